	.target	sm_103a

	.elftype	@"ET_EXEC"


//--------------------- .note.nv.tkinfo           --------------------------
	.section	.note.nv.tkinfo,"",@"SHT_NOTE"
	.sectionflags	@"SHF_NOTE_NV_TKINFO"
	.tkinfo
        /*0018*/ 	.word	0x00000002
        /*0030*/ 	.string	""
        /*0030*/ 	.string	"ptxas"
        /*0030*/ 	.string	"Cuda compilation tools, release 13.0, V13.0.88"
        /*0030*/ 	.string	"Build cuda_13.0.r13.0/compiler.36424714_0"
        /*0030*/ 	.string	"-arch sm_103a -m 64 "



//--------------------- .note.nv.cuinfo           --------------------------
	.section	.note.nv.cuinfo,"",@"SHT_NOTE"
	.sectionflags	@"SHF_NOTE_NV_CUINFO"
        /*0018*/ 	.short	0x0002
        /*001a*/ 	.short	0x0067
        /*001c*/ 	.short	0x0082
	.zero		2


//--------------------- .nv.info                  --------------------------
	.section	.nv.info,"",@"SHT_CUDA_INFO"
	.align	4


	//----- nvinfo : EIATTR_REGCOUNT
	.align		4
        /*0000*/ 	.byte	0x04, 0x2f
        /*0002*/ 	.short	(.L_55 - .L_54)
	.align		4
.L_54:
        /*0004*/ 	.word	index@(_ZN2at6native29vectorized_elementwise_kernelILi8ENS0_13BinaryFunctorIhhhNS0_15binary_internal10MulFunctorIhEEEESt5arrayIPcLm3EEEEviT0_T1_)
        /*0008*/ 	.word	0x00000004


	//----- nvinfo : EIATTR_FRAME_SIZE
	.align		4
.L_55:
        /*000c*/ 	.byte	0x04, 0x11
        /*000e*/ 	.short	(.L_57 - .L_56)
	.align		4
.L_56:
        /*0010*/ 	.word	index@(_ZN2at6native29vectorized_elementwise_kernelILi8ENS0_13BinaryFunctorIhhhNS0_15binary_internal10MulFunctorIhEEEESt5arrayIPcLm3EEEEviT0_T1_)
        /*0014*/ 	.word	0x00000000


	//----- nvinfo : EIATTR_REGCOUNT
	.align		4
.L_57:
        /*0018*/ 	.byte	0x04, 0x2f
        /*001a*/ 	.short	(.L_59 - .L_58)
	.align		4
.L_58:
        /*001c*/ 	.word	index@(_ZN2at6native29vectorized_elementwise_kernelILi4ENS0_13BinaryFunctorIhhhNS0_15binary_internal10MulFunctorIhEEEESt5arrayIPcLm3EEEEviT0_T1_)
        /*0020*/ 	.word	0x00000020


	//----- nvinfo : EIATTR_FRAME_SIZE
	.align		4
.L_59:
        /*0024*/ 	.byte	0x04, 0x11
        /*0026*/ 	.short	(.L_61 - .L_60)
	.align		4
.L_60:
        /*0028*/ 	.word	index@(_ZN2at6native29vectorized_elementwise_kernelILi4ENS0_13BinaryFunctorIhhhNS0_15binary_internal10MulFunctorIhEEEESt5arrayIPcLm3EEEEviT0_T1_)
        /*002c*/ 	.word	0x00000000


	//----- nvinfo : EIATTR_REGCOUNT
	.align		4
.L_61:
        /*0030*/ 	.byte	0x04, 0x2f
        /*0032*/ 	.short	(.L_63 - .L_62)
	.align		4
.L_62:
        /*0034*/ 	.word	index@(_ZN2at6native29vectorized_elementwise_kernelILi2ENS0_13BinaryFunctorIhhhNS0_15binary_internal10MulFunctorIhEEEESt5arrayIPcLm3EEEEviT0_T1_)
        /*0038*/ 	.word	0x00000020


	//----- nvinfo : EIATTR_FRAME_SIZE
	.align		4
.L_63:
        /*003c*/ 	.byte	0x04, 0x11
        /*003e*/ 	.short	(.L_65 - .L_64)
	.align		4
.L_64:
        /*0040*/ 	.word	index@(_ZN2at6native29vectorized_elementwise_kernelILi2ENS0_13BinaryFunctorIhhhNS0_15binary_internal10MulFunctorIhEEEESt5arrayIPcLm3EEEEviT0_T1_)
        /*0044*/ 	.word	0x00000000


	//----- nvinfo : EIATTR_REGCOUNT
	.align		4
.L_65:
        /*0048*/ 	.byte	0x04, 0x2f
        /*004a*/ 	.short	(.L_67 - .L_66)
	.align		4
.L_66:
        /*004c*/ 	.word	index@(_ZN2at6native27unrolled_elementwise_kernelINS0_13BinaryFunctorIhhhNS0_15binary_internal10MulFunctorIhEEEESt5arrayIPcLm3EELi4E23TrivialOffsetCalculatorILi2EjESA_ILi1EjENS0_6memory15LoadWithoutCastENSD_16StoreWithoutCastEEEviT_T0_T2_T3_T4_T5_)
        /*0050*/ 	.word	0x0000001c


	//----- nvinfo : EIATTR_FRAME_SIZE
	.align		4
.L_67:
        /*0054*/ 	.byte	0x04, 0x11
        /*0056*/ 	.short	(.L_69 - .L_68)
	.align		4
.L_68:
        /*0058*/ 	.word	index@(_ZN2at6native27unrolled_elementwise_kernelINS0_13BinaryFunctorIhhhNS0_15binary_internal10MulFunctorIhEEEESt5arrayIPcLm3EELi4E23TrivialOffsetCalculatorILi2EjESA_ILi1EjENS0_6memory15LoadWithoutCastENSD_16StoreWithoutCastEEEviT_T0_T2_T3_T4_T5_)
        /*005c*/ 	.word	0x00000000


	//----- nvinfo : EIATTR_REGCOUNT
	.align		4
.L_69:
        /*0060*/ 	.byte	0x04, 0x2f
        /*0062*/ 	.short	(.L_71 - .L_70)
	.align		4
.L_70:
        /*0064*/ 	.word	index@(_ZN2at6native18elementwise_kernelILi128ELi4EZNS0_22gpu_kernel_impl_nocastINS0_13BinaryFunctorIhhhNS0_15binary_internal10MulFunctorIhEEEEEEvRNS_18TensorIteratorBaseERKT_EUliE_EEviT1_)
        /*0068*/ 	.word	0x00000014


	//----- nvinfo : EIATTR_FRAME_SIZE
	.align		4
.L_71:
        /*006c*/ 	.byte	0x04, 0x11
        /*006e*/ 	.short	(.L_73 - .L_72)
	.align		4
.L_72:
        /*0070*/ 	.word	index@(_ZN2at6native18elementwise_kernelILi128ELi4EZNS0_22gpu_kernel_impl_nocastINS0_13BinaryFunctorIhhhNS0_15binary_internal10MulFunctorIhEEEEEEvRNS_18TensorIteratorBaseERKT_EUliE_EEviT1_)
        /*0074*/ 	.word	0x00000000


	//----- nvinfo : EIATTR_REGCOUNT
	.align		4
.L_73:
        /*0078*/ 	.byte	0x04, 0x2f
        /*007a*/ 	.short	(.L_75 - .L_74)
	.align		4
.L_74:
        /*007c*/ 	.word	index@(_ZN2at6native27unrolled_elementwise_kernelINS0_13BinaryFunctorIhhhNS0_15binary_internal10MulFunctorIhEEEESt5arrayIPcLm3EELi4E23TrivialOffsetCalculatorILi2EjESA_ILi1EjENS0_6memory12LoadWithCastILi2EEENSD_13StoreWithCastILi1EEEEEviT_T0_T2_T3_T4_T5_)
        /*0080*/ 	.word	0x0000001f


	//----- nvinfo : EIATTR_FRAME_SIZE
	.align		4
.L_75:
        /*0084*/ 	.byte	0x04, 0x11
        /*0086*/ 	.short	(.L_77 - .L_76)
	.align		4
.L_76:
        /*0088*/ 	.word	index@(_ZN2at6native27unrolled_elementwise_kernelINS0_13BinaryFunctorIhhhNS0_15binary_internal10MulFunctorIhEEEESt5arrayIPcLm3EELi4E23TrivialOffsetCalculatorILi2EjESA_ILi1EjENS0_6memory12LoadWithCastILi2EEENSD_13StoreWithCastILi1EEEEEviT_T0_T2_T3_T4_T5_)
        /*008c*/ 	.word	0x00000000


	//----- nvinfo : EIATTR_REGCOUNT
	.align		4
.L_77:
        /*0090*/ 	.byte	0x04, 0x2f
        /*0092*/ 	.short	(.L_79 - .L_78)
	.align		4
.L_78:
        /*0094*/ 	.word	index@(_ZN2at6native18elementwise_kernelILi128ELi4EZNS0_15gpu_kernel_implINS0_13BinaryFunctorIhhhNS0_15binary_internal10MulFunctorIhEEEEEEvRNS_18TensorIteratorBaseERKT_EUliE_EEviT1_)
        /*0098*/ 	.word	0x00000018


	//----- nvinfo : EIATTR_FRAME_SIZE
	.align		4
.L_79:
        /*009c*/ 	.byte	0x04, 0x11
        /*009e*/ 	.short	(.L_81 - .L_80)
	.align		4
.L_80:
        /*00a0*/ 	.word	index@(_ZN2at6native18elementwise_kernelILi128ELi4EZNS0_15gpu_kernel_implINS0_13BinaryFunctorIhhhNS0_15binary_internal10MulFunctorIhEEEEEEvRNS_18TensorIteratorBaseERKT_EUliE_EEviT1_)
        /*00a4*/ 	.word	0x00000000


	//----- nvinfo : EIATTR_REGCOUNT
	.align		4
.L_81:
        /*00a8*/ 	.byte	0x04, 0x2f
        /*00aa*/ 	.short	(.L_83 - .L_82)
	.align		4
.L_82:
        /*00ac*/ 	.word	index@(_ZN2at6native29vectorized_elementwise_kernelILi8ENS0_13AUnaryFunctorIhhhNS0_15binary_internal10MulFunctorIhEEEESt5arrayIPcLm2EEEEviT0_T1_)
        /*00b0*/ 	.word	0x00000004


	//----- nvinfo : EIATTR_FRAME_SIZE
	.align		4
.L_83:
        /*00b4*/ 	.byte	0x04, 0x11
        /*00b6*/ 	.short	(.L_85 - .L_84)
	.align		4
.L_84:
        /*00b8*/ 	.word	index@(_ZN2at6native29vectorized_elementwise_kernelILi8ENS0_13AUnaryFunctorIhhhNS0_15binary_internal10MulFunctorIhEEEESt5arrayIPcLm2EEEEviT0_T1_)
        /*00bc*/ 	.word	0x00000000


	//----- nvinfo : EIATTR_REGCOUNT
	.align		4
.L_85:
        /*00c0*/ 	.byte	0x04, 0x2f
        /*00c2*/ 	.short	(.L_87 - .L_86)
	.align		4
.L_86:
        /*00c4*/ 	.word	index@(_ZN2at6native29vectorized_elementwise_kernelILi4ENS0_13AUnaryFunctorIhhhNS0_15binary_internal10MulFunctorIhEEEESt5arrayIPcLm2EEEEviT0_T1_)
        /*00c8*/ 	.word	0x0000001e


	//----- nvinfo : EIATTR_FRAME_SIZE
	.align		4
.L_87:
        /*00cc*/ 	.byte	0x04, 0x11
        /*00ce*/ 	.short	(.L_89 - .L_88)
	.align		4
.L_88:
        /*00d0*/ 	.word	index@(_ZN2at6native29vectorized_elementwise_kernelILi4ENS0_13AUnaryFunctorIhhhNS0_15binary_internal10MulFunctorIhEEEESt5arrayIPcLm2EEEEviT0_T1_)
        /*00d4*/ 	.word	0x00000000


	//----- nvinfo : EIATTR_REGCOUNT
	.align		4
.L_89:
        /*00d8*/ 	.byte	0x04, 0x2f
        /*00da*/ 	.short	(.L_91 - .L_90)
	.align		4
.L_90:
        /*00dc*/ 	.word	index@(_ZN2at6native29vectorized_elementwise_kernelILi2ENS0_13AUnaryFunctorIhhhNS0_15binary_internal10MulFunctorIhEEEESt5arrayIPcLm2EEEEviT0_T1_)
        /*00e0*/ 	.word	0x0000001e


	//----- nvinfo : EIATTR_FRAME_SIZE
	.align		4
.L_91:
        /*00e4*/ 	.byte	0x04, 0x11
        /*00e6*/ 	.short	(.L_93 - .L_92)
	.align		4
.L_92:
        /*00e8*/ 	.word	index@(_ZN2at6native29vectorized_elementwise_kernelILi2ENS0_13AUnaryFunctorIhhhNS0_15binary_internal10MulFunctorIhEEEESt5arrayIPcLm2EEEEviT0_T1_)
        /*00ec*/ 	.word	0x00000000


	//----- nvinfo : EIATTR_REGCOUNT
	.align		4
.L_93:
        /*00f0*/ 	.byte	0x04, 0x2f
        /*00f2*/ 	.short	(.L_95 - .L_94)
	.align		4
.L_94:
        /*00f4*/ 	.word	index@(_ZN2at6native27unrolled_elementwise_kernelINS0_13AUnaryFunctorIhhhNS0_15binary_internal10MulFunctorIhEEEESt5arrayIPcLm2EELi4E23TrivialOffsetCalculatorILi1EjESB_NS0_6memory15LoadWithoutCastENSC_16StoreWithoutCastEEEviT_T0_T2_T3_T4_T5_)
        /*00f8*/ 	.word	0x00000016


	//----- nvinfo : EIATTR_FRAME_SIZE
	.align		4
.L_95:
        /*00fc*/ 	.byte	0x04, 0x11
        /*00fe*/ 	.short	(.L_97 - .L_96)
	.align		4
.L_96:
        /*0100*/ 	.word	index@(_ZN2at6native27unrolled_elementwise_kernelINS0_13AUnaryFunctorIhhhNS0_15binary_internal10MulFunctorIhEEEESt5arrayIPcLm2EELi4E23TrivialOffsetCalculatorILi1EjESB_NS0_6memory15LoadWithoutCastENSC_16StoreWithoutCastEEEviT_T0_T2_T3_T4_T5_)
        /*0104*/ 	.word	0x00000000


	//----- nvinfo : EIATTR_REGCOUNT
	.align		4
.L_97:
        /*0108*/ 	.byte	0x04, 0x2f
        /*010a*/ 	.short	(.L_99 - .L_98)
	.align		4
.L_98:
        /*010c*/ 	.word	index@(_ZN2at6native18elementwise_kernelILi128ELi4EZNS0_22gpu_kernel_impl_nocastINS0_13AUnaryFunctorIhhhNS0_15binary_internal10MulFunctorIhEEEEEEvRNS_18TensorIteratorBaseERKT_EUliE_EEviT1_)
        /*0110*/ 	.word	0x00000014


	//----- nvinfo : EIATTR_FRAME_SIZE
	.align		4
.L_99:
        /*0114*/ 	.byte	0x04, 0x11
        /*0116*/ 	.short	(.L_101 - .L_100)
	.align		4
.L_100:
        /*0118*/ 	.word	index@(_ZN2at6native18elementwise_kernelILi128ELi4EZNS0_22gpu_kernel_impl_nocastINS0_13AUnaryFunctorIhhhNS0_15binary_internal10MulFunctorIhEEEEEEvRNS_18TensorIteratorBaseERKT_EUliE_EEviT1_)
        /*011c*/ 	.word	0x00000000


	//----- nvinfo : EIATTR_REGCOUNT
	.align		4
.L_101:
        /*0120*/ 	.byte	0x04, 0x2f
        /*0122*/ 	.short	(.L_103 - .L_102)
	.align		4
.L_102:
        /*0124*/ 	.word	index@(_ZN2at6native27unrolled_elementwise_kernelINS0_13AUnaryFunctorIhhhNS0_15binary_internal10MulFunctorIhEEEESt5arrayIPcLm2EELi4E23TrivialOffsetCalculatorILi1EjESB_NS0_6memory12LoadWithCastILi1EEENSC_13StoreWithCastILi1EEEEEviT_T0_T2_T3_T4_T5_)
        /*0128*/ 	.word	0x0000001b


	//----- nvinfo : EIATTR_FRAME_SIZE
	.align		4
.L_103:
        /*012c*/ 	.byte	0x04, 0x11
        /*012e*/ 	.short	(.L_105 - .L_104)
	.align		4
.L_104:
        /*0130*/ 	.word	index@(_ZN2at6native27unrolled_elementwise_kernelINS0_13AUnaryFunctorIhhhNS0_15binary_internal10MulFunctorIhEEEESt5arrayIPcLm2EELi4E23TrivialOffsetCalculatorILi1EjESB_NS0_6memory12LoadWithCastILi1EEENSC_13StoreWithCastILi1EEEEEviT_T0_T2_T3_T4_T5_)
        /*0134*/ 	.word	0x00000000


	//----- nvinfo : EIATTR_REGCOUNT
	.align		4
.L_105:
        /*0138*/ 	.byte	0x04, 0x2f
        /*013a*/ 	.short	(.L_107 - .L_106)
	.align		4
.L_106:
        /*013c*/ 	.word	index@(_ZN2at6native18elementwise_kernelILi128ELi4EZNS0_15gpu_kernel_implINS0_13AUnaryFunctorIhhhNS0_15binary_internal10MulFunctorIhEEEEEEvRNS_18TensorIteratorBaseERKT_EUliE_EEviT1_)
        /*0140*/ 	.word	0x00000018


	//----- nvinfo : EIATTR_FRAME_SIZE
	.align		4
.L_107:
        /*0144*/ 	.byte	0x04, 0x11
        /*0146*/ 	.short	(.L_109 - .L_108)
	.align		4
.L_108:
        /*0148*/ 	.word	index@(_ZN2at6native18elementwise_kernelILi128ELi4EZNS0_15gpu_kernel_implINS0_13AUnaryFunctorIhhhNS0_15binary_internal10MulFunctorIhEEEEEEvRNS_18TensorIteratorBaseERKT_EUliE_EEviT1_)
        /*014c*/ 	.word	0x00000000


	//----- nvinfo : EIATTR_REGCOUNT
	.align		4
.L_109:
        /*0150*/ 	.byte	0x04, 0x2f
        /*0152*/ 	.short	(.L_111 - .L_110)
	.align		4
.L_110:
        /*0154*/ 	.word	index@(_ZN2at6native29vectorized_elementwise_kernelILi8ENS0_13BinaryFunctorIaaaNS0_15binary_internal10MulFunctorIaEEEESt5arrayIPcLm3EEEEviT0_T1_)
        /*0158*/ 	.word	0x00000004


	//----- nvinfo : EIATTR_FRAME_SIZE
	.align		4
.L_111:
        /*015c*/ 	.byte	0x04, 0x11
        /*015e*/ 	.short	(.L_113 - .L_112)
	.align		4
.L_112:
        /*0160*/ 	.word	index@(_ZN2at6native29vectorized_elementwise_kernelILi8ENS0_13BinaryFunctorIaaaNS0_15binary_internal10MulFunctorIaEEEESt5arrayIPcLm3EEEEviT0_T1_)
        /*0164*/ 	.word	0x00000000


	//----- nvinfo : EIATTR_REGCOUNT
	.align		4
.L_113:
        /*0168*/ 	.byte	0x04, 0x2f
        /*016a*/ 	.short	(.L_115 - .L_114)
	.align		4
.L_114:
        /*016c*/ 	.word	index@(_ZN2at6native29vectorized_elementwise_kernelILi4ENS0_13BinaryFunctorIaaaNS0_15binary_internal10MulFunctorIaEEEESt5arrayIPcLm3EEEEviT0_T1_)
        /*0170*/ 	.word	0x00000020


	//----- nvinfo : EIATTR_FRAME_SIZE
	.align		4
.L_115:
        /*0174*/ 	.byte	0x04, 0x11
        /*0176*/ 	.short	(.L_117 - .L_116)
	.align		4
.L_116:
        /*0178*/ 	.word	index@(_ZN2at6native29vectorized_elementwise_kernelILi4ENS0_13BinaryFunctorIaaaNS0_15binary_internal10MulFunctorIaEEEESt5arrayIPcLm3EEEEviT0_T1_)
        /*017c*/ 	.word	0x00000000


	//----- nvinfo : EIATTR_REGCOUNT
	.align		4
.L_117:
        /*0180*/ 	.byte	0x04, 0x2f
        /*0182*/ 	.short	(.L_119 - .L_118)
	.align		4
.L_118:
        /*0184*/ 	.word	index@(_ZN2at6native29vectorized_elementwise_kernelILi2ENS0_13BinaryFunctorIaaaNS0_15binary_internal10MulFunctorIaEEEESt5arrayIPcLm3EEEEviT0_T1_)
        /*0188*/ 	.word	0x00000020


	//----- nvinfo : EIATTR_FRAME_SIZE
	.align		4
.L_119:
        /*018c*/ 	.byte	0x04, 0x11
        /*018e*/ 	.short	(.L_121 - .L_120)
	.align		4
.L_120:
        /*0190*/ 	.word	index@(_ZN2at6native29vectorized_elementwise_kernelILi2ENS0_13BinaryFunctorIaaaNS0_15binary_internal10MulFunctorIaEEEESt5arrayIPcLm3EEEEviT0_T1_)
        /*0194*/ 	.word	0x00000000


	//----- nvinfo : EIATTR_REGCOUNT
	.align		4
.L_121:
        /*0198*/ 	.byte	0x04, 0x2f
        /*019a*/ 	.short	(.L_123 - .L_122)
	.align		4
.L_122:
        /*019c*/ 	.word	index@(_ZN2at6native27unrolled_elementwise_kernelINS0_13BinaryFunctorIaaaNS0_15binary_internal10MulFunctorIaEEEESt5arrayIPcLm3EELi4E23TrivialOffsetCalculatorILi2EjESA_ILi1EjENS0_6memory15LoadWithoutCastENSD_16StoreWithoutCastEEEviT_T0_T2_T3_T4_T5_)
        /*01a0*/ 	.word	0x0000001c


	//----- nvinfo : EIATTR_FRAME_SIZE
	.align		4
.L_123:
        /*01a4*/ 	.byte	0x04, 0x11
        /*01a6*/ 	.short	(.L_125 - .L_124)
	.align		4
.L_124:
        /*01a8*/ 	.word	index@(_ZN2at6native27unrolled_elementwise_kernelINS0_13BinaryFunctorIaaaNS0_15binary_internal10MulFunctorIaEEEESt5arrayIPcLm3EELi4E23TrivialOffsetCalculatorILi2EjESA_ILi1EjENS0_6memory15LoadWithoutCastENSD_16StoreWithoutCastEEEviT_T0_T2_T3_T4_T5_)
        /*01ac*/ 	.word	0x00000000


	//----- nvinfo : EIATTR_REGCOUNT
	.align		4
.L_125:
        /*01b0*/ 	.byte	0x04, 0x2f
        /*01b2*/ 	.short	(.L_127 - .L_126)
	.align		4
.L_126:
        /*01b4*/ 	.word	index@(_ZN2at6native18elementwise_kernelILi128ELi4EZNS0_22gpu_kernel_impl_nocastINS0_13BinaryFunctorIaaaNS0_15binary_internal10MulFunctorIaEEEEEEvRNS_18TensorIteratorBaseERKT_EUliE_EEviT1_)
        /*01b8*/ 	.word	0x00000014


	//----- nvinfo : EIATTR_FRAME_SIZE
	.align		4
.L_127:
        /*01bc*/ 	.byte	0x04, 0x11
        /*01be*/ 	.short	(.L_129 - .L_128)
	.align		4
.L_128:
        /*01c0*/ 	.word	index@(_ZN2at6native18elementwise_kernelILi128ELi4EZNS0_22gpu_kernel_impl_nocastINS0_13BinaryFunctorIaaaNS0_15binary_internal10MulFunctorIaEEEEEEvRNS_18TensorIteratorBaseERKT_EUliE_EEviT1_)
        /*01c4*/ 	.word	0x00000000


	//----- nvinfo : EIATTR_REGCOUNT
	.align		4
.L_129:
        /*01c8*/ 	.byte	0x04, 0x2f
        /*01ca*/ 	.short	(.L_131 - .L_130)
	.align		4
.L_130:
        /*01cc*/ 	.word	index@(_ZN2at6native27unrolled_elementwise_kernelINS0_13BinaryFunctorIaaaNS0_15binary_internal10MulFunctorIaEEEESt5arrayIPcLm3EELi4E23TrivialOffsetCalculatorILi2EjESA_ILi1EjENS0_6memory12LoadWithCastILi2EEENSD_13StoreWithCastILi1EEEEEviT_T0_T2_T3_T4_T5_)
        /*01d0*/ 	.word	0x0000001f


	//----- nvinfo : EIATTR_FRAME_SIZE
	.align		4
.L_131:
        /*01d4*/ 	.byte	0x04, 0x11
        /*01d6*/ 	.short	(.L_133 - .L_132)
	.align		4
.L_132:
        /*01d8*/ 	.word	index@(_ZN2at6native27unrolled_elementwise_kernelINS0_13BinaryFunctorIaaaNS0_15binary_internal10MulFunctorIaEEEESt5arrayIPcLm3EELi4E23TrivialOffsetCalculatorILi2EjESA_ILi1EjENS0_6memory12LoadWithCastILi2EEENSD_13StoreWithCastILi1EEEEEviT_T0_T2_T3_T4_T5_)
        /*01dc*/ 	.word	0x00000000


	//----- nvinfo : EIATTR_REGCOUNT
	.align		4
.L_133:
        /*01e0*/ 	.byte	0x04, 0x2f
        /*01e2*/ 	.short	(.L_135 - .L_134)
	.align		4
.L_134:
        /*01e4*/ 	.word	index@(_ZN2at6native18elementwise_kernelILi128ELi4EZNS0_15gpu_kernel_implINS0_13BinaryFunctorIaaaNS0_15binary_internal10MulFunctorIaEEEEEEvRNS_18TensorIteratorBaseERKT_EUliE_EEviT1_)
        /*01e8*/ 	.word	0x00000018


	//----- nvinfo : EIATTR_FRAME_SIZE
	.align		4
.L_135:
        /*01ec*/ 	.byte	0x04, 0x11
        /*01ee*/ 	.short	(.L_137 - .L_136)
	.align		4
.L_136:
        /*01f0*/ 	.word	index@(_ZN2at6native18elementwise_kernelILi128ELi4EZNS0_15gpu_kernel_implINS0_13BinaryFunctorIaaaNS0_15binary_internal10MulFunctorIaEEEEEEvRNS_18TensorIteratorBaseERKT_EUliE_EEviT1_)
        /*01f4*/ 	.word	0x00000000


	//----- nvinfo : EIATTR_REGCOUNT
	.align		4
.L_137:
        /*01f8*/ 	.byte	0x04, 0x2f
        /*01fa*/ 	.short	(.L_139 - .L_138)
	.align		4
.L_138:
        /*01fc*/ 	.word	index@(_ZN2at6native29vectorized_elementwise_kernelILi8ENS0_13AUnaryFunctorIaaaNS0_15binary_internal10MulFunctorIaEEEESt5arrayIPcLm2EEEEviT0_T1_)
        /*0200*/ 	.word	0x00000004


	//----- nvinfo : EIATTR_FRAME_SIZE
	.align		4
.L_139:
        /*0204*/ 	.byte	0x04, 0x11
        /*0206*/ 	.short	(.L_141 - .L_140)
	.align		4
.L_140:
        /*0208*/ 	.word	index@(_ZN2at6native29vectorized_elementwise_kernelILi8ENS0_13AUnaryFunctorIaaaNS0_15binary_internal10MulFunctorIaEEEESt5arrayIPcLm2EEEEviT0_T1_)
        /*020c*/ 	.word	0x00000000


	//----- nvinfo : EIATTR_REGCOUNT
	.align		4
.L_141:
        /*0210*/ 	.byte	0x04, 0x2f
        /*0212*/ 	.short	(.L_143 - .L_142)
	.align		4
.L_142:
        /*0214*/ 	.word	index@(_ZN2at6native29vectorized_elementwise_kernelILi4ENS0_13AUnaryFunctorIaaaNS0_15binary_internal10MulFunctorIaEEEESt5arrayIPcLm2EEEEviT0_T1_)
        /*0218*/ 	.word	0x0000001e


	//----- nvinfo : EIATTR_FRAME_SIZE
	.align		4
.L_143:
        /*021c*/ 	.byte	0x04, 0x11
        /*021e*/ 	.short	(.L_145 - .L_144)
	.align		4
.L_144:
        /*0220*/ 	.word	index@(_ZN2at6native29vectorized_elementwise_kernelILi4ENS0_13AUnaryFunctorIaaaNS0_15binary_internal10MulFunctorIaEEEESt5arrayIPcLm2EEEEviT0_T1_)
        /*0224*/ 	.word	0x00000000


	//----- nvinfo : EIATTR_REGCOUNT
	.align		4
.L_145:
        /*0228*/ 	.byte	0x04, 0x2f
        /*022a*/ 	.short	(.L_147 - .L_146)
	.align		4
.L_146:
        /*022c*/ 	.word	index@(_ZN2at6native29vectorized_elementwise_kernelILi2ENS0_13AUnaryFunctorIaaaNS0_15binary_internal10MulFunctorIaEEEESt5arrayIPcLm2EEEEviT0_T1_)
        /*0230*/ 	.word	0x0000001e


	//----- nvinfo : EIATTR_FRAME_SIZE
	.align		4
.L_147:
        /*0234*/ 	.byte	0x04, 0x11
        /*0236*/ 	.short	(.L_149 - .L_148)
	.align		4
.L_148:
        /*0238*/ 	.word	index@(_ZN2at6native29vectorized_elementwise_kernelILi2ENS0_13AUnaryFunctorIaaaNS0_15binary_internal10MulFunctorIaEEEESt5arrayIPcLm2EEEEviT0_T1_)
        /*023c*/ 	.word	0x00000000


	//----- nvinfo : EIATTR_REGCOUNT
	.align		4
.L_149:
        /*0240*/ 	.byte	0x04, 0x2f
        /*0242*/ 	.short	(.L_151 - .L_150)
	.align		4
.L_150:
        /*0244*/ 	.word	index@(_ZN2at6native27unrolled_elementwise_kernelINS0_13AUnaryFunctorIaaaNS0_15binary_internal10MulFunctorIaEEEESt5arrayIPcLm2EELi4E23TrivialOffsetCalculatorILi1EjESB_NS0_6memory15LoadWithoutCastENSC_16StoreWithoutCastEEEviT_T0_T2_T3_T4_T5_)
        /*0248*/ 	.word	0x00000016


	//----- nvinfo : EIATTR_FRAME_SIZE
	.align		4
.L_151:
        /*024c*/ 	.byte	0x04, 0x11
        /*024e*/ 	.short	(.L_153 - .L_152)
	.align		4
.L_152:
        /*0250*/ 	.word	index@(_ZN2at6native27unrolled_elementwise_kernelINS0_13AUnaryFunctorIaaaNS0_15binary_internal10MulFunctorIaEEEESt5arrayIPcLm2EELi4E23TrivialOffsetCalculatorILi1EjESB_NS0_6memory15LoadWithoutCastENSC_16StoreWithoutCastEEEviT_T0_T2_T3_T4_T5_)
        /*0254*/ 	.word	0x00000000


	//----- nvinfo : EIATTR_REGCOUNT
	.align		4
.L_153:
        /*0258*/ 	.byte	0x04, 0x2f
        /*025a*/ 	.short	(.L_155 - .L_154)
	.align		4
.L_154:
        /*025c*/ 	.word	index@(_ZN2at6native18elementwise_kernelILi128ELi4EZNS0_22gpu_kernel_impl_nocastINS0_13AUnaryFunctorIaaaNS0_15binary_internal10MulFunctorIaEEEEEEvRNS_18TensorIteratorBaseERKT_EUliE_EEviT1_)
        /*0260*/ 	.word	0x00000014


	//----- nvinfo : EIATTR_FRAME_SIZE
	.align		4
.L_155:
        /*0264*/ 	.byte	0x04, 0x11
        /*0266*/ 	.short	(.L_157 - .L_156)
	.align		4
.L_156:
        /*0268*/ 	.word	index@(_ZN2at6native18elementwise_kernelILi128ELi4EZNS0_22gpu_kernel_impl_nocastINS0_13AUnaryFunctorIaaaNS0_15binary_internal10MulFunctorIaEEEEEEvRNS_18TensorIteratorBaseERKT_EUliE_EEviT1_)
        /*026c*/ 	.word	0x00000000


	//----- nvinfo : EIATTR_REGCOUNT
	.align		4
.L_157:
        /*0270*/ 	.byte	0x04, 0x2f
        /*0272*/ 	.short	(.L_159 - .L_158)
	.align		4
.L_158:
        /*0274*/ 	.word	index@(_ZN2at6native27unrolled_elementwise_kernelINS0_13AUnaryFunctorIaaaNS0_15binary_internal10MulFunctorIaEEEESt5arrayIPcLm2EELi4E23TrivialOffsetCalculatorILi1EjESB_NS0_6memory12LoadWithCastILi1EEENSC_13StoreWithCastILi1EEEEEviT_T0_T2_T3_T4_T5_)
        /*0278*/ 	.word	0x0000001b


	//----- nvinfo : EIATTR_FRAME_SIZE
	.align		4
.L_159:
        /*027c*/ 	.byte	0x04, 0x11
        /*027e*/ 	.short	(.L_161 - .L_160)
	.align		4
.L_160:
        /*0280*/ 	.word	index@(_ZN2at6native27unrolled_elementwise_kernelINS0_13AUnaryFunctorIaaaNS0_15binary_internal10MulFunctorIaEEEESt5arrayIPcLm2EELi4E23TrivialOffsetCalculatorILi1EjESB_NS0_6memory12LoadWithCastILi1EEENSC_13StoreWithCastILi1EEEEEviT_T0_T2_T3_T4_T5_)
        /*0284*/ 	.word	0x00000000


	//----- nvinfo : EIATTR_REGCOUNT
	.align		4
.L_161:
        /*0288*/ 	.byte	0x04, 0x2f
        /*028a*/ 	.short	(.L_163 - .L_162)
	.align		4
.L_162:
        /*028c*/ 	.word	index@(_ZN2at6native18elementwise_kernelILi128ELi4EZNS0_15gpu_kernel_implINS0_13AUnaryFunctorIaaaNS0_15binary_internal10MulFunctorIaEEEEEEvRNS_18TensorIteratorBaseERKT_EUliE_EEviT1_)
        /*0290*/ 	.word	0x00000018


	//----- nvinfo : EIATTR_FRAME_SIZE
	.align		4
.L_163:
        /*0294*/ 	.byte	0x04, 0x11
        /*0296*/ 	.short	(.L_165 - .L_164)
	.align		4
.L_164:
        /*0298*/ 	.word	index@(_ZN2at6native18elementwise_kernelILi128ELi4EZNS0_15gpu_kernel_implINS0_13AUnaryFunctorIaaaNS0_15binary_internal10MulFunctorIaEEEEEEvRNS_18TensorIteratorBaseERKT_EUliE_EEviT1_)
        /*029c*/ 	.word	0x00000000


	//----- nvinfo : EIATTR_REGCOUNT
	.align		4
.L_165:
        /*02a0*/ 	.byte	0x04, 0x2f
        /*02a2*/ 	.short	(.L_167 - .L_166)
	.align		4
.L_166:
        /*02a4*/ 	.word	index@(_ZN2at6native29vectorized_elementwise_kernelILi8ENS0_13BinaryFunctorIiiiNS0_15binary_internal10MulFunctorIiEEEESt5arrayIPcLm3EEEEviT0_T1_)
        /*02a8*/ 	.word	0x00000004


	//----- nvinfo : EIATTR_FRAME_SIZE
	.align		4
.L_167:
        /*02ac*/ 	.byte	0x04, 0x11
        /*02ae*/ 	.short	(.L_169 - .L_168)
	.align		4
.L_168:
        /*02b0*/ 	.word	index@(_ZN2at6native29vectorized_elementwise_kernelILi8ENS0_13BinaryFunctorIiiiNS0_15binary_internal10MulFunctorIiEEEESt5arrayIPcLm3EEEEviT0_T1_)
        /*02b4*/ 	.word	0x00000000


	//----- nvinfo : EIATTR_REGCOUNT
	.align		4
.L_169:
        /*02b8*/ 	.byte	0x04, 0x2f
        /*02ba*/ 	.short	(.L_171 - .L_170)
	.align		4
.L_170:
        /*02bc*/ 	.word	index@(_ZN2at6native29vectorized_elementwise_kernelILi4ENS0_13BinaryFunctorIiiiNS0_15binary_internal10MulFunctorIiEEEESt5arrayIPcLm3EEEEviT0_T1_)
        /*02c0*/ 	.word	0x00000020


	//----- nvinfo : EIATTR_FRAME_SIZE
	.align		4
.L_171:
        /*02c4*/ 	.byte	0x04, 0x11
        /*02c6*/ 	.short	(.L_173 - .L_172)
	.align		4
.L_172:
        /*02c8*/ 	.word	index@(_ZN2at6native29vectorized_elementwise_kernelILi4ENS0_13BinaryFunctorIiiiNS0_15binary_internal10MulFunctorIiEEEESt5arrayIPcLm3EEEEviT0_T1_)
        /*02cc*/ 	.word	0x00000000


	//----- nvinfo : EIATTR_REGCOUNT
	.align		4
.L_173:
        /*02d0*/ 	.byte	0x04, 0x2f
        /*02d2*/ 	.short	(.L_175 - .L_174)
	.align		4
.L_174:
        /*02d4*/ 	.word	index@(_ZN2at6native29vectorized_elementwise_kernelILi2ENS0_13BinaryFunctorIiiiNS0_15binary_internal10MulFunctorIiEEEESt5arrayIPcLm3EEEEviT0_T1_)
        /*02d8*/ 	.word	0x00000020


	//----- nvinfo : EIATTR_FRAME_SIZE
	.align		4
.L_175:
        /*02dc*/ 	.byte	0x04, 0x11
        /*02de*/ 	.short	(.L_177 - .L_176)
	.align		4
.L_176:
        /*02e0*/ 	.word	index@(_ZN2at6native29vectorized_elementwise_kernelILi2ENS0_13BinaryFunctorIiiiNS0_15binary_internal10MulFunctorIiEEEESt5arrayIPcLm3EEEEviT0_T1_)
        /*02e4*/ 	.word	0x00000000


	//----- nvinfo : EIATTR_REGCOUNT
	.align		4
.L_177:
        /*02e8*/ 	.byte	0x04, 0x2f
        /*02ea*/ 	.short	(.L_179 - .L_178)
	.align		4
.L_178:
        /*02ec*/ 	.word	index@(_ZN2at6native27unrolled_elementwise_kernelINS0_13BinaryFunctorIiiiNS0_15binary_internal10MulFunctorIiEEEESt5arrayIPcLm3EELi4E23TrivialOffsetCalculatorILi2EjESA_ILi1EjENS0_6memory15LoadWithoutCastENSD_16StoreWithoutCastEEEviT_T0_T2_T3_T4_T5_)
        /*02f0*/ 	.word	0x0000001e


	//----- nvinfo : EIATTR_FRAME_SIZE
	.align		4
.L_179:
        /*02f4*/ 	.byte	0x04, 0x11
        /*02f6*/ 	.short	(.L_181 - .L_180)
	.align		4
.L_180:
        /*02f8*/ 	.word	index@(_ZN2at6native27unrolled_elementwise_kernelINS0_13BinaryFunctorIiiiNS0_15binary_internal10MulFunctorIiEEEESt5arrayIPcLm3EELi4E23TrivialOffsetCalculatorILi2EjESA_ILi1EjENS0_6memory15LoadWithoutCastENSD_16StoreWithoutCastEEEviT_T0_T2_T3_T4_T5_)
        /*02fc*/ 	.word	0x00000000


	//----- nvinfo : EIATTR_REGCOUNT
	.align		4
.L_181:
        /*0300*/ 	.byte	0x04, 0x2f
        /*0302*/ 	.short	(.L_183 - .L_182)
	.align		4
.L_182:
        /*0304*/ 	.word	index@(_ZN2at6native18elementwise_kernelILi128ELi2EZNS0_22gpu_kernel_impl_nocastINS0_13BinaryFunctorIiiiNS0_15binary_internal10MulFunctorIiEEEEEEvRNS_18TensorIteratorBaseERKT_EUliE_EEviT1_)
        /*0308*/ 	.word	0x00000014


	//----- nvinfo : EIATTR_FRAME_SIZE
	.align		4
.L_183:
        /*030c*/ 	.byte	0x04, 0x11
        /*030e*/ 	.short	(.L_185 - .L_184)
	.align		4
.L_184:
        /*0310*/ 	.word	index@(_ZN2at6native18elementwise_kernelILi128ELi2EZNS0_22gpu_kernel_impl_nocastINS0_13BinaryFunctorIiiiNS0_15binary_internal10MulFunctorIiEEEEEEvRNS_18TensorIteratorBaseERKT_EUliE_EEviT1_)
        /*0314*/ 	.word	0x00000000


	//----- nvinfo : EIATTR_REGCOUNT
	.align		4
.L_185:
        /*0318*/ 	.byte	0x04, 0x2f
        /*031a*/ 	.short	(.L_187 - .L_186)
	.align		4
.L_186:
        /*031c*/ 	.word	index@(_ZN2at6native27unrolled_elementwise_kernelINS0_13BinaryFunctorIiiiNS0_15binary_internal10MulFunctorIiEEEESt5arrayIPcLm3EELi4E23TrivialOffsetCalculatorILi2EjESA_ILi1EjENS0_6memory12LoadWithCastILi2EEENSD_13StoreWithCastILi1EEEEEviT_T0_T2_T3_T4_T5_)
        /*0320*/ 	.word	0x00000020


	//----- nvinfo : EIATTR_FRAME_SIZE
	.align		4
.L_187:
        /*0324*/ 	.byte	0x04, 0x11
        /*0326*/ 	.short	(.L_189 - .L_188)
	.align		4
.L_188:
        /*0328*/ 	.word	index@(_ZN2at6native27unrolled_elementwise_kernelINS0_13BinaryFunctorIiiiNS0_15binary_internal10MulFunctorIiEEEESt5arrayIPcLm3EELi4E23TrivialOffsetCalculatorILi2EjESA_ILi1EjENS0_6memory12LoadWithCastILi2EEENSD_13StoreWithCastILi1EEEEEviT_T0_T2_T3_T4_T5_)
        /*032c*/ 	.word	0x00000000


	//----- nvinfo : EIATTR_REGCOUNT
	.align		4
.L_189:
        /*0330*/ 	.byte	0x04, 0x2f
        /*0332*/ 	.short	(.L_191 - .L_190)
	.align		4
.L_190:
        /*0334*/ 	.word	index@(_ZN2at6native18elementwise_kernelILi128ELi4EZNS0_15gpu_kernel_implINS0_13BinaryFunctorIiiiNS0_15binary_internal10MulFunctorIiEEEEEEvRNS_18TensorIteratorBaseERKT_EUliE_EEviT1_)
        /*0338*/ 	.word	0x00000018


	//----- nvinfo : EIATTR_FRAME_SIZE
	.align		4
.L_191:
        /*033c*/ 	.byte	0x04, 0x11
        /*033e*/ 	.short	(.L_193 - .L_192)
	.align		4
.L_192:
        /*0340*/ 	.word	index@(_ZN2at6native18elementwise_kernelILi128ELi4EZNS0_15gpu_kernel_implINS0_13BinaryFunctorIiiiNS0_15binary_internal10MulFunctorIiEEEEEEvRNS_18TensorIteratorBaseERKT_EUliE_EEviT1_)
        /*0344*/ 	.word	0x00000000


	//----- nvinfo : EIATTR_REGCOUNT
	.align		4
.L_193:
        /*0348*/ 	.byte	0x04, 0x2f
        /*034a*/ 	.short	(.L_195 - .L_194)
	.align		4
.L_194:
        /*034c*/ 	.word	index@(_ZN2at6native29vectorized_elementwise_kernelILi8ENS0_13AUnaryFunctorIiiiNS0_15binary_internal10MulFunctorIiEEEESt5arrayIPcLm2EEEEviT0_T1_)
        /*0350*/ 	.word	0x00000004


	//----- nvinfo : EIATTR_FRAME_SIZE
	.align		4
.L_195:
        /*0354*/ 	.byte	0x04, 0x11
        /*0356*/ 	.short	(.L_197 - .L_196)
	.align		4
.L_196:
        /*0358*/ 	.word	index@(_ZN2at6native29vectorized_elementwise_kernelILi8ENS0_13AUnaryFunctorIiiiNS0_15binary_internal10MulFunctorIiEEEESt5arrayIPcLm2EEEEviT0_T1_)
        /*035c*/ 	.word	0x00000000


	//----- nvinfo : EIATTR_REGCOUNT
	.align		4
.L_197:
        /*0360*/ 	.byte	0x04, 0x2f
        /*0362*/ 	.short	(.L_199 - .L_198)
	.align		4
.L_198:
        /*0364*/ 	.word	index@(_ZN2at6native29vectorized_elementwise_kernelILi4ENS0_13AUnaryFunctorIiiiNS0_15binary_internal10MulFunctorIiEEEESt5arrayIPcLm2EEEEviT0_T1_)
        /*0368*/ 	.word	0x00000020


	//----- nvinfo : EIATTR_FRAME_SIZE
	.align		4
.L_199:
        /*036c*/ 	.byte	0x04, 0x11
        /*036e*/ 	.short	(.L_201 - .L_200)
	.align		4
.L_200:
        /*0370*/ 	.word	index@(_ZN2at6native29vectorized_elementwise_kernelILi4ENS0_13AUnaryFunctorIiiiNS0_15binary_internal10MulFunctorIiEEEESt5arrayIPcLm2EEEEviT0_T1_)
        /*0374*/ 	.word	0x00000000


	//----- nvinfo : EIATTR_REGCOUNT
	.align		4
.L_201:
        /*0378*/ 	.byte	0x04, 0x2f
        /*037a*/ 	.short	(.L_203 - .L_202)
	.align		4
.L_202:
        /*037c*/ 	.word	index@(_ZN2at6native29vectorized_elementwise_kernelILi2ENS0_13AUnaryFunctorIiiiNS0_15binary_internal10MulFunctorIiEEEESt5arrayIPcLm2EEEEviT0_T1_)
        /*0380*/ 	.word	0x00000020


	//----- nvinfo : EIATTR_FRAME_SIZE
	.align		4
.L_203:
        /*0384*/ 	.byte	0x04, 0x11
        /*0386*/ 	.short	(.L_205 - .L_204)
	.align		4
.L_204:
        /*0388*/ 	.word	index@(_ZN2at6native29vectorized_elementwise_kernelILi2ENS0_13AUnaryFunctorIiiiNS0_15binary_internal10MulFunctorIiEEEESt5arrayIPcLm2EEEEviT0_T1_)
        /*038c*/ 	.word	0x00000000


	//----- nvinfo : EIATTR_REGCOUNT
	.align		4
.L_205:
        /*0390*/ 	.byte	0x04, 0x2f
        /*0392*/ 	.short	(.L_207 - .L_206)
	.align		4
.L_206:
        /*0394*/ 	.word	index@(_ZN2at6native27unrolled_elementwise_kernelINS0_13AUnaryFunctorIiiiNS0_15binary_internal10MulFunctorIiEEEESt5arrayIPcLm2EELi4E23TrivialOffsetCalculatorILi1EjESB_NS0_6memory15LoadWithoutCastENSC_16StoreWithoutCastEEEviT_T0_T2_T3_T4_T5_)
        /*0398*/ 	.word	0x00000016


	//----- nvinfo : EIATTR_FRAME_SIZE
	.align		4
.L_207:
        /*039c*/ 	.byte	0x04, 0x11
        /*039e*/ 	.short	(.L_209 - .L_208)
	.align		4
.L_208:
        /*03a0*/ 	.word	index@(_ZN2at6native27unrolled_elementwise_kernelINS0_13AUnaryFunctorIiiiNS0_15binary_internal10MulFunctorIiEEEESt5arrayIPcLm2EELi4E23TrivialOffsetCalculatorILi1EjESB_NS0_6memory15LoadWithoutCastENSC_16StoreWithoutCastEEEviT_T0_T2_T3_T4_T5_)
        /*03a4*/ 	.word	0x00000000


	//----- nvinfo : EIATTR_REGCOUNT
	.align		4
.L_209:
        /*03a8*/ 	.byte	0x04, 0x2f
        /*03aa*/ 	.short	(.L_211 - .L_210)
	.align		4
.L_210:
        /*03ac*/ 	.word	index@(_ZN2at6native18elementwise_kernelILi128ELi2EZNS0_22gpu_kernel_impl_nocastINS0_13AUnaryFunctorIiiiNS0_15binary_internal10MulFunctorIiEEEEEEvRNS_18TensorIteratorBaseERKT_EUliE_EEviT1_)
        /*03b0*/ 	.word	0x00000014


	//----- nvinfo : EIATTR_FRAME_SIZE
	.align		4
.L_211:
        /*03b4*/ 	.byte	0x04, 0x11
        /*03b6*/ 	.short	(.L_213 - .L_212)
	.align		4
.L_212:
        /*03b8*/ 	.word	index@(_ZN2at6native18elementwise_kernelILi128ELi2EZNS0_22gpu_kernel_impl_nocastINS0_13AUnaryFunctorIiiiNS0_15binary_internal10MulFunctorIiEEEEEEvRNS_18TensorIteratorBaseERKT_EUliE_EEviT1_)
        /*03bc*/ 	.word	0x00000000


	//----- nvinfo : EIATTR_REGCOUNT
	.align		4
.L_213:
        /*03c0*/ 	.byte	0x04, 0x2f
        /*03c2*/ 	.short	(.L_215 - .L_214)
	.align		4
.L_214:
        /*03c4*/ 	.word	index@(_ZN2at6native27unrolled_elementwise_kernelINS0_13AUnaryFunctorIiiiNS0_15binary_internal10MulFunctorIiEEEESt5arrayIPcLm2EELi4E23TrivialOffsetCalculatorILi1EjESB_NS0_6memory12LoadWithCastILi1EEENSC_13StoreWithCastILi1EEEEEviT_T0_T2_T3_T4_T5_)
        /*03c8*/ 	.word	0x0000001e


	//----- nvinfo : EIATTR_FRAME_SIZE
	.align		4
.L_215:
        /*03cc*/ 	.byte	0x04, 0x11
        /*03ce*/ 	.short	(.L_217 - .L_216)
	.align		4
.L_216:
        /*03d0*/ 	.word	index@(_ZN2at6native27unrolled_elementwise_kernelINS0_13AUnaryFunctorIiiiNS0_15binary_internal10MulFunctorIiEEEESt5arrayIPcLm2EELi4E23TrivialOffsetCalculatorILi1EjESB_NS0_6memory12LoadWithCastILi1EEENSC_13StoreWithCastILi1EEEEEviT_T0_T2_T3_T4_T5_)
        /*03d4*/ 	.word	0x00000000


	//----- nvinfo : EIATTR_REGCOUNT
	.align		4
.L_217:
        /*03d8*/ 	.byte	0x04, 0x2f
        /*03da*/ 	.short	(.L_219 - .L_218)
	.align		4
.L_218:
        /*03dc*/ 	.word	index@(_ZN2at6native18elementwise_kernelILi128ELi4EZNS0_15gpu_kernel_implINS0_13AUnaryFunctorIiiiNS0_15binary_internal10MulFunctorIiEEEEEEvRNS_18TensorIteratorBaseERKT_EUliE_EEviT1_)
        /*03e0*/ 	.word	0x00000018


	//----- nvinfo : EIATTR_FRAME_SIZE
	.align		4
.L_219:
        /*03e4*/ 	.byte	0x04, 0x11
        /*03e6*/ 	.short	(.L_221 - .L_220)
	.align		4
.L_220:
        /*03e8*/ 	.word	index@(_ZN2at6native18elementwise_kernelILi128ELi4EZNS0_15gpu_kernel_implINS0_13AUnaryFunctorIiiiNS0_15binary_internal10MulFunctorIiEEEEEEvRNS_18TensorIteratorBaseERKT_EUliE_EEviT1_)
        /*03ec*/ 	.word	0x00000000


	//----- nvinfo : EIATTR_REGCOUNT
	.align		4
.L_221:
        /*03f0*/ 	.byte	0x04, 0x2f
        /*03f2*/ 	.short	(.L_223 - .L_222)
	.align		4
.L_222:
        /*03f4*/ 	.word	index@(_ZN2at6native29vectorized_elementwise_kernelILi8ENS0_13BinaryFunctorIlllNS0_15binary_internal10MulFunctorIlEEEESt5arrayIPcLm3EEEEviT0_T1_)
        /*03f8*/ 	.word	0x00000004


	//----- nvinfo : EIATTR_FRAME_SIZE
	.align		4
.L_223:
        /*03fc*/ 	.byte	0x04, 0x11
        /*03fe*/ 	.short	(.L_225 - .L_224)
	.align		4
.L_224:
        /*0400*/ 	.word	index@(_ZN2at6native29vectorized_elementwise_kernelILi8ENS0_13BinaryFunctorIlllNS0_15binary_internal10MulFunctorIlEEEESt5arrayIPcLm3EEEEviT0_T1_)
        /*0404*/ 	.word	0x00000000


	//----- nvinfo : EIATTR_REGCOUNT
	.align		4
.L_225:
        /*0408*/ 	.byte	0x04, 0x2f
        /*040a*/ 	.short	(.L_227 - .L_226)
	.align		4
.L_226:
        /*040c*/ 	.word	index@(_ZN2at6native29vectorized_elementwise_kernelILi4ENS0_13BinaryFunctorIlllNS0_15binary_internal10MulFunctorIlEEEESt5arrayIPcLm3EEEEviT0_T1_)
        /*0410*/ 	.word	0x00000030


	//----- nvinfo : EIATTR_FRAME_SIZE
	.align		4
.L_227:
        /*0414*/ 	.byte	0x04, 0x11
        /*0416*/ 	.short	(.L_229 - .L_228)
	.align		4
.L_228:
        /*0418*/ 	.word	index@(_ZN2at6native29vectorized_elementwise_kernelILi4ENS0_13BinaryFunctorIlllNS0_15binary_internal10MulFunctorIlEEEESt5arrayIPcLm3EEEEviT0_T1_)
        /*041c*/ 	.word	0x00000000


	//----- nvinfo : EIATTR_REGCOUNT
	.align		4
.L_229:
        /*0420*/ 	.byte	0x04, 0x2f
        /*0422*/ 	.short	(.L_231 - .L_230)
	.align		4
.L_230:
        /*0424*/ 	.word	index@(_ZN2at6native29vectorized_elementwise_kernelILi2ENS0_13BinaryFunctorIlllNS0_15binary_internal10MulFunctorIlEEEESt5arrayIPcLm3EEEEviT0_T1_)
        /*0428*/ 	.word	0x00000030


	//----- nvinfo : EIATTR_FRAME_SIZE
	.align		4
.L_231:
        /*042c*/ 	.byte	0x04, 0x11
        /*042e*/ 	.short	(.L_233 - .L_232)
	.align		4
.L_232:
        /*0430*/ 	.word	index@(_ZN2at6native29vectorized_elementwise_kernelILi2ENS0_13BinaryFunctorIlllNS0_15binary_internal10MulFunctorIlEEEESt5arrayIPcLm3EEEEviT0_T1_)
        /*0434*/ 	.word	0x00000000


	//----- nvinfo : EIATTR_REGCOUNT
	.align		4
.L_233:
        /*0438*/ 	.byte	0x04, 0x2f
        /*043a*/ 	.short	(.L_235 - .L_234)
	.align		4
.L_234:
        /*043c*/ 	.word	index@(_ZN2at6native27unrolled_elementwise_kernelINS0_13BinaryFunctorIlllNS0_15binary_internal10MulFunctorIlEEEESt5arrayIPcLm3EELi4E23TrivialOffsetCalculatorILi2EjESA_ILi1EjENS0_6memory15LoadWithoutCastENSD_16StoreWithoutCastEEEviT_T0_T2_T3_T4_T5_)
        /*0440*/ 	.word	0x00000020


	//----- nvinfo : EIATTR_FRAME_SIZE
	.align		4
.L_235:
        /*0444*/ 	.byte	0x04, 0x11
        /*0446*/ 	.short	(.L_237 - .L_236)
	.align		4
.L_236:
        /*0448*/ 	.word	index@(_ZN2at6native27unrolled_elementwise_kernelINS0_13BinaryFunctorIlllNS0_15binary_internal10MulFunctorIlEEEESt5arrayIPcLm3EELi4E23TrivialOffsetCalculatorILi2EjESA_ILi1EjENS0_6memory15LoadWithoutCastENSD_16StoreWithoutCastEEEviT_T0_T2_T3_T4_T5_)
        /*044c*/ 	.word	0x00000000


	//----- nvinfo : EIATTR_REGCOUNT
	.align		4
.L_237:
        /*0450*/ 	.byte	0x04, 0x2f
        /*0452*/ 	.short	(.L_239 - .L_238)
	.align		4
.L_238:
        /*0454*/ 	.word	index@(_ZN2at6native18elementwise_kernelILi128ELi2EZNS0_22gpu_kernel_impl_nocastINS0_13BinaryFunctorIlllNS0_15binary_internal10MulFunctorIlEEEEEEvRNS_18TensorIteratorBaseERKT_EUliE_EEviT1_)
        /*0458*/ 	.word	0x00000014


	//----- nvinfo : EIATTR_FRAME_SIZE
	.align		4
.L_239:
        /*045c*/ 	.byte	0x04, 0x11
        /*045e*/ 	.short	(.L_241 - .L_240)
	.align		4
.L_240:
        /*0460*/ 	.word	index@(_ZN2at6native18elementwise_kernelILi128ELi2EZNS0_22gpu_kernel_impl_nocastINS0_13BinaryFunctorIlllNS0_15binary_internal10MulFunctorIlEEEEEEvRNS_18TensorIteratorBaseERKT_EUliE_EEviT1_)
        /*0464*/ 	.word	0x00000000


	//----- nvinfo : EIATTR_REGCOUNT
	.align		4
.L_241:
        /*0468*/ 	.byte	0x04, 0x2f
        /*046a*/ 	.short	(.L_243 - .L_242)
	.align		4
.L_242:
        /*046c*/ 	.word	index@(_ZN2at6native27unrolled_elementwise_kernelINS0_13BinaryFunctorIlllNS0_15binary_internal10MulFunctorIlEEEESt5arrayIPcLm3EELi4E23TrivialOffsetCalculatorILi2EjESA_ILi1EjENS0_6memory12LoadWithCastILi2EEENSD_13StoreWithCastILi1EEEEEviT_T0_T2_T3_T4_T5_)
        /*0470*/ 	.word	0x0000002a


	//----- nvinfo : EIATTR_FRAME_SIZE
	.align		4
.L_243:
        /*0474*/ 	.byte	0x04, 0x11
        /*0476*/ 	.short	(.L_245 - .L_244)
	.align		4
.L_244:
        /*0478*/ 	.word	index@(_ZN2at6native27unrolled_elementwise_kernelINS0_13BinaryFunctorIlllNS0_15binary_internal10MulFunctorIlEEEESt5arrayIPcLm3EELi4E23TrivialOffsetCalculatorILi2EjESA_ILi1EjENS0_6memory12LoadWithCastILi2EEENSD_13StoreWithCastILi1EEEEEviT_T0_T2_T3_T4_T5_)
        /*047c*/ 	.word	0x00000000


	//----- nvinfo : EIATTR_REGCOUNT
	.align		4
.L_245:
        /*0480*/ 	.byte	0x04, 0x2f
        /*0482*/ 	.short	(.L_247 - .L_246)
	.align		4
.L_246:
        /*0484*/ 	.word	index@(_ZN2at6native18elementwise_kernelILi128ELi4EZNS0_15gpu_kernel_implINS0_13BinaryFunctorIlllNS0_15binary_internal10MulFunctorIlEEEEEEvRNS_18TensorIteratorBaseERKT_EUliE_EEviT1_)
        /*0488*/ 	.word	0x0000001a


	//----- nvinfo : EIATTR_FRAME_SIZE
	.align		4
.L_247:
        /*048c*/ 	.byte	0x04, 0x11
        /*048e*/ 	.short	(.L_249 - .L_248)
	.align		4
.L_248:
        /*0490*/ 	.word	index@(_ZN2at6native18elementwise_kernelILi128ELi4EZNS0_15gpu_kernel_implINS0_13BinaryFunctorIlllNS0_15binary_internal10MulFunctorIlEEEEEEvRNS_18TensorIteratorBaseERKT_EUliE_EEviT1_)
        /*0494*/ 	.word	0x00000000


	//----- nvinfo : EIATTR_REGCOUNT
	.align		4
.L_249:
        /*0498*/ 	.byte	0x04, 0x2f
        /*049a*/ 	.short	(.L_251 - .L_250)
	.align		4
.L_250:
        /*049c*/ 	.word	index@(_ZN2at6native29vectorized_elementwise_kernelILi8ENS0_13AUnaryFunctorIlllNS0_15binary_internal10MulFunctorIlEEEESt5arrayIPcLm2EEEEviT0_T1_)
        /*04a0*/ 	.word	0x00000004


	//----- nvinfo : EIATTR_FRAME_SIZE
	.align		4
.L_251:
        /*04a4*/ 	.byte	0x04, 0x11
        /*04a6*/ 	.short	(.L_253 - .L_252)
	.align		4
.L_252:
        /*04a8*/ 	.word	index@(_ZN2at6native29vectorized_elementwise_kernelILi8ENS0_13AUnaryFunctorIlllNS0_15binary_internal10MulFunctorIlEEEESt5arrayIPcLm2EEEEviT0_T1_)
        /*04ac*/ 	.word	0x00000000


	//----- nvinfo : EIATTR_REGCOUNT
	.align		4
.L_253:
        /*04b0*/ 	.byte	0x04, 0x2f
        /*04b2*/ 	.short	(.L_255 - .L_254)
	.align		4
.L_254:
        /*04b4*/ 	.word	index@(_ZN2at6native29vectorized_elementwise_kernelILi4ENS0_13AUnaryFunctorIlllNS0_15binary_internal10MulFunctorIlEEEESt5arrayIPcLm2EEEEviT0_T1_)
        /*04b8*/ 	.word	0x00000028


	//----- nvinfo : EIATTR_FRAME_SIZE
	.align		4
.L_255:
        /*04bc*/ 	.byte	0x04, 0x11
        /*04be*/ 	.short	(.L_257 - .L_256)
	.align		4
.L_256:
        /*04c0*/ 	.word	index@(_ZN2at6native29vectorized_elementwise_kernelILi4ENS0_13AUnaryFunctorIlllNS0_15binary_internal10MulFunctorIlEEEESt5arrayIPcLm2EEEEviT0_T1_)
        /*04c4*/ 	.word	0x00000000


	//----- nvinfo : EIATTR_REGCOUNT
	.align		4
.L_257:
        /*04c8*/ 	.byte	0x04, 0x2f
        /*04ca*/ 	.short	(.L_259 - .L_258)
	.align		4
.L_258:
        /*04cc*/ 	.word	index@(_ZN2at6native29vectorized_elementwise_kernelILi2ENS0_13AUnaryFunctorIlllNS0_15binary_internal10MulFunctorIlEEEESt5arrayIPcLm2EEEEviT0_T1_)
        /*04d0*/ 	.word	0x00000028


	//----- nvinfo : EIATTR_FRAME_SIZE
	.align		4
.L_259:
        /*04d4*/ 	.byte	0x04, 0x11
        /*04d6*/ 	.short	(.L_261 - .L_260)
	.align		4
.L_260:
        /*04d8*/ 	.word	index@(_ZN2at6native29vectorized_elementwise_kernelILi2ENS0_13AUnaryFunctorIlllNS0_15binary_internal10MulFunctorIlEEEESt5arrayIPcLm2EEEEviT0_T1_)
        /*04dc*/ 	.word	0x00000000


	//----- nvinfo : EIATTR_REGCOUNT
	.align		4
.L_261:
        /*04e0*/ 	.byte	0x04, 0x2f
        /*04e2*/ 	.short	(.L_263 - .L_262)
	.align		4
.L_262:
        /*04e4*/ 	.word	index@(_ZN2at6native27unrolled_elementwise_kernelINS0_13AUnaryFunctorIlllNS0_15binary_internal10MulFunctorIlEEEESt5arrayIPcLm2EELi4E23TrivialOffsetCalculatorILi1EjESB_NS0_6memory15LoadWithoutCastENSC_16StoreWithoutCastEEEviT_T0_T2_T3_T4_T5_)
        /*04e8*/ 	.word	0x0000001a


	//----- nvinfo : EIATTR_FRAME_SIZE
	.align		4
.L_263:
        /*04ec*/ 	.byte	0x04, 0x11
        /*04ee*/ 	.short	(.L_265 - .L_264)
	.align		4
.L_264:
        /*04f0*/ 	.word	index@(_ZN2at6native27unrolled_elementwise_kernelINS0_13AUnaryFunctorIlllNS0_15binary_internal10MulFunctorIlEEEESt5arrayIPcLm2EELi4E23TrivialOffsetCalculatorILi1EjESB_NS0_6memory15LoadWithoutCastENSC_16StoreWithoutCastEEEviT_T0_T2_T3_T4_T5_)
        /*04f4*/ 	.word	0x00000000


	//----- nvinfo : EIATTR_REGCOUNT
	.align		4
.L_265:
        /*04f8*/ 	.byte	0x04, 0x2f
        /*04fa*/ 	.short	(.L_267 - .L_266)
	.align		4
.L_266:
        /*04fc*/ 	.word	index@(_ZN2at6native18elementwise_kernelILi128ELi2EZNS0_22gpu_kernel_impl_nocastINS0_13AUnaryFunctorIlllNS0_15binary_internal10MulFunctorIlEEEEEEvRNS_18TensorIteratorBaseERKT_EUliE_EEviT1_)
        /*0500*/ 	.word	0x00000014


	//----- nvinfo : EIATTR_FRAME_SIZE
	.align		4
.L_267:
        /*0504*/ 	.byte	0x04, 0x11
        /*0506*/ 	.short	(.L_269 - .L_268)
	.align		4
.L_268:
        /*0508*/ 	.word	index@(_ZN2at6native18elementwise_kernelILi128ELi2EZNS0_22gpu_kernel_impl_nocastINS0_13AUnaryFunctorIlllNS0_15binary_internal10MulFunctorIlEEEEEEvRNS_18TensorIteratorBaseERKT_EUliE_EEviT1_)
        /*050c*/ 	.word	0x00000000


	//----- nvinfo : EIATTR_REGCOUNT
	.align		4
.L_269:
        /*0510*/ 	.byte	0x04, 0x2f
        /*0512*/ 	.short	(.L_271 - .L_270)
	.align		4
.L_270:
        /*0514*/ 	.word	index@(_ZN2at6native27unrolled_elementwise_kernelINS0_13AUnaryFunctorIlllNS0_15binary_internal10MulFunctorIlEEEESt5arrayIPcLm2EELi4E23TrivialOffsetCalculatorILi1EjESB_NS0_6memory12LoadWithCastILi1EEENSC_13StoreWithCastILi1EEEEEviT_T0_T2_T3_T4_T5_)
        /*0518*/ 	.word	0x00000024


	//----- nvinfo : EIATTR_FRAME_SIZE
	.align		4
.L_271:
        /*051c*/ 	.byte	0x04, 0x11
        /*051e*/ 	.short	(.L_273 - .L_272)
	.align		4
.L_272:
        /*0520*/ 	.word	index@(_ZN2at6native27unrolled_elementwise_kernelINS0_13AUnaryFunctorIlllNS0_15binary_internal10MulFunctorIlEEEESt5arrayIPcLm2EELi4E23TrivialOffsetCalculatorILi1EjESB_NS0_6memory12LoadWithCastILi1EEENSC_13StoreWithCastILi1EEEEEviT_T0_T2_T3_T4_T5_)
        /*0524*/ 	.word	0x00000000


	//----- nvinfo : EIATTR_REGCOUNT
	.align		4
.L_273:
        /*0528*/ 	.byte	0x04, 0x2f
        /*052a*/ 	.short	(.L_275 - .L_274)
	.align		4
.L_274:
        /*052c*/ 	.word	index@(_ZN2at6native18elementwise_kernelILi128ELi4EZNS0_15gpu_kernel_implINS0_13AUnaryFunctorIlllNS0_15binary_internal10MulFunctorIlEEEEEEvRNS_18TensorIteratorBaseERKT_EUliE_EEviT1_)
        /*0530*/ 	.word	0x00000018


	//----- nvinfo : EIATTR_FRAME_SIZE
	.align		4
.L_275:
        /*0534*/ 	.byte	0x04, 0x11
        /*0536*/ 	.short	(.L_277 - .L_276)
	.align		4
.L_276:
        /*0538*/ 	.word	index@(_ZN2at6native18elementwise_kernelILi128ELi4EZNS0_15gpu_kernel_implINS0_13AUnaryFunctorIlllNS0_15binary_internal10MulFunctorIlEEEEEEvRNS_18TensorIteratorBaseERKT_EUliE_EEviT1_)
        /*053c*/ 	.word	0x00000000


	//----- nvinfo : EIATTR_REGCOUNT
	.align		4
.L_277:
        /*0540*/ 	.byte	0x04, 0x2f
        /*0542*/ 	.short	(.L_279 - .L_278)
	.align		4
.L_278:
        /*0544*/ 	.word	index@(_ZN2at6native29vectorized_elementwise_kernelILi8ENS0_13BinaryFunctorIsssNS0_15binary_internal10MulFunctorIsEEEESt5arrayIPcLm3EEEEviT0_T1_)
        /*0548*/ 	.word	0x00000004


	//----- nvinfo : EIATTR_FRAME_SIZE
	.align		4
.L_279:
        /*054c*/ 	.byte	0x04, 0x11
        /*054e*/ 	.short	(.L_281 - .L_280)
	.align		4
.L_280:
        /*0550*/ 	.word	index@(_ZN2at6native29vectorized_elementwise_kernelILi8ENS0_13BinaryFunctorIsssNS0_15binary_internal10MulFunctorIsEEEESt5arrayIPcLm3EEEEviT0_T1_)
        /*0554*/ 	.word	0x00000000


	//----- nvinfo : EIATTR_REGCOUNT
	.align		4
.L_281:
        /*0558*/ 	.byte	0x04, 0x2f
        /*055a*/ 	.short	(.L_283 - .L_282)
	.align		4
.L_282:
        /*055c*/ 	.word	index@(_ZN2at6native29vectorized_elementwise_kernelILi4ENS0_13BinaryFunctorIsssNS0_15binary_internal10MulFunctorIsEEEESt5arrayIPcLm3EEEEviT0_T1_)
        /*0560*/ 	.word	0x00000020


	//----- nvinfo : EIATTR_FRAME_SIZE
	.align		4
.L_283:
        /*0564*/ 	.byte	0x04, 0x11
        /*0566*/ 	.short	(.L_285 - .L_284)
	.align		4
.L_284:
        /*0568*/ 	.word	index@(_ZN2at6native29vectorized_elementwise_kernelILi4ENS0_13BinaryFunctorIsssNS0_15binary_internal10MulFunctorIsEEEESt5arrayIPcLm3EEEEviT0_T1_)
        /*056c*/ 	.word	0x00000000


	//----- nvinfo : EIATTR_REGCOUNT
	.align		4
.L_285:
        /*0570*/ 	.byte	0x04, 0x2f
        /*0572*/ 	.short	(.L_287 - .L_286)
	.align		4
.L_286:
        /*0574*/ 	.word	index@(_ZN2at6native29vectorized_elementwise_kernelILi2ENS0_13BinaryFunctorIsssNS0_15binary_internal10MulFunctorIsEEEESt5arrayIPcLm3EEEEviT0_T1_)
        /*0578*/ 	.word	0x00000020


	//----- nvinfo : EIATTR_FRAME_SIZE
	.align		4
.L_287:
        /*057c*/ 	.byte	0x04, 0x11
        /*057e*/ 	.short	(.L_289 - .L_288)
	.align		4
.L_288:
        /*0580*/ 	.word	index@(_ZN2at6native29vectorized_elementwise_kernelILi2ENS0_13BinaryFunctorIsssNS0_15binary_internal10MulFunctorIsEEEESt5arrayIPcLm3EEEEviT0_T1_)
        /*0584*/ 	.word	0x00000000


	//----- nvinfo : EIATTR_REGCOUNT
	.align		4
.L_289:
        /*0588*/ 	.byte	0x04, 0x2f
        /*058a*/ 	.short	(.L_291 - .L_290)
	.align		4
.L_290:
        /*058c*/ 	.word	index@(_ZN2at6native27unrolled_elementwise_kernelINS0_13BinaryFunctorIsssNS0_15binary_internal10MulFunctorIsEEEESt5arrayIPcLm3EELi4E23TrivialOffsetCalculatorILi2EjESA_ILi1EjENS0_6memory15LoadWithoutCastENSD_16StoreWithoutCastEEEviT_T0_T2_T3_T4_T5_)
        /*0590*/ 	.word	0x0000001e


	//----- nvinfo : EIATTR_FRAME_SIZE
	.align		4
.L_291:
        /*0594*/ 	.byte	0x04, 0x11
        /*0596*/ 	.short	(.L_293 - .L_292)
	.align		4
.L_292:
        /*0598*/ 	.word	index@(_ZN2at6native27unrolled_elementwise_kernelINS0_13BinaryFunctorIsssNS0_15binary_internal10MulFunctorIsEEEESt5arrayIPcLm3EELi4E23TrivialOffsetCalculatorILi2EjESA_ILi1EjENS0_6memory15LoadWithoutCastENSD_16StoreWithoutCastEEEviT_T0_T2_T3_T4_T5_)
        /*059c*/ 	.word	0x00000000


	//----- nvinfo : EIATTR_REGCOUNT
	.align		4
.L_293:
        /*05a0*/ 	.byte	0x04, 0x2f
        /*05a2*/ 	.short	(.L_295 - .L_294)
	.align		4
.L_294:
        /*05a4*/ 	.word	index@(_ZN2at6native18elementwise_kernelILi128ELi4EZNS0_22gpu_kernel_impl_nocastINS0_13BinaryFunctorIsssNS0_15binary_internal10MulFunctorIsEEEEEEvRNS_18TensorIteratorBaseERKT_EUliE_EEviT1_)
        /*05a8*/ 	.word	0x00000014


	//----- nvinfo : EIATTR_FRAME_SIZE
	.align		4
.L_295:
        /*05ac*/ 	.byte	0x04, 0x11
        /*05ae*/ 	.short	(.L_297 - .L_296)
	.align		4
.L_296:
        /*05b0*/ 	.word	index@(_ZN2at6native18elementwise_kernelILi128ELi4EZNS0_22gpu_kernel_impl_nocastINS0_13BinaryFunctorIsssNS0_15binary_internal10MulFunctorIsEEEEEEvRNS_18TensorIteratorBaseERKT_EUliE_EEviT1_)
        /*05b4*/ 	.word	0x00000000


	//----- nvinfo : EIATTR_REGCOUNT
	.align		4
.L_297:
        /*05b8*/ 	.byte	0x04, 0x2f
        /*05ba*/ 	.short	(.L_299 - .L_298)
	.align		4
.L_298:
        /*05bc*/ 	.word	index@(_ZN2at6native27unrolled_elementwise_kernelINS0_13BinaryFunctorIsssNS0_15binary_internal10MulFunctorIsEEEESt5arrayIPcLm3EELi4E23TrivialOffsetCalculatorILi2EjESA_ILi1EjENS0_6memory12LoadWithCastILi2EEENSD_13StoreWithCastILi1EEEEEviT_T0_T2_T3_T4_T5_)
        /*05c0*/ 	.word	0x0000001f


	//----- nvinfo : EIATTR_FRAME_SIZE
	.align		4
.L_299:
        /*05c4*/ 	.byte	0x04, 0x11
        /*05c6*/ 	.short	(.L_301 - .L_300)
	.align		4
.L_300:
        /*05c8*/ 	.word	index@(_ZN2at6native27unrolled_elementwise_kernelINS0_13BinaryFunctorIsssNS0_15binary_internal10MulFunctorIsEEEESt5arrayIPcLm3EELi4E23TrivialOffsetCalculatorILi2EjESA_ILi1EjENS0_6memory12LoadWithCastILi2EEENSD_13StoreWithCastILi1EEEEEviT_T0_T2_T3_T4_T5_)
        /*05cc*/ 	.word	0x00000000


	//----- nvinfo : EIATTR_REGCOUNT
	.align		4
.L_301:
        /*05d0*/ 	.byte	0x04, 0x2f
        /*05d2*/ 	.short	(.L_303 - .L_302)
	.align		4
.L_302:
        /*05d4*/ 	.word	index@(_ZN2at6native18elementwise_kernelILi128ELi4EZNS0_15gpu_kernel_implINS0_13BinaryFunctorIsssNS0_15binary_internal10MulFunctorIsEEEEEEvRNS_18TensorIteratorBaseERKT_EUliE_EEviT1_)
        /*05d8*/ 	.word	0x00000018


	//----- nvinfo : EIATTR_FRAME_SIZE
	.align		4
.L_303:
        /*05dc*/ 	.byte	0x04, 0x11
        /*05de*/ 	.short	(.L_305 - .L_304)
	.align		4
.L_304:
        /*05e0*/ 	.word	index@(_ZN2at6native18elementwise_kernelILi128ELi4EZNS0_15gpu_kernel_implINS0_13BinaryFunctorIsssNS0_15binary_internal10MulFunctorIsEEEEEEvRNS_18TensorIteratorBaseERKT_EUliE_EEviT1_)
        /*05e4*/ 	.word	0x00000000


	//----- nvinfo : EIATTR_REGCOUNT
	.align		4
.L_305:
        /*05e8*/ 	.byte	0x04, 0x2f
        /*05ea*/ 	.short	(.L_307 - .L_306)
	.align		4
.L_306:
        /*05ec*/ 	.word	index@(_ZN2at6native29vectorized_elementwise_kernelILi8ENS0_13AUnaryFunctorIsssNS0_15binary_internal10MulFunctorIsEEEESt5arrayIPcLm2EEEEviT0_T1_)
        /*05f0*/ 	.word	0x00000004


	//----- nvinfo : EIATTR_FRAME_SIZE
	.align		4
.L_307:
        /*05f4*/ 	.byte	0x04, 0x11
        /*05f6*/ 	.short	(.L_309 - .L_308)
	.align		4
.L_308:
        /*05f8*/ 	.word	index@(_ZN2at6native29vectorized_elementwise_kernelILi8ENS0_13AUnaryFunctorIsssNS0_15binary_internal10MulFunctorIsEEEESt5arrayIPcLm2EEEEviT0_T1_)
        /*05fc*/ 	.word	0x00000000


	//----- nvinfo : EIATTR_REGCOUNT
	.align		4
.L_309:
        /*0600*/ 	.byte	0x04, 0x2f
        /*0602*/ 	.short	(.L_311 - .L_310)
	.align		4
.L_310:
        /*0604*/ 	.word	index@(_ZN2at6native29vectorized_elementwise_kernelILi4ENS0_13AUnaryFunctorIsssNS0_15binary_internal10MulFunctorIsEEEESt5arrayIPcLm2EEEEviT0_T1_)
        /*0608*/ 	.word	0x00000020


	//----- nvinfo : EIATTR_FRAME_SIZE
	.align		4
.L_311:
        /*060c*/ 	.byte	0x04, 0x11
        /*060e*/ 	.short	(.L_313 - .L_312)
	.align		4
.L_312:
        /*0610*/ 	.word	index@(_ZN2at6native29vectorized_elementwise_kernelILi4ENS0_13AUnaryFunctorIsssNS0_15binary_internal10MulFunctorIsEEEESt5arrayIPcLm2EEEEviT0_T1_)
        /*0614*/ 	.word	0x00000000


	//----- nvinfo : EIATTR_REGCOUNT
	.align		4
.L_313:
        /*0618*/ 	.byte	0x04, 0x2f
        /*061a*/ 	.short	(.L_315 - .L_314)
	.align		4
.L_314:
        /*061c*/ 	.word	index@(_ZN2at6native29vectorized_elementwise_kernelILi2ENS0_13AUnaryFunctorIsssNS0_15binary_internal10MulFunctorIsEEEESt5arrayIPcLm2EEEEviT0_T1_)
        /*0620*/ 	.word	0x00000020


	//----- nvinfo : EIATTR_FRAME_SIZE
	.align		4
.L_315:
        /*0624*/ 	.byte	0x04, 0x11
        /*0626*/ 	.short	(.L_317 - .L_316)
	.align		4
.L_316:
        /*0628*/ 	.word	index@(_ZN2at6native29vectorized_elementwise_kernelILi2ENS0_13AUnaryFunctorIsssNS0_15binary_internal10MulFunctorIsEEEESt5arrayIPcLm2EEEEviT0_T1_)
        /*062c*/ 	.word	0x00000000


	//----- nvinfo : EIATTR_REGCOUNT
	.align		4
.L_317:
        /*0630*/ 	.byte	0x04, 0x2f
        /*0632*/ 	.short	(.L_319 - .L_318)
	.align		4
.L_318:
        /*0634*/ 	.word	index@(_ZN2at6native27unrolled_elementwise_kernelINS0_13AUnaryFunctorIsssNS0_15binary_internal10MulFunctorIsEEEESt5arrayIPcLm2EELi4E23TrivialOffsetCalculatorILi1EjESB_NS0_6memory15LoadWithoutCastENSC_16StoreWithoutCastEEEviT_T0_T2_T3_T4_T5_)
        /*0638*/ 	.word	0x00000016


	//----- nvinfo : EIATTR_FRAME_SIZE
	.align		4
.L_319:
        /*063c*/ 	.byte	0x04, 0x11
        /*063e*/ 	.short	(.L_321 - .L_320)
	.align		4
.L_320:
        /*0640*/ 	.word	index@(_ZN2at6native27unrolled_elementwise_kernelINS0_13AUnaryFunctorIsssNS0_15binary_internal10MulFunctorIsEEEESt5arrayIPcLm2EELi4E23TrivialOffsetCalculatorILi1EjESB_NS0_6memory15LoadWithoutCastENSC_16StoreWithoutCastEEEviT_T0_T2_T3_T4_T5_)
        /*0644*/ 	.word	0x00000000


	//----- nvinfo : EIATTR_REGCOUNT
	.align		4
.L_321:
        /*0648*/ 	.byte	0x04, 0x2f
        /*064a*/ 	.short	(.L_323 - .L_322)
	.align		4
.L_322:
        /*064c*/ 	.word	index@(_ZN2at6native18elementwise_kernelILi128ELi4EZNS0_22gpu_kernel_impl_nocastINS0_13AUnaryFunctorIsssNS0_15binary_internal10MulFunctorIsEEEEEEvRNS_18TensorIteratorBaseERKT_EUliE_EEviT1_)
        /*0650*/ 	.word	0x00000014


	//----- nvinfo : EIATTR_FRAME_SIZE
	.align		4
.L_323:
        /*0654*/ 	.byte	0x04, 0x11
        /*0656*/ 	.short	(.L_325 - .L_324)
	.align		4
.L_324:
        /*0658*/ 	.word	index@(_ZN2at6native18elementwise_kernelILi128ELi4EZNS0_22gpu_kernel_impl_nocastINS0_13AUnaryFunctorIsssNS0_15binary_internal10MulFunctorIsEEEEEEvRNS_18TensorIteratorBaseERKT_EUliE_EEviT1_)
        /*065c*/ 	.word	0x00000000


	//----- nvinfo : EIATTR_REGCOUNT
	.align		4
.L_325:
        /*0660*/ 	.byte	0x04, 0x2f
        /*0662*/ 	.short	(.L_327 - .L_326)
	.align		4
.L_326:
        /*0664*/ 	.word	index@(_ZN2at6native27unrolled_elementwise_kernelINS0_13AUnaryFunctorIsssNS0_15binary_internal10MulFunctorIsEEEESt5arrayIPcLm2EELi4E23TrivialOffsetCalculatorILi1EjESB_NS0_6memory12LoadWithCastILi1EEENSC_13StoreWithCastILi1EEEEEviT_T0_T2_T3_T4_T5_)
        /*0668*/ 	.word	0x0000001c


	//----- nvinfo : EIATTR_FRAME_SIZE
	.align		4
.L_327:
        /*066c*/ 	.byte	0x04, 0x11
        /*066e*/ 	.short	(.L_329 - .L_328)
	.align		4
.L_328:
        /*0670*/ 	.word	index@(_ZN2at6native27unrolled_elementwise_kernelINS0_13AUnaryFunctorIsssNS0_15binary_internal10MulFunctorIsEEEESt5arrayIPcLm2EELi4E23TrivialOffsetCalculatorILi1EjESB_NS0_6memory12LoadWithCastILi1EEENSC_13StoreWithCastILi1EEEEEviT_T0_T2_T3_T4_T5_)
        /*0674*/ 	.word	0x00000000


	//----- nvinfo : EIATTR_REGCOUNT
	.align		4
.L_329:
        /*0678*/ 	.byte	0x04, 0x2f
        /*067a*/ 	.short	(.L_331 - .L_330)
	.align		4
.L_330:
        /*067c*/ 	.word	index@(_ZN2at6native18elementwise_kernelILi128ELi4EZNS0_15gpu_kernel_implINS0_13AUnaryFunctorIsssNS0_15binary_internal10MulFunctorIsEEEEEEvRNS_18TensorIteratorBaseERKT_EUliE_EEviT1_)
        /*0680*/ 	.word	0x00000018


	//----- nvinfo : EIATTR_FRAME_SIZE
	.align		4
.L_331:
        /*0684*/ 	.byte	0x04, 0x11
        /*0686*/ 	.short	(.L_333 - .L_332)
	.align		4
.L_332:
        /*0688*/ 	.word	index@(_ZN2at6native18elementwise_kernelILi128ELi4EZNS0_15gpu_kernel_implINS0_13AUnaryFunctorIsssNS0_15binary_internal10MulFunctorIsEEEEEEvRNS_18TensorIteratorBaseERKT_EUliE_EEviT1_)
        /*068c*/ 	.word	0x00000000


	//----- nvinfo : EIATTR_REGCOUNT
	.align		4
.L_333:
        /*0690*/ 	.byte	0x04, 0x2f
        /*0692*/ 	.short	(.L_335 - .L_334)
	.align		4
.L_334:
        /*0694*/ 	.word	index@(_ZN2at6native29vectorized_elementwise_kernelILi8ENS0_13BinaryFunctorIdddNS0_15binary_internal10MulFunctorIdEEEESt5arrayIPcLm3EEEEviT0_T1_)
        /*0698*/ 	.word	0x00000004


	//----- nvinfo : EIATTR_FRAME_SIZE
	.align		4
.L_335:
        /*069c*/ 	.byte	0x04, 0x11
        /*069e*/ 	.short	(.L_337 - .L_336)
	.align		4
.L_336:
        /*06a0*/ 	.word	index@(_ZN2at6native29vectorized_elementwise_kernelILi8ENS0_13BinaryFunctorIdddNS0_15binary_internal10MulFunctorIdEEEESt5arrayIPcLm3EEEEviT0_T1_)
        /*06a4*/ 	.word	0x00000000


	//----- nvinfo : EIATTR_REGCOUNT
	.align		4
.L_337:
        /*06a8*/ 	.byte	0x04, 0x2f
        /*06aa*/ 	.short	(.L_339 - .L_338)
	.align		4
.L_338:
        /*06ac*/ 	.word	index@(_ZN2at6native29vectorized_elementwise_kernelILi4ENS0_13BinaryFunctorIdddNS0_15binary_internal10MulFunctorIdEEEESt5arrayIPcLm3EEEEviT0_T1_)
        /*06b0*/ 	.word	0x00000028


	//----- nvinfo : EIATTR_FRAME_SIZE
	.align		4
.L_339:
        /*06b4*/ 	.byte	0x04, 0x11
        /*06b6*/ 	.short	(.L_341 - .L_340)
	.align		4
.L_340:
        /*06b8*/ 	.word	index@(_ZN2at6native29vectorized_elementwise_kernelILi4ENS0_13BinaryFunctorIdddNS0_15binary_internal10MulFunctorIdEEEESt5arrayIPcLm3EEEEviT0_T1_)
        /*06bc*/ 	.word	0x00000000


	//----- nvinfo : EIATTR_REGCOUNT
	.align		4
.L_341:
        /*06c0*/ 	.byte	0x04, 0x2f
        /*06c2*/ 	.short	(.L_343 - .L_342)
	.align		4
.L_342:
        /*06c4*/ 	.word	index@(_ZN2at6native29vectorized_elementwise_kernelILi2ENS0_13BinaryFunctorIdddNS0_15binary_internal10MulFunctorIdEEEESt5arrayIPcLm3EEEEviT0_T1_)
        /*06c8*/ 	.word	0x00000028


	//----- nvinfo : EIATTR_FRAME_SIZE
	.align		4
.L_343:
        /*06cc*/ 	.byte	0x04, 0x11
        /*06ce*/ 	.short	(.L_345 - .L_344)
	.align		4
.L_344:
        /*06d0*/ 	.word	index@(_ZN2at6native29vectorized_elementwise_kernelILi2ENS0_13BinaryFunctorIdddNS0_15binary_internal10MulFunctorIdEEEESt5arrayIPcLm3EEEEviT0_T1_)
        /*06d4*/ 	.word	0x00000000


	//----- nvinfo : EIATTR_REGCOUNT
	.align		4
.L_345:
        /*06d8*/ 	.byte	0x04, 0x2f
        /*06da*/ 	.short	(.L_347 - .L_346)
	.align		4
.L_346:
        /*06dc*/ 	.word	index@(_ZN2at6native27unrolled_elementwise_kernelINS0_13BinaryFunctorIdddNS0_15binary_internal10MulFunctorIdEEEESt5arrayIPcLm3EELi4E23TrivialOffsetCalculatorILi2EjESA_ILi1EjENS0_6memory15LoadWithoutCastENSD_16StoreWithoutCastEEEviT_T0_T2_T3_T4_T5_)
        /*06e0*/ 	.word	0x00000020


	//----- nvinfo : EIATTR_FRAME_SIZE
	.align		4
.L_347:
        /*06e4*/ 	.byte	0x04, 0x11
        /*06e6*/ 	.short	(.L_349 - .L_348)
	.align		4
.L_348:
        /*06e8*/ 	.word	index@(_ZN2at6native27unrolled_elementwise_kernelINS0_13BinaryFunctorIdddNS0_15binary_internal10MulFunctorIdEEEESt5arrayIPcLm3EELi4E23TrivialOffsetCalculatorILi2EjESA_ILi1EjENS0_6memory15LoadWithoutCastENSD_16StoreWithoutCastEEEviT_T0_T2_T3_T4_T5_)
        /*06ec*/ 	.word	0x00000000


	//----- nvinfo : EIATTR_REGCOUNT
	.align		4
.L_349:
        /*06f0*/ 	.byte	0x04, 0x2f
        /*06f2*/ 	.short	(.L_351 - .L_350)
	.align		4
.L_350:
        /*06f4*/ 	.word	index@(_ZN2at6native18elementwise_kernelILi128ELi2EZNS0_22gpu_kernel_impl_nocastINS0_13BinaryFunctorIdddNS0_15binary_internal10MulFunctorIdEEEEEEvRNS_18TensorIteratorBaseERKT_EUliE_EEviT1_)
        /*06f8*/ 	.word	0x00000014


	//----- nvinfo : EIATTR_FRAME_SIZE
	.align		4
.L_351:
        /*06fc*/ 	.byte	0x04, 0x11
        /*06fe*/ 	.short	(.L_353 - .L_352)
	.align		4
.L_352:
        /*0700*/ 	.word	index@(_ZN2at6native18elementwise_kernelILi128ELi2EZNS0_22gpu_kernel_impl_nocastINS0_13BinaryFunctorIdddNS0_15binary_internal10MulFunctorIdEEEEEEvRNS_18TensorIteratorBaseERKT_EUliE_EEviT1_)
        /*0704*/ 	.word	0x00000000


	//----- nvinfo : EIATTR_REGCOUNT
	.align		4
.L_353:
        /*0708*/ 	.byte	0x04, 0x2f
        /*070a*/ 	.short	(.L_355 - .L_354)
	.align		4
.L_354:
        /*070c*/ 	.word	index@(_ZN2at6native27unrolled_elementwise_kernelINS0_13BinaryFunctorIdddNS0_15binary_internal10MulFunctorIdEEEESt5arrayIPcLm3EELi4E23TrivialOffsetCalculatorILi2EjESA_ILi1EjENS0_6memory12LoadWithCastILi2EEENSD_13StoreWithCastILi1EEEEEviT_T0_T2_T3_T4_T5_)
        /*0710*/ 	.word	0x00000028


	//----- nvinfo : EIATTR_FRAME_SIZE
	.align		4
.L_355:
        /*0714*/ 	.byte	0x04, 0x11
        /*0716*/ 	.short	(.L_357 - .L_356)
	.align		4
.L_356:
        /*0718*/ 	.word	index@(_ZN2at6native27unrolled_elementwise_kernelINS0_13BinaryFunctorIdddNS0_15binary_internal10MulFunctorIdEEEESt5arrayIPcLm3EELi4E23TrivialOffsetCalculatorILi2EjESA_ILi1EjENS0_6memory12LoadWithCastILi2EEENSD_13StoreWithCastILi1EEEEEviT_T0_T2_T3_T4_T5_)
        /*071c*/ 	.word	0x00000000


	//----- nvinfo : EIATTR_REGCOUNT
	.align		4
.L_357:
        /*0720*/ 	.byte	0x04, 0x2f
        /*0722*/ 	.short	(.L_359 - .L_358)
	.align		4
.L_358:
        /*0724*/ 	.word	index@(_ZN2at6native18elementwise_kernelILi128ELi4EZNS0_15gpu_kernel_implINS0_13BinaryFunctorIdddNS0_15binary_internal10MulFunctorIdEEEEEEvRNS_18TensorIteratorBaseERKT_EUliE_EEviT1_)
        /*0728*/ 	.word	0x0000001a


	//----- nvinfo : EIATTR_FRAME_SIZE
	.align		4
.L_359:
        /*072c*/ 	.byte	0x04, 0x11
        /*072e*/ 	.short	(.L_361 - .L_360)
	.align		4
.L_360:
        /*0730*/ 	.word	index@(_ZN2at6native18elementwise_kernelILi128ELi4EZNS0_15gpu_kernel_implINS0_13BinaryFunctorIdddNS0_15binary_internal10MulFunctorIdEEEEEEvRNS_18TensorIteratorBaseERKT_EUliE_EEviT1_)
        /*0734*/ 	.word	0x00000000


	//----- nvinfo : EIATTR_REGCOUNT
	.align		4
.L_361:
        /*0738*/ 	.byte	0x04, 0x2f
        /*073a*/ 	.short	(.L_363 - .L_362)
	.align		4
.L_362:
        /*073c*/ 	.word	index@(_ZN2at6native29vectorized_elementwise_kernelILi8ENS0_13AUnaryFunctorIdddNS0_15binary_internal10MulFunctorIdEEEESt5arrayIPcLm2EEEEviT0_T1_)
        /*0740*/ 	.word	0x00000004


	//----- nvinfo : EIATTR_FRAME_SIZE
	.align		4
.L_363:
        /*0744*/ 	.byte	0x04, 0x11
        /*0746*/ 	.short	(.L_365 - .L_364)
	.align		4
.L_364:
        /*0748*/ 	.word	index@(_ZN2at6native29vectorized_elementwise_kernelILi8ENS0_13AUnaryFunctorIdddNS0_15binary_internal10MulFunctorIdEEEESt5arrayIPcLm2EEEEviT0_T1_)
        /*074c*/ 	.word	0x00000000


	//----- nvinfo : EIATTR_REGCOUNT
	.align		4
.L_365:
        /*0750*/ 	.byte	0x04, 0x2f
        /*0752*/ 	.short	(.L_367 - .L_366)
	.align		4
.L_366:
        /*0754*/ 	.word	index@(_ZN2at6native29vectorized_elementwise_kernelILi4ENS0_13AUnaryFunctorIdddNS0_15binary_internal10MulFunctorIdEEEESt5arrayIPcLm2EEEEviT0_T1_)
        /*0758*/ 	.word	0x00000020


	//----- nvinfo : EIATTR_FRAME_SIZE
	.align		4
.L_367:
        /*075c*/ 	.byte	0x04, 0x11
        /*075e*/ 	.short	(.L_369 - .L_368)
	.align		4
.L_368:
        /*0760*/ 	.word	index@(_ZN2at6native29vectorized_elementwise_kernelILi4ENS0_13AUnaryFunctorIdddNS0_15binary_internal10MulFunctorIdEEEESt5arrayIPcLm2EEEEviT0_T1_)
        /*0764*/ 	.word	0x00000000


	//----- nvinfo : EIATTR_REGCOUNT
	.align		4
.L_369:
        /*0768*/ 	.byte	0x04, 0x2f
        /*076a*/ 	.short	(.L_371 - .L_370)
	.align		4
.L_370:
        /*076c*/ 	.word	index@(_ZN2at6native29vectorized_elementwise_kernelILi2ENS0_13AUnaryFunctorIdddNS0_15binary_internal10MulFunctorIdEEEESt5arrayIPcLm2EEEEviT0_T1_)
        /*0770*/ 	.word	0x00000020


	//----- nvinfo : EIATTR_FRAME_SIZE
	.align		4
.L_371:
        /*0774*/ 	.byte	0x04, 0x11
        /*0776*/ 	.short	(.L_373 - .L_372)
	.align		4
.L_372:
        /*0778*/ 	.word	index@(_ZN2at6native29vectorized_elementwise_kernelILi2ENS0_13AUnaryFunctorIdddNS0_15binary_internal10MulFunctorIdEEEESt5arrayIPcLm2EEEEviT0_T1_)
        /*077c*/ 	.word	0x00000000


	//----- nvinfo : EIATTR_REGCOUNT
	.align		4
.L_373:
        /*0780*/ 	.byte	0x04, 0x2f
        /*0782*/ 	.short	(.L_375 - .L_374)
	.align		4
.L_374:
        /*0784*/ 	.word	index@(_ZN2at6native27unrolled_elementwise_kernelINS0_13AUnaryFunctorIdddNS0_15binary_internal10MulFunctorIdEEEESt5arrayIPcLm2EELi4E23TrivialOffsetCalculatorILi1EjESB_NS0_6memory15LoadWithoutCastENSC_16StoreWithoutCastEEEviT_T0_T2_T3_T4_T5_)
        /*0788*/ 	.word	0x0000001a


	//----- nvinfo : EIATTR_FRAME_SIZE
	.align		4
.L_375:
        /*078c*/ 	.byte	0x04, 0x11
        /*078e*/ 	.short	(.L_377 - .L_376)
	.align		4
.L_376:
        /*0790*/ 	.word	index@(_ZN2at6native27unrolled_elementwise_kernelINS0_13AUnaryFunctorIdddNS0_15binary_internal10MulFunctorIdEEEESt5arrayIPcLm2EELi4E23TrivialOffsetCalculatorILi1EjESB_NS0_6memory15LoadWithoutCastENSC_16StoreWithoutCastEEEviT_T0_T2_T3_T4_T5_)
        /*0794*/ 	.word	0x00000000


	//----- nvinfo : EIATTR_REGCOUNT
	.align		4
.L_377:
        /*0798*/ 	.byte	0x04, 0x2f
        /*079a*/ 	.short	(.L_379 - .L_378)
	.align		4
.L_378:
        /*079c*/ 	.word	index@(_ZN2at6native18elementwise_kernelILi128ELi2EZNS0_22gpu_kernel_impl_nocastINS0_13AUnaryFunctorIdddNS0_15binary_internal10MulFunctorIdEEEEEEvRNS_18TensorIteratorBaseERKT_EUliE_EEviT1_)
        /*07a0*/ 	.word	0x00000014


	//----- nvinfo : EIATTR_FRAME_SIZE
	.align		4
.L_379:
        /*07a4*/ 	.byte	0x04, 0x11
        /*07a6*/ 	.short	(.L_381 - .L_380)
	.align		4
.L_380:
        /*07a8*/ 	.word	index@(_ZN2at6native18elementwise_kernelILi128ELi2EZNS0_22gpu_kernel_impl_nocastINS0_13AUnaryFunctorIdddNS0_15binary_internal10MulFunctorIdEEEEEEvRNS_18TensorIteratorBaseERKT_EUliE_EEviT1_)
        /*07ac*/ 	.word	0x00000000


	//----- nvinfo : EIATTR_REGCOUNT
	.align		4
.L_381:
        /*07b0*/ 	.byte	0x04, 0x2f
        /*07b2*/ 	.short	(.L_383 - .L_382)
	.align		4
.L_382:
        /*07b4*/ 	.word	index@(_ZN2at6native27unrolled_elementwise_kernelINS0_13AUnaryFunctorIdddNS0_15binary_internal10MulFunctorIdEEEESt5arrayIPcLm2EELi4E23TrivialOffsetCalculatorILi1EjESB_NS0_6memory12LoadWithCastILi1EEENSC_13StoreWithCastILi1EEEEEviT_T0_T2_T3_T4_T5_)
        /*07b8*/ 	.word	0x00000022


	//----- nvinfo : EIATTR_FRAME_SIZE
	.align		4
.L_383:
        /*07bc*/ 	.byte	0x04, 0x11
        /*07be*/ 	.short	(.L_385 - .L_384)
	.align		4
.L_384:
        /*07c0*/ 	.word	index@(_ZN2at6native27unrolled_elementwise_kernelINS0_13AUnaryFunctorIdddNS0_15binary_internal10MulFunctorIdEEEESt5arrayIPcLm2EELi4E23TrivialOffsetCalculatorILi1EjESB_NS0_6memory12LoadWithCastILi1EEENSC_13StoreWithCastILi1EEEEEviT_T0_T2_T3_T4_T5_)
        /*07c4*/ 	.word	0x00000000


	//----- nvinfo : EIATTR_REGCOUNT
	.align		4
.L_385:
        /*07c8*/ 	.byte	0x04, 0x2f
        /*07ca*/ 	.short	(.L_387 - .L_386)
	.align		4
.L_386:
        /*07cc*/ 	.word	index@(_ZN2at6native18elementwise_kernelILi128ELi4EZNS0_15gpu_kernel_implINS0_13AUnaryFunctorIdddNS0_15binary_internal10MulFunctorIdEEEEEEvRNS_18TensorIteratorBaseERKT_EUliE_EEviT1_)
        /*07d0*/ 	.word	0x00000018


	//----- nvinfo : EIATTR_FRAME_SIZE
	.align		4
.L_387:
        /*07d4*/ 	.byte	0x04, 0x11
        /*07d6*/ 	.short	(.L_389 - .L_388)
	.align		4
.L_388:
        /*07d8*/ 	.word	index@(_ZN2at6native18elementwise_kernelILi128ELi4EZNS0_15gpu_kernel_implINS0_13AUnaryFunctorIdddNS0_15binary_internal10MulFunctorIdEEEEEEvRNS_18TensorIteratorBaseERKT_EUliE_EEviT1_)
        /*07dc*/ 	.word	0x00000000


	//----- nvinfo : EIATTR_REGCOUNT
	.align		4
.L_389:
        /*07e0*/ 	.byte	0x04, 0x2f
        /*07e2*/ 	.short	(.L_391 - .L_390)
	.align		4
.L_390:
        /*07e4*/ 	.word	index@(_ZN2at6native29vectorized_elementwise_kernelILi8ENS0_13BinaryFunctorIfffNS0_15binary_internal10MulFunctorIfEEEESt5arrayIPcLm3EEEEviT0_T1_)
        /*07e8*/ 	.word	0x00000004


	//----- nvinfo : EIATTR_FRAME_SIZE
	.align		4
.L_391:
        /*07ec*/ 	.byte	0x04, 0x11
        /*07ee*/ 	.short	(.L_393 - .L_392)
	.align		4
.L_392:
        /*07f0*/ 	.word	index@(_ZN2at6native29vectorized_elementwise_kernelILi8ENS0_13BinaryFunctorIfffNS0_15binary_internal10MulFunctorIfEEEESt5arrayIPcLm3EEEEviT0_T1_)
        /*07f4*/ 	.word	0x00000000


	//----- nvinfo : EIATTR_REGCOUNT
	.align		4
.L_393:
        /*07f8*/ 	.byte	0x04, 0x2f
        /*07fa*/ 	.short	(.L_395 - .L_394)
	.align		4
.L_394:
        /*07fc*/ 	.word	index@(_ZN2at6native29vectorized_elementwise_kernelILi4ENS0_13BinaryFunctorIfffNS0_15binary_internal10MulFunctorIfEEEESt5arrayIPcLm3EEEEviT0_T1_)
        /*0800*/ 	.word	0x00000020


	//----- nvinfo : EIATTR_FRAME_SIZE
	.align		4
.L_395:
        /*0804*/ 	.byte	0x04, 0x11
        /*0806*/ 	.short	(.L_397 - .L_396)
	.align		4
.L_396:
        /*0808*/ 	.word	index@(_ZN2at6native29vectorized_elementwise_kernelILi4ENS0_13BinaryFunctorIfffNS0_15binary_internal10MulFunctorIfEEEESt5arrayIPcLm3EEEEviT0_T1_)
        /*080c*/ 	.word	0x00000000


	//----- nvinfo : EIATTR_REGCOUNT
	.align		4
.L_397:
        /*0810*/ 	.byte	0x04, 0x2f
        /*0812*/ 	.short	(.L_399 - .L_398)
	.align		4
.L_398:
        /*0814*/ 	.word	index@(_ZN2at6native29vectorized_elementwise_kernelILi2ENS0_13BinaryFunctorIfffNS0_15binary_internal10MulFunctorIfEEEESt5arrayIPcLm3EEEEviT0_T1_)
        /*0818*/ 	.word	0x00000020


	//----- nvinfo : EIATTR_FRAME_SIZE
	.align		4
.L_399:
        /*081c*/ 	.byte	0x04, 0x11
        /*081e*/ 	.short	(.L_401 - .L_400)
	.align		4
.L_400:
        /*0820*/ 	.word	index@(_ZN2at6native29vectorized_elementwise_kernelILi2ENS0_13BinaryFunctorIfffNS0_15binary_internal10MulFunctorIfEEEESt5arrayIPcLm3EEEEviT0_T1_)
        /*0824*/ 	.word	0x00000000


	//----- nvinfo : EIATTR_REGCOUNT
	.align		4
.L_401:
        /*0828*/ 	.byte	0x04, 0x2f
        /*082a*/ 	.short	(.L_403 - .L_402)
	.align		4
.L_402:
        /*082c*/ 	.word	index@(_ZN2at6native27unrolled_elementwise_kernelINS0_13BinaryFunctorIfffNS0_15binary_internal10MulFunctorIfEEEESt5arrayIPcLm3EELi4E23TrivialOffsetCalculatorILi2EjESA_ILi1EjENS0_6memory15LoadWithoutCastENSD_16StoreWithoutCastEEEviT_T0_T2_T3_T4_T5_)
        /*0830*/ 	.word	0x0000001e


	//----- nvinfo : EIATTR_FRAME_SIZE
	.align		4
.L_403:
        /*0834*/ 	.byte	0x04, 0x11
        /*0836*/ 	.short	(.L_405 - .L_404)
	.align		4
.L_404:
        /*0838*/ 	.word	index@(_ZN2at6native27unrolled_elementwise_kernelINS0_13BinaryFunctorIfffNS0_15binary_internal10MulFunctorIfEEEESt5arrayIPcLm3EELi4E23TrivialOffsetCalculatorILi2EjESA_ILi1EjENS0_6memory15LoadWithoutCastENSD_16StoreWithoutCastEEEviT_T0_T2_T3_T4_T5_)
        /*083c*/ 	.word	0x00000000


	//----- nvinfo : EIATTR_REGCOUNT
	.align		4
.L_405:
        /*0840*/ 	.byte	0x04, 0x2f
        /*0842*/ 	.short	(.L_407 - .L_406)
	.align		4
.L_406:
        /*0844*/ 	.word	index@(_ZN2at6native18elementwise_kernelILi128ELi2EZNS0_22gpu_kernel_impl_nocastINS0_13BinaryFunctorIfffNS0_15binary_internal10MulFunctorIfEEEEEEvRNS_18TensorIteratorBaseERKT_EUliE_EEviT1_)
        /*0848*/ 	.word	0x00000014


	//----- nvinfo : EIATTR_FRAME_SIZE
	.align		4
.L_407:
        /*084c*/ 	.byte	0x04, 0x11
        /*084e*/ 	.short	(.L_409 - .L_408)
	.align		4
.L_408:
        /*0850*/ 	.word	index@(_ZN2at6native18elementwise_kernelILi128ELi2EZNS0_22gpu_kernel_impl_nocastINS0_13BinaryFunctorIfffNS0_15binary_internal10MulFunctorIfEEEEEEvRNS_18TensorIteratorBaseERKT_EUliE_EEviT1_)
        /*0854*/ 	.word	0x00000000


	//----- nvinfo : EIATTR_REGCOUNT
	.align		4
.L_409:
        /*0858*/ 	.byte	0x04, 0x2f
        /*085a*/ 	.short	(.L_411 - .L_410)
	.align		4
.L_410:
        /*085c*/ 	.word	index@(_ZN2at6native27unrolled_elementwise_kernelINS0_13BinaryFunctorIfffNS0_15binary_internal10MulFunctorIfEEEESt5arrayIPcLm3EELi4E23TrivialOffsetCalculatorILi2EjESA_ILi1EjENS0_6memory12LoadWithCastILi2EEENSD_13StoreWithCastILi1EEEEEviT_T0_T2_T3_T4_T5_)
        /*0860*/ 	.word	0x00000020


	//----- nvinfo : EIATTR_FRAME_SIZE
	.align		4
.L_411:
        /*0864*/ 	.byte	0x04, 0x11
        /*0866*/ 	.short	(.L_413 - .L_412)
	.align		4
.L_412:
        /*0868*/ 	.word	index@(_ZN2at6native27unrolled_elementwise_kernelINS0_13BinaryFunctorIfffNS0_15binary_internal10MulFunctorIfEEEESt5arrayIPcLm3EELi4E23TrivialOffsetCalculatorILi2EjESA_ILi1EjENS0_6memory12LoadWithCastILi2EEENSD_13StoreWithCastILi1EEEEEviT_T0_T2_T3_T4_T5_)
        /*086c*/ 	.word	0x00000000


	//----- nvinfo : EIATTR_REGCOUNT
	.align		4
.L_413:
        /*0870*/ 	.byte	0x04, 0x2f
        /*0872*/ 	.short	(.L_415 - .L_414)
	.align		4
.L_414:
        /*0874*/ 	.word	index@(_ZN2at6native18elementwise_kernelILi128ELi4EZNS0_15gpu_kernel_implINS0_13BinaryFunctorIfffNS0_15binary_internal10MulFunctorIfEEEEEEvRNS_18TensorIteratorBaseERKT_EUliE_EEviT1_)
        /*0878*/ 	.word	0x00000018


	//----- nvinfo : EIATTR_FRAME_SIZE
	.align		4
.L_415:
        /*087c*/ 	.byte	0x04, 0x11
        /*087e*/ 	.short	(.L_417 - .L_416)
	.align		4
.L_416:
        /*0880*/ 	.word	index@(_ZN2at6native18elementwise_kernelILi128ELi4EZNS0_15gpu_kernel_implINS0_13BinaryFunctorIfffNS0_15binary_internal10MulFunctorIfEEEEEEvRNS_18TensorIteratorBaseERKT_EUliE_EEviT1_)
        /*0884*/ 	.word	0x00000000


	//----- nvinfo : EIATTR_REGCOUNT
	.align		4
.L_417:
        /*0888*/ 	.byte	0x04, 0x2f
        /*088a*/ 	.short	(.L_419 - .L_418)
	.align		4
.L_418:
        /*088c*/ 	.word	index@(_ZN2at6native29vectorized_elementwise_kernelILi8ENS0_13AUnaryFunctorIfffNS0_15binary_internal10MulFunctorIfEEEESt5arrayIPcLm2EEEEviT0_T1_)
        /*0890*/ 	.word	0x00000004


	//----- nvinfo : EIATTR_FRAME_SIZE
	.align		4
.L_419:
        /*0894*/ 	.byte	0x04, 0x11
        /*0896*/ 	.short	(.L_421 - .L_420)
	.align		4
.L_420:
        /*0898*/ 	.word	index@(_ZN2at6native29vectorized_elementwise_kernelILi8ENS0_13AUnaryFunctorIfffNS0_15binary_internal10MulFunctorIfEEEESt5arrayIPcLm2EEEEviT0_T1_)
        /*089c*/ 	.word	0x00000000


	//----- nvinfo : EIATTR_REGCOUNT
	.align		4
.L_421:
        /*08a0*/ 	.byte	0x04, 0x2f
        /*08a2*/ 	.short	(.L_423 - .L_422)
	.align		4
.L_422:
        /*08a4*/ 	.word	index@(_ZN2at6native29vectorized_elementwise_kernelILi4ENS0_13AUnaryFunctorIfffNS0_15binary_internal10MulFunctorIfEEEESt5arrayIPcLm2EEEEviT0_T1_)
        /*08a8*/ 	.word	0x00000020


	//----- nvinfo : EIATTR_FRAME_SIZE
	.align		4
.L_423:
        /*08ac*/ 	.byte	0x04, 0x11
        /*08ae*/ 	.short	(.L_425 - .L_424)
	.align		4
.L_424:
        /*08b0*/ 	.word	index@(_ZN2at6native29vectorized_elementwise_kernelILi4ENS0_13AUnaryFunctorIfffNS0_15binary_internal10MulFunctorIfEEEESt5arrayIPcLm2EEEEviT0_T1_)
        /*08b4*/ 	.word	0x00000000


	//----- nvinfo : EIATTR_REGCOUNT
	.align		4
.L_425:
        /*08b8*/ 	.byte	0x04, 0x2f
        /*08ba*/ 	.short	(.L_427 - .L_426)
	.align		4
.L_426:
        /*08bc*/ 	.word	index@(_ZN2at6native29vectorized_elementwise_kernelILi2ENS0_13AUnaryFunctorIfffNS0_15binary_internal10MulFunctorIfEEEESt5arrayIPcLm2EEEEviT0_T1_)
        /*08c0*/ 	.word	0x00000020


	//----- nvinfo : EIATTR_FRAME_SIZE
	.align		4
.L_427:
        /*08c4*/ 	.byte	0x04, 0x11
        /*08c6*/ 	.short	(.L_429 - .L_428)
	.align		4
.L_428:
        /*08c8*/ 	.word	index@(_ZN2at6native29vectorized_elementwise_kernelILi2ENS0_13AUnaryFunctorIfffNS0_15binary_internal10MulFunctorIfEEEESt5arrayIPcLm2EEEEviT0_T1_)
        /*08cc*/ 	.word	0x00000000


	//----- nvinfo : EIATTR_REGCOUNT
	.align		4
.L_429:
        /*08d0*/ 	.byte	0x04, 0x2f
        /*08d2*/ 	.short	(.L_431 - .L_430)
	.align		4
.L_430:
        /*08d4*/ 	.word	index@(_ZN2at6native27unrolled_elementwise_kernelINS0_13AUnaryFunctorIfffNS0_15binary_internal10MulFunctorIfEEEESt5arrayIPcLm2EELi4E23TrivialOffsetCalculatorILi1EjESB_NS0_6memory15LoadWithoutCastENSC_16StoreWithoutCastEEEviT_T0_T2_T3_T4_T5_)
        /*08d8*/ 	.word	0x00000016


	//----- nvinfo : EIATTR_FRAME_SIZE
	.align		4
.L_431:
        /*08dc*/ 	.byte	0x04, 0x11
        /*08de*/ 	.short	(.L_433 - .L_432)
	.align		4
.L_432:
        /*08e0*/ 	.word	index@(_ZN2at6native27unrolled_elementwise_kernelINS0_13AUnaryFunctorIfffNS0_15binary_internal10MulFunctorIfEEEESt5arrayIPcLm2EELi4E23TrivialOffsetCalculatorILi1EjESB_NS0_6memory15LoadWithoutCastENSC_16StoreWithoutCastEEEviT_T0_T2_T3_T4_T5_)
        /*08e4*/ 	.word	0x00000000


	//----- nvinfo : EIATTR_REGCOUNT
	.align		4
.L_433:
        /*08e8*/ 	.byte	0x04, 0x2f
        /*08ea*/ 	.short	(.L_435 - .L_434)
	.align		4
.L_434:
        /*08ec*/ 	.word	index@(_ZN2at6native18elementwise_kernelILi128ELi2EZNS0_22gpu_kernel_impl_nocastINS0_13AUnaryFunctorIfffNS0_15binary_internal10MulFunctorIfEEEEEEvRNS_18TensorIteratorBaseERKT_EUliE_EEviT1_)
        /*08f0*/ 	.word	0x00000014


	//----- nvinfo : EIATTR_FRAME_SIZE
	.align		4
.L_435:
        /*08f4*/ 	.byte	0x04, 0x11
        /*08f6*/ 	.short	(.L_437 - .L_436)
	.align		4
.L_436:
        /*08f8*/ 	.word	index@(_ZN2at6native18elementwise_kernelILi128ELi2EZNS0_22gpu_kernel_impl_nocastINS0_13AUnaryFunctorIfffNS0_15binary_internal10MulFunctorIfEEEEEEvRNS_18TensorIteratorBaseERKT_EUliE_EEviT1_)
        /*08fc*/ 	.word	0x00000000


	//----- nvinfo : EIATTR_REGCOUNT
	.align		4
.L_437:
        /*0900*/ 	.byte	0x04, 0x2f
        /*0902*/ 	.short	(.L_439 - .L_438)
	.align		4
.L_438:
        /*0904*/ 	.word	index@(_ZN2at6native27unrolled_elementwise_kernelINS0_13AUnaryFunctorIfffNS0_15binary_internal10MulFunctorIfEEEESt5arrayIPcLm2EELi4E23TrivialOffsetCalculatorILi1EjESB_NS0_6memory12LoadWithCastILi1EEENSC_13StoreWithCastILi1EEEEEviT_T0_T2_T3_T4_T5_)
        /*0908*/ 	.word	0x0000001c


	//----- nvinfo : EIATTR_FRAME_SIZE
	.align		4
.L_439:
        /*090c*/ 	.byte	0x04, 0x11
        /*090e*/ 	.short	(.L_441 - .L_440)
	.align		4
.L_440:
        /*0910*/ 	.word	index@(_ZN2at6native27unrolled_elementwise_kernelINS0_13AUnaryFunctorIfffNS0_15binary_internal10MulFunctorIfEEEESt5arrayIPcLm2EELi4E23TrivialOffsetCalculatorILi1EjESB_NS0_6memory12LoadWithCastILi1EEENSC_13StoreWithCastILi1EEEEEviT_T0_T2_T3_T4_T5_)
        /*0914*/ 	.word	0x00000000


	//----- nvinfo : EIATTR_REGCOUNT
	.align		4
.L_441:
        /*0918*/ 	.byte	0x04, 0x2f
        /*091a*/ 	.short	(.L_443 - .L_442)
	.align		4
.L_442:
        /*091c*/ 	.word	index@(_ZN2at6native18elementwise_kernelILi128ELi4EZNS0_15gpu_kernel_implINS0_13AUnaryFunctorIfffNS0_15binary_internal10MulFunctorIfEEEEEEvRNS_18TensorIteratorBaseERKT_EUliE_EEviT1_)
        /*0920*/ 	.word	0x00000018


	//----- nvinfo : EIATTR_FRAME_SIZE
	.align		4
.L_443:
        /*0924*/ 	.byte	0x04, 0x11
        /*0926*/ 	.short	(.L_445 - .L_444)
	.align		4
.L_444:
        /*0928*/ 	.word	index@(_ZN2at6native18elementwise_kernelILi128ELi4EZNS0_15gpu_kernel_implINS0_13AUnaryFunctorIfffNS0_15binary_internal10MulFunctorIfEEEEEEvRNS_18TensorIteratorBaseERKT_EUliE_EEviT1_)
        /*092c*/ 	.word	0x00000000


	//----- nvinfo : EIATTR_REGCOUNT
	.align		4
.L_445:
        /*0930*/ 	.byte	0x04, 0x2f
        /*0932*/ 	.short	(.L_447 - .L_446)
	.align		4
.L_446:
        /*0934*/ 	.word	index@(_ZN2at6native29vectorized_elementwise_kernelILi8ENS0_13BinaryFunctorIN3c107complexIdEES5_S5_NS0_15binary_internal10MulFunctorIS5_EEEESt5arrayIPcLm3EEEEviT0_T1_)
        /*0938*/ 	.word	0x00000004


	//----- nvinfo : EIATTR_FRAME_SIZE
	.align		4
.L_447:
        /*093c*/ 	.byte	0x04, 0x11
        /*093e*/ 	.short	(.L_449 - .L_448)
	.align		4
.L_448:
        /*0940*/ 	.word	index@(_ZN2at6native29vectorized_elementwise_kernelILi8ENS0_13BinaryFunctorIN3c107complexIdEES5_S5_NS0_15binary_internal10MulFunctorIS5_EEEESt5arrayIPcLm3EEEEviT0_T1_)
        /*0944*/ 	.word	0x00000000


	//----- nvinfo : EIATTR_REGCOUNT
	.align		4
.L_449:
        /*0948*/ 	.byte	0x04, 0x2f
        /*094a*/ 	.short	(.L_451 - .L_450)
	.align		4
.L_450:
        /*094c*/ 	.word	index@(_ZN2at6native29vectorized_elementwise_kernelILi4ENS0_13BinaryFunctorIN3c107complexIdEES5_S5_NS0_15binary_internal10MulFunctorIS5_EEEESt5arrayIPcLm3EEEEviT0_T1_)
        /*0950*/ 	.word	0x00000038


	//----- nvinfo : EIATTR_FRAME_SIZE
	.align		4
.L_451:
        /*0954*/ 	.byte	0x04, 0x11
        /*0956*/ 	.short	(.L_453 - .L_452)
	.align		4
.L_452:
        /*0958*/ 	.word	index@(_ZN2at6native29vectorized_elementwise_kernelILi4ENS0_13BinaryFunctorIN3c107complexIdEES5_S5_NS0_15binary_internal10MulFunctorIS5_EEEESt5arrayIPcLm3EEEEviT0_T1_)
        /*095c*/ 	.word	0x00000000


	//----- nvinfo : EIATTR_REGCOUNT
	.align		4
.L_453:
        /*0960*/ 	.byte	0x04, 0x2f
        /*0962*/ 	.short	(.L_455 - .L_454)
	.align		4
.L_454:
        /*0964*/ 	.word	index@(_ZN2at6native29vectorized_elementwise_kernelILi2ENS0_13BinaryFunctorIN3c107complexIdEES5_S5_NS0_15binary_internal10MulFunctorIS5_EEEESt5arrayIPcLm3EEEEviT0_T1_)
        /*0968*/ 	.word	0x00000038


	//----- nvinfo : EIATTR_FRAME_SIZE
	.align		4
.L_455:
        /*096c*/ 	.byte	0x04, 0x11
        /*096e*/ 	.short	(.L_457 - .L_456)
	.align		4
.L_456:
        /*0970*/ 	.word	index@(_ZN2at6native29vectorized_elementwise_kernelILi2ENS0_13BinaryFunctorIN3c107complexIdEES5_S5_NS0_15binary_internal10MulFunctorIS5_EEEESt5arrayIPcLm3EEEEviT0_T1_)
        /*0974*/ 	.word	0x00000000


	//----- nvinfo : EIATTR_REGCOUNT
	.align		4
.L_457:
        /*0978*/ 	.byte	0x04, 0x2f
        /*097a*/ 	.short	(.L_459 - .L_458)
	.align		4
.L_458:
        /*097c*/ 	.word	index@(_ZN2at6native27unrolled_elementwise_kernelINS0_13BinaryFunctorIN3c107complexIdEES5_S5_NS0_15binary_internal10MulFunctorIS5_EEEESt5arrayIPcLm3EELi4E23TrivialOffsetCalculatorILi2EjESD_ILi1EjENS0_6memory15LoadWithoutCastENSG_16StoreWithoutCastEEEviT_T0_T2_T3_T4_T5_)
        /*0980*/ 	.word	0x00000020


	//----- nvinfo : EIATTR_FRAME_SIZE
	.align		4
.L_459:
        /*0984*/ 	.byte	0x04, 0x11
        /*0986*/ 	.short	(.L_461 - .L_460)
	.align		4
.L_460:
        /*0988*/ 	.word	index@(_ZN2at6native27unrolled_elementwise_kernelINS0_13BinaryFunctorIN3c107complexIdEES5_S5_NS0_15binary_internal10MulFunctorIS5_EEEESt5arrayIPcLm3EELi4E23TrivialOffsetCalculatorILi2EjESD_ILi1EjENS0_6memory15LoadWithoutCastENSG_16StoreWithoutCastEEEviT_T0_T2_T3_T4_T5_)
        /*098c*/ 	.word	0x00000000


	//----- nvinfo : EIATTR_REGCOUNT
	.align		4
.L_461:
        /*0990*/ 	.byte	0x04, 0x2f
        /*0992*/ 	.short	(.L_463 - .L_462)
	.align		4
.L_462:
        /*0994*/ 	.word	index@(_ZN2at6native18elementwise_kernelILi128ELi2EZNS0_22gpu_kernel_impl_nocastINS0_13BinaryFunctorIN3c107complexIdEES6_S6_NS0_15binary_internal10MulFunctorIS6_EEEEEEvRNS_18TensorIteratorBaseERKT_EUliE_EEviT1_)
        /*0998*/ 	.word	0x00000015


	//----- nvinfo : EIATTR_FRAME_SIZE
	.align		4
.L_463:
        /*099c*/ 	.byte	0x04, 0x11
        /*099e*/ 	.short	(.L_465 - .L_464)
	.align		4
.L_464:
        /*09a0*/ 	.word	index@(_ZN2at6native18elementwise_kernelILi128ELi2EZNS0_22gpu_kernel_impl_nocastINS0_13BinaryFunctorIN3c107complexIdEES6_S6_NS0_15binary_internal10MulFunctorIS6_EEEEEEvRNS_18TensorIteratorBaseERKT_EUliE_EEviT1_)
        /*09a4*/ 	.word	0x00000000


	//----- nvinfo : EIATTR_REGCOUNT
	.align		4
.L_465:
        /*09a8*/ 	.byte	0x04, 0x2f
        /*09aa*/ 	.short	(.L_467 - .L_466)
	.align		4
.L_466:
        /*09ac*/ 	.word	index@(_ZN2at6native27unrolled_elementwise_kernelINS0_13BinaryFunctorIN3c107complexIdEES5_S5_NS0_15binary_internal10MulFunctorIS5_EEEESt5arrayIPcLm3EELi4E23TrivialOffsetCalculatorILi2EjESD_ILi1EjENS0_6memory12LoadWithCastILi2EEENSG_13StoreWithCastILi1EEEEEviT_T0_T2_T3_T4_T5_)
        /*09b0*/ 	.word	0x00000038


	//----- nvinfo : EIATTR_FRAME_SIZE
	.align		4
.L_467:
        /*09b4*/ 	.byte	0x04, 0x11
        /*09b6*/ 	.short	(.L_469 - .L_468)
	.align		4
.L_468:
        /*09b8*/ 	.word	index@(_ZN2at6native27unrolled_elementwise_kernelINS0_13BinaryFunctorIN3c107complexIdEES5_S5_NS0_15binary_internal10MulFunctorIS5_EEEESt5arrayIPcLm3EELi4E23TrivialOffsetCalculatorILi2EjESD_ILi1EjENS0_6memory12LoadWithCastILi2EEENSG_13StoreWithCastILi1EEEEEviT_T0_T2_T3_T4_T5_)
        /*09bc*/ 	.word	0x00000000


	//----- nvinfo : EIATTR_REGCOUNT
	.align		4
.L_469:
        /*09c0*/ 	.byte	0x04, 0x2f
        /*09c2*/ 	.short	(.L_471 - .L_470)
	.align		4
.L_470:
        /*09c4*/ 	.word	index@(_ZN2at6native18elementwise_kernelILi128ELi4EZNS0_15gpu_kernel_implINS0_13BinaryFunctorIN3c107complexIdEES6_S6_NS0_15binary_internal10MulFunctorIS6_EEEEEEvRNS_18TensorIteratorBaseERKT_EUliE_EEviT1_)
        /*09c8*/ 	.word	0x0000001c


	//----- nvinfo : EIATTR_FRAME_SIZE
	.align		4
.L_471:
        /*09cc*/ 	.byte	0x04, 0x11
        /*09ce*/ 	.short	(.L_473 - .L_472)
	.align		4
.L_472:
        /*09d0*/ 	.word	index@(_ZN2at6native18elementwise_kernelILi128ELi4EZNS0_15gpu_kernel_implINS0_13BinaryFunctorIN3c107complexIdEES6_S6_NS0_15binary_internal10MulFunctorIS6_EEEEEEvRNS_18TensorIteratorBaseERKT_EUliE_EEviT1_)
        /*09d4*/ 	.word	0x00000000


	//----- nvinfo : EIATTR_REGCOUNT
	.align		4
.L_473:
        /*09d8*/ 	.byte	0x04, 0x2f
        /*09da*/ 	.short	(.L_475 - .L_474)
	.align		4
.L_474:
        /*09dc*/ 	.word	index@(_ZN2at6native29vectorized_elementwise_kernelILi8ENS0_13AUnaryFunctorIN3c107complexIdEES5_S5_NS0_15binary_internal10MulFunctorIS5_EEEESt5arrayIPcLm2EEEEviT0_T1_)
        /*09e0*/ 	.word	0x00000004


	//----- nvinfo : EIATTR_FRAME_SIZE
	.align		4
.L_475:
        /*09e4*/ 	.byte	0x04, 0x11
        /*09e6*/ 	.short	(.L_477 - .L_476)
	.align		4
.L_476:
        /*09e8*/ 	.word	index@(_ZN2at6native29vectorized_elementwise_kernelILi8ENS0_13AUnaryFunctorIN3c107complexIdEES5_S5_NS0_15binary_internal10MulFunctorIS5_EEEESt5arrayIPcLm2EEEEviT0_T1_)
        /*09ec*/ 	.word	0x00000000


	//----- nvinfo : EIATTR_REGCOUNT
	.align		4
.L_477:
        /*09f0*/ 	.byte	0x04, 0x2f
        /*09f2*/ 	.short	(.L_479 - .L_478)
	.align		4
.L_478:
        /*09f4*/ 	.word	index@(_ZN2at6native29vectorized_elementwise_kernelILi4ENS0_13AUnaryFunctorIN3c107complexIdEES5_S5_NS0_15binary_internal10MulFunctorIS5_EEEESt5arrayIPcLm2EEEEviT0_T1_)
        /*09f8*/ 	.word	0x00000030


	//----- nvinfo : EIATTR_FRAME_SIZE
	.align		4
.L_479:
        /*09fc*/ 	.byte	0x04, 0x11
        /*09fe*/ 	.short	(.L_481 - .L_480)
	.align		4
.L_480:
        /*0a00*/ 	.word	index@(_ZN2at6native29vectorized_elementwise_kernelILi4ENS0_13AUnaryFunctorIN3c107complexIdEES5_S5_NS0_15binary_internal10MulFunctorIS5_EEEESt5arrayIPcLm2EEEEviT0_T1_)
        /*0a04*/ 	.word	0x00000000


	//----- nvinfo : EIATTR_REGCOUNT
	.align		4
.L_481:
        /*0a08*/ 	.byte	0x04, 0x2f
        /*0a0a*/ 	.short	(.L_483 - .L_482)
	.align		4
.L_482:
        /*0a0c*/ 	.word	index@(_ZN2at6native29vectorized_elementwise_kernelILi2ENS0_13AUnaryFunctorIN3c107complexIdEES5_S5_NS0_15binary_internal10MulFunctorIS5_EEEESt5arrayIPcLm2EEEEviT0_T1_)
        /*0a10*/ 	.word	0x00000030


	//----- nvinfo : EIATTR_FRAME_SIZE
	.align		4
.L_483:
        /*0a14*/ 	.byte	0x04, 0x11
        /*0a16*/ 	.short	(.L_485 - .L_484)
	.align		4
.L_484:
        /*0a18*/ 	.word	index@(_ZN2at6native29vectorized_elementwise_kernelILi2ENS0_13AUnaryFunctorIN3c107complexIdEES5_S5_NS0_15binary_internal10MulFunctorIS5_EEEESt5arrayIPcLm2EEEEviT0_T1_)
        /*0a1c*/ 	.word	0x00000000


	//----- nvinfo : EIATTR_REGCOUNT
	.align		4
.L_485:
        /*0a20*/ 	.byte	0x04, 0x2f
        /*0a22*/ 	.short	(.L_487 - .L_486)
	.align		4
.L_486:
        /*0a24*/ 	.word	index@(_ZN2at6native27unrolled_elementwise_kernelINS0_13AUnaryFunctorIN3c107complexIdEES5_S5_NS0_15binary_internal10MulFunctorIS5_EEEESt5arrayIPcLm2EELi4E23TrivialOffsetCalculatorILi1EjESE_NS0_6memory15LoadWithoutCastENSF_16StoreWithoutCastEEEviT_T0_T2_T3_T4_T5_)
        /*0a28*/ 	.word	0x00000020


	//----- nvinfo : EIATTR_FRAME_SIZE
	.align		4
.L_487:
        /*0a2c*/ 	.byte	0x04, 0x11
        /*0a2e*/ 	.short	(.L_489 - .L_488)
	.align		4
.L_488:
        /*0a30*/ 	.word	index@(_ZN2at6native27unrolled_elementwise_kernelINS0_13AUnaryFunctorIN3c107complexIdEES5_S5_NS0_15binary_internal10MulFunctorIS5_EEEESt5arrayIPcLm2EELi4E23TrivialOffsetCalculatorILi1EjESE_NS0_6memory15LoadWithoutCastENSF_16StoreWithoutCastEEEviT_T0_T2_T3_T4_T5_)
        /*0a34*/ 	.word	0x00000000


	//----- nvinfo : EIATTR_REGCOUNT
	.align		4
.L_489:
        /*0a38*/ 	.byte	0x04, 0x2f
        /*0a3a*/ 	.short	(.L_491 - .L_490)
	.align		4
.L_490:
        /*0a3c*/ 	.word	index@(_ZN2at6native18elementwise_kernelILi128ELi2EZNS0_22gpu_kernel_impl_nocastINS0_13AUnaryFunctorIN3c107complexIdEES6_S6_NS0_15binary_internal10MulFunctorIS6_EEEEEEvRNS_18TensorIteratorBaseERKT_EUliE_EEviT1_)
        /*0a40*/ 	.word	0x00000014


	//----- nvinfo : EIATTR_FRAME_SIZE
	.align		4
.L_491:
        /*0a44*/ 	.byte	0x04, 0x11
        /*0a46*/ 	.short	(.L_493 - .L_492)
	.align		4
.L_492:
        /*0a48*/ 	.word	index@(_ZN2at6native18elementwise_kernelILi128ELi2EZNS0_22gpu_kernel_impl_nocastINS0_13AUnaryFunctorIN3c107complexIdEES6_S6_NS0_15binary_internal10MulFunctorIS6_EEEEEEvRNS_18TensorIteratorBaseERKT_EUliE_EEviT1_)
        /*0a4c*/ 	.word	0x00000000


	//----- nvinfo : EIATTR_REGCOUNT
	.align		4
.L_493:
        /*0a50*/ 	.byte	0x04, 0x2f
        /*0a52*/ 	.short	(.L_495 - .L_494)
	.align		4
.L_494:
        /*0a54*/ 	.word	index@(_ZN2at6native27unrolled_elementwise_kernelINS0_13AUnaryFunctorIN3c107complexIdEES5_S5_NS0_15binary_internal10MulFunctorIS5_EEEESt5arrayIPcLm2EELi4E23TrivialOffsetCalculatorILi1EjESE_NS0_6memory12LoadWithCastILi1EEENSF_13StoreWithCastILi1EEEEEviT_T0_T2_T3_T4_T5_)
        /*0a58*/ 	.word	0x00000026


	//----- nvinfo : EIATTR_FRAME_SIZE
	.align		4
.L_495:
        /*0a5c*/ 	.byte	0x04, 0x11
        /*0a5e*/ 	.short	(.L_497 - .L_496)
	.align		4
.L_496:
        /*0a60*/ 	.word	index@(_ZN2at6native27unrolled_elementwise_kernelINS0_13AUnaryFunctorIN3c107complexIdEES5_S5_NS0_15binary_internal10MulFunctorIS5_EEEESt5arrayIPcLm2EELi4E23TrivialOffsetCalculatorILi1EjESE_NS0_6memory12LoadWithCastILi1EEENSF_13StoreWithCastILi1EEEEEviT_T0_T2_T3_T4_T5_)
        /*0a64*/ 	.word	0x00000000


	//----- nvinfo : EIATTR_REGCOUNT
	.align		4
.L_497:
        /*0a68*/ 	.byte	0x04, 0x2f
        /*0a6a*/ 	.short	(.L_499 - .L_498)
	.align		4
.L_498:
        /*0a6c*/ 	.word	index@(_ZN2at6native18elementwise_kernelILi128ELi4EZNS0_15gpu_kernel_implINS0_13AUnaryFunctorIN3c107complexIdEES6_S6_NS0_15binary_internal10MulFunctorIS6_EEEEEEvRNS_18TensorIteratorBaseERKT_EUliE_EEviT1_)
        /*0a70*/ 	.word	0x00000018


	//----- nvinfo : EIATTR_FRAME_SIZE
	.align		4
.L_499:
        /*0a74*/ 	.byte	0x04, 0x11
        /*0a76*/ 	.short	(.L_501 - .L_500)
	.align		4
.L_500:
        /*0a78*/ 	.word	index@(_ZN2at6native18elementwise_kernelILi128ELi4EZNS0_15gpu_kernel_implINS0_13AUnaryFunctorIN3c107complexIdEES6_S6_NS0_15binary_internal10MulFunctorIS6_EEEEEEvRNS_18TensorIteratorBaseERKT_EUliE_EEviT1_)
        /*0a7c*/ 	.word	0x00000000


	//----- nvinfo : EIATTR_REGCOUNT
	.align		4
.L_501:
        /*0a80*/ 	.byte	0x04, 0x2f
        /*0a82*/ 	.short	(.L_503 - .L_502)
	.align		4
.L_502:
        /*0a84*/ 	.word	index@(_ZN2at6native29vectorized_elementwise_kernelILi8ENS0_13BinaryFunctorIN3c107complexIfEES5_S5_NS0_15binary_internal10MulFunctorIS5_EEEESt5arrayIPcLm3EEEEviT0_T1_)
        /*0a88*/ 	.word	0x00000004


	//----- nvinfo : EIATTR_FRAME_SIZE
	.align		4
.L_503:
        /*0a8c*/ 	.byte	0x04, 0x11
        /*0a8e*/ 	.short	(.L_505 - .L_504)
	.align		4
.L_504:
        /*0a90*/ 	.word	index@(_ZN2at6native29vectorized_elementwise_kernelILi8ENS0_13BinaryFunctorIN3c107complexIfEES5_S5_NS0_15binary_internal10MulFunctorIS5_EEEESt5arrayIPcLm3EEEEviT0_T1_)
        /*0a94*/ 	.word	0x00000000


	//----- nvinfo : EIATTR_REGCOUNT
	.align		4
.L_505:
        /*0a98*/ 	.byte	0x04, 0x2f
        /*0a9a*/ 	.short	(.L_507 - .L_506)
	.align		4
.L_506:
        /*0a9c*/ 	.word	index@(_ZN2at6native29vectorized_elementwise_kernelILi4ENS0_13BinaryFunctorIN3c107complexIfEES5_S5_NS0_15binary_internal10MulFunctorIS5_EEEESt5arrayIPcLm3EEEEviT0_T1_)
        /*0aa0*/ 	.word	0x00000028


	//----- nvinfo : EIATTR_FRAME_SIZE
	.align		4
.L_507:
        /*0aa4*/ 	.byte	0x04, 0x11
        /*0aa6*/ 	.short	(.L_509 - .L_508)
	.align		4
.L_508:
        /*0aa8*/ 	.word	index@(_ZN2at6native29vectorized_elementwise_kernelILi4ENS0_13BinaryFunctorIN3c107complexIfEES5_S5_NS0_15binary_internal10MulFunctorIS5_EEEESt5arrayIPcLm3EEEEviT0_T1_)
        /*0aac*/ 	.word	0x00000000


	//----- nvinfo : EIATTR_REGCOUNT
	.align		4
.L_509:
        /*0ab0*/ 	.byte	0x04, 0x2f
        /*0ab2*/ 	.short	(.L_511 - .L_510)
	.align		4
.L_510:
        /*0ab4*/ 	.word	index@(_ZN2at6native29vectorized_elementwise_kernelILi2ENS0_13BinaryFunctorIN3c107complexIfEES5_S5_NS0_15binary_internal10MulFunctorIS5_EEEESt5arrayIPcLm3EEEEviT0_T1_)
        /*0ab8*/ 	.word	0x00000028


	//----- nvinfo : EIATTR_FRAME_SIZE
	.align		4
.L_511:
        /*0abc*/ 	.byte	0x04, 0x11
        /*0abe*/ 	.short	(.L_513 - .L_512)
	.align		4
.L_512:
        /*0ac0*/ 	.word	index@(_ZN2at6native29vectorized_elementwise_kernelILi2ENS0_13BinaryFunctorIN3c107complexIfEES5_S5_NS0_15binary_internal10MulFunctorIS5_EEEESt5arrayIPcLm3EEEEviT0_T1_)
        /*0ac4*/ 	.word	0x00000000


	//----- nvinfo : EIATTR_REGCOUNT
	.align		4
.L_513:
        /*0ac8*/ 	.byte	0x04, 0x2f
        /*0aca*/ 	.short	(.L_515 - .L_514)
	.align		4
.L_514:
        /*0acc*/ 	.word	index@(_ZN2at6native27unrolled_elementwise_kernelINS0_13BinaryFunctorIN3c107complexIfEES5_S5_NS0_15binary_internal10MulFunctorIS5_EEEESt5arrayIPcLm3EELi4E23TrivialOffsetCalculatorILi2EjESD_ILi1EjENS0_6memory15LoadWithoutCastENSG_16StoreWithoutCastEEEviT_T0_T2_T3_T4_T5_)
        /*0ad0*/ 	.word	0x00000020


	//----- nvinfo : EIATTR_FRAME_SIZE
	.align		4
.L_515:
        /*0ad4*/ 	.byte	0x04, 0x11
        /*0ad6*/ 	.short	(.L_517 - .L_516)
	.align		4
.L_516:
        /*0ad8*/ 	.word	index@(_ZN2at6native27unrolled_elementwise_kernelINS0_13BinaryFunctorIN3c107complexIfEES5_S5_NS0_15binary_internal10MulFunctorIS5_EEEESt5arrayIPcLm3EELi4E23TrivialOffsetCalculatorILi2EjESD_ILi1EjENS0_6memory15LoadWithoutCastENSG_16StoreWithoutCastEEEviT_T0_T2_T3_T4_T5_)
        /*0adc*/ 	.word	0x00000000


	//----- nvinfo : EIATTR_REGCOUNT
	.align		4
.L_517:
        /*0ae0*/ 	.byte	0x04, 0x2f
        /*0ae2*/ 	.short	(.L_519 - .L_518)
	.align		4
.L_518:
        /*0ae4*/ 	.word	index@(_ZN2at6native18elementwise_kernelILi128ELi2EZNS0_22gpu_kernel_impl_nocastINS0_13BinaryFunctorIN3c107complexIfEES6_S6_NS0_15binary_internal10MulFunctorIS6_EEEEEEvRNS_18TensorIteratorBaseERKT_EUliE_EEviT1_)
        /*0ae8*/ 	.word	0x00000014


	//----- nvinfo : EIATTR_FRAME_SIZE
	.align		4
.L_519:
        /*0aec*/ 	.byte	0x04, 0x11
        /*0aee*/ 	.short	(.L_521 - .L_520)
	.align		4
.L_520:
        /*0af0*/ 	.word	index@(_ZN2at6native18elementwise_kernelILi128ELi2EZNS0_22gpu_kernel_impl_nocastINS0_13BinaryFunctorIN3c107complexIfEES6_S6_NS0_15binary_internal10MulFunctorIS6_EEEEEEvRNS_18TensorIteratorBaseERKT_EUliE_EEviT1_)
        /*0af4*/ 	.word	0x00000000


	//----- nvinfo : EIATTR_REGCOUNT
	.align		4
.L_521:
        /*0af8*/ 	.byte	0x04, 0x2f
        /*0afa*/ 	.short	(.L_523 - .L_522)
	.align		4
.L_522:
        /*0afc*/ 	.word	index@(_ZN2at6native27unrolled_elementwise_kernelINS0_13BinaryFunctorIN3c107complexIfEES5_S5_NS0_15binary_internal10MulFunctorIS5_EEEESt5arrayIPcLm3EELi4E23TrivialOffsetCalculatorILi2EjESD_ILi1EjENS0_6memory12LoadWithCastILi2EEENSG_13StoreWithCastILi1EEEEEviT_T0_T2_T3_T4_T5_)
        /*0b00*/ 	.word	0x00000028


	//----- nvinfo : EIATTR_FRAME_SIZE
	.align		4
.L_523:
        /*0b04*/ 	.byte	0x04, 0x11
        /*0b06*/ 	.short	(.L_525 - .L_524)
	.align		4
.L_524:
        /*0b08*/ 	.word	index@(_ZN2at6native27unrolled_elementwise_kernelINS0_13BinaryFunctorIN3c107complexIfEES5_S5_NS0_15binary_internal10MulFunctorIS5_EEEESt5arrayIPcLm3EELi4E23TrivialOffsetCalculatorILi2EjESD_ILi1EjENS0_6memory12LoadWithCastILi2EEENSG_13StoreWithCastILi1EEEEEviT_T0_T2_T3_T4_T5_)
        /*0b0c*/ 	.word	0x00000000


	//----- nvinfo : EIATTR_REGCOUNT
	.align		4
.L_525:
        /*0b10*/ 	.byte	0x04, 0x2f
        /*0b12*/ 	.short	(.L_527 - .L_526)
	.align		4
.L_526:
        /*0b14*/ 	.word	index@(_ZN2at6native18elementwise_kernelILi128ELi4EZNS0_15gpu_kernel_implINS0_13BinaryFunctorIN3c107complexIfEES6_S6_NS0_15binary_internal10MulFunctorIS6_EEEEEEvRNS_18TensorIteratorBaseERKT_EUliE_EEviT1_)
        /*0b18*/ 	.word	0x00000019


	//----- nvinfo : EIATTR_FRAME_SIZE
	.align		4
.L_527:
        /*0b1c*/ 	.byte	0x04, 0x11
        /*0b1e*/ 	.short	(.L_529 - .L_528)
	.align		4
.L_528:
        /*0b20*/ 	.word	index@(_ZN2at6native18elementwise_kernelILi128ELi4EZNS0_15gpu_kernel_implINS0_13BinaryFunctorIN3c107complexIfEES6_S6_NS0_15binary_internal10MulFunctorIS6_EEEEEEvRNS_18TensorIteratorBaseERKT_EUliE_EEviT1_)
        /*0b24*/ 	.word	0x00000000


	//----- nvinfo : EIATTR_REGCOUNT
	.align		4
.L_529:
        /*0b28*/ 	.byte	0x04, 0x2f
        /*0b2a*/ 	.short	(.L_531 - .L_530)
	.align		4
.L_530:
        /*0b2c*/ 	.word	index@(_ZN2at6native29vectorized_elementwise_kernelILi8ENS0_13AUnaryFunctorIN3c107complexIfEES5_S5_NS0_15binary_internal10MulFunctorIS5_EEEESt5arrayIPcLm2EEEEviT0_T1_)
        /*0b30*/ 	.word	0x00000004


	//----- nvinfo : EIATTR_FRAME_SIZE
	.align		4
.L_531:
        /*0b34*/ 	.byte	0x04, 0x11
        /*0b36*/ 	.short	(.L_533 - .L_532)
	.align		4
.L_532:
        /*0b38*/ 	.word	index@(_ZN2at6native29vectorized_elementwise_kernelILi8ENS0_13AUnaryFunctorIN3c107complexIfEES5_S5_NS0_15binary_internal10MulFunctorIS5_EEEESt5arrayIPcLm2EEEEviT0_T1_)
        /*0b3c*/ 	.word	0x00000000


	//----- nvinfo : EIATTR_REGCOUNT
	.align		4
.L_533:
        /*0b40*/ 	.byte	0x04, 0x2f
        /*0b42*/ 	.short	(.L_535 - .L_534)
	.align		4
.L_534:
        /*0b44*/ 	.word	index@(_ZN2at6native29vectorized_elementwise_kernelILi4ENS0_13AUnaryFunctorIN3c107complexIfEES5_S5_NS0_15binary_internal10MulFunctorIS5_EEEESt5arrayIPcLm2EEEEviT0_T1_)
        /*0b48*/ 	.word	0x00000020


	//----- nvinfo : EIATTR_FRAME_SIZE
	.align		4
.L_535:
        /*0b4c*/ 	.byte	0x04, 0x11
        /*0b4e*/ 	.short	(.L_537 - .L_536)
	.align		4
.L_536:
        /*0b50*/ 	.word	index@(_ZN2at6native29vectorized_elementwise_kernelILi4ENS0_13AUnaryFunctorIN3c107complexIfEES5_S5_NS0_15binary_internal10MulFunctorIS5_EEEESt5arrayIPcLm2EEEEviT0_T1_)
        /*0b54*/ 	.word	0x00000000


	//----- nvinfo : EIATTR_REGCOUNT
	.align		4
.L_537:
        /*0b58*/ 	.byte	0x04, 0x2f
        /*0b5a*/ 	.short	(.L_539 - .L_538)
	.align		4
.L_538:
        /*0b5c*/ 	.word	index@(_ZN2at6native29vectorized_elementwise_kernelILi2ENS0_13AUnaryFunctorIN3c107complexIfEES5_S5_NS0_15binary_internal10MulFunctorIS5_EEEESt5arrayIPcLm2EEEEviT0_T1_)
        /*0b60*/ 	.word	0x00000020


	//----- nvinfo : EIATTR_FRAME_SIZE
	.align		4
.L_539:
        /*0b64*/ 	.byte	0x04, 0x11
        /*0b66*/ 	.short	(.L_541 - .L_540)
	.align		4
.L_540:
        /*0b68*/ 	.word	index@(_ZN2at6native29vectorized_elementwise_kernelILi2ENS0_13AUnaryFunctorIN3c107complexIfEES5_S5_NS0_15binary_internal10MulFunctorIS5_EEEESt5arrayIPcLm2EEEEviT0_T1_)
        /*0b6c*/ 	.word	0x00000000


	//----- nvinfo : EIATTR_REGCOUNT
	.align		4
.L_541:
        /*0b70*/ 	.byte	0x04, 0x2f
        /*0b72*/ 	.short	(.L_543 - .L_542)
	.align		4
.L_542:
        /*0b74*/ 	.word	index@(_ZN2at6native27unrolled_elementwise_kernelINS0_13AUnaryFunctorIN3c107complexIfEES5_S5_NS0_15binary_internal10MulFunctorIS5_EEEESt5arrayIPcLm2EELi4E23TrivialOffsetCalculatorILi1EjESE_NS0_6memory15LoadWithoutCastENSF_16StoreWithoutCastEEEviT_T0_T2_T3_T4_T5_)
        /*0b78*/ 	.word	0x0000001e


	//----- nvinfo : EIATTR_FRAME_SIZE
	.align		4
.L_543:
        /*0b7c*/ 	.byte	0x04, 0x11
        /*0b7e*/ 	.short	(.L_545 - .L_544)
	.align		4
.L_544:
        /*0b80*/ 	.word	index@(_ZN2at6native27unrolled_elementwise_kernelINS0_13AUnaryFunctorIN3c107complexIfEES5_S5_NS0_15binary_internal10MulFunctorIS5_EEEESt5arrayIPcLm2EELi4E23TrivialOffsetCalculatorILi1EjESE_NS0_6memory15LoadWithoutCastENSF_16StoreWithoutCastEEEviT_T0_T2_T3_T4_T5_)
        /*0b84*/ 	.word	0x00000000


	//----- nvinfo : EIATTR_REGCOUNT
	.align		4
.L_545:
        /*0b88*/ 	.byte	0x04, 0x2f
        /*0b8a*/ 	.short	(.L_547 - .L_546)
	.align		4
.L_546:
        /*0b8c*/ 	.word	index@(_ZN2at6native18elementwise_kernelILi128ELi2EZNS0_22gpu_kernel_impl_nocastINS0_13AUnaryFunctorIN3c107complexIfEES6_S6_NS0_15binary_internal10MulFunctorIS6_EEEEEEvRNS_18TensorIteratorBaseERKT_EUliE_EEviT1_)
        /*0b90*/ 	.word	0x00000014


	//----- nvinfo : EIATTR_FRAME_SIZE
	.align		4
.L_547:
        /*0b94*/ 	.byte	0x04, 0x11
        /*0b96*/ 	.short	(.L_549 - .L_548)
	.align		4
.L_548:
        /*0b98*/ 	.word	index@(_ZN2at6native18elementwise_kernelILi128ELi2EZNS0_22gpu_kernel_impl_nocastINS0_13AUnaryFunctorIN3c107complexIfEES6_S6_NS0_15binary_internal10MulFunctorIS6_EEEEEEvRNS_18TensorIteratorBaseERKT_EUliE_EEviT1_)
        /*0b9c*/ 	.word	0x00000000


	//----- nvinfo : EIATTR_REGCOUNT
	.align		4
.L_549:
        /*0ba0*/ 	.byte	0x04, 0x2f
        /*0ba2*/ 	.short	(.L_551 - .L_550)
	.align		4
.L_550:
        /*0ba4*/ 	.word	index@(_ZN2at6native27unrolled_elementwise_kernelINS0_13AUnaryFunctorIN3c107complexIfEES5_S5_NS0_15binary_internal10MulFunctorIS5_EEEESt5arrayIPcLm2EELi4E23TrivialOffsetCalculatorILi1EjESE_NS0_6memory12LoadWithCastILi1EEENSF_13StoreWithCastILi1EEEEEviT_T0_T2_T3_T4_T5_)
        /*0ba8*/ 	.word	0x00000020


	//----- nvinfo : EIATTR_FRAME_SIZE
	.align		4
.L_551:
        /*0bac*/ 	.byte	0x04, 0x11
        /*0bae*/ 	.short	(.L_553 - .L_552)
	.align		4
.L_552:
        /*0bb0*/ 	.word	index@(_ZN2at6native27unrolled_elementwise_kernelINS0_13AUnaryFunctorIN3c107complexIfEES5_S5_NS0_15binary_internal10MulFunctorIS5_EEEESt5arrayIPcLm2EELi4E23TrivialOffsetCalculatorILi1EjESE_NS0_6memory12LoadWithCastILi1EEENSF_13StoreWithCastILi1EEEEEviT_T0_T2_T3_T4_T5_)
        /*0bb4*/ 	.word	0x00000000


	//----- nvinfo : EIATTR_REGCOUNT
	.align		4
.L_553:
        /*0bb8*/ 	.byte	0x04, 0x2f
        /*0bba*/ 	.short	(.L_555 - .L_554)
	.align		4
.L_554:
        /*0bbc*/ 	.word	index@(_ZN2at6native18elementwise_kernelILi128ELi4EZNS0_15gpu_kernel_implINS0_13AUnaryFunctorIN3c107complexIfEES6_S6_NS0_15binary_internal10MulFunctorIS6_EEEEEEvRNS_18TensorIteratorBaseERKT_EUliE_EEviT1_)
        /*0bc0*/ 	.word	0x00000018


	//----- nvinfo : EIATTR_FRAME_SIZE
	.align		4
.L_555:
        /*0bc4*/ 	.byte	0x04, 0x11
        /*0bc6*/ 	.short	(.L_557 - .L_556)
	.align		4
.L_556:
        /*0bc8*/ 	.word	index@(_ZN2at6native18elementwise_kernelILi128ELi4EZNS0_15gpu_kernel_implINS0_13AUnaryFunctorIN3c107complexIfEES6_S6_NS0_15binary_internal10MulFunctorIS6_EEEEEEvRNS_18TensorIteratorBaseERKT_EUliE_EEviT1_)
        /*0bcc*/ 	.word	0x00000000


	//----- nvinfo : EIATTR_REGCOUNT
	.align		4
.L_557:
        /*0bd0*/ 	.byte	0x04, 0x2f
        /*0bd2*/ 	.short	(.L_559 - .L_558)
	.align		4
.L_558:
        /*0bd4*/ 	.word	index@(_ZN2at6native29vectorized_elementwise_kernelILi8ENS0_13BinaryFunctorIN3c104HalfES4_S4_NS0_15binary_internal10MulFunctorIfEEEESt5arrayIPcLm3EEEEviT0_T1_)
        /*0bd8*/ 	.word	0x00000004


	//----- nvinfo : EIATTR_FRAME_SIZE
	.align		4
.L_559:
        /*0bdc*/ 	.byte	0x04, 0x11
        /*0bde*/ 	.short	(.L_561 - .L_560)
	.align		4
.L_560:
        /*0be0*/ 	.word	index@(_ZN2at6native29vectorized_elementwise_kernelILi8ENS0_13BinaryFunctorIN3c104HalfES4_S4_NS0_15binary_internal10MulFunctorIfEEEESt5arrayIPcLm3EEEEviT0_T1_)
        /*0be4*/ 	.word	0x00000000


	//----- nvinfo : EIATTR_REGCOUNT
	.align		4
.L_561:
        /*0be8*/ 	.byte	0x04, 0x2f
        /*0bea*/ 	.short	(.L_563 - .L_562)
	.align		4
.L_562:
        /*0bec*/ 	.word	index@(_ZN2at6native29vectorized_elementwise_kernelILi4ENS0_13BinaryFunctorIN3c104HalfES4_S4_NS0_15binary_internal10MulFunctorIfEEEESt5arrayIPcLm3EEEEviT0_T1_)
        /*0bf0*/ 	.word	0x00000028


	//----- nvinfo : EIATTR_FRAME_SIZE
	.align		4
.L_563:
        /*0bf4*/ 	.byte	0x04, 0x11
        /*0bf6*/ 	.short	(.L_565 - .L_564)
	.align		4
.L_564:
        /*0bf8*/ 	.word	index@(_ZN2at6native29vectorized_elementwise_kernelILi4ENS0_13BinaryFunctorIN3c104HalfES4_S4_NS0_15binary_internal10MulFunctorIfEEEESt5arrayIPcLm3EEEEviT0_T1_)
        /*0bfc*/ 	.word	0x00000000


	//----- nvinfo : EIATTR_REGCOUNT
	.align		4
.L_565:
        /*0c00*/ 	.byte	0x04, 0x2f
        /*0c02*/ 	.short	(.L_567 - .L_566)
	.align		4
.L_566:
        /*0c04*/ 	.word	index@(_ZN2at6native29vectorized_elementwise_kernelILi2ENS0_13BinaryFunctorIN3c104HalfES4_S4_NS0_15binary_internal10MulFunctorIfEEEESt5arrayIPcLm3EEEEviT0_T1_)
        /*0c08*/ 	.word	0x00000028


	//----- nvinfo : EIATTR_FRAME_SIZE
	.align		4
.L_567:
        /*0c0c*/ 	.byte	0x04, 0x11
        /*0c0e*/ 	.short	(.L_569 - .L_568)
	.align		4
.L_568:
        /*0c10*/ 	.word	index@(_ZN2at6native29vectorized_elementwise_kernelILi2ENS0_13BinaryFunctorIN3c104HalfES4_S4_NS0_15binary_internal10MulFunctorIfEEEESt5arrayIPcLm3EEEEviT0_T1_)
        /*0c14*/ 	.word	0x00000000


	//----- nvinfo : EIATTR_REGCOUNT
	.align		4
.L_569:
        /*0c18*/ 	.byte	0x04, 0x2f
        /*0c1a*/ 	.short	(.L_571 - .L_570)
	.align		4
.L_570:
        /*0c1c*/ 	.word	index@(_ZN2at6native27unrolled_elementwise_kernelINS0_13BinaryFunctorIN3c104HalfES4_S4_NS0_15binary_internal10MulFunctorIfEEEESt5arrayIPcLm3EELi4E23TrivialOffsetCalculatorILi2EjESC_ILi1EjENS0_6memory15LoadWithoutCastENSF_16StoreWithoutCastEEEviT_T0_T2_T3_T4_T5_)
        /*0c20*/ 	.word	0x0000001e


	//----- nvinfo : EIATTR_FRAME_SIZE
	.align		4
.L_571:
        /*0c24*/ 	.byte	0x04, 0x11
        /*0c26*/ 	.short	(.L_573 - .L_572)
	.align		4
.L_572:
        /*0c28*/ 	.word	index@(_ZN2at6native27unrolled_elementwise_kernelINS0_13BinaryFunctorIN3c104HalfES4_S4_NS0_15binary_internal10MulFunctorIfEEEESt5arrayIPcLm3EELi4E23TrivialOffsetCalculatorILi2EjESC_ILi1EjENS0_6memory15LoadWithoutCastENSF_16StoreWithoutCastEEEviT_T0_T2_T3_T4_T5_)
        /*0c2c*/ 	.word	0x00000000


	//----- nvinfo : EIATTR_REGCOUNT
	.align		4
.L_573:
        /*0c30*/ 	.byte	0x04, 0x2f
        /*0c32*/ 	.short	(.L_575 - .L_574)
	.align		4
.L_574:
        /*0c34*/ 	.word	index@(_ZN2at6native18elementwise_kernelILi128ELi4EZNS0_22gpu_kernel_impl_nocastINS0_13BinaryFunctorIN3c104HalfES5_S5_NS0_15binary_internal10MulFunctorIfEEEEEEvRNS_18TensorIteratorBaseERKT_EUliE_EEviT1_)
        /*0c38*/ 	.word	0x00000014


	//----- nvinfo : EIATTR_FRAME_SIZE
	.align		4
.L_575:
        /*0c3c*/ 	.byte	0x04, 0x11
        /*0c3e*/ 	.short	(.L_577 - .L_576)
	.align		4
.L_576:
        /*0c40*/ 	.word	index@(_ZN2at6native18elementwise_kernelILi128ELi4EZNS0_22gpu_kernel_impl_nocastINS0_13BinaryFunctorIN3c104HalfES5_S5_NS0_15binary_internal10MulFunctorIfEEEEEEvRNS_18TensorIteratorBaseERKT_EUliE_EEviT1_)
        /*0c44*/ 	.word	0x00000000


	//----- nvinfo : EIATTR_REGCOUNT
	.align		4
.L_577:
        /*0c48*/ 	.byte	0x04, 0x2f
        /*0c4a*/ 	.short	(.L_579 - .L_578)
	.align		4
.L_578:
        /*0c4c*/ 	.word	index@(_ZN2at6native27unrolled_elementwise_kernelINS0_13BinaryFunctorIN3c104HalfES4_S4_NS0_15binary_internal10MulFunctorIfEEEESt5arrayIPcLm3EELi4E23TrivialOffsetCalculatorILi2EjESC_ILi1EjENS0_6memory12LoadWithCastILi2EEENSF_13StoreWithCastILi1EEEEEviT_T0_T2_T3_T4_T5_)
        /*0c50*/ 	.word	0x0000001f


	//----- nvinfo : EIATTR_FRAME_SIZE
	.align		4
.L_579:
        /*0c54*/ 	.byte	0x04, 0x11
        /*0c56*/ 	.short	(.L_581 - .L_580)
	.align		4
.L_580:
        /*0c58*/ 	.word	index@(_ZN2at6native27unrolled_elementwise_kernelINS0_13BinaryFunctorIN3c104HalfES4_S4_NS0_15binary_internal10MulFunctorIfEEEESt5arrayIPcLm3EELi4E23TrivialOffsetCalculatorILi2EjESC_ILi1EjENS0_6memory12LoadWithCastILi2EEENSF_13StoreWithCastILi1EEEEEviT_T0_T2_T3_T4_T5_)
        /*0c5c*/ 	.word	0x00000000


	//----- nvinfo : EIATTR_REGCOUNT
	.align		4
.L_581:
        /*0c60*/ 	.byte	0x04, 0x2f
        /*0c62*/ 	.short	(.L_583 - .L_582)
	.align		4
.L_582:
        /*0c64*/ 	.word	index@(_ZN2at6native18elementwise_kernelILi128ELi4EZNS0_15gpu_kernel_implINS0_13BinaryFunctorIN3c104HalfES5_S5_NS0_15binary_internal10MulFunctorIfEEEEEEvRNS_18TensorIteratorBaseERKT_EUliE_EEviT1_)
        /*0c68*/ 	.word	0x00000018


	//----- nvinfo : EIATTR_FRAME_SIZE
	.align		4
.L_583:
        /*0c6c*/ 	.byte	0x04, 0x11
        /*0c6e*/ 	.short	(.L_585 - .L_584)
	.align		4
.L_584:
        /*0c70*/ 	.word	index@(_ZN2at6native18elementwise_kernelILi128ELi4EZNS0_15gpu_kernel_implINS0_13BinaryFunctorIN3c104HalfES5_S5_NS0_15binary_internal10MulFunctorIfEEEEEEvRNS_18TensorIteratorBaseERKT_EUliE_EEviT1_)
        /*0c74*/ 	.word	0x00000000


	//----- nvinfo : EIATTR_REGCOUNT
	.align		4
.L_585:
        /*0c78*/ 	.byte	0x04, 0x2f
        /*0c7a*/ 	.short	(.L_587 - .L_586)
	.align		4
.L_586:
        /*0c7c*/ 	.word	index@(_ZN2at6native29vectorized_elementwise_kernelILi8ENS0_13AUnaryFunctorIN3c104HalfES4_S4_NS0_15binary_internal10MulFunctorIfEEEESt5arrayIPcLm2EEEEviT0_T1_)
        /*0c80*/ 	.word	0x00000004


	//----- nvinfo : EIATTR_FRAME_SIZE
	.align		4
.L_587:
        /*0c84*/ 	.byte	0x04, 0x11
        /*0c86*/ 	.short	(.L_589 - .L_588)
	.align		4
.L_588:
        /*0c88*/ 	.word	index@(_ZN2at6native29vectorized_elementwise_kernelILi8ENS0_13AUnaryFunctorIN3c104HalfES4_S4_NS0_15binary_internal10MulFunctorIfEEEESt5arrayIPcLm2EEEEviT0_T1_)
        /*0c8c*/ 	.word	0x00000000


	//----- nvinfo : EIATTR_REGCOUNT
	.align		4
.L_589:
        /*0c90*/ 	.byte	0x04, 0x2f
        /*0c92*/ 	.short	(.L_591 - .L_590)
	.align		4
.L_590:
        /*0c94*/ 	.word	index@(_ZN2at6native29vectorized_elementwise_kernelILi4ENS0_13AUnaryFunctorIN3c104HalfES4_S4_NS0_15binary_internal10MulFunctorIfEEEESt5arrayIPcLm2EEEEviT0_T1_)
        /*0c98*/ 	.word	0x00000020


	//----- nvinfo : EIATTR_FRAME_SIZE
	.align		4
.L_591:
        /*0c9c*/ 	.byte	0x04, 0x11
        /*0c9e*/ 	.short	(.L_593 - .L_592)
	.align		4
.L_592:
        /*0ca0*/ 	.word	index@(_ZN2at6native29vectorized_elementwise_kernelILi4ENS0_13AUnaryFunctorIN3c104HalfES4_S4_NS0_15binary_internal10MulFunctorIfEEEESt5arrayIPcLm2EEEEviT0_T1_)
        /*0ca4*/ 	.word	0x00000000


	//----- nvinfo : EIATTR_REGCOUNT
	.align		4
.L_593:
        /*0ca8*/ 	.byte	0x04, 0x2f
        /*0caa*/ 	.short	(.L_595 - .L_594)
	.align		4
.L_594:
        /*0cac*/ 	.word	index@(_ZN2at6native29vectorized_elementwise_kernelILi2ENS0_13AUnaryFunctorIN3c104HalfES4_S4_NS0_15binary_internal10MulFunctorIfEEEESt5arrayIPcLm2EEEEviT0_T1_)
        /*0cb0*/ 	.word	0x00000020


	//----- nvinfo : EIATTR_FRAME_SIZE
	.align		4
.L_595:
        /*0cb4*/ 	.byte	0x04, 0x11
        /*0cb6*/ 	.short	(.L_597 - .L_596)
	.align		4
.L_596:
        /*0cb8*/ 	.word	index@(_ZN2at6native29vectorized_elementwise_kernelILi2ENS0_13AUnaryFunctorIN3c104HalfES4_S4_NS0_15binary_internal10MulFunctorIfEEEESt5arrayIPcLm2EEEEviT0_T1_)
        /*0cbc*/ 	.word	0x00000000


	//----- nvinfo : EIATTR_REGCOUNT
	.align		4
.L_597:
        /*0cc0*/ 	.byte	0x04, 0x2f
        /*0cc2*/ 	.short	(.L_599 - .L_598)
	.align		4
.L_598:
        /*0cc4*/ 	.word	index@(_ZN2at6native27unrolled_elementwise_kernelINS0_13AUnaryFunctorIN3c104HalfES4_S4_NS0_15binary_internal10MulFunctorIfEEEESt5arrayIPcLm2EELi4E23TrivialOffsetCalculatorILi1EjESD_NS0_6memory15LoadWithoutCastENSE_16StoreWithoutCastEEEviT_T0_T2_T3_T4_T5_)
        /*0cc8*/ 	.word	0x00000016


	//----- nvinfo : EIATTR_FRAME_SIZE
	.align		4
.L_599:
        /*0ccc*/ 	.byte	0x04, 0x11
        /*0cce*/ 	.short	(.L_601 - .L_600)
	.align		4
.L_600:
        /*0cd0*/ 	.word	index@(_ZN2at6native27unrolled_elementwise_kernelINS0_13AUnaryFunctorIN3c104HalfES4_S4_NS0_15binary_internal10MulFunctorIfEEEESt5arrayIPcLm2EELi4E23TrivialOffsetCalculatorILi1EjESD_NS0_6memory15LoadWithoutCastENSE_16StoreWithoutCastEEEviT_T0_T2_T3_T4_T5_)
        /*0cd4*/ 	.word	0x00000000


	//----- nvinfo : EIATTR_REGCOUNT
	.align		4
.L_601:
        /*0cd8*/ 	.byte	0x04, 0x2f
        /*0cda*/ 	.short	(.L_603 - .L_602)
	.align		4
.L_602:
        /*0cdc*/ 	.word	index@(_ZN2at6native18elementwise_kernelILi128ELi4EZNS0_22gpu_kernel_impl_nocastINS0_13AUnaryFunctorIN3c104HalfES5_S5_NS0_15binary_internal10MulFunctorIfEEEEEEvRNS_18TensorIteratorBaseERKT_EUliE_EEviT1_)
        /*0ce0*/ 	.word	0x00000014


	//----- nvinfo : EIATTR_FRAME_SIZE
	.align		4
.L_603:
        /*0ce4*/ 	.byte	0x04, 0x11
        /*0ce6*/ 	.short	(.L_605 - .L_604)
	.align		4
.L_604:
        /*0ce8*/ 	.word	index@(_ZN2at6native18elementwise_kernelILi128ELi4EZNS0_22gpu_kernel_impl_nocastINS0_13AUnaryFunctorIN3c104HalfES5_S5_NS0_15binary_internal10MulFunctorIfEEEEEEvRNS_18TensorIteratorBaseERKT_EUliE_EEviT1_)
        /*0cec*/ 	.word	0x00000000


	//----- nvinfo : EIATTR_REGCOUNT
	.align		4
.L_605:
        /*0cf0*/ 	.byte	0x04, 0x2f
        /*0cf2*/ 	.short	(.L_607 - .L_606)
	.align		4
.L_606:
        /*0cf4*/ 	.word	index@(_ZN2at6native27unrolled_elementwise_kernelINS0_13AUnaryFunctorIN3c104HalfES4_S4_NS0_15binary_internal10MulFunctorIfEEEESt5arrayIPcLm2EELi4E23TrivialOffsetCalculatorILi1EjESD_NS0_6memory12LoadWithCastILi1EEENSE_13StoreWithCastILi1EEEEEviT_T0_T2_T3_T4_T5_)
        /*0cf8*/ 	.word	0x0000001c


	//----- nvinfo : EIATTR_FRAME_SIZE
	.align		4
.L_607:
        /*0cfc*/ 	.byte	0x04, 0x11
        /*0cfe*/ 	.short	(.L_609 - .L_608)
	.align		4
.L_608:
        /*0d00*/ 	.word	index@(_ZN2at6native27unrolled_elementwise_kernelINS0_13AUnaryFunctorIN3c104HalfES4_S4_NS0_15binary_internal10MulFunctorIfEEEESt5arrayIPcLm2EELi4E23TrivialOffsetCalculatorILi1EjESD_NS0_6memory12LoadWithCastILi1EEENSE_13StoreWithCastILi1EEEEEviT_T0_T2_T3_T4_T5_)
        /*0d04*/ 	.word	0x00000000


	//----- nvinfo : EIATTR_REGCOUNT
	.align		4
.L_609:
        /*0d08*/ 	.byte	0x04, 0x2f
        /*0d0a*/ 	.short	(.L_611 - .L_610)
	.align		4
.L_610:
        /*0d0c*/ 	.word	index@(_ZN2at6native18elementwise_kernelILi128ELi4EZNS0_15gpu_kernel_implINS0_13AUnaryFunctorIN3c104HalfES5_S5_NS0_15binary_internal10MulFunctorIfEEEEEEvRNS_18TensorIteratorBaseERKT_EUliE_EEviT1_)
        /*0d10*/ 	.word	0x00000018


	//----- nvinfo : EIATTR_FRAME_SIZE
	.align		4
.L_611:
        /*0d14*/ 	.byte	0x04, 0x11
        /*0d16*/ 	.short	(.L_613 - .L_612)
	.align		4
.L_612:
        /*0d18*/ 	.word	index@(_ZN2at6native18elementwise_kernelILi128ELi4EZNS0_15gpu_kernel_implINS0_13AUnaryFunctorIN3c104HalfES5_S5_NS0_15binary_internal10MulFunctorIfEEEEEEvRNS_18TensorIteratorBaseERKT_EUliE_EEviT1_)
        /*0d1c*/ 	.word	0x00000000


	//----- nvinfo : EIATTR_REGCOUNT
	.align		4
.L_613:
        /*0d20*/ 	.byte	0x04, 0x2f
        /*0d22*/ 	.short	(.L_615 - .L_614)
	.align		4
.L_614:
        /*0d24*/ 	.word	index@(_ZN2at6native29vectorized_elementwise_kernelILi8ENS0_13BinaryFunctorIN3c108BFloat16ES4_S4_NS0_15binary_internal10MulFunctorIfEEEESt5arrayIPcLm3EEEEviT0_T1_)
        /*0d28*/ 	.word	0x00000004


	//----- nvinfo : EIATTR_FRAME_SIZE
	.align		4
.L_615:
        /*0d2c*/ 	.byte	0x04, 0x11
        /*0d2e*/ 	.short	(.L_617 - .L_616)
	.align		4
.L_616:
        /*0d30*/ 	.word	index@(_ZN2at6native29vectorized_elementwise_kernelILi8ENS0_13BinaryFunctorIN3c108BFloat16ES4_S4_NS0_15binary_internal10MulFunctorIfEEEESt5arrayIPcLm3EEEEviT0_T1_)
        /*0d34*/ 	.word	0x00000000


	//----- nvinfo : EIATTR_REGCOUNT
	.align		4
.L_617:
        /*0d38*/ 	.byte	0x04, 0x2f
        /*0d3a*/ 	.short	(.L_619 - .L_618)
	.align		4
.L_618:
        /*0d3c*/ 	.word	index@(_ZN2at6native29vectorized_elementwise_kernelILi4ENS0_13BinaryFunctorIN3c108BFloat16ES4_S4_NS0_15binary_internal10MulFunctorIfEEEESt5arrayIPcLm3EEEEviT0_T1_)
        /*0d40*/ 	.word	0x00000028


	//----- nvinfo : EIATTR_FRAME_SIZE
	.align		4
.L_619:
        /*0d44*/ 	.byte	0x04, 0x11
        /*0d46*/ 	.short	(.L_621 - .L_620)
	.align		4
.L_620:
        /*0d48*/ 	.word	index@(_ZN2at6native29vectorized_elementwise_kernelILi4ENS0_13BinaryFunctorIN3c108BFloat16ES4_S4_NS0_15binary_internal10MulFunctorIfEEEESt5arrayIPcLm3EEEEviT0_T1_)
        /*0d4c*/ 	.word	0x00000000


	//----- nvinfo : EIATTR_REGCOUNT
	.align		4
.L_621:
        /*0d50*/ 	.byte	0x04, 0x2f
        /*0d52*/ 	.short	(.L_623 - .L_622)
	.align		4
.L_622:
        /*0d54*/ 	.word	index@(_ZN2at6native29vectorized_elementwise_kernelILi2ENS0_13BinaryFunctorIN3c108BFloat16ES4_S4_NS0_15binary_internal10MulFunctorIfEEEESt5arrayIPcLm3EEEEviT0_T1_)
        /*0d58*/ 	.word	0x00000028


	//----- nvinfo : EIATTR_FRAME_SIZE
	.align		4
.L_623:
        /*0d5c*/ 	.byte	0x04, 0x11
        /*0d5e*/ 	.short	(.L_625 - .L_624)
	.align		4
.L_624:
        /*0d60*/ 	.word	index@(_ZN2at6native29vectorized_elementwise_kernelILi2ENS0_13BinaryFunctorIN3c108BFloat16ES4_S4_NS0_15binary_internal10MulFunctorIfEEEESt5arrayIPcLm3EEEEviT0_T1_)
        /*0d64*/ 	.word	0x00000000


	//----- nvinfo : EIATTR_REGCOUNT
	.align		4
.L_625:
        /*0d68*/ 	.byte	0x04, 0x2f
        /*0d6a*/ 	.short	(.L_627 - .L_626)
	.align		4
.L_626:
        /*0d6c*/ 	.word	index@(_ZN2at6native27unrolled_elementwise_kernelINS0_13BinaryFunctorIN3c108BFloat16ES4_S4_NS0_15binary_internal10MulFunctorIfEEEESt5arrayIPcLm3EELi4E23TrivialOffsetCalculatorILi2EjESC_ILi1EjENS0_6memory15LoadWithoutCastENSF_16StoreWithoutCastEEEviT_T0_T2_T3_T4_T5_)
        /*0d70*/ 	.word	0x0000001e


	//----- nvinfo : EIATTR_FRAME_SIZE
	.align		4
.L_627:
        /*0d74*/ 	.byte	0x04, 0x11
        /*0d76*/ 	.short	(.L_629 - .L_628)
	.align		4
.L_628:
        /*0d78*/ 	.word	index@(_ZN2at6native27unrolled_elementwise_kernelINS0_13BinaryFunctorIN3c108BFloat16ES4_S4_NS0_15binary_internal10MulFunctorIfEEEESt5arrayIPcLm3EELi4E23TrivialOffsetCalculatorILi2EjESC_ILi1EjENS0_6memory15LoadWithoutCastENSF_16StoreWithoutCastEEEviT_T0_T2_T3_T4_T5_)
        /*0d7c*/ 	.word	0x00000000


	//----- nvinfo : EIATTR_REGCOUNT
	.align		4
.L_629:
        /*0d80*/ 	.byte	0x04, 0x2f
        /*0d82*/ 	.short	(.L_631 - .L_630)
	.align		4
.L_630:
        /*0d84*/ 	.word	index@(_ZN2at6native18elementwise_kernelILi128ELi4EZNS0_22gpu_kernel_impl_nocastINS0_13BinaryFunctorIN3c108BFloat16ES5_S5_NS0_15binary_internal10MulFunctorIfEEEEEEvRNS_18TensorIteratorBaseERKT_EUliE_EEviT1_)
        /*0d88*/ 	.word	0x00000014


	//----- nvinfo : EIATTR_FRAME_SIZE
	.align		4
.L_631:
        /*0d8c*/ 	.byte	0x04, 0x11
        /*0d8e*/ 	.short	(.L_633 - .L_632)
	.align		4
.L_632:
        /*0d90*/ 	.word	index@(_ZN2at6native18elementwise_kernelILi128ELi4EZNS0_22gpu_kernel_impl_nocastINS0_13BinaryFunctorIN3c108BFloat16ES5_S5_NS0_15binary_internal10MulFunctorIfEEEEEEvRNS_18TensorIteratorBaseERKT_EUliE_EEviT1_)
        /*0d94*/ 	.word	0x00000000


	//----- nvinfo : EIATTR_REGCOUNT
	.align		4
.L_633:
        /*0d98*/ 	.byte	0x04, 0x2f
        /*0d9a*/ 	.short	(.L_635 - .L_634)
	.align		4
.L_634:
        /*0d9c*/ 	.word	index@(_ZN2at6native27unrolled_elementwise_kernelINS0_13BinaryFunctorIN3c108BFloat16ES4_S4_NS0_15binary_internal10MulFunctorIfEEEESt5arrayIPcLm3EELi4E23TrivialOffsetCalculatorILi2EjESC_ILi1EjENS0_6memory12LoadWithCastILi2EEENSF_13StoreWithCastILi1EEEEEviT_T0_T2_T3_T4_T5_)
        /*0da0*/ 	.word	0x0000001e


	//----- nvinfo : EIATTR_FRAME_SIZE
	.align		4
.L_635:
        /*0da4*/ 	.byte	0x04, 0x11
        /*0da6*/ 	.short	(.L_637 - .L_636)
	.align		4
.L_636:
        /*0da8*/ 	.word	index@(_ZN2at6native27unrolled_elementwise_kernelINS0_13BinaryFunctorIN3c108BFloat16ES4_S4_NS0_15binary_internal10MulFunctorIfEEEESt5arrayIPcLm3EELi4E23TrivialOffsetCalculatorILi2EjESC_ILi1EjENS0_6memory12LoadWithCastILi2EEENSF_13StoreWithCastILi1EEEEEviT_T0_T2_T3_T4_T5_)
        /*0dac*/ 	.word	0x00000000


	//----- nvinfo : EIATTR_REGCOUNT
	.align		4
.L_637:
        /*0db0*/ 	.byte	0x04, 0x2f
        /*0db2*/ 	.short	(.L_639 - .L_638)
	.align		4
.L_638:
        /*0db4*/ 	.word	index@(_ZN2at6native18elementwise_kernelILi128ELi4EZNS0_15gpu_kernel_implINS0_13BinaryFunctorIN3c108BFloat16ES5_S5_NS0_15binary_internal10MulFunctorIfEEEEEEvRNS_18TensorIteratorBaseERKT_EUliE_EEviT1_)
        /*0db8*/ 	.word	0x00000018


	//----- nvinfo : EIATTR_FRAME_SIZE
	.align		4
.L_639:
        /*0dbc*/ 	.byte	0x04, 0x11
        /*0dbe*/ 	.short	(.L_641 - .L_640)
	.align		4
.L_640:
        /*0dc0*/ 	.word	index@(_ZN2at6native18elementwise_kernelILi128ELi4EZNS0_15gpu_kernel_implINS0_13BinaryFunctorIN3c108BFloat16ES5_S5_NS0_15binary_internal10MulFunctorIfEEEEEEvRNS_18TensorIteratorBaseERKT_EUliE_EEviT1_)
        /*0dc4*/ 	.word	0x00000000


	//----- nvinfo : EIATTR_REGCOUNT
	.align		4
.L_641:
        /*0dc8*/ 	.byte	0x04, 0x2f
        /*0dca*/ 	.short	(.L_643 - .L_642)
	.align		4
.L_642:
        /*0dcc*/ 	.word	index@(_ZN2at6native29vectorized_elementwise_kernelILi8ENS0_13AUnaryFunctorIN3c108BFloat16ES4_S4_NS0_15binary_internal10MulFunctorIfEEEESt5arrayIPcLm2EEEEviT0_T1_)
        /*0dd0*/ 	.word	0x00000004


	//----- nvinfo : EIATTR_FRAME_SIZE
	.align		4
.L_643:
        /*0dd4*/ 	.byte	0x04, 0x11
        /*0dd6*/ 	.short	(.L_645 - .L_644)
	.align		4
.L_644:
        /*0dd8*/ 	.word	index@(_ZN2at6native29vectorized_elementwise_kernelILi8ENS0_13AUnaryFunctorIN3c108BFloat16ES4_S4_NS0_15binary_internal10MulFunctorIfEEEESt5arrayIPcLm2EEEEviT0_T1_)
        /*0ddc*/ 	.word	0x00000000


	//----- nvinfo : EIATTR_REGCOUNT
	.align		4
.L_645:
        /*0de0*/ 	.byte	0x04, 0x2f
        /*0de2*/ 	.short	(.L_647 - .L_646)
	.align		4
.L_646:
        /*0de4*/ 	.word	index@(_ZN2at6native29vectorized_elementwise_kernelILi4ENS0_13AUnaryFunctorIN3c108BFloat16ES4_S4_NS0_15binary_internal10MulFunctorIfEEEESt5arrayIPcLm2EEEEviT0_T1_)
        /*0de8*/ 	.word	0x00000020


	//----- nvinfo : EIATTR_FRAME_SIZE
	.align		4
.L_647:
        /*0dec*/ 	.byte	0x04, 0x11
        /*0dee*/ 	.short	(.L_649 - .L_648)
	.align		4
.L_648:
        /*0df0*/ 	.word	index@(_ZN2at6native29vectorized_elementwise_kernelILi4ENS0_13AUnaryFunctorIN3c108BFloat16ES4_S4_NS0_15binary_internal10MulFunctorIfEEEESt5arrayIPcLm2EEEEviT0_T1_)
        /*0df4*/ 	.word	0x00000000


	//----- nvinfo : EIATTR_REGCOUNT
	.align		4
.L_649:
        /*0df8*/ 	.byte	0x04, 0x2f
        /*0dfa*/ 	.short	(.L_651 - .L_650)
	.align		4
.L_650:
        /*0dfc*/ 	.word	index@(_ZN2at6native29vectorized_elementwise_kernelILi2ENS0_13AUnaryFunctorIN3c108BFloat16ES4_S4_NS0_15binary_internal10MulFunctorIfEEEESt5arrayIPcLm2EEEEviT0_T1_)
        /*0e00*/ 	.word	0x00000020


	//----- nvinfo : EIATTR_FRAME_SIZE
	.align		4
.L_651:
        /*0e04*/ 	.byte	0x04, 0x11
        /*0e06*/ 	.short	(.L_653 - .L_652)
	.align		4
.L_652:
        /*0e08*/ 	.word	index@(_ZN2at6native29vectorized_elementwise_kernelILi2ENS0_13AUnaryFunctorIN3c108BFloat16ES4_S4_NS0_15binary_internal10MulFunctorIfEEEESt5arrayIPcLm2EEEEviT0_T1_)
        /*0e0c*/ 	.word	0x00000000


	//----- nvinfo : EIATTR_REGCOUNT
	.align		4
.L_653:
        /*0e10*/ 	.byte	0x04, 0x2f
        /*0e12*/ 	.short	(.L_655 - .L_654)
	.align		4
.L_654:
        /*0e14*/ 	.word	index@(_ZN2at6native27unrolled_elementwise_kernelINS0_13AUnaryFunctorIN3c108BFloat16ES4_S4_NS0_15binary_internal10MulFunctorIfEEEESt5arrayIPcLm2EELi4E23TrivialOffsetCalculatorILi1EjESD_NS0_6memory15LoadWithoutCastENSE_16StoreWithoutCastEEEviT_T0_T2_T3_T4_T5_)
        /*0e18*/ 	.word	0x00000016


	//----- nvinfo : EIATTR_FRAME_SIZE
	.align		4
.L_655:
        /*0e1c*/ 	.byte	0x04, 0x11
        /*0e1e*/ 	.short	(.L_657 - .L_656)
	.align		4
.L_656:
        /*0e20*/ 	.word	index@(_ZN2at6native27unrolled_elementwise_kernelINS0_13AUnaryFunctorIN3c108BFloat16ES4_S4_NS0_15binary_internal10MulFunctorIfEEEESt5arrayIPcLm2EELi4E23TrivialOffsetCalculatorILi1EjESD_NS0_6memory15LoadWithoutCastENSE_16StoreWithoutCastEEEviT_T0_T2_T3_T4_T5_)
        /*0e24*/ 	.word	0x00000000


	//----- nvinfo : EIATTR_REGCOUNT
	.align		4
.L_657:
        /*0e28*/ 	.byte	0x04, 0x2f
        /*0e2a*/ 	.short	(.L_659 - .L_658)
	.align		4
.L_658:
        /*0e2c*/ 	.word	index@(_ZN2at6native18elementwise_kernelILi128ELi4EZNS0_22gpu_kernel_impl_nocastINS0_13AUnaryFunctorIN3c108BFloat16ES5_S5_NS0_15binary_internal10MulFunctorIfEEEEEEvRNS_18TensorIteratorBaseERKT_EUliE_EEviT1_)
        /*0e30*/ 	.word	0x00000014


	//----- nvinfo : EIATTR_FRAME_SIZE
	.align		4
.L_659:
        /*0e34*/ 	.byte	0x04, 0x11
        /*0e36*/ 	.short	(.L_661 - .L_660)
	.align		4
.L_660:
        /*0e38*/ 	.word	index@(_ZN2at6native18elementwise_kernelILi128ELi4EZNS0_22gpu_kernel_impl_nocastINS0_13AUnaryFunctorIN3c108BFloat16ES5_S5_NS0_15binary_internal10MulFunctorIfEEEEEEvRNS_18TensorIteratorBaseERKT_EUliE_EEviT1_)
        /*0e3c*/ 	.word	0x00000000


	//----- nvinfo : EIATTR_REGCOUNT
	.align		4
.L_661:
        /*0e40*/ 	.byte	0x04, 0x2f
        /*0e42*/ 	.short	(.L_663 - .L_662)
	.align		4
.L_662:
        /*0e44*/ 	.word	index@(_ZN2at6native27unrolled_elementwise_kernelINS0_13AUnaryFunctorIN3c108BFloat16ES4_S4_NS0_15binary_internal10MulFunctorIfEEEESt5arrayIPcLm2EELi4E23TrivialOffsetCalculatorILi1EjESD_NS0_6memory12LoadWithCastILi1EEENSE_13StoreWithCastILi1EEEEEviT_T0_T2_T3_T4_T5_)
        /*0e48*/ 	.word	0x0000001c


	//----- nvinfo : EIATTR_FRAME_SIZE
	.align		4
.L_663:
        /*0e4c*/ 	.byte	0x04, 0x11
        /*0e4e*/ 	.short	(.L_665 - .L_664)
	.align		4
.L_664:
        /*0e50*/ 	.word	index@(_ZN2at6native27unrolled_elementwise_kernelINS0_13AUnaryFunctorIN3c108BFloat16ES4_S4_NS0_15binary_internal10MulFunctorIfEEEESt5arrayIPcLm2EELi4E23TrivialOffsetCalculatorILi1EjESD_NS0_6memory12LoadWithCastILi1EEENSE_13StoreWithCastILi1EEEEEviT_T0_T2_T3_T4_T5_)
        /*0e54*/ 	.word	0x00000000


	//----- nvinfo : EIATTR_REGCOUNT
	.align		4
.L_665:
        /*0e58*/ 	.byte	0x04, 0x2f
        /*0e5a*/ 	.short	(.L_667 - .L_666)
	.align		4
.L_666:
        /*0e5c*/ 	.word	index@(_ZN2at6native18elementwise_kernelILi128ELi4EZNS0_15gpu_kernel_implINS0_13AUnaryFunctorIN3c108BFloat16ES5_S5_NS0_15binary_internal10MulFunctorIfEEEEEEvRNS_18TensorIteratorBaseERKT_EUliE_EEviT1_)
        /*0e60*/ 	.word	0x00000018


	//----- nvinfo : EIATTR_FRAME_SIZE
	.align		4
.L_667:
        /*0e64*/ 	.byte	0x04, 0x11
        /*0e66*/ 	.short	(.L_669 - .L_668)
	.align		4
.L_668:
        /*0e68*/ 	.word	index@(_ZN2at6native18elementwise_kernelILi128ELi4EZNS0_15gpu_kernel_implINS0_13AUnaryFunctorIN3c108BFloat16ES5_S5_NS0_15binary_internal10MulFunctorIfEEEEEEvRNS_18TensorIteratorBaseERKT_EUliE_EEviT1_)
        /*0e6c*/ 	.word	0x00000000


	//----- nvinfo : EIATTR_REGCOUNT
	.align		4
.L_669:
        /*0e70*/ 	.byte	0x04, 0x2f
        /*0e72*/ 	.short	(.L_671 - .L_670)
	.align		4
.L_670:
        /*0e74*/ 	.word	index@(_ZN2at6native29vectorized_elementwise_kernelILi8ENS0_13BinaryFunctorIbbbNS0_15binary_internal10MulFunctorIbEEEESt5arrayIPcLm3EEEEviT0_T1_)
        /*0e78*/ 	.word	0x00000004


	//----- nvinfo : EIATTR_FRAME_SIZE
	.align		4
.L_671:
        /*0e7c*/ 	.byte	0x04, 0x11
        /*0e7e*/ 	.short	(.L_673 - .L_672)
	.align		4
.L_672:
        /*0e80*/ 	.word	index@(_ZN2at6native29vectorized_elementwise_kernelILi8ENS0_13BinaryFunctorIbbbNS0_15binary_internal10MulFunctorIbEEEESt5arrayIPcLm3EEEEviT0_T1_)
        /*0e84*/ 	.word	0x00000000


	//----- nvinfo : EIATTR_REGCOUNT
	.align		4
.L_673:
        /*0e88*/ 	.byte	0x04, 0x2f
        /*0e8a*/ 	.short	(.L_675 - .L_674)
	.align		4
.L_674:
        /*0e8c*/ 	.word	index@(_ZN2at6native29vectorized_elementwise_kernelILi4ENS0_13BinaryFunctorIbbbNS0_15binary_internal10MulFunctorIbEEEESt5arrayIPcLm3EEEEviT0_T1_)
        /*0e90*/ 	.word	0x0000001e


	//----- nvinfo : EIATTR_FRAME_SIZE
	.align		4
.L_675:
        /*0e94*/ 	.byte	0x04, 0x11
        /*0e96*/ 	.short	(.L_677 - .L_676)
	.align		4
.L_676:
        /*0e98*/ 	.word	index@(_ZN2at6native29vectorized_elementwise_kernelILi4ENS0_13BinaryFunctorIbbbNS0_15binary_internal10MulFunctorIbEEEESt5arrayIPcLm3EEEEviT0_T1_)
        /*0e9c*/ 	.word	0x00000000


	//----- nvinfo : EIATTR_REGCOUNT
	.align		4
.L_677:
        /*0ea0*/ 	.byte	0x04, 0x2f
        /*0ea2*/ 	.short	(.L_679 - .L_678)
	.align		4
.L_678:
        /*0ea4*/ 	.word	index@(_ZN2at6native29vectorized_elementwise_kernelILi2ENS0_13BinaryFunctorIbbbNS0_15binary_internal10MulFunctorIbEEEESt5arrayIPcLm3EEEEviT0_T1_)
        /*0ea8*/ 	.word	0x0000001e


	//----- nvinfo : EIATTR_FRAME_SIZE
	.align		4
.L_679:
        /*0eac*/ 	.byte	0x04, 0x11
        /*0eae*/ 	.short	(.L_681 - .L_680)
	.align		4
.L_680:
        /*0eb0*/ 	.word	index@(_ZN2at6native29vectorized_elementwise_kernelILi2ENS0_13BinaryFunctorIbbbNS0_15binary_internal10MulFunctorIbEEEESt5arrayIPcLm3EEEEviT0_T1_)
        /*0eb4*/ 	.word	0x00000000


	//----- nvinfo : EIATTR_REGCOUNT
	.align		4
.L_681:
        /*0eb8*/ 	.byte	0x04, 0x2f
        /*0eba*/ 	.short	(.L_683 - .L_682)
	.align		4
.L_682:
        /*0ebc*/ 	.word	index@(_ZN2at6native27unrolled_elementwise_kernelINS0_13BinaryFunctorIbbbNS0_15binary_internal10MulFunctorIbEEEESt5arrayIPcLm3EELi4E23TrivialOffsetCalculatorILi2EjESA_ILi1EjENS0_6memory15LoadWithoutCastENSD_16StoreWithoutCastEEEviT_T0_T2_T3_T4_T5_)
        /*0ec0*/ 	.word	0x0000001e


	//----- nvinfo : EIATTR_FRAME_SIZE
	.align		4
.L_683:
        /*0ec4*/ 	.byte	0x04, 0x11
        /*0ec6*/ 	.short	(.L_685 - .L_684)
	.align		4
.L_684:
        /*0ec8*/ 	.word	index@(_ZN2at6native27unrolled_elementwise_kernelINS0_13BinaryFunctorIbbbNS0_15binary_internal10MulFunctorIbEEEESt5arrayIPcLm3EELi4E23TrivialOffsetCalculatorILi2EjESA_ILi1EjENS0_6memory15LoadWithoutCastENSD_16StoreWithoutCastEEEviT_T0_T2_T3_T4_T5_)
        /*0ecc*/ 	.word	0x00000000


	//----- nvinfo : EIATTR_REGCOUNT
	.align		4
.L_685:
        /*0ed0*/ 	.byte	0x04, 0x2f
        /*0ed2*/ 	.short	(.L_687 - .L_686)
	.align		4
.L_686:
        /*0ed4*/ 	.word	index@(_ZN2at6native18elementwise_kernelILi128ELi4EZNS0_22gpu_kernel_impl_nocastINS0_13BinaryFunctorIbbbNS0_15binary_internal10MulFunctorIbEEEEEEvRNS_18TensorIteratorBaseERKT_EUliE_EEviT1_)
        /*0ed8*/ 	.word	0x00000014


	//----- nvinfo : EIATTR_FRAME_SIZE
	.align		4
.L_687:
        /*0edc*/ 	.byte	0x04, 0x11
        /*0ede*/ 	.short	(.L_689 - .L_688)
	.align		4
.L_688:
        /*0ee0*/ 	.word	index@(_ZN2at6native18elementwise_kernelILi128ELi4EZNS0_22gpu_kernel_impl_nocastINS0_13BinaryFunctorIbbbNS0_15binary_internal10MulFunctorIbEEEEEEvRNS_18TensorIteratorBaseERKT_EUliE_EEviT1_)
        /*0ee4*/ 	.word	0x00000000


	//----- nvinfo : EIATTR_REGCOUNT
	.align		4
.L_689:
        /*0ee8*/ 	.byte	0x04, 0x2f
        /*0eea*/ 	.short	(.L_691 - .L_690)
	.align		4
.L_690:
        /*0eec*/ 	.word	index@(_ZN2at6native27unrolled_elementwise_kernelINS0_13BinaryFunctorIbbbNS0_15binary_internal10MulFunctorIbEEEESt5arrayIPcLm3EELi4E23TrivialOffsetCalculatorILi2EjESA_ILi1EjENS0_6memory12LoadWithCastILi2EEENSD_13StoreWithCastILi1EEEEEviT_T0_T2_T3_T4_T5_)
        /*0ef0*/ 	.word	0x0000001c


	//----- nvinfo : EIATTR_FRAME_SIZE
	.align		4
.L_691:
        /*0ef4*/ 	.byte	0x04, 0x11
        /*0ef6*/ 	.short	(.L_693 - .L_692)
	.align		4
.L_692:
        /*0ef8*/ 	.word	index@(_ZN2at6native27unrolled_elementwise_kernelINS0_13BinaryFunctorIbbbNS0_15binary_internal10MulFunctorIbEEEESt5arrayIPcLm3EELi4E23TrivialOffsetCalculatorILi2EjESA_ILi1EjENS0_6memory12LoadWithCastILi2EEENSD_13StoreWithCastILi1EEEEEviT_T0_T2_T3_T4_T5_)
        /*0efc*/ 	.word	0x00000000


	//----- nvinfo : EIATTR_REGCOUNT
	.align		4
.L_693:
        /*0f00*/ 	.byte	0x04, 0x2f
        /*0f02*/ 	.short	(.L_695 - .L_694)
	.align		4
.L_694:
        /*0f04*/ 	.word	index@(_ZN2at6native18elementwise_kernelILi128ELi4EZNS0_15gpu_kernel_implINS0_13BinaryFunctorIbbbNS0_15binary_internal10MulFunctorIbEEEEEEvRNS_18TensorIteratorBaseERKT_EUliE_EEviT1_)
        /*0f08*/ 	.word	0x00000018


	//----- nvinfo : EIATTR_FRAME_SIZE
	.align		4
.L_695:
        /*0f0c*/ 	.byte	0x04, 0x11
        /*0f0e*/ 	.short	(.L_697 - .L_696)
	.align		4
.L_696:
        /*0f10*/ 	.word	index@(_ZN2at6native18elementwise_kernelILi128ELi4EZNS0_15gpu_kernel_implINS0_13BinaryFunctorIbbbNS0_15binary_internal10MulFunctorIbEEEEEEvRNS_18TensorIteratorBaseERKT_EUliE_EEviT1_)
        /*0f14*/ 	.word	0x00000000


	//----- nvinfo : EIATTR_REGCOUNT
	.align		4
.L_697:
        /*0f18*/ 	.byte	0x04, 0x2f
        /*0f1a*/ 	.short	(.L_699 - .L_698)
	.align		4
.L_698:
        /*0f1c*/ 	.word	index@(_ZN2at6native29vectorized_elementwise_kernelILi8ENS0_13AUnaryFunctorIbbbNS0_15binary_internal10MulFunctorIbEEEESt5arrayIPcLm2EEEEviT0_T1_)
        /*0f20*/ 	.word	0x00000004


	//----- nvinfo : EIATTR_FRAME_SIZE
	.align		4
.L_699:
        /*0f24*/ 	.byte	0x04, 0x11
        /*0f26*/ 	.short	(.L_701 - .L_700)
	.align		4
.L_700:
        /*0f28*/ 	.word	index@(_ZN2at6native29vectorized_elementwise_kernelILi8ENS0_13AUnaryFunctorIbbbNS0_15binary_internal10MulFunctorIbEEEESt5arrayIPcLm2EEEEviT0_T1_)
        /*0f2c*/ 	.word	0x00000000


	//----- nvinfo : EIATTR_REGCOUNT
	.align		4
.L_701:
        /*0f30*/ 	.byte	0x04, 0x2f
        /*0f32*/ 	.short	(.L_703 - .L_702)
	.align		4
.L_702:
        /*0f34*/ 	.word	index@(_ZN2at6native29vectorized_elementwise_kernelILi4ENS0_13AUnaryFunctorIbbbNS0_15binary_internal10MulFunctorIbEEEESt5arrayIPcLm2EEEEviT0_T1_)
        /*0f38*/ 	.word	0x0000001c


	//----- nvinfo : EIATTR_FRAME_SIZE
	.align		4
.L_703:
        /*0f3c*/ 	.byte	0x04, 0x11
        /*0f3e*/ 	.short	(.L_705 - .L_704)
	.align		4
.L_704:
        /*0f40*/ 	.word	index@(_ZN2at6native29vectorized_elementwise_kernelILi4ENS0_13AUnaryFunctorIbbbNS0_15binary_internal10MulFunctorIbEEEESt5arrayIPcLm2EEEEviT0_T1_)
        /*0f44*/ 	.word	0x00000000


	//----- nvinfo : EIATTR_REGCOUNT
	.align		4
.L_705:
        /*0f48*/ 	.byte	0x04, 0x2f
        /*0f4a*/ 	.short	(.L_707 - .L_706)
	.align		4
.L_706:
        /*0f4c*/ 	.word	index@(_ZN2at6native29vectorized_elementwise_kernelILi2ENS0_13AUnaryFunctorIbbbNS0_15binary_internal10MulFunctorIbEEEESt5arrayIPcLm2EEEEviT0_T1_)
        /*0f50*/ 	.word	0x0000001c


	//----- nvinfo : EIATTR_FRAME_SIZE
	.align		4
.L_707:
        /*0f54*/ 	.byte	0x04, 0x11
        /*0f56*/ 	.short	(.L_709 - .L_708)
	.align		4
.L_708:
        /*0f58*/ 	.word	index@(_ZN2at6native29vectorized_elementwise_kernelILi2ENS0_13AUnaryFunctorIbbbNS0_15binary_internal10MulFunctorIbEEEESt5arrayIPcLm2EEEEviT0_T1_)
        /*0f5c*/ 	.word	0x00000000


	//----- nvinfo : EIATTR_REGCOUNT
	.align		4
.L_709:
        /*0f60*/ 	.byte	0x04, 0x2f
        /*0f62*/ 	.short	(.L_711 - .L_710)
	.align		4
.L_710:
        /*0f64*/ 	.word	index@(_ZN2at6native27unrolled_elementwise_kernelINS0_13AUnaryFunctorIbbbNS0_15binary_internal10MulFunctorIbEEEESt5arrayIPcLm2EELi4E23TrivialOffsetCalculatorILi1EjESB_NS0_6memory15LoadWithoutCastENSC_16StoreWithoutCastEEEviT_T0_T2_T3_T4_T5_)
        /*0f68*/ 	.word	0x00000016


	//----- nvinfo : EIATTR_FRAME_SIZE
	.align		4
.L_711:
        /*0f6c*/ 	.byte	0x04, 0x11
        /*0f6e*/ 	.short	(.L_713 - .L_712)
	.align		4
.L_712:
        /*0f70*/ 	.word	index@(_ZN2at6native27unrolled_elementwise_kernelINS0_13AUnaryFunctorIbbbNS0_15binary_internal10MulFunctorIbEEEESt5arrayIPcLm2EELi4E23TrivialOffsetCalculatorILi1EjESB_NS0_6memory15LoadWithoutCastENSC_16StoreWithoutCastEEEviT_T0_T2_T3_T4_T5_)
        /*0f74*/ 	.word	0x00000000


	//----- nvinfo : EIATTR_REGCOUNT
	.align		4
.L_713:
        /*0f78*/ 	.byte	0x04, 0x2f
        /*0f7a*/ 	.short	(.L_715 - .L_714)
	.align		4
.L_714:
        /*0f7c*/ 	.word	index@(_ZN2at6native18elementwise_kernelILi128ELi4EZNS0_22gpu_kernel_impl_nocastINS0_13AUnaryFunctorIbbbNS0_15binary_internal10MulFunctorIbEEEEEEvRNS_18TensorIteratorBaseERKT_EUliE_EEviT1_)
        /*0f80*/ 	.word	0x00000014


	//----- nvinfo : EIATTR_FRAME_SIZE
	.align		4
.L_715:
        /*0f84*/ 	.byte	0x04, 0x11
        /*0f86*/ 	.short	(.L_717 - .L_716)
	.align		4
.L_716:
        /*0f88*/ 	.word	index@(_ZN2at6native18elementwise_kernelILi128ELi4EZNS0_22gpu_kernel_impl_nocastINS0_13AUnaryFunctorIbbbNS0_15binary_internal10MulFunctorIbEEEEEEvRNS_18TensorIteratorBaseERKT_EUliE_EEviT1_)
        /*0f8c*/ 	.word	0x00000000


	//----- nvinfo : EIATTR_REGCOUNT
	.align		4
.L_717:
        /*0f90*/ 	.byte	0x04, 0x2f
        /*0f92*/ 	.short	(.L_719 - .L_718)
	.align		4
.L_718:
        /*0f94*/ 	.word	index@(_ZN2at6native27unrolled_elementwise_kernelINS0_13AUnaryFunctorIbbbNS0_15binary_internal10MulFunctorIbEEEESt5arrayIPcLm2EELi4E23TrivialOffsetCalculatorILi1EjESB_NS0_6memory12LoadWithCastILi1EEENSC_13StoreWithCastILi1EEEEEviT_T0_T2_T3_T4_T5_)
        /*0f98*/ 	.word	0x0000001e


	//----- nvinfo : EIATTR_FRAME_SIZE
	.align		4
.L_719:
        /*0f9c*/ 	.byte	0x04, 0x11
        /*0f9e*/ 	.short	(.L_721 - .L_720)
	.align		4
.L_720:
        /*0fa0*/ 	.word	index@(_ZN2at6native27unrolled_elementwise_kernelINS0_13AUnaryFunctorIbbbNS0_15binary_internal10MulFunctorIbEEEESt5arrayIPcLm2EELi4E23TrivialOffsetCalculatorILi1EjESB_NS0_6memory12LoadWithCastILi1EEENSC_13StoreWithCastILi1EEEEEviT_T0_T2_T3_T4_T5_)
        /*0fa4*/ 	.word	0x00000000


	//----- nvinfo : EIATTR_REGCOUNT
	.align		4
.L_721:
        /*0fa8*/ 	.byte	0x04, 0x2f
        /*0faa*/ 	.short	(.L_723 - .L_722)
	.align		4
.L_722:
        /*0fac*/ 	.word	index@(_ZN2at6native18elementwise_kernelILi128ELi4EZNS0_15gpu_kernel_implINS0_13AUnaryFunctorIbbbNS0_15binary_internal10MulFunctorIbEEEEEEvRNS_18TensorIteratorBaseERKT_EUliE_EEviT1_)
        /*0fb0*/ 	.word	0x00000018


	//----- nvinfo : EIATTR_FRAME_SIZE
	.align		4
.L_723:
        /*0fb4*/ 	.byte	0x04, 0x11
        /*0fb6*/ 	.short	(.L_725 - .L_724)
	.align		4
.L_724:
        /*0fb8*/ 	.word	index@(_ZN2at6native18elementwise_kernelILi128ELi4EZNS0_15gpu_kernel_implINS0_13AUnaryFunctorIbbbNS0_15binary_internal10MulFunctorIbEEEEEEvRNS_18TensorIteratorBaseERKT_EUliE_EEviT1_)
        /*0fbc*/ 	.word	0x00000000


	//----- nvinfo : EIATTR_MIN_STACK_SIZE
	.align		4
.L_725:
        /*0fc0*/ 	.byte	0x04, 0x12
        /*0fc2*/ 	.short	(.L_727 - .L_726)
	.align		4
.L_726:
        /*0fc4*/ 	.word	index@(_ZN2at6native18elementwise_kernelILi128ELi4EZNS0_15gpu_kernel_implINS0_13AUnaryFunctorIbbbNS0_15binary_internal10MulFunctorIbEEEEEEvRNS_18TensorIteratorBaseERKT_EUliE_EEviT1_)
        /*0fc8*/ 	.word	0x00000000


	//----- nvinfo : EIATTR_MIN_STACK_SIZE
	.align		4
.L_727:
        /*0fcc*/ 	.byte	0x04, 0x12
        /*0fce*/ 	.short	(.L_729 - .L_728)
	.align		4
.L_728:
        /*0fd0*/ 	.word	index@(_ZN2at6native27unrolled_elementwise_kernelINS0_13AUnaryFunctorIbbbNS0_15binary_internal10MulFunctorIbEEEESt5arrayIPcLm2EELi4E23TrivialOffsetCalculatorILi1EjESB_NS0_6memory12LoadWithCastILi1EEENSC_13StoreWithCastILi1EEEEEviT_T0_T2_T3_T4_T5_)
        /*0fd4*/ 	.word	0x00000000


	//----- nvinfo : EIATTR_MIN_STACK_SIZE
	.align		4
.L_729:
        /*0fd8*/ 	.byte	0x04, 0x12
        /*0fda*/ 	.short	(.L_731 - .L_730)
	.align		4
.L_730:
        /*0fdc*/ 	.word	index@(_ZN2at6native18elementwise_kernelILi128ELi4EZNS0_22gpu_kernel_impl_nocastINS0_13AUnaryFunctorIbbbNS0_15binary_internal10MulFunctorIbEEEEEEvRNS_18TensorIteratorBaseERKT_EUliE_EEviT1_)
        /*0fe0*/ 	.word	0x00000000


	//----- nvinfo : EIATTR_MIN_STACK_SIZE
	.align		4
.L_731:
        /*0fe4*/ 	.byte	0x04, 0x12
        /*0fe6*/ 	.short	(.L_733 - .L_732)
	.align		4
.L_732:
        /*0fe8*/ 	.word	index@(_ZN2at6native27unrolled_elementwise_kernelINS0_13AUnaryFunctorIbbbNS0_15binary_internal10MulFunctorIbEEEESt5arrayIPcLm2EELi4E23TrivialOffsetCalculatorILi1EjESB_NS0_6memory15LoadWithoutCastENSC_16StoreWithoutCastEEEviT_T0_T2_T3_T4_T5_)
        /*0fec*/ 	.word	0x00000000


	//----- nvinfo : EIATTR_MIN_STACK_SIZE
	.align		4
.L_733:
        /*0ff0*/ 	.byte	0x04, 0x12
        /*0ff2*/ 	.short	(.L_735 - .L_734)
	.align		4
.L_734:
        /*0ff4*/ 	.word	index@(_ZN2at6native29vectorized_elementwise_kernelILi2ENS0_13AUnaryFunctorIbbbNS0_15binary_internal10MulFunctorIbEEEESt5arrayIPcLm2EEEEviT0_T1_)
        /*0ff8*/ 	.word	0x00000000


	//----- nvinfo : EIATTR_MIN_STACK_SIZE
	.align		4
.L_735:
        /*0ffc*/ 	.byte	0x04, 0x12
        /*0ffe*/ 	.short	(.L_737 - .L_736)
	.align		4
.L_736:
        /*1000*/ 	.word	index@(_ZN2at6native29vectorized_elementwise_kernelILi4ENS0_13AUnaryFunctorIbbbNS0_15binary_internal10MulFunctorIbEEEESt5arrayIPcLm2EEEEviT0_T1_)
        /*1004*/ 	.word	0x00000000


	//----- nvinfo : EIATTR_MIN_STACK_SIZE
	.align		4
.L_737:
        /*1008*/ 	.byte	0x04, 0x12
        /*100a*/ 	.short	(.L_739 - .L_738)
	.align		4
.L_738:
        /*100c*/ 	.word	index@(_ZN2at6native29vectorized_elementwise_kernelILi8ENS0_13AUnaryFunctorIbbbNS0_15binary_internal10MulFunctorIbEEEESt5arrayIPcLm2EEEEviT0_T1_)
        /*1010*/ 	.word	0x00000000


	//----- nvinfo : EIATTR_MIN_STACK_SIZE
	.align		4
.L_739:
        /*1014*/ 	.byte	0x04, 0x12
        /*1016*/ 	.short	(.L_741 - .L_740)
	.align		4
.L_740:
        /*1018*/ 	.word	index@(_ZN2at6native18elementwise_kernelILi128ELi4EZNS0_15gpu_kernel_implINS0_13BinaryFunctorIbbbNS0_15binary_internal10MulFunctorIbEEEEEEvRNS_18TensorIteratorBaseERKT_EUliE_EEviT1_)
        /*101c*/ 	.word	0x00000000


	//----- nvinfo : EIATTR_MIN_STACK_SIZE
	.align		4
.L_741:
        /*1020*/ 	.byte	0x04, 0x12
        /*1022*/ 	.short	(.L_743 - .L_742)
	.align		4
.L_742:
        /*1024*/ 	.word	index@(_ZN2at6native27unrolled_elementwise_kernelINS0_13BinaryFunctorIbbbNS0_15binary_internal10MulFunctorIbEEEESt5arrayIPcLm3EELi4E23TrivialOffsetCalculatorILi2EjESA_ILi1EjENS0_6memory12LoadWithCastILi2EEENSD_13StoreWithCastILi1EEEEEviT_T0_T2_T3_T4_T5_)
        /*1028*/ 	.word	0x00000000


	//----- nvinfo : EIATTR_MIN_STACK_SIZE
	.align		4
.L_743:
        /*102c*/ 	.byte	0x04, 0x12
        /*102e*/ 	.short	(.L_745 - .L_744)
	.align		4
.L_744:
        /*1030*/ 	.word	index@(_ZN2at6native18elementwise_kernelILi128ELi4EZNS0_22gpu_kernel_impl_nocastINS0_13BinaryFunctorIbbbNS0_15binary_internal10MulFunctorIbEEEEEEvRNS_18TensorIteratorBaseERKT_EUliE_EEviT1_)
        /*1034*/ 	.word	0x00000000


	//----- nvinfo : EIATTR_MIN_STACK_SIZE
	.align		4
.L_745:
        /*1038*/ 	.byte	0x04, 0x12
        /*103a*/ 	.short	(.L_747 - .L_746)
	.align		4
.L_746:
        /*103c*/ 	.word	index@(_ZN2at6native27unrolled_elementwise_kernelINS0_13BinaryFunctorIbbbNS0_15binary_internal10MulFunctorIbEEEESt5arrayIPcLm3EELi4E23TrivialOffsetCalculatorILi2EjESA_ILi1EjENS0_6memory15LoadWithoutCastENSD_16StoreWithoutCastEEEviT_T0_T2_T3_T4_T5_)
        /*1040*/ 	.word	0x00000000


	//----- nvinfo : EIATTR_MIN_STACK_SIZE
	.align		4
.L_747:
        /*1044*/ 	.byte	0x04, 0x12
        /*1046*/ 	.short	(.L_749 - .L_748)
	.align		4
.L_748:
        /*1048*/ 	.word	index@(_ZN2at6native29vectorized_elementwise_kernelILi2ENS0_13BinaryFunctorIbbbNS0_15binary_internal10MulFunctorIbEEEESt5arrayIPcLm3EEEEviT0_T1_)
        /*104c*/ 	.word	0x00000000


	//----- nvinfo : EIATTR_MIN_STACK_SIZE
	.align		4
.L_749:
        /*1050*/ 	.byte	0x04, 0x12
        /*1052*/ 	.short	(.L_751 - .L_750)
	.align		4
.L_750:
        /*1054*/ 	.word	index@(_ZN2at6native29vectorized_elementwise_kernelILi4ENS0_13BinaryFunctorIbbbNS0_15binary_internal10MulFunctorIbEEEESt5arrayIPcLm3EEEEviT0_T1_)
        /*1058*/ 	.word	0x00000000


	//----- nvinfo : EIATTR_MIN_STACK_SIZE
	.align		4
.L_751:
        /*105c*/ 	.byte	0x04, 0x12
        /*105e*/ 	.short	(.L_753 - .L_752)
	.align		4
.L_752:
        /*1060*/ 	.word	index@(_ZN2at6native29vectorized_elementwise_kernelILi8ENS0_13BinaryFunctorIbbbNS0_15binary_internal10MulFunctorIbEEEESt5arrayIPcLm3EEEEviT0_T1_)
        /*1064*/ 	.word	0x00000000


	//----- nvinfo : EIATTR_MIN_STACK_SIZE
	.align		4
.L_753:
        /*1068*/ 	.byte	0x04, 0x12
        /*106a*/ 	.short	(.L_755 - .L_754)
	.align		4
.L_754:
        /*106c*/ 	.word	index@(_ZN2at6native18elementwise_kernelILi128ELi4EZNS0_15gpu_kernel_implINS0_13AUnaryFunctorIN3c108BFloat16ES5_S5_NS0_15binary_internal10MulFunctorIfEEEEEEvRNS_18TensorIteratorBaseERKT_EUliE_EEviT1_)
        /*1070*/ 	.word	0x00000000


	//----- nvinfo : EIATTR_MIN_STACK_SIZE
	.align		4
.L_755:
        /*1074*/ 	.byte	0x04, 0x12
        /*1076*/ 	.short	(.L_757 - .L_756)
	.align		4
.L_756:
        /*1078*/ 	.word	index@(_ZN2at6native27unrolled_elementwise_kernelINS0_13AUnaryFunctorIN3c108BFloat16ES4_S4_NS0_15binary_internal10MulFunctorIfEEEESt5arrayIPcLm2EELi4E23TrivialOffsetCalculatorILi1EjESD_NS0_6memory12LoadWithCastILi1EEENSE_13StoreWithCastILi1EEEEEviT_T0_T2_T3_T4_T5_)
        /*107c*/ 	.word	0x00000000


	//----- nvinfo : EIATTR_MIN_STACK_SIZE
	.align		4
.L_757:
        /*1080*/ 	.byte	0x04, 0x12
        /*1082*/ 	.short	(.L_759 - .L_758)
	.align		4
.L_758:
        /*1084*/ 	.word	index@(_ZN2at6native18elementwise_kernelILi128ELi4EZNS0_22gpu_kernel_impl_nocastINS0_13AUnaryFunctorIN3c108BFloat16ES5_S5_NS0_15binary_internal10MulFunctorIfEEEEEEvRNS_18TensorIteratorBaseERKT_EUliE_EEviT1_)
        /*1088*/ 	.word	0x00000000


	//----- nvinfo : EIATTR_MIN_STACK_SIZE
	.align		4
.L_759:
        /*108c*/ 	.byte	0x04, 0x12
        /*108e*/ 	.short	(.L_761 - .L_760)
	.align		4
.L_760:
        /*1090*/ 	.word	index@(_ZN2at6native27unrolled_elementwise_kernelINS0_13AUnaryFunctorIN3c108BFloat16ES4_S4_NS0_15binary_internal10MulFunctorIfEEEESt5arrayIPcLm2EELi4E23TrivialOffsetCalculatorILi1EjESD_NS0_6memory15LoadWithoutCastENSE_16StoreWithoutCastEEEviT_T0_T2_T3_T4_T5_)
        /*1094*/ 	.word	0x00000000


	//----- nvinfo : EIATTR_MIN_STACK_SIZE
	.align		4
.L_761:
        /*1098*/ 	.byte	0x04, 0x12
        /*109a*/ 	.short	(.L_763 - .L_762)
	.align		4
.L_762:
        /*109c*/ 	.word	index@(_ZN2at6native29vectorized_elementwise_kernelILi2ENS0_13AUnaryFunctorIN3c108BFloat16ES4_S4_NS0_15binary_internal10MulFunctorIfEEEESt5arrayIPcLm2EEEEviT0_T1_)
        /*10a0*/ 	.word	0x00000000


	//----- nvinfo : EIATTR_MIN_STACK_SIZE
	.align		4
.L_763:
        /*10a4*/ 	.byte	0x04, 0x12
        /*10a6*/ 	.short	(.L_765 - .L_764)
	.align		4
.L_764:
        /*10a8*/ 	.word	index@(_ZN2at6native29vectorized_elementwise_kernelILi4ENS0_13AUnaryFunctorIN3c108BFloat16ES4_S4_NS0_15binary_internal10MulFunctorIfEEEESt5arrayIPcLm2EEEEviT0_T1_)
        /*10ac*/ 	.word	0x00000000


	//----- nvinfo : EIATTR_MIN_STACK_SIZE
	.align		4
.L_765:
        /*10b0*/ 	.byte	0x04, 0x12
        /*10b2*/ 	.short	(.L_767 - .L_766)
	.align		4
.L_766:
        /*10b4*/ 	.word	index@(_ZN2at6native29vectorized_elementwise_kernelILi8ENS0_13AUnaryFunctorIN3c108BFloat16ES4_S4_NS0_15binary_internal10MulFunctorIfEEEESt5arrayIPcLm2EEEEviT0_T1_)
        /*10b8*/ 	.word	0x00000000


	//----- nvinfo : EIATTR_MIN_STACK_SIZE
	.align		4
.L_767:
        /*10bc*/ 	.byte	0x04, 0x12
        /*10be*/ 	.short	(.L_769 - .L_768)
	.align		4
.L_768:
        /*10c0*/ 	.word	index@(_ZN2at6native18elementwise_kernelILi128ELi4EZNS0_15gpu_kernel_implINS0_13BinaryFunctorIN3c108BFloat16ES5_S5_NS0_15binary_internal10MulFunctorIfEEEEEEvRNS_18TensorIteratorBaseERKT_EUliE_EEviT1_)
        /*10c4*/ 	.word	0x00000000


	//----- nvinfo : EIATTR_MIN_STACK_SIZE
	.align		4
.L_769:
        /*10c8*/ 	.byte	0x04, 0x12
        /*10ca*/ 	.short	(.L_771 - .L_770)
	.align		4
.L_770:
        /*10cc*/ 	.word	index@(_ZN2at6native27unrolled_elementwise_kernelINS0_13BinaryFunctorIN3c108BFloat16ES4_S4_NS0_15binary_internal10MulFunctorIfEEEESt5arrayIPcLm3EELi4E23TrivialOffsetCalculatorILi2EjESC_ILi1EjENS0_6memory12LoadWithCastILi2EEENSF_13StoreWithCastILi1EEEEEviT_T0_T2_T3_T4_T5_)
        /*10d0*/ 	.word	0x00000000


	//----- nvinfo : EIATTR_MIN_STACK_SIZE
	.align		4
.L_771:
        /*10d4*/ 	.byte	0x04, 0x12
        /*10d6*/ 	.short	(.L_773 - .L_772)
	.align		4
.L_772:
        /*10d8*/ 	.word	index@(_ZN2at6native18elementwise_kernelILi128ELi4EZNS0_22gpu_kernel_impl_nocastINS0_13BinaryFunctorIN3c108BFloat16ES5_S5_NS0_15binary_internal10MulFunctorIfEEEEEEvRNS_18TensorIteratorBaseERKT_EUliE_EEviT1_)
        /*10dc*/ 	.word	0x00000000


	//----- nvinfo : EIATTR_MIN_STACK_SIZE
	.align		4
.L_773:
        /*10e0*/ 	.byte	0x04, 0x12
        /*10e2*/ 	.short	(.L_775 - .L_774)
	.align		4
.L_774:
        /*10e4*/ 	.word	index@(_ZN2at6native27unrolled_elementwise_kernelINS0_13BinaryFunctorIN3c108BFloat16ES4_S4_NS0_15binary_internal10MulFunctorIfEEEESt5arrayIPcLm3EELi4E23TrivialOffsetCalculatorILi2EjESC_ILi1EjENS0_6memory15LoadWithoutCastENSF_16StoreWithoutCastEEEviT_T0_T2_T3_T4_T5_)
        /*10e8*/ 	.word	0x00000000


	//----- nvinfo : EIATTR_MIN_STACK_SIZE
	.align		4
.L_775:
        /*10ec*/ 	.byte	0x04, 0x12
        /*10ee*/ 	.short	(.L_777 - .L_776)
	.align		4
.L_776:
        /*10f0*/ 	.word	index@(_ZN2at6native29vectorized_elementwise_kernelILi2ENS0_13BinaryFunctorIN3c108BFloat16ES4_S4_NS0_15binary_internal10MulFunctorIfEEEESt5arrayIPcLm3EEEEviT0_T1_)
        /*10f4*/ 	.word	0x00000000


	//----- nvinfo : EIATTR_MIN_STACK_SIZE
	.align		4
.L_777:
        /*10f8*/ 	.byte	0x04, 0x12
        /*10fa*/ 	.short	(.L_779 - .L_778)
	.align		4
.L_778:
        /*10fc*/ 	.word	index@(_ZN2at6native29vectorized_elementwise_kernelILi4ENS0_13BinaryFunctorIN3c108BFloat16ES4_S4_NS0_15binary_internal10MulFunctorIfEEEESt5arrayIPcLm3EEEEviT0_T1_)
        /*1100*/ 	.word	0x00000000


	//----- nvinfo : EIATTR_MIN_STACK_SIZE
	.align		4
.L_779:
        /*1104*/ 	.byte	0x04, 0x12
        /*1106*/ 	.short	(.L_781 - .L_780)
	.align		4
.L_780:
        /*1108*/ 	.word	index@(_ZN2at6native29vectorized_elementwise_kernelILi8ENS0_13BinaryFunctorIN3c108BFloat16ES4_S4_NS0_15binary_internal10MulFunctorIfEEEESt5arrayIPcLm3EEEEviT0_T1_)
        /*110c*/ 	.word	0x00000000


	//----- nvinfo : EIATTR_MIN_STACK_SIZE
	.align		4
.L_781:
        /*1110*/ 	.byte	0x04, 0x12
        /*1112*/ 	.short	(.L_783 - .L_782)
	.align		4
.L_782:
        /*1114*/ 	.word	index@(_ZN2at6native18elementwise_kernelILi128ELi4EZNS0_15gpu_kernel_implINS0_13AUnaryFunctorIN3c104HalfES5_S5_NS0_15binary_internal10MulFunctorIfEEEEEEvRNS_18TensorIteratorBaseERKT_EUliE_EEviT1_)
        /*1118*/ 	.word	0x00000000


	//----- nvinfo : EIATTR_MIN_STACK_SIZE
	.align		4
.L_783:
        /*111c*/ 	.byte	0x04, 0x12
        /*111e*/ 	.short	(.L_785 - .L_784)
	.align		4
.L_784:
        /*1120*/ 	.word	index@(_ZN2at6native27unrolled_elementwise_kernelINS0_13AUnaryFunctorIN3c104HalfES4_S4_NS0_15binary_internal10MulFunctorIfEEEESt5arrayIPcLm2EELi4E23TrivialOffsetCalculatorILi1EjESD_NS0_6memory12LoadWithCastILi1EEENSE_13StoreWithCastILi1EEEEEviT_T0_T2_T3_T4_T5_)
        /*1124*/ 	.word	0x00000000


	//----- nvinfo : EIATTR_MIN_STACK_SIZE
	.align		4
.L_785:
        /*1128*/ 	.byte	0x04, 0x12
        /*112a*/ 	.short	(.L_787 - .L_786)
	.align		4
.L_786:
        /*112c*/ 	.word	index@(_ZN2at6native18elementwise_kernelILi128ELi4EZNS0_22gpu_kernel_impl_nocastINS0_13AUnaryFunctorIN3c104HalfES5_S5_NS0_15binary_internal10MulFunctorIfEEEEEEvRNS_18TensorIteratorBaseERKT_EUliE_EEviT1_)
        /*1130*/ 	.word	0x00000000


	//----- nvinfo : EIATTR_MIN_STACK_SIZE
	.align		4
.L_787:
        /*1134*/ 	.byte	0x04, 0x12
        /*1136*/ 	.short	(.L_789 - .L_788)
	.align		4
.L_788:
        /*1138*/ 	.word	index@(_ZN2at6native27unrolled_elementwise_kernelINS0_13AUnaryFunctorIN3c104HalfES4_S4_NS0_15binary_internal10MulFunctorIfEEEESt5arrayIPcLm2EELi4E23TrivialOffsetCalculatorILi1EjESD_NS0_6memory15LoadWithoutCastENSE_16StoreWithoutCastEEEviT_T0_T2_T3_T4_T5_)
        /*113c*/ 	.word	0x00000000


	//----- nvinfo : EIATTR_MIN_STACK_SIZE
	.align		4
.L_789:
        /*1140*/ 	.byte	0x04, 0x12
        /*1142*/ 	.short	(.L_791 - .L_790)
	.align		4
.L_790:
        /*1144*/ 	.word	index@(_ZN2at6native29vectorized_elementwise_kernelILi2ENS0_13AUnaryFunctorIN3c104HalfES4_S4_NS0_15binary_internal10MulFunctorIfEEEESt5arrayIPcLm2EEEEviT0_T1_)
        /*1148*/ 	.word	0x00000000


	//----- nvinfo : EIATTR_MIN_STACK_SIZE
	.align		4
.L_791:
        /*114c*/ 	.byte	0x04, 0x12
        /*114e*/ 	.short	(.L_793 - .L_792)
	.align		4
.L_792:
        /*1150*/ 	.word	index@(_ZN2at6native29vectorized_elementwise_kernelILi4ENS0_13AUnaryFunctorIN3c104HalfES4_S4_NS0_15binary_internal10MulFunctorIfEEEESt5arrayIPcLm2EEEEviT0_T1_)
        /*1154*/ 	.word	0x00000000


	//----- nvinfo : EIATTR_MIN_STACK_SIZE
	.align		4
.L_793:
        /*1158*/ 	.byte	0x04, 0x12
        /*115a*/ 	.short	(.L_795 - .L_794)
	.align		4
.L_794:
        /*115c*/ 	.word	index@(_ZN2at6native29vectorized_elementwise_kernelILi8ENS0_13AUnaryFunctorIN3c104HalfES4_S4_NS0_15binary_internal10MulFunctorIfEEEESt5arrayIPcLm2EEEEviT0_T1_)
        /*1160*/ 	.word	0x00000000


	//----- nvinfo : EIATTR_MIN_STACK_SIZE
	.align		4
.L_795:
        /*1164*/ 	.byte	0x04, 0x12
        /*1166*/ 	.short	(.L_797 - .L_796)
	.align		4
.L_796:
        /*1168*/ 	.word	index@(_ZN2at6native18elementwise_kernelILi128ELi4EZNS0_15gpu_kernel_implINS0_13BinaryFunctorIN3c104HalfES5_S5_NS0_15binary_internal10MulFunctorIfEEEEEEvRNS_18TensorIteratorBaseERKT_EUliE_EEviT1_)
        /*116c*/ 	.word	0x00000000


	//----- nvinfo : EIATTR_MIN_STACK_SIZE
	.align		4
.L_797:
        /*1170*/ 	.byte	0x04, 0x12
        /*1172*/ 	.short	(.L_799 - .L_798)
	.align		4
.L_798:
        /*1174*/ 	.word	index@(_ZN2at6native27unrolled_elementwise_kernelINS0_13BinaryFunctorIN3c104HalfES4_S4_NS0_15binary_internal10MulFunctorIfEEEESt5arrayIPcLm3EELi4E23TrivialOffsetCalculatorILi2EjESC_ILi1EjENS0_6memory12LoadWithCastILi2EEENSF_13StoreWithCastILi1EEEEEviT_T0_T2_T3_T4_T5_)
        /*1178*/ 	.word	0x00000000


	//----- nvinfo : EIATTR_MIN_STACK_SIZE
	.align		4
.L_799:
        /*117c*/ 	.byte	0x04, 0x12
        /*117e*/ 	.short	(.L_801 - .L_800)
	.align		4
.L_800:
        /*1180*/ 	.word	index@(_ZN2at6native18elementwise_kernelILi128ELi4EZNS0_22gpu_kernel_impl_nocastINS0_13BinaryFunctorIN3c104HalfES5_S5_NS0_15binary_internal10MulFunctorIfEEEEEEvRNS_18TensorIteratorBaseERKT_EUliE_EEviT1_)
        /*1184*/ 	.word	0x00000000


	//----- nvinfo : EIATTR_MIN_STACK_SIZE
	.align		4
.L_801:
        /*1188*/ 	.byte	0x04, 0x12
        /*118a*/ 	.short	(.L_803 - .L_802)
	.align		4
.L_802:
        /*118c*/ 	.word	index@(_ZN2at6native27unrolled_elementwise_kernelINS0_13BinaryFunctorIN3c104HalfES4_S4_NS0_15binary_internal10MulFunctorIfEEEESt5arrayIPcLm3EELi4E23TrivialOffsetCalculatorILi2EjESC_ILi1EjENS0_6memory15LoadWithoutCastENSF_16StoreWithoutCastEEEviT_T0_T2_T3_T4_T5_)
        /*1190*/ 	.word	0x00000000


	//----- nvinfo : EIATTR_MIN_STACK_SIZE
	.align		4
.L_803:
        /*1194*/ 	.byte	0x04, 0x12
        /*1196*/ 	.short	(.L_805 - .L_804)
	.align		4
.L_804:
        /*1198*/ 	.word	index@(_ZN2at6native29vectorized_elementwise_kernelILi2ENS0_13BinaryFunctorIN3c104HalfES4_S4_NS0_15binary_internal10MulFunctorIfEEEESt5arrayIPcLm3EEEEviT0_T1_)
        /*119c*/ 	.word	0x00000000


	//----- nvinfo : EIATTR_MIN_STACK_SIZE
	.align		4
.L_805:
        /*11a0*/ 	.byte	0x04, 0x12
        /*11a2*/ 	.short	(.L_807 - .L_806)
	.align		4
.L_806:
        /*11a4*/ 	.word	index@(_ZN2at6native29vectorized_elementwise_kernelILi4ENS0_13BinaryFunctorIN3c104HalfES4_S4_NS0_15binary_internal10MulFunctorIfEEEESt5arrayIPcLm3EEEEviT0_T1_)
        /*11a8*/ 	.word	0x00000000


	//----- nvinfo : EIATTR_MIN_STACK_SIZE
	.align		4
.L_807:
        /*11ac*/ 	.byte	0x04, 0x12
        /*11ae*/ 	.short	(.L_809 - .L_808)
	.align		4
.L_808:
        /*11b0*/ 	.word	index@(_ZN2at6native29vectorized_elementwise_kernelILi8ENS0_13BinaryFunctorIN3c104HalfES4_S4_NS0_15binary_internal10MulFunctorIfEEEESt5arrayIPcLm3EEEEviT0_T1_)
        /*11b4*/ 	.word	0x00000000


	//----- nvinfo : EIATTR_MIN_STACK_SIZE
	.align		4
.L_809:
        /*11b8*/ 	.byte	0x04, 0x12
        /*11ba*/ 	.short	(.L_811 - .L_810)
	.align		4
.L_810:
        /*11bc*/ 	.word	index@(_ZN2at6native18elementwise_kernelILi128ELi4EZNS0_15gpu_kernel_implINS0_13AUnaryFunctorIN3c107complexIfEES6_S6_NS0_15binary_internal10MulFunctorIS6_EEEEEEvRNS_18TensorIteratorBaseERKT_EUliE_EEviT1_)
        /*11c0*/ 	.word	0x00000000


	//----- nvinfo : EIATTR_MIN_STACK_SIZE
	.align		4
.L_811:
        /*11c4*/ 	.byte	0x04, 0x12
        /*11c6*/ 	.short	(.L_813 - .L_812)
	.align		4
.L_812:
        /*11c8*/ 	.word	index@(_ZN2at6native27unrolled_elementwise_kernelINS0_13AUnaryFunctorIN3c107complexIfEES5_S5_NS0_15binary_internal10MulFunctorIS5_EEEESt5arrayIPcLm2EELi4E23TrivialOffsetCalculatorILi1EjESE_NS0_6memory12LoadWithCastILi1EEENSF_13StoreWithCastILi1EEEEEviT_T0_T2_T3_T4_T5_)
        /*11cc*/ 	.word	0x00000000


	//----- nvinfo : EIATTR_MIN_STACK_SIZE
	.align		4
.L_813:
        /*11d0*/ 	.byte	0x04, 0x12
        /*11d2*/ 	.short	(.L_815 - .L_814)
	.align		4
.L_814:
        /*11d4*/ 	.word	index@(_ZN2at6native18elementwise_kernelILi128ELi2EZNS0_22gpu_kernel_impl_nocastINS0_13AUnaryFunctorIN3c107complexIfEES6_S6_NS0_15binary_internal10MulFunctorIS6_EEEEEEvRNS_18TensorIteratorBaseERKT_EUliE_EEviT1_)
        /*11d8*/ 	.word	0x00000000


	//----- nvinfo : EIATTR_MIN_STACK_SIZE
	.align		4
.L_815:
        /*11dc*/ 	.byte	0x04, 0x12
        /*11de*/ 	.short	(.L_817 - .L_816)
	.align		4
.L_816:
        /*11e0*/ 	.word	index@(_ZN2at6native27unrolled_elementwise_kernelINS0_13AUnaryFunctorIN3c107complexIfEES5_S5_NS0_15binary_internal10MulFunctorIS5_EEEESt5arrayIPcLm2EELi4E23TrivialOffsetCalculatorILi1EjESE_NS0_6memory15LoadWithoutCastENSF_16StoreWithoutCastEEEviT_T0_T2_T3_T4_T5_)
        /*11e4*/ 	.word	0x00000000


	//----- nvinfo : EIATTR_MIN_STACK_SIZE
	.align		4
.L_817:
        /*11e8*/ 	.byte	0x04, 0x12
        /*11ea*/ 	.short	(.L_819 - .L_818)
	.align		4
.L_818:
        /*11ec*/ 	.word	index@(_ZN2at6native29vectorized_elementwise_kernelILi2ENS0_13AUnaryFunctorIN3c107complexIfEES5_S5_NS0_15binary_internal10MulFunctorIS5_EEEESt5arrayIPcLm2EEEEviT0_T1_)
        /*11f0*/ 	.word	0x00000000


	//----- nvinfo : EIATTR_MIN_STACK_SIZE
	.align		4
.L_819:
        /*11f4*/ 	.byte	0x04, 0x12
        /*11f6*/ 	.short	(.L_821 - .L_820)
	.align		4
.L_820:
        /*11f8*/ 	.word	index@(_ZN2at6native29vectorized_elementwise_kernelILi4ENS0_13AUnaryFunctorIN3c107complexIfEES5_S5_NS0_15binary_internal10MulFunctorIS5_EEEESt5arrayIPcLm2EEEEviT0_T1_)
        /*11fc*/ 	.word	0x00000000


	//----- nvinfo : EIATTR_MIN_STACK_SIZE
	.align		4
.L_821:
        /*1200*/ 	.byte	0x04, 0x12
        /*1202*/ 	.short	(.L_823 - .L_822)
	.align		4
.L_822:
        /*1204*/ 	.word	index@(_ZN2at6native29vectorized_elementwise_kernelILi8ENS0_13AUnaryFunctorIN3c107complexIfEES5_S5_NS0_15binary_internal10MulFunctorIS5_EEEESt5arrayIPcLm2EEEEviT0_T1_)
        /*1208*/ 	.word	0x00000000


	//----- nvinfo : EIATTR_MIN_STACK_SIZE
	.align		4
.L_823:
        /*120c*/ 	.byte	0x04, 0x12
        /*120e*/ 	.short	(.L_825 - .L_824)
	.align		4
.L_824:
        /*1210*/ 	.word	index@(_ZN2at6native18elementwise_kernelILi128ELi4EZNS0_15gpu_kernel_implINS0_13BinaryFunctorIN3c107complexIfEES6_S6_NS0_15binary_internal10MulFunctorIS6_EEEEEEvRNS_18TensorIteratorBaseERKT_EUliE_EEviT1_)
        /*1214*/ 	.word	0x00000000


	//----- nvinfo : EIATTR_MIN_STACK_SIZE
	.align		4
.L_825:
        /*1218*/ 	.byte	0x04, 0x12
        /*121a*/ 	.short	(.L_827 - .L_826)
	.align		4
.L_826:
        /*121c*/ 	.word	index@(_ZN2at6native27unrolled_elementwise_kernelINS0_13BinaryFunctorIN3c107complexIfEES5_S5_NS0_15binary_internal10MulFunctorIS5_EEEESt5arrayIPcLm3EELi4E23TrivialOffsetCalculatorILi2EjESD_ILi1EjENS0_6memory12LoadWithCastILi2EEENSG_13StoreWithCastILi1EEEEEviT_T0_T2_T3_T4_T5_)
        /*1220*/ 	.word	0x00000000


	//----- nvinfo : EIATTR_MIN_STACK_SIZE
	.align		4
.L_827:
        /*1224*/ 	.byte	0x04, 0x12
        /*1226*/ 	.short	(.L_829 - .L_828)
	.align		4
.L_828:
        /*1228*/ 	.word	index@(_ZN2at6native18elementwise_kernelILi128ELi2EZNS0_22gpu_kernel_impl_nocastINS0_13BinaryFunctorIN3c107complexIfEES6_S6_NS0_15binary_internal10MulFunctorIS6_EEEEEEvRNS_18TensorIteratorBaseERKT_EUliE_EEviT1_)
        /*122c*/ 	.word	0x00000000


	//----- nvinfo : EIATTR_MIN_STACK_SIZE
	.align		4
.L_829:
        /*1230*/ 	.byte	0x04, 0x12
        /*1232*/ 	.short	(.L_831 - .L_830)
	.align		4
.L_830:
        /*1234*/ 	.word	index@(_ZN2at6native27unrolled_elementwise_kernelINS0_13BinaryFunctorIN3c107complexIfEES5_S5_NS0_15binary_internal10MulFunctorIS5_EEEESt5arrayIPcLm3EELi4E23TrivialOffsetCalculatorILi2EjESD_ILi1EjENS0_6memory15LoadWithoutCastENSG_16StoreWithoutCastEEEviT_T0_T2_T3_T4_T5_)
        /*1238*/ 	.word	0x00000000


	//----- nvinfo : EIATTR_MIN_STACK_SIZE
	.align		4
.L_831:
        /*123c*/ 	.byte	0x04, 0x12
        /*123e*/ 	.short	(.L_833 - .L_832)
	.align		4
.L_832:
        /*1240*/ 	.word	index@(_ZN2at6native29vectorized_elementwise_kernelILi2ENS0_13BinaryFunctorIN3c107complexIfEES5_S5_NS0_15binary_internal10MulFunctorIS5_EEEESt5arrayIPcLm3EEEEviT0_T1_)
        /*1244*/ 	.word	0x00000000


	//----- nvinfo : EIATTR_MIN_STACK_SIZE
	.align		4
.L_833:
        /*1248*/ 	.byte	0x04, 0x12
        /*124a*/ 	.short	(.L_835 - .L_834)
	.align		4
.L_834:
        /*124c*/ 	.word	index@(_ZN2at6native29vectorized_elementwise_kernelILi4ENS0_13BinaryFunctorIN3c107complexIfEES5_S5_NS0_15binary_internal10MulFunctorIS5_EEEESt5arrayIPcLm3EEEEviT0_T1_)
        /*1250*/ 	.word	0x00000000


	//----- nvinfo : EIATTR_MIN_STACK_SIZE
	.align		4
.L_835:
        /*1254*/ 	.byte	0x04, 0x12
        /*1256*/ 	.short	(.L_837 - .L_836)
	.align		4
.L_836:
        /*1258*/ 	.word	index@(_ZN2at6native29vectorized_elementwise_kernelILi8ENS0_13BinaryFunctorIN3c107complexIfEES5_S5_NS0_15binary_internal10MulFunctorIS5_EEEESt5arrayIPcLm3EEEEviT0_T1_)
        /*125c*/ 	.word	0x00000000


	//----- nvinfo : EIATTR_MIN_STACK_SIZE
	.align		4
.L_837:
        /*1260*/ 	.byte	0x04, 0x12
        /*1262*/ 	.short	(.L_839 - .L_838)
	.align		4
.L_838:
        /*1264*/ 	.word	index@(_ZN2at6native18elementwise_kernelILi128ELi4EZNS0_15gpu_kernel_implINS0_13AUnaryFunctorIN3c107complexIdEES6_S6_NS0_15binary_internal10MulFunctorIS6_EEEEEEvRNS_18TensorIteratorBaseERKT_EUliE_EEviT1_)
        /*1268*/ 	.word	0x00000000


	//----- nvinfo : EIATTR_MIN_STACK_SIZE
	.align		4
.L_839:
        /*126c*/ 	.byte	0x04, 0x12
        /*126e*/ 	.short	(.L_841 - .L_840)
	.align		4
.L_840:
        /*1270*/ 	.word	index@(_ZN2at6native27unrolled_elementwise_kernelINS0_13AUnaryFunctorIN3c107complexIdEES5_S5_NS0_15binary_internal10MulFunctorIS5_EEEESt5arrayIPcLm2EELi4E23TrivialOffsetCalculatorILi1EjESE_NS0_6memory12LoadWithCastILi1EEENSF_13StoreWithCastILi1EEEEEviT_T0_T2_T3_T4_T5_)
        /*1274*/ 	.word	0x00000000


	//----- nvinfo : EIATTR_MIN_STACK_SIZE
	.align		4
.L_841:
        /*1278*/ 	.byte	0x04, 0x12
        /*127a*/ 	.short	(.L_843 - .L_842)
	.align		4
.L_842:
        /*127c*/ 	.word	index@(_ZN2at6native18elementwise_kernelILi128ELi2EZNS0_22gpu_kernel_impl_nocastINS0_13AUnaryFunctorIN3c107complexIdEES6_S6_NS0_15binary_internal10MulFunctorIS6_EEEEEEvRNS_18TensorIteratorBaseERKT_EUliE_EEviT1_)
        /*1280*/ 	.word	0x00000000


	//----- nvinfo : EIATTR_MIN_STACK_SIZE
	.align		4
.L_843:
        /*1284*/ 	.byte	0x04, 0x12
        /*1286*/ 	.short	(.L_845 - .L_844)
	.align		4
.L_844:
        /*1288*/ 	.word	index@(_ZN2at6native27unrolled_elementwise_kernelINS0_13AUnaryFunctorIN3c107complexIdEES5_S5_NS0_15binary_internal10MulFunctorIS5_EEEESt5arrayIPcLm2EELi4E23TrivialOffsetCalculatorILi1EjESE_NS0_6memory15LoadWithoutCastENSF_16StoreWithoutCastEEEviT_T0_T2_T3_T4_T5_)
        /*128c*/ 	.word	0x00000000


	//----- nvinfo : EIATTR_MIN_STACK_SIZE
	.align		4
.L_845:
        /*1290*/ 	.byte	0x04, 0x12
        /*1292*/ 	.short	(.L_847 - .L_846)
	.align		4
.L_846:
        /*1294*/ 	.word	index@(_ZN2at6native29vectorized_elementwise_kernelILi2ENS0_13AUnaryFunctorIN3c107complexIdEES5_S5_NS0_15binary_internal10MulFunctorIS5_EEEESt5arrayIPcLm2EEEEviT0_T1_)
        /*1298*/ 	.word	0x00000000


	//----- nvinfo : EIATTR_MIN_STACK_SIZE
	.align		4
.L_847:
        /*129c*/ 	.byte	0x04, 0x12
        /*129e*/ 	.short	(.L_849 - .L_848)
	.align		4
.L_848:
        /*12a0*/ 	.word	index@(_ZN2at6native29vectorized_elementwise_kernelILi4ENS0_13AUnaryFunctorIN3c107complexIdEES5_S5_NS0_15binary_internal10MulFunctorIS5_EEEESt5arrayIPcLm2EEEEviT0_T1_)
        /*12a4*/ 	.word	0x00000000


	//----- nvinfo : EIATTR_MIN_STACK_SIZE
	.align		4
.L_849:
        /*12a8*/ 	.byte	0x04, 0x12
        /*12aa*/ 	.short	(.L_851 - .L_850)
	.align		4
.L_850:
        /*12ac*/ 	.word	index@(_ZN2at6native29vectorized_elementwise_kernelILi8ENS0_13AUnaryFunctorIN3c107complexIdEES5_S5_NS0_15binary_internal10MulFunctorIS5_EEEESt5arrayIPcLm2EEEEviT0_T1_)
        /*12b0*/ 	.word	0x00000000


	//----- nvinfo : EIATTR_MIN_STACK_SIZE
	.align		4
.L_851:
        /*12b4*/ 	.byte	0x04, 0x12
        /*12b6*/ 	.short	(.L_853 - .L_852)
	.align		4
.L_852:
        /*12b8*/ 	.word	index@(_ZN2at6native18elementwise_kernelILi128ELi4EZNS0_15gpu_kernel_implINS0_13BinaryFunctorIN3c107complexIdEES6_S6_NS0_15binary_internal10MulFunctorIS6_EEEEEEvRNS_18TensorIteratorBaseERKT_EUliE_EEviT1_)
        /*12bc*/ 	.word	0x00000000


	//----- nvinfo : EIATTR_MIN_STACK_SIZE
	.align		4
.L_853:
        /*12c0*/ 	.byte	0x04, 0x12
        /*12c2*/ 	.short	(.L_855 - .L_854)
	.align		4
.L_854:
        /*12c4*/ 	.word	index@(_ZN2at6native27unrolled_elementwise_kernelINS0_13BinaryFunctorIN3c107complexIdEES5_S5_NS0_15binary_internal10MulFunctorIS5_EEEESt5arrayIPcLm3EELi4E23TrivialOffsetCalculatorILi2EjESD_ILi1EjENS0_6memory12LoadWithCastILi2EEENSG_13StoreWithCastILi1EEEEEviT_T0_T2_T3_T4_T5_)
        /*12c8*/ 	.word	0x00000000


	//----- nvinfo : EIATTR_MIN_STACK_SIZE
	.align		4
.L_855:
        /*12cc*/ 	.byte	0x04, 0x12
        /*12ce*/ 	.short	(.L_857 - .L_856)
	.align		4
.L_856:
        /*12d0*/ 	.word	index@(_ZN2at6native18elementwise_kernelILi128ELi2EZNS0_22gpu_kernel_impl_nocastINS0_13BinaryFunctorIN3c107complexIdEES6_S6_NS0_15binary_internal10MulFunctorIS6_EEEEEEvRNS_18TensorIteratorBaseERKT_EUliE_EEviT1_)
        /*12d4*/ 	.word	0x00000000


	//----- nvinfo : EIATTR_MIN_STACK_SIZE
	.align		4
.L_857:
        /*12d8*/ 	.byte	0x04, 0x12
        /*12da*/ 	.short	(.L_859 - .L_858)
	.align		4
.L_858:
        /*12dc*/ 	.word	index@(_ZN2at6native27unrolled_elementwise_kernelINS0_13BinaryFunctorIN3c107complexIdEES5_S5_NS0_15binary_internal10MulFunctorIS5_EEEESt5arrayIPcLm3EELi4E23TrivialOffsetCalculatorILi2EjESD_ILi1EjENS0_6memory15LoadWithoutCastENSG_16StoreWithoutCastEEEviT_T0_T2_T3_T4_T5_)
        /*12e0*/ 	.word	0x00000000


	//----- nvinfo : EIATTR_MIN_STACK_SIZE
	.align		4
.L_859:
        /*12e4*/ 	.byte	0x04, 0x12
        /*12e6*/ 	.short	(.L_861 - .L_860)
	.align		4
.L_860:
        /*12e8*/ 	.word	index@(_ZN2at6native29vectorized_elementwise_kernelILi2ENS0_13BinaryFunctorIN3c107complexIdEES5_S5_NS0_15binary_internal10MulFunctorIS5_EEEESt5arrayIPcLm3EEEEviT0_T1_)
        /*12ec*/ 	.word	0x00000000


	//----- nvinfo : EIATTR_MIN_STACK_SIZE
	.align		4
.L_861:
        /*12f0*/ 	.byte	0x04, 0x12
        /*12f2*/ 	.short	(.L_863 - .L_862)
	.align		4
.L_862:
        /*12f4*/ 	.word	index@(_ZN2at6native29vectorized_elementwise_kernelILi4ENS0_13BinaryFunctorIN3c107complexIdEES5_S5_NS0_15binary_internal10MulFunctorIS5_EEEESt5arrayIPcLm3EEEEviT0_T1_)
        /*12f8*/ 	.word	0x00000000


	//----- nvinfo : EIATTR_MIN_STACK_SIZE
	.align		4
.L_863:
        /*12fc*/ 	.byte	0x04, 0x12
        /*12fe*/ 	.short	(.L_865 - .L_864)
	.align		4
.L_864:
        /*1300*/ 	.word	index@(_ZN2at6native29vectorized_elementwise_kernelILi8ENS0_13BinaryFunctorIN3c107complexIdEES5_S5_NS0_15binary_internal10MulFunctorIS5_EEEESt5arrayIPcLm3EEEEviT0_T1_)
        /*1304*/ 	.word	0x00000000


	//----- nvinfo : EIATTR_MIN_STACK_SIZE
	.align		4
.L_865:
        /*1308*/ 	.byte	0x04, 0x12
        /*130a*/ 	.short	(.L_867 - .L_866)
	.align		4
.L_866:
        /*130c*/ 	.word	index@(_ZN2at6native18elementwise_kernelILi128ELi4EZNS0_15gpu_kernel_implINS0_13AUnaryFunctorIfffNS0_15binary_internal10MulFunctorIfEEEEEEvRNS_18TensorIteratorBaseERKT_EUliE_EEviT1_)
        /*1310*/ 	.word	0x00000000


	//----- nvinfo : EIATTR_MIN_STACK_SIZE
	.align		4
.L_867:
        /*1314*/ 	.byte	0x04, 0x12
        /*1316*/ 	.short	(.L_869 - .L_868)
	.align		4
.L_868:
        /*1318*/ 	.word	index@(_ZN2at6native27unrolled_elementwise_kernelINS0_13AUnaryFunctorIfffNS0_15binary_internal10MulFunctorIfEEEESt5arrayIPcLm2EELi4E23TrivialOffsetCalculatorILi1EjESB_NS0_6memory12LoadWithCastILi1EEENSC_13StoreWithCastILi1EEEEEviT_T0_T2_T3_T4_T5_)
        /*131c*/ 	.word	0x00000000


	//----- nvinfo : EIATTR_MIN_STACK_SIZE
	.align		4
.L_869:
        /*1320*/ 	.byte	0x04, 0x12
        /*1322*/ 	.short	(.L_871 - .L_870)
	.align		4
.L_870:
        /*1324*/ 	.word	index@(_ZN2at6native18elementwise_kernelILi128ELi2EZNS0_22gpu_kernel_impl_nocastINS0_13AUnaryFunctorIfffNS0_15binary_internal10MulFunctorIfEEEEEEvRNS_18TensorIteratorBaseERKT_EUliE_EEviT1_)
        /*1328*/ 	.word	0x00000000


	//----- nvinfo : EIATTR_MIN_STACK_SIZE
	.align		4
.L_871:
        /*132c*/ 	.byte	0x04, 0x12
        /*132e*/ 	.short	(.L_873 - .L_872)
	.align		4
.L_872:
        /*1330*/ 	.word	index@(_ZN2at6native27unrolled_elementwise_kernelINS0_13AUnaryFunctorIfffNS0_15binary_internal10MulFunctorIfEEEESt5arrayIPcLm2EELi4E23TrivialOffsetCalculatorILi1EjESB_NS0_6memory15LoadWithoutCastENSC_16StoreWithoutCastEEEviT_T0_T2_T3_T4_T5_)
        /*1334*/ 	.word	0x00000000


	//----- nvinfo : EIATTR_MIN_STACK_SIZE
	.align		4
.L_873:
        /*1338*/ 	.byte	0x04, 0x12
        /*133a*/ 	.short	(.L_875 - .L_874)
	.align		4
.L_874:
        /*133c*/ 	.word	index@(_ZN2at6native29vectorized_elementwise_kernelILi2ENS0_13AUnaryFunctorIfffNS0_15binary_internal10MulFunctorIfEEEESt5arrayIPcLm2EEEEviT0_T1_)
        /*1340*/ 	.word	0x00000000


	//----- nvinfo : EIATTR_MIN_STACK_SIZE
	.align		4
.L_875:
        /*1344*/ 	.byte	0x04, 0x12
        /*1346*/ 	.short	(.L_877 - .L_876)
	.align		4
.L_876:
        /*1348*/ 	.word	index@(_ZN2at6native29vectorized_elementwise_kernelILi4ENS0_13AUnaryFunctorIfffNS0_15binary_internal10MulFunctorIfEEEESt5arrayIPcLm2EEEEviT0_T1_)
        /*134c*/ 	.word	0x00000000


	//----- nvinfo : EIATTR_MIN_STACK_SIZE
	.align		4
.L_877:
        /*1350*/ 	.byte	0x04, 0x12
        /*1352*/ 	.short	(.L_879 - .L_878)
	.align		4
.L_878:
        /*1354*/ 	.word	index@(_ZN2at6native29vectorized_elementwise_kernelILi8ENS0_13AUnaryFunctorIfffNS0_15binary_internal10MulFunctorIfEEEESt5arrayIPcLm2EEEEviT0_T1_)
        /*1358*/ 	.word	0x00000000


	//----- nvinfo : EIATTR_MIN_STACK_SIZE
	.align		4
.L_879:
        /*135c*/ 	.byte	0x04, 0x12
        /*135e*/ 	.short	(.L_881 - .L_880)
	.align		4
.L_880:
        /*1360*/ 	.word	index@(_ZN2at6native18elementwise_kernelILi128ELi4EZNS0_15gpu_kernel_implINS0_13BinaryFunctorIfffNS0_15binary_internal10MulFunctorIfEEEEEEvRNS_18TensorIteratorBaseERKT_EUliE_EEviT1_)
        /*1364*/ 	.word	0x00000000


	//----- nvinfo : EIATTR_MIN_STACK_SIZE
	.align		4
.L_881:
        /*1368*/ 	.byte	0x04, 0x12
        /*136a*/ 	.short	(.L_883 - .L_882)
	.align		4
.L_882:
        /*136c*/ 	.word	index@(_ZN2at6native27unrolled_elementwise_kernelINS0_13BinaryFunctorIfffNS0_15binary_internal10MulFunctorIfEEEESt5arrayIPcLm3EELi4E23TrivialOffsetCalculatorILi2EjESA_ILi1EjENS0_6memory12LoadWithCastILi2EEENSD_13StoreWithCastILi1EEEEEviT_T0_T2_T3_T4_T5_)
        /*1370*/ 	.word	0x00000000


	//----- nvinfo : EIATTR_MIN_STACK_SIZE
	.align		4
.L_883:
        /*1374*/ 	.byte	0x04, 0x12
        /*1376*/ 	.short	(.L_885 - .L_884)
	.align		4
.L_884:
        /*1378*/ 	.word	index@(_ZN2at6native18elementwise_kernelILi128ELi2EZNS0_22gpu_kernel_impl_nocastINS0_13BinaryFunctorIfffNS0_15binary_internal10MulFunctorIfEEEEEEvRNS_18TensorIteratorBaseERKT_EUliE_EEviT1_)
        /*137c*/ 	.word	0x00000000


	//----- nvinfo : EIATTR_MIN_STACK_SIZE
	.align		4
.L_885:
        /*1380*/ 	.byte	0x04, 0x12
        /*1382*/ 	.short	(.L_887 - .L_886)
	.align		4
.L_886:
        /*1384*/ 	.word	index@(_ZN2at6native27unrolled_elementwise_kernelINS0_13BinaryFunctorIfffNS0_15binary_internal10MulFunctorIfEEEESt5arrayIPcLm3EELi4E23TrivialOffsetCalculatorILi2EjESA_ILi1EjENS0_6memory15LoadWithoutCastENSD_16StoreWithoutCastEEEviT_T0_T2_T3_T4_T5_)
        /*1388*/ 	.word	0x00000000


	//----- nvinfo : EIATTR_MIN_STACK_SIZE
	.align		4
.L_887:
        /*138c*/ 	.byte	0x04, 0x12
        /*138e*/ 	.short	(.L_889 - .L_888)
	.align		4
.L_888:
        /*1390*/ 	.word	index@(_ZN2at6native29vectorized_elementwise_kernelILi2ENS0_13BinaryFunctorIfffNS0_15binary_internal10MulFunctorIfEEEESt5arrayIPcLm3EEEEviT0_T1_)
        /*1394*/ 	.word	0x00000000


	//----- nvinfo : EIATTR_MIN_STACK_SIZE
	.align		4
.L_889:
        /*1398*/ 	.byte	0x04, 0x12
        /*139a*/ 	.short	(.L_891 - .L_890)
	.align		4
.L_890:
        /*139c*/ 	.word	index@(_ZN2at6native29vectorized_elementwise_kernelILi4ENS0_13BinaryFunctorIfffNS0_15binary_internal10MulFunctorIfEEEESt5arrayIPcLm3EEEEviT0_T1_)
        /*13a0*/ 	.word	0x00000000


	//----- nvinfo : EIATTR_MIN_STACK_SIZE
	.align		4
.L_891:
        /*13a4*/ 	.byte	0x04, 0x12
        /*13a6*/ 	.short	(.L_893 - .L_892)
	.align		4
.L_892:
        /*13a8*/ 	.word	index@(_ZN2at6native29vectorized_elementwise_kernelILi8ENS0_13BinaryFunctorIfffNS0_15binary_internal10MulFunctorIfEEEESt5arrayIPcLm3EEEEviT0_T1_)
        /*13ac*/ 	.word	0x00000000


	//----- nvinfo : EIATTR_MIN_STACK_SIZE
	.align		4
.L_893:
        /*13b0*/ 	.byte	0x04, 0x12
        /*13b2*/ 	.short	(.L_895 - .L_894)
	.align		4
.L_894:
        /*13b4*/ 	.word	index@(_ZN2at6native18elementwise_kernelILi128ELi4EZNS0_15gpu_kernel_implINS0_13AUnaryFunctorIdddNS0_15binary_internal10MulFunctorIdEEEEEEvRNS_18TensorIteratorBaseERKT_EUliE_EEviT1_)
        /*13b8*/ 	.word	0x00000000


	//----- nvinfo : EIATTR_MIN_STACK_SIZE
	.align		4
.L_895:
        /*13bc*/ 	.byte	0x04, 0x12
        /*13be*/ 	.short	(.L_897 - .L_896)
	.align		4
.L_896:
        /*13c0*/ 	.word	index@(_ZN2at6native27unrolled_elementwise_kernelINS0_13AUnaryFunctorIdddNS0_15binary_internal10MulFunctorIdEEEESt5arrayIPcLm2EELi4E23TrivialOffsetCalculatorILi1EjESB_NS0_6memory12LoadWithCastILi1EEENSC_13StoreWithCastILi1EEEEEviT_T0_T2_T3_T4_T5_)
        /*13c4*/ 	.word	0x00000000


	//----- nvinfo : EIATTR_MIN_STACK_SIZE
	.align		4
.L_897:
        /*13c8*/ 	.byte	0x04, 0x12
        /*13ca*/ 	.short	(.L_899 - .L_898)
	.align		4
.L_898:
        /*13cc*/ 	.word	index@(_ZN2at6native18elementwise_kernelILi128ELi2EZNS0_22gpu_kernel_impl_nocastINS0_13AUnaryFunctorIdddNS0_15binary_internal10MulFunctorIdEEEEEEvRNS_18TensorIteratorBaseERKT_EUliE_EEviT1_)
        /*13d0*/ 	.word	0x00000000


	//----- nvinfo : EIATTR_MIN_STACK_SIZE
	.align		4
.L_899:
        /*13d4*/ 	.byte	0x04, 0x12
        /*13d6*/ 	.short	(.L_901 - .L_900)
	.align		4
.L_900:
        /*13d8*/ 	.word	index@(_ZN2at6native27unrolled_elementwise_kernelINS0_13AUnaryFunctorIdddNS0_15binary_internal10MulFunctorIdEEEESt5arrayIPcLm2EELi4E23TrivialOffsetCalculatorILi1EjESB_NS0_6memory15LoadWithoutCastENSC_16StoreWithoutCastEEEviT_T0_T2_T3_T4_T5_)
        /*13dc*/ 	.word	0x00000000


	//----- nvinfo : EIATTR_MIN_STACK_SIZE
	.align		4
.L_901:
        /*13e0*/ 	.byte	0x04, 0x12
        /*13e2*/ 	.short	(.L_903 - .L_902)
	.align		4
.L_902:
        /*13e4*/ 	.word	index@(_ZN2at6native29vectorized_elementwise_kernelILi2ENS0_13AUnaryFunctorIdddNS0_15binary_internal10MulFunctorIdEEEESt5arrayIPcLm2EEEEviT0_T1_)
        /*13e8*/ 	.word	0x00000000


	//----- nvinfo : EIATTR_MIN_STACK_SIZE
	.align		4
.L_903:
        /*13ec*/ 	.byte	0x04, 0x12
        /*13ee*/ 	.short	(.L_905 - .L_904)
	.align		4
.L_904:
        /*13f0*/ 	.word	index@(_ZN2at6native29vectorized_elementwise_kernelILi4ENS0_13AUnaryFunctorIdddNS0_15binary_internal10MulFunctorIdEEEESt5arrayIPcLm2EEEEviT0_T1_)
        /*13f4*/ 	.word	0x00000000


	//----- nvinfo : EIATTR_MIN_STACK_SIZE
	.align		4
.L_905:
        /*13f8*/ 	.byte	0x04, 0x12
        /*13fa*/ 	.short	(.L_907 - .L_906)
	.align		4
.L_906:
        /*13fc*/ 	.word	index@(_ZN2at6native29vectorized_elementwise_kernelILi8ENS0_13AUnaryFunctorIdddNS0_15binary_internal10MulFunctorIdEEEESt5arrayIPcLm2EEEEviT0_T1_)
        /*1400*/ 	.word	0x00000000


	//----- nvinfo : EIATTR_MIN_STACK_SIZE
	.align		4
.L_907:
        /*1404*/ 	.byte	0x04, 0x12
        /*1406*/ 	.short	(.L_909 - .L_908)
	.align		4
.L_908:
        /*1408*/ 	.word	index@(_ZN2at6native18elementwise_kernelILi128ELi4EZNS0_15gpu_kernel_implINS0_13BinaryFunctorIdddNS0_15binary_internal10MulFunctorIdEEEEEEvRNS_18TensorIteratorBaseERKT_EUliE_EEviT1_)
        /*140c*/ 	.word	0x00000000


	//----- nvinfo : EIATTR_MIN_STACK_SIZE
	.align		4
.L_909:
        /*1410*/ 	.byte	0x04, 0x12
        /*1412*/ 	.short	(.L_911 - .L_910)
	.align		4
.L_910:
        /*1414*/ 	.word	index@(_ZN2at6native27unrolled_elementwise_kernelINS0_13BinaryFunctorIdddNS0_15binary_internal10MulFunctorIdEEEESt5arrayIPcLm3EELi4E23TrivialOffsetCalculatorILi2EjESA_ILi1EjENS0_6memory12LoadWithCastILi2EEENSD_13StoreWithCastILi1EEEEEviT_T0_T2_T3_T4_T5_)
        /*1418*/ 	.word	0x00000000


	//----- nvinfo : EIATTR_MIN_STACK_SIZE
	.align		4
.L_911:
        /*141c*/ 	.byte	0x04, 0x12
        /*141e*/ 	.short	(.L_913 - .L_912)
	.align		4
.L_912:
        /*1420*/ 	.word	index@(_ZN2at6native18elementwise_kernelILi128ELi2EZNS0_22gpu_kernel_impl_nocastINS0_13BinaryFunctorIdddNS0_15binary_internal10MulFunctorIdEEEEEEvRNS_18TensorIteratorBaseERKT_EUliE_EEviT1_)
        /*1424*/ 	.word	0x00000000


	//----- nvinfo : EIATTR_MIN_STACK_SIZE
	.align		4
.L_913:
        /*1428*/ 	.byte	0x04, 0x12
        /*142a*/ 	.short	(.L_915 - .L_914)
	.align		4
.L_914:
        /*142c*/ 	.word	index@(_ZN2at6native27unrolled_elementwise_kernelINS0_13BinaryFunctorIdddNS0_15binary_internal10MulFunctorIdEEEESt5arrayIPcLm3EELi4E23TrivialOffsetCalculatorILi2EjESA_ILi1EjENS0_6memory15LoadWithoutCastENSD_16StoreWithoutCastEEEviT_T0_T2_T3_T4_T5_)
        /*1430*/ 	.word	0x00000000


	//----- nvinfo : EIATTR_MIN_STACK_SIZE
	.align		4
.L_915:
        /*1434*/ 	.byte	0x04, 0x12
        /*1436*/ 	.short	(.L_917 - .L_916)
	.align		4
.L_916:
        /*1438*/ 	.word	index@(_ZN2at6native29vectorized_elementwise_kernelILi2ENS0_13BinaryFunctorIdddNS0_15binary_internal10MulFunctorIdEEEESt5arrayIPcLm3EEEEviT0_T1_)
        /*143c*/ 	.word	0x00000000


	//----- nvinfo : EIATTR_MIN_STACK_SIZE
	.align		4
.L_917:
        /*1440*/ 	.byte	0x04, 0x12
        /*1442*/ 	.short	(.L_919 - .L_918)
	.align		4
.L_918:
        /*1444*/ 	.word	index@(_ZN2at6native29vectorized_elementwise_kernelILi4ENS0_13BinaryFunctorIdddNS0_15binary_internal10MulFunctorIdEEEESt5arrayIPcLm3EEEEviT0_T1_)
        /*1448*/ 	.word	0x00000000


	//----- nvinfo : EIATTR_MIN_STACK_SIZE
	.align		4
.L_919:
        /*144c*/ 	.byte	0x04, 0x12
        /*144e*/ 	.short	(.L_921 - .L_920)
	.align		4
.L_920:
        /*1450*/ 	.word	index@(_ZN2at6native29vectorized_elementwise_kernelILi8ENS0_13BinaryFunctorIdddNS0_15binary_internal10MulFunctorIdEEEESt5arrayIPcLm3EEEEviT0_T1_)
        /*1454*/ 	.word	0x00000000


	//----- nvinfo : EIATTR_MIN_STACK_SIZE
	.align		4
.L_921:
        /*1458*/ 	.byte	0x04, 0x12
        /*145a*/ 	.short	(.L_923 - .L_922)
	.align		4
.L_922:
        /*145c*/ 	.word	index@(_ZN2at6native18elementwise_kernelILi128ELi4EZNS0_15gpu_kernel_implINS0_13AUnaryFunctorIsssNS0_15binary_internal10MulFunctorIsEEEEEEvRNS_18TensorIteratorBaseERKT_EUliE_EEviT1_)
        /*1460*/ 	.word	0x00000000


	//----- nvinfo : EIATTR_MIN_STACK_SIZE
	.align		4
.L_923:
        /*1464*/ 	.byte	0x04, 0x12
        /*1466*/ 	.short	(.L_925 - .L_924)
	.align		4
.L_924:
        /*1468*/ 	.word	index@(_ZN2at6native27unrolled_elementwise_kernelINS0_13AUnaryFunctorIsssNS0_15binary_internal10MulFunctorIsEEEESt5arrayIPcLm2EELi4E23TrivialOffsetCalculatorILi1EjESB_NS0_6memory12LoadWithCastILi1EEENSC_13StoreWithCastILi1EEEEEviT_T0_T2_T3_T4_T5_)
        /*146c*/ 	.word	0x00000000


	//----- nvinfo : EIATTR_MIN_STACK_SIZE
	.align		4
.L_925:
        /*1470*/ 	.byte	0x04, 0x12
        /*1472*/ 	.short	(.L_927 - .L_926)
	.align		4
.L_926:
        /*1474*/ 	.word	index@(_ZN2at6native18elementwise_kernelILi128ELi4EZNS0_22gpu_kernel_impl_nocastINS0_13AUnaryFunctorIsssNS0_15binary_internal10MulFunctorIsEEEEEEvRNS_18TensorIteratorBaseERKT_EUliE_EEviT1_)
        /*1478*/ 	.word	0x00000000


	//----- nvinfo : EIATTR_MIN_STACK_SIZE
	.align		4
.L_927:
        /*147c*/ 	.byte	0x04, 0x12
        /*147e*/ 	.short	(.L_929 - .L_928)
	.align		4
.L_928:
        /*1480*/ 	.word	index@(_ZN2at6native27unrolled_elementwise_kernelINS0_13AUnaryFunctorIsssNS0_15binary_internal10MulFunctorIsEEEESt5arrayIPcLm2EELi4E23TrivialOffsetCalculatorILi1EjESB_NS0_6memory15LoadWithoutCastENSC_16StoreWithoutCastEEEviT_T0_T2_T3_T4_T5_)
        /*1484*/ 	.word	0x00000000


	//----- nvinfo : EIATTR_MIN_STACK_SIZE
	.align		4
.L_929:
        /*1488*/ 	.byte	0x04, 0x12
        /*148a*/ 	.short	(.L_931 - .L_930)
	.align		4
.L_930:
        /*148c*/ 	.word	index@(_ZN2at6native29vectorized_elementwise_kernelILi2ENS0_13AUnaryFunctorIsssNS0_15binary_internal10MulFunctorIsEEEESt5arrayIPcLm2EEEEviT0_T1_)
        /*1490*/ 	.word	0x00000000


	//----- nvinfo : EIATTR_MIN_STACK_SIZE
	.align		4
.L_931:
        /*1494*/ 	.byte	0x04, 0x12
        /*1496*/ 	.short	(.L_933 - .L_932)
	.align		4
.L_932:
        /*1498*/ 	.word	index@(_ZN2at6native29vectorized_elementwise_kernelILi4ENS0_13AUnaryFunctorIsssNS0_15binary_internal10MulFunctorIsEEEESt5arrayIPcLm2EEEEviT0_T1_)
        /*149c*/ 	.word	0x00000000


	//----- nvinfo : EIATTR_MIN_STACK_SIZE
	.align		4
.L_933:
        /*14a0*/ 	.byte	0x04, 0x12
        /*14a2*/ 	.short	(.L_935 - .L_934)
	.align		4
.L_934:
        /*14a4*/ 	.word	index@(_ZN2at6native29vectorized_elementwise_kernelILi8ENS0_13AUnaryFunctorIsssNS0_15binary_internal10MulFunctorIsEEEESt5arrayIPcLm2EEEEviT0_T1_)
        /*14a8*/ 	.word	0x00000000


	//----- nvinfo : EIATTR_MIN_STACK_SIZE
	.align		4
.L_935:
        /*14ac*/ 	.byte	0x04, 0x12
        /*14ae*/ 	.short	(.L_937 - .L_936)
	.align		4
.L_936:
        /*14b0*/ 	.word	index@(_ZN2at6native18elementwise_kernelILi128ELi4EZNS0_15gpu_kernel_implINS0_13BinaryFunctorIsssNS0_15binary_internal10MulFunctorIsEEEEEEvRNS_18TensorIteratorBaseERKT_EUliE_EEviT1_)
        /*14b4*/ 	.word	0x00000000


	//----- nvinfo : EIATTR_MIN_STACK_SIZE
	.align		4
.L_937:
        /*14b8*/ 	.byte	0x04, 0x12
        /*14ba*/ 	.short	(.L_939 - .L_938)
	.align		4
.L_938:
        /*14bc*/ 	.word	index@(_ZN2at6native27unrolled_elementwise_kernelINS0_13BinaryFunctorIsssNS0_15binary_internal10MulFunctorIsEEEESt5arrayIPcLm3EELi4E23TrivialOffsetCalculatorILi2EjESA_ILi1EjENS0_6memory12LoadWithCastILi2EEENSD_13StoreWithCastILi1EEEEEviT_T0_T2_T3_T4_T5_)
        /*14c0*/ 	.word	0x00000000


	//----- nvinfo : EIATTR_MIN_STACK_SIZE
	.align		4
.L_939:
        /*14c4*/ 	.byte	0x04, 0x12
        /*14c6*/ 	.short	(.L_941 - .L_940)
	.align		4
.L_940:
        /*14c8*/ 	.word	index@(_ZN2at6native18elementwise_kernelILi128ELi4EZNS0_22gpu_kernel_impl_nocastINS0_13BinaryFunctorIsssNS0_15binary_internal10MulFunctorIsEEEEEEvRNS_18TensorIteratorBaseERKT_EUliE_EEviT1_)
        /*14cc*/ 	.word	0x00000000


	//----- nvinfo : EIATTR_MIN_STACK_SIZE
	.align		4
.L_941:
        /*14d0*/ 	.byte	0x04, 0x12
        /*14d2*/ 	.short	(.L_943 - .L_942)
	.align		4
.L_942:
        /*14d4*/ 	.word	index@(_ZN2at6native27unrolled_elementwise_kernelINS0_13BinaryFunctorIsssNS0_15binary_internal10MulFunctorIsEEEESt5arrayIPcLm3EELi4E23TrivialOffsetCalculatorILi2EjESA_ILi1EjENS0_6memory15LoadWithoutCastENSD_16StoreWithoutCastEEEviT_T0_T2_T3_T4_T5_)
        /*14d8*/ 	.word	0x00000000


	//----- nvinfo : EIATTR_MIN_STACK_SIZE
	.align		4
.L_943:
        /*14dc*/ 	.byte	0x04, 0x12
        /*14de*/ 	.short	(.L_945 - .L_944)
	.align		4
.L_944:
        /*14e0*/ 	.word	index@(_ZN2at6native29vectorized_elementwise_kernelILi2ENS0_13BinaryFunctorIsssNS0_15binary_internal10MulFunctorIsEEEESt5arrayIPcLm3EEEEviT0_T1_)
        /*14e4*/ 	.word	0x00000000


	//----- nvinfo : EIATTR_MIN_STACK_SIZE
	.align		4
.L_945:
        /*14e8*/ 	.byte	0x04, 0x12
        /*14ea*/ 	.short	(.L_947 - .L_946)
	.align		4
.L_946:
        /*14ec*/ 	.word	index@(_ZN2at6native29vectorized_elementwise_kernelILi4ENS0_13BinaryFunctorIsssNS0_15binary_internal10MulFunctorIsEEEESt5arrayIPcLm3EEEEviT0_T1_)
        /*14f0*/ 	.word	0x00000000


	//----- nvinfo : EIATTR_MIN_STACK_SIZE
	.align		4
.L_947:
        /*14f4*/ 	.byte	0x04, 0x12
        /*14f6*/ 	.short	(.L_949 - .L_948)
	.align		4
.L_948:
        /*14f8*/ 	.word	index@(_ZN2at6native29vectorized_elementwise_kernelILi8ENS0_13BinaryFunctorIsssNS0_15binary_internal10MulFunctorIsEEEESt5arrayIPcLm3EEEEviT0_T1_)
        /*14fc*/ 	.word	0x00000000


	//----- nvinfo : EIATTR_MIN_STACK_SIZE
	.align		4
.L_949:
        /*1500*/ 	.byte	0x04, 0x12
        /*1502*/ 	.short	(.L_951 - .L_950)
	.align		4
.L_950:
        /*1504*/ 	.word	index@(_ZN2at6native18elementwise_kernelILi128ELi4EZNS0_15gpu_kernel_implINS0_13AUnaryFunctorIlllNS0_15binary_internal10MulFunctorIlEEEEEEvRNS_18TensorIteratorBaseERKT_EUliE_EEviT1_)
        /*1508*/ 	.word	0x00000000


	//----- nvinfo : EIATTR_MIN_STACK_SIZE
	.align		4
.L_951:
        /*150c*/ 	.byte	0x04, 0x12
        /*150e*/ 	.short	(.L_953 - .L_952)
	.align		4
.L_952:
        /*1510*/ 	.word	index@(_ZN2at6native27unrolled_elementwise_kernelINS0_13AUnaryFunctorIlllNS0_15binary_internal10MulFunctorIlEEEESt5arrayIPcLm2EELi4E23TrivialOffsetCalculatorILi1EjESB_NS0_6memory12LoadWithCastILi1EEENSC_13StoreWithCastILi1EEEEEviT_T0_T2_T3_T4_T5_)
        /*1514*/ 	.word	0x00000000


	//----- nvinfo : EIATTR_MIN_STACK_SIZE
	.align		4
.L_953:
        /*1518*/ 	.byte	0x04, 0x12
        /*151a*/ 	.short	(.L_955 - .L_954)
	.align		4
.L_954:
        /*151c*/ 	.word	index@(_ZN2at6native18elementwise_kernelILi128ELi2EZNS0_22gpu_kernel_impl_nocastINS0_13AUnaryFunctorIlllNS0_15binary_internal10MulFunctorIlEEEEEEvRNS_18TensorIteratorBaseERKT_EUliE_EEviT1_)
        /*1520*/ 	.word	0x00000000


	//----- nvinfo : EIATTR_MIN_STACK_SIZE
	.align		4
.L_955:
        /*1524*/ 	.byte	0x04, 0x12
        /*1526*/ 	.short	(.L_957 - .L_956)
	.align		4
.L_956:
        /*1528*/ 	.word	index@(_ZN2at6native27unrolled_elementwise_kernelINS0_13AUnaryFunctorIlllNS0_15binary_internal10MulFunctorIlEEEESt5arrayIPcLm2EELi4E23TrivialOffsetCalculatorILi1EjESB_NS0_6memory15LoadWithoutCastENSC_16StoreWithoutCastEEEviT_T0_T2_T3_T4_T5_)
        /*152c*/ 	.word	0x00000000


	//----- nvinfo : EIATTR_MIN_STACK_SIZE
	.align		4
.L_957:
        /*1530*/ 	.byte	0x04, 0x12
        /*1532*/ 	.short	(.L_959 - .L_958)
	.align		4
.L_958:
        /*1534*/ 	.word	index@(_ZN2at6native29vectorized_elementwise_kernelILi2ENS0_13AUnaryFunctorIlllNS0_15binary_internal10MulFunctorIlEEEESt5arrayIPcLm2EEEEviT0_T1_)
        /*1538*/ 	.word	0x00000000


	//----- nvinfo : EIATTR_MIN_STACK_SIZE
	.align		4
.L_959:
        /*153c*/ 	.byte	0x04, 0x12
        /*153e*/ 	.short	(.L_961 - .L_960)
	.align		4
.L_960:
        /*1540*/ 	.word	index@(_ZN2at6native29vectorized_elementwise_kernelILi4ENS0_13AUnaryFunctorIlllNS0_15binary_internal10MulFunctorIlEEEESt5arrayIPcLm2EEEEviT0_T1_)
        /*1544*/ 	.word	0x00000000


	//----- nvinfo : EIATTR_MIN_STACK_SIZE
	.align		4
.L_961:
        /*1548*/ 	.byte	0x04, 0x12
        /*154a*/ 	.short	(.L_963 - .L_962)
	.align		4
.L_962:
        /*154c*/ 	.word	index@(_ZN2at6native29vectorized_elementwise_kernelILi8ENS0_13AUnaryFunctorIlllNS0_15binary_internal10MulFunctorIlEEEESt5arrayIPcLm2EEEEviT0_T1_)
        /*1550*/ 	.word	0x00000000


	//----- nvinfo : EIATTR_MIN_STACK_SIZE
	.align		4
.L_963:
        /*1554*/ 	.byte	0x04, 0x12
        /*1556*/ 	.short	(.L_965 - .L_964)
	.align		4
.L_964:
        /*1558*/ 	.word	index@(_ZN2at6native18elementwise_kernelILi128ELi4EZNS0_15gpu_kernel_implINS0_13BinaryFunctorIlllNS0_15binary_internal10MulFunctorIlEEEEEEvRNS_18TensorIteratorBaseERKT_EUliE_EEviT1_)
        /*155c*/ 	.word	0x00000000


	//----- nvinfo : EIATTR_MIN_STACK_SIZE
	.align		4
.L_965:
        /*1560*/ 	.byte	0x04, 0x12
        /*1562*/ 	.short	(.L_967 - .L_966)
	.align		4
.L_966:
        /*1564*/ 	.word	index@(_ZN2at6native27unrolled_elementwise_kernelINS0_13BinaryFunctorIlllNS0_15binary_internal10MulFunctorIlEEEESt5arrayIPcLm3EELi4E23TrivialOffsetCalculatorILi2EjESA_ILi1EjENS0_6memory12LoadWithCastILi2EEENSD_13StoreWithCastILi1EEEEEviT_T0_T2_T3_T4_T5_)
        /*1568*/ 	.word	0x00000000


	//----- nvinfo : EIATTR_MIN_STACK_SIZE
	.align		4
.L_967:
        /*156c*/ 	.byte	0x04, 0x12
        /*156e*/ 	.short	(.L_969 - .L_968)
	.align		4
.L_968:
        /*1570*/ 	.word	index@(_ZN2at6native18elementwise_kernelILi128ELi2EZNS0_22gpu_kernel_impl_nocastINS0_13BinaryFunctorIlllNS0_15binary_internal10MulFunctorIlEEEEEEvRNS_18TensorIteratorBaseERKT_EUliE_EEviT1_)
        /*1574*/ 	.word	0x00000000


	//----- nvinfo : EIATTR_MIN_STACK_SIZE
	.align		4
.L_969:
        /*1578*/ 	.byte	0x04, 0x12
        /*157a*/ 	.short	(.L_971 - .L_970)
	.align		4
.L_970:
        /*157c*/ 	.word	index@(_ZN2at6native27unrolled_elementwise_kernelINS0_13BinaryFunctorIlllNS0_15binary_internal10MulFunctorIlEEEESt5arrayIPcLm3EELi4E23TrivialOffsetCalculatorILi2EjESA_ILi1EjENS0_6memory15LoadWithoutCastENSD_16StoreWithoutCastEEEviT_T0_T2_T3_T4_T5_)
        /*1580*/ 	.word	0x00000000


	//----- nvinfo : EIATTR_MIN_STACK_SIZE
	.align		4
.L_971:
        /*1584*/ 	.byte	0x04, 0x12
        /*1586*/ 	.short	(.L_973 - .L_972)
	.align		4
.L_972:
        /*1588*/ 	.word	index@(_ZN2at6native29vectorized_elementwise_kernelILi2ENS0_13BinaryFunctorIlllNS0_15binary_internal10MulFunctorIlEEEESt5arrayIPcLm3EEEEviT0_T1_)
        /*158c*/ 	.word	0x00000000


	//----- nvinfo : EIATTR_MIN_STACK_SIZE
	.align		4
.L_973:
        /*1590*/ 	.byte	0x04, 0x12
        /*1592*/ 	.short	(.L_975 - .L_974)
	.align		4
.L_974:
        /*1594*/ 	.word	index@(_ZN2at6native29vectorized_elementwise_kernelILi4ENS0_13BinaryFunctorIlllNS0_15binary_internal10MulFunctorIlEEEESt5arrayIPcLm3EEEEviT0_T1_)
        /*1598*/ 	.word	0x00000000


	//----- nvinfo : EIATTR_MIN_STACK_SIZE
	.align		4
.L_975:
        /*159c*/ 	.byte	0x04, 0x12
        /*159e*/ 	.short	(.L_977 - .L_976)
	.align		4
.L_976:
        /*15a0*/ 	.word	index@(_ZN2at6native29vectorized_elementwise_kernelILi8ENS0_13BinaryFunctorIlllNS0_15binary_internal10MulFunctorIlEEEESt5arrayIPcLm3EEEEviT0_T1_)
        /*15a4*/ 	.word	0x00000000


	//----- nvinfo : EIATTR_MIN_STACK_SIZE
	.align		4
.L_977:
        /*15a8*/ 	.byte	0x04, 0x12
        /*15aa*/ 	.short	(.L_979 - .L_978)
	.align		4
.L_978:
        /*15ac*/ 	.word	index@(_ZN2at6native18elementwise_kernelILi128ELi4EZNS0_15gpu_kernel_implINS0_13AUnaryFunctorIiiiNS0_15binary_internal10MulFunctorIiEEEEEEvRNS_18TensorIteratorBaseERKT_EUliE_EEviT1_)
        /*15b0*/ 	.word	0x00000000


	//----- nvinfo : EIATTR_MIN_STACK_SIZE
	.align		4
.L_979:
        /*15b4*/ 	.byte	0x04, 0x12
        /*15b6*/ 	.short	(.L_981 - .L_980)
	.align		4
.L_980:
        /*15b8*/ 	.word	index@(_ZN2at6native27unrolled_elementwise_kernelINS0_13AUnaryFunctorIiiiNS0_15binary_internal10MulFunctorIiEEEESt5arrayIPcLm2EELi4E23TrivialOffsetCalculatorILi1EjESB_NS0_6memory12LoadWithCastILi1EEENSC_13StoreWithCastILi1EEEEEviT_T0_T2_T3_T4_T5_)
        /*15bc*/ 	.word	0x00000000


	//----- nvinfo : EIATTR_MIN_STACK_SIZE
	.align		4
.L_981:
        /*15c0*/ 	.byte	0x04, 0x12
        /*15c2*/ 	.short	(.L_983 - .L_982)
	.align		4
.L_982:
        /*15c4*/ 	.word	index@(_ZN2at6native18elementwise_kernelILi128ELi2EZNS0_22gpu_kernel_impl_nocastINS0_13AUnaryFunctorIiiiNS0_15binary_internal10MulFunctorIiEEEEEEvRNS_18TensorIteratorBaseERKT_EUliE_EEviT1_)
        /*15c8*/ 	.word	0x00000000


	//----- nvinfo : EIATTR_MIN_STACK_SIZE
	.align		4
.L_983:
        /*15cc*/ 	.byte	0x04, 0x12
        /*15ce*/ 	.short	(.L_985 - .L_984)
	.align		4
.L_984:
        /*15d0*/ 	.word	index@(_ZN2at6native27unrolled_elementwise_kernelINS0_13AUnaryFunctorIiiiNS0_15binary_internal10MulFunctorIiEEEESt5arrayIPcLm2EELi4E23TrivialOffsetCalculatorILi1EjESB_NS0_6memory15LoadWithoutCastENSC_16StoreWithoutCastEEEviT_T0_T2_T3_T4_T5_)
        /*15d4*/ 	.word	0x00000000


	//----- nvinfo : EIATTR_MIN_STACK_SIZE
	.align		4
.L_985:
        /*15d8*/ 	.byte	0x04, 0x12
        /*15da*/ 	.short	(.L_987 - .L_986)
	.align		4
.L_986:
        /*15dc*/ 	.word	index@(_ZN2at6native29vectorized_elementwise_kernelILi2ENS0_13AUnaryFunctorIiiiNS0_15binary_internal10MulFunctorIiEEEESt5arrayIPcLm2EEEEviT0_T1_)
        /*15e0*/ 	.word	0x00000000


	//----- nvinfo : EIATTR_MIN_STACK_SIZE
	.align		4
.L_987:
        /*15e4*/ 	.byte	0x04, 0x12
        /*15e6*/ 	.short	(.L_989 - .L_988)
	.align		4
.L_988:
        /*15e8*/ 	.word	index@(_ZN2at6native29vectorized_elementwise_kernelILi4ENS0_13AUnaryFunctorIiiiNS0_15binary_internal10MulFunctorIiEEEESt5arrayIPcLm2EEEEviT0_T1_)
        /*15ec*/ 	.word	0x00000000


	//----- nvinfo : EIATTR_MIN_STACK_SIZE
	.align		4
.L_989:
        /*15f0*/ 	.byte	0x04, 0x12
        /*15f2*/ 	.short	(.L_991 - .L_990)
	.align		4
.L_990:
        /*15f4*/ 	.word	index@(_ZN2at6native29vectorized_elementwise_kernelILi8ENS0_13AUnaryFunctorIiiiNS0_15binary_internal10MulFunctorIiEEEESt5arrayIPcLm2EEEEviT0_T1_)
        /*15f8*/ 	.word	0x00000000


	//----- nvinfo : EIATTR_MIN_STACK_SIZE
	.align		4
.L_991:
        /*15fc*/ 	.byte	0x04, 0x12
        /*15fe*/ 	.short	(.L_993 - .L_992)
	.align		4
.L_992:
        /*1600*/ 	.word	index@(_ZN2at6native18elementwise_kernelILi128ELi4EZNS0_15gpu_kernel_implINS0_13BinaryFunctorIiiiNS0_15binary_internal10MulFunctorIiEEEEEEvRNS_18TensorIteratorBaseERKT_EUliE_EEviT1_)
        /*1604*/ 	.word	0x00000000


	//----- nvinfo : EIATTR_MIN_STACK_SIZE
	.align		4
.L_993:
        /*1608*/ 	.byte	0x04, 0x12
        /*160a*/ 	.short	(.L_995 - .L_994)
	.align		4
.L_994:
        /*160c*/ 	.word	index@(_ZN2at6native27unrolled_elementwise_kernelINS0_13BinaryFunctorIiiiNS0_15binary_internal10MulFunctorIiEEEESt5arrayIPcLm3EELi4E23TrivialOffsetCalculatorILi2EjESA_ILi1EjENS0_6memory12LoadWithCastILi2EEENSD_13StoreWithCastILi1EEEEEviT_T0_T2_T3_T4_T5_)
        /*1610*/ 	.word	0x00000000


	//----- nvinfo : EIATTR_MIN_STACK_SIZE
	.align		4
.L_995:
        /*1614*/ 	.byte	0x04, 0x12
        /*1616*/ 	.short	(.L_997 - .L_996)
	.align		4
.L_996:
        /*1618*/ 	.word	index@(_ZN2at6native18elementwise_kernelILi128ELi2EZNS0_22gpu_kernel_impl_nocastINS0_13BinaryFunctorIiiiNS0_15binary_internal10MulFunctorIiEEEEEEvRNS_18TensorIteratorBaseERKT_EUliE_EEviT1_)
        /*161c*/ 	.word	0x00000000


	//----- nvinfo : EIATTR_MIN_STACK_SIZE
	.align		4
.L_997:
        /*1620*/ 	.byte	0x04, 0x12
        /*1622*/ 	.short	(.L_999 - .L_998)
	.align		4
.L_998:
        /*1624*/ 	.word	index@(_ZN2at6native27unrolled_elementwise_kernelINS0_13BinaryFunctorIiiiNS0_15binary_internal10MulFunctorIiEEEESt5arrayIPcLm3EELi4E23TrivialOffsetCalculatorILi2EjESA_ILi1EjENS0_6memory15LoadWithoutCastENSD_16StoreWithoutCastEEEviT_T0_T2_T3_T4_T5_)
        /*1628*/ 	.word	0x00000000


	//----- nvinfo : EIATTR_MIN_STACK_SIZE
	.align		4
.L_999:
        /*162c*/ 	.byte	0x04, 0x12
        /*162e*/ 	.short	(.L_1001 - .L_1000)
	.align		4
.L_1000:
        /*1630*/ 	.word	index@(_ZN2at6native29vectorized_elementwise_kernelILi2ENS0_13BinaryFunctorIiiiNS0_15binary_internal10MulFunctorIiEEEESt5arrayIPcLm3EEEEviT0_T1_)
        /*1634*/ 	.word	0x00000000


	//----- nvinfo : EIATTR_MIN_STACK_SIZE
	.align		4
.L_1001:
        /*1638*/ 	.byte	0x04, 0x12
        /*163a*/ 	.short	(.L_1003 - .L_1002)
	.align		4
.L_1002:
        /*163c*/ 	.word	index@(_ZN2at6native29vectorized_elementwise_kernelILi4ENS0_13BinaryFunctorIiiiNS0_15binary_internal10MulFunctorIiEEEESt5arrayIPcLm3EEEEviT0_T1_)
        /*1640*/ 	.word	0x00000000


	//----- nvinfo : EIATTR_MIN_STACK_SIZE
	.align		4
.L_1003:
        /*1644*/ 	.byte	0x04, 0x12
        /*1646*/ 	.short	(.L_1005 - .L_1004)
	.align		4
.L_1004:
        /*1648*/ 	.word	index@(_ZN2at6native29vectorized_elementwise_kernelILi8ENS0_13BinaryFunctorIiiiNS0_15binary_internal10MulFunctorIiEEEESt5arrayIPcLm3EEEEviT0_T1_)
        /*164c*/ 	.word	0x00000000


	//----- nvinfo : EIATTR_MIN_STACK_SIZE
	.align		4
.L_1005:
        /*1650*/ 	.byte	0x04, 0x12
        /*1652*/ 	.short	(.L_1007 - .L_1006)
	.align		4
.L_1006:
        /*1654*/ 	.word	index@(_ZN2at6native18elementwise_kernelILi128ELi4EZNS0_15gpu_kernel_implINS0_13AUnaryFunctorIaaaNS0_15binary_internal10MulFunctorIaEEEEEEvRNS_18TensorIteratorBaseERKT_EUliE_EEviT1_)
        /*1658*/ 	.word	0x00000000


	//----- nvinfo : EIATTR_MIN_STACK_SIZE
	.align		4
.L_1007:
        /*165c*/ 	.byte	0x04, 0x12
        /*165e*/ 	.short	(.L_1009 - .L_1008)
	.align		4
.L_1008:
        /*1660*/ 	.word	index@(_ZN2at6native27unrolled_elementwise_kernelINS0_13AUnaryFunctorIaaaNS0_15binary_internal10MulFunctorIaEEEESt5arrayIPcLm2EELi4E23TrivialOffsetCalculatorILi1EjESB_NS0_6memory12LoadWithCastILi1EEENSC_13StoreWithCastILi1EEEEEviT_T0_T2_T3_T4_T5_)
        /*1664*/ 	.word	0x00000000


	//----- nvinfo : EIATTR_MIN_STACK_SIZE
	.align		4
.L_1009:
        /*1668*/ 	.byte	0x04, 0x12
        /*166a*/ 	.short	(.L_1011 - .L_1010)
	.align		4
.L_1010:
        /*166c*/ 	.word	index@(_ZN2at6native18elementwise_kernelILi128ELi4EZNS0_22gpu_kernel_impl_nocastINS0_13AUnaryFunctorIaaaNS0_15binary_internal10MulFunctorIaEEEEEEvRNS_18TensorIteratorBaseERKT_EUliE_EEviT1_)
        /*1670*/ 	.word	0x00000000


	//----- nvinfo : EIATTR_MIN_STACK_SIZE
	.align		4
.L_1011:
        /*1674*/ 	.byte	0x04, 0x12
        /*1676*/ 	.short	(.L_1013 - .L_1012)
	.align		4
.L_1012:
        /*1678*/ 	.word	index@(_ZN2at6native27unrolled_elementwise_kernelINS0_13AUnaryFunctorIaaaNS0_15binary_internal10MulFunctorIaEEEESt5arrayIPcLm2EELi4E23TrivialOffsetCalculatorILi1EjESB_NS0_6memory15LoadWithoutCastENSC_16StoreWithoutCastEEEviT_T0_T2_T3_T4_T5_)
        /*167c*/ 	.word	0x00000000


	//----- nvinfo : EIATTR_MIN_STACK_SIZE
	.align		4
.L_1013:
        /*1680*/ 	.byte	0x04, 0x12
        /*1682*/ 	.short	(.L_1015 - .L_1014)
	.align		4
.L_1014:
        /*1684*/ 	.word	index@(_ZN2at6native29vectorized_elementwise_kernelILi2ENS0_13AUnaryFunctorIaaaNS0_15binary_internal10MulFunctorIaEEEESt5arrayIPcLm2EEEEviT0_T1_)
        /*1688*/ 	.word	0x00000000


	//----- nvinfo : EIATTR_MIN_STACK_SIZE
	.align		4
.L_1015:
        /*168c*/ 	.byte	0x04, 0x12
        /*168e*/ 	.short	(.L_1017 - .L_1016)
	.align		4
.L_1016:
        /*1690*/ 	.word	index@(_ZN2at6native29vectorized_elementwise_kernelILi4ENS0_13AUnaryFunctorIaaaNS0_15binary_internal10MulFunctorIaEEEESt5arrayIPcLm2EEEEviT0_T1_)
        /*1694*/ 	.word	0x00000000


	//----- nvinfo : EIATTR_MIN_STACK_SIZE
	.align		4
.L_1017:
        /*1698*/ 	.byte	0x04, 0x12
        /*169a*/ 	.short	(.L_1019 - .L_1018)
	.align		4
.L_1018:
        /*169c*/ 	.word	index@(_ZN2at6native29vectorized_elementwise_kernelILi8ENS0_13AUnaryFunctorIaaaNS0_15binary_internal10MulFunctorIaEEEESt5arrayIPcLm2EEEEviT0_T1_)
        /*16a0*/ 	.word	0x00000000


	//----- nvinfo : EIATTR_MIN_STACK_SIZE
	.align		4
.L_1019:
        /*16a4*/ 	.byte	0x04, 0x12
        /*16a6*/ 	.short	(.L_1021 - .L_1020)
	.align		4
.L_1020:
        /*16a8*/ 	.word	index@(_ZN2at6native18elementwise_kernelILi128ELi4EZNS0_15gpu_kernel_implINS0_13BinaryFunctorIaaaNS0_15binary_internal10MulFunctorIaEEEEEEvRNS_18TensorIteratorBaseERKT_EUliE_EEviT1_)
        /*16ac*/ 	.word	0x00000000


	//----- nvinfo : EIATTR_MIN_STACK_SIZE
	.align		4
.L_1021:
        /*16b0*/ 	.byte	0x04, 0x12
        /*16b2*/ 	.short	(.L_1023 - .L_1022)
	.align		4
.L_1022:
        /*16b4*/ 	.word	index@(_ZN2at6native27unrolled_elementwise_kernelINS0_13BinaryFunctorIaaaNS0_15binary_internal10MulFunctorIaEEEESt5arrayIPcLm3EELi4E23TrivialOffsetCalculatorILi2EjESA_ILi1EjENS0_6memory12LoadWithCastILi2EEENSD_13StoreWithCastILi1EEEEEviT_T0_T2_T3_T4_T5_)
        /*16b8*/ 	.word	0x00000000


	//----- nvinfo : EIATTR_MIN_STACK_SIZE
	.align		4
.L_1023:
        /*16bc*/ 	.byte	0x04, 0x12
        /*16be*/ 	.short	(.L_1025 - .L_1024)
	.align		4
.L_1024:
        /*16c0*/ 	.word	index@(_ZN2at6native18elementwise_kernelILi128ELi4EZNS0_22gpu_kernel_impl_nocastINS0_13BinaryFunctorIaaaNS0_15binary_internal10MulFunctorIaEEEEEEvRNS_18TensorIteratorBaseERKT_EUliE_EEviT1_)
        /*16c4*/ 	.word	0x00000000


	//----- nvinfo : EIATTR_MIN_STACK_SIZE
	.align		4
.L_1025:
        /*16c8*/ 	.byte	0x04, 0x12
        /*16ca*/ 	.short	(.L_1027 - .L_1026)
	.align		4
.L_1026:
        /*16cc*/ 	.word	index@(_ZN2at6native27unrolled_elementwise_kernelINS0_13BinaryFunctorIaaaNS0_15binary_internal10MulFunctorIaEEEESt5arrayIPcLm3EELi4E23TrivialOffsetCalculatorILi2EjESA_ILi1EjENS0_6memory15LoadWithoutCastENSD_16StoreWithoutCastEEEviT_T0_T2_T3_T4_T5_)
        /*16d0*/ 	.word	0x00000000


	//----- nvinfo : EIATTR_MIN_STACK_SIZE
	.align		4
.L_1027:
        /*16d4*/ 	.byte	0x04, 0x12
        /*16d6*/ 	.short	(.L_1029 - .L_1028)
	.align		4
.L_1028:
        /*16d8*/ 	.word	index@(_ZN2at6native29vectorized_elementwise_kernelILi2ENS0_13BinaryFunctorIaaaNS0_15binary_internal10MulFunctorIaEEEESt5arrayIPcLm3EEEEviT0_T1_)
        /*16dc*/ 	.word	0x00000000


	//----- nvinfo : EIATTR_MIN_STACK_SIZE
	.align		4
.L_1029:
        /*16e0*/ 	.byte	0x04, 0x12
        /*16e2*/ 	.short	(.L_1031 - .L_1030)
	.align		4
.L_1030:
        /*16e4*/ 	.word	index@(_ZN2at6native29vectorized_elementwise_kernelILi4ENS0_13BinaryFunctorIaaaNS0_15binary_internal10MulFunctorIaEEEESt5arrayIPcLm3EEEEviT0_T1_)
        /*16e8*/ 	.word	0x00000000


	//----- nvinfo : EIATTR_MIN_STACK_SIZE
	.align		4
.L_1031:
        /*16ec*/ 	.byte	0x04, 0x12
        /*16ee*/ 	.short	(.L_1033 - .L_1032)
	.align		4
.L_1032:
        /*16f0*/ 	.word	index@(_ZN2at6native29vectorized_elementwise_kernelILi8ENS0_13BinaryFunctorIaaaNS0_15binary_internal10MulFunctorIaEEEESt5arrayIPcLm3EEEEviT0_T1_)
        /*16f4*/ 	.word	0x00000000


	//----- nvinfo : EIATTR_MIN_STACK_SIZE
	.align		4
.L_1033:
        /*16f8*/ 	.byte	0x04, 0x12
        /*16fa*/ 	.short	(.L_1035 - .L_1034)
	.align		4
.L_1034:
        /*16fc*/ 	.word	index@(_ZN2at6native18elementwise_kernelILi128ELi4EZNS0_15gpu_kernel_implINS0_13AUnaryFunctorIhhhNS0_15binary_internal10MulFunctorIhEEEEEEvRNS_18TensorIteratorBaseERKT_EUliE_EEviT1_)
        /*1700*/ 	.word	0x00000000


	//----- nvinfo : EIATTR_MIN_STACK_SIZE
	.align		4
.L_1035:
        /*1704*/ 	.byte	0x04, 0x12
        /*1706*/ 	.short	(.L_1037 - .L_1036)
	.align		4
.L_1036:
        /*1708*/ 	.word	index@(_ZN2at6native27unrolled_elementwise_kernelINS0_13AUnaryFunctorIhhhNS0_15binary_internal10MulFunctorIhEEEESt5arrayIPcLm2EELi4E23TrivialOffsetCalculatorILi1EjESB_NS0_6memory12LoadWithCastILi1EEENSC_13StoreWithCastILi1EEEEEviT_T0_T2_T3_T4_T5_)
        /*170c*/ 	.word	0x00000000


	//----- nvinfo : EIATTR_MIN_STACK_SIZE
	.align		4
.L_1037:
        /*1710*/ 	.byte	0x04, 0x12
        /*1712*/ 	.short	(.L_1039 - .L_1038)
	.align		4
.L_1038:
        /*1714*/ 	.word	index@(_ZN2at6native18elementwise_kernelILi128ELi4EZNS0_22gpu_kernel_impl_nocastINS0_13AUnaryFunctorIhhhNS0_15binary_internal10MulFunctorIhEEEEEEvRNS_18TensorIteratorBaseERKT_EUliE_EEviT1_)
        /*1718*/ 	.word	0x00000000


	//----- nvinfo : EIATTR_MIN_STACK_SIZE
	.align		4
.L_1039:
        /*171c*/ 	.byte	0x04, 0x12
        /*171e*/ 	.short	(.L_1041 - .L_1040)
	.align		4
.L_1040:
        /*1720*/ 	.word	index@(_ZN2at6native27unrolled_elementwise_kernelINS0_13AUnaryFunctorIhhhNS0_15binary_internal10MulFunctorIhEEEESt5arrayIPcLm2EELi4E23TrivialOffsetCalculatorILi1EjESB_NS0_6memory15LoadWithoutCastENSC_16StoreWithoutCastEEEviT_T0_T2_T3_T4_T5_)
        /*1724*/ 	.word	0x00000000


	//----- nvinfo : EIATTR_MIN_STACK_SIZE
	.align		4
.L_1041:
        /*1728*/ 	.byte	0x04, 0x12
        /*172a*/ 	.short	(.L_1043 - .L_1042)
	.align		4
.L_1042:
        /*172c*/ 	.word	index@(_ZN2at6native29vectorized_elementwise_kernelILi2ENS0_13AUnaryFunctorIhhhNS0_15binary_internal10MulFunctorIhEEEESt5arrayIPcLm2EEEEviT0_T1_)
        /*1730*/ 	.word	0x00000000


	//----- nvinfo : EIATTR_MIN_STACK_SIZE
	.align		4
.L_1043:
        /*1734*/ 	.byte	0x04, 0x12
        /*1736*/ 	.short	(.L_1045 - .L_1044)
	.align		4
.L_1044:
        /*1738*/ 	.word	index@(_ZN2at6native29vectorized_elementwise_kernelILi4ENS0_13AUnaryFunctorIhhhNS0_15binary_internal10MulFunctorIhEEEESt5arrayIPcLm2EEEEviT0_T1_)
        /*173c*/ 	.word	0x00000000


	//----- nvinfo : EIATTR_MIN_STACK_SIZE
	.align		4
.L_1045:
        /*1740*/ 	.byte	0x04, 0x12
        /*1742*/ 	.short	(.L_1047 - .L_1046)
	.align		4
.L_1046:
        /*1744*/ 	.word	index@(_ZN2at6native29vectorized_elementwise_kernelILi8ENS0_13AUnaryFunctorIhhhNS0_15binary_internal10MulFunctorIhEEEESt5arrayIPcLm2EEEEviT0_T1_)
        /*1748*/ 	.word	0x00000000


	//----- nvinfo : EIATTR_MIN_STACK_SIZE
	.align		4
.L_1047:
        /*174c*/ 	.byte	0x04, 0x12
        /*174e*/ 	.short	(.L_1049 - .L_1048)
	.align		4
.L_1048:
        /*1750*/ 	.word	index@(_ZN2at6native18elementwise_kernelILi128ELi4EZNS0_15gpu_kernel_implINS0_13BinaryFunctorIhhhNS0_15binary_internal10MulFunctorIhEEEEEEvRNS_18TensorIteratorBaseERKT_EUliE_EEviT1_)
        /*1754*/ 	.word	0x00000000


	//----- nvinfo : EIATTR_MIN_STACK_SIZE
	.align		4
.L_1049:
        /*1758*/ 	.byte	0x04, 0x12
        /*175a*/ 	.short	(.L_1051 - .L_1050)
	.align		4
.L_1050:
        /*175c*/ 	.word	index@(_ZN2at6native27unrolled_elementwise_kernelINS0_13BinaryFunctorIhhhNS0_15binary_internal10MulFunctorIhEEEESt5arrayIPcLm3EELi4E23TrivialOffsetCalculatorILi2EjESA_ILi1EjENS0_6memory12LoadWithCastILi2EEENSD_13StoreWithCastILi1EEEEEviT_T0_T2_T3_T4_T5_)
        /*1760*/ 	.word	0x00000000


	//----- nvinfo : EIATTR_MIN_STACK_SIZE
	.align		4
.L_1051:
        /*1764*/ 	.byte	0x04, 0x12
        /*1766*/ 	.short	(.L_1053 - .L_1052)
	.align		4
.L_1052:
        /*1768*/ 	.word	index@(_ZN2at6native18elementwise_kernelILi128ELi4EZNS0_22gpu_kernel_impl_nocastINS0_13BinaryFunctorIhhhNS0_15binary_internal10MulFunctorIhEEEEEEvRNS_18TensorIteratorBaseERKT_EUliE_EEviT1_)
        /*176c*/ 	.word	0x00000000


	//----- nvinfo : EIATTR_MIN_STACK_SIZE
	.align		4
.L_1053:
        /*1770*/ 	.byte	0x04, 0x12
        /*1772*/ 	.short	(.L_1055 - .L_1054)
	.align		4
.L_1054:
        /*1774*/ 	.word	index@(_ZN2at6native27unrolled_elementwise_kernelINS0_13BinaryFunctorIhhhNS0_15binary_internal10MulFunctorIhEEEESt5arrayIPcLm3EELi4E23TrivialOffsetCalculatorILi2EjESA_ILi1EjENS0_6memory15LoadWithoutCastENSD_16StoreWithoutCastEEEviT_T0_T2_T3_T4_T5_)
        /*1778*/ 	.word	0x00000000


	//----- nvinfo : EIATTR_MIN_STACK_SIZE
	.align		4
.L_1055:
        /*177c*/ 	.byte	0x04, 0x12
        /*177e*/ 	.short	(.L_1057 - .L_1056)
	.align		4
.L_1056:
        /*1780*/ 	.word	index@(_ZN2at6native29vectorized_elementwise_kernelILi2ENS0_13BinaryFunctorIhhhNS0_15binary_internal10MulFunctorIhEEEESt5arrayIPcLm3EEEEviT0_T1_)
        /*1784*/ 	.word	0x00000000


	//----- nvinfo : EIATTR_MIN_STACK_SIZE
	.align		4
.L_1057:
        /*1788*/ 	.byte	0x04, 0x12
        /*178a*/ 	.short	(.L_1059 - .L_1058)
	.align		4
.L_1058:
        /*178c*/ 	.word	index@(_ZN2at6native29vectorized_elementwise_kernelILi4ENS0_13BinaryFunctorIhhhNS0_15binary_internal10MulFunctorIhEEEESt5arrayIPcLm3EEEEviT0_T1_)
        /*1790*/ 	.word	0x00000000


	//----- nvinfo : EIATTR_MIN_STACK_SIZE
	.align		4
.L_1059:
        /*1794*/ 	.byte	0x04, 0x12
        /*1796*/ 	.short	(.L_1061 - .L_1060)
	.align		4
.L_1060:
        /*1798*/ 	.word	index@(_ZN2at6native29vectorized_elementwise_kernelILi8ENS0_13BinaryFunctorIhhhNS0_15binary_internal10MulFunctorIhEEEESt5arrayIPcLm3EEEEviT0_T1_)
        /*179c*/ 	.word	0x00000000
.L_1061:


//--------------------- .nv.compat                --------------------------
	.section	.nv.compat,"",@"SHT_CUDA_COMPAT_INFO"
	.align	4
        /*0000*/ 	.byte	0x02, 0x09, 0x01, 0x00, 0x02, 0x02, 0x01, 0x00, 0x02, 0x05, 0x05, 0x00, 0x03, 0x07, 0x01, 0x01
        /*0010*/ 	.byte	0x02, 0x03, 0x00, 0x00, 0x02, 0x06, 0x01, 0x00, 0x04, 0x0b, 0x08, 0x00, 0x00, 0x00, 0x00, 0x00
        /*0020*/ 	.byte	0x00, 0x00, 0x00, 0x00


//--------------------- .nv.info._ZN2at6native18elementwise_kernelILi128ELi4EZNS0_15gpu_kernel_implINS0_13AUnaryFunctorIbbbNS0_15binary_internal10MulFunctorIbEEEEEEvRNS_18TensorIteratorBaseERKT_EUliE_EEviT1_ --------------------------
	.section	.nv.info._ZN2at6native18elementwise_kernelILi128ELi4EZNS0_15gpu_kernel_implINS0_13AUnaryFunctorIbbbNS0_15binary_internal10MulFunctorIbEEEEEEvRNS_18TensorIteratorBaseERKT_EUliE_EEviT1_,"",@"SHT_CUDA_INFO"
	.sectionflags	@""
	.align	4


	//----- nvinfo : EIATTR_CUDA_API_VERSION
	.align		4
        /*0000*/ 	.byte	0x04, 0x37
        /*0002*/ 	.short	(.L_1063 - .L_1062)
.L_1062:
        /*0004*/ 	.word	0x00000082


	//----- nvinfo : EIATTR_KPARAM_INFO
	.align		4
.L_1063:
        /*0008*/ 	.byte	0x04, 0x17
        /*000a*/ 	.short	(.L_1065 - .L_1064)
.L_1064:
        /*000c*/ 	.word	0x00000000
        /*0010*/ 	.short	0x0001
        /*0012*/ 	.short	0x0008
        /*0014*/ 	.byte	0x00, 0xf0, 0x61, 0x08


	//----- nvinfo : EIATTR_KPARAM_INFO
	.align		4
.L_1065:
        /*0018*/ 	.byte	0x04, 0x17
        /*001a*/ 	.short	(.L_1067 - .L_1066)
.L_1066:
        /*001c*/ 	.word	0x00000000
        /*0020*/ 	.short	0x0000
        /*0022*/ 	.short	0x0000
        /*0024*/ 	.byte	0x00, 0xf0, 0x11, 0x00


	//----- nvinfo : EIATTR_SPARSE_MMA_MASK
	.align		4
.L_1067:
        /*0028*/ 	.byte	0x03, 0x50
        /*002a*/ 	.short	0x0000


	//----- nvinfo : EIATTR_MAXREG_COUNT
	.align		4
        /*002c*/ 	.byte	0x03, 0x1b
        /*002e*/ 	.short	0x0080


	//----- nvinfo : EIATTR_EXTERNS
	.align		4
        /*0030*/ 	.byte	0x04, 0x0f
        /*0032*/ 	.short	(.L_1069 - .L_1068)


	//   ....[0]....
	.align		4
.L_1068:
        /*0034*/ 	.word	index@(__assertfail)


	//----- nvinfo : EIATTR_MERCURY_ISA_VERSION
	.align		4
.L_1069:
        /*0038*/ 	.byte	0x03, 0x5f
        /*003a*/ 	.short	0x0101


	//----- nvinfo : EIATTR_VRC_CTA_INIT_COUNT
	.align		4
        /*003c*/ 	.byte	0x02, 0x4a
	.zero		1
	.zero		1


	//----- nvinfo : EIATTR_SYSCALL_OFFSETS
	.align		4
        /*0040*/ 	.byte	0x04, 0x46
        /*0042*/ 	.short	(.L_1071 - .L_1070)


	//   ....[0]....
.L_1070:
        /*0044*/ 	.word	0x00001d90


	//   ....[1]....
        /*0048*/ 	.word	0x00002a60


	//   ....[2]....
        /*004c*/ 	.word	0x000048d0


	//   ....[3]....
        /*0050*/ 	.word	0x00005470


	//   ....[4]....
        /*0054*/ 	.word	0x000073d0


	//   ....[5]....
        /*0058*/ 	.word	0x00007f70


	//   ....[6]....
        /*005c*/ 	.word	0x00009ee0


	//   ....[7]....
        /*0060*/ 	.word	0x0000aa40


	//----- nvinfo : EIATTR_EXIT_INSTR_OFFSETS
	.align		4
.L_1071:
        /*0064*/ 	.byte	0x04, 0x1c
        /*0066*/ 	.short	(.L_1073 - .L_1072)


	//   ....[0]....
.L_1072:
        /*0068*/ 	.word	0x00008200


	//   ....[1]....
        /*006c*/ 	.word	0x0000a060


	//   ....[2]....
        /*0070*/ 	.word	0x0000a080


	//   ....[3]....
        /*0074*/ 	.word	0x0000a110


	//   ....[4]....
        /*0078*/ 	.word	0x0000a130


	//   ....[5]....
        /*007c*/ 	.word	0x0000a150


	//   ....[6]....
        /*0080*/ 	.word	0x0000a1e0


	//   ....[7]....
        /*0084*/ 	.word	0x0000a220


	//   ....[8]....
        /*0088*/ 	.word	0x0000a2c0


	//   ....[9]....
        /*008c*/ 	.word	0x0000a310


	//   ....[10]....
        /*0090*/ 	.word	0x0000a340


	//   ....[11]....
        /*0094*/ 	.word	0x0000a400


	//   ....[12]....
        /*0098*/ 	.word	0x0000a540


	//   ....[13]....
        /*009c*/ 	.word	0x0000a680


	//   ....[14]....
        /*00a0*/ 	.word	0x0000a7d0


	//   ....[15]....
        /*00a4*/ 	.word	0x0000a800


	//   ....[16]....
        /*00a8*/ 	.word	0x0000a820


	//   ....[17]....
        /*00ac*/ 	.word	0x0000a8a0


	//   ....[18]....
        /*00b0*/ 	.word	0x0000a8e0


	//   ....[19]....
        /*00b4*/ 	.word	0x0000aa50


	//   ....[20]....
        /*00b8*/ 	.word	0x0000ab30


	//   ....[21]....
        /*00bc*/ 	.word	0x0000abd0


	//   ....[22]....
        /*00c0*/ 	.word	0x0000ac00


	//   ....[23]....
        /*00c4*/ 	.word	0x0000ac50


	//   ....[24]....
        /*00c8*/ 	.word	0x0000ac90


	//----- nvinfo : EIATTR_MAX_THREADS
	.align		4
.L_1073:
        /*00cc*/ 	.byte	0x04, 0x05
        /*00ce*/ 	.short	(.L_1075 - .L_1074)
.L_1074:
        /*00d0*/ 	.word	0x00000080
        /*00d4*/ 	.word	0x00000001
        /*00d8*/ 	.word	0x00000001


	//----- nvinfo : EIATTR_CRS_STACK_SIZE
	.align		4
.L_1075:
        /*00dc*/ 	.byte	0x04, 0x1e
        /*00de*/ 	.short	(.L_1077 - .L_1076)
.L_1076:
        /*00e0*/ 	.word	0x00000000


	//----- nvinfo : EIATTR_CBANK_PARAM_SIZE
	.align		4
.L_1077:
        /*00e4*/ 	.byte	0x03, 0x19
        /*00e6*/ 	.short	0x0220


	//----- nvinfo : EIATTR_PARAM_CBANK
	.align		4
        /*00e8*/ 	.byte	0x04, 0x0a
        /*00ea*/ 	.short	(.L_1079 - .L_1078)
	.align		4
.L_1078:
        /*00ec*/ 	.word	index@(.nv.constant0._ZN2at6native18elementwise_kernelILi128ELi4EZNS0_15gpu_kernel_implINS0_13AUnaryFunctorIbbbNS0_15binary_internal10MulFunctorIbEEEEEEvRNS_18TensorIteratorBaseERKT_EUliE_EEviT1_)
        /*00f0*/ 	.short	0x0380
        /*00f2*/ 	.short	0x0220


	//----- nvinfo : EIATTR_SW_WAR
	.align		4
.L_1079:
        /*00f4*/ 	.byte	0x04, 0x36
        /*00f6*/ 	.short	(.L_1081 - .L_1080)
.L_1080:
        /*00f8*/ 	.word	0x00000008
.L_1081:


//--------------------- .nv.info._ZN2at6native27unrolled_elementwise_kernelINS0_13AUnaryFunctorIbbbNS0_15binary_internal10MulFunctorIbEEEESt5arrayIPcLm2EELi4E23TrivialOffsetCalculatorILi1EjESB_NS0_6memory12LoadWithCastILi1EEENSC_13StoreWithCastILi1EEEEEviT_T0_T2_T3_T4_T5_ --------------------------
	.section	.nv.info._ZN2at6native27unrolled_elementwise_kernelINS0_13AUnaryFunctorIbbbNS0_15binary_internal10MulFunctorIbEEEESt5arrayIPcLm2EELi4E23TrivialOffsetCalculatorILi1EjESB_NS0_6memory12LoadWithCastILi1EEENSC_13StoreWithCastILi1EEEEEviT_T0_T2_T3_T4_T5_,"",@"SHT_CUDA_INFO"
	.sectionflags	@""
	.align	4


	//----- nvinfo : EIATTR_CUDA_API_VERSION
	.align		4
        /*0000*/ 	.byte	0x04, 0x37
        /*0002*/ 	.short	(.L_1083 - .L_1082)
.L_1082:
        /*0004*/ 	.word	0x00000082


	//----- nvinfo : EIATTR_KPARAM_INFO
	.align		4
.L_1083:
        /*0008*/ 	.byte	0x04, 0x17
        /*000a*/ 	.short	(.L_1085 - .L_1084)
.L_1084:
        /*000c*/ 	.word	0x00000000
        /*0010*/ 	.short	0x0006
        /*0012*/ 	.short	0x0024
        /*0014*/ 	.byte	0x00, 0xf0, 0x21, 0x00


	//----- nvinfo : EIATTR_KPARAM_INFO
	.align		4
.L_1085:
        /*0018*/ 	.byte	0x04, 0x17
        /*001a*/ 	.short	(.L_1087 - .L_1086)
.L_1086:
        /*001c*/ 	.word	0x00000000
        /*0020*/ 	.short	0x0005
        /*0022*/ 	.short	0x001c
        /*0024*/ 	.byte	0x00, 0xf0, 0x21, 0x00


	//----- nvinfo : EIATTR_KPARAM_INFO
	.align		4
.L_1087:
        /*0028*/ 	.byte	0x04, 0x17
        /*002a*/ 	.short	(.L_1089 - .L_1088)
.L_1088:
        /*002c*/ 	.word	0x00000000
        /*0030*/ 	.short	0x0004
        /*0032*/ 	.short	0x0019
        /*0034*/ 	.byte	0x00, 0xf0, 0x05, 0x00


	//----- nvinfo : EIATTR_KPARAM_INFO
	.align		4
.L_1089:
        /*0038*/ 	.byte	0x04, 0x17
        /*003a*/ 	.short	(.L_1091 - .L_1090)
.L_1090:
        /*003c*/ 	.word	0x00000000
        /*0040*/ 	.short	0x0003
        /*0042*/ 	.short	0x0018
        /*0044*/ 	.byte	0x00, 0xf0, 0x05, 0x00


	//----- nvinfo : EIATTR_KPARAM_INFO
	.align		4
.L_1091:
        /*0048*/ 	.byte	0x04, 0x17
        /*004a*/ 	.short	(.L_1093 - .L_1092)
.L_1092:
        /*004c*/ 	.word	0x00000000
        /*0050*/ 	.short	0x0002
        /*0052*/ 	.short	0x0008
        /*0054*/ 	.byte	0x00, 0xf0, 0x41, 0x00


	//----- nvinfo : EIATTR_KPARAM_INFO
	.align		4
.L_1093:
        /*0058*/ 	.byte	0x04, 0x17
        /*005a*/ 	.short	(.L_1095 - .L_1094)
.L_1094:
        /*005c*/ 	.word	0x00000000
        /*0060*/ 	.short	0x0001
        /*0062*/ 	.short	0x0004
        /*0064*/ 	.byte	0x00, 0xf0, 0x09, 0x00


	//----- nvinfo : EIATTR_KPARAM_INFO
	.align		4
.L_1095:
        /*0068*/ 	.byte	0x04, 0x17
        /*006a*/ 	.short	(.L_1097 - .L_1096)
.L_1096:
        /*006c*/ 	.word	0x00000000
        /*0070*/ 	.short	0x0000
        /*0072*/ 	.short	0x0000
        /*0074*/ 	.byte	0x00, 0xf0, 0x11, 0x00


	//----- nvinfo : EIATTR_SPARSE_MMA_MASK
	.align		4
.L_1097:
        /*0078*/ 	.byte	0x03, 0x50
        /*007a*/ 	.short	0x0000


	//----- nvinfo : EIATTR_MAXREG_COUNT
	.align		4
        /*007c*/ 	.byte	0x03, 0x1b
        /*007e*/ 	.short	0x00ff


	//----- nvinfo : EIATTR_EXTERNS
	.align		4
        /*0080*/ 	.byte	0x04, 0x0f
        /*0082*/ 	.short	(.L_1099 - .L_1098)


	//   ....[0]....
	.align		4
.L_1098:
        /*0084*/ 	.word	index@(__assertfail)


	//----- nvinfo : EIATTR_MERCURY_ISA_VERSION
	.align		4
.L_1099:
        /*0088*/ 	.byte	0x03, 0x5f
        /*008a*/ 	.short	0x0101


	//----- nvinfo : EIATTR_VRC_CTA_INIT_COUNT
	.align		4
        /*008c*/ 	.byte	0x02, 0x4a
	.zero		1
	.zero		1


	//----- nvinfo : EIATTR_SYSCALL_OFFSETS
	.align		4
        /*0090*/ 	.byte	0x04, 0x46
        /*0092*/ 	.short	(.L_1101 - .L_1100)


	//   ....[0]....
.L_1100:
        /*0094*/ 	.word	0x00000bc0


	//   ....[1]....
        /*0098*/ 	.word	0x00001870


	//   ....[2]....
        /*009c*/ 	.word	0x000024e0


	//   ....[3]....
        /*00a0*/ 	.word	0x00003140


	//   ....[4]....
        /*00a4*/ 	.word	0x00003f50


	//   ....[5]....
        /*00a8*/ 	.word	0x00004c10


	//   ....[6]....
        /*00ac*/ 	.word	0x000059d0


	//   ....[7]....
        /*00b0*/ 	.word	0x00006760


	//----- nvinfo : EIATTR_EXIT_INSTR_OFFSETS
	.align		4
.L_1101:
        /*00b4*/ 	.byte	0x04, 0x1c
        /*00b6*/ 	.short	(.L_1103 - .L_1102)


	//   ....[0]....
.L_1102:
        /*00b8*/ 	.word	0x00005c50


	//   ....[1]....
        /*00bc*/ 	.word	0x00005d80


	//   ....[2]....
        /*00c0*/ 	.word	0x00005da0


	//   ....[3]....
        /*00c4*/ 	.word	0x00005e30


	//   ....[4]....
        /*00c8*/ 	.word	0x00005e50


	//   ....[5]....
        /*00cc*/ 	.word	0x00005e70


	//   ....[6]....
        /*00d0*/ 	.word	0x00005f00


	//   ....[7]....
        /*00d4*/ 	.word	0x00005f40


	//   ....[8]....
        /*00d8*/ 	.word	0x00005fe0


	//   ....[9]....
        /*00dc*/ 	.word	0x00006030


	//   ....[10]....
        /*00e0*/ 	.word	0x00006060


	//   ....[11]....
        /*00e4*/ 	.word	0x00006120


	//   ....[12]....
        /*00e8*/ 	.word	0x00006260


	//   ....[13]....
        /*00ec*/ 	.word	0x000063a0


	//   ....[14]....
        /*00f0*/ 	.word	0x000064f0


	//   ....[15]....
        /*00f4*/ 	.word	0x00006520


	//   ....[16]....
        /*00f8*/ 	.word	0x00006540


	//   ....[17]....
        /*00fc*/ 	.word	0x000065c0


	//   ....[18]....
        /*0100*/ 	.word	0x00006600


	//   ....[19]....
        /*0104*/ 	.word	0x00006770


	//   ....[20]....
        /*0108*/ 	.word	0x00006850


	//   ....[21]....
        /*010c*/ 	.word	0x000068f0


	//   ....[22]....
        /*0110*/ 	.word	0x00006920


	//   ....[23]....
        /*0114*/ 	.word	0x00006970


	//   ....[24]....
        /*0118*/ 	.word	0x000069b0


	//----- nvinfo : EIATTR_MAX_THREADS
	.align		4
.L_1103:
        /*011c*/ 	.byte	0x04, 0x05
        /*011e*/ 	.short	(.L_1105 - .L_1104)
.L_1104:
        /*0120*/ 	.word	0x00000080
        /*0124*/ 	.word	0x00000001
        /*0128*/ 	.word	0x00000001


	//----- nvinfo : EIATTR_CRS_STACK_SIZE
	.align		4
.L_1105:
        /*012c*/ 	.byte	0x04, 0x1e
        /*012e*/ 	.short	(.L_1107 - .L_1106)
.L_1106:
        /*0130*/ 	.word	0x00000000


	//----- nvinfo : EIATTR_CBANK_PARAM_SIZE
	.align		4
.L_1107:
        /*0134*/ 	.byte	0x03, 0x19
        /*0136*/ 	.short	0x002c


	//----- nvinfo : EIATTR_PARAM_CBANK
	.align		4
        /*0138*/ 	.byte	0x04, 0x0a
        /*013a*/ 	.short	(.L_1109 - .L_1108)
	.align		4
.L_1108:
        /*013c*/ 	.word	index@(.nv.constant0._ZN2at6native27unrolled_elementwise_kernelINS0_13AUnaryFunctorIbbbNS0_15binary_internal10MulFunctorIbEEEESt5arrayIPcLm2EELi4E23TrivialOffsetCalculatorILi1EjESB_NS0_6memory12LoadWithCastILi1EEENSC_13StoreWithCastILi1EEEEEviT_T0_T2_T3_T4_T5_)
        /*0140*/ 	.short	0x0380
        /*0142*/ 	.short	0x002c


	//----- nvinfo : EIATTR_SW_WAR
	.align		4
.L_1109:
        /*0144*/ 	.byte	0x04, 0x36
        /*0146*/ 	.short	(.L_1111 - .L_1110)
.L_1110:
        /*0148*/ 	.word	0x00000008
.L_1111:


//--------------------- .nv.info._ZN2at6native18elementwise_kernelILi128ELi4EZNS0_22gpu_kernel_impl_nocastINS0_13AUnaryFunctorIbbbNS0_15binary_internal10MulFunctorIbEEEEEEvRNS_18TensorIteratorBaseERKT_EUliE_EEviT1_ --------------------------
	.section	.nv.info._ZN2at6native18elementwise_kernelILi128ELi4EZNS0_22gpu_kernel_impl_nocastINS0_13AUnaryFunctorIbbbNS0_15binary_internal10MulFunctorIbEEEEEEvRNS_18TensorIteratorBaseERKT_EUliE_EEviT1_,"",@"SHT_CUDA_INFO"
	.sectionflags	@""
	.align	4


	//----- nvinfo : EIATTR_CUDA_API_VERSION
	.align		4
        /*0000*/ 	.byte	0x04, 0x37
        /*0002*/ 	.short	(.L_1113 - .L_1112)
.L_1112:
        /*0004*/ 	.word	0x00000082


	//----- nvinfo : EIATTR_KPARAM_INFO
	.align		4
.L_1113:
        /*0008*/ 	.byte	0x04, 0x17
        /*000a*/ 	.short	(.L_1115 - .L_1114)
.L_1114:
        /*000c*/ 	.word	0x00000000
        /*0010*/ 	.short	0x0001
        /*0012*/ 	.short	0x0008
        /*0014*/ 	.byte	0x00, 0xf0, 0x61, 0x08


	//----- nvinfo : EIATTR_KPARAM_INFO
	.align		4
.L_1115:
        /*0018*/ 	.byte	0x04, 0x17
        /*001a*/ 	.short	(.L_1117 - .L_1116)
.L_1116:
        /*001c*/ 	.word	0x00000000
        /*0020*/ 	.short	0x0000
        /*0022*/ 	.short	0x0000
        /*0024*/ 	.byte	0x00, 0xf0, 0x11, 0x00


	//----- nvinfo : EIATTR_SPARSE_MMA_MASK
	.align		4
.L_1117:
        /*0028*/ 	.byte	0x03, 0x50
        /*002a*/ 	.short	0x0000


	//----- nvinfo : EIATTR_MAXREG_COUNT
	.align		4
        /*002c*/ 	.byte	0x03, 0x1b
        /*002e*/ 	.short	0x0080


	//----- nvinfo : EIATTR_MERCURY_ISA_VERSION
	.align		4
        /*0030*/ 	.byte	0x03, 0x5f
        /*0032*/ 	.short	0x0101


	//----- nvinfo : EIATTR_VRC_CTA_INIT_COUNT
	.align		4
        /*0034*/ 	.byte	0x02, 0x4a
	.zero		1
	.zero		1


	//----- nvinfo : EIATTR_EXIT_INSTR_OFFSETS
	.align		4
        /*0038*/ 	.byte	0x04, 0x1c
        /*003a*/ 	.short	(.L_1119 - .L_1118)


	//   ....[0]....
.L_1118:
        /*003c*/ 	.word	0x00000310


	//   ....[1]....
        /*0040*/ 	.word	0x00000390


	//   ....[2]....
        /*0044*/ 	.word	0x00003eb0


	//   ....[3]....
        /*0048*/ 	.word	0x00005200


	//----- nvinfo : EIATTR_MAX_THREADS
	.align		4
.L_1119:
        /*004c*/ 	.byte	0x04, 0x05
        /*004e*/ 	.short	(.L_1121 - .L_1120)
.L_1120:
        /*0050*/ 	.word	0x00000080
        /*0054*/ 	.word	0x00000001
        /*0058*/ 	.word	0x00000001


	//----- nvinfo : EIATTR_CRS_STACK_SIZE
	.align		4
.L_1121:
        /*005c*/ 	.byte	0x04, 0x1e
        /*005e*/ 	.short	(.L_1123 - .L_1122)
.L_1122:
        /*0060*/ 	.word	0x00000000


	//----- nvinfo : EIATTR_CBANK_PARAM_SIZE
	.align		4
.L_1123:
        /*0064*/ 	.byte	0x03, 0x19
        /*0066*/ 	.short	0x0220


	//----- nvinfo : EIATTR_PARAM_CBANK
	.align		4
        /*0068*/ 	.byte	0x04, 0x0a
        /*006a*/ 	.short	(.L_1125 - .L_1124)
	.align		4
.L_1124:
        /*006c*/ 	.word	index@(.nv.constant0._ZN2at6native18elementwise_kernelILi128ELi4EZNS0_22gpu_kernel_impl_nocastINS0_13AUnaryFunctorIbbbNS0_15binary_internal10MulFunctorIbEEEEEEvRNS_18TensorIteratorBaseERKT_EUliE_EEviT1_)
        /*0070*/ 	.short	0x0380
        /*0072*/ 	.short	0x0220


	//----- nvinfo : EIATTR_SW_WAR
	.align		4
.L_1125:
        /*0074*/ 	.byte	0x04, 0x36
        /*0076*/ 	.short	(.L_1127 - .L_1126)
.L_1126:
        /*0078*/ 	.word	0x00000008
.L_1127:


//--------------------- .nv.info._ZN2at6native27unrolled_elementwise_kernelINS0_13AUnaryFunctorIbbbNS0_15binary_internal10MulFunctorIbEEEESt5arrayIPcLm2EELi4E23TrivialOffsetCalculatorILi1EjESB_NS0_6memory15LoadWithoutCastENSC_16StoreWithoutCastEEEviT_T0_T2_T3_T4_T5_ --------------------------
	.section	.nv.info._ZN2at6native27unrolled_elementwise_kernelINS0_13AUnaryFunctorIbbbNS0_15binary_internal10MulFunctorIbEEEESt5arrayIPcLm2EELi4E23TrivialOffsetCalculatorILi1EjESB_NS0_6memory15LoadWithoutCastENSC_16StoreWithoutCastEEEviT_T0_T2_T3_T4_T5_,"",@"SHT_CUDA_INFO"
	.sectionflags	@""
	.align	4


	//----- nvinfo : EIATTR_CUDA_API_VERSION
	.align		4
        /*0000*/ 	.byte	0x04, 0x37
        /*0002*/ 	.short	(.L_1129 - .L_1128)
.L_1128:
        /*0004*/ 	.word	0x00000082


	//----- nvinfo : EIATTR_KPARAM_INFO
	.align		4
.L_1129:
        /*0008*/ 	.byte	0x04, 0x17
        /*000a*/ 	.short	(.L_1131 - .L_1130)
.L_1130:
        /*000c*/ 	.word	0x00000000
        /*0010*/ 	.short	0x0006
        /*0012*/ 	.short	0x001b
        /*0014*/ 	.byte	0x00, 0xf0, 0x05, 0x00


	//----- nvinfo : EIATTR_KPARAM_INFO
	.align		4
.L_1131:
        /*0018*/ 	.byte	0x04, 0x17
        /*001a*/ 	.short	(.L_1133 - .L_1132)
.L_1132:
        /*001c*/ 	.word	0x00000000
        /*0020*/ 	.short	0x0005
        /*0022*/ 	.short	0x001a
        /*0024*/ 	.byte	0x00, 0xf0, 0x05, 0x00


	//----- nvinfo : EIATTR_KPARAM_INFO
	.align		4
.L_1133:
        /*0028*/ 	.byte	0x04, 0x17
        /*002a*/ 	.short	(.L_1135 - .L_1134)
.L_1134:
        /*002c*/ 	.word	0x00000000
        /*0030*/ 	.short	0x0004
        /*0032*/ 	.short	0x0019
        /*0034*/ 	.byte	0x00, 0xf0, 0x05, 0x00


	//----- nvinfo : EIATTR_KPARAM_INFO
	.align		4
.L_1135:
        /*0038*/ 	.byte	0x04, 0x17
        /*003a*/ 	.short	(.L_1137 - .L_1136)
.L_1136:
        /*003c*/ 	.word	0x00000000
        /*0040*/ 	.short	0x0003
        /*0042*/ 	.short	0x0018
        /*0044*/ 	.byte	0x00, 0xf0, 0x05, 0x00


	//----- nvinfo : EIATTR_KPARAM_INFO
	.align		4
.L_1137:
        /*0048*/ 	.byte	0x04, 0x17
        /*004a*/ 	.short	(.L_1139 - .L_1138)
.L_1138:
        /*004c*/ 	.word	0x00000000
        /*0050*/ 	.short	0x0002
        /*0052*/ 	.short	0x0008
        /*0054*/ 	.byte	0x00, 0xf0, 0x41, 0x00


	//----- nvinfo : EIATTR_KPARAM_INFO
	.align		4
.L_1139:
        /*0058*/ 	.byte	0x04, 0x17
        /*005a*/ 	.short	(.L_1141 - .L_1140)
.L_1140:
        /*005c*/ 	.word	0x00000000
        /*0060*/ 	.short	0x0001
        /*0062*/ 	.short	0x0004
        /*0064*/ 	.byte	0x00, 0xf0, 0x09, 0x00


	//----- nvinfo : EIATTR_KPARAM_INFO
	.align		4
.L_1141:
        /*0068*/ 	.byte	0x04, 0x17
        /*006a*/ 	.short	(.L_1143 - .L_1142)
.L_1142:
        /*006c*/ 	.word	0x00000000
        /*0070*/ 	.short	0x0000
        /*0072*/ 	.short	0x0000
        /*0074*/ 	.byte	0x00, 0xf0, 0x11, 0x00


	//----- nvinfo : EIATTR_SPARSE_MMA_MASK
	.align		4
.L_1143:
        /*0078*/ 	.byte	0x03, 0x50
        /*007a*/ 	.short	0x0000


	//----- nvinfo : EIATTR_MAXREG_COUNT
	.align		4
        /*007c*/ 	.byte	0x03, 0x1b
        /*007e*/ 	.short	0x00ff


	//----- nvinfo : EIATTR_MERCURY_ISA_VERSION
	.align		4
        /*0080*/ 	.byte	0x03, 0x5f
        /*0082*/ 	.short	0x0101


	//----- nvinfo : EIATTR_VRC_CTA_INIT_COUNT
	.align		4
        /*0084*/ 	.byte	0x02, 0x4a
	.zero		1
	.zero		1


	//----- nvinfo : EIATTR_EXIT_INSTR_OFFSETS
	.align		4
        /*0088*/ 	.byte	0x04, 0x1c
        /*008a*/ 	.short	(.L_1145 - .L_1144)


	//   ....[0]....
.L_1144:
        /*008c*/ 	.word	0x000004d0


	//   ....[1]....
        /*0090*/ 	.word	0x00000530


	//----- nvinfo : EIATTR_MAX_THREADS
	.align		4
.L_1145:
        /*0094*/ 	.byte	0x04, 0x05
        /*0096*/ 	.short	(.L_1147 - .L_1146)
.L_1146:
        /*0098*/ 	.word	0x00000080
        /*009c*/ 	.word	0x00000001
        /*00a0*/ 	.word	0x00000001


	//----- nvinfo : EIATTR_CRS_STACK_SIZE
	.align		4
.L_1147:
        /*00a4*/ 	.byte	0x04, 0x1e
        /*00a6*/ 	.short	(.L_1149 - .L_1148)
.L_1148:
        /*00a8*/ 	.word	0x00000000


	//----- nvinfo : EIATTR_CBANK_PARAM_SIZE
	.align		4
.L_1149:
        /*00ac*/ 	.byte	0x03, 0x19
        /*00ae*/ 	.short	0x001c


	//----- nvinfo : EIATTR_PARAM_CBANK
	.align		4
        /*00b0*/ 	.byte	0x04, 0x0a
        /*00b2*/ 	.short	(.L_1151 - .L_1150)
	.align		4
.L_1150:
        /*00b4*/ 	.word	index@(.nv.constant0._ZN2at6native27unrolled_elementwise_kernelINS0_13AUnaryFunctorIbbbNS0_15binary_internal10MulFunctorIbEEEESt5arrayIPcLm2EELi4E23TrivialOffsetCalculatorILi1EjESB_NS0_6memory15LoadWithoutCastENSC_16StoreWithoutCastEEEviT_T0_T2_T3_T4_T5_)
        /*00b8*/ 	.short	0x0380
        /*00ba*/ 	.short	0x001c


	//----- nvinfo : EIATTR_SW_WAR
	.align		4
.L_1151:
        /*00bc*/ 	.byte	0x04, 0x36
        /*00be*/ 	.short	(.L_1153 - .L_1152)
.L_1152:
        /*00c0*/ 	.word	0x00000008
.L_1153:


//--------------------- .nv.info._ZN2at6native29vectorized_elementwise_kernelILi2ENS0_13AUnaryFunctorIbbbNS0_15binary_internal10MulFunctorIbEEEESt5arrayIPcLm2EEEEviT0_T1_ --------------------------
	.section	.nv.info._ZN2at6native29vectorized_elementwise_kernelILi2ENS0_13AUnaryFunctorIbbbNS0_15binary_internal10MulFunctorIbEEEESt5arrayIPcLm2EEEEviT0_T1_,"",@"SHT_CUDA_INFO"
	.sectionflags	@""
	.align	4


	//----- nvinfo : EIATTR_CUDA_API_VERSION
	.align		4
        /*0000*/ 	.byte	0x04, 0x37
        /*0002*/ 	.short	(.L_1155 - .L_1154)
.L_1154:
        /*0004*/ 	.word	0x00000082


	//----- nvinfo : EIATTR_KPARAM_INFO
	.align		4
.L_1155:
        /*0008*/ 	.byte	0x04, 0x17
        /*000a*/ 	.short	(.L_1157 - .L_1156)
.L_1156:
        /*000c*/ 	.word	0x00000000
        /*0010*/ 	.short	0x0002
        /*0012*/ 	.short	0x0008
        /*0014*/ 	.byte	0x00, 0xf0, 0x41, 0x00


	//----- nvinfo : EIATTR_KPARAM_INFO
	.align		4
.L_1157:
        /*0018*/ 	.byte	0x04, 0x17
        /*001a*/ 	.short	(.L_1159 - .L_1158)
.L_1158:
        /*001c*/ 	.word	0x00000000
        /*0020*/ 	.short	0x0001
        /*0022*/ 	.short	0x0004
        /*0024*/ 	.byte	0x00, 0xf0, 0x09, 0x00


	//----- nvinfo : EIATTR_KPARAM_INFO
	.align		4
.L_1159:
        /*0028*/ 	.byte	0x04, 0x17
        /*002a*/ 	.short	(.L_1161 - .L_1160)
.L_1160:
        /*002c*/ 	.word	0x00000000
        /*0030*/ 	.short	0x0000
        /*0032*/ 	.short	0x0000
        /*0034*/ 	.byte	0x00, 0xf0, 0x11, 0x00


	//----- nvinfo : EIATTR_SPARSE_MMA_MASK
	.align		4
.L_1161:
        /*0038*/ 	.byte	0x03, 0x50
        /*003a*/ 	.short	0x0000


	//----- nvinfo : EIATTR_MAXREG_COUNT
	.align		4
        /*003c*/ 	.byte	0x03, 0x1b
        /*003e*/ 	.short	0x00ff


	//----- nvinfo : EIATTR_MERCURY_ISA_VERSION
	.align		4
        /*0040*/ 	.byte	0x03, 0x5f
        /*0042*/ 	.short	0x0101


	//----- nvinfo : EIATTR_VRC_CTA_INIT_COUNT
	.align		4
        /*0044*/ 	.byte	0x02, 0x4a
	.zero		1
	.zero		1


	//----- nvinfo : EIATTR_EXIT_INSTR_OFFSETS
	.align		4
        /*0048*/ 	.byte	0x04, 0x1c
        /*004a*/ 	.short	(.L_1163 - .L_1162)


	//   ....[0]....
.L_1162:
        /*004c*/ 	.word	0x000009e0


	//   ....[1]....
        /*0050*/ 	.word	0x00000a40


	//   ....[2]....
        /*0054*/ 	.word	0x00000d70


	//----- nvinfo : EIATTR_MAX_THREADS
	.align		4
.L_1163:
        /*0058*/ 	.byte	0x04, 0x05
        /*005a*/ 	.short	(.L_1165 - .L_1164)
.L_1164:
        /*005c*/ 	.word	0x00000080
        /*0060*/ 	.word	0x00000001
        /*0064*/ 	.word	0x00000001


	//----- nvinfo : EIATTR_CRS_STACK_SIZE
	.align		4
.L_1165:
        /*0068*/ 	.byte	0x04, 0x1e
        /*006a*/ 	.short	(.L_1167 - .L_1166)
.L_1166:
        /*006c*/ 	.word	0x00000000


	//----- nvinfo : EIATTR_CBANK_PARAM_SIZE
	.align		4
.L_1167:
        /*0070*/ 	.byte	0x03, 0x19
        /*0072*/ 	.short	0x0018


	//----- nvinfo : EIATTR_PARAM_CBANK
	.align		4
        /*0074*/ 	.byte	0x04, 0x0a
        /*0076*/ 	.short	(.L_1169 - .L_1168)
	.align		4
.L_1168:
        /*0078*/ 	.word	index@(.nv.constant0._ZN2at6native29vectorized_elementwise_kernelILi2ENS0_13AUnaryFunctorIbbbNS0_15binary_internal10MulFunctorIbEEEESt5arrayIPcLm2EEEEviT0_T1_)
        /*007c*/ 	.short	0x0380
        /*007e*/ 	.short	0x0018


	//----- nvinfo : EIATTR_SW_WAR
	.align		4
.L_1169:
        /*0080*/ 	.byte	0x04, 0x36
        /*0082*/ 	.short	(.L_1171 - .L_1170)
.L_1170:
        /*0084*/ 	.word	0x00000008
.L_1171:


//--------------------- .nv.info._ZN2at6native29vectorized_elementwise_kernelILi4ENS0_13AUnaryFunctorIbbbNS0_15binary_internal10MulFunctorIbEEEESt5arrayIPcLm2EEEEviT0_T1_ --------------------------
	.section	.nv.info._ZN2at6native29vectorized_elementwise_kernelILi4ENS0_13AUnaryFunctorIbbbNS0_15binary_internal10MulFunctorIbEEEESt5arrayIPcLm2EEEEviT0_T1_,"",@"SHT_CUDA_INFO"
	.sectionflags	@""
	.align	4


	//----- nvinfo : EIATTR_CUDA_API_VERSION
	.align		4
        /*0000*/ 	.byte	0x04, 0x37
        /*0002*/ 	.short	(.L_1173 - .L_1172)
.L_1172:
        /*0004*/ 	.word	0x00000082


	//----- nvinfo : EIATTR_KPARAM_INFO
	.align		4
.L_1173:
        /*0008*/ 	.byte	0x04, 0x17
        /*000a*/ 	.short	(.L_1175 - .L_1174)
.L_1174:
        /*000c*/ 	.word	0x00000000
        /*0010*/ 	.short	0x0002
        /*0012*/ 	.short	0x0008
        /*0014*/ 	.byte	0x00, 0xf0, 0x41, 0x00


	//----- nvinfo : EIATTR_KPARAM_INFO
	.align		4
.L_1175:
        /*0018*/ 	.byte	0x04, 0x17
        /*001a*/ 	.short	(.L_1177 - .L_1176)
.L_1176:
        /*001c*/ 	.word	0x00000000
        /*0020*/ 	.short	0x0001
        /*0022*/ 	.short	0x0004
        /*0024*/ 	.byte	0x00, 0xf0, 0x09, 0x00


	//----- nvinfo : EIATTR_KPARAM_INFO
	.align		4
.L_1177:
        /*0028*/ 	.byte	0x04, 0x17
        /*002a*/ 	.short	(.L_1179 - .L_1178)
.L_1178:
        /*002c*/ 	.word	0x00000000
        /*0030*/ 	.short	0x0000
        /*0032*/ 	.short	0x0000
        /*0034*/ 	.byte	0x00, 0xf0, 0x11, 0x00


	//----- nvinfo : EIATTR_SPARSE_MMA_MASK
	.align		4
.L_1179:
        /*0038*/ 	.byte	0x03, 0x50
        /*003a*/ 	.short	0x0000


	//----- nvinfo : EIATTR_MAXREG_COUNT
	.align		4
        /*003c*/ 	.byte	0x03, 0x1b
        /*003e*/ 	.short	0x00ff


	//----- nvinfo : EIATTR_MERCURY_ISA_VERSION
	.align		4
        /*0040*/ 	.byte	0x03, 0x5f
        /*0042*/ 	.short	0x0101


	//----- nvinfo : EIATTR_VRC_CTA_INIT_COUNT
	.align		4
        /*0044*/ 	.byte	0x02, 0x4a
	.zero		1
	.zero		1


	//----- nvinfo : EIATTR_EXIT_INSTR_OFFSETS
	.align		4
        /*0048*/ 	.byte	0x04, 0x1c
        /*004a*/ 	.short	(.L_1181 - .L_1180)


	//   ....[0]....
.L_1180:
        /*004c*/ 	.word	0x000009e0


	//   ....[1]....
        /*0050*/ 	.word	0x00000a40


	//   ....[2]....
        /*0054*/ 	.word	0x00000d50


	//----- nvinfo : EIATTR_MAX_THREADS
	.align		4
.L_1181:
        /*0058*/ 	.byte	0x04, 0x05
        /*005a*/ 	.short	(.L_1183 - .L_1182)
.L_1182:
        /*005c*/ 	.word	0x00000080
        /*0060*/ 	.word	0x00000001
        /*0064*/ 	.word	0x00000001


	//----- nvinfo : EIATTR_CRS_STACK_SIZE
	.align		4
.L_1183:
        /*0068*/ 	.byte	0x04, 0x1e
        /*006a*/ 	.short	(.L_1185 - .L_1184)
.L_1184:
        /*006c*/ 	.word	0x00000000


	//----- nvinfo : EIATTR_CBANK_PARAM_SIZE
	.align		4
.L_1185:
        /*0070*/ 	.byte	0x03, 0x19
        /*0072*/ 	.short	0x0018


	//----- nvinfo : EIATTR_PARAM_CBANK
	.align		4
        /*0074*/ 	.byte	0x04, 0x0a
        /*0076*/ 	.short	(.L_1187 - .L_1186)
	.align		4
.L_1186:
        /*0078*/ 	.word	index@(.nv.constant0._ZN2at6native29vectorized_elementwise_kernelILi4ENS0_13AUnaryFunctorIbbbNS0_15binary_internal10MulFunctorIbEEEESt5arrayIPcLm2EEEEviT0_T1_)
        /*007c*/ 	.short	0x0380
        /*007e*/ 	.short	0x0018


	//----- nvinfo : EIATTR_SW_WAR
	.align		4
.L_1187:
        /*0080*/ 	.byte	0x04, 0x36
        /*0082*/ 	.short	(.L_1189 - .L_1188)
.L_1188:
        /*0084*/ 	.word	0x00000008
.L_1189:


//--------------------- .nv.info._ZN2at6native29vectorized_elementwise_kernelILi8ENS0_13AUnaryFunctorIbbbNS0_15binary_internal10MulFunctorIbEEEESt5arrayIPcLm2EEEEviT0_T1_ --------------------------
	.section	.nv.info._ZN2at6native29vectorized_elementwise_kernelILi8ENS0_13AUnaryFunctorIbbbNS0_15binary_internal10MulFunctorIbEEEESt5arrayIPcLm2EEEEviT0_T1_,"",@"SHT_CUDA_INFO"
	.sectionflags	@""
	.align	4


	//----- nvinfo : EIATTR_CUDA_API_VERSION
	.align		4
        /*0000*/ 	.byte	0x04, 0x37
        /*0002*/ 	.short	(.L_1191 - .L_1190)
.L_1190:
        /*0004*/ 	.word	0x00000082


	//----- nvinfo : EIATTR_KPARAM_INFO
	.align		4
.L_1191:
        /*0008*/ 	.byte	0x04, 0x17
        /*000a*/ 	.short	(.L_1193 - .L_1192)
.L_1192:
        /*000c*/ 	.word	0x00000000
        /*0010*/ 	.short	0x0002
        /*0012*/ 	.short	0x0008
        /*0014*/ 	.byte	0x00, 0xf0, 0x41, 0x00


	//----- nvinfo : EIATTR_KPARAM_INFO
	.align		4
.L_1193:
        /*0018*/ 	.byte	0x04, 0x17
        /*001a*/ 	.short	(.L_1195 - .L_1194)
.L_1194:
        /*001c*/ 	.word	0x00000000
        /*0020*/ 	.short	0x0001
        /*0022*/ 	.short	0x0004
        /*0024*/ 	.byte	0x00, 0xf0, 0x09, 0x00


	//----- nvinfo : EIATTR_KPARAM_INFO
	.align		4
.L_1195:
        /*0028*/ 	.byte	0x04, 0x17
        /*002a*/ 	.short	(.L_1197 - .L_1196)
.L_1196:
        /*002c*/ 	.word	0x00000000
        /*0030*/ 	.short	0x0000
        /*0032*/ 	.short	0x0000
        /*0034*/ 	.byte	0x00, 0xf0, 0x11, 0x00


	//----- nvinfo : EIATTR_SPARSE_MMA_MASK
	.align		4
.L_1197:
        /*0038*/ 	.byte	0x03, 0x50
        /*003a*/ 	.short	0x0000


	//----- nvinfo : EIATTR_MAXREG_COUNT
	.align		4
        /*003c*/ 	.byte	0x03, 0x1b
        /*003e*/ 	.short	0x00ff


	//----- nvinfo : EIATTR_MERCURY_ISA_VERSION
	.align		4
        /*0040*/ 	.byte	0x03, 0x5f
        /*0042*/ 	.short	0x0101


	//----- nvinfo : EIATTR_VRC_CTA_INIT_COUNT
	.align		4
        /*0044*/ 	.byte	0x02, 0x4a
	.zero		1
	.zero		1


	//----- nvinfo : EIATTR_EXIT_INSTR_OFFSETS
	.align		4
        /*0048*/ 	.byte	0x04, 0x1c
        /*004a*/ 	.short	(.L_1199 - .L_1198)


	//   ....[0]....
.L_1198:
        /*004c*/ 	.word	0x00000010


	//----- nvinfo : EIATTR_MAX_THREADS
	.align		4
.L_1199:
        /*0050*/ 	.byte	0x04, 0x05
        /*0052*/ 	.short	(.L_1201 - .L_1200)
.L_1200:
        /*0054*/ 	.word	0x00000080
        /*0058*/ 	.word	0x00000001
        /*005c*/ 	.word	0x00000001


	//----- nvinfo : EIATTR_CBANK_PARAM_SIZE
	.align		4
.L_1201:
        /*0060*/ 	.byte	0x03, 0x19
        /*0062*/ 	.short	0x0018


	//----- nvinfo : EIATTR_PARAM_CBANK
	.align		4
        /*0064*/ 	.byte	0x04, 0x0a
        /*0066*/ 	.short	(.L_1203 - .L_1202)
	.align		4
.L_1202:
        /*0068*/ 	.word	index@(.nv.constant0._ZN2at6native29vectorized_elementwise_kernelILi8ENS0_13AUnaryFunctorIbbbNS0_15binary_internal10MulFunctorIbEEEESt5arrayIPcLm2EEEEviT0_T1_)
        /*006c*/ 	.short	0x0380
        /*006e*/ 	.short	0x0018


	//----- nvinfo : EIATTR_SW_WAR
	.align		4
.L_1203:
        /*0070*/ 	.byte	0x04, 0x36
        /*0072*/ 	.short	(.L_1205 - .L_1204)
.L_1204:
        /*0074*/ 	.word	0x00000008
.L_1205:


//--------------------- .nv.info._ZN2at6native18elementwise_kernelILi128ELi4EZNS0_15gpu_kernel_implINS0_13BinaryFunctorIbbbNS0_15binary_internal10MulFunctorIbEEEEEEvRNS_18TensorIteratorBaseERKT_EUliE_EEviT1_ --------------------------
	.section	.nv.info._ZN2at6native18elementwise_kernelILi128ELi4EZNS0_15gpu_kernel_implINS0_13BinaryFunctorIbbbNS0_15binary_internal10MulFunctorIbEEEEEEvRNS_18TensorIteratorBaseERKT_EUliE_EEviT1_,"",@"SHT_CUDA_INFO"
	.sectionflags	@""
	.align	4


	//----- nvinfo : EIATTR_CUDA_API_VERSION
	.align		4
        /*0000*/ 	.byte	0x04, 0x37
        /*0002*/ 	.short	(.L_1207 - .L_1206)
.L_1206:
        /*0004*/ 	.word	0x00000082


	//----- nvinfo : EIATTR_KPARAM_INFO
	.align		4
.L_1207:
        /*0008*/ 	.byte	0x04, 0x17
        /*000a*/ 	.short	(.L_1209 - .L_1208)
.L_1208:
        /*000c*/ 	.word	0x00000000
        /*0010*/ 	.short	0x0001
        /*0012*/ 	.short	0x0008
        /*0014*/ 	.byte	0x00, 0xf0, 0x21, 0x0a


	//----- nvinfo : EIATTR_KPARAM_INFO
	.align		4
.L_1209:
        /*0018*/ 	.byte	0x04, 0x17
        /*001a*/ 	.short	(.L_1211 - .L_1210)
.L_1210:
        /*001c*/ 	.word	0x00000000
        /*0020*/ 	.short	0x0000
        /*0022*/ 	.short	0x0000
        /*0024*/ 	.byte	0x00, 0xf0, 0x11, 0x00


	//----- nvinfo : EIATTR_SPARSE_MMA_MASK
	.align		4
.L_1211:
        /*0028*/ 	.byte	0x03, 0x50
        /*002a*/ 	.short	0x0000


	//----- nvinfo : EIATTR_MAXREG_COUNT
	.align		4
        /*002c*/ 	.byte	0x03, 0x1b
        /*002e*/ 	.short	0x0080


	//----- nvinfo : EIATTR_EXTERNS
	.align		4
        /*0030*/ 	.byte	0x04, 0x0f
        /*0032*/ 	.short	(.L_1213 - .L_1212)


	//   ....[0]....
	.align		4
.L_1212:
        /*0034*/ 	.word	index@(__assertfail)


	//----- nvinfo : EIATTR_MERCURY_ISA_VERSION
	.align		4
.L_1213:
        /*0038*/ 	.byte	0x03, 0x5f
        /*003a*/ 	.short	0x0101


	//----- nvinfo : EIATTR_VRC_CTA_INIT_COUNT
	.align		4
        /*003c*/ 	.byte	0x02, 0x4a
	.zero		1
	.zero		1


	//----- nvinfo : EIATTR_SYSCALL_OFFSETS
	.align		4
        /*0040*/ 	.byte	0x04, 0x46
        /*0042*/ 	.short	(.L_1215 - .L_1214)


	//   ....[0]....
.L_1214:
        /*0044*/ 	.word	0x000021f0


	//   ....[1]....
        /*0048*/ 	.word	0x00002c90


	//   ....[2]....
        /*004c*/ 	.word	0x00003970


	//   ....[3]....
        /*0050*/ 	.word	0x00005c50


	//   ....[4]....
        /*0054*/ 	.word	0x000066e0


	//   ....[5]....
        /*0058*/ 	.word	0x00007290


	//   ....[6]....
        /*005c*/ 	.word	0x00009660


	//   ....[7]....
        /*0060*/ 	.word	0x0000a0f0


	//   ....[8]....
        /*0064*/ 	.word	0x0000aca0


	//   ....[9]....
        /*0068*/ 	.word	0x0000d090


	//   ....[10]....
        /*006c*/ 	.word	0x0000db20


	//   ....[11]....
        /*0070*/ 	.word	0x0000e690


	//----- nvinfo : EIATTR_EXIT_INSTR_OFFSETS
	.align		4
.L_1215:
        /*0074*/ 	.byte	0x04, 0x1c
        /*0076*/ 	.short	(.L_1217 - .L_1216)


	//   ....[0]....
.L_1216:
        /*0078*/ 	.word	0x0000af30


	//   ....[1]....
        /*007c*/ 	.word	0x0000dcb0


	//   ....[2]....
        /*0080*/ 	.word	0x0000dcd0


	//   ....[3]....
        /*0084*/ 	.word	0x0000dd60


	//   ....[4]....
        /*0088*/ 	.word	0x0000dd80


	//   ....[5]....
        /*008c*/ 	.word	0x0000dda0


	//   ....[6]....
        /*0090*/ 	.word	0x0000de30


	//   ....[7]....
        /*0094*/ 	.word	0x0000de70


	//   ....[8]....
        /*0098*/ 	.word	0x0000df10


	//   ....[9]....
        /*009c*/ 	.word	0x0000df60


	//   ....[10]....
        /*00a0*/ 	.word	0x0000df90


	//   ....[11]....
        /*00a4*/ 	.word	0x0000e050


	//   ....[12]....
        /*00a8*/ 	.word	0x0000e190


	//   ....[13]....
        /*00ac*/ 	.word	0x0000e2d0


	//   ....[14]....
        /*00b0*/ 	.word	0x0000e420


	//   ....[15]....
        /*00b4*/ 	.word	0x0000e450


	//   ....[16]....
        /*00b8*/ 	.word	0x0000e470


	//   ....[17]....
        /*00bc*/ 	.word	0x0000e4f0


	//   ....[18]....
        /*00c0*/ 	.word	0x0000e530


	//   ....[19]....
        /*00c4*/ 	.word	0x0000e6a0


	//   ....[20]....
        /*00c8*/ 	.word	0x0000e780


	//   ....[21]....
        /*00cc*/ 	.word	0x0000e820


	//   ....[22]....
        /*00d0*/ 	.word	0x0000e850


	//   ....[23]....
        /*00d4*/ 	.word	0x0000e8a0


	//   ....[24]....
        /*00d8*/ 	.word	0x0000e8e0


	//----- nvinfo : EIATTR_MAX_THREADS
	.align		4
.L_1217:
        /*00dc*/ 	.byte	0x04, 0x05
        /*00de*/ 	.short	(.L_1219 - .L_1218)
.L_1218:
        /*00e0*/ 	.word	0x00000080
        /*00e4*/ 	.word	0x00000001
        /*00e8*/ 	.word	0x00000001


	//----- nvinfo : EIATTR_CRS_STACK_SIZE
	.align		4
.L_1219:
        /*00ec*/ 	.byte	0x04, 0x1e
        /*00ee*/ 	.short	(.L_1221 - .L_1220)
.L_1220:
        /*00f0*/ 	.word	0x00000000


	//----- nvinfo : EIATTR_CBANK_PARAM_SIZE
	.align		4
.L_1221:
        /*00f4*/ 	.byte	0x03, 0x19
        /*00f6*/ 	.short	0x0290


	//----- nvinfo : EIATTR_PARAM_CBANK
	.align		4
        /*00f8*/ 	.byte	0x04, 0x0a
        /*00fa*/ 	.short	(.L_1223 - .L_1222)
	.align		4
.L_1222:
        /*00fc*/ 	.word	index@(.nv.constant0._ZN2at6native18elementwise_kernelILi128ELi4EZNS0_15gpu_kernel_implINS0_13BinaryFunctorIbbbNS0_15binary_internal10MulFunctorIbEEEEEEvRNS_18TensorIteratorBaseERKT_EUliE_EEviT1_)
        /*0100*/ 	.short	0x0380
        /*0102*/ 	.short	0x0290


	//----- nvinfo : EIATTR_SW_WAR
	.align		4
.L_1223:
        /*0104*/ 	.byte	0x04, 0x36
        /*0106*/ 	.short	(.L_1225 - .L_1224)
.L_1224:
        /*0108*/ 	.word	0x00000008
.L_1225:


//--------------------- .nv.info._ZN2at6native27unrolled_elementwise_kernelINS0_13BinaryFunctorIbbbNS0_15binary_internal10MulFunctorIbEEEESt5arrayIPcLm3EELi4E23TrivialOffsetCalculatorILi2EjESA_ILi1EjENS0_6memory12LoadWithCastILi2EEENSD_13StoreWithCastILi1EEEEEviT_T0_T2_T3_T4_T5_ --------------------------
	.section	.nv.info._ZN2at6native27unrolled_elementwise_kernelINS0_13BinaryFunctorIbbbNS0_15binary_internal10MulFunctorIbEEEESt5arrayIPcLm3EELi4E23TrivialOffsetCalculatorILi2EjESA_ILi1EjENS0_6memory12LoadWithCastILi2EEENSD_13StoreWithCastILi1EEEEEviT_T0_T2_T3_T4_T5_,"",@"SHT_CUDA_INFO"
	.sectionflags	@""
	.align	4


	//----- nvinfo : EIATTR_CUDA_API_VERSION
	.align		4
        /*0000*/ 	.byte	0x04, 0x37
        /*0002*/ 	.short	(.L_1227 - .L_1226)
.L_1226:
        /*0004*/ 	.word	0x00000082


	//----- nvinfo : EIATTR_KPARAM_INFO
	.align		4
.L_1227:
        /*0008*/ 	.byte	0x04, 0x17
        /*000a*/ 	.short	(.L_1229 - .L_1228)
.L_1228:
        /*000c*/ 	.word	0x00000000
        /*0010*/ 	.short	0x0006
        /*0012*/ 	.short	0x0030
        /*0014*/ 	.byte	0x00, 0xf0, 0x21, 0x00


	//----- nvinfo : EIATTR_KPARAM_INFO
	.align		4
.L_1229:
        /*0018*/ 	.byte	0x04, 0x17
        /*001a*/ 	.short	(.L_1231 - .L_1230)
.L_1230:
        /*001c*/ 	.word	0x00000000
        /*0020*/ 	.short	0x0005
        /*0022*/ 	.short	0x0024
        /*0024*/ 	.byte	0x00, 0xf0, 0x31, 0x00


	//----- nvinfo : EIATTR_KPARAM_INFO
	.align		4
.L_1231:
        /*0028*/ 	.byte	0x04, 0x17
        /*002a*/ 	.short	(.L_1233 - .L_1232)
.L_1232:
        /*002c*/ 	.word	0x00000000
        /*0030*/ 	.short	0x0004
        /*0032*/ 	.short	0x0021
        /*0034*/ 	.byte	0x00, 0xf0, 0x05, 0x00


	//----- nvinfo : EIATTR_KPARAM_INFO
	.align		4
.L_1233:
        /*0038*/ 	.byte	0x04, 0x17
        /*003a*/ 	.short	(.L_1235 - .L_1234)
.L_1234:
        /*003c*/ 	.word	0x00000000
        /*0040*/ 	.short	0x0003
        /*0042*/ 	.short	0x0020
        /*0044*/ 	.byte	0x00, 0xf0, 0x05, 0x00


	//----- nvinfo : EIATTR_KPARAM_INFO
	.align		4
.L_1235:
        /*0048*/ 	.byte	0x04, 0x17
        /*004a*/ 	.short	(.L_1237 - .L_1236)
.L_1236:
        /*004c*/ 	.word	0x00000000
        /*0050*/ 	.short	0x0002
        /*0052*/ 	.short	0x0008
        /*0054*/ 	.byte	0x00, 0xf0, 0x61, 0x00


	//----- nvinfo : EIATTR_KPARAM_INFO
	.align		4
.L_1237:
        /*0058*/ 	.byte	0x04, 0x17
        /*005a*/ 	.short	(.L_1239 - .L_1238)
.L_1238:
        /*005c*/ 	.word	0x00000000
        /*0060*/ 	.short	0x0001
        /*0062*/ 	.short	0x0004
        /*0064*/ 	.byte	0x00, 0xf0, 0x05, 0x00


	//----- nvinfo : EIATTR_KPARAM_INFO
	.align		4
.L_1239:
        /*0068*/ 	.byte	0x04, 0x17
        /*006a*/ 	.short	(.L_1241 - .L_1240)
.L_1240:
        /*006c*/ 	.word	0x00000000
        /*0070*/ 	.short	0x0000
        /*0072*/ 	.short	0x0000
        /*0074*/ 	.byte	0x00, 0xf0, 0x11, 0x00


	//----- nvinfo : EIATTR_SPARSE_MMA_MASK
	.align		4
.L_1241:
        /*0078*/ 	.byte	0x03, 0x50
        /*007a*/ 	.short	0x0000


	//----- nvinfo : EIATTR_MAXREG_COUNT
	.align		4
        /*007c*/ 	.byte	0x03, 0x1b
        /*007e*/ 	.short	0x00ff


	//----- nvinfo : EIATTR_EXTERNS
	.align		4
        /*0080*/ 	.byte	0x04, 0x0f
        /*0082*/ 	.short	(.L_1243 - .L_1242)


	//   ....[0]....
	.align		4
.L_1242:
        /*0084*/ 	.word	index@(__assertfail)


	//----- nvinfo : EIATTR_MERCURY_ISA_VERSION
	.align		4
.L_1243:
        /*0088*/ 	.byte	0x03, 0x5f
        /*008a*/ 	.short	0x0101


	//----- nvinfo : EIATTR_VRC_CTA_INIT_COUNT
	.align		4
        /*008c*/ 	.byte	0x02, 0x4a
	.zero		1
	.zero		1


	//----- nvinfo : EIATTR_SYSCALL_OFFSETS
	.align		4
        /*0090*/ 	.byte	0x04, 0x46
        /*0092*/ 	.short	(.L_1245 - .L_1244)


	//   ....[0]....
.L_1244:
        /*0094*/ 	.word	0x00000bd0


	//   ....[1]....
        /*0098*/ 	.word	0x00001690


	//   ....[2]....
        /*009c*/ 	.word	0x00002330


	//   ....[3]....
        /*00a0*/ 	.word	0x00002de0


	//   ....[4]....
        /*00a4*/ 	.word	0x00003a50


	//   ....[5]....
        /*00a8*/ 	.word	0x00004510


	//   ....[6]....
        /*00ac*/ 	.word	0x00005170


	//   ....[7]....
        /*00b0*/ 	.word	0x00005c30


	//   ....[8]....
        /*00b4*/ 	.word	0x00006a00


	//   ....[9]....
        /*00b8*/ 	.word	0x000076c0


	//   ....[10]....
        /*00bc*/ 	.word	0x00008480


	//   ....[11]....
        /*00c0*/ 	.word	0x00009210


	//----- nvinfo : EIATTR_EXIT_INSTR_OFFSETS
	.align		4
.L_1245:
        /*00c4*/ 	.byte	0x04, 0x1c
        /*00c6*/ 	.short	(.L_1247 - .L_1246)


	//   ....[0]....
.L_1246:
        /*00c8*/ 	.word	0x00008700


	//   ....[1]....
        /*00cc*/ 	.word	0x00008830


	//   ....[2]....
        /*00d0*/ 	.word	0x00008850


	//   ....[3]....
        /*00d4*/ 	.word	0x000088e0


	//   ....[4]....
        /*00d8*/ 	.word	0x00008900


	//   ....[5]....
        /*00dc*/ 	.word	0x00008920


	//   ....[6]....
        /*00e0*/ 	.word	0x000089b0


	//   ....[7]....
        /*00e4*/ 	.word	0x000089f0


	//   ....[8]....
        /*00e8*/ 	.word	0x00008a90


	//   ....[9]....
        /*00ec*/ 	.word	0x00008ae0


	//   ....[10]....
        /*00f0*/ 	.word	0x00008b10


	//   ....[11]....
        /*00f4*/ 	.word	0x00008bd0


	//   ....[12]....
        /*00f8*/ 	.word	0x00008d10


	//   ....[13]....
        /*00fc*/ 	.word	0x00008e50


	//   ....[14]....
        /*0100*/ 	.word	0x00008fa0


	//   ....[15]....
        /*0104*/ 	.word	0x00008fd0


	//   ....[16]....
        /*0108*/ 	.word	0x00008ff0


	//   ....[17]....
        /*010c*/ 	.word	0x00009070


	//   ....[18]....
        /*0110*/ 	.word	0x000090b0


	//   ....[19]....
        /*0114*/ 	.word	0x00009220


	//   ....[20]....
        /*0118*/ 	.word	0x00009300


	//   ....[21]....
        /*011c*/ 	.word	0x000093a0


	//   ....[22]....
        /*0120*/ 	.word	0x000093d0


	//   ....[23]....
        /*0124*/ 	.word	0x00009420


	//   ....[24]....
        /*0128*/ 	.word	0x00009460


	//----- nvinfo : EIATTR_MAX_THREADS
	.align		4
.L_1247:
        /*012c*/ 	.byte	0x04, 0x05
        /*012e*/ 	.short	(.L_1249 - .L_1248)
.L_1248:
        /*0130*/ 	.word	0x00000080
        /*0134*/ 	.word	0x00000001
        /*0138*/ 	.word	0x00000001


	//----- nvinfo : EIATTR_CRS_STACK_SIZE
	.align		4
.L_1249:
        /*013c*/ 	.byte	0x04, 0x1e
        /*013e*/ 	.short	(.L_1251 - .L_1250)
.L_1250:
        /*0140*/ 	.word	0x00000000


	//----- nvinfo : EIATTR_CBANK_PARAM_SIZE
	.align		4
.L_1251:
        /*0144*/ 	.byte	0x03, 0x19
        /*0146*/ 	.short	0x0038


	//----- nvinfo : EIATTR_PARAM_CBANK
	.align		4
        /*0148*/ 	.byte	0x04, 0x0a
        /*014a*/ 	.short	(.L_1253 - .L_1252)
	.align		4
.L_1252:
        /*014c*/ 	.word	index@(.nv.constant0._ZN2at6native27unrolled_elementwise_kernelINS0_13BinaryFunctorIbbbNS0_15binary_internal10MulFunctorIbEEEESt5arrayIPcLm3EELi4E23TrivialOffsetCalculatorILi2EjESA_ILi1EjENS0_6memory12LoadWithCastILi2EEENSD_13StoreWithCastILi1EEEEEviT_T0_T2_T3_T4_T5_)
        /*0150*/ 	.short	0x0380
        /*0152*/ 	.short	0x0038


	//----- nvinfo : EIATTR_SW_WAR
	.align		4
.L_1253:
        /*0154*/ 	.byte	0x04, 0x36
        /*0156*/ 	.short	(.L_1255 - .L_1254)
.L_1254:
        /*0158*/ 	.word	0x00000008
.L_1255:


//--------------------- .nv.info._ZN2at6native18elementwise_kernelILi128ELi4EZNS0_22gpu_kernel_impl_nocastINS0_13BinaryFunctorIbbbNS0_15binary_internal10MulFunctorIbEEEEEEvRNS_18TensorIteratorBaseERKT_EUliE_EEviT1_ --------------------------
	.section	.nv.info._ZN2at6native18elementwise_kernelILi128ELi4EZNS0_22gpu_kernel_impl_nocastINS0_13BinaryFunctorIbbbNS0_15binary_internal10MulFunctorIbEEEEEEvRNS_18TensorIteratorBaseERKT_EUliE_EEviT1_,"",@"SHT_CUDA_INFO"
	.sectionflags	@""
	.align	4


	//----- nvinfo : EIATTR_CUDA_API_VERSION
	.align		4
        /*0000*/ 	.byte	0x04, 0x37
        /*0002*/ 	.short	(.L_1257 - .L_1256)
.L_1256:
        /*0004*/ 	.word	0x00000082


	//----- nvinfo : EIATTR_KPARAM_INFO
	.align		4
.L_1257:
        /*0008*/ 	.byte	0x04, 0x17
        /*000a*/ 	.short	(.L_1259 - .L_1258)
.L_1258:
        /*000c*/ 	.word	0x00000000
        /*0010*/ 	.short	0x0001
        /*0012*/ 	.short	0x0008
        /*0014*/ 	.byte	0x00, 0xf0, 0x21, 0x0a


	//----- nvinfo : EIATTR_KPARAM_INFO
	.align		4
.L_1259:
        /*0018*/ 	.byte	0x04, 0x17
        /*001a*/ 	.short	(.L_1261 - .L_1260)
.L_1260:
        /*001c*/ 	.word	0x00000000
        /*0020*/ 	.short	0x0000
        /*0022*/ 	.short	0x0000
        /*0024*/ 	.byte	0x00, 0xf0, 0x11, 0x00


	//----- nvinfo : EIATTR_SPARSE_MMA_MASK
	.align		4
.L_1261:
        /*0028*/ 	.byte	0x03, 0x50
        /*002a*/ 	.short	0x0000


	//----- nvinfo : EIATTR_MAXREG_COUNT
	.align		4
        /*002c*/ 	.byte	0x03, 0x1b
        /*002e*/ 	.short	0x0080


	//----- nvinfo : EIATTR_MERCURY_ISA_VERSION
	.align		4
        /*0030*/ 	.byte	0x03, 0x5f
        /*0032*/ 	.short	0x0101


	//----- nvinfo : EIATTR_VRC_CTA_INIT_COUNT
	.align		4
        /*0034*/ 	.byte	0x02, 0x4a
	.zero		1
	.zero		1


	//----- nvinfo : EIATTR_EXIT_INSTR_OFFSETS
	.align		4
        /*0038*/ 	.byte	0x04, 0x1c
        /*003a*/ 	.short	(.L_1263 - .L_1262)


	//   ....[0]....
.L_1262:
        /*003c*/ 	.word	0x00000360


	//   ....[1]....
        /*0040*/ 	.word	0x00000400


	//   ....[2]....
        /*0044*/ 	.word	0x00004940


	//   ....[3]....
        /*0048*/ 	.word	0x00005ff0


	//----- nvinfo : EIATTR_MAX_THREADS
	.align		4
.L_1263:
        /*004c*/ 	.byte	0x04, 0x05
        /*004e*/ 	.short	(.L_1265 - .L_1264)
.L_1264:
        /*0050*/ 	.word	0x00000080
        /*0054*/ 	.word	0x00000001
        /*0058*/ 	.word	0x00000001


	//----- nvinfo : EIATTR_CRS_STACK_SIZE
	.align		4
.L_1265:
        /*005c*/ 	.byte	0x04, 0x1e
        /*005e*/ 	.short	(.L_1267 - .L_1266)
.L_1266:
        /*0060*/ 	.word	0x00000000


	//----- nvinfo : EIATTR_CBANK_PARAM_SIZE
	.align		4
.L_1267:
        /*0064*/ 	.byte	0x03, 0x19
        /*0066*/ 	.short	0x0290


	//----- nvinfo : EIATTR_PARAM_CBANK
	.align		4
        /*0068*/ 	.byte	0x04, 0x0a
        /*006a*/ 	.short	(.L_1269 - .L_1268)
	.align		4
.L_1268:
        /*006c*/ 	.word	index@(.nv.constant0._ZN2at6native18elementwise_kernelILi128ELi4EZNS0_22gpu_kernel_impl_nocastINS0_13BinaryFunctorIbbbNS0_15binary_internal10MulFunctorIbEEEEEEvRNS_18TensorIteratorBaseERKT_EUliE_EEviT1_)
        /*0070*/ 	.short	0x0380
        /*0072*/ 	.short	0x0290


	//----- nvinfo : EIATTR_SW_WAR
	.align		4
.L_1269:
        /*0074*/ 	.byte	0x04, 0x36
        /*0076*/ 	.short	(.L_1271 - .L_1270)
.L_1270:
        /*0078*/ 	.word	0x00000008
.L_1271:


//--------------------- .nv.info._ZN2at6native27unrolled_elementwise_kernelINS0_13BinaryFunctorIbbbNS0_15binary_internal10MulFunctorIbEEEESt5arrayIPcLm3EELi4E23TrivialOffsetCalculatorILi2EjESA_ILi1EjENS0_6memory15LoadWithoutCastENSD_16StoreWithoutCastEEEviT_T0_T2_T3_T4_T5_ --------------------------
	.section	.nv.info._ZN2at6native27unrolled_elementwise_kernelINS0_13BinaryFunctorIbbbNS0_15binary_internal10MulFunctorIbEEEESt5arrayIPcLm3EELi4E23TrivialOffsetCalculatorILi2EjESA_ILi1EjENS0_6memory15LoadWithoutCastENSD_16StoreWithoutCastEEEviT_T0_T2_T3_T4_T5_,"",@"SHT_CUDA_INFO"
	.sectionflags	@""
	.align	4


	//----- nvinfo : EIATTR_CUDA_API_VERSION
	.align		4
        /*0000*/ 	.byte	0x04, 0x37
        /*0002*/ 	.short	(.L_1273 - .L_1272)
.L_1272:
        /*0004*/ 	.word	0x00000082


	//----- nvinfo : EIATTR_KPARAM_INFO
	.align		4
.L_1273:
        /*0008*/ 	.byte	0x04, 0x17
        /*000a*/ 	.short	(.L_1275 - .L_1274)
.L_1274:
        /*000c*/ 	.word	0x00000000
        /*0010*/ 	.short	0x0006
        /*0012*/ 	.short	0x0023
        /*0014*/ 	.byte	0x00, 0xf0, 0x05, 0x00


	//----- nvinfo : EIATTR_KPARAM_INFO
	.align		4
.L_1275:
        /*0018*/ 	.byte	0x04, 0x17
        /*001a*/ 	.short	(.L_1277 - .L_1276)
.L_1276:
        /*001c*/ 	.word	0x00000000
        /*0020*/ 	.short	0x0005
        /*0022*/ 	.short	0x0022
        /*0024*/ 	.byte	0x00, 0xf0, 0x05, 0x00


	//----- nvinfo : EIATTR_KPARAM_INFO
	.align		4
.L_1277:
        /*0028*/ 	.byte	0x04, 0x17
        /*002a*/ 	.short	(.L_1279 - .L_1278)
.L_1278:
        /*002c*/ 	.word	0x00000000
        /*0030*/ 	.short	0x0004
        /*0032*/ 	.short	0x0021
        /*0034*/ 	.byte	0x00, 0xf0, 0x05, 0x00


	//----- nvinfo : EIATTR_KPARAM_INFO
	.align		4
.L_1279:
        /*0038*/ 	.byte	0x04, 0x17
        /*003a*/ 	.short	(.L_1281 - .L_1280)
.L_1280:
        /*003c*/ 	.word	0x00000000
        /*0040*/ 	.short	0x0003
        /*0042*/ 	.short	0x0020
        /*0044*/ 	.byte	0x00, 0xf0, 0x05, 0x00


	//----- nvinfo : EIATTR_KPARAM_INFO
	.align		4
.L_1281:
        /*0048*/ 	.byte	0x04, 0x17
        /*004a*/ 	.short	(.L_1283 - .L_1282)
.L_1282:
        /*004c*/ 	.word	0x00000000
        /*0050*/ 	.short	0x0002
        /*0052*/ 	.short	0x0008
        /*0054*/ 	.byte	0x00, 0xf0, 0x61, 0x00


	//----- nvinfo : EIATTR_KPARAM_INFO
	.align		4
.L_1283:
        /*0058*/ 	.byte	0x04, 0x17
        /*005a*/ 	.short	(.L_1285 - .L_1284)
.L_1284:
        /*005c*/ 	.word	0x00000000
        /*0060*/ 	.short	0x0001
        /*0062*/ 	.short	0x0004
        /*0064*/ 	.byte	0x00, 0xf0, 0x05, 0x00


	//----- nvinfo : EIATTR_KPARAM_INFO
	.align		4
.L_1285:
        /*0068*/ 	.byte	0x04, 0x17
        /*006a*/ 	.short	(.L_1287 - .L_1286)
.L_1286:
        /*006c*/ 	.word	0x00000000
        /*0070*/ 	.short	0x0000
        /*0072*/ 	.short	0x0000
        /*0074*/ 	.byte	0x00, 0xf0, 0x11, 0x00


	//----- nvinfo : EIATTR_SPARSE_MMA_MASK
	.align		4
.L_1287:
        /*0078*/ 	.byte	0x03, 0x50
        /*007a*/ 	.short	0x0000


	//----- nvinfo : EIATTR_MAXREG_COUNT
	.align		4
        /*007c*/ 	.byte	0x03, 0x1b
        /*007e*/ 	.short	0x00ff


	//----- nvinfo : EIATTR_MERCURY_ISA_VERSION
	.align		4
        /*0080*/ 	.byte	0x03, 0x5f
        /*0082*/ 	.short	0x0101


	//----- nvinfo : EIATTR_VRC_CTA_INIT_COUNT
	.align		4
        /*0084*/ 	.byte	0x02, 0x4a
	.zero		1
	.zero		1


	//----- nvinfo : EIATTR_EXIT_INSTR_OFFSETS
	.align		4
        /*0088*/ 	.byte	0x04, 0x1c
        /*008a*/ 	.short	(.L_1289 - .L_1288)


	//   ....[0]....
.L_1288:
        /*008c*/ 	.word	0x00000600


	//   ....[1]....
        /*0090*/ 	.word	0x00000660


	//----- nvinfo : EIATTR_MAX_THREADS
	.align		4
.L_1289:
        /*0094*/ 	.byte	0x04, 0x05
        /*0096*/ 	.short	(.L_1291 - .L_1290)
.L_1290:
        /*0098*/ 	.word	0x00000080
        /*009c*/ 	.word	0x00000001
        /*00a0*/ 	.word	0x00000001


	//----- nvinfo : EIATTR_CRS_STACK_SIZE
	.align		4
.L_1291:
        /*00a4*/ 	.byte	0x04, 0x1e
        /*00a6*/ 	.short	(.L_1293 - .L_1292)
.L_1292:
        /*00a8*/ 	.word	0x00000000


	//----- nvinfo : EIATTR_CBANK_PARAM_SIZE
	.align		4
.L_1293:
        /*00ac*/ 	.byte	0x03, 0x19
        /*00ae*/ 	.short	0x0024


	//----- nvinfo : EIATTR_PARAM_CBANK
	.align		4
        /*00b0*/ 	.byte	0x04, 0x0a
        /*00b2*/ 	.short	(.L_1295 - .L_1294)
	.align		4
.L_1294:
        /*00b4*/ 	.word	index@(.nv.constant0._ZN2at6native27unrolled_elementwise_kernelINS0_13BinaryFunctorIbbbNS0_15binary_internal10MulFunctorIbEEEESt5arrayIPcLm3EELi4E23TrivialOffsetCalculatorILi2EjESA_ILi1EjENS0_6memory15LoadWithoutCastENSD_16StoreWithoutCastEEEviT_T0_T2_T3_T4_T5_)
        /*00b8*/ 	.short	0x0380
        /*00ba*/ 	.short	0x0024


	//----- nvinfo : EIATTR_SW_WAR
	.align		4
.L_1295:
        /*00bc*/ 	.byte	0x04, 0x36
        /*00be*/ 	.short	(.L_1297 - .L_1296)
.L_1296:
        /*00c0*/ 	.word	0x00000008
.L_1297:


//--------------------- .nv.info._ZN2at6native29vectorized_elementwise_kernelILi2ENS0_13BinaryFunctorIbbbNS0_15binary_internal10MulFunctorIbEEEESt5arrayIPcLm3EEEEviT0_T1_ --------------------------
	.section	.nv.info._ZN2at6native29vectorized_elementwise_kernelILi2ENS0_13BinaryFunctorIbbbNS0_15binary_internal10MulFunctorIbEEEESt5arrayIPcLm3EEEEviT0_T1_,"",@"SHT_CUDA_INFO"
	.sectionflags	@""
	.align	4


	//----- nvinfo : EIATTR_CUDA_API_VERSION
	.align		4
        /*0000*/ 	.byte	0x04, 0x37
        /*0002*/ 	.short	(.L_1299 - .L_1298)
.L_1298:
        /*0004*/ 	.word	0x00000082


	//----- nvinfo : EIATTR_KPARAM_INFO
	.align		4
.L_1299:
        /*0008*/ 	.byte	0x04, 0x17
        /*000a*/ 	.short	(.L_1301 - .L_1300)
.L_1300:
        /*000c*/ 	.word	0x00000000
        /*0010*/ 	.short	0x0002
        /*0012*/ 	.short	0x0008
        /*0014*/ 	.byte	0x00, 0xf0, 0x61, 0x00


	//----- nvinfo : EIATTR_KPARAM_INFO
	.align		4
.L_1301:
        /*0018*/ 	.byte	0x04, 0x17
        /*001a*/ 	.short	(.L_1303 - .L_1302)
.L_1302:
        /*001c*/ 	.word	0x00000000
        /*0020*/ 	.short	0x0001
        /*0022*/ 	.short	0x0004
        /*0024*/ 	.byte	0x00, 0xf0, 0x05, 0x00


	//----- nvinfo : EIATTR_KPARAM_INFO
	.align		4
.L_1303:
        /*0028*/ 	.byte	0x04, 0x17
        /*002a*/ 	.short	(.L_1305 - .L_1304)
.L_1304:
        /*002c*/ 	.word	0x00000000
        /*0030*/ 	.short	0x0000
        /*0032*/ 	.short	0x0000
        /*0034*/ 	.byte	0x00, 0xf0, 0x11, 0x00


	//----- nvinfo : EIATTR_SPARSE_MMA_MASK
	.align		4
.L_1305:
        /*0038*/ 	.byte	0x03, 0x50
        /*003a*/ 	.short	0x0000


	//----- nvinfo : EIATTR_MAXREG_COUNT
	.align		4
        /*003c*/ 	.byte	0x03, 0x1b
        /*003e*/ 	.short	0x00ff


	//----- nvinfo : EIATTR_MERCURY_ISA_VERSION
	.align		4
        /*0040*/ 	.byte	0x03, 0x5f
        /*0042*/ 	.short	0x0101


	//----- nvinfo : EIATTR_VRC_CTA_INIT_COUNT
	.align		4
        /*0044*/ 	.byte	0x02, 0x4a
	.zero		1
	.zero		1


	//----- nvinfo : EIATTR_EXIT_INSTR_OFFSETS
	.align		4
        /*0048*/ 	.byte	0x04, 0x1c
        /*004a*/ 	.short	(.L_1307 - .L_1306)


	//   ....[0]....
.L_1306:
        /*004c*/ 	.word	0x00000c70


	//   ....[1]....
        /*0050*/ 	.word	0x00000cd0


	//   ....[2]....
        /*0054*/ 	.word	0x00001180


	//----- nvinfo : EIATTR_MAX_THREADS
	.align		4
.L_1307:
        /*0058*/ 	.byte	0x04, 0x05
        /*005a*/ 	.short	(.L_1309 - .L_1308)
.L_1308:
        /*005c*/ 	.word	0x00000080
        /*0060*/ 	.word	0x00000001
        /*0064*/ 	.word	0x00000001


	//----- nvinfo : EIATTR_CRS_STACK_SIZE
	.align		4
.L_1309:
        /*0068*/ 	.byte	0x04, 0x1e
        /*006a*/ 	.short	(.L_1311 - .L_1310)
.L_1310:
        /*006c*/ 	.word	0x00000000


	//----- nvinfo : EIATTR_CBANK_PARAM_SIZE
	.align		4
.L_1311:
        /*0070*/ 	.byte	0x03, 0x19
        /*0072*/ 	.short	0x0020


	//----- nvinfo : EIATTR_PARAM_CBANK
	.align		4
        /*0074*/ 	.byte	0x04, 0x0a
        /*0076*/ 	.short	(.L_1313 - .L_1312)
	.align		4
.L_1312:
        /*0078*/ 	.word	index@(.nv.constant0._ZN2at6native29vectorized_elementwise_kernelILi2ENS0_13BinaryFunctorIbbbNS0_15binary_internal10MulFunctorIbEEEESt5arrayIPcLm3EEEEviT0_T1_)
        /*007c*/ 	.short	0x0380
        /*007e*/ 	.short	0x0020


	//----- nvinfo : EIATTR_SW_WAR
	.align		4
.L_1313:
        /*0080*/ 	.byte	0x04, 0x36
        /*0082*/ 	.short	(.L_1315 - .L_1314)
.L_1314:
        /*0084*/ 	.word	0x00000008
.L_1315:


//--------------------- .nv.info._ZN2at6native29vectorized_elementwise_kernelILi4ENS0_13BinaryFunctorIbbbNS0_15binary_internal10MulFunctorIbEEEESt5arrayIPcLm3EEEEviT0_T1_ --------------------------
	.section	.nv.info._ZN2at6native29vectorized_elementwise_kernelILi4ENS0_13BinaryFunctorIbbbNS0_15binary_internal10MulFunctorIbEEEESt5arrayIPcLm3EEEEviT0_T1_,"",@"SHT_CUDA_INFO"
	.sectionflags	@""
	.align	4


	//----- nvinfo : EIATTR_CUDA_API_VERSION
	.align		4
        /*0000*/ 	.byte	0x04, 0x37
        /*0002*/ 	.short	(.L_1317 - .L_1316)
.L_1316:
        /*0004*/ 	.word	0x00000082


	//----- nvinfo : EIATTR_KPARAM_INFO
	.align		4
.L_1317:
        /*0008*/ 	.byte	0x04, 0x17
        /*000a*/ 	.short	(.L_1319 - .L_1318)
.L_1318:
        /*000c*/ 	.word	0x00000000
        /*0010*/ 	.short	0x0002
        /*0012*/ 	.short	0x0008
        /*0014*/ 	.byte	0x00, 0xf0, 0x61, 0x00


	//----- nvinfo : EIATTR_KPARAM_INFO
	.align		4
.L_1319:
        /*0018*/ 	.byte	0x04, 0x17
        /*001a*/ 	.short	(.L_1321 - .L_1320)
.L_1320:
        /*001c*/ 	.word	0x00000000
        /*0020*/ 	.short	0x0001
        /*0022*/ 	.short	0x0004
        /*0024*/ 	.byte	0x00, 0xf0, 0x05, 0x00


	//----- nvinfo : EIATTR_KPARAM_INFO
	.align		4
.L_1321:
        /*0028*/ 	.byte	0x04, 0x17
        /*002a*/ 	.short	(.L_1323 - .L_1322)
.L_1322:
        /*002c*/ 	.word	0x00000000
        /*0030*/ 	.short	0x0000
        /*0032*/ 	.short	0x0000
        /*0034*/ 	.byte	0x00, 0xf0, 0x11, 0x00


	//----- nvinfo : EIATTR_SPARSE_MMA_MASK
	.align		4
.L_1323:
        /*0038*/ 	.byte	0x03, 0x50
        /*003a*/ 	.short	0x0000


	//----- nvinfo : EIATTR_MAXREG_COUNT
	.align		4
        /*003c*/ 	.byte	0x03, 0x1b
        /*003e*/ 	.short	0x00ff


	//----- nvinfo : EIATTR_MERCURY_ISA_VERSION
	.align		4
        /*0040*/ 	.byte	0x03, 0x5f
        /*0042*/ 	.short	0x0101


	//----- nvinfo : EIATTR_VRC_CTA_INIT_COUNT
	.align		4
        /*0044*/ 	.byte	0x02, 0x4a
	.zero		1
	.zero		1


	//----- nvinfo : EIATTR_EXIT_INSTR_OFFSETS
	.align		4
        /*0048*/ 	.byte	0x04, 0x1c
        /*004a*/ 	.short	(.L_1325 - .L_1324)


	//   ....[0]....
.L_1324:
        /*004c*/ 	.word	0x00000c70


	//   ....[1]....
        /*0050*/ 	.word	0x00000cd0


	//   ....[2]....
        /*0054*/ 	.word	0x00001140


	//----- nvinfo : EIATTR_MAX_THREADS
	.align		4
.L_1325:
        /*0058*/ 	.byte	0x04, 0x05
        /*005a*/ 	.short	(.L_1327 - .L_1326)
.L_1326:
        /*005c*/ 	.word	0x00000080
        /*0060*/ 	.word	0x00000001
        /*0064*/ 	.word	0x00000001


	//----- nvinfo : EIATTR_CRS_STACK_SIZE
	.align		4
.L_1327:
        /*0068*/ 	.byte	0x04, 0x1e
        /*006a*/ 	.short	(.L_1329 - .L_1328)
.L_1328:
        /*006c*/ 	.word	0x00000000


	//----- nvinfo : EIATTR_CBANK_PARAM_SIZE
	.align		4
.L_1329:
        /*0070*/ 	.byte	0x03, 0x19
        /*0072*/ 	.short	0x0020


	//----- nvinfo : EIATTR_PARAM_CBANK
	.align		4
        /*0074*/ 	.byte	0x04, 0x0a
        /*0076*/ 	.short	(.L_1331 - .L_1330)
	.align		4
.L_1330:
        /*0078*/ 	.word	index@(.nv.constant0._ZN2at6native29vectorized_elementwise_kernelILi4ENS0_13BinaryFunctorIbbbNS0_15binary_internal10MulFunctorIbEEEESt5arrayIPcLm3EEEEviT0_T1_)
        /*007c*/ 	.short	0x0380
        /*007e*/ 	.short	0x0020


	//----- nvinfo : EIATTR_SW_WAR
	.align		4
.L_1331:
        /*0080*/ 	.byte	0x04, 0x36
        /*0082*/ 	.short	(.L_1333 - .L_1332)
.L_1332:
        /*0084*/ 	.word	0x00000008
.L_1333:


//--------------------- .nv.info._ZN2at6native29vectorized_elementwise_kernelILi8ENS0_13BinaryFunctorIbbbNS0_15binary_internal10MulFunctorIbEEEESt5arrayIPcLm3EEEEviT0_T1_ --------------------------
	.section	.nv.info._ZN2at6native29vectorized_elementwise_kernelILi8ENS0_13BinaryFunctorIbbbNS0_15binary_internal10MulFunctorIbEEEESt5arrayIPcLm3EEEEviT0_T1_,"",@"SHT_CUDA_INFO"
	.sectionflags	@""
	.align	4


	//----- nvinfo : EIATTR_CUDA_API_VERSION
	.align		4
        /*0000*/ 	.byte	0x04, 0x37
        /*0002*/ 	.short	(.L_1335 - .L_1334)
.L_1334:
        /*0004*/ 	.word	0x00000082


	//----- nvinfo : EIATTR_KPARAM_INFO
	.align		4
.L_1335:
        /*0008*/ 	.byte	0x04, 0x17
        /*000a*/ 	.short	(.L_1337 - .L_1336)
.L_1336:
        /*000c*/ 	.word	0x00000000
        /*0010*/ 	.short	0x0002
        /*0012*/ 	.short	0x0008
        /*0014*/ 	.byte	0x00, 0xf0, 0x61, 0x00


	//----- nvinfo : EIATTR_KPARAM_INFO
	.align		4
.L_1337:
        /*0018*/ 	.byte	0x04, 0x17
        /*001a*/ 	.short	(.L_1339 - .L_1338)
.L_1338:
        /*001c*/ 	.word	0x00000000
        /*0020*/ 	.short	0x0001
        /*0022*/ 	.short	0x0004
        /*0024*/ 	.byte	0x00, 0xf0, 0x05, 0x00


	//----- nvinfo : EIATTR_KPARAM_INFO
	.align		4
.L_1339:
        /*0028*/ 	.byte	0x04, 0x17
        /*002a*/ 	.short	(.L_1341 - .L_1340)
.L_1340:
        /*002c*/ 	.word	0x00000000
        /*0030*/ 	.short	0x0000
        /*0032*/ 	.short	0x0000
        /*0034*/ 	.byte	0x00, 0xf0, 0x11, 0x00


	//----- nvinfo : EIATTR_SPARSE_MMA_MASK
	.align		4
.L_1341:
        /*0038*/ 	.byte	0x03, 0x50
        /*003a*/ 	.short	0x0000


	//----- nvinfo : EIATTR_MAXREG_COUNT
	.align		4
        /*003c*/ 	.byte	0x03, 0x1b
        /*003e*/ 	.short	0x00ff


	//----- nvinfo : EIATTR_MERCURY_ISA_VERSION
	.align		4
        /*0040*/ 	.byte	0x03, 0x5f
        /*0042*/ 	.short	0x0101


	//----- nvinfo : EIATTR_VRC_CTA_INIT_COUNT
	.align		4
        /*0044*/ 	.byte	0x02, 0x4a
	.zero		1
	.zero		1


	//----- nvinfo : EIATTR_EXIT_INSTR_OFFSETS
	.align		4
        /*0048*/ 	.byte	0x04, 0x1c
        /*004a*/ 	.short	(.L_1343 - .L_1342)


	//   ....[0]....
.L_1342:
        /*004c*/ 	.word	0x00000010


	//----- nvinfo : EIATTR_MAX_THREADS
	.align		4
.L_1343:
        /*0050*/ 	.byte	0x04, 0x05
        /*0052*/ 	.short	(.L_1345 - .L_1344)
.L_1344:
        /*0054*/ 	.word	0x00000080
        /*0058*/ 	.word	0x00000001
        /*005c*/ 	.word	0x00000001


	//----- nvinfo : EIATTR_CBANK_PARAM_SIZE
	.align		4
.L_1345:
        /*0060*/ 	.byte	0x03, 0x19
        /*0062*/ 	.short	0x0020


	//----- nvinfo : EIATTR_PARAM_CBANK
	.align		4
        /*0064*/ 	.byte	0x04, 0x0a
        /*0066*/ 	.short	(.L_1347 - .L_1346)
	.align		4
.L_1346:
        /*0068*/ 	.word	index@(.nv.constant0._ZN2at6native29vectorized_elementwise_kernelILi8ENS0_13BinaryFunctorIbbbNS0_15binary_internal10MulFunctorIbEEEESt5arrayIPcLm3EEEEviT0_T1_)
        /*006c*/ 	.short	0x0380
        /*006e*/ 	.short	0x0020


	//----- nvinfo : EIATTR_SW_WAR
	.align		4
.L_1347:
        /*0070*/ 	.byte	0x04, 0x36
        /*0072*/ 	.short	(.L_1349 - .L_1348)
.L_1348:
        /*0074*/ 	.word	0x00000008
.L_1349:


//--------------------- .nv.info._ZN2at6native18elementwise_kernelILi128ELi4EZNS0_15gpu_kernel_implINS0_13AUnaryFunctorIN3c108BFloat16ES5_S5_NS0_15binary_internal10MulFunctorIfEEEEEEvRNS_18TensorIteratorBaseERKT_EUliE_EEviT1_ --------------------------
	.section	.nv.info._ZN2at6native18elementwise_kernelILi128ELi4EZNS0_15gpu_kernel_implINS0_13AUnaryFunctorIN3c108BFloat16ES5_S5_NS0_15binary_internal10MulFunctorIfEEEEEEvRNS_18TensorIteratorBaseERKT_EUliE_EEviT1_,"",@"SHT_CUDA_INFO"
	.sectionflags	@""
	.align	4


	//----- nvinfo : EIATTR_CUDA_API_VERSION
	.align		4
        /*0000*/ 	.byte	0x04, 0x37
        /*0002*/ 	.short	(.L_1351 - .L_1350)
.L_1350:
        /*0004*/ 	.word	0x00000082


	//----- nvinfo : EIATTR_KPARAM_INFO
	.align		4
.L_1351:
        /*0008*/ 	.byte	0x04, 0x17
        /*000a*/ 	.short	(.L_1353 - .L_1352)
.L_1352:
        /*000c*/ 	.word	0x00000000
        /*0010*/ 	.short	0x0001
        /*0012*/ 	.short	0x0008
        /*0014*/ 	.byte	0x00, 0xf0, 0x81, 0x08


	//----- nvinfo : EIATTR_KPARAM_INFO
	.align		4
.L_1353:
        /*0018*/ 	.byte	0x04, 0x17
        /*001a*/ 	.short	(.L_1355 - .L_1354)
.L_1354:
        /*001c*/ 	.word	0x00000000
        /*0020*/ 	.short	0x0000
        /*0022*/ 	.short	0x0000
        /*0024*/ 	.byte	0x00, 0xf0, 0x11, 0x00


	//----- nvinfo : EIATTR_SPARSE_MMA_MASK
	.align		4
.L_1355:
        /*0028*/ 	.byte	0x03, 0x50
        /*002a*/ 	.short	0x0000


	//----- nvinfo : EIATTR_MAXREG_COUNT
	.align		4
        /*002c*/ 	.byte	0x03, 0x1b
        /*002e*/ 	.short	0x0080


	//----- nvinfo : EIATTR_EXTERNS
	.align		4
        /*0030*/ 	.byte	0x04, 0x0f
        /*0032*/ 	.short	(.L_1357 - .L_1356)


	//   ....[0]....
	.align		4
.L_1356:
        /*0034*/ 	.word	index@(__assertfail)


	//----- nvinfo : EIATTR_MERCURY_ISA_VERSION
	.align		4
.L_1357:
        /*0038*/ 	.byte	0x03, 0x5f
        /*003a*/ 	.short	0x0101


	//----- nvinfo : EIATTR_VRC_CTA_INIT_COUNT
	.align		4
        /*003c*/ 	.byte	0x02, 0x4a
	.zero		1
	.zero		1


	//----- nvinfo : EIATTR_SYSCALL_OFFSETS
	.align		4
        /*0040*/ 	.byte	0x04, 0x46
        /*0042*/ 	.short	(.L_1359 - .L_1358)


	//   ....[0]....
.L_1358:
        /*0044*/ 	.word	0x00002290


	//   ....[1]....
        /*0048*/ 	.word	0x000031b0


	//   ....[2]....
        /*004c*/ 	.word	0x000055e0


	//   ....[3]....
        /*0050*/ 	.word	0x00006350


	//   ....[4]....
        /*0054*/ 	.word	0x00008870


	//   ....[5]....
        /*0058*/ 	.word	0x000095e0


	//   ....[6]....
        /*005c*/ 	.word	0x0000bb10


	//   ....[7]....
        /*0060*/ 	.word	0x0000c850


	//----- nvinfo : EIATTR_EXIT_INSTR_OFFSETS
	.align		4
.L_1359:
        /*0064*/ 	.byte	0x04, 0x1c
        /*0066*/ 	.short	(.L_1361 - .L_1360)


	//   ....[0]....
.L_1360:
        /*0068*/ 	.word	0x000098a0


	//   ....[1]....
        /*006c*/ 	.word	0x0000bcd0


	//   ....[2]....
        /*0070*/ 	.word	0x0000bd10


	//   ....[3]....
        /*0074*/ 	.word	0x0000bdb0


	//   ....[4]....
        /*0078*/ 	.word	0x0000bdf0


	//   ....[5]....
        /*007c*/ 	.word	0x0000be30


	//   ....[6]....
        /*0080*/ 	.word	0x0000bec0


	//   ....[7]....
        /*0084*/ 	.word	0x0000bf00


	//   ....[8]....
        /*0088*/ 	.word	0x0000bfa0


	//   ....[9]....
        /*008c*/ 	.word	0x0000bff0


	//   ....[10]....
        /*0090*/ 	.word	0x0000c040


	//   ....[11]....
        /*0094*/ 	.word	0x0000c120


	//   ....[12]....
        /*0098*/ 	.word	0x0000c290


	//   ....[13]....
        /*009c*/ 	.word	0x0000c400


	//   ....[14]....
        /*00a0*/ 	.word	0x0000c560


	//   ....[15]....
        /*00a4*/ 	.word	0x0000c5a0


	//   ....[16]....
        /*00a8*/ 	.word	0x0000c5e0


	//   ....[17]....
        /*00ac*/ 	.word	0x0000c690


	//   ....[18]....
        /*00b0*/ 	.word	0x0000c6f0


	//   ....[19]....
        /*00b4*/ 	.word	0x0000c860


	//   ....[20]....
        /*00b8*/ 	.word	0x0000c970


	//   ....[21]....
        /*00bc*/ 	.word	0x0000cab0


	//   ....[22]....
        /*00c0*/ 	.word	0x0000cad0


	//----- nvinfo : EIATTR_MAX_THREADS
	.align		4
.L_1361:
        /*00c4*/ 	.byte	0x04, 0x05
        /*00c6*/ 	.short	(.L_1363 - .L_1362)
.L_1362:
        /*00c8*/ 	.word	0x00000080
        /*00cc*/ 	.word	0x00000001
        /*00d0*/ 	.word	0x00000001


	//----- nvinfo : EIATTR_CRS_STACK_SIZE
	.align		4
.L_1363:
        /*00d4*/ 	.byte	0x04, 0x1e
        /*00d6*/ 	.short	(.L_1365 - .L_1364)
.L_1364:
        /*00d8*/ 	.word	0x00000000


	//----- nvinfo : EIATTR_CBANK_PARAM_SIZE
	.align		4
.L_1365:
        /*00dc*/ 	.byte	0x03, 0x19
        /*00de*/ 	.short	0x0228


	//----- nvinfo : EIATTR_PARAM_CBANK
	.align		4
        /*00e0*/ 	.byte	0x04, 0x0a
        /*00e2*/ 	.short	(.L_1367 - .L_1366)
	.align		4
.L_1366:
        /*00e4*/ 	.word	index@(.nv.constant0._ZN2at6native18elementwise_kernelILi128ELi4EZNS0_15gpu_kernel_implINS0_13AUnaryFunctorIN3c108BFloat16ES5_S5_NS0_15binary_internal10MulFunctorIfEEEEEEvRNS_18TensorIteratorBaseERKT_EUliE_EEviT1_)
        /*00e8*/ 	.short	0x0380
        /*00ea*/ 	.short	0x0228


	//----- nvinfo : EIATTR_SW_WAR
	.align		4
.L_1367:
        /*00ec*/ 	.byte	0x04, 0x36
        /*00ee*/ 	.short	(.L_1369 - .L_1368)
.L_1368:
        /*00f0*/ 	.word	0x00000008
.L_1369:


//--------------------- .nv.info._ZN2at6native27unrolled_elementwise_kernelINS0_13AUnaryFunctorIN3c108BFloat16ES4_S4_NS0_15binary_internal10MulFunctorIfEEEESt5arrayIPcLm2EELi4E23TrivialOffsetCalculatorILi1EjESD_NS0_6memory12LoadWithCastILi1EEENSE_13StoreWithCastILi1EEEEEviT_T0_T2_T3_T4_T5_ --------------------------
	.section	.nv.info._ZN2at6native27unrolled_elementwise_kernelINS0_13AUnaryFunctorIN3c108BFloat16ES4_S4_NS0_15binary_internal10MulFunctorIfEEEESt5arrayIPcLm2EELi4E23TrivialOffsetCalculatorILi1EjESD_NS0_6memory12LoadWithCastILi1EEENSE_13StoreWithCastILi1EEEEEviT_T0_T2_T3_T4_T5_,"",@"SHT_CUDA_INFO"
	.sectionflags	@""
	.align	4


	//----- nvinfo : EIATTR_CUDA_API_VERSION
	.align		4
        /*0000*/ 	.byte	0x04, 0x37
        /*0002*/ 	.short	(.L_1371 - .L_1370)
.L_1370:
        /*0004*/ 	.word	0x00000082


	//----- nvinfo : EIATTR_KPARAM_INFO
	.align		4
.L_1371:
        /*0008*/ 	.byte	0x04, 0x17
        /*000a*/ 	.short	(.L_1373 - .L_1372)
.L_1372:
        /*000c*/ 	.word	0x00000000
        /*0010*/ 	.short	0x0006
        /*0012*/ 	.short	0x002c
        /*0014*/ 	.byte	0x00, 0xf0, 0x21, 0x00


	//----- nvinfo : EIATTR_KPARAM_INFO
	.align		4
.L_1373:
        /*0018*/ 	.byte	0x04, 0x17
        /*001a*/ 	.short	(.L_1375 - .L_1374)
.L_1374:
        /*001c*/ 	.word	0x00000000
        /*0020*/ 	.short	0x0005
        /*0022*/ 	.short	0x0024
        /*0024*/ 	.byte	0x00, 0xf0, 0x21, 0x00


	//----- nvinfo : EIATTR_KPARAM_INFO
	.align		4
.L_1375:
        /*0028*/ 	.byte	0x04, 0x17
        /*002a*/ 	.short	(.L_1377 - .L_1376)
.L_1376:
        /*002c*/ 	.word	0x00000000
        /*0030*/ 	.short	0x0004
        /*0032*/ 	.short	0x0021
        /*0034*/ 	.byte	0x00, 0xf0, 0x05, 0x00


	//----- nvinfo : EIATTR_KPARAM_INFO
	.align		4
.L_1377:
        /*0038*/ 	.byte	0x04, 0x17
        /*003a*/ 	.short	(.L_1379 - .L_1378)
.L_1378:
        /*003c*/ 	.word	0x00000000
        /*0040*/ 	.short	0x0003
        /*0042*/ 	.short	0x0020
        /*0044*/ 	.byte	0x00, 0xf0, 0x05, 0x00


	//----- nvinfo : EIATTR_KPARAM_INFO
	.align		4
.L_1379:
        /*0048*/ 	.byte	0x04, 0x17
        /*004a*/ 	.short	(.L_1381 - .L_1380)
.L_1380:
        /*004c*/ 	.word	0x00000000
        /*0050*/ 	.short	0x0002
        /*0052*/ 	.short	0x0010
        /*0054*/ 	.byte	0x00, 0xf0, 0x41, 0x00


	//----- nvinfo : EIATTR_KPARAM_INFO
	.align		4
.L_1381:
        /*0058*/ 	.byte	0x04, 0x17
        /*005a*/ 	.short	(.L_1383 - .L_1382)
.L_1382:
        /*005c*/ 	.word	0x00000000
        /*0060*/ 	.short	0x0001
        /*0062*/ 	.short	0x0004
        /*0064*/ 	.byte	0x00, 0xf0, 0x21, 0x00


	//----- nvinfo : EIATTR_KPARAM_INFO
	.align		4
.L_1383:
        /*0068*/ 	.byte	0x04, 0x17
        /*006a*/ 	.short	(.L_1385 - .L_1384)
.L_1384:
        /*006c*/ 	.word	0x00000000
        /*0070*/ 	.short	0x0000
        /*0072*/ 	.short	0x0000
        /*0074*/ 	.byte	0x00, 0xf0, 0x11, 0x00


	//----- nvinfo : EIATTR_SPARSE_MMA_MASK
	.align		4
.L_1385:
        /*0078*/ 	.byte	0x03, 0x50
        /*007a*/ 	.short	0x0000


	//----- nvinfo : EIATTR_MAXREG_COUNT
	.align		4
        /*007c*/ 	.byte	0x03, 0x1b
        /*007e*/ 	.short	0x00ff


	//----- nvinfo : EIATTR_EXTERNS
	.align		4
        /*0080*/ 	.byte	0x04, 0x0f
        /*0082*/ 	.short	(.L_1387 - .L_1386)


	//   ....[0]....
	.align		4
.L_1386:
        /*0084*/ 	.word	index@(__assertfail)


	//----- nvinfo : EIATTR_MERCURY_ISA_VERSION
	.align		4
.L_1387:
        /*0088*/ 	.byte	0x03, 0x5f
        /*008a*/ 	.short	0x0101


	//----- nvinfo : EIATTR_VRC_CTA_INIT_COUNT
	.align		4
        /*008c*/ 	.byte	0x02, 0x4a
	.zero		1
	.zero		1


	//----- nvinfo : EIATTR_SYSCALL_OFFSETS
	.align		4
        /*0090*/ 	.byte	0x04, 0x46
        /*0092*/ 	.short	(.L_1389 - .L_1388)


	//   ....[0]....
.L_1388:
        /*0094*/ 	.word	0x00001080


	//   ....[1]....
        /*0098*/ 	.word	0x000022e0


	//   ....[2]....
        /*009c*/ 	.word	0x00003480


	//   ....[3]....
        /*00a0*/ 	.word	0x00004530


	//   ....[4]....
        /*00a4*/ 	.word	0x00005670


	//   ....[5]....
        /*00a8*/ 	.word	0x00006550


	//   ....[6]....
        /*00ac*/ 	.word	0x000074d0


	//   ....[7]....
        /*00b0*/ 	.word	0x00008450


	//----- nvinfo : EIATTR_EXIT_INSTR_OFFSETS
	.align		4
.L_1389:
        /*00b4*/ 	.byte	0x04, 0x1c
        /*00b6*/ 	.short	(.L_1391 - .L_1390)


	//   ....[0]....
.L_1390:
        /*00b8*/ 	.word	0x00007780


	//   ....[1]....
        /*00bc*/ 	.word	0x000078d0


	//   ....[2]....
        /*00c0*/ 	.word	0x00007910


	//   ....[3]....
        /*00c4*/ 	.word	0x000079b0


	//   ....[4]....
        /*00c8*/ 	.word	0x000079f0


	//   ....[5]....
        /*00cc*/ 	.word	0x00007a30


	//   ....[6]....
        /*00d0*/ 	.word	0x00007ac0


	//   ....[7]....
        /*00d4*/ 	.word	0x00007b00


	//   ....[8]....
        /*00d8*/ 	.word	0x00007ba0


	//   ....[9]....
        /*00dc*/ 	.word	0x00007bf0


	//   ....[10]....
        /*00e0*/ 	.word	0x00007c40


	//   ....[11]....
        /*00e4*/ 	.word	0x00007d20


	//   ....[12]....
        /*00e8*/ 	.word	0x00007e90


	//   ....[13]....
        /*00ec*/ 	.word	0x00008000


	//   ....[14]....
        /*00f0*/ 	.word	0x00008160


	//   ....[15]....
        /*00f4*/ 	.word	0x000081a0


	//   ....[16]....
        /*00f8*/ 	.word	0x000081e0


	//   ....[17]....
        /*00fc*/ 	.word	0x00008290


	//   ....[18]....
        /*0100*/ 	.word	0x000082f0


	//   ....[19]....
        /*0104*/ 	.word	0x00008460


	//   ....[20]....
        /*0108*/ 	.word	0x00008570


	//   ....[21]....
        /*010c*/ 	.word	0x000086b0


	//   ....[22]....
        /*0110*/ 	.word	0x000086d0


	//----- nvinfo : EIATTR_MAX_THREADS
	.align		4
.L_1391:
        /*0114*/ 	.byte	0x04, 0x05
        /*0116*/ 	.short	(.L_1393 - .L_1392)
.L_1392:
        /*0118*/ 	.word	0x00000080
        /*011c*/ 	.word	0x00000001
        /*0120*/ 	.word	0x00000001


	//----- nvinfo : EIATTR_CRS_STACK_SIZE
	.align		4
.L_1393:
        /*0124*/ 	.byte	0x04, 0x1e
        /*0126*/ 	.short	(.L_1395 - .L_1394)
.L_1394:
        /*0128*/ 	.word	0x00000000


	//----- nvinfo : EIATTR_CBANK_PARAM_SIZE
	.align		4
.L_1395:
        /*012c*/ 	.byte	0x03, 0x19
        /*012e*/ 	.short	0x0034


	//----- nvinfo : EIATTR_PARAM_CBANK
	.align		4
        /*0130*/ 	.byte	0x04, 0x0a
        /*0132*/ 	.short	(.L_1397 - .L_1396)
	.align		4
.L_1396:
        /*0134*/ 	.word	index@(.nv.constant0._ZN2at6native27unrolled_elementwise_kernelINS0_13AUnaryFunctorIN3c108BFloat16ES4_S4_NS0_15binary_internal10MulFunctorIfEEEESt5arrayIPcLm2EELi4E23TrivialOffsetCalculatorILi1EjESD_NS0_6memory12LoadWithCastILi1EEENSE_13StoreWithCastILi1EEEEEviT_T0_T2_T3_T4_T5_)
        /*0138*/ 	.short	0x0380
        /*013a*/ 	.short	0x0034


	//----- nvinfo : EIATTR_SW_WAR
	.align		4
.L_1397:
        /*013c*/ 	.byte	0x04, 0x36
        /*013e*/ 	.short	(.L_1399 - .L_1398)
.L_1398:
        /*0140*/ 	.word	0x00000008
.L_1399:


//--------------------- .nv.info._ZN2at6native18elementwise_kernelILi128ELi4EZNS0_22gpu_kernel_impl_nocastINS0_13AUnaryFunctorIN3c108BFloat16ES5_S5_NS0_15binary_internal10MulFunctorIfEEEEEEvRNS_18TensorIteratorBaseERKT_EUliE_EEviT1_ --------------------------
	.section	.nv.info._ZN2at6native18elementwise_kernelILi128ELi4EZNS0_22gpu_kernel_impl_nocastINS0_13AUnaryFunctorIN3c108BFloat16ES5_S5_NS0_15binary_internal10MulFunctorIfEEEEEEvRNS_18TensorIteratorBaseERKT_EUliE_EEviT1_,"",@"SHT_CUDA_INFO"
	.sectionflags	@""
	.align	4


	//----- nvinfo : EIATTR_CUDA_API_VERSION
	.align		4
        /*0000*/ 	.byte	0x04, 0x37
        /*0002*/ 	.short	(.L_1401 - .L_1400)
.L_1400:
        /*0004*/ 	.word	0x00000082


	//----- nvinfo : EIATTR_KPARAM_INFO
	.align		4
.L_1401:
        /*0008*/ 	.byte	0x04, 0x17
        /*000a*/ 	.short	(.L_1403 - .L_1402)
.L_1402:
        /*000c*/ 	.word	0x00000000
        /*0010*/ 	.short	0x0001
        /*0012*/ 	.short	0x0008
        /*0014*/ 	.byte	0x00, 0xf0, 0x61, 0x08


	//----- nvinfo : EIATTR_KPARAM_INFO
	.align		4
.L_1403:
        /*0018*/ 	.byte	0x04, 0x17
        /*001a*/ 	.short	(.L_1405 - .L_1404)
.L_1404:
        /*001c*/ 	.word	0x00000000
        /*0020*/ 	.short	0x0000
        /*0022*/ 	.short	0x0000
        /*0024*/ 	.byte	0x00, 0xf0, 0x11, 0x00


	//----- nvinfo : EIATTR_SPARSE_MMA_MASK
	.align		4
.L_1405:
        /*0028*/ 	.byte	0x03, 0x50
        /*002a*/ 	.short	0x0000


	//----- nvinfo : EIATTR_MAXREG_COUNT
	.align		4
        /*002c*/ 	.byte	0x03, 0x1b
        /*002e*/ 	.short	0x0080


	//----- nvinfo : EIATTR_MERCURY_ISA_VERSION
	.align		4
        /*0030*/ 	.byte	0x03, 0x5f
        /*0032*/ 	.short	0x0101


	//----- nvinfo : EIATTR_VRC_CTA_INIT_COUNT
	.align		4
        /*0034*/ 	.byte	0x02, 0x4a
	.zero		1
	.zero		1


	//----- nvinfo : EIATTR_EXIT_INSTR_OFFSETS
	.align		4
        /*0038*/ 	.byte	0x04, 0x1c
        /*003a*/ 	.short	(.L_1407 - .L_1406)


	//   ....[0]....
.L_1406:
        /*003c*/ 	.word	0x00000330


	//   ....[1]....
        /*0040*/ 	.word	0x000003c0


	//   ....[2]....
        /*0044*/ 	.word	0x00003f10


	//   ....[3]....
        /*0048*/ 	.word	0x00005270


	//----- nvinfo : EIATTR_MAX_THREADS
	.align		4
.L_1407:
        /*004c*/ 	.byte	0x04, 0x05
        /*004e*/ 	.short	(.L_1409 - .L_1408)
.L_1408:
        /*0050*/ 	.word	0x00000080
        /*0054*/ 	.word	0x00000001
        /*0058*/ 	.word	0x00000001


	//----- nvinfo : EIATTR_CRS_STACK_SIZE
	.align		4
.L_1409:
        /*005c*/ 	.byte	0x04, 0x1e
        /*005e*/ 	.short	(.L_1411 - .L_1410)
.L_1410:
        /*0060*/ 	.word	0x00000000


	//----- nvinfo : EIATTR_CBANK_PARAM_SIZE
	.align		4
.L_1411:
        /*0064*/ 	.byte	0x03, 0x19
        /*0066*/ 	.short	0x0220


	//----- nvinfo : EIATTR_PARAM_CBANK
	.align		4
        /*0068*/ 	.byte	0x04, 0x0a
        /*006a*/ 	.short	(.L_1413 - .L_1412)
	.align		4
.L_1412:
        /*006c*/ 	.word	index@(.nv.constant0._ZN2at6native18elementwise_kernelILi128ELi4EZNS0_22gpu_kernel_impl_nocastINS0_13AUnaryFunctorIN3c108BFloat16ES5_S5_NS0_15binary_internal10MulFunctorIfEEEEEEvRNS_18TensorIteratorBaseERKT_EUliE_EEviT1_)
        /*0070*/ 	.short	0x0380
        /*0072*/ 	.short	0x0220


	//----- nvinfo : EIATTR_SW_WAR
	.align		4
.L_1413:
        /*0074*/ 	.byte	0x04, 0x36
        /*0076*/ 	.short	(.L_1415 - .L_1414)
.L_1414:
        /*0078*/ 	.word	0x00000008
.L_1415:


//--------------------- .nv.info._ZN2at6native27unrolled_elementwise_kernelINS0_13AUnaryFunctorIN3c108BFloat16ES4_S4_NS0_15binary_internal10MulFunctorIfEEEESt5arrayIPcLm2EELi4E23TrivialOffsetCalculatorILi1EjESD_NS0_6memory15LoadWithoutCastENSE_16StoreWithoutCastEEEviT_T0_T2_T3_T4_T5_ --------------------------
	.section	.nv.info._ZN2at6native27unrolled_elementwise_kernelINS0_13AUnaryFunctorIN3c108BFloat16ES4_S4_NS0_15binary_internal10MulFunctorIfEEEESt5arrayIPcLm2EELi4E23TrivialOffsetCalculatorILi1EjESD_NS0_6memory15LoadWithoutCastENSE_16StoreWithoutCastEEEviT_T0_T2_T3_T4_T5_,"",@"SHT_CUDA_INFO"
	.sectionflags	@""
	.align	4


	//----- nvinfo : EIATTR_CUDA_API_VERSION
	.align		4
        /*0000*/ 	.byte	0x04, 0x37
        /*0002*/ 	.short	(.L_1417 - .L_1416)
.L_1416:
        /*0004*/ 	.word	0x00000082


	//----- nvinfo : EIATTR_KPARAM_INFO
	.align		4
.L_1417:
        /*0008*/ 	.byte	0x04, 0x17
        /*000a*/ 	.short	(.L_1419 - .L_1418)
.L_1418:
        /*000c*/ 	.word	0x00000000
        /*0010*/ 	.short	0x0006
        /*0012*/ 	.short	0x0023
        /*0014*/ 	.byte	0x00, 0xf0, 0x05, 0x00


	//----- nvinfo : EIATTR_KPARAM_INFO
	.align		4
.L_1419:
        /*0018*/ 	.byte	0x04, 0x17
        /*001a*/ 	.short	(.L_1421 - .L_1420)
.L_1420:
        /*001c*/ 	.word	0x00000000
        /*0020*/ 	.short	0x0005
        /*0022*/ 	.short	0x0022
        /*0024*/ 	.byte	0x00, 0xf0, 0x05, 0x00


	//----- nvinfo : EIATTR_KPARAM_INFO
	.align		4
.L_1421:
        /*0028*/ 	.byte	0x04, 0x17
        /*002a*/ 	.short	(.L_1423 - .L_1422)
.L_1422:
        /*002c*/ 	.word	0x00000000
        /*0030*/ 	.short	0x0004
        /*0032*/ 	.short	0x0021
        /*0034*/ 	.byte	0x00, 0xf0, 0x05, 0x00


	//----- nvinfo : EIATTR_KPARAM_INFO
	.align		4
.L_1423:
        /*0038*/ 	.byte	0x04, 0x17
        /*003a*/ 	.short	(.L_1425 - .L_1424)
.L_1424:
        /*003c*/ 	.word	0x00000000
        /*0040*/ 	.short	0x0003
        /*0042*/ 	.short	0x0020
        /*0044*/ 	.byte	0x00, 0xf0, 0x05, 0x00


	//----- nvinfo : EIATTR_KPARAM_INFO
	.align		4
.L_1425:
        /*0048*/ 	.byte	0x04, 0x17
        /*004a*/ 	.short	(.L_1427 - .L_1426)
.L_1426:
        /*004c*/ 	.word	0x00000000
        /*0050*/ 	.short	0x0002
        /*0052*/ 	.short	0x0010
        /*0054*/ 	.byte	0x00, 0xf0, 0x41, 0x00


	//----- nvinfo : EIATTR_KPARAM_INFO
	.align		4
.L_1427:
        /*0058*/ 	.byte	0x04, 0x17
        /*005a*/ 	.short	(.L_1429 - .L_1428)
.L_1428:
        /*005c*/ 	.word	0x00000000
        /*0060*/ 	.short	0x0001
        /*0062*/ 	.short	0x0004
        /*0064*/ 	.byte	0x00, 0xf0, 0x21, 0x00


	//----- nvinfo : EIATTR_KPARAM_INFO
	.align		4
.L_1429:
        /*0068*/ 	.byte	0x04, 0x17
        /*006a*/ 	.short	(.L_1431 - .L_1430)
.L_1430:
        /*006c*/ 	.word	0x00000000
        /*0070*/ 	.short	0x0000
        /*0072*/ 	.short	0x0000
        /*0074*/ 	.byte	0x00, 0xf0, 0x11, 0x00


	//----- nvinfo : EIATTR_SPARSE_MMA_MASK
	.align		4
.L_1431:
        /*0078*/ 	.byte	0x03, 0x50
        /*007a*/ 	.short	0x0000


	//----- nvinfo : EIATTR_MAXREG_COUNT
	.align		4
        /*007c*/ 	.byte	0x03, 0x1b
        /*007e*/ 	.short	0x00ff


	//----- nvinfo : EIATTR_MERCURY_ISA_VERSION
	.align		4
        /*0080*/ 	.byte	0x03, 0x5f
        /*0082*/ 	.short	0x0101


	//----- nvinfo : EIATTR_VRC_CTA_INIT_COUNT
	.align		4
        /*0084*/ 	.byte	0x02, 0x4a
	.zero		1
	.zero		1


	//----- nvinfo : EIATTR_EXIT_INSTR_OFFSETS
	.align		4
        /*0088*/ 	.byte	0x04, 0x1c
        /*008a*/ 	.short	(.L_1433 - .L_1432)


	//   ....[0]....
.L_1432:
        /*008c*/ 	.word	0x000004a0


	//   ....[1]....
        /*0090*/ 	.word	0x00000530


	//----- nvinfo : EIATTR_MAX_THREADS
	.align		4
.L_1433:
        /*0094*/ 	.byte	0x04, 0x05
        /*0096*/ 	.short	(.L_1435 - .L_1434)
.L_1434:
        /*0098*/ 	.word	0x00000080
        /*009c*/ 	.word	0x00000001
        /*00a0*/ 	.word	0x00000001


	//----- nvinfo : EIATTR_CRS_STACK_SIZE
	.align		4
.L_1435:
        /*00a4*/ 	.byte	0x04, 0x1e
        /*00a6*/ 	.short	(.L_1437 - .L_1436)
.L_1436:
        /*00a8*/ 	.word	0x00000000


	//----- nvinfo : EIATTR_CBANK_PARAM_SIZE
	.align		4
.L_1437:
        /*00ac*/ 	.byte	0x03, 0x19
        /*00ae*/ 	.short	0x0024


	//----- nvinfo : EIATTR_PARAM_CBANK
	.align		4
        /*00b0*/ 	.byte	0x04, 0x0a
        /*00b2*/ 	.short	(.L_1439 - .L_1438)
	.align		4
.L_1438:
        /*00b4*/ 	.word	index@(.nv.constant0._ZN2at6native27unrolled_elementwise_kernelINS0_13AUnaryFunctorIN3c108BFloat16ES4_S4_NS0_15binary_internal10MulFunctorIfEEEESt5arrayIPcLm2EELi4E23TrivialOffsetCalculatorILi1EjESD_NS0_6memory15LoadWithoutCastENSE_16StoreWithoutCastEEEviT_T0_T2_T3_T4_T5_)
        /*00b8*/ 	.short	0x0380
        /*00ba*/ 	.short	0x0024


	//----- nvinfo : EIATTR_SW_WAR
	.align		4
.L_1439:
        /*00bc*/ 	.byte	0x04, 0x36
        /*00be*/ 	.short	(.L_1441 - .L_1440)
.L_1440:
        /*00c0*/ 	.word	0x00000008
.L_1441:


//--------------------- .nv.info._ZN2at6native29vectorized_elementwise_kernelILi2ENS0_13AUnaryFunctorIN3c108BFloat16ES4_S4_NS0_15binary_internal10MulFunctorIfEEEESt5arrayIPcLm2EEEEviT0_T1_ --------------------------
	.section	.nv.info._ZN2at6native29vectorized_elementwise_kernelILi2ENS0_13AUnaryFunctorIN3c108BFloat16ES4_S4_NS0_15binary_internal10MulFunctorIfEEEESt5arrayIPcLm2EEEEviT0_T1_,"",@"SHT_CUDA_INFO"
	.sectionflags	@""
	.align	4


	//----- nvinfo : EIATTR_CUDA_API_VERSION
	.align		4
        /*0000*/ 	.byte	0x04, 0x37
        /*0002*/ 	.short	(.L_1443 - .L_1442)
.L_1442:
        /*0004*/ 	.word	0x00000082


	//----- nvinfo : EIATTR_KPARAM_INFO
	.align		4
.L_1443:
        /*0008*/ 	.byte	0x04, 0x17
        /*000a*/ 	.short	(.L_1445 - .L_1444)
.L_1444:
        /*000c*/ 	.word	0x00000000
        /*0010*/ 	.short	0x0002
        /*0012*/ 	.short	0x0010
        /*0014*/ 	.byte	0x00, 0xf0, 0x41, 0x00


	//----- nvinfo : EIATTR_KPARAM_INFO
	.align		4
.L_1445:
        /*0018*/ 	.byte	0x04, 0x17
        /*001a*/ 	.short	(.L_1447 - .L_1446)
.L_1446:
        /*001c*/ 	.word	0x00000000
        /*0020*/ 	.short	0x0001
        /*0022*/ 	.short	0x0004
        /*0024*/ 	.byte	0x00, 0xf0, 0x21, 0x00


	//----- nvinfo : EIATTR_KPARAM_INFO
	.align		4
.L_1447:
        /*0028*/ 	.byte	0x04, 0x17
        /*002a*/ 	.short	(.L_1449 - .L_1448)
.L_1448:
        /*002c*/ 	.word	0x00000000
        /*0030*/ 	.short	0x0000
        /*0032*/ 	.short	0x0000
        /*0034*/ 	.byte	0x00, 0xf0, 0x11, 0x00


	//----- nvinfo : EIATTR_SPARSE_MMA_MASK
	.align		4
.L_1449:
        /*0038*/ 	.byte	0x03, 0x50
        /*003a*/ 	.short	0x0000


	//----- nvinfo : EIATTR_MAXREG_COUNT
	.align		4
        /*003c*/ 	.byte	0x03, 0x1b
        /*003e*/ 	.short	0x00ff


	//----- nvinfo : EIATTR_MERCURY_ISA_VERSION
	.align		4
        /*0040*/ 	.byte	0x03, 0x5f
        /*0042*/ 	.short	0x0101


	//----- nvinfo : EIATTR_VRC_CTA_INIT_COUNT
	.align		4
        /*0044*/ 	.byte	0x02, 0x4a
	.zero		1
	.zero		1


	//----- nvinfo : EIATTR_EXIT_INSTR_OFFSETS
	.align		4
        /*0048*/ 	.byte	0x04, 0x1c
        /*004a*/ 	.short	(.L_1451 - .L_1450)


	//   ....[0]....
.L_1450:
        /*004c*/ 	.word	0x00000a60


	//   ....[1]....
        /*0050*/ 	.word	0x00000ab0


	//   ....[2]....
        /*0054*/ 	.word	0x00000d40


	//----- nvinfo : EIATTR_MAX_THREADS
	.align		4
.L_1451:
        /*0058*/ 	.byte	0x04, 0x05
        /*005a*/ 	.short	(.L_1453 - .L_1452)
.L_1452:
        /*005c*/ 	.word	0x00000080
        /*0060*/ 	.word	0x00000001
        /*0064*/ 	.word	0x00000001


	//----- nvinfo : EIATTR_CRS_STACK_SIZE
	.align		4
.L_1453:
        /*0068*/ 	.byte	0x04, 0x1e
        /*006a*/ 	.short	(.L_1455 - .L_1454)
.L_1454:
        /*006c*/ 	.word	0x00000000


	//----- nvinfo : EIATTR_CBANK_PARAM_SIZE
	.align		4
.L_1455:
        /*0070*/ 	.byte	0x03, 0x19
        /*0072*/ 	.short	0x0020


	//----- nvinfo : EIATTR_PARAM_CBANK
	.align		4
        /*0074*/ 	.byte	0x04, 0x0a
        /*0076*/ 	.short	(.L_1457 - .L_1456)
	.align		4
.L_1456:
        /*0078*/ 	.word	index@(.nv.constant0._ZN2at6native29vectorized_elementwise_kernelILi2ENS0_13AUnaryFunctorIN3c108BFloat16ES4_S4_NS0_15binary_internal10MulFunctorIfEEEESt5arrayIPcLm2EEEEviT0_T1_)
        /*007c*/ 	.short	0x0380
        /*007e*/ 	.short	0x0020


	//----- nvinfo : EIATTR_SW_WAR
	.align		4
.L_1457:
        /*0080*/ 	.byte	0x04, 0x36
        /*0082*/ 	.short	(.L_1459 - .L_1458)
.L_1458:
        /*0084*/ 	.word	0x00000008
.L_1459:


//--------------------- .nv.info._ZN2at6native29vectorized_elementwise_kernelILi4ENS0_13AUnaryFunctorIN3c108BFloat16ES4_S4_NS0_15binary_internal10MulFunctorIfEEEESt5arrayIPcLm2EEEEviT0_T1_ --------------------------
	.section	.nv.info._ZN2at6native29vectorized_elementwise_kernelILi4ENS0_13AUnaryFunctorIN3c108BFloat16ES4_S4_NS0_15binary_internal10MulFunctorIfEEEESt5arrayIPcLm2EEEEviT0_T1_,"",@"SHT_CUDA_INFO"
	.sectionflags	@""
	.align	4


	//----- nvinfo : EIATTR_CUDA_API_VERSION
	.align		4
        /*0000*/ 	.byte	0x04, 0x37
        /*0002*/ 	.short	(.L_1461 - .L_1460)
.L_1460:
        /*0004*/ 	.word	0x00000082


	//----- nvinfo : EIATTR_KPARAM_INFO
	.align		4
.L_1461:
        /*0008*/ 	.byte	0x04, 0x17
        /*000a*/ 	.short	(.L_1463 - .L_1462)
.L_1462:
        /*000c*/ 	.word	0x00000000
        /*0010*/ 	.short	0x0002
        /*0012*/ 	.short	0x0010
        /*0014*/ 	.byte	0x00, 0xf0, 0x41, 0x00


	//----- nvinfo : EIATTR_KPARAM_INFO
	.align		4
.L_1463:
        /*0018*/ 	.byte	0x04, 0x17
        /*001a*/ 	.short	(.L_1465 - .L_1464)
.L_1464:
        /*001c*/ 	.word	0x00000000
        /*0020*/ 	.short	0x0001
        /*0022*/ 	.short	0x0004
        /*0024*/ 	.byte	0x00, 0xf0, 0x21, 0x00


	//----- nvinfo : EIATTR_KPARAM_INFO
	.align		4
.L_1465:
        /*0028*/ 	.byte	0x04, 0x17
        /*002a*/ 	.short	(.L_1467 - .L_1466)
.L_1466:
        /*002c*/ 	.word	0x00000000
        /*0030*/ 	.short	0x0000
        /*0032*/ 	.short	0x0000
        /*0034*/ 	.byte	0x00, 0xf0, 0x11, 0x00


	//----- nvinfo : EIATTR_SPARSE_MMA_MASK
	.align		4
.L_1467:
        /*0038*/ 	.byte	0x03, 0x50
        /*003a*/ 	.short	0x0000


	//----- nvinfo : EIATTR_MAXREG_COUNT
	.align		4
        /*003c*/ 	.byte	0x03, 0x1b
        /*003e*/ 	.short	0x00ff


	//----- nvinfo : EIATTR_MERCURY_ISA_VERSION
	.align		4
        /*0040*/ 	.byte	0x03, 0x5f
        /*0042*/ 	.short	0x0101


	//----- nvinfo : EIATTR_VRC_CTA_INIT_COUNT
	.align		4
        /*0044*/ 	.byte	0x02, 0x4a
	.zero		1
	.zero		1


	//----- nvinfo : EIATTR_EXIT_INSTR_OFFSETS
	.align		4
        /*0048*/ 	.byte	0x04, 0x1c
        /*004a*/ 	.short	(.L_1469 - .L_1468)


	//   ....[0]....
.L_1468:
        /*004c*/ 	.word	0x00000a60


	//   ....[1]....
        /*0050*/ 	.word	0x00000ab0


	//   ....[2]....
        /*0054*/ 	.word	0x00000d00


	//----- nvinfo : EIATTR_MAX_THREADS
	.align		4
.L_1469:
        /*0058*/ 	.byte	0x04, 0x05
        /*005a*/ 	.short	(.L_1471 - .L_1470)
.L_1470:
        /*005c*/ 	.word	0x00000080
        /*0060*/ 	.word	0x00000001
        /*0064*/ 	.word	0x00000001


	//----- nvinfo : EIATTR_CRS_STACK_SIZE
	.align		4
.L_1471:
        /*0068*/ 	.byte	0x04, 0x1e
        /*006a*/ 	.short	(.L_1473 - .L_1472)
.L_1472:
        /*006c*/ 	.word	0x00000000


	//----- nvinfo : EIATTR_CBANK_PARAM_SIZE
	.align		4
.L_1473:
        /*0070*/ 	.byte	0x03, 0x19
        /*0072*/ 	.short	0x0020


	//----- nvinfo : EIATTR_PARAM_CBANK
	.align		4
        /*0074*/ 	.byte	0x04, 0x0a
        /*0076*/ 	.short	(.L_1475 - .L_1474)
	.align		4
.L_1474:
        /*0078*/ 	.word	index@(.nv.constant0._ZN2at6native29vectorized_elementwise_kernelILi4ENS0_13AUnaryFunctorIN3c108BFloat16ES4_S4_NS0_15binary_internal10MulFunctorIfEEEESt5arrayIPcLm2EEEEviT0_T1_)
        /*007c*/ 	.short	0x0380
        /*007e*/ 	.short	0x0020


	//----- nvinfo : EIATTR_SW_WAR
	.align		4
.L_1475:
        /*0080*/ 	.byte	0x04, 0x36
        /*0082*/ 	.short	(.L_1477 - .L_1476)
.L_1476:
        /*0084*/ 	.word	0x00000008
.L_1477:


//--------------------- .nv.info._ZN2at6native29vectorized_elementwise_kernelILi8ENS0_13AUnaryFunctorIN3c108BFloat16ES4_S4_NS0_15binary_internal10MulFunctorIfEEEESt5arrayIPcLm2EEEEviT0_T1_ --------------------------
	.section	.nv.info._ZN2at6native29vectorized_elementwise_kernelILi8ENS0_13AUnaryFunctorIN3c108BFloat16ES4_S4_NS0_15binary_internal10MulFunctorIfEEEESt5arrayIPcLm2EEEEviT0_T1_,"",@"SHT_CUDA_INFO"
	.sectionflags	@""
	.align	4


	//----- nvinfo : EIATTR_CUDA_API_VERSION
	.align		4
        /*0000*/ 	.byte	0x04, 0x37
        /*0002*/ 	.short	(.L_1479 - .L_1478)
.L_1478:
        /*0004*/ 	.word	0x00000082


	//----- nvinfo : EIATTR_KPARAM_INFO
	.align		4
.L_1479:
        /*0008*/ 	.byte	0x04, 0x17
        /*000a*/ 	.short	(.L_1481 - .L_1480)
.L_1480:
        /*000c*/ 	.word	0x00000000
        /*0010*/ 	.short	0x0002
        /*0012*/ 	.short	0x0010
        /*0014*/ 	.byte	0x00, 0xf0, 0x41, 0x00


	//----- nvinfo : EIATTR_KPARAM_INFO
	.align		4
.L_1481:
        /*0018*/ 	.byte	0x04, 0x17
        /*001a*/ 	.short	(.L_1483 - .L_1482)
.L_1482:
        /*001c*/ 	.word	0x00000000
        /*0020*/ 	.short	0x0001
        /*0022*/ 	.short	0x0004
        /*0024*/ 	.byte	0x00, 0xf0, 0x21, 0x00


	//----- nvinfo : EIATTR_KPARAM_INFO
	.align		4
.L_1483:
        /*0028*/ 	.byte	0x04, 0x17
        /*002a*/ 	.short	(.L_1485 - .L_1484)
.L_1484:
        /*002c*/ 	.word	0x00000000
        /*0030*/ 	.short	0x0000
        /*0032*/ 	.short	0x0000
        /*0034*/ 	.byte	0x00, 0xf0, 0x11, 0x00


	//----- nvinfo : EIATTR_SPARSE_MMA_MASK
	.align		4
.L_1485:
        /*0038*/ 	.byte	0x03, 0x50
        /*003a*/ 	.short	0x0000


	//----- nvinfo : EIATTR_MAXREG_COUNT
	.align		4
        /*003c*/ 	.byte	0x03, 0x1b
        /*003e*/ 	.short	0x00ff


	//----- nvinfo : EIATTR_MERCURY_ISA_VERSION
	.align		4
        /*0040*/ 	.byte	0x03, 0x5f
        /*0042*/ 	.short	0x0101


	//----- nvinfo : EIATTR_VRC_CTA_INIT_COUNT
	.align		4
        /*0044*/ 	.byte	0x02, 0x4a
	.zero		1
	.zero		1


	//----- nvinfo : EIATTR_EXIT_INSTR_OFFSETS
	.align		4
        /*0048*/ 	.byte	0x04, 0x1c
        /*004a*/ 	.short	(.L_1487 - .L_1486)


	//   ....[0]....
.L_1486:
        /*004c*/ 	.word	0x00000010


	//----- nvinfo : EIATTR_MAX_THREADS
	.align		4
.L_1487:
        /*0050*/ 	.byte	0x04, 0x05
        /*0052*/ 	.short	(.L_1489 - .L_1488)
.L_1488:
        /*0054*/ 	.word	0x00000080
        /*0058*/ 	.word	0x00000001
        /*005c*/ 	.word	0x00000001


	//----- nvinfo : EIATTR_CBANK_PARAM_SIZE
	.align		4
.L_1489:
        /*0060*/ 	.byte	0x03, 0x19
        /*0062*/ 	.short	0x0020


	//----- nvinfo : EIATTR_PARAM_CBANK
	.align		4
        /*0064*/ 	.byte	0x04, 0x0a
        /*0066*/ 	.short	(.L_1491 - .L_1490)
	.align		4
.L_1490:
        /*0068*/ 	.word	index@(.nv.constant0._ZN2at6native29vectorized_elementwise_kernelILi8ENS0_13AUnaryFunctorIN3c108BFloat16ES4_S4_NS0_15binary_internal10MulFunctorIfEEEESt5arrayIPcLm2EEEEviT0_T1_)
        /*006c*/ 	.short	0x0380
        /*006e*/ 	.short	0x0020


	//----- nvinfo : EIATTR_SW_WAR
	.align		4
.L_1491:
        /*0070*/ 	.byte	0x04, 0x36
        /*0072*/ 	.short	(.L_1493 - .L_1492)
.L_1492:
        /*0074*/ 	.word	0x00000008
.L_1493:


//--------------------- .nv.info._ZN2at6native18elementwise_kernelILi128ELi4EZNS0_15gpu_kernel_implINS0_13BinaryFunctorIN3c108BFloat16ES5_S5_NS0_15binary_internal10MulFunctorIfEEEEEEvRNS_18TensorIteratorBaseERKT_EUliE_EEviT1_ --------------------------
	.section	.nv.info._ZN2at6native18elementwise_kernelILi128ELi4EZNS0_15gpu_kernel_implINS0_13BinaryFunctorIN3c108BFloat16ES5_S5_NS0_15binary_internal10MulFunctorIfEEEEEEvRNS_18TensorIteratorBaseERKT_EUliE_EEviT1_,"",@"SHT_CUDA_INFO"
	.sectionflags	@""
	.align	4


	//----- nvinfo : EIATTR_CUDA_API_VERSION
	.align		4
        /*0000*/ 	.byte	0x04, 0x37
        /*0002*/ 	.short	(.L_1495 - .L_1494)
.L_1494:
        /*0004*/ 	.word	0x00000082


	//----- nvinfo : EIATTR_KPARAM_INFO
	.align		4
.L_1495:
        /*0008*/ 	.byte	0x04, 0x17
        /*000a*/ 	.short	(.L_1497 - .L_1496)
.L_1496:
        /*000c*/ 	.word	0x00000000
        /*0010*/ 	.short	0x0001
        /*0012*/ 	.short	0x0008
        /*0014*/ 	.byte	0x00, 0xf0, 0x21, 0x0a


	//----- nvinfo : EIATTR_KPARAM_INFO
	.align		4
.L_1497:
        /*0018*/ 	.byte	0x04, 0x17
        /*001a*/ 	.short	(.L_1499 - .L_1498)
.L_1498:
        /*001c*/ 	.word	0x00000000
        /*0020*/ 	.short	0x0000
        /*0022*/ 	.short	0x0000
        /*0024*/ 	.byte	0x00, 0xf0, 0x11, 0x00


	//----- nvinfo : EIATTR_SPARSE_MMA_MASK
	.align		4
.L_1499:
        /*0028*/ 	.byte	0x03, 0x50
        /*002a*/ 	.short	0x0000


	//----- nvinfo : EIATTR_MAXREG_COUNT
	.align		4
        /*002c*/ 	.byte	0x03, 0x1b
        /*002e*/ 	.short	0x0080


	//----- nvinfo : EIATTR_EXTERNS
	.align		4
        /*0030*/ 	.byte	0x04, 0x0f
        /*0032*/ 	.short	(.L_1501 - .L_1500)


	//   ....[0]....
	.align		4
.L_1500:
        /*0034*/ 	.word	index@(__assertfail)


	//----- nvinfo : EIATTR_MERCURY_ISA_VERSION
	.align		4
.L_1501:
        /*0038*/ 	.byte	0x03, 0x5f
        /*003a*/ 	.short	0x0101


	//----- nvinfo : EIATTR_VRC_CTA_INIT_COUNT
	.align		4
        /*003c*/ 	.byte	0x02, 0x4a
	.zero		1
	.zero		1


	//----- nvinfo : EIATTR_SYSCALL_OFFSETS
	.align		4
        /*0040*/ 	.byte	0x04, 0x46
        /*0042*/ 	.short	(.L_1503 - .L_1502)


	//   ....[0]....
.L_1502:
        /*0044*/ 	.word	0x000026b0


	//   ....[1]....
        /*0048*/ 	.word	0x000036d0


	//   ....[2]....
        /*004c*/ 	.word	0x000045f0


	//   ....[3]....
        /*0050*/ 	.word	0x00006e40


	//   ....[4]....
        /*0054*/ 	.word	0x00007e50


	//   ....[5]....
        /*0058*/ 	.word	0x00008bc0


	//   ....[6]....
        /*005c*/ 	.word	0x0000b500


	//   ....[7]....
        /*0060*/ 	.word	0x0000c510


	//   ....[8]....
        /*0064*/ 	.word	0x0000d280


	//   ....[9]....
        /*0068*/ 	.word	0x0000fbe0


	//   ....[10]....
        /*006c*/ 	.word	0x00010bf0


	//   ....[11]....
        /*0070*/ 	.word	0x00011930


	//----- nvinfo : EIATTR_EXIT_INSTR_OFFSETS
	.align		4
.L_1503:
        /*0074*/ 	.byte	0x04, 0x1c
        /*0076*/ 	.short	(.L_1505 - .L_1504)


	//   ....[0]....
.L_1504:
        /*0078*/ 	.word	0x0000d540


	//   ....[1]....
        /*007c*/ 	.word	0x00010db0


	//   ....[2]....
        /*0080*/ 	.word	0x00010df0


	//   ....[3]....
        /*0084*/ 	.word	0x00010e90


	//   ....[4]....
        /*0088*/ 	.word	0x00010ed0


	//   ....[5]....
        /*008c*/ 	.word	0x00010f10


	//   ....[6]....
        /*0090*/ 	.word	0x00010fa0


	//   ....[7]....
        /*0094*/ 	.word	0x00010fe0


	//   ....[8]....
        /*0098*/ 	.word	0x00011080


	//   ....[9]....
        /*009c*/ 	.word	0x000110d0


	//   ....[10]....
        /*00a0*/ 	.word	0x00011120


	//   ....[11]....
        /*00a4*/ 	.word	0x00011200


	//   ....[12]....
        /*00a8*/ 	.word	0x00011370


	//   ....[13]....
        /*00ac*/ 	.word	0x000114e0


	//   ....[14]....
        /*00b0*/ 	.word	0x00011640


	//   ....[15]....
        /*00b4*/ 	.word	0x00011680


	//   ....[16]....
        /*00b8*/ 	.word	0x000116c0


	//   ....[17]....
        /*00bc*/ 	.word	0x00011770


	//   ....[18]....
        /*00c0*/ 	.word	0x000117d0


	//   ....[19]....
        /*00c4*/ 	.word	0x00011940


	//   ....[20]....
        /*00c8*/ 	.word	0x00011a50


	//   ....[21]....
        /*00cc*/ 	.word	0x00011b90


	//   ....[22]....
        /*00d0*/ 	.word	0x00011bb0


	//----- nvinfo : EIATTR_MAX_THREADS
	.align		4
.L_1505:
        /*00d4*/ 	.byte	0x04, 0x05
        /*00d6*/ 	.short	(.L_1507 - .L_1506)
.L_1506:
        /*00d8*/ 	.word	0x00000080
        /*00dc*/ 	.word	0x00000001
        /*00e0*/ 	.word	0x00000001


	//----- nvinfo : EIATTR_CRS_STACK_SIZE
	.align		4
.L_1507:
        /*00e4*/ 	.byte	0x04, 0x1e
        /*00e6*/ 	.short	(.L_1509 - .L_1508)
.L_1508:
        /*00e8*/ 	.word	0x00000000


	//----- nvinfo : EIATTR_CBANK_PARAM_SIZE
	.align		4
.L_1509:
        /*00ec*/ 	.byte	0x03, 0x19
        /*00ee*/ 	.short	0x0290


	//----- nvinfo : EIATTR_PARAM_CBANK
	.align		4
        /*00f0*/ 	.byte	0x04, 0x0a
        /*00f2*/ 	.short	(.L_1511 - .L_1510)
	.align		4
.L_1510:
        /*00f4*/ 	.word	index@(.nv.constant0._ZN2at6native18elementwise_kernelILi128ELi4EZNS0_15gpu_kernel_implINS0_13BinaryFunctorIN3c108BFloat16ES5_S5_NS0_15binary_internal10MulFunctorIfEEEEEEvRNS_18TensorIteratorBaseERKT_EUliE_EEviT1_)
        /*00f8*/ 	.short	0x0380
        /*00fa*/ 	.short	0x0290


	//----- nvinfo : EIATTR_SW_WAR
	.align		4
.L_1511:
        /*00fc*/ 	.byte	0x04, 0x36
        /*00fe*/ 	.short	(.L_1513 - .L_1512)
.L_1512:
        /*0100*/ 	.word	0x00000008
.L_1513:


//--------------------- .nv.info._ZN2at6native27unrolled_elementwise_kernelINS0_13BinaryFunctorIN3c108BFloat16ES4_S4_NS0_15binary_internal10MulFunctorIfEEEESt5arrayIPcLm3EELi4E23TrivialOffsetCalculatorILi2EjESC_ILi1EjENS0_6memory12LoadWithCastILi2EEENSF_13StoreWithCastILi1EEEEEviT_T0_T2_T3_T4_T5_ --------------------------
	.section	.nv.info._ZN2at6native27unrolled_elementwise_kernelINS0_13BinaryFunctorIN3c108BFloat16ES4_S4_NS0_15binary_internal10MulFunctorIfEEEESt5arrayIPcLm3EELi4E23TrivialOffsetCalculatorILi2EjESC_ILi1EjENS0_6memory12LoadWithCastILi2EEENSF_13StoreWithCastILi1EEEEEviT_T0_T2_T3_T4_T5_,"",@"SHT_CUDA_INFO"
	.sectionflags	@""
	.align	4


	//----- nvinfo : EIATTR_CUDA_API_VERSION
	.align		4
        /*0000*/ 	.byte	0x04, 0x37
        /*0002*/ 	.short	(.L_1515 - .L_1514)
.L_1514:
        /*0004*/ 	.word	0x00000082


	//----- nvinfo : EIATTR_KPARAM_INFO
	.align		4
.L_1515:
        /*0008*/ 	.byte	0x04, 0x17
        /*000a*/ 	.short	(.L_1517 - .L_1516)
.L_1516:
        /*000c*/ 	.word	0x00000000
        /*0010*/ 	.short	0x0006
        /*0012*/ 	.short	0x0030
        /*0014*/ 	.byte	0x00, 0xf0, 0x21, 0x00


	//----- nvinfo : EIATTR_KPARAM_INFO
	.align		4
.L_1517:
        /*0018*/ 	.byte	0x04, 0x17
        /*001a*/ 	.short	(.L_1519 - .L_1518)
.L_1518:
        /*001c*/ 	.word	0x00000000
        /*0020*/ 	.short	0x0005
        /*0022*/ 	.short	0x0024
        /*0024*/ 	.byte	0x00, 0xf0, 0x31, 0x00


	//----- nvinfo : EIATTR_KPARAM_INFO
	.align		4
.L_1519:
        /*0028*/ 	.byte	0x04, 0x17
        /*002a*/ 	.short	(.L_1521 - .L_1520)
.L_1520:
        /*002c*/ 	.word	0x00000000
        /*0030*/ 	.short	0x0004
        /*0032*/ 	.short	0x0021
        /*0034*/ 	.byte	0x00, 0xf0, 0x05, 0x00


	//----- nvinfo : EIATTR_KPARAM_INFO
	.align		4
.L_1521:
        /*0038*/ 	.byte	0x04, 0x17
        /*003a*/ 	.short	(.L_1523 - .L_1522)
.L_1522:
        /*003c*/ 	.word	0x00000000
        /*0040*/ 	.short	0x0003
        /*0042*/ 	.short	0x0020
        /*0044*/ 	.byte	0x00, 0xf0, 0x05, 0x00


	//----- nvinfo : EIATTR_KPARAM_INFO
	.align		4
.L_1523:
        /*0048*/ 	.byte	0x04, 0x17
        /*004a*/ 	.short	(.L_1525 - .L_1524)
.L_1524:
        /*004c*/ 	.word	0x00000000
        /*0050*/ 	.short	0x0002
        /*0052*/ 	.short	0x0008
        /*0054*/ 	.byte	0x00, 0xf0, 0x61, 0x00


	//----- nvinfo : EIATTR_KPARAM_INFO
	.align		4
.L_1525:
        /*0058*/ 	.byte	0x04, 0x17
        /*005a*/ 	.short	(.L_1527 - .L_1526)
.L_1526:
        /*005c*/ 	.word	0x00000000
        /*0060*/ 	.short	0x0001
        /*0062*/ 	.short	0x0004
        /*0064*/ 	.byte	0x00, 0xf0, 0x05, 0x00


	//----- nvinfo : EIATTR_KPARAM_INFO
	.align		4
.L_1527:
        /*0068*/ 	.byte	0x04, 0x17
        /*006a*/ 	.short	(.L_1529 - .L_1528)
.L_1528:
        /*006c*/ 	.word	0x00000000
        /*0070*/ 	.short	0x0000
        /*0072*/ 	.short	0x0000
        /*0074*/ 	.byte	0x00, 0xf0, 0x11, 0x00


	//----- nvinfo : EIATTR_SPARSE_MMA_MASK
	.align		4
.L_1529:
        /*0078*/ 	.byte	0x03, 0x50
        /*007a*/ 	.short	0x0000


	//----- nvinfo : EIATTR_MAXREG_COUNT
	.align		4
        /*007c*/ 	.byte	0x03, 0x1b
        /*007e*/ 	.short	0x00ff


	//----- nvinfo : EIATTR_EXTERNS
	.align		4
        /*0080*/ 	.byte	0x04, 0x0f
        /*0082*/ 	.short	(.L_1531 - .L_1530)


	//   ....[0]....
	.align		4
.L_1530:
        /*0084*/ 	.word	index@(__assertfail)


	//----- nvinfo : EIATTR_MERCURY_ISA_VERSION
	.align		4
.L_1531:
        /*0088*/ 	.byte	0x03, 0x5f
        /*008a*/ 	.short	0x0101


	//----- nvinfo : EIATTR_VRC_CTA_INIT_COUNT
	.align		4
        /*008c*/ 	.byte	0x02, 0x4a
	.zero		1
	.zero		1


	//----- nvinfo : EIATTR_SYSCALL_OFFSETS
	.align		4
        /*0090*/ 	.byte	0x04, 0x46
        /*0092*/ 	.short	(.L_1533 - .L_1532)


	//   ....[0]....
.L_1532:
        /*0094*/ 	.word	0x000010a0


	//   ....[1]....
        /*0098*/ 	.word	0x000021d0


	//   ....[2]....
        /*009c*/ 	.word	0x00003440


	//   ....[3]....
        /*00a0*/ 	.word	0x00004570


	//   ....[4]....
        /*00a4*/ 	.word	0x00005720


	//   ....[5]....
        /*00a8*/ 	.word	0x00006860


	//   ....[6]....
        /*00ac*/ 	.word	0x00007a10


	//   ....[7]....
        /*00b0*/ 	.word	0x00008a60


	//   ....[8]....
        /*00b4*/ 	.word	0x00009ba0


	//   ....[9]....
        /*00b8*/ 	.word	0x0000aa80


	//   ....[10]....
        /*00bc*/ 	.word	0x0000ba00


	//   ....[11]....
        /*00c0*/ 	.word	0x0000c980


	//----- nvinfo : EIATTR_EXIT_INSTR_OFFSETS
	.align		4
.L_1533:
        /*00c4*/ 	.byte	0x04, 0x1c
        /*00c6*/ 	.short	(.L_1535 - .L_1534)


	//   ....[0]....
.L_1534:
        /*00c8*/ 	.word	0x0000bcb0


	//   ....[1]....
        /*00cc*/ 	.word	0x0000be00


	//   ....[2]....
        /*00d0*/ 	.word	0x0000be40


	//   ....[3]....
        /*00d4*/ 	.word	0x0000bee0


	//   ....[4]....
        /*00d8*/ 	.word	0x0000bf20


	//   ....[5]....
        /*00dc*/ 	.word	0x0000bf60


	//   ....[6]....
        /*00e0*/ 	.word	0x0000bff0


	//   ....[7]....
        /*00e4*/ 	.word	0x0000c030


	//   ....[8]....
        /*00e8*/ 	.word	0x0000c0d0


	//   ....[9]....
        /*00ec*/ 	.word	0x0000c120


	//   ....[10]....
        /*00f0*/ 	.word	0x0000c170


	//   ....[11]....
        /*00f4*/ 	.word	0x0000c250


	//   ....[12]....
        /*00f8*/ 	.word	0x0000c3c0


	//   ....[13]....
        /*00fc*/ 	.word	0x0000c530


	//   ....[14]....
        /*0100*/ 	.word	0x0000c690


	//   ....[15]....
        /*0104*/ 	.word	0x0000c6d0


	//   ....[16]....
        /*0108*/ 	.word	0x0000c710


	//   ....[17]....
        /*010c*/ 	.word	0x0000c7c0


	//   ....[18]....
        /*0110*/ 	.word	0x0000c820


	//   ....[19]....
        /*0114*/ 	.word	0x0000c990


	//   ....[20]....
        /*0118*/ 	.word	0x0000caa0


	//   ....[21]....
        /*011c*/ 	.word	0x0000cbe0


	//   ....[22]....
        /*0120*/ 	.word	0x0000cc00


	//----- nvinfo : EIATTR_MAX_THREADS
	.align		4
.L_1535:
        /*0124*/ 	.byte	0x04, 0x05
        /*0126*/ 	.short	(.L_1537 - .L_1536)
.L_1536:
        /*0128*/ 	.word	0x00000080
        /*012c*/ 	.word	0x00000001
        /*0130*/ 	.word	0x00000001


	//----- nvinfo : EIATTR_CRS_STACK_SIZE
	.align		4
.L_1537:
        /*0134*/ 	.byte	0x04, 0x1e
        /*0136*/ 	.short	(.L_1539 - .L_1538)
.L_1538:
        /*0138*/ 	.word	0x00000000


	//----- nvinfo : EIATTR_CBANK_PARAM_SIZE
	.align		4
.L_1539:
        /*013c*/ 	.byte	0x03, 0x19
        /*013e*/ 	.short	0x0038


	//----- nvinfo : EIATTR_PARAM_CBANK
	.align		4
        /*0140*/ 	.byte	0x04, 0x0a
        /*0142*/ 	.short	(.L_1541 - .L_1540)
	.align		4
.L_1540:
        /*0144*/ 	.word	index@(.nv.constant0._ZN2at6native27unrolled_elementwise_kernelINS0_13BinaryFunctorIN3c108BFloat16ES4_S4_NS0_15binary_internal10MulFunctorIfEEEESt5arrayIPcLm3EELi4E23TrivialOffsetCalculatorILi2EjESC_ILi1EjENS0_6memory12LoadWithCastILi2EEENSF_13StoreWithCastILi1EEEEEviT_T0_T2_T3_T4_T5_)
        /*0148*/ 	.short	0x0380
        /*014a*/ 	.short	0x0038


	//----- nvinfo : EIATTR_SW_WAR
	.align		4
.L_1541:
        /*014c*/ 	.byte	0x04, 0x36
        /*014e*/ 	.short	(.L_1543 - .L_1542)
.L_1542:
        /*0150*/ 	.word	0x00000008
.L_1543:


//--------------------- .nv.info._ZN2at6native18elementwise_kernelILi128ELi4EZNS0_22gpu_kernel_impl_nocastINS0_13BinaryFunctorIN3c108BFloat16ES5_S5_NS0_15binary_internal10MulFunctorIfEEEEEEvRNS_18TensorIteratorBaseERKT_EUliE_EEviT1_ --------------------------
	.section	.nv.info._ZN2at6native18elementwise_kernelILi128ELi4EZNS0_22gpu_kernel_impl_nocastINS0_13BinaryFunctorIN3c108BFloat16ES5_S5_NS0_15binary_internal10MulFunctorIfEEEEEEvRNS_18TensorIteratorBaseERKT_EUliE_EEviT1_,"",@"SHT_CUDA_INFO"
	.sectionflags	@""
	.align	4


	//----- nvinfo : EIATTR_CUDA_API_VERSION
	.align		4
        /*0000*/ 	.byte	0x04, 0x37
        /*0002*/ 	.short	(.L_1545 - .L_1544)
.L_1544:
        /*0004*/ 	.word	0x00000082


	//----- nvinfo : EIATTR_KPARAM_INFO
	.align		4
.L_1545:
        /*0008*/ 	.byte	0x04, 0x17
        /*000a*/ 	.short	(.L_1547 - .L_1546)
.L_1546:
        /*000c*/ 	.word	0x00000000
        /*0010*/ 	.short	0x0001
        /*0012*/ 	.short	0x0008
        /*0014*/ 	.byte	0x00, 0xf0, 0x21, 0x0a


	//----- nvinfo : EIATTR_KPARAM_INFO
	.align		4
.L_1547:
        /*0018*/ 	.byte	0x04, 0x17
        /*001a*/ 	.short	(.L_1549 - .L_1548)
.L_1548:
        /*001c*/ 	.word	0x00000000
        /*0020*/ 	.short	0x0000
        /*0022*/ 	.short	0x0000
        /*0024*/ 	.byte	0x00, 0xf0, 0x11, 0x00


	//----- nvinfo : EIATTR_SPARSE_MMA_MASK
	.align		4
.L_1549:
        /*0028*/ 	.byte	0x03, 0x50
        /*002a*/ 	.short	0x0000


	//----- nvinfo : EIATTR_MAXREG_COUNT
	.align		4
        /*002c*/ 	.byte	0x03, 0x1b
        /*002e*/ 	.short	0x0080


	//----- nvinfo : EIATTR_MERCURY_ISA_VERSION
	.align		4
        /*0030*/ 	.byte	0x03, 0x5f
        /*0032*/ 	.short	0x0101


	//----- nvinfo : EIATTR_VRC_CTA_INIT_COUNT
	.align		4
        /*0034*/ 	.byte	0x02, 0x4a
	.zero		1
	.zero		1


	//----- nvinfo : EIATTR_EXIT_INSTR_OFFSETS
	.align		4
        /*0038*/ 	.byte	0x04, 0x1c
        /*003a*/ 	.short	(.L_1551 - .L_1550)


	//   ....[0]....
.L_1550:
        /*003c*/ 	.word	0x00000390


	//   ....[1]....
        /*0040*/ 	.word	0x00000440


	//   ....[2]....
        /*0044*/ 	.word	0x000049b0


	//   ....[3]....
        /*0048*/ 	.word	0x00006070


	//----- nvinfo : EIATTR_MAX_THREADS
	.align		4
.L_1551:
        /*004c*/ 	.byte	0x04, 0x05
        /*004e*/ 	.short	(.L_1553 - .L_1552)
.L_1552:
        /*0050*/ 	.word	0x00000080
        /*0054*/ 	.word	0x00000001
        /*0058*/ 	.word	0x00000001


	//----- nvinfo : EIATTR_CRS_STACK_SIZE
	.align		4
.L_1553:
        /*005c*/ 	.byte	0x04, 0x1e
        /*005e*/ 	.short	(.L_1555 - .L_1554)
.L_1554:
        /*0060*/ 	.word	0x00000000


	//----- nvinfo : EIATTR_CBANK_PARAM_SIZE
	.align		4
.L_1555:
        /*0064*/ 	.byte	0x03, 0x19
        /*0066*/ 	.short	0x0290


	//----- nvinfo : EIATTR_PARAM_CBANK
	.align		4
        /*0068*/ 	.byte	0x04, 0x0a
        /*006a*/ 	.short	(.L_1557 - .L_1556)
	.align		4
.L_1556:
        /*006c*/ 	.word	index@(.nv.constant0._ZN2at6native18elementwise_kernelILi128ELi4EZNS0_22gpu_kernel_impl_nocastINS0_13BinaryFunctorIN3c108BFloat16ES5_S5_NS0_15binary_internal10MulFunctorIfEEEEEEvRNS_18TensorIteratorBaseERKT_EUliE_EEviT1_)
        /*0070*/ 	.short	0x0380
        /*0072*/ 	.short	0x0290


	//----- nvinfo : EIATTR_SW_WAR
	.align		4
.L_1557:
        /*0074*/ 	.byte	0x04, 0x36
        /*0076*/ 	.short	(.L_1559 - .L_1558)
.L_1558:
        /*0078*/ 	.word	0x00000008
.L_1559:


//--------------------- .nv.info._ZN2at6native27unrolled_elementwise_kernelINS0_13BinaryFunctorIN3c108BFloat16ES4_S4_NS0_15binary_internal10MulFunctorIfEEEESt5arrayIPcLm3EELi4E23TrivialOffsetCalculatorILi2EjESC_ILi1EjENS0_6memory15LoadWithoutCastENSF_16StoreWithoutCastEEEviT_T0_T2_T3_T4_T5_ --------------------------
	.section	.nv.info._ZN2at6native27unrolled_elementwise_kernelINS0_13BinaryFunctorIN3c108BFloat16ES4_S4_NS0_15binary_internal10MulFunctorIfEEEESt5arrayIPcLm3EELi4E23TrivialOffsetCalculatorILi2EjESC_ILi1EjENS0_6memory15LoadWithoutCastENSF_16StoreWithoutCastEEEviT_T0_T2_T3_T4_T5_,"",@"SHT_CUDA_INFO"
	.sectionflags	@""
	.align	4


	//----- nvinfo : EIATTR_CUDA_API_VERSION
	.align		4
        /*0000*/ 	.byte	0x04, 0x37
        /*0002*/ 	.short	(.L_1561 - .L_1560)
.L_1560:
        /*0004*/ 	.word	0x00000082


	//----- nvinfo : EIATTR_KPARAM_INFO
	.align		4
.L_1561:
        /*0008*/ 	.byte	0x04, 0x17
        /*000a*/ 	.short	(.L_1563 - .L_1562)
.L_1562:
        /*000c*/ 	.word	0x00000000
        /*0010*/ 	.short	0x0006
        /*0012*/ 	.short	0x0023
        /*0014*/ 	.byte	0x00, 0xf0, 0x05, 0x00


	//----- nvinfo : EIATTR_KPARAM_INFO
	.align		4
.L_1563:
        /*0018*/ 	.byte	0x04, 0x17
        /*001a*/ 	.short	(.L_1565 - .L_1564)
.L_1564:
        /*001c*/ 	.word	0x00000000
        /*0020*/ 	.short	0x0005
        /*0022*/ 	.short	0x0022
        /*0024*/ 	.byte	0x00, 0xf0, 0x05, 0x00


	//----- nvinfo : EIATTR_KPARAM_INFO
	.align		4
.L_1565:
        /*0028*/ 	.byte	0x04, 0x17
        /*002a*/ 	.short	(.L_1567 - .L_1566)
.L_1566:
        /*002c*/ 	.word	0x00000000
        /*0030*/ 	.short	0x0004
        /*0032*/ 	.short	0x0021
        /*0034*/ 	.byte	0x00, 0xf0, 0x05, 0x00


	//----- nvinfo : EIATTR_KPARAM_INFO
	.align		4
.L_1567:
        /*0038*/ 	.byte	0x04, 0x17
        /*003a*/ 	.short	(.L_1569 - .L_1568)
.L_1568:
        /*003c*/ 	.word	0x00000000
        /*0040*/ 	.short	0x0003
        /*0042*/ 	.short	0x0020
        /*0044*/ 	.byte	0x00, 0xf0, 0x05, 0x00


	//----- nvinfo : EIATTR_KPARAM_INFO
	.align		4
.L_1569:
        /*0048*/ 	.byte	0x04, 0x17
        /*004a*/ 	.short	(.L_1571 - .L_1570)
.L_1570:
        /*004c*/ 	.word	0x00000000
        /*0050*/ 	.short	0x0002
        /*0052*/ 	.short	0x0008
        /*0054*/ 	.byte	0x00, 0xf0, 0x61, 0x00


	//----- nvinfo : EIATTR_KPARAM_INFO
	.align		4
.L_1571:
        /*0058*/ 	.byte	0x04, 0x17
        /*005a*/ 	.short	(.L_1573 - .L_1572)
.L_1572:
        /*005c*/ 	.word	0x00000000
        /*0060*/ 	.short	0x0001
        /*0062*/ 	.short	0x0004
        /*0064*/ 	.byte	0x00, 0xf0, 0x05, 0x00


	//----- nvinfo : EIATTR_KPARAM_INFO
	.align		4
.L_1573:
        /*0068*/ 	.byte	0x04, 0x17
        /*006a*/ 	.short	(.L_1575 - .L_1574)
.L_1574:
        /*006c*/ 	.word	0x00000000
        /*0070*/ 	.short	0x0000
        /*0072*/ 	.short	0x0000
        /*0074*/ 	.byte	0x00, 0xf0, 0x11, 0x00


	//----- nvinfo : EIATTR_SPARSE_MMA_MASK
	.align		4
.L_1575:
        /*0078*/ 	.byte	0x03, 0x50
        /*007a*/ 	.short	0x0000


	//----- nvinfo : EIATTR_MAXREG_COUNT
	.align		4
        /*007c*/ 	.byte	0x03, 0x1b
        /*007e*/ 	.short	0x00ff


	//----- nvinfo : EIATTR_MERCURY_ISA_VERSION
	.align		4
        /*0080*/ 	.byte	0x03, 0x5f
        /*0082*/ 	.short	0x0101


	//----- nvinfo : EIATTR_VRC_CTA_INIT_COUNT
	.align		4
        /*0084*/ 	.byte	0x02, 0x4a
	.zero		1
	.zero		1


	//----- nvinfo : EIATTR_EXIT_INSTR_OFFSETS
	.align		4
        /*0088*/ 	.byte	0x04, 0x1c
        /*008a*/ 	.short	(.L_1577 - .L_1576)


	//   ....[0]....
.L_1576:
        /*008c*/ 	.word	0x00000590


	//   ....[1]....
        /*0090*/ 	.word	0x00000620


	//----- nvinfo : EIATTR_MAX_THREADS
	.align		4
.L_1577:
        /*0094*/ 	.byte	0x04, 0x05
        /*0096*/ 	.short	(.L_1579 - .L_1578)
.L_1578:
        /*0098*/ 	.word	0x00000080
        /*009c*/ 	.word	0x00000001
        /*00a0*/ 	.word	0x00000001


	//----- nvinfo : EIATTR_CRS_STACK_SIZE
	.align		4
.L_1579:
        /*00a4*/ 	.byte	0x04, 0x1e
        /*00a6*/ 	.short	(.L_1581 - .L_1580)
.L_1580:
        /*00a8*/ 	.word	0x00000000


	//----- nvinfo : EIATTR_CBANK_PARAM_SIZE
	.align		4
.L_1581:
        /*00ac*/ 	.byte	0x03, 0x19
        /*00ae*/ 	.short	0x0024


	//----- nvinfo : EIATTR_PARAM_CBANK
	.align		4
        /*00b0*/ 	.byte	0x04, 0x0a
        /*00b2*/ 	.short	(.L_1583 - .L_1582)
	.align		4
.L_1582:
        /*00b4*/ 	.word	index@(.nv.constant0._ZN2at6native27unrolled_elementwise_kernelINS0_13BinaryFunctorIN3c108BFloat16ES4_S4_NS0_15binary_internal10MulFunctorIfEEEESt5arrayIPcLm3EELi4E23TrivialOffsetCalculatorILi2EjESC_ILi1EjENS0_6memory15LoadWithoutCastENSF_16StoreWithoutCastEEEviT_T0_T2_T3_T4_T5_)
        /*00b8*/ 	.short	0x0380
        /*00ba*/ 	.short	0x0024


	//----- nvinfo : EIATTR_SW_WAR
	.align		4
.L_1583:
        /*00bc*/ 	.byte	0x04, 0x36
        /*00be*/ 	.short	(.L_1585 - .L_1584)
.L_1584:
        /*00c0*/ 	.word	0x00000008
.L_1585:


//--------------------- .nv.info._ZN2at6native29vectorized_elementwise_kernelILi2ENS0_13BinaryFunctorIN3c108BFloat16ES4_S4_NS0_15binary_internal10MulFunctorIfEEEESt5arrayIPcLm3EEEEviT0_T1_ --------------------------
	.section	.nv.info._ZN2at6native29vectorized_elementwise_kernelILi2ENS0_13BinaryFunctorIN3c108BFloat16ES4_S4_NS0_15binary_internal10MulFunctorIfEEEESt5arrayIPcLm3EEEEviT0_T1_,"",@"SHT_CUDA_INFO"
	.sectionflags	@""
	.align	4


	//----- nvinfo : EIATTR_CUDA_API_VERSION
	.align		4
        /*0000*/ 	.byte	0x04, 0x37
        /*0002*/ 	.short	(.L_1587 - .L_1586)
.L_1586:
        /*0004*/ 	.word	0x00000082


	//----- nvinfo : EIATTR_KPARAM_INFO
	.align		4
.L_1587:
        /*0008*/ 	.byte	0x04, 0x17
        /*000a*/ 	.short	(.L_1589 - .L_1588)
.L_1588:
        /*000c*/ 	.word	0x00000000
        /*0010*/ 	.short	0x0002
        /*0012*/ 	.short	0x0008
        /*0014*/ 	.byte	0x00, 0xf0, 0x61, 0x00


	//----- nvinfo : EIATTR_KPARAM_INFO
	.align		4
.L_1589:
        /*0018*/ 	.byte	0x04, 0x17
        /*001a*/ 	.short	(.L_1591 - .L_1590)
.L_1590:
        /*001c*/ 	.word	0x00000000
        /*0020*/ 	.short	0x0001
        /*0022*/ 	.short	0x0004
        /*0024*/ 	.byte	0x00, 0xf0, 0x05, 0x00


	//----- nvinfo : EIATTR_KPARAM_INFO
	.align		4
.L_1591:
        /*0028*/ 	.byte	0x04, 0x17
        /*002a*/ 	.short	(.L_1593 - .L_1592)
.L_1592:
        /*002c*/ 	.word	0x00000000
        /*0030*/ 	.short	0x0000
        /*0032*/ 	.short	0x0000
        /*0034*/ 	.byte	0x00, 0xf0, 0x11, 0x00


	//----- nvinfo : EIATTR_SPARSE_MMA_MASK
	.align		4
.L_1593:
        /*0038*/ 	.byte	0x03, 0x50
        /*003a*/ 	.short	0x0000


	//----- nvinfo : EIATTR_MAXREG_COUNT
	.align		4
        /*003c*/ 	.byte	0x03, 0x1b
        /*003e*/ 	.short	0x00ff


	//----- nvinfo : EIATTR_MERCURY_ISA_VERSION
	.align		4
        /*0040*/ 	.byte	0x03, 0x5f
        /*0042*/ 	.short	0x0101


	//----- nvinfo : EIATTR_VRC_CTA_INIT_COUNT
	.align		4
        /*0044*/ 	.byte	0x02, 0x4a
	.zero		1
	.zero		1


	//----- nvinfo : EIATTR_EXIT_INSTR_OFFSETS
	.align		4
        /*0048*/ 	.byte	0x04, 0x1c
        /*004a*/ 	.short	(.L_1595 - .L_1594)


	//   ....[0]....
.L_1594:
        /*004c*/ 	.word	0x00000c50


	//   ....[1]....
        /*0050*/ 	.word	0x00000ca0


	//   ....[2]....
        /*0054*/ 	.word	0x00001050


	//----- nvinfo : EIATTR_MAX_THREADS
	.align		4
.L_1595:
        /*0058*/ 	.byte	0x04, 0x05
        /*005a*/ 	.short	(.L_1597 - .L_1596)
.L_1596:
        /*005c*/ 	.word	0x00000080
        /*0060*/ 	.word	0x00000001
        /*0064*/ 	.word	0x00000001


	//----- nvinfo : EIATTR_CRS_STACK_SIZE
	.align		4
.L_1597:
        /*0068*/ 	.byte	0x04, 0x1e
        /*006a*/ 	.short	(.L_1599 - .L_1598)
.L_1598:
        /*006c*/ 	.word	0x00000000


	//----- nvinfo : EIATTR_CBANK_PARAM_SIZE
	.align		4
.L_1599:
        /*0070*/ 	.byte	0x03, 0x19
        /*0072*/ 	.short	0x0020


	//----- nvinfo : EIATTR_PARAM_CBANK
	.align		4
        /*0074*/ 	.byte	0x04, 0x0a
        /*0076*/ 	.short	(.L_1601 - .L_1600)
	.align		4
.L_1600:
        /*0078*/ 	.word	index@(.nv.constant0._ZN2at6native29vectorized_elementwise_kernelILi2ENS0_13BinaryFunctorIN3c108BFloat16ES4_S4_NS0_15binary_internal10MulFunctorIfEEEESt5arrayIPcLm3EEEEviT0_T1_)
        /*007c*/ 	.short	0x0380
        /*007e*/ 	.short	0x0020


	//----- nvinfo : EIATTR_SW_WAR
	.align		4
.L_1601:
        /*0080*/ 	.byte	0x04, 0x36
        /*0082*/ 	.short	(.L_1603 - .L_1602)
.L_1602:
        /*0084*/ 	.word	0x00000008
.L_1603:


//--------------------- .nv.info._ZN2at6native29vectorized_elementwise_kernelILi4ENS0_13BinaryFunctorIN3c108BFloat16ES4_S4_NS0_15binary_internal10MulFunctorIfEEEESt5arrayIPcLm3EEEEviT0_T1_ --------------------------
	.section	.nv.info._ZN2at6native29vectorized_elementwise_kernelILi4ENS0_13BinaryFunctorIN3c108BFloat16ES4_S4_NS0_15binary_internal10MulFunctorIfEEEESt5arrayIPcLm3EEEEviT0_T1_,"",@"SHT_CUDA_INFO"
	.sectionflags	@""
	.align	4


	//----- nvinfo : EIATTR_CUDA_API_VERSION
	.align		4
        /*0000*/ 	.byte	0x04, 0x37
        /*0002*/ 	.short	(.L_1605 - .L_1604)
.L_1604:
        /*0004*/ 	.word	0x00000082


	//----- nvinfo : EIATTR_KPARAM_INFO
	.align		4
.L_1605:
        /*0008*/ 	.byte	0x04, 0x17
        /*000a*/ 	.short	(.L_1607 - .L_1606)
.L_1606:
        /*000c*/ 	.word	0x00000000
        /*0010*/ 	.short	0x0002
        /*0012*/ 	.short	0x0008
        /*0014*/ 	.byte	0x00, 0xf0, 0x61, 0x00


	//----- nvinfo : EIATTR_KPARAM_INFO
	.align		4
.L_1607:
        /*0018*/ 	.byte	0x04, 0x17
        /*001a*/ 	.short	(.L_1609 - .L_1608)
.L_1608:
        /*001c*/ 	.word	0x00000000
        /*0020*/ 	.short	0x0001
        /*0022*/ 	.short	0x0004
        /*0024*/ 	.byte	0x00, 0xf0, 0x05, 0x00


	//----- nvinfo : EIATTR_KPARAM_INFO
	.align		4
.L_1609:
        /*0028*/ 	.byte	0x04, 0x17
        /*002a*/ 	.short	(.L_1611 - .L_1610)
.L_1610:
        /*002c*/ 	.word	0x00000000
        /*0030*/ 	.short	0x0000
        /*0032*/ 	.short	0x0000
        /*0034*/ 	.byte	0x00, 0xf0, 0x11, 0x00


	//----- nvinfo : EIATTR_SPARSE_MMA_MASK
	.align		4
.L_1611:
        /*0038*/ 	.byte	0x03, 0x50
        /*003a*/ 	.short	0x0000


	//----- nvinfo : EIATTR_MAXREG_COUNT
	.align		4
        /*003c*/ 	.byte	0x03, 0x1b
        /*003e*/ 	.short	0x00ff


	//----- nvinfo : EIATTR_MERCURY_ISA_VERSION
	.align		4
        /*0040*/ 	.byte	0x03, 0x5f
        /*0042*/ 	.short	0x0101


	//----- nvinfo : EIATTR_VRC_CTA_INIT_COUNT
	.align		4
        /*0044*/ 	.byte	0x02, 0x4a
	.zero		1
	.zero		1


	//----- nvinfo : EIATTR_EXIT_INSTR_OFFSETS
	.align		4
        /*0048*/ 	.byte	0x04, 0x1c
        /*004a*/ 	.short	(.L_1613 - .L_1612)


	//   ....[0]....
.L_1612:
        /*004c*/ 	.word	0x00000c50


	//   ....[1]....
        /*0050*/ 	.word	0x00000ca0


	//   ....[2]....
        /*0054*/ 	.word	0x00000ff0


	//----- nvinfo : EIATTR_MAX_THREADS
	.align		4
.L_1613:
        /*0058*/ 	.byte	0x04, 0x05
        /*005a*/ 	.short	(.L_1615 - .L_1614)
.L_1614:
        /*005c*/ 	.word	0x00000080
        /*0060*/ 	.word	0x00000001
        /*0064*/ 	.word	0x00000001


	//----- nvinfo : EIATTR_CRS_STACK_SIZE
	.align		4
.L_1615:
        /*0068*/ 	.byte	0x04, 0x1e
        /*006a*/ 	.short	(.L_1617 - .L_1616)
.L_1616:
        /*006c*/ 	.word	0x00000000


	//----- nvinfo : EIATTR_CBANK_PARAM_SIZE
	.align		4
.L_1617:
        /*0070*/ 	.byte	0x03, 0x19
        /*0072*/ 	.short	0x0020


	//----- nvinfo : EIATTR_PARAM_CBANK
	.align		4
        /*0074*/ 	.byte	0x04, 0x0a
        /*0076*/ 	.short	(.L_1619 - .L_1618)
	.align		4
.L_1618:
        /*0078*/ 	.word	index@(.nv.constant0._ZN2at6native29vectorized_elementwise_kernelILi4ENS0_13BinaryFunctorIN3c108BFloat16ES4_S4_NS0_15binary_internal10MulFunctorIfEEEESt5arrayIPcLm3EEEEviT0_T1_)
        /*007c*/ 	.short	0x0380
        /*007e*/ 	.short	0x0020


	//----- nvinfo : EIATTR_SW_WAR
	.align		4
.L_1619:
        /*0080*/ 	.byte	0x04, 0x36
        /*0082*/ 	.short	(.L_1621 - .L_1620)
.L_1620:
        /*0084*/ 	.word	0x00000008
.L_1621:


//--------------------- .nv.info._ZN2at6native29vectorized_elementwise_kernelILi8ENS0_13BinaryFunctorIN3c108BFloat16ES4_S4_NS0_15binary_internal10MulFunctorIfEEEESt5arrayIPcLm3EEEEviT0_T1_ --------------------------
	.section	.nv.info._ZN2at6native29vectorized_elementwise_kernelILi8ENS0_13BinaryFunctorIN3c108BFloat16ES4_S4_NS0_15binary_internal10MulFunctorIfEEEESt5arrayIPcLm3EEEEviT0_T1_,"",@"SHT_CUDA_INFO"
	.sectionflags	@""
	.align	4


	//----- nvinfo : EIATTR_CUDA_API_VERSION
	.align		4
        /*0000*/ 	.byte	0x04, 0x37
        /*0002*/ 	.short	(.L_1623 - .L_1622)
.L_1622:
        /*0004*/ 	.word	0x00000082


	//----- nvinfo : EIATTR_KPARAM_INFO
	.align		4
.L_1623:
        /*0008*/ 	.byte	0x04, 0x17
        /*000a*/ 	.short	(.L_1625 - .L_1624)
.L_1624:
        /*000c*/ 	.word	0x00000000
        /*0010*/ 	.short	0x0002
        /*0012*/ 	.short	0x0008
        /*0014*/ 	.byte	0x00, 0xf0, 0x61, 0x00


	//----- nvinfo : EIATTR_KPARAM_INFO
	.align		4
.L_1625:
        /*0018*/ 	.byte	0x04, 0x17
        /*001a*/ 	.short	(.L_1627 - .L_1626)
.L_1626:
        /*001c*/ 	.word	0x00000000
        /*0020*/ 	.short	0x0001
        /*0022*/ 	.short	0x0004
        /*0024*/ 	.byte	0x00, 0xf0, 0x05, 0x00


	//----- nvinfo : EIATTR_KPARAM_INFO
	.align		4
.L_1627:
        /*0028*/ 	.byte	0x04, 0x17
        /*002a*/ 	.short	(.L_1629 - .L_1628)
.L_1628:
        /*002c*/ 	.word	0x00000000
        /*0030*/ 	.short	0x0000
        /*0032*/ 	.short	0x0000
        /*0034*/ 	.byte	0x00, 0xf0, 0x11, 0x00


	//----- nvinfo : EIATTR_SPARSE_MMA_MASK
	.align		4
.L_1629:
        /*0038*/ 	.byte	0x03, 0x50
        /*003a*/ 	.short	0x0000


	//----- nvinfo : EIATTR_MAXREG_COUNT
	.align		4
        /*003c*/ 	.byte	0x03, 0x1b
        /*003e*/ 	.short	0x00ff


	//----- nvinfo : EIATTR_MERCURY_ISA_VERSION
	.align		4
        /*0040*/ 	.byte	0x03, 0x5f
        /*0042*/ 	.short	0x0101


	//----- nvinfo : EIATTR_VRC_CTA_INIT_COUNT
	.align		4
        /*0044*/ 	.byte	0x02, 0x4a
	.zero		1
	.zero		1


	//----- nvinfo : EIATTR_EXIT_INSTR_OFFSETS
	.align		4
        /*0048*/ 	.byte	0x04, 0x1c
        /*004a*/ 	.short	(.L_1631 - .L_1630)


	//   ....[0]....
.L_1630:
        /*004c*/ 	.word	0x00000010


	//----- nvinfo : EIATTR_MAX_THREADS
	.align		4
.L_1631:
        /*0050*/ 	.byte	0x04, 0x05
        /*0052*/ 	.short	(.L_1633 - .L_1632)
.L_1632:
        /*0054*/ 	.word	0x00000080
        /*0058*/ 	.word	0x00000001
        /*005c*/ 	.word	0x00000001


	//----- nvinfo : EIATTR_CBANK_PARAM_SIZE
	.align		4
.L_1633:
        /*0060*/ 	.byte	0x03, 0x19
        /*0062*/ 	.short	0x0020


	//----- nvinfo : EIATTR_PARAM_CBANK
	.align		4
        /*0064*/ 	.byte	0x04, 0x0a
        /*0066*/ 	.short	(.L_1635 - .L_1634)
	.align		4
.L_1634:
        /*0068*/ 	.word	index@(.nv.constant0._ZN2at6native29vectorized_elementwise_kernelILi8ENS0_13BinaryFunctorIN3c108BFloat16ES4_S4_NS0_15binary_internal10MulFunctorIfEEEESt5arrayIPcLm3EEEEviT0_T1_)
        /*006c*/ 	.short	0x0380
        /*006e*/ 	.short	0x0020


	//----- nvinfo : EIATTR_SW_WAR
	.align		4
.L_1635:
        /*0070*/ 	.byte	0x04, 0x36
        /*0072*/ 	.short	(.L_1637 - .L_1636)
.L_1636:
        /*0074*/ 	.word	0x00000008
.L_1637:


//--------------------- .nv.info._ZN2at6native18elementwise_kernelILi128ELi4EZNS0_15gpu_kernel_implINS0_13AUnaryFunctorIN3c104HalfES5_S5_NS0_15binary_internal10MulFunctorIfEEEEEEvRNS_18TensorIteratorBaseERKT_EUliE_EEviT1_ --------------------------
	.section	.nv.info._ZN2at6native18elementwise_kernelILi128ELi4EZNS0_15gpu_kernel_implINS0_13AUnaryFunctorIN3c104HalfES5_S5_NS0_15binary_internal10MulFunctorIfEEEEEEvRNS_18TensorIteratorBaseERKT_EUliE_EEviT1_,"",@"SHT_CUDA_INFO"
	.sectionflags	@""
	.align	4


	//----- nvinfo : EIATTR_CUDA_API_VERSION
	.align		4
        /*0000*/ 	.byte	0x04, 0x37
        /*0002*/ 	.short	(.L_1639 - .L_1638)
.L_1638:
        /*0004*/ 	.word	0x00000082


	//----- nvinfo : EIATTR_KPARAM_INFO
	.align		4
.L_1639:
        /*0008*/ 	.byte	0x04, 0x17
        /*000a*/ 	.short	(.L_1641 - .L_1640)
.L_1640:
        /*000c*/ 	.word	0x00000000
        /*0010*/ 	.short	0x0001
        /*0012*/ 	.short	0x0008
        /*0014*/ 	.byte	0x00, 0xf0, 0x81, 0x08


	//----- nvinfo : EIATTR_KPARAM_INFO
	.align		4
.L_1641:
        /*0018*/ 	.byte	0x04, 0x17
        /*001a*/ 	.short	(.L_1643 - .L_1642)
.L_1642:
        /*001c*/ 	.word	0x00000000
        /*0020*/ 	.short	0x0000
        /*0022*/ 	.short	0x0000
        /*0024*/ 	.byte	0x00, 0xf0, 0x11, 0x00


	//----- nvinfo : EIATTR_SPARSE_MMA_MASK
	.align		4
.L_1643:
        /*0028*/ 	.byte	0x03, 0x50
        /*002a*/ 	.short	0x0000


	//----- nvinfo : EIATTR_MAXREG_COUNT
	.align		4
        /*002c*/ 	.byte	0x03, 0x1b
        /*002e*/ 	.short	0x0080


	//----- nvinfo : EIATTR_EXTERNS
	.align		4
        /*0030*/ 	.byte	0x04, 0x0f
        /*0032*/ 	.short	(.L_1645 - .L_1644)


	//   ....[0]....
	.align		4
.L_1644:
        /*0034*/ 	.word	index@(__assertfail)


	//----- nvinfo : EIATTR_MERCURY_ISA_VERSION
	.align		4
.L_1645:
        /*0038*/ 	.byte	0x03, 0x5f
        /*003a*/ 	.short	0x0101


	//----- nvinfo : EIATTR_VRC_CTA_INIT_COUNT
	.align		4
        /*003c*/ 	.byte	0x02, 0x4a
	.zero		1
	.zero		1


	//----- nvinfo : EIATTR_SYSCALL_OFFSETS
	.align		4
        /*0040*/ 	.byte	0x04, 0x46
        /*0042*/ 	.short	(.L_1647 - .L_1646)


	//   ....[0]....
.L_1646:
        /*0044*/ 	.word	0x00002270


	//   ....[1]....
        /*0048*/ 	.word	0x00003190


	//   ....[2]....
        /*004c*/ 	.word	0x000055a0


	//   ....[3]....
        /*0050*/ 	.word	0x000062f0


	//   ....[4]....
        /*0054*/ 	.word	0x00008810


	//   ....[5]....
        /*0058*/ 	.word	0x00009560


	//   ....[6]....
        /*005c*/ 	.word	0x0000ba90


	//   ....[7]....
        /*0060*/ 	.word	0x0000c7b0


	//----- nvinfo : EIATTR_EXIT_INSTR_OFFSETS
	.align		4
.L_1647:
        /*0064*/ 	.byte	0x04, 0x1c
        /*0066*/ 	.short	(.L_1649 - .L_1648)


	//   ....[0]....
.L_1648:
        /*0068*/ 	.word	0x00009840


	//   ....[1]....
        /*006c*/ 	.word	0x0000bc50


	//   ....[2]....
        /*0070*/ 	.word	0x0000bc90


	//   ....[3]....
        /*0074*/ 	.word	0x0000bd30


	//   ....[4]....
        /*0078*/ 	.word	0x0000bd70


	//   ....[5]....
        /*007c*/ 	.word	0x0000bdb0


	//   ....[6]....
        /*0080*/ 	.word	0x0000be40


	//   ....[7]....
        /*0084*/ 	.word	0x0000be60


	//   ....[8]....
        /*0088*/ 	.word	0x0000bf00


	//   ....[9]....
        /*008c*/ 	.word	0x0000bf50


	//   ....[10]....
        /*0090*/ 	.word	0x0000bfa0


	//   ....[11]....
        /*0094*/ 	.word	0x0000c080


	//   ....[12]....
        /*0098*/ 	.word	0x0000c1f0


	//   ....[13]....
        /*009c*/ 	.word	0x0000c360


	//   ....[14]....
        /*00a0*/ 	.word	0x0000c4c0


	//   ....[15]....
        /*00a4*/ 	.word	0x0000c500


	//   ....[16]....
        /*00a8*/ 	.word	0x0000c540


	//   ....[17]....
        /*00ac*/ 	.word	0x0000c5f0


	//   ....[18]....
        /*00b0*/ 	.word	0x0000c650


	//   ....[19]....
        /*00b4*/ 	.word	0x0000c7c0


	//   ....[20]....
        /*00b8*/ 	.word	0x0000c8d0


	//   ....[21]....
        /*00bc*/ 	.word	0x0000ca10


	//   ....[22]....
        /*00c0*/ 	.word	0x0000ca50


	//----- nvinfo : EIATTR_MAX_THREADS
	.align		4
.L_1649:
        /*00c4*/ 	.byte	0x04, 0x05
        /*00c6*/ 	.short	(.L_1651 - .L_1650)
.L_1650:
        /*00c8*/ 	.word	0x00000080
        /*00cc*/ 	.word	0x00000001
        /*00d0*/ 	.word	0x00000001


	//----- nvinfo : EIATTR_CRS_STACK_SIZE
	.align		4
.L_1651:
        /*00d4*/ 	.byte	0x04, 0x1e
        /*00d6*/ 	.short	(.L_1653 - .L_1652)
.L_1652:
        /*00d8*/ 	.word	0x00000000


	//----- nvinfo : EIATTR_CBANK_PARAM_SIZE
	.align		4
.L_1653:
        /*00dc*/ 	.byte	0x03, 0x19
        /*00de*/ 	.short	0x0228


	//----- nvinfo : EIATTR_PARAM_CBANK
	.align		4
        /*00e0*/ 	.byte	0x04, 0x0a
        /*00e2*/ 	.short	(.L_1655 - .L_1654)
	.align		4
.L_1654:
        /*00e4*/ 	.word	index@(.nv.constant0._ZN2at6native18elementwise_kernelILi128ELi4EZNS0_15gpu_kernel_implINS0_13AUnaryFunctorIN3c104HalfES5_S5_NS0_15binary_internal10MulFunctorIfEEEEEEvRNS_18TensorIteratorBaseERKT_EUliE_EEviT1_)
        /*00e8*/ 	.short	0x0380
        /*00ea*/ 	.short	0x0228


	//----- nvinfo : EIATTR_SW_WAR
	.align		4
.L_1655:
        /*00ec*/ 	.byte	0x04, 0x36
        /*00ee*/ 	.short	(.L_1657 - .L_1656)
.L_1656:
        /*00f0*/ 	.word	0x00000008
.L_1657:


//--------------------- .nv.info._ZN2at6native27unrolled_elementwise_kernelINS0_13AUnaryFunctorIN3c104HalfES4_S4_NS0_15binary_internal10MulFunctorIfEEEESt5arrayIPcLm2EELi4E23TrivialOffsetCalculatorILi1EjESD_NS0_6memory12LoadWithCastILi1EEENSE_13StoreWithCastILi1EEEEEviT_T0_T2_T3_T4_T5_ --------------------------
	.section	.nv.info._ZN2at6native27unrolled_elementwise_kernelINS0_13AUnaryFunctorIN3c104HalfES4_S4_NS0_15binary_internal10MulFunctorIfEEEESt5arrayIPcLm2EELi4E23TrivialOffsetCalculatorILi1EjESD_NS0_6memory12LoadWithCastILi1EEENSE_13StoreWithCastILi1EEEEEviT_T0_T2_T3_T4_T5_,"",@"SHT_CUDA_INFO"
	.sectionflags	@""
	.align	4


	//----- nvinfo : EIATTR_CUDA_API_VERSION
	.align		4
        /*0000*/ 	.byte	0x04, 0x37
        /*0002*/ 	.short	(.L_1659 - .L_1658)
.L_1658:
        /*0004*/ 	.word	0x00000082


	//----- nvinfo : EIATTR_KPARAM_INFO
	.align		4
.L_1659:
        /*0008*/ 	.byte	0x04, 0x17
        /*000a*/ 	.short	(.L_1661 - .L_1660)
.L_1660:
        /*000c*/ 	.word	0x00000000
        /*0010*/ 	.short	0x0006
        /*0012*/ 	.short	0x002c
        /*0014*/ 	.byte	0x00, 0xf0, 0x21, 0x00


	//----- nvinfo : EIATTR_KPARAM_INFO
	.align		4
.L_1661:
        /*0018*/ 	.byte	0x04, 0x17
        /*001a*/ 	.short	(.L_1663 - .L_1662)
.L_1662:
        /*001c*/ 	.word	0x00000000
        /*0020*/ 	.short	0x0005
        /*0022*/ 	.short	0x0024
        /*0024*/ 	.byte	0x00, 0xf0, 0x21, 0x00


	//----- nvinfo : EIATTR_KPARAM_INFO
	.align		4
.L_1663:
        /*0028*/ 	.byte	0x04, 0x17
        /*002a*/ 	.short	(.L_1665 - .L_1664)
.L_1664:
        /*002c*/ 	.word	0x00000000
        /*0030*/ 	.short	0x0004
        /*0032*/ 	.short	0x0021
        /*0034*/ 	.byte	0x00, 0xf0, 0x05, 0x00


	//----- nvinfo : EIATTR_KPARAM_INFO
	.align		4
.L_1665:
        /*0038*/ 	.byte	0x04, 0x17
        /*003a*/ 	.short	(.L_1667 - .L_1666)
.L_1666:
        /*003c*/ 	.word	0x00000000
        /*0040*/ 	.short	0x0003
        /*0042*/ 	.short	0x0020
        /*0044*/ 	.byte	0x00, 0xf0, 0x05, 0x00


	//----- nvinfo : EIATTR_KPARAM_INFO
	.align		4
.L_1667:
        /*0048*/ 	.byte	0x04, 0x17
        /*004a*/ 	.short	(.L_1669 - .L_1668)
.L_1668:
        /*004c*/ 	.word	0x00000000
        /*0050*/ 	.short	0x0002
        /*0052*/ 	.short	0x0010
        /*0054*/ 	.byte	0x00, 0xf0, 0x41, 0x00


	//----- nvinfo : EIATTR_KPARAM_INFO
	.align		4
.L_1669:
        /*0058*/ 	.byte	0x04, 0x17
        /*005a*/ 	.short	(.L_1671 - .L_1670)
.L_1670:
        /*005c*/ 	.word	0x00000000
        /*0060*/ 	.short	0x0001
        /*0062*/ 	.short	0x0004
        /*0064*/ 	.byte	0x00, 0xf0, 0x21, 0x00


	//----- nvinfo : EIATTR_KPARAM_INFO
	.align		4
.L_1671:
        /*0068*/ 	.byte	0x04, 0x17
        /*006a*/ 	.short	(.L_1673 - .L_1672)
.L_1672:
        /*006c*/ 	.word	0x00000000
        /*0070*/ 	.short	0x0000
        /*0072*/ 	.short	0x0000
        /*0074*/ 	.byte	0x00, 0xf0, 0x11, 0x00


	//----- nvinfo : EIATTR_SPARSE_MMA_MASK
	.align		4
.L_1673:
        /*0078*/ 	.byte	0x03, 0x50
        /*007a*/ 	.short	0x0000


	//----- nvinfo : EIATTR_MAXREG_COUNT
	.align		4
        /*007c*/ 	.byte	0x03, 0x1b
        /*007e*/ 	.short	0x00ff


	//----- nvinfo : EIATTR_EXTERNS
	.align		4
        /*0080*/ 	.byte	0x04, 0x0f
        /*0082*/ 	.short	(.L_1675 - .L_1674)


	//   ....[0]....
	.align		4
.L_1674:
        /*0084*/ 	.word	index@(__assertfail)


	//----- nvinfo : EIATTR_MERCURY_ISA_VERSION
	.align		4
.L_1675:
        /*0088*/ 	.byte	0x03, 0x5f
        /*008a*/ 	.short	0x0101


	//----- nvinfo : EIATTR_VRC_CTA_INIT_COUNT
	.align		4
        /*008c*/ 	.byte	0x02, 0x4a
	.zero		1
	.zero		1


	//----- nvinfo : EIATTR_SYSCALL_OFFSETS
	.align		4
        /*0090*/ 	.byte	0x04, 0x46
        /*0092*/ 	.short	(.L_1677 - .L_1676)


	//   ....[0]....
.L_1676:
        /*0094*/ 	.word	0x00001040


	//   ....[1]....
        /*0098*/ 	.word	0x00002260


	//   ....[2]....
        /*009c*/ 	.word	0x000033c0


	//   ....[3]....
        /*00a0*/ 	.word	0x00004440


	//   ....[4]....
        /*00a4*/ 	.word	0x00005580


	//   ....[5]....
        /*00a8*/ 	.word	0x00006440


	//   ....[6]....
        /*00ac*/ 	.word	0x000073c0


	//   ....[7]....
        /*00b0*/ 	.word	0x00008340


	//----- nvinfo : EIATTR_EXIT_INSTR_OFFSETS
	.align		4
.L_1677:
        /*00b4*/ 	.byte	0x04, 0x1c
        /*00b6*/ 	.short	(.L_1679 - .L_1678)


	//   ....[0]....
.L_1678:
        /*00b8*/ 	.word	0x00007690


	//   ....[1]....
        /*00bc*/ 	.word	0x000077e0


	//   ....[2]....
        /*00c0*/ 	.word	0x00007820


	//   ....[3]....
        /*00c4*/ 	.word	0x000078c0


	//   ....[4]....
        /*00c8*/ 	.word	0x00007900


	//   ....[5]....
        /*00cc*/ 	.word	0x00007940


	//   ....[6]....
        /*00d0*/ 	.word	0x000079d0


	//   ....[7]....
        /*00d4*/ 	.word	0x000079f0


	//   ....[8]....
        /*00d8*/ 	.word	0x00007a90


	//   ....[9]....
        /*00dc*/ 	.word	0x00007ae0


	//   ....[10]....
        /*00e0*/ 	.word	0x00007b30


	//   ....[11]....
        /*00e4*/ 	.word	0x00007c10


	//   ....[12]....
        /*00e8*/ 	.word	0x00007d80


	//   ....[13]....
        /*00ec*/ 	.word	0x00007ef0


	//   ....[14]....
        /*00f0*/ 	.word	0x00008050


	//   ....[15]....
        /*00f4*/ 	.word	0x00008090


	//   ....[16]....
        /*00f8*/ 	.word	0x000080d0


	//   ....[17]....
        /*00fc*/ 	.word	0x00008180


	//   ....[18]....
        /*0100*/ 	.word	0x000081e0


	//   ....[19]....
        /*0104*/ 	.word	0x00008350


	//   ....[20]....
        /*0108*/ 	.word	0x00008460


	//   ....[21]....
        /*010c*/ 	.word	0x000085a0


	//   ....[22]....
        /*0110*/ 	.word	0x000085e0


	//----- nvinfo : EIATTR_MAX_THREADS
	.align		4
.L_1679:
        /*0114*/ 	.byte	0x04, 0x05
        /*0116*/ 	.short	(.L_1681 - .L_1680)
.L_1680:
        /*0118*/ 	.word	0x00000080
        /*011c*/ 	.word	0x00000001
        /*0120*/ 	.word	0x00000001


	//----- nvinfo : EIATTR_CRS_STACK_SIZE
	.align		4
.L_1681:
        /*0124*/ 	.byte	0x04, 0x1e
        /*0126*/ 	.short	(.L_1683 - .L_1682)
.L_1682:
        /*0128*/ 	.word	0x00000000


	//----- nvinfo : EIATTR_CBANK_PARAM_SIZE
	.align		4
.L_1683:
        /*012c*/ 	.byte	0x03, 0x19
        /*012e*/ 	.short	0x0034


	//----- nvinfo : EIATTR_PARAM_CBANK
	.align		4
        /*0130*/ 	.byte	0x04, 0x0a
        /*0132*/ 	.short	(.L_1685 - .L_1684)
	.align		4
.L_1684:
        /*0134*/ 	.word	index@(.nv.constant0._ZN2at6native27unrolled_elementwise_kernelINS0_13AUnaryFunctorIN3c104HalfES4_S4_NS0_15binary_internal10MulFunctorIfEEEESt5arrayIPcLm2EELi4E23TrivialOffsetCalculatorILi1EjESD_NS0_6memory12LoadWithCastILi1EEENSE_13StoreWithCastILi1EEEEEviT_T0_T2_T3_T4_T5_)
        /*0138*/ 	.short	0x0380
        /*013a*/ 	.short	0x0034


	//----- nvinfo : EIATTR_SW_WAR
	.align		4
.L_1685:
        /*013c*/ 	.byte	0x04, 0x36
        /*013e*/ 	.short	(.L_1687 - .L_1686)
.L_1686:
        /*0140*/ 	.word	0x00000008
.L_1687:


//--------------------- .nv.info._ZN2at6native18elementwise_kernelILi128ELi4EZNS0_22gpu_kernel_impl_nocastINS0_13AUnaryFunctorIN3c104HalfES5_S5_NS0_15binary_internal10MulFunctorIfEEEEEEvRNS_18TensorIteratorBaseERKT_EUliE_EEviT1_ --------------------------
	.section	.nv.info._ZN2at6native18elementwise_kernelILi128ELi4EZNS0_22gpu_kernel_impl_nocastINS0_13AUnaryFunctorIN3c104HalfES5_S5_NS0_15binary_internal10MulFunctorIfEEEEEEvRNS_18TensorIteratorBaseERKT_EUliE_EEviT1_,"",@"SHT_CUDA_INFO"
	.sectionflags	@""
	.align	4


	//----- nvinfo : EIATTR_CUDA_API_VERSION
	.align		4
        /*0000*/ 	.byte	0x04, 0x37
        /*0002*/ 	.short	(.L_1689 - .L_1688)
.L_1688:
        /*0004*/ 	.word	0x00000082


	//----- nvinfo : EIATTR_KPARAM_INFO
	.align		4
.L_1689:
        /*0008*/ 	.byte	0x04, 0x17
        /*000a*/ 	.short	(.L_1691 - .L_1690)
.L_1690:
        /*000c*/ 	.word	0x00000000
        /*0010*/ 	.short	0x0001
        /*0012*/ 	.short	0x0008
        /*0014*/ 	.byte	0x00, 0xf0, 0x61, 0x08


	//----- nvinfo : EIATTR_KPARAM_INFO
	.align		4
.L_1691:
        /*0018*/ 	.byte	0x04, 0x17
        /*001a*/ 	.short	(.L_1693 - .L_1692)
.L_1692:
        /*001c*/ 	.word	0x00000000
        /*0020*/ 	.short	0x0000
        /*0022*/ 	.short	0x0000
        /*0024*/ 	.byte	0x00, 0xf0, 0x11, 0x00


	//----- nvinfo : EIATTR_SPARSE_MMA_MASK
	.align		4
.L_1693:
        /*0028*/ 	.byte	0x03, 0x50
        /*002a*/ 	.short	0x0000


	//----- nvinfo : EIATTR_MAXREG_COUNT
	.align		4
        /*002c*/ 	.byte	0x03, 0x1b
        /*002e*/ 	.short	0x0080


	//----- nvinfo : EIATTR_MERCURY_ISA_VERSION
	.align		4
        /*0030*/ 	.byte	0x03, 0x5f
        /*0032*/ 	.short	0x0101


	//----- nvinfo : EIATTR_VRC_CTA_INIT_COUNT
	.align		4
        /*0034*/ 	.byte	0x02, 0x4a
	.zero		1
	.zero		1


	//----- nvinfo : EIATTR_EXIT_INSTR_OFFSETS
	.align		4
        /*0038*/ 	.byte	0x04, 0x1c
        /*003a*/ 	.short	(.L_1695 - .L_1694)


	//   ....[0]....
.L_1694:
        /*003c*/ 	.word	0x00000330


	//   ....[1]....
        /*0040*/ 	.word	0x000003c0


	//   ....[2]....
        /*0044*/ 	.word	0x00003f10


	//   ....[3]....
        /*0048*/ 	.word	0x00005270


	//----- nvinfo : EIATTR_MAX_THREADS
	.align		4
.L_1695:
        /*004c*/ 	.byte	0x04, 0x05
        /*004e*/ 	.short	(.L_1697 - .L_1696)
.L_1696:
        /*0050*/ 	.word	0x00000080
        /*0054*/ 	.word	0x00000001
        /*0058*/ 	.word	0x00000001


	//----- nvinfo : EIATTR_CRS_STACK_SIZE
	.align		4
.L_1697:
        /*005c*/ 	.byte	0x04, 0x1e
        /*005e*/ 	.short	(.L_1699 - .L_1698)
.L_1698:
        /*0060*/ 	.word	0x00000000


	//----- nvinfo : EIATTR_CBANK_PARAM_SIZE
	.align		4
.L_1699:
        /*0064*/ 	.byte	0x03, 0x19
        /*0066*/ 	.short	0x0220


	//----- nvinfo : EIATTR_PARAM_CBANK
	.align		4
        /*0068*/ 	.byte	0x04, 0x0a
        /*006a*/ 	.short	(.L_1701 - .L_1700)
	.align		4
.L_1700:
        /*006c*/ 	.word	index@(.nv.constant0._ZN2at6native18elementwise_kernelILi128ELi4EZNS0_22gpu_kernel_impl_nocastINS0_13AUnaryFunctorIN3c104HalfES5_S5_NS0_15binary_internal10MulFunctorIfEEEEEEvRNS_18TensorIteratorBaseERKT_EUliE_EEviT1_)
        /*0070*/ 	.short	0x0380
        /*0072*/ 	.short	0x0220


	//----- nvinfo : EIATTR_SW_WAR
	.align		4
.L_1701:
        /*0074*/ 	.byte	0x04, 0x36
        /*0076*/ 	.short	(.L_1703 - .L_1702)
.L_1702:
        /*0078*/ 	.word	0x00000008
.L_1703:


//--------------------- .nv.info._ZN2at6native27unrolled_elementwise_kernelINS0_13AUnaryFunctorIN3c104HalfES4_S4_NS0_15binary_internal10MulFunctorIfEEEESt5arrayIPcLm2EELi4E23TrivialOffsetCalculatorILi1EjESD_NS0_6memory15LoadWithoutCastENSE_16StoreWithoutCastEEEviT_T0_T2_T3_T4_T5_ --------------------------
	.section	.nv.info._ZN2at6native27unrolled_elementwise_kernelINS0_13AUnaryFunctorIN3c104HalfES4_S4_NS0_15binary_internal10MulFunctorIfEEEESt5arrayIPcLm2EELi4E23TrivialOffsetCalculatorILi1EjESD_NS0_6memory15LoadWithoutCastENSE_16StoreWithoutCastEEEviT_T0_T2_T3_T4_T5_,"",@"SHT_CUDA_INFO"
	.sectionflags	@""
	.align	4


	//----- nvinfo : EIATTR_CUDA_API_VERSION
	.align		4
        /*0000*/ 	.byte	0x04, 0x37
        /*0002*/ 	.short	(.L_1705 - .L_1704)
.L_1704:
        /*0004*/ 	.word	0x00000082


	//----- nvinfo : EIATTR_KPARAM_INFO
	.align		4
.L_1705:
        /*0008*/ 	.byte	0x04, 0x17
        /*000a*/ 	.short	(.L_1707 - .L_1706)
.L_1706:
        /*000c*/ 	.word	0x00000000
        /*0010*/ 	.short	0x0006
        /*0012*/ 	.short	0x0023
        /*0014*/ 	.byte	0x00, 0xf0, 0x05, 0x00


	//----- nvinfo : EIATTR_KPARAM_INFO
	.align		4
.L_1707:
        /*0018*/ 	.byte	0x04, 0x17
        /*001a*/ 	.short	(.L_1709 - .L_1708)
.L_1708:
        /*001c*/ 	.word	0x00000000
        /*0020*/ 	.short	0x0005
        /*0022*/ 	.short	0x0022
        /*0024*/ 	.byte	0x00, 0xf0, 0x05, 0x00


	//----- nvinfo : EIATTR_KPARAM_INFO
	.align		4
.L_1709:
        /*0028*/ 	.byte	0x04, 0x17
        /*002a*/ 	.short	(.L_1711 - .L_1710)
.L_1710:
        /*002c*/ 	.word	0x00000000
        /*0030*/ 	.short	0x0004
        /*0032*/ 	.short	0x0021
        /*0034*/ 	.byte	0x00, 0xf0, 0x05, 0x00


	//----- nvinfo : EIATTR_KPARAM_INFO
	.align		4
.L_1711:
        /*0038*/ 	.byte	0x04, 0x17
        /*003a*/ 	.short	(.L_1713 - .L_1712)
.L_1712:
        /*003c*/ 	.word	0x00000000
        /*0040*/ 	.short	0x0003
        /*0042*/ 	.short	0x0020
        /*0044*/ 	.byte	0x00, 0xf0, 0x05, 0x00


	//----- nvinfo : EIATTR_KPARAM_INFO
	.align		4
.L_1713:
        /*0048*/ 	.byte	0x04, 0x17
        /*004a*/ 	.short	(.L_1715 - .L_1714)
.L_1714:
        /*004c*/ 	.word	0x00000000
        /*0050*/ 	.short	0x0002
        /*0052*/ 	.short	0x0010
        /*0054*/ 	.byte	0x00, 0xf0, 0x41, 0x00


	//----- nvinfo : EIATTR_KPARAM_INFO
	.align		4
.L_1715:
        /*0058*/ 	.byte	0x04, 0x17
        /*005a*/ 	.short	(.L_1717 - .L_1716)
.L_1716:
        /*005c*/ 	.word	0x00000000
        /*0060*/ 	.short	0x0001
        /*0062*/ 	.short	0x0004
        /*0064*/ 	.byte	0x00, 0xf0, 0x21, 0x00


	//----- nvinfo : EIATTR_KPARAM_INFO
	.align		4
.L_1717:
        /*0068*/ 	.byte	0x04, 0x17
        /*006a*/ 	.short	(.L_1719 - .L_1718)
.L_1718:
        /*006c*/ 	.word	0x00000000
        /*0070*/ 	.short	0x0000
        /*0072*/ 	.short	0x0000
        /*0074*/ 	.byte	0x00, 0xf0, 0x11, 0x00


	//----- nvinfo : EIATTR_SPARSE_MMA_MASK
	.align		4
.L_1719:
        /*0078*/ 	.byte	0x03, 0x50
        /*007a*/ 	.short	0x0000


	//----- nvinfo : EIATTR_MAXREG_COUNT
	.align		4
        /*007c*/ 	.byte	0x03, 0x1b
        /*007e*/ 	.short	0x00ff


	//----- nvinfo : EIATTR_MERCURY_ISA_VERSION
	.align		4
        /*0080*/ 	.byte	0x03, 0x5f
        /*0082*/ 	.short	0x0101


	//----- nvinfo : EIATTR_VRC_CTA_INIT_COUNT
	.align		4
        /*0084*/ 	.byte	0x02, 0x4a
	.zero		1
	.zero		1


	//----- nvinfo : EIATTR_EXIT_INSTR_OFFSETS
	.align		4
        /*0088*/ 	.byte	0x04, 0x1c
        /*008a*/ 	.short	(.L_1721 - .L_1720)


	//   ....[0]....
.L_1720:
        /*008c*/ 	.word	0x000004a0


	//   ....[1]....
        /*0090*/ 	.word	0x00000530


	//----- nvinfo : EIATTR_MAX_THREADS
	.align		4
.L_1721:
        /*0094*/ 	.byte	0x04, 0x05
        /*0096*/ 	.short	(.L_1723 - .L_1722)
.L_1722:
        /*0098*/ 	.word	0x00000080
        /*009c*/ 	.word	0x00000001
        /*00a0*/ 	.word	0x00000001


	//----- nvinfo : EIATTR_CRS_STACK_SIZE
	.align		4
.L_1723:
        /*00a4*/ 	.byte	0x04, 0x1e
        /*00a6*/ 	.short	(.L_1725 - .L_1724)
.L_1724:
        /*00a8*/ 	.word	0x00000000


	//----- nvinfo : EIATTR_CBANK_PARAM_SIZE
	.align		4
.L_1725:
        /*00ac*/ 	.byte	0x03, 0x19
        /*00ae*/ 	.short	0x0024


	//----- nvinfo : EIATTR_PARAM_CBANK
	.align		4
        /*00b0*/ 	.byte	0x04, 0x0a
        /*00b2*/ 	.short	(.L_1727 - .L_1726)
	.align		4
.L_1726:
        /*00b4*/ 	.word	index@(.nv.constant0._ZN2at6native27unrolled_elementwise_kernelINS0_13AUnaryFunctorIN3c104HalfES4_S4_NS0_15binary_internal10MulFunctorIfEEEESt5arrayIPcLm2EELi4E23TrivialOffsetCalculatorILi1EjESD_NS0_6memory15LoadWithoutCastENSE_16StoreWithoutCastEEEviT_T0_T2_T3_T4_T5_)
        /*00b8*/ 	.short	0x0380
        /*00ba*/ 	.short	0x0024


	//----- nvinfo : EIATTR_SW_WAR
	.align		4
.L_1727:
        /*00bc*/ 	.byte	0x04, 0x36
        /*00be*/ 	.short	(.L_1729 - .L_1728)
.L_1728:
        /*00c0*/ 	.word	0x00000008
.L_1729:


//--------------------- .nv.info._ZN2at6native29vectorized_elementwise_kernelILi2ENS0_13AUnaryFunctorIN3c104HalfES4_S4_NS0_15binary_internal10MulFunctorIfEEEESt5arrayIPcLm2EEEEviT0_T1_ --------------------------
	.section	.nv.info._ZN2at6native29vectorized_elementwise_kernelILi2ENS0_13AUnaryFunctorIN3c104HalfES4_S4_NS0_15binary_internal10MulFunctorIfEEEESt5arrayIPcLm2EEEEviT0_T1_,"",@"SHT_CUDA_INFO"
	.sectionflags	@""
	.align	4


	//----- nvinfo : EIATTR_CUDA_API_VERSION
	.align		4
        /*0000*/ 	.byte	0x04, 0x37
        /*0002*/ 	.short	(.L_1731 - .L_1730)
.L_1730:
        /*0004*/ 	.word	0x00000082


	//----- nvinfo : EIATTR_KPARAM_INFO
	.align		4
.L_1731:
        /*0008*/ 	.byte	0x04, 0x17
        /*000a*/ 	.short	(.L_1733 - .L_1732)
.L_1732:
        /*000c*/ 	.word	0x00000000
        /*0010*/ 	.short	0x0002
        /*0012*/ 	.short	0x0010
        /*0014*/ 	.byte	0x00, 0xf0, 0x41, 0x00


	//----- nvinfo : EIATTR_KPARAM_INFO
	.align		4
.L_1733:
        /*0018*/ 	.byte	0x04, 0x17
        /*001a*/ 	.short	(.L_1735 - .L_1734)
.L_1734:
        /*001c*/ 	.word	0x00000000
        /*0020*/ 	.short	0x0001
        /*0022*/ 	.short	0x0004
        /*0024*/ 	.byte	0x00, 0xf0, 0x21, 0x00


	//----- nvinfo : EIATTR_KPARAM_INFO
	.align		4
.L_1735:
        /*0028*/ 	.byte	0x04, 0x17
        /*002a*/ 	.short	(.L_1737 - .L_1736)
.L_1736:
        /*002c*/ 	.word	0x00000000
        /*0030*/ 	.short	0x0000
        /*0032*/ 	.short	0x0000
        /*0034*/ 	.byte	0x00, 0xf0, 0x11, 0x00


	//----- nvinfo : EIATTR_SPARSE_MMA_MASK
	.align		4
.L_1737:
        /*0038*/ 	.byte	0x03, 0x50
        /*003a*/ 	.short	0x0000


	//----- nvinfo : EIATTR_MAXREG_COUNT
	.align		4
        /*003c*/ 	.byte	0x03, 0x1b
        /*003e*/ 	.short	0x00ff


	//----- nvinfo : EIATTR_MERCURY_ISA_VERSION
	.align		4
        /*0040*/ 	.byte	0x03, 0x5f
        /*0042*/ 	.short	0x0101


	//----- nvinfo : EIATTR_VRC_CTA_INIT_COUNT
	.align		4
        /*0044*/ 	.byte	0x02, 0x4a
	.zero		1
	.zero		1


	//----- nvinfo : EIATTR_EXIT_INSTR_OFFSETS
	.align		4
        /*0048*/ 	.byte	0x04, 0x1c
        /*004a*/ 	.short	(.L_1739 - .L_1738)


	//   ....[0]....
.L_1738:
        /*004c*/ 	.word	0x00000a60


	//   ....[1]....
        /*0050*/ 	.word	0x00000ab0


	//   ....[2]....
        /*0054*/ 	.word	0x00000d00


	//----- nvinfo : EIATTR_MAX_THREADS
	.align		4
.L_1739:
        /*0058*/ 	.byte	0x04, 0x05
        /*005a*/ 	.short	(.L_1741 - .L_1740)
.L_1740:
        /*005c*/ 	.word	0x00000080
        /*0060*/ 	.word	0x00000001
        /*0064*/ 	.word	0x00000001


	//----- nvinfo : EIATTR_CRS_STACK_SIZE
	.align		4
.L_1741:
        /*0068*/ 	.byte	0x04, 0x1e
        /*006a*/ 	.short	(.L_1743 - .L_1742)
.L_1742:
        /*006c*/ 	.word	0x00000000


	//----- nvinfo : EIATTR_CBANK_PARAM_SIZE
	.align		4
.L_1743:
        /*0070*/ 	.byte	0x03, 0x19
        /*0072*/ 	.short	0x0020


	//----- nvinfo : EIATTR_PARAM_CBANK
	.align		4
        /*0074*/ 	.byte	0x04, 0x0a
        /*0076*/ 	.short	(.L_1745 - .L_1744)
	.align		4
.L_1744:
        /*0078*/ 	.word	index@(.nv.constant0._ZN2at6native29vectorized_elementwise_kernelILi2ENS0_13AUnaryFunctorIN3c104HalfES4_S4_NS0_15binary_internal10MulFunctorIfEEEESt5arrayIPcLm2EEEEviT0_T1_)
        /*007c*/ 	.short	0x0380
        /*007e*/ 	.short	0x0020


	//----- nvinfo : EIATTR_SW_WAR
	.align		4
.L_1745:
        /*0080*/ 	.byte	0x04, 0x36
        /*0082*/ 	.short	(.L_1747 - .L_1746)
.L_1746:
        /*0084*/ 	.word	0x00000008
.L_1747:


//--------------------- .nv.info._ZN2at6native29vectorized_elementwise_kernelILi4ENS0_13AUnaryFunctorIN3c104HalfES4_S4_NS0_15binary_internal10MulFunctorIfEEEESt5arrayIPcLm2EEEEviT0_T1_ --------------------------
	.section	.nv.info._ZN2at6native29vectorized_elementwise_kernelILi4ENS0_13AUnaryFunctorIN3c104HalfES4_S4_NS0_15binary_internal10MulFunctorIfEEEESt5arrayIPcLm2EEEEviT0_T1_,"",@"SHT_CUDA_INFO"
	.sectionflags	@""
	.align	4


	//----- nvinfo : EIATTR_CUDA_API_VERSION
	.align		4
        /*0000*/ 	.byte	0x04, 0x37
        /*0002*/ 	.short	(.L_1749 - .L_1748)
.L_1748:
        /*0004*/ 	.word	0x00000082


	//----- nvinfo : EIATTR_KPARAM_INFO
	.align		4
.L_1749:
        /*0008*/ 	.byte	0x04, 0x17
        /*000a*/ 	.short	(.L_1751 - .L_1750)
.L_1750:
        /*000c*/ 	.word	0x00000000
        /*0010*/ 	.short	0x0002
        /*0012*/ 	.short	0x0010
        /*0014*/ 	.byte	0x00, 0xf0, 0x41, 0x00


	//----- nvinfo : EIATTR_KPARAM_INFO
	.align		4
.L_1751:
        /*0018*/ 	.byte	0x04, 0x17
        /*001a*/ 	.short	(.L_1753 - .L_1752)
.L_1752:
        /*001c*/ 	.word	0x00000000
        /*0020*/ 	.short	0x0001
        /*0022*/ 	.short	0x0004
        /*0024*/ 	.byte	0x00, 0xf0, 0x21, 0x00


	//----- nvinfo : EIATTR_KPARAM_INFO
	.align		4
.L_1753:
        /*0028*/ 	.byte	0x04, 0x17
        /*002a*/ 	.short	(.L_1755 - .L_1754)
.L_1754:
        /*002c*/ 	.word	0x00000000
        /*0030*/ 	.short	0x0000
        /*0032*/ 	.short	0x0000
        /*0034*/ 	.byte	0x00, 0xf0, 0x11, 0x00


	//----- nvinfo : EIATTR_SPARSE_MMA_MASK
	.align		4
.L_1755:
        /*0038*/ 	.byte	0x03, 0x50
        /*003a*/ 	.short	0x0000


	//----- nvinfo : EIATTR_MAXREG_COUNT
	.align		4
        /*003c*/ 	.byte	0x03, 0x1b
        /*003e*/ 	.short	0x00ff


	//----- nvinfo : EIATTR_MERCURY_ISA_VERSION
	.align		4
        /*0040*/ 	.byte	0x03, 0x5f
        /*0042*/ 	.short	0x0101


	//----- nvinfo : EIATTR_VRC_CTA_INIT_COUNT
	.align		4
        /*0044*/ 	.byte	0x02, 0x4a
	.zero		1
	.zero		1


	//----- nvinfo : EIATTR_EXIT_INSTR_OFFSETS
	.align		4
        /*0048*/ 	.byte	0x04, 0x1c
        /*004a*/ 	.short	(.L_1757 - .L_1756)


	//   ....[0]....
.L_1756:
        /*004c*/ 	.word	0x00000a60


	//   ....[1]....
        /*0050*/ 	.word	0x00000ab0


	//   ....[2]....
        /*0054*/ 	.word	0x00000cc0


	//----- nvinfo : EIATTR_MAX_THREADS
	.align		4
.L_1757:
        /*0058*/ 	.byte	0x04, 0x05
        /*005a*/ 	.short	(.L_1759 - .L_1758)
.L_1758:
        /*005c*/ 	.word	0x00000080
        /*0060*/ 	.word	0x00000001
        /*0064*/ 	.word	0x00000001


	//----- nvinfo : EIATTR_CRS_STACK_SIZE
	.align		4
.L_1759:
        /*0068*/ 	.byte	0x04, 0x1e
        /*006a*/ 	.short	(.L_1761 - .L_1760)
.L_1760:
        /*006c*/ 	.word	0x00000000


	//----- nvinfo : EIATTR_CBANK_PARAM_SIZE
	.align		4
.L_1761:
        /*0070*/ 	.byte	0x03, 0x19
        /*0072*/ 	.short	0x0020


	//----- nvinfo : EIATTR_PARAM_CBANK
	.align		4
        /*0074*/ 	.byte	0x04, 0x0a
        /*0076*/ 	.short	(.L_1763 - .L_1762)
	.align		4
.L_1762:
        /*0078*/ 	.word	index@(.nv.constant0._ZN2at6native29vectorized_elementwise_kernelILi4ENS0_13AUnaryFunctorIN3c104HalfES4_S4_NS0_15binary_internal10MulFunctorIfEEEESt5arrayIPcLm2EEEEviT0_T1_)
        /*007c*/ 	.short	0x0380
        /*007e*/ 	.short	0x0020


	//----- nvinfo : EIATTR_SW_WAR
	.align		4
.L_1763:
        /*0080*/ 	.byte	0x04, 0x36
        /*0082*/ 	.short	(.L_1765 - .L_1764)
.L_1764:
        /*0084*/ 	.word	0x00000008
.L_1765:


//--------------------- .nv.info._ZN2at6native29vectorized_elementwise_kernelILi8ENS0_13AUnaryFunctorIN3c104HalfES4_S4_NS0_15binary_internal10MulFunctorIfEEEESt5arrayIPcLm2EEEEviT0_T1_ --------------------------
	.section	.nv.info._ZN2at6native29vectorized_elementwise_kernelILi8ENS0_13AUnaryFunctorIN3c104HalfES4_S4_NS0_15binary_internal10MulFunctorIfEEEESt5arrayIPcLm2EEEEviT0_T1_,"",@"SHT_CUDA_INFO"
	.sectionflags	@""
	.align	4


	//----- nvinfo : EIATTR_CUDA_API_VERSION
	.align		4
        /*0000*/ 	.byte	0x04, 0x37
        /*0002*/ 	.short	(.L_1767 - .L_1766)
.L_1766:
        /*0004*/ 	.word	0x00000082


	//----- nvinfo : EIATTR_KPARAM_INFO
	.align		4
.L_1767:
        /*0008*/ 	.byte	0x04, 0x17
        /*000a*/ 	.short	(.L_1769 - .L_1768)
.L_1768:
        /*000c*/ 	.word	0x00000000
        /*0010*/ 	.short	0x0002
        /*0012*/ 	.short	0x0010
        /*0014*/ 	.byte	0x00, 0xf0, 0x41, 0x00


	//----- nvinfo : EIATTR_KPARAM_INFO
	.align		4
.L_1769:
        /*0018*/ 	.byte	0x04, 0x17
        /*001a*/ 	.short	(.L_1771 - .L_1770)
.L_1770:
        /*001c*/ 	.word	0x00000000
        /*0020*/ 	.short	0x0001
        /*0022*/ 	.short	0x0004
        /*0024*/ 	.byte	0x00, 0xf0, 0x21, 0x00


	//----- nvinfo : EIATTR_KPARAM_INFO
	.align		4
.L_1771:
        /*0028*/ 	.byte	0x04, 0x17
        /*002a*/ 	.short	(.L_1773 - .L_1772)
.L_1772:
        /*002c*/ 	.word	0x00000000
        /*0030*/ 	.short	0x0000
        /*0032*/ 	.short	0x0000
        /*0034*/ 	.byte	0x00, 0xf0, 0x11, 0x00


	//----- nvinfo : EIATTR_SPARSE_MMA_MASK
	.align		4
.L_1773:
        /*0038*/ 	.byte	0x03, 0x50
        /*003a*/ 	.short	0x0000


	//----- nvinfo : EIATTR_MAXREG_COUNT
	.align		4
        /*003c*/ 	.byte	0x03, 0x1b
        /*003e*/ 	.short	0x00ff


	//----- nvinfo : EIATTR_MERCURY_ISA_VERSION
	.align		4
        /*0040*/ 	.byte	0x03, 0x5f
        /*0042*/ 	.short	0x0101


	//----- nvinfo : EIATTR_VRC_CTA_INIT_COUNT
	.align		4
        /*0044*/ 	.byte	0x02, 0x4a
	.zero		1
	.zero		1


	//----- nvinfo : EIATTR_EXIT_INSTR_OFFSETS
	.align		4
        /*0048*/ 	.byte	0x04, 0x1c
        /*004a*/ 	.short	(.L_1775 - .L_1774)


	//   ....[0]....
.L_1774:
        /*004c*/ 	.word	0x00000010


	//----- nvinfo : EIATTR_MAX_THREADS
	.align		4
.L_1775:
        /*0050*/ 	.byte	0x04, 0x05
        /*0052*/ 	.short	(.L_1777 - .L_1776)
.L_1776:
        /*0054*/ 	.word	0x00000080
        /*0058*/ 	.word	0x00000001
        /*005c*/ 	.word	0x00000001


	//----- nvinfo : EIATTR_CBANK_PARAM_SIZE
	.align		4
.L_1777:
        /*0060*/ 	.byte	0x03, 0x19
        /*0062*/ 	.short	0x0020


	//----- nvinfo : EIATTR_PARAM_CBANK
	.align		4
        /*0064*/ 	.byte	0x04, 0x0a
        /*0066*/ 	.short	(.L_1779 - .L_1778)
	.align		4
.L_1778:
        /*0068*/ 	.word	index@(.nv.constant0._ZN2at6native29vectorized_elementwise_kernelILi8ENS0_13AUnaryFunctorIN3c104HalfES4_S4_NS0_15binary_internal10MulFunctorIfEEEESt5arrayIPcLm2EEEEviT0_T1_)
        /*006c*/ 	.short	0x0380
        /*006e*/ 	.short	0x0020


	//----- nvinfo : EIATTR_SW_WAR
	.align		4
.L_1779:
        /*0070*/ 	.byte	0x04, 0x36
        /*0072*/ 	.short	(.L_1781 - .L_1780)
.L_1780:
        /*0074*/ 	.word	0x00000008
.L_1781:


//--------------------- .nv.info._ZN2at6native18elementwise_kernelILi128ELi4EZNS0_15gpu_kernel_implINS0_13BinaryFunctorIN3c104HalfES5_S5_NS0_15binary_internal10MulFunctorIfEEEEEEvRNS_18TensorIteratorBaseERKT_EUliE_EEviT1_ --------------------------
	.section	.nv.info._ZN2at6native18elementwise_kernelILi128ELi4EZNS0_15gpu_kernel_implINS0_13BinaryFunctorIN3c104HalfES5_S5_NS0_15binary_internal10MulFunctorIfEEEEEEvRNS_18TensorIteratorBaseERKT_EUliE_EEviT1_,"",@"SHT_CUDA_INFO"
	.sectionflags	@""
	.align	4


	//----- nvinfo : EIATTR_CUDA_API_VERSION
	.align		4
        /*0000*/ 	.byte	0x04, 0x37
        /*0002*/ 	.short	(.L_1783 - .L_1782)
.L_1782:
        /*0004*/ 	.word	0x00000082


	//----- nvinfo : EIATTR_KPARAM_INFO
	.align		4
.L_1783:
        /*0008*/ 	.byte	0x04, 0x17
        /*000a*/ 	.short	(.L_1785 - .L_1784)
.L_1784:
        /*000c*/ 	.word	0x00000000
        /*0010*/ 	.short	0x0001
        /*0012*/ 	.short	0x0008
        /*0014*/ 	.byte	0x00, 0xf0, 0x21, 0x0a


	//----- nvinfo : EIATTR_KPARAM_INFO
	.align		4
.L_1785:
        /*0018*/ 	.byte	0x04, 0x17
        /*001a*/ 	.short	(.L_1787 - .L_1786)
.L_1786:
        /*001c*/ 	.word	0x00000000
        /*0020*/ 	.short	0x0000
        /*0022*/ 	.short	0x0000
        /*0024*/ 	.byte	0x00, 0xf0, 0x11, 0x00


	//----- nvinfo : EIATTR_SPARSE_MMA_MASK
	.align		4
.L_1787:
        /*0028*/ 	.byte	0x03, 0x50
        /*002a*/ 	.short	0x0000


	//----- nvinfo : EIATTR_MAXREG_COUNT
	.align		4
        /*002c*/ 	.byte	0x03, 0x1b
        /*002e*/ 	.short	0x0080


	//----- nvinfo : EIATTR_EXTERNS
	.align		4
        /*0030*/ 	.byte	0x04, 0x0f
        /*0032*/ 	.short	(.L_1789 - .L_1788)


	//   ....[0]....
	.align		4
.L_1788:
        /*0034*/ 	.word	index@(__assertfail)


	//----- nvinfo : EIATTR_MERCURY_ISA_VERSION
	.align		4
.L_1789:
        /*0038*/ 	.byte	0x03, 0x5f
        /*003a*/ 	.short	0x0101


	//----- nvinfo : EIATTR_VRC_CTA_INIT_COUNT
	.align		4
        /*003c*/ 	.byte	0x02, 0x4a
	.zero		1
	.zero		1


	//----- nvinfo : EIATTR_SYSCALL_OFFSETS
	.align		4
        /*0040*/ 	.byte	0x04, 0x46
        /*0042*/ 	.short	(.L_1791 - .L_1790)


	//   ....[0]....
.L_1790:
        /*0044*/ 	.word	0x00002680


	//   ....[1]....
        /*0048*/ 	.word	0x00003680


	//   ....[2]....
        /*004c*/ 	.word	0x000045a0


	//   ....[3]....
        /*0050*/ 	.word	0x00006dc0


	//   ....[4]....
        /*0054*/ 	.word	0x00007db0


	//   ....[5]....
        /*0058*/ 	.word	0x00008b00


	//   ....[6]....
        /*005c*/ 	.word	0x0000b430


	//   ....[7]....
        /*0060*/ 	.word	0x0000c420


	//   ....[8]....
        /*0064*/ 	.word	0x0000d170


	//   ....[9]....
        /*0068*/ 	.word	0x0000fac0


	//   ....[10]....
        /*006c*/ 	.word	0x00010ab0


	//   ....[11]....
        /*0070*/ 	.word	0x000117d0


	//----- nvinfo : EIATTR_EXIT_INSTR_OFFSETS
	.align		4
.L_1791:
        /*0074*/ 	.byte	0x04, 0x1c
        /*0076*/ 	.short	(.L_1793 - .L_1792)


	//   ....[0]....
.L_1792:
        /*0078*/ 	.word	0x0000d450


	//   ....[1]....
        /*007c*/ 	.word	0x00010c70


	//   ....[2]....
        /*0080*/ 	.word	0x00010cb0


	//   ....[3]....
        /*0084*/ 	.word	0x00010d50


	//   ....[4]....
        /*0088*/ 	.word	0x00010d90


	//   ....[5]....
        /*008c*/ 	.word	0x00010dd0


	//   ....[6]....
        /*0090*/ 	.word	0x00010e60


	//   ....[7]....
        /*0094*/ 	.word	0x00010e80


	//   ....[8]....
        /*0098*/ 	.word	0x00010f20


	//   ....[9]....
        /*009c*/ 	.word	0x00010f70


	//   ....[10]....
        /*00a0*/ 	.word	0x00010fc0


	//   ....[11]....
        /*00a4*/ 	.word	0x000110a0


	//   ....[12]....
        /*00a8*/ 	.word	0x00011210


	//   ....[13]....
        /*00ac*/ 	.word	0x00011380


	//   ....[14]....
        /*00b0*/ 	.word	0x000114e0


	//   ....[15]....
        /*00b4*/ 	.word	0x00011520


	//   ....[16]....
        /*00b8*/ 	.word	0x00011560


	//   ....[17]....
        /*00bc*/ 	.word	0x00011610


	//   ....[18]....
        /*00c0*/ 	.word	0x00011670


	//   ....[19]....
        /*00c4*/ 	.word	0x000117e0


	//   ....[20]....
        /*00c8*/ 	.word	0x000118f0


	//   ....[21]....
        /*00cc*/ 	.word	0x00011a30


	//   ....[22]....
        /*00d0*/ 	.word	0x00011a70


	//----- nvinfo : EIATTR_MAX_THREADS
	.align		4
.L_1793:
        /*00d4*/ 	.byte	0x04, 0x05
        /*00d6*/ 	.short	(.L_1795 - .L_1794)
.L_1794:
        /*00d8*/ 	.word	0x00000080
        /*00dc*/ 	.word	0x00000001
        /*00e0*/ 	.word	0x00000001


	//----- nvinfo : EIATTR_CRS_STACK_SIZE
	.align		4
.L_1795:
        /*00e4*/ 	.byte	0x04, 0x1e
        /*00e6*/ 	.short	(.L_1797 - .L_1796)
.L_1796:
        /*00e8*/ 	.word	0x00000000


	//----- nvinfo : EIATTR_CBANK_PARAM_SIZE
	.align		4
.L_1797:
        /*00ec*/ 	.byte	0x03, 0x19
        /*00ee*/ 	.short	0x0290


	//----- nvinfo : EIATTR_PARAM_CBANK
	.align		4
        /*00f0*/ 	.byte	0x04, 0x0a
        /*00f2*/ 	.short	(.L_1799 - .L_1798)
	.align		4
.L_1798:
        /*00f4*/ 	.word	index@(.nv.constant0._ZN2at6native18elementwise_kernelILi128ELi4EZNS0_15gpu_kernel_implINS0_13BinaryFunctorIN3c104HalfES5_S5_NS0_15binary_internal10MulFunctorIfEEEEEEvRNS_18TensorIteratorBaseERKT_EUliE_EEviT1_)
        /*00f8*/ 	.short	0x0380
        /*00fa*/ 	.short	0x0290


	//----- nvinfo : EIATTR_SW_WAR
	.align		4
.L_1799:
        /*00fc*/ 	.byte	0x04, 0x36
        /*00fe*/ 	.short	(.L_1801 - .L_1800)
.L_1800:
        /*0100*/ 	.word	0x00000008
.L_1801:


//--------------------- .nv.info._ZN2at6native27unrolled_elementwise_kernelINS0_13BinaryFunctorIN3c104HalfES4_S4_NS0_15binary_internal10MulFunctorIfEEEESt5arrayIPcLm3EELi4E23TrivialOffsetCalculatorILi2EjESC_ILi1EjENS0_6memory12LoadWithCastILi2EEENSF_13StoreWithCastILi1EEEEEviT_T0_T2_T3_T4_T5_ --------------------------
	.section	.nv.info._ZN2at6native27unrolled_elementwise_kernelINS0_13BinaryFunctorIN3c104HalfES4_S4_NS0_15binary_internal10MulFunctorIfEEEESt5arrayIPcLm3EELi4E23TrivialOffsetCalculatorILi2EjESC_ILi1EjENS0_6memory12LoadWithCastILi2EEENSF_13StoreWithCastILi1EEEEEviT_T0_T2_T3_T4_T5_,"",@"SHT_CUDA_INFO"
	.sectionflags	@""
	.align	4


	//----- nvinfo : EIATTR_CUDA_API_VERSION
	.align		4
        /*0000*/ 	.byte	0x04, 0x37
        /*0002*/ 	.short	(.L_1803 - .L_1802)
.L_1802:
        /*0004*/ 	.word	0x00000082


	//----- nvinfo : EIATTR_KPARAM_INFO
	.align		4
.L_1803:
        /*0008*/ 	.byte	0x04, 0x17
        /*000a*/ 	.short	(.L_1805 - .L_1804)
.L_1804:
        /*000c*/ 	.word	0x00000000
        /*0010*/ 	.short	0x0006
        /*0012*/ 	.short	0x0030
        /*0014*/ 	.byte	0x00, 0xf0, 0x21, 0x00


	//----- nvinfo : EIATTR_KPARAM_INFO
	.align		4
.L_1805:
        /*0018*/ 	.byte	0x04, 0x17
        /*001a*/ 	.short	(.L_1807 - .L_1806)
.L_1806:
        /*001c*/ 	.word	0x00000000
        /*0020*/ 	.short	0x0005
        /*0022*/ 	.short	0x0024
        /*0024*/ 	.byte	0x00, 0xf0, 0x31, 0x00


	//----- nvinfo : EIATTR_KPARAM_INFO
	.align		4
.L_1807:
        /*0028*/ 	.byte	0x04, 0x17
        /*002a*/ 	.short	(.L_1809 - .L_1808)
.L_1808:
        /*002c*/ 	.word	0x00000000
        /*0030*/ 	.short	0x0004
        /*0032*/ 	.short	0x0021
        /*0034*/ 	.byte	0x00, 0xf0, 0x05, 0x00


	//----- nvinfo : EIATTR_KPARAM_INFO
	.align		4
.L_1809:
        /*0038*/ 	.byte	0x04, 0x17
        /*003a*/ 	.short	(.L_1811 - .L_1810)
.L_1810:
        /*003c*/ 	.word	0x00000000
        /*0040*/ 	.short	0x0003
        /*0042*/ 	.short	0x0020
        /*0044*/ 	.byte	0x00, 0xf0, 0x05, 0x00


	//----- nvinfo : EIATTR_KPARAM_INFO
	.align		4
.L_1811:
        /*0048*/ 	.byte	0x04, 0x17
        /*004a*/ 	.short	(.L_1813 - .L_1812)
.L_1812:
        /*004c*/ 	.word	0x00000000
        /*0050*/ 	.short	0x0002
        /*0052*/ 	.short	0x0008
        /*0054*/ 	.byte	0x00, 0xf0, 0x61, 0x00


	//----- nvinfo : EIATTR_KPARAM_INFO
	.align		4
.L_1813:
        /*0058*/ 	.byte	0x04, 0x17
        /*005a*/ 	.short	(.L_1815 - .L_1814)
.L_1814:
        /*005c*/ 	.word	0x00000000
        /*0060*/ 	.short	0x0001
        /*0062*/ 	.short	0x0004
        /*0064*/ 	.byte	0x00, 0xf0, 0x05, 0x00


	//----- nvinfo : EIATTR_KPARAM_INFO
	.align		4
.L_1815:
        /*0068*/ 	.byte	0x04, 0x17
        /*006a*/ 	.short	(.L_1817 - .L_1816)
.L_1816:
        /*006c*/ 	.word	0x00000000
        /*0070*/ 	.short	0x0000
        /*0072*/ 	.short	0x0000
        /*0074*/ 	.byte	0x00, 0xf0, 0x11, 0x00


	//----- nvinfo : EIATTR_SPARSE_MMA_MASK
	.align		4
.L_1817:
        /*0078*/ 	.byte	0x03, 0x50
        /*007a*/ 	.short	0x0000


	//----- nvinfo : EIATTR_MAXREG_COUNT
	.align		4
        /*007c*/ 	.byte	0x03, 0x1b
        /*007e*/ 	.short	0x00ff


	//----- nvinfo : EIATTR_EXTERNS
	.align		4
        /*0080*/ 	.byte	0x04, 0x0f
        /*0082*/ 	.short	(.L_1819 - .L_1818)


	//   ....[0]....
	.align		4
.L_1818:
        /*0084*/ 	.word	index@(__assertfail)


	//----- nvinfo : EIATTR_MERCURY_ISA_VERSION
	.align		4
.L_1819:
        /*0088*/ 	.byte	0x03, 0x5f
        /*008a*/ 	.short	0x0101


	//----- nvinfo : EIATTR_VRC_CTA_INIT_COUNT
	.align		4
        /*008c*/ 	.byte	0x02, 0x4a
	.zero		1
	.zero		1


	//----- nvinfo : EIATTR_SYSCALL_OFFSETS
	.align		4
        /*0090*/ 	.byte	0x04, 0x46
        /*0092*/ 	.short	(.L_1821 - .L_1820)


	//   ....[0]....
.L_1820:
        /*0094*/ 	.word	0x00001070


	//   ....[1]....
        /*0098*/ 	.word	0x00002170


	//   ....[2]....
        /*009c*/ 	.word	0x000033b0


	//   ....[3]....
        /*00a0*/ 	.word	0x000044b0


	//   ....[4]....
        /*00a4*/ 	.word	0x00005630


	//   ....[5]....
        /*00a8*/ 	.word	0x00006740


	//   ....[6]....
        /*00ac*/ 	.word	0x000078c0


	//   ....[7]....
        /*00b0*/ 	.word	0x000088f0


	//   ....[8]....
        /*00b4*/ 	.word	0x00009a30


	//   ....[9]....
        /*00b8*/ 	.word	0x0000a8f0


	//   ....[10]....
        /*00bc*/ 	.word	0x0000b870


	//   ....[11]....
        /*00c0*/ 	.word	0x0000c7f0


	//----- nvinfo : EIATTR_EXIT_INSTR_OFFSETS
	.align		4
.L_1821:
        /*00c4*/ 	.byte	0x04, 0x1c
        /*00c6*/ 	.short	(.L_1823 - .L_1822)


	//   ....[0]....
.L_1822:
        /*00c8*/ 	.word	0x0000bb40


	//   ....[1]....
        /*00cc*/ 	.word	0x0000bc90


	//   ....[2]....
        /*00d0*/ 	.word	0x0000bcd0


	//   ....[3]....
        /*00d4*/ 	.word	0x0000bd70


	//   ....[4]....
        /*00d8*/ 	.word	0x0000bdb0


	//   ....[5]....
        /*00dc*/ 	.word	0x0000bdf0


	//   ....[6]....
        /*00e0*/ 	.word	0x0000be80


	//   ....[7]....
        /*00e4*/ 	.word	0x0000bea0


	//   ....[8]....
        /*00e8*/ 	.word	0x0000bf40


	//   ....[9]....
        /*00ec*/ 	.word	0x0000bf90


	//   ....[10]....
        /*00f0*/ 	.word	0x0000bfe0


	//   ....[11]....
        /*00f4*/ 	.word	0x0000c0c0


	//   ....[12]....
        /*00f8*/ 	.word	0x0000c230


	//   ....[13]....
        /*00fc*/ 	.word	0x0000c3a0


	//   ....[14]....
        /*0100*/ 	.word	0x0000c500


	//   ....[15]....
        /*0104*/ 	.word	0x0000c540


	//   ....[16]....
        /*0108*/ 	.word	0x0000c580


	//   ....[17]....
        /*010c*/ 	.word	0x0000c630


	//   ....[18]....
        /*0110*/ 	.word	0x0000c690


	//   ....[19]....
        /*0114*/ 	.word	0x0000c800


	//   ....[20]....
        /*0118*/ 	.word	0x0000c910


	//   ....[21]....
        /*011c*/ 	.word	0x0000ca50


	//   ....[22]....
        /*0120*/ 	.word	0x0000ca90


	//----- nvinfo : EIATTR_MAX_THREADS
	.align		4
.L_1823:
        /*0124*/ 	.byte	0x04, 0x05
        /*0126*/ 	.short	(.L_1825 - .L_1824)
.L_1824:
        /*0128*/ 	.word	0x00000080
        /*012c*/ 	.word	0x00000001
        /*0130*/ 	.word	0x00000001


	//----- nvinfo : EIATTR_CRS_STACK_SIZE
	.align		4
.L_1825:
        /*0134*/ 	.byte	0x04, 0x1e
        /*0136*/ 	.short	(.L_1827 - .L_1826)
.L_1826:
        /*0138*/ 	.word	0x00000000


	//----- nvinfo : EIATTR_CBANK_PARAM_SIZE
	.align		4
.L_1827:
        /*013c*/ 	.byte	0x03, 0x19
        /*013e*/ 	.short	0x0038


	//----- nvinfo : EIATTR_PARAM_CBANK
	.align		4
        /*0140*/ 	.byte	0x04, 0x0a
        /*0142*/ 	.short	(.L_1829 - .L_1828)
	.align		4
.L_1828:
        /*0144*/ 	.word	index@(.nv.constant0._ZN2at6native27unrolled_elementwise_kernelINS0_13BinaryFunctorIN3c104HalfES4_S4_NS0_15binary_internal10MulFunctorIfEEEESt5arrayIPcLm3EELi4E23TrivialOffsetCalculatorILi2EjESC_ILi1EjENS0_6memory12LoadWithCastILi2EEENSF_13StoreWithCastILi1EEEEEviT_T0_T2_T3_T4_T5_)
        /*0148*/ 	.short	0x0380
        /*014a*/ 	.short	0x0038


	//----- nvinfo : EIATTR_SW_WAR
	.align		4
.L_1829:
        /*014c*/ 	.byte	0x04, 0x36
        /*014e*/ 	.short	(.L_1831 - .L_1830)
.L_1830:
        /*0150*/ 	.word	0x00000008
.L_1831:


//--------------------- .nv.info._ZN2at6native18elementwise_kernelILi128ELi4EZNS0_22gpu_kernel_impl_nocastINS0_13BinaryFunctorIN3c104HalfES5_S5_NS0_15binary_internal10MulFunctorIfEEEEEEvRNS_18TensorIteratorBaseERKT_EUliE_EEviT1_ --------------------------
	.section	.nv.info._ZN2at6native18elementwise_kernelILi128ELi4EZNS0_22gpu_kernel_impl_nocastINS0_13BinaryFunctorIN3c104HalfES5_S5_NS0_15binary_internal10MulFunctorIfEEEEEEvRNS_18TensorIteratorBaseERKT_EUliE_EEviT1_,"",@"SHT_CUDA_INFO"
	.sectionflags	@""
	.align	4


	//----- nvinfo : EIATTR_CUDA_API_VERSION
	.align		4
        /*0000*/ 	.byte	0x04, 0x37
        /*0002*/ 	.short	(.L_1833 - .L_1832)
.L_1832:
        /*0004*/ 	.word	0x00000082


	//----- nvinfo : EIATTR_KPARAM_INFO
	.align		4
.L_1833:
        /*0008*/ 	.byte	0x04, 0x17
        /*000a*/ 	.short	(.L_1835 - .L_1834)
.L_1834:
        /*000c*/ 	.word	0x00000000
        /*0010*/ 	.short	0x0001
        /*0012*/ 	.short	0x0008
        /*0014*/ 	.byte	0x00, 0xf0, 0x21, 0x0a


	//----- nvinfo : EIATTR_KPARAM_INFO
	.align		4
.L_1835:
        /*0018*/ 	.byte	0x04, 0x17
        /*001a*/ 	.short	(.L_1837 - .L_1836)
.L_1836:
        /*001c*/ 	.word	0x00000000
        /*0020*/ 	.short	0x0000
        /*0022*/ 	.short	0x0000
        /*0024*/ 	.byte	0x00, 0xf0, 0x11, 0x00


	//----- nvinfo : EIATTR_SPARSE_MMA_MASK
	.align		4
.L_1837:
        /*0028*/ 	.byte	0x03, 0x50
        /*002a*/ 	.short	0x0000


	//----- nvinfo : EIATTR_MAXREG_COUNT
	.align		4
        /*002c*/ 	.byte	0x03, 0x1b
        /*002e*/ 	.short	0x0080


	//----- nvinfo : EIATTR_MERCURY_ISA_VERSION
	.align		4
        /*0030*/ 	.byte	0x03, 0x5f
        /*0032*/ 	.short	0x0101


	//----- nvinfo : EIATTR_VRC_CTA_INIT_COUNT
	.align		4
        /*0034*/ 	.byte	0x02, 0x4a
	.zero		1
	.zero		1


	//----- nvinfo : EIATTR_EXIT_INSTR_OFFSETS
	.align		4
        /*0038*/ 	.byte	0x04, 0x1c
        /*003a*/ 	.short	(.L_1839 - .L_1838)


	//   ....[0]....
.L_1838:
        /*003c*/ 	.word	0x00000390


	//   ....[1]....
        /*0040*/ 	.word	0x00000440


	//   ....[2]....
        /*0044*/ 	.word	0x000049b0


	//   ....[3]....
        /*0048*/ 	.word	0x00006070


	//----- nvinfo : EIATTR_MAX_THREADS
	.align		4
.L_1839:
        /*004c*/ 	.byte	0x04, 0x05
        /*004e*/ 	.short	(.L_1841 - .L_1840)
.L_1840:
        /*0050*/ 	.word	0x00000080
        /*0054*/ 	.word	0x00000001
        /*0058*/ 	.word	0x00000001


	//----- nvinfo : EIATTR_CRS_STACK_SIZE
	.align		4
.L_1841:
        /*005c*/ 	.byte	0x04, 0x1e
        /*005e*/ 	.short	(.L_1843 - .L_1842)
.L_1842:
        /*0060*/ 	.word	0x00000000


	//----- nvinfo : EIATTR_CBANK_PARAM_SIZE
	.align		4
.L_1843:
        /*0064*/ 	.byte	0x03, 0x19
        /*0066*/ 	.short	0x0290


	//----- nvinfo : EIATTR_PARAM_CBANK
	.align		4
        /*0068*/ 	.byte	0x04, 0x0a
        /*006a*/ 	.short	(.L_1845 - .L_1844)
	.align		4
.L_1844:
        /*006c*/ 	.word	index@(.nv.constant0._ZN2at6native18elementwise_kernelILi128ELi4EZNS0_22gpu_kernel_impl_nocastINS0_13BinaryFunctorIN3c104HalfES5_S5_NS0_15binary_internal10MulFunctorIfEEEEEEvRNS_18TensorIteratorBaseERKT_EUliE_EEviT1_)
        /*0070*/ 	.short	0x0380
        /*0072*/ 	.short	0x0290


	//----- nvinfo : EIATTR_SW_WAR
	.align		4
.L_1845:
        /*0074*/ 	.byte	0x04, 0x36
        /*0076*/ 	.short	(.L_1847 - .L_1846)
.L_1846:
        /*0078*/ 	.word	0x00000008
.L_1847:


//--------------------- .nv.info._ZN2at6native27unrolled_elementwise_kernelINS0_13BinaryFunctorIN3c104HalfES4_S4_NS0_15binary_internal10MulFunctorIfEEEESt5arrayIPcLm3EELi4E23TrivialOffsetCalculatorILi2EjESC_ILi1EjENS0_6memory15LoadWithoutCastENSF_16StoreWithoutCastEEEviT_T0_T2_T3_T4_T5_ --------------------------
	.section	.nv.info._ZN2at6native27unrolled_elementwise_kernelINS0_13BinaryFunctorIN3c104HalfES4_S4_NS0_15binary_internal10MulFunctorIfEEEESt5arrayIPcLm3EELi4E23TrivialOffsetCalculatorILi2EjESC_ILi1EjENS0_6memory15LoadWithoutCastENSF_16StoreWithoutCastEEEviT_T0_T2_T3_T4_T5_,"",@"SHT_CUDA_INFO"
	.sectionflags	@""
	.align	4


	//----- nvinfo : EIATTR_CUDA_API_VERSION
	.align		4
        /*0000*/ 	.byte	0x04, 0x37
        /*0002*/ 	.short	(.L_1849 - .L_1848)
.L_1848:
        /*0004*/ 	.word	0x00000082


	//----- nvinfo : EIATTR_KPARAM_INFO
	.align		4
.L_1849:
        /*0008*/ 	.byte	0x04, 0x17
        /*000a*/ 	.short	(.L_1851 - .L_1850)
.L_1850:
        /*000c*/ 	.word	0x00000000
        /*0010*/ 	.short	0x0006
        /*0012*/ 	.short	0x0023
        /*0014*/ 	.byte	0x00, 0xf0, 0x05, 0x00


	//----- nvinfo : EIATTR_KPARAM_INFO
	.align		4
.L_1851:
        /*0018*/ 	.byte	0x04, 0x17
        /*001a*/ 	.short	(.L_1853 - .L_1852)
.L_1852:
        /*001c*/ 	.word	0x00000000
        /*0020*/ 	.short	0x0005
        /*0022*/ 	.short	0x0022
        /*0024*/ 	.byte	0x00, 0xf0, 0x05, 0x00


	//----- nvinfo : EIATTR_KPARAM_INFO
	.align		4
.L_1853:
        /*0028*/ 	.byte	0x04, 0x17
        /*002a*/ 	.short	(.L_1855 - .L_1854)
.L_1854:
        /*002c*/ 	.word	0x00000000
        /*0030*/ 	.short	0x0004
        /*0032*/ 	.short	0x0021
        /*0034*/ 	.byte	0x00, 0xf0, 0x05, 0x00


	//----- nvinfo : EIATTR_KPARAM_INFO
	.align		4
.L_1855:
        /*0038*/ 	.byte	0x04, 0x17
        /*003a*/ 	.short	(.L_1857 - .L_1856)
.L_1856:
        /*003c*/ 	.word	0x00000000
        /*0040*/ 	.short	0x0003
        /*0042*/ 	.short	0x0020
        /*0044*/ 	.byte	0x00, 0xf0, 0x05, 0x00


	//----- nvinfo : EIATTR_KPARAM_INFO
	.align		4
.L_1857:
        /*0048*/ 	.byte	0x04, 0x17
        /*004a*/ 	.short	(.L_1859 - .L_1858)
.L_1858:
        /*004c*/ 	.word	0x00000000
        /*0050*/ 	.short	0x0002
        /*0052*/ 	.short	0x0008
        /*0054*/ 	.byte	0x00, 0xf0, 0x61, 0x00


	//----- nvinfo : EIATTR_KPARAM_INFO
	.align		4
.L_1859:
        /*0058*/ 	.byte	0x04, 0x17
        /*005a*/ 	.short	(.L_1861 - .L_1860)
.L_1860:
        /*005c*/ 	.word	0x00000000
        /*0060*/ 	.short	0x0001
        /*0062*/ 	.short	0x0004
        /*0064*/ 	.byte	0x00, 0xf0, 0x05, 0x00


	//----- nvinfo : EIATTR_KPARAM_INFO
	.align		4
.L_1861:
        /*0068*/ 	.byte	0x04, 0x17
        /*006a*/ 	.short	(.L_1863 - .L_1862)
.L_1862:
        /*006c*/ 	.word	0x00000000
        /*0070*/ 	.short	0x0000
        /*0072*/ 	.short	0x0000
        /*0074*/ 	.byte	0x00, 0xf0, 0x11, 0x00


	//----- nvinfo : EIATTR_SPARSE_MMA_MASK
	.align		4
.L_1863:
        /*0078*/ 	.byte	0x03, 0x50
        /*007a*/ 	.short	0x0000


	//----- nvinfo : EIATTR_MAXREG_COUNT
	.align		4
        /*007c*/ 	.byte	0x03, 0x1b
        /*007e*/ 	.short	0x00ff


	//----- nvinfo : EIATTR_MERCURY_ISA_VERSION
	.align		4
        /*0080*/ 	.byte	0x03, 0x5f
        /*0082*/ 	.short	0x0101


	//----- nvinfo : EIATTR_VRC_CTA_INIT_COUNT
	.align		4
        /*0084*/ 	.byte	0x02, 0x4a
	.zero		1
	.zero		1


	//----- nvinfo : EIATTR_EXIT_INSTR_OFFSETS
	.align		4
        /*0088*/ 	.byte	0x04, 0x1c
        /*008a*/ 	.short	(.L_1865 - .L_1864)


	//   ....[0]....
.L_1864:
        /*008c*/ 	.word	0x00000590


	//   ....[1]....
        /*0090*/ 	.word	0x00000620


	//----- nvinfo : EIATTR_MAX_THREADS
	.align		4
.L_1865:
        /*0094*/ 	.byte	0x04, 0x05
        /*0096*/ 	.short	(.L_1867 - .L_1866)
.L_1866:
        /*0098*/ 	.word	0x00000080
        /*009c*/ 	.word	0x00000001
        /*00a0*/ 	.word	0x00000001


	//----- nvinfo : EIATTR_CRS_STACK_SIZE
	.align		4
.L_1867:
        /*00a4*/ 	.byte	0x04, 0x1e
        /*00a6*/ 	.short	(.L_1869 - .L_1868)
.L_1868:
        /*00a8*/ 	.word	0x00000000


	//----- nvinfo : EIATTR_CBANK_PARAM_SIZE
	.align		4
.L_1869:
        /*00ac*/ 	.byte	0x03, 0x19
        /*00ae*/ 	.short	0x0024


	//----- nvinfo : EIATTR_PARAM_CBANK
	.align		4
        /*00b0*/ 	.byte	0x04, 0x0a
        /*00b2*/ 	.short	(.L_1871 - .L_1870)
	.align		4
.L_1870:
        /*00b4*/ 	.word	index@(.nv.constant0._ZN2at6native27unrolled_elementwise_kernelINS0_13BinaryFunctorIN3c104HalfES4_S4_NS0_15binary_internal10MulFunctorIfEEEESt5arrayIPcLm3EELi4E23TrivialOffsetCalculatorILi2EjESC_ILi1EjENS0_6memory15LoadWithoutCastENSF_16StoreWithoutCastEEEviT_T0_T2_T3_T4_T5_)
        /*00b8*/ 	.short	0x0380
        /*00ba*/ 	.short	0x0024


	//----- nvinfo : EIATTR_SW_WAR
	.align		4
.L_1871:
        /*00bc*/ 	.byte	0x04, 0x36
        /*00be*/ 	.short	(.L_1873 - .L_1872)
.L_1872:
        /*00c0*/ 	.word	0x00000008
.L_1873:


//--------------------- .nv.info._ZN2at6native29vectorized_elementwise_kernelILi2ENS0_13BinaryFunctorIN3c104HalfES4_S4_NS0_15binary_internal10MulFunctorIfEEEESt5arrayIPcLm3EEEEviT0_T1_ --------------------------
	.section	.nv.info._ZN2at6native29vectorized_elementwise_kernelILi2ENS0_13BinaryFunctorIN3c104HalfES4_S4_NS0_15binary_internal10MulFunctorIfEEEESt5arrayIPcLm3EEEEviT0_T1_,"",@"SHT_CUDA_INFO"
	.sectionflags	@""
	.align	4


	//----- nvinfo : EIATTR_CUDA_API_VERSION
	.align		4
        /*0000*/ 	.byte	0x04, 0x37
        /*0002*/ 	.short	(.L_1875 - .L_1874)
.L_1874:
        /*0004*/ 	.word	0x00000082


	//----- nvinfo : EIATTR_KPARAM_INFO
	.align		4
.L_1875:
        /*0008*/ 	.byte	0x04, 0x17
        /*000a*/ 	.short	(.L_1877 - .L_1876)
.L_1876:
        /*000c*/ 	.word	0x00000000
        /*0010*/ 	.short	0x0002
        /*0012*/ 	.short	0x0008
        /*0014*/ 	.byte	0x00, 0xf0, 0x61, 0x00


	//----- nvinfo : EIATTR_KPARAM_INFO
	.align		4
.L_1877:
        /*0018*/ 	.byte	0x04, 0x17
        /*001a*/ 	.short	(.L_1879 - .L_1878)
.L_1878:
        /*001c*/ 	.word	0x00000000
        /*0020*/ 	.short	0x0001
        /*0022*/ 	.short	0x0004
        /*0024*/ 	.byte	0x00, 0xf0, 0x05, 0x00


	//----- nvinfo : EIATTR_KPARAM_INFO
	.align		4
.L_1879:
        /*0028*/ 	.byte	0x04, 0x17
        /*002a*/ 	.short	(.L_1881 - .L_1880)
.L_1880:
        /*002c*/ 	.word	0x00000000
        /*0030*/ 	.short	0x0000
        /*0032*/ 	.short	0x0000
        /*0034*/ 	.byte	0x00, 0xf0, 0x11, 0x00


	//----- nvinfo : EIATTR_SPARSE_MMA_MASK
	.align		4
.L_1881:
        /*0038*/ 	.byte	0x03, 0x50
        /*003a*/ 	.short	0x0000


	//----- nvinfo : EIATTR_MAXREG_COUNT
	.align		4
        /*003c*/ 	.byte	0x03, 0x1b
        /*003e*/ 	.short	0x00ff


	//----- nvinfo : EIATTR_MERCURY_ISA_VERSION
	.align		4
        /*0040*/ 	.byte	0x03, 0x5f
        /*0042*/ 	.short	0x0101


	//----- nvinfo : EIATTR_VRC_CTA_INIT_COUNT
	.align		4
        /*0044*/ 	.byte	0x02, 0x4a
	.zero		1
	.zero		1


	//----- nvinfo : EIATTR_EXIT_INSTR_OFFSETS
	.align		4
        /*0048*/ 	.byte	0x04, 0x1c
        /*004a*/ 	.short	(.L_1883 - .L_1882)


	//   ....[0]....
.L_1882:
        /*004c*/ 	.word	0x00000c50


	//   ....[1]....
        /*0050*/ 	.word	0x00000ca0


	//   ....[2]....
        /*0054*/ 	.word	0x00000fd0


	//----- nvinfo : EIATTR_MAX_THREADS
	.align		4
.L_1883:
        /*0058*/ 	.byte	0x04, 0x05
        /*005a*/ 	.short	(.L_1885 - .L_1884)
.L_1884:
        /*005c*/ 	.word	0x00000080
        /*0060*/ 	.word	0x00000001
        /*0064*/ 	.word	0x00000001


	//----- nvinfo : EIATTR_CRS_STACK_SIZE
	.align		4
.L_1885:
        /*0068*/ 	.byte	0x04, 0x1e
        /*006a*/ 	.short	(.L_1887 - .L_1886)
.L_1886:
        /*006c*/ 	.word	0x00000000


	//----- nvinfo : EIATTR_CBANK_PARAM_SIZE
	.align		4
.L_1887:
        /*0070*/ 	.byte	0x03, 0x19
        /*0072*/ 	.short	0x0020


	//----- nvinfo : EIATTR_PARAM_CBANK
	.align		4
        /*0074*/ 	.byte	0x04, 0x0a
        /*0076*/ 	.short	(.L_1889 - .L_1888)
	.align		4
.L_1888:
        /*0078*/ 	.word	index@(.nv.constant0._ZN2at6native29vectorized_elementwise_kernelILi2ENS0_13BinaryFunctorIN3c104HalfES4_S4_NS0_15binary_internal10MulFunctorIfEEEESt5arrayIPcLm3EEEEviT0_T1_)
        /*007c*/ 	.short	0x0380
        /*007e*/ 	.short	0x0020


	//----- nvinfo : EIATTR_SW_WAR
	.align		4
.L_1889:
        /*0080*/ 	.byte	0x04, 0x36
        /*0082*/ 	.short	(.L_1891 - .L_1890)
.L_1890:
        /*0084*/ 	.word	0x00000008
.L_1891:


//--------------------- .nv.info._ZN2at6native29vectorized_elementwise_kernelILi4ENS0_13BinaryFunctorIN3c104HalfES4_S4_NS0_15binary_internal10MulFunctorIfEEEESt5arrayIPcLm3EEEEviT0_T1_ --------------------------
	.section	.nv.info._ZN2at6native29vectorized_elementwise_kernelILi4ENS0_13BinaryFunctorIN3c104HalfES4_S4_NS0_15binary_internal10MulFunctorIfEEEESt5arrayIPcLm3EEEEviT0_T1_,"",@"SHT_CUDA_INFO"
	.sectionflags	@""
	.align	4


	//----- nvinfo : EIATTR_CUDA_API_VERSION
	.align		4
        /*0000*/ 	.byte	0x04, 0x37
        /*0002*/ 	.short	(.L_1893 - .L_1892)
.L_1892:
        /*0004*/ 	.word	0x00000082


	//----- nvinfo : EIATTR_KPARAM_INFO
	.align		4
.L_1893:
        /*0008*/ 	.byte	0x04, 0x17
        /*000a*/ 	.short	(.L_1895 - .L_1894)
.L_1894:
        /*000c*/ 	.word	0x00000000
        /*0010*/ 	.short	0x0002
        /*0012*/ 	.short	0x0008
        /*0014*/ 	.byte	0x00, 0xf0, 0x61, 0x00


	//----- nvinfo : EIATTR_KPARAM_INFO
	.align		4
.L_1895:
        /*0018*/ 	.byte	0x04, 0x17
        /*001a*/ 	.short	(.L_1897 - .L_1896)
.L_1896:
        /*001c*/ 	.word	0x00000000
        /*0020*/ 	.short	0x0001
        /*0022*/ 	.short	0x0004
        /*0024*/ 	.byte	0x00, 0xf0, 0x05, 0x00


	//----- nvinfo : EIATTR_KPARAM_INFO
	.align		4
.L_1897:
        /*0028*/ 	.byte	0x04, 0x17
        /*002a*/ 	.short	(.L_1899 - .L_1898)
.L_1898:
        /*002c*/ 	.word	0x00000000
        /*0030*/ 	.short	0x0000
        /*0032*/ 	.short	0x0000
        /*0034*/ 	.byte	0x00, 0xf0, 0x11, 0x00


	//----- nvinfo : EIATTR_SPARSE_MMA_MASK
	.align		4
.L_1899:
        /*0038*/ 	.byte	0x03, 0x50
        /*003a*/ 	.short	0x0000


	//----- nvinfo : EIATTR_MAXREG_COUNT
	.align		4
        /*003c*/ 	.byte	0x03, 0x1b
        /*003e*/ 	.short	0x00ff


	//----- nvinfo : EIATTR_MERCURY_ISA_VERSION
	.align		4
        /*0040*/ 	.byte	0x03, 0x5f
        /*0042*/ 	.short	0x0101


	//----- nvinfo : EIATTR_VRC_CTA_INIT_COUNT
	.align		4
        /*0044*/ 	.byte	0x02, 0x4a
	.zero		1
	.zero		1


	//----- nvinfo : EIATTR_EXIT_INSTR_OFFSETS
	.align		4
        /*0048*/ 	.byte	0x04, 0x1c
        /*004a*/ 	.short	(.L_1901 - .L_1900)


	//   ....[0]....
.L_1900:
        /*004c*/ 	.word	0x00000c50


	//   ....[1]....
        /*0050*/ 	.word	0x00000ca0


	//   ....[2]....
        /*0054*/ 	.word	0x00000f70


	//----- nvinfo : EIATTR_MAX_THREADS
	.align		4
.L_1901:
        /*0058*/ 	.byte	0x04, 0x05
        /*005a*/ 	.short	(.L_1903 - .L_1902)
.L_1902:
        /*005c*/ 	.word	0x00000080
        /*0060*/ 	.word	0x00000001
        /*0064*/ 	.word	0x00000001


	//----- nvinfo : EIATTR_CRS_STACK_SIZE
	.align		4
.L_1903:
        /*0068*/ 	.byte	0x04, 0x1e
        /*006a*/ 	.short	(.L_1905 - .L_1904)
.L_1904:
        /*006c*/ 	.word	0x00000000


	//----- nvinfo : EIATTR_CBANK_PARAM_SIZE
	.align		4
.L_1905:
        /*0070*/ 	.byte	0x03, 0x19
        /*0072*/ 	.short	0x0020


	//----- nvinfo : EIATTR_PARAM_CBANK
	.align		4
        /*0074*/ 	.byte	0x04, 0x0a
        /*0076*/ 	.short	(.L_1907 - .L_1906)
	.align		4
.L_1906:
        /*0078*/ 	.word	index@(.nv.constant0._ZN2at6native29vectorized_elementwise_kernelILi4ENS0_13BinaryFunctorIN3c104HalfES4_S4_NS0_15binary_internal10MulFunctorIfEEEESt5arrayIPcLm3EEEEviT0_T1_)
        /*007c*/ 	.short	0x0380
        /*007e*/ 	.short	0x0020


	//----- nvinfo : EIATTR_SW_WAR
	.align		4
.L_1907:
        /*0080*/ 	.byte	0x04, 0x36
        /*0082*/ 	.short	(.L_1909 - .L_1908)
.L_1908:
        /*0084*/ 	.word	0x00000008
.L_1909:


//--------------------- .nv.info._ZN2at6native29vectorized_elementwise_kernelILi8ENS0_13BinaryFunctorIN3c104HalfES4_S4_NS0_15binary_internal10MulFunctorIfEEEESt5arrayIPcLm3EEEEviT0_T1_ --------------------------
	.section	.nv.info._ZN2at6native29vectorized_elementwise_kernelILi8ENS0_13BinaryFunctorIN3c104HalfES4_S4_NS0_15binary_internal10MulFunctorIfEEEESt5arrayIPcLm3EEEEviT0_T1_,"",@"SHT_CUDA_INFO"
	.sectionflags	@""
	.align	4


	//----- nvinfo : EIATTR_CUDA_API_VERSION
	.align		4
        /*0000*/ 	.byte	0x04, 0x37
        /*0002*/ 	.short	(.L_1911 - .L_1910)
.L_1910:
        /*0004*/ 	.word	0x00000082


	//----- nvinfo : EIATTR_KPARAM_INFO
	.align		4
.L_1911:
        /*0008*/ 	.byte	0x04, 0x17
        /*000a*/ 	.short	(.L_1913 - .L_1912)
.L_1912:
        /*000c*/ 	.word	0x00000000
        /*0010*/ 	.short	0x0002
        /*0012*/ 	.short	0x0008
        /*0014*/ 	.byte	0x00, 0xf0, 0x61, 0x00


	//----- nvinfo : EIATTR_KPARAM_INFO
	.align		4
.L_1913:
        /*0018*/ 	.byte	0x04, 0x17
        /*001a*/ 	.short	(.L_1915 - .L_1914)
.L_1914:
        /*001c*/ 	.word	0x00000000
        /*0020*/ 	.short	0x0001
        /*0022*/ 	.short	0x0004
        /*0024*/ 	.byte	0x00, 0xf0, 0x05, 0x00


	//----- nvinfo : EIATTR_KPARAM_INFO
	.align		4
.L_1915:
        /*0028*/ 	.byte	0x04, 0x17
        /*002a*/ 	.short	(.L_1917 - .L_1916)
.L_1916:
        /*002c*/ 	.word	0x00000000
        /*0030*/ 	.short	0x0000
        /*0032*/ 	.short	0x0000
        /*0034*/ 	.byte	0x00, 0xf0, 0x11, 0x00


	//----- nvinfo : EIATTR_SPARSE_MMA_MASK
	.align		4
.L_1917:
        /*0038*/ 	.byte	0x03, 0x50
        /*003a*/ 	.short	0x0000


	//----- nvinfo : EIATTR_MAXREG_COUNT
	.align		4
        /*003c*/ 	.byte	0x03, 0x1b
        /*003e*/ 	.short	0x00ff


	//----- nvinfo : EIATTR_MERCURY_ISA_VERSION
	.align		4
        /*0040*/ 	.byte	0x03, 0x5f
        /*0042*/ 	.short	0x0101


	//----- nvinfo : EIATTR_VRC_CTA_INIT_COUNT
	.align		4
        /*0044*/ 	.byte	0x02, 0x4a
	.zero		1
	.zero		1


	//----- nvinfo : EIATTR_EXIT_INSTR_OFFSETS
	.align		4
        /*0048*/ 	.byte	0x04, 0x1c
        /*004a*/ 	.short	(.L_1919 - .L_1918)


	//   ....[0]....
.L_1918:
        /*004c*/ 	.word	0x00000010


	//----- nvinfo : EIATTR_MAX_THREADS
	.align		4
.L_1919:
        /*0050*/ 	.byte	0x04, 0x05
        /*0052*/ 	.short	(.L_1921 - .L_1920)
.L_1920:
        /*0054*/ 	.word	0x00000080
        /*0058*/ 	.word	0x00000001
        /*005c*/ 	.word	0x00000001


	//----- nvinfo : EIATTR_CBANK_PARAM_SIZE
	.align		4
.L_1921:
        /*0060*/ 	.byte	0x03, 0x19
        /*0062*/ 	.short	0x0020


	//----- nvinfo : EIATTR_PARAM_CBANK
	.align		4
        /*0064*/ 	.byte	0x04, 0x0a
        /*0066*/ 	.short	(.L_1923 - .L_1922)
	.align		4
.L_1922:
        /*0068*/ 	.word	index@(.nv.constant0._ZN2at6native29vectorized_elementwise_kernelILi8ENS0_13BinaryFunctorIN3c104HalfES4_S4_NS0_15binary_internal10MulFunctorIfEEEESt5arrayIPcLm3EEEEviT0_T1_)
        /*006c*/ 	.short	0x0380
        /*006e*/ 	.short	0x0020


	//----- nvinfo : EIATTR_SW_WAR
	.align		4
.L_1923:
        /*0070*/ 	.byte	0x04, 0x36
        /*0072*/ 	.short	(.L_1925 - .L_1924)
.L_1924:
        /*0074*/ 	.word	0x00000008
.L_1925:


//--------------------- .nv.info._ZN2at6native18elementwise_kernelILi128ELi4EZNS0_15gpu_kernel_implINS0_13AUnaryFunctorIN3c107complexIfEES6_S6_NS0_15binary_internal10MulFunctorIS6_EEEEEEvRNS_18TensorIteratorBaseERKT_EUliE_EEviT1_ --------------------------
	.section	.nv.info._ZN2at6native18elementwise_kernelILi128ELi4EZNS0_15gpu_kernel_implINS0_13AUnaryFunctorIN3c107complexIfEES6_S6_NS0_15binary_internal10MulFunctorIS6_EEEEEEvRNS_18TensorIteratorBaseERKT_EUliE_EEviT1_,"",@"SHT_CUDA_INFO"
	.sectionflags	@""
	.align	4


	//----- nvinfo : EIATTR_CUDA_API_VERSION
	.align		4
        /*0000*/ 	.byte	0x04, 0x37
        /*0002*/ 	.short	(.L_1927 - .L_1926)
.L_1926:
        /*0004*/ 	.word	0x00000082


	//----- nvinfo : EIATTR_KPARAM_INFO
	.align		4
.L_1927:
        /*0008*/ 	.byte	0x04, 0x17
        /*000a*/ 	.short	(.L_1929 - .L_1928)
.L_1928:
        /*000c*/ 	.word	0x00000000
        /*0010*/ 	.short	0x0001
        /*0012*/ 	.short	0x0008
        /*0014*/ 	.byte	0x00, 0xf0, 0xa1, 0x08


	//----- nvinfo : EIATTR_KPARAM_INFO
	.align		4
.L_1929:
        /*0018*/ 	.byte	0x04, 0x17
        /*001a*/ 	.short	(.L_1931 - .L_1930)
.L_1930:
        /*001c*/ 	.word	0x00000000
        /*0020*/ 	.short	0x0000
        /*0022*/ 	.short	0x0000
        /*0024*/ 	.byte	0x00, 0xf0, 0x11, 0x00


	//----- nvinfo : EIATTR_SPARSE_MMA_MASK
	.align		4
.L_1931:
        /*0028*/ 	.byte	0x03, 0x50
        /*002a*/ 	.short	0x0000


	//----- nvinfo : EIATTR_MAXREG_COUNT
	.align		4
        /*002c*/ 	.byte	0x03, 0x1b
        /*002e*/ 	.short	0x0080


	//----- nvinfo : EIATTR_EXTERNS
	.align		4
        /*0030*/ 	.byte	0x04, 0x0f
        /*0032*/ 	.short	(.L_1933 - .L_1932)


	//   ....[0]....
	.align		4
.L_1932:
        /*0034*/ 	.word	index@(__assertfail)


	//----- nvinfo : EIATTR_MERCURY_ISA_VERSION
	.align		4
.L_1933:
        /*0038*/ 	.byte	0x03, 0x5f
        /*003a*/ 	.short	0x0101


	//----- nvinfo : EIATTR_VRC_CTA_INIT_COUNT
	.align		4
        /*003c*/ 	.byte	0x02, 0x4a
	.zero		1
	.zero		1


	//----- nvinfo : EIATTR_SYSCALL_OFFSETS
	.align		4
        /*0040*/ 	.byte	0x04, 0x46
        /*0042*/ 	.short	(.L_1935 - .L_1934)


	//   ....[0]....
.L_1934:
        /*0044*/ 	.word	0x000022e0


	//   ....[1]....
        /*0048*/ 	.word	0x00003160


	//   ....[2]....
        /*004c*/ 	.word	0x00005590


	//   ....[3]....
        /*0050*/ 	.word	0x00006260


	//   ....[4]....
        /*0054*/ 	.word	0x000087a0


	//   ....[5]....
        /*0058*/ 	.word	0x00009470


	//   ....[6]....
        /*005c*/ 	.word	0x0000b9c0


	//   ....[7]....
        /*0060*/ 	.word	0x0000c660


	//----- nvinfo : EIATTR_EXIT_INSTR_OFFSETS
	.align		4
.L_1935:
        /*0064*/ 	.byte	0x04, 0x1c
        /*0066*/ 	.short	(.L_1937 - .L_1936)


	//   ....[0]....
.L_1936:
        /*0068*/ 	.word	0x00009720


	//   ....[1]....
        /*006c*/ 	.word	0x0000bb90


	//   ....[2]....
        /*0070*/ 	.word	0x0000bbd0


	//   ....[3]....
        /*0074*/ 	.word	0x0000bc60


	//   ....[4]....
        /*0078*/ 	.word	0x0000bc90


	//   ....[5]....
        /*007c*/ 	.word	0x0000bcc0


	//   ....[6]....
        /*0080*/ 	.word	0x0000bd40


	//   ....[7]....
        /*0084*/ 	.word	0x0000bd70


	//   ....[8]....
        /*0088*/ 	.word	0x0000bdf0


	//   ....[9]....
        /*008c*/ 	.word	0x0000be20


	//   ....[10]....
        /*0090*/ 	.word	0x0000be60


	//   ....[11]....
        /*0094*/ 	.word	0x0000bf30


	//   ....[12]....
        /*0098*/ 	.word	0x0000c090


	//   ....[13]....
        /*009c*/ 	.word	0x0000c1f0


	//   ....[14]....
        /*00a0*/ 	.word	0x0000c340


	//   ....[15]....
        /*00a4*/ 	.word	0x0000c370


	//   ....[16]....
        /*00a8*/ 	.word	0x0000c3a0


	//   ....[17]....
        /*00ac*/ 	.word	0x0000c460


	//   ....[18]....
        /*00b0*/ 	.word	0x0000c500


	//   ....[19]....
        /*00b4*/ 	.word	0x0000c670


	//   ....[20]....
        /*00b8*/ 	.word	0x0000c770


	//   ....[21]....
        /*00bc*/ 	.word	0x0000c8a0


	//   ....[22]....
        /*00c0*/ 	.word	0x0000c8d0


	//----- nvinfo : EIATTR_MAX_THREADS
	.align		4
.L_1937:
        /*00c4*/ 	.byte	0x04, 0x05
        /*00c6*/ 	.short	(.L_1939 - .L_1938)
.L_1938:
        /*00c8*/ 	.word	0x00000080
        /*00cc*/ 	.word	0x00000001
        /*00d0*/ 	.word	0x00000001


	//----- nvinfo : EIATTR_CRS_STACK_SIZE
	.align		4
.L_1939:
        /*00d4*/ 	.byte	0x04, 0x1e
        /*00d6*/ 	.short	(.L_1941 - .L_1940)
.L_1940:
        /*00d8*/ 	.word	0x00000000


	//----- nvinfo : EIATTR_CBANK_PARAM_SIZE
	.align		4
.L_1941:
        /*00dc*/ 	.byte	0x03, 0x19
        /*00de*/ 	.short	0x0230


	//----- nvinfo : EIATTR_PARAM_CBANK
	.align		4
        /*00e0*/ 	.byte	0x04, 0x0a
        /*00e2*/ 	.short	(.L_1943 - .L_1942)
	.align		4
.L_1942:
        /*00e4*/ 	.word	index@(.nv.constant0._ZN2at6native18elementwise_kernelILi128ELi4EZNS0_15gpu_kernel_implINS0_13AUnaryFunctorIN3c107complexIfEES6_S6_NS0_15binary_internal10MulFunctorIS6_EEEEEEvRNS_18TensorIteratorBaseERKT_EUliE_EEviT1_)
        /*00e8*/ 	.short	0x0380
        /*00ea*/ 	.short	0x0230


	//----- nvinfo : EIATTR_SW_WAR
	.align		4
.L_1943:
        /*00ec*/ 	.byte	0x04, 0x36
        /*00ee*/ 	.short	(.L_1945 - .L_1944)
.L_1944:
        /*00f0*/ 	.word	0x00000008
.L_1945:


//--------------------- .nv.info._ZN2at6native27unrolled_elementwise_kernelINS0_13AUnaryFunctorIN3c107complexIfEES5_S5_NS0_15binary_internal10MulFunctorIS5_EEEESt5arrayIPcLm2EELi4E23TrivialOffsetCalculatorILi1EjESE_NS0_6memory12LoadWithCastILi1EEENSF_13StoreWithCastILi1EEEEEviT_T0_T2_T3_T4_T5_ --------------------------
	.section	.nv.info._ZN2at6native27unrolled_elementwise_kernelINS0_13AUnaryFunctorIN3c107complexIfEES5_S5_NS0_15binary_internal10MulFunctorIS5_EEEESt5arrayIPcLm2EELi4E23TrivialOffsetCalculatorILi1EjESE_NS0_6memory12LoadWithCastILi1EEENSF_13StoreWithCastILi1EEEEEviT_T0_T2_T3_T4_T5_,"",@"SHT_CUDA_INFO"
	.sectionflags	@""
	.align	4


	//----- nvinfo : EIATTR_CUDA_API_VERSION
	.align		4
        /*0000*/ 	.byte	0x04, 0x37
        /*0002*/ 	.short	(.L_1947 - .L_1946)
.L_1946:
        /*0004*/ 	.word	0x00000082


	//----- nvinfo : EIATTR_KPARAM_INFO
	.align		4
.L_1947:
        /*0008*/ 	.byte	0x04, 0x17
        /*000a*/ 	.short	(.L_1949 - .L_1948)
.L_1948:
        /*000c*/ 	.word	0x00000000
        /*0010*/ 	.short	0x0006
        /*0012*/ 	.short	0x0034
        /*0014*/ 	.byte	0x00, 0xf0, 0x21, 0x00


	//----- nvinfo : EIATTR_KPARAM_INFO
	.align		4
.L_1949:
        /*0018*/ 	.byte	0x04, 0x17
        /*001a*/ 	.short	(.L_1951 - .L_1950)
.L_1950:
        /*001c*/ 	.word	0x00000000
        /*0020*/ 	.short	0x0005
        /*0022*/ 	.short	0x002c
        /*0024*/ 	.byte	0x00, 0xf0, 0x21, 0x00


	//----- nvinfo : EIATTR_KPARAM_INFO
	.align		4
.L_1951:
        /*0028*/ 	.byte	0x04, 0x17
        /*002a*/ 	.short	(.L_1953 - .L_1952)
.L_1952:
        /*002c*/ 	.word	0x00000000
        /*0030*/ 	.short	0x0004
        /*0032*/ 	.short	0x0029
        /*0034*/ 	.byte	0x00, 0xf0, 0x05, 0x00


	//----- nvinfo : EIATTR_KPARAM_INFO
	.align		4
.L_1953:
        /*0038*/ 	.byte	0x04, 0x17
        /*003a*/ 	.short	(.L_1955 - .L_1954)
.L_1954:
        /*003c*/ 	.word	0x00000000
        /*0040*/ 	.short	0x0003
        /*0042*/ 	.short	0x0028
        /*0044*/ 	.byte	0x00, 0xf0, 0x05, 0x00


	//----- nvinfo : EIATTR_KPARAM_INFO
	.align		4
.L_1955:
        /*0048*/ 	.byte	0x04, 0x17
        /*004a*/ 	.short	(.L_1957 - .L_1956)
.L_1956:
        /*004c*/ 	.word	0x00000000
        /*0050*/ 	.short	0x0002
        /*0052*/ 	.short	0x0018
        /*0054*/ 	.byte	0x00, 0xf0, 0x41, 0x00


	//----- nvinfo : EIATTR_KPARAM_INFO
	.align		4
.L_1957:
        /*0058*/ 	.byte	0x04, 0x17
        /*005a*/ 	.short	(.L_1959 - .L_1958)
.L_1958:
        /*005c*/ 	.word	0x00000000
        /*0060*/ 	.short	0x0001
        /*0062*/ 	.short	0x0008
        /*0064*/ 	.byte	0x00, 0xf0, 0x41, 0x00


	//----- nvinfo : EIATTR_KPARAM_INFO
	.align		4
.L_1959:
        /*0068*/ 	.byte	0x04, 0x17
        /*006a*/ 	.short	(.L_1961 - .L_1960)
.L_1960:
        /*006c*/ 	.word	0x00000000
        /*0070*/ 	.short	0x0000
        /*0072*/ 	.short	0x0000
        /*0074*/ 	.byte	0x00, 0xf0, 0x11, 0x00


	//----- nvinfo : EIATTR_SPARSE_MMA_MASK
	.align		4
.L_1961:
        /*0078*/ 	.byte	0x03, 0x50
        /*007a*/ 	.short	0x0000


	//----- nvinfo : EIATTR_MAXREG_COUNT
	.align		4
        /*007c*/ 	.byte	0x03, 0x1b
        /*007e*/ 	.short	0x00ff


	//----- nvinfo : EIATTR_EXTERNS
	.align		4
        /*0080*/ 	.byte	0x04, 0x0f
        /*0082*/ 	.short	(.L_1963 - .L_1962)


	//   ....[0]....
	.align		4
.L_1962:
        /*0084*/ 	.word	index@(__assertfail)


	//----- nvinfo : EIATTR_MERCURY_ISA_VERSION
	.align		4
.L_1963:
        /*0088*/ 	.byte	0x03, 0x5f
        /*008a*/ 	.short	0x0101


	//----- nvinfo : EIATTR_VRC_CTA_INIT_COUNT
	.align		4
        /*008c*/ 	.byte	0x02, 0x4a
	.zero		1
	.zero		1


	//----- nvinfo : EIATTR_SYSCALL_OFFSETS
	.align		4
        /*0090*/ 	.byte	0x04, 0x46
        /*0092*/ 	.short	(.L_1965 - .L_1964)


	//   ....[0]....
.L_1964:
        /*0094*/ 	.word	0x00000fe0


	//   ....[1]....
        /*0098*/ 	.word	0x00002130


	//   ....[2]....
        /*009c*/ 	.word	0x000031f0


	//   ....[3]....
        /*00a0*/ 	.word	0x000041c0


	//   ....[4]....
        /*00a4*/ 	.word	0x000052e0


	//   ....[5]....
        /*00a8*/ 	.word	0x00006100


	//   ....[6]....
        /*00ac*/ 	.word	0x00006fb0


	//   ....[7]....
        /*00b0*/ 	.word	0x00007e80


	//----- nvinfo : EIATTR_EXIT_INSTR_OFFSETS
	.align		4
.L_1965:
        /*00b4*/ 	.byte	0x04, 0x1c
        /*00b6*/ 	.short	(.L_1967 - .L_1966)


	//   ....[0]....
.L_1966:
        /*00b8*/ 	.word	0x00007250


	//   ....[1]....
        /*00bc*/ 	.word	0x000073b0


	//   ....[2]....
        /*00c0*/ 	.word	0x000073f0


	//   ....[3]....
        /*00c4*/ 	.word	0x00007480


	//   ....[4]....
        /*00c8*/ 	.word	0x000074b0


	//   ....[5]....
        /*00cc*/ 	.word	0x000074e0


	//   ....[6]....
        /*00d0*/ 	.word	0x00007560


	//   ....[7]....
        /*00d4*/ 	.word	0x00007590


	//   ....[8]....
        /*00d8*/ 	.word	0x00007610


	//   ....[9]....
        /*00dc*/ 	.word	0x00007640


	//   ....[10]....
        /*00e0*/ 	.word	0x00007680


	//   ....[11]....
        /*00e4*/ 	.word	0x00007750


	//   ....[12]....
        /*00e8*/ 	.word	0x000078b0


	//   ....[13]....
        /*00ec*/ 	.word	0x00007a10


	//   ....[14]....
        /*00f0*/ 	.word	0x00007b60


	//   ....[15]....
        /*00f4*/ 	.word	0x00007b90


	//   ....[16]....
        /*00f8*/ 	.word	0x00007bc0


	//   ....[17]....
        /*00fc*/ 	.word	0x00007c80


	//   ....[18]....
        /*0100*/ 	.word	0x00007d20


	//   ....[19]....
        /*0104*/ 	.word	0x00007e90


	//   ....[20]....
        /*0108*/ 	.word	0x00007f90


	//   ....[21]....
        /*010c*/ 	.word	0x000080c0


	//   ....[22]....
        /*0110*/ 	.word	0x000080f0


	//----- nvinfo : EIATTR_MAX_THREADS
	.align		4
.L_1967:
        /*0114*/ 	.byte	0x04, 0x05
        /*0116*/ 	.short	(.L_1969 - .L_1968)
.L_1968:
        /*0118*/ 	.word	0x00000080
        /*011c*/ 	.word	0x00000001
        /*0120*/ 	.word	0x00000001


	//----- nvinfo : EIATTR_CRS_STACK_SIZE
	.align		4
.L_1969:
        /*0124*/ 	.byte	0x04, 0x1e
        /*0126*/ 	.short	(.L_1971 - .L_1970)
.L_1970:
        /*0128*/ 	.word	0x00000000


	//----- nvinfo : EIATTR_CBANK_PARAM_SIZE
	.align		4
.L_1971:
        /*012c*/ 	.byte	0x03, 0x19
        /*012e*/ 	.short	0x003c


	//----- nvinfo : EIATTR_PARAM_CBANK
	.align		4
        /*0130*/ 	.byte	0x04, 0x0a
        /*0132*/ 	.short	(.L_1973 - .L_1972)
	.align		4
.L_1972:
        /*0134*/ 	.word	index@(.nv.constant0._ZN2at6native27unrolled_elementwise_kernelINS0_13AUnaryFunctorIN3c107complexIfEES5_S5_NS0_15binary_internal10MulFunctorIS5_EEEESt5arrayIPcLm2EELi4E23TrivialOffsetCalculatorILi1EjESE_NS0_6memory12LoadWithCastILi1EEENSF_13StoreWithCastILi1EEEEEviT_T0_T2_T3_T4_T5_)
        /*0138*/ 	.short	0x0380
        /*013a*/ 	.short	0x003c


	//----- nvinfo : EIATTR_SW_WAR
	.align		4
.L_1973:
        /*013c*/ 	.byte	0x04, 0x36
        /*013e*/ 	.short	(.L_1975 - .L_1974)
.L_1974:
        /*0140*/ 	.word	0x00000008
.L_1975:


//--------------------- .nv.info._ZN2at6native18elementwise_kernelILi128ELi2EZNS0_22gpu_kernel_impl_nocastINS0_13AUnaryFunctorIN3c107complexIfEES6_S6_NS0_15binary_internal10MulFunctorIS6_EEEEEEvRNS_18TensorIteratorBaseERKT_EUliE_EEviT1_ --------------------------
	.section	.nv.info._ZN2at6native18elementwise_kernelILi128ELi2EZNS0_22gpu_kernel_impl_nocastINS0_13AUnaryFunctorIN3c107complexIfEES6_S6_NS0_15binary_internal10MulFunctorIS6_EEEEEEvRNS_18TensorIteratorBaseERKT_EUliE_EEviT1_,"",@"SHT_CUDA_INFO"
	.sectionflags	@""
	.align	4


	//----- nvinfo : EIATTR_CUDA_API_VERSION
	.align		4
        /*0000*/ 	.byte	0x04, 0x37
        /*0002*/ 	.short	(.L_1977 - .L_1976)
.L_1976:
        /*0004*/ 	.word	0x00000082


	//----- nvinfo : EIATTR_KPARAM_INFO
	.align		4
.L_1977:
        /*0008*/ 	.byte	0x04, 0x17
        /*000a*/ 	.short	(.L_1979 - .L_1978)
.L_1978:
        /*000c*/ 	.word	0x00000000
        /*0010*/ 	.short	0x0001
        /*0012*/ 	.short	0x0008
        /*0014*/ 	.byte	0x00, 0xf0, 0x81, 0x08


	//----- nvinfo : EIATTR_KPARAM_INFO
	.align		4
.L_1979:
        /*0018*/ 	.byte	0x04, 0x17
        /*001a*/ 	.short	(.L_1981 - .L_1980)
.L_1980:
        /*001c*/ 	.word	0x00000000
        /*0020*/ 	.short	0x0000
        /*0022*/ 	.short	0x0000
        /*0024*/ 	.byte	0x00, 0xf0, 0x11, 0x00


	//----- nvinfo : EIATTR_SPARSE_MMA_MASK
	.align		4
.L_1981:
        /*0028*/ 	.byte	0x03, 0x50
        /*002a*/ 	.short	0x0000


	//----- nvinfo : EIATTR_MAXREG_COUNT
	.align		4
        /*002c*/ 	.byte	0x03, 0x1b
        /*002e*/ 	.short	0x0080


	//----- nvinfo : EIATTR_MERCURY_ISA_VERSION
	.align		4
        /*0030*/ 	.byte	0x03, 0x5f
        /*0032*/ 	.short	0x0101


	//----- nvinfo : EIATTR_VRC_CTA_INIT_COUNT
	.align		4
        /*0034*/ 	.byte	0x02, 0x4a
	.zero		1
	.zero		1


	//----- nvinfo : EIATTR_EXIT_INSTR_OFFSETS
	.align		4
        /*0038*/ 	.byte	0x04, 0x1c
        /*003a*/ 	.short	(.L_1983 - .L_1982)


	//   ....[0]....
.L_1982:
        /*003c*/ 	.word	0x00000190


	//   ....[1]....
        /*0040*/ 	.word	0x00000230


	//   ....[2]....
        /*0044*/ 	.word	0x00001640


	//   ....[3]....
        /*0048*/ 	.word	0x000029b0


	//----- nvinfo : EIATTR_MAX_THREADS
	.align		4
.L_1983:
        /*004c*/ 	.byte	0x04, 0x05
        /*004e*/ 	.short	(.L_1985 - .L_1984)
.L_1984:
        /*0050*/ 	.word	0x00000080
        /*0054*/ 	.word	0x00000001
        /*0058*/ 	.word	0x00000001


	//----- nvinfo : EIATTR_CRS_STACK_SIZE
	.align		4
.L_1985:
        /*005c*/ 	.byte	0x04, 0x1e
        /*005e*/ 	.short	(.L_1987 - .L_1986)
.L_1986:
        /*0060*/ 	.word	0x00000000


	//----- nvinfo : EIATTR_CBANK_PARAM_SIZE
	.align		4
.L_1987:
        /*0064*/ 	.byte	0x03, 0x19
        /*0066*/ 	.short	0x0228


	//----- nvinfo : EIATTR_PARAM_CBANK
	.align		4
        /*0068*/ 	.byte	0x04, 0x0a
        /*006a*/ 	.short	(.L_1989 - .L_1988)
	.align		4
.L_1988:
        /*006c*/ 	.word	index@(.nv.constant0._ZN2at6native18elementwise_kernelILi128ELi2EZNS0_22gpu_kernel_impl_nocastINS0_13AUnaryFunctorIN3c107complexIfEES6_S6_NS0_15binary_internal10MulFunctorIS6_EEEEEEvRNS_18TensorIteratorBaseERKT_EUliE_EEviT1_)
        /*0070*/ 	.short	0x0380
        /*0072*/ 	.short	0x0228


	//----- nvinfo : EIATTR_SW_WAR
	.align		4
.L_1989:
        /*0074*/ 	.byte	0x04, 0x36
        /*0076*/ 	.short	(.L_1991 - .L_1990)
.L_1990:
        /*0078*/ 	.word	0x00000008
.L_1991:


//--------------------- .nv.info._ZN2at6native27unrolled_elementwise_kernelINS0_13AUnaryFunctorIN3c107complexIfEES5_S5_NS0_15binary_internal10MulFunctorIS5_EEEESt5arrayIPcLm2EELi4E23TrivialOffsetCalculatorILi1EjESE_NS0_6memory15LoadWithoutCastENSF_16StoreWithoutCastEEEviT_T0_T2_T3_T4_T5_ --------------------------
	.section	.nv.info._ZN2at6native27unrolled_elementwise_kernelINS0_13AUnaryFunctorIN3c107complexIfEES5_S5_NS0_15binary_internal10MulFunctorIS5_EEEESt5arrayIPcLm2EELi4E23TrivialOffsetCalculatorILi1EjESE_NS0_6memory15LoadWithoutCastENSF_16StoreWithoutCastEEEviT_T0_T2_T3_T4_T5_,"",@"SHT_CUDA_INFO"
	.sectionflags	@""
	.align	4


	//----- nvinfo : EIATTR_CUDA_API_VERSION
	.align		4
        /*0000*/ 	.byte	0x04, 0x37
        /*0002*/ 	.short	(.L_1993 - .L_1992)
.L_1992:
        /*0004*/ 	.word	0x00000082


	//----- nvinfo : EIATTR_KPARAM_INFO
	.align		4
.L_1993:
        /*0008*/ 	.byte	0x04, 0x17
        /*000a*/ 	.short	(.L_1995 - .L_1994)
.L_1994:
        /*000c*/ 	.word	0x00000000
        /*0010*/ 	.short	0x0006
        /*0012*/ 	.short	0x002b
        /*0014*/ 	.byte	0x00, 0xf0, 0x05, 0x00


	//----- nvinfo : EIATTR_KPARAM_INFO
	.align		4
.L_1995:
        /*0018*/ 	.byte	0x04, 0x17
        /*001a*/ 	.short	(.L_1997 - .L_1996)
.L_1996:
        /*001c*/ 	.word	0x00000000
        /*0020*/ 	.short	0x0005
        /*0022*/ 	.short	0x002a
        /*0024*/ 	.byte	0x00, 0xf0, 0x05, 0x00


	//----- nvinfo : EIATTR_KPARAM_INFO
	.align		4
.L_1997:
        /*0028*/ 	.byte	0x04, 0x17
        /*002a*/ 	.short	(.L_1999 - .L_1998)
.L_1998:
        /*002c*/ 	.word	0x00000000
        /*0030*/ 	.short	0x0004
        /*0032*/ 	.short	0x0029
        /*0034*/ 	.byte	0x00, 0xf0, 0x05, 0x00


	//----- nvinfo : EIATTR_KPARAM_INFO
	.align		4
.L_1999:
        /*0038*/ 	.byte	0x04, 0x17
        /*003a*/ 	.short	(.L_2001 - .L_2000)
.L_2000:
        /*003c*/ 	.word	0x00000000
        /*0040*/ 	.short	0x0003
        /*0042*/ 	.short	0x0028
        /*0044*/ 	.byte	0x00, 0xf0, 0x05, 0x00


	//----- nvinfo : EIATTR_KPARAM_INFO
	.align		4
.L_2001:
        /*0048*/ 	.byte	0x04, 0x17
        /*004a*/ 	.short	(.L_2003 - .L_2002)
.L_2002:
        /*004c*/ 	.word	0x00000000
        /*0050*/ 	.short	0x0002
        /*0052*/ 	.short	0x0018
        /*0054*/ 	.byte	0x00, 0xf0, 0x41, 0x00


	//----- nvinfo : EIATTR_KPARAM_INFO
	.align		4
.L_2003:
        /*0058*/ 	.byte	0x04, 0x17
        /*005a*/ 	.short	(.L_2005 - .L_2004)
.L_2004:
        /*005c*/ 	.word	0x00000000
        /*0060*/ 	.short	0x0001
        /*0062*/ 	.short	0x0008
        /*0064*/ 	.byte	0x00, 0xf0, 0x41, 0x00


	//----- nvinfo : EIATTR_KPARAM_INFO
	.align		4
.L_2005:
        /*0068*/ 	.byte	0x04, 0x17
        /*006a*/ 	.short	(.L_2007 - .L_2006)
.L_2006:
        /*006c*/ 	.word	0x00000000
        /*0070*/ 	.short	0x0000
        /*0072*/ 	.short	0x0000
        /*0074*/ 	.byte	0x00, 0xf0, 0x11, 0x00


	//----- nvinfo : EIATTR_SPARSE_MMA_MASK
	.align		4
.L_2007:
        /*0078*/ 	.byte	0x03, 0x50
        /*007a*/ 	.short	0x0000


	//----- nvinfo : EIATTR_MAXREG_COUNT
	.align		4
        /*007c*/ 	.byte	0x03, 0x1b
        /*007e*/ 	.short	0x00ff


	//----- nvinfo : EIATTR_MERCURY_ISA_VERSION
	.align		4
        /*0080*/ 	.byte	0x03, 0x5f
        /*0082*/ 	.short	0x0101


	//----- nvinfo : EIATTR_VRC_CTA_INIT_COUNT
	.align		4
        /*0084*/ 	.byte	0x02, 0x4a
	.zero		1
	.zero		1


	//----- nvinfo : EIATTR_EXIT_INSTR_OFFSETS
	.align		4
        /*0088*/ 	.byte	0x04, 0x1c
        /*008a*/ 	.short	(.L_2009 - .L_2008)


	//   ....[0]....
.L_2008:
        /*008c*/ 	.word	0x00000510


	//   ....[1]....
        /*0090*/ 	.word	0x000005b0


	//----- nvinfo : EIATTR_MAX_THREADS
	.align		4
.L_2009:
        /*0094*/ 	.byte	0x04, 0x05
        /*0096*/ 	.short	(.L_2011 - .L_2010)
.L_2010:
        /*0098*/ 	.word	0x00000080
        /*009c*/ 	.word	0x00000001
        /*00a0*/ 	.word	0x00000001


	//----- nvinfo : EIATTR_CRS_STACK_SIZE
	.align		4
.L_2011:
        /*00a4*/ 	.byte	0x04, 0x1e
        /*00a6*/ 	.short	(.L_2013 - .L_2012)
.L_2012:
        /*00a8*/ 	.word	0x00000000


	//----- nvinfo : EIATTR_CBANK_PARAM_SIZE
	.align		4
.L_2013:
        /*00ac*/ 	.byte	0x03, 0x19
        /*00ae*/ 	.short	0x002c


	//----- nvinfo : EIATTR_PARAM_CBANK
	.align		4
        /*00b0*/ 	.byte	0x04, 0x0a
        /*00b2*/ 	.short	(.L_2015 - .L_2014)
	.align		4
.L_2014:
        /*00b4*/ 	.word	index@(.nv.constant0._ZN2at6native27unrolled_elementwise_kernelINS0_13AUnaryFunctorIN3c107complexIfEES5_S5_NS0_15binary_internal10MulFunctorIS5_EEEESt5arrayIPcLm2EELi4E23TrivialOffsetCalculatorILi1EjESE_NS0_6memory15LoadWithoutCastENSF_16StoreWithoutCastEEEviT_T0_T2_T3_T4_T5_)
        /*00b8*/ 	.short	0x0380
        /*00ba*/ 	.short	0x002c


	//----- nvinfo : EIATTR_SW_WAR
	.align		4
.L_2015:
        /*00bc*/ 	.byte	0x04, 0x36
        /*00be*/ 	.short	(.L_2017 - .L_2016)
.L_2016:
        /*00c0*/ 	.word	0x00000008
.L_2017:


//--------------------- .nv.info._ZN2at6native29vectorized_elementwise_kernelILi2ENS0_13AUnaryFunctorIN3c107complexIfEES5_S5_NS0_15binary_internal10MulFunctorIS5_EEEESt5arrayIPcLm2EEEEviT0_T1_ --------------------------
	.section	.nv.info._ZN2at6native29vectorized_elementwise_kernelILi2ENS0_13AUnaryFunctorIN3c107complexIfEES5_S5_NS0_15binary_internal10MulFunctorIS5_EEEESt5arrayIPcLm2EEEEviT0_T1_,"",@"SHT_CUDA_INFO"
	.sectionflags	@""
	.align	4


	//----- nvinfo : EIATTR_CUDA_API_VERSION
	.align		4
        /*0000*/ 	.byte	0x04, 0x37
        /*0002*/ 	.short	(.L_2019 - .L_2018)
.L_2018:
        /*0004*/ 	.word	0x00000082


	//----- nvinfo : EIATTR_KPARAM_INFO
	.align		4
.L_2019:
        /*0008*/ 	.byte	0x04, 0x17
        /*000a*/ 	.short	(.L_2021 - .L_2020)
.L_2020:
        /*000c*/ 	.word	0x00000000
        /*0010*/ 	.short	0x0002
        /*0012*/ 	.short	0x0018
        /*0014*/ 	.byte	0x00, 0xf0, 0x41, 0x00


	//----- nvinfo : EIATTR_KPARAM_INFO
	.align		4
.L_2021:
        /*0018*/ 	.byte	0x04, 0x17
        /*001a*/ 	.short	(.L_2023 - .L_2022)
.L_2022:
        /*001c*/ 	.word	0x00000000
        /*0020*/ 	.short	0x0001
        /*0022*/ 	.short	0x0008
        /*0024*/ 	.byte	0x00, 0xf0, 0x41, 0x00


	//----- nvinfo : EIATTR_KPARAM_INFO
	.align		4
.L_2023:
        /*0028*/ 	.byte	0x04, 0x17
        /*002a*/ 	.short	(.L_2025 - .L_2024)
.L_2024:
        /*002c*/ 	.word	0x00000000
        /*0030*/ 	.short	0x0000
        /*0032*/ 	.short	0x0000
        /*0034*/ 	.byte	0x00, 0xf0, 0x11, 0x00


	//----- nvinfo : EIATTR_SPARSE_MMA_MASK
	.align		4
.L_2025:
        /*0038*/ 	.byte	0x03, 0x50
        /*003a*/ 	.short	0x0000


	//----- nvinfo : EIATTR_MAXREG_COUNT
	.align		4
        /*003c*/ 	.byte	0x03, 0x1b
        /*003e*/ 	.short	0x00ff


	//----- nvinfo : EIATTR_MERCURY_ISA_VERSION
	.align		4
        /*0040*/ 	.byte	0x03, 0x5f
        /*0042*/ 	.short	0x0101


	//----- nvinfo : EIATTR_VRC_CTA_INIT_COUNT
	.align		4
        /*0044*/ 	.byte	0x02, 0x4a
	.zero		1
	.zero		1


	//----- nvinfo : EIATTR_EXIT_INSTR_OFFSETS
	.align		4
        /*0048*/ 	.byte	0x04, 0x1c
        /*004a*/ 	.short	(.L_2027 - .L_2026)


	//   ....[0]....
.L_2026:
        /*004c*/ 	.word	0x00000bd0


	//   ....[1]....
        /*0050*/ 	.word	0x00000c20


	//   ....[2]....
        /*0054*/ 	.word	0x00000f30


	//----- nvinfo : EIATTR_MAX_THREADS
	.align		4
.L_2027:
        /*0058*/ 	.byte	0x04, 0x05
        /*005a*/ 	.short	(.L_2029 - .L_2028)
.L_2028:
        /*005c*/ 	.word	0x00000080
        /*0060*/ 	.word	0x00000001
        /*0064*/ 	.word	0x00000001


	//----- nvinfo : EIATTR_CRS_STACK_SIZE
	.align		4
.L_2029:
        /*0068*/ 	.byte	0x04, 0x1e
        /*006a*/ 	.short	(.L_2031 - .L_2030)
.L_2030:
        /*006c*/ 	.word	0x00000000


	//----- nvinfo : EIATTR_CBANK_PARAM_SIZE
	.align		4
.L_2031:
        /*0070*/ 	.byte	0x03, 0x19
        /*0072*/ 	.short	0x0028


	//----- nvinfo : EIATTR_PARAM_CBANK
	.align		4
        /*0074*/ 	.byte	0x04, 0x0a
        /*0076*/ 	.short	(.L_2033 - .L_2032)
	.align		4
.L_2032:
        /*0078*/ 	.word	index@(.nv.constant0._ZN2at6native29vectorized_elementwise_kernelILi2ENS0_13AUnaryFunctorIN3c107complexIfEES5_S5_NS0_15binary_internal10MulFunctorIS5_EEEESt5arrayIPcLm2EEEEviT0_T1_)
        /*007c*/ 	.short	0x0380
        /*007e*/ 	.short	0x0028


	//----- nvinfo : EIATTR_SW_WAR
	.align		4
.L_2033:
        /*0080*/ 	.byte	0x04, 0x36
        /*0082*/ 	.short	(.L_2035 - .L_2034)
.L_2034:
        /*0084*/ 	.word	0x00000008
.L_2035:


//--------------------- .nv.info._ZN2at6native29vectorized_elementwise_kernelILi4ENS0_13AUnaryFunctorIN3c107complexIfEES5_S5_NS0_15binary_internal10MulFunctorIS5_EEEESt5arrayIPcLm2EEEEviT0_T1_ --------------------------
	.section	.nv.info._ZN2at6native29vectorized_elementwise_kernelILi4ENS0_13AUnaryFunctorIN3c107complexIfEES5_S5_NS0_15binary_internal10MulFunctorIS5_EEEESt5arrayIPcLm2EEEEviT0_T1_,"",@"SHT_CUDA_INFO"
	.sectionflags	@""
	.align	4


	//----- nvinfo : EIATTR_CUDA_API_VERSION
	.align		4
        /*0000*/ 	.byte	0x04, 0x37
        /*0002*/ 	.short	(.L_2037 - .L_2036)
.L_2036:
        /*0004*/ 	.word	0x00000082


	//----- nvinfo : EIATTR_KPARAM_INFO
	.align		4
.L_2037:
        /*0008*/ 	.byte	0x04, 0x17
        /*000a*/ 	.short	(.L_2039 - .L_2038)
.L_2038:
        /*000c*/ 	.word	0x00000000
        /*0010*/ 	.short	0x0002
        /*0012*/ 	.short	0x0018
        /*0014*/ 	.byte	0x00, 0xf0, 0x41, 0x00


	//----- nvinfo : EIATTR_KPARAM_INFO
	.align		4
.L_2039:
        /*0018*/ 	.byte	0x04, 0x17
        /*001a*/ 	.short	(.L_2041 - .L_2040)
.L_2040:
        /*001c*/ 	.word	0x00000000
        /*0020*/ 	.short	0x0001
        /*0022*/ 	.short	0x0008
        /*0024*/ 	.byte	0x00, 0xf0, 0x41, 0x00


	//----- nvinfo : EIATTR_KPARAM_INFO
	.align		4
.L_2041:
        /*0028*/ 	.byte	0x04, 0x17
        /*002a*/ 	.short	(.L_2043 - .L_2042)
.L_2042:
        /*002c*/ 	.word	0x00000000
        /*0030*/ 	.short	0x0000
        /*0032*/ 	.short	0x0000
        /*0034*/ 	.byte	0x00, 0xf0, 0x11, 0x00


	//----- nvinfo : EIATTR_SPARSE_MMA_MASK
	.align		4
.L_2043:
        /*0038*/ 	.byte	0x03, 0x50
        /*003a*/ 	.short	0x0000


	//----- nvinfo : EIATTR_MAXREG_COUNT
	.align		4
        /*003c*/ 	.byte	0x03, 0x1b
        /*003e*/ 	.short	0x00ff


	//----- nvinfo : EIATTR_MERCURY_ISA_VERSION
	.align		4
        /*0040*/ 	.byte	0x03, 0x5f
        /*0042*/ 	.short	0x0101


	//----- nvinfo : EIATTR_VRC_CTA_INIT_COUNT
	.align		4
        /*0044*/ 	.byte	0x02, 0x4a
	.zero		1
	.zero		1


	//----- nvinfo : EIATTR_EXIT_INSTR_OFFSETS
	.align		4
        /*0048*/ 	.byte	0x04, 0x1c
        /*004a*/ 	.short	(.L_2045 - .L_2044)


	//   ....[0]....
.L_2044:
        /*004c*/ 	.word	0x00000bd0


	//   ....[1]....
        /*0050*/ 	.word	0x00000c20


	//   ....[2]....
        /*0054*/ 	.word	0x00000ef0


	//----- nvinfo : EIATTR_MAX_THREADS
	.align		4
.L_2045:
        /*0058*/ 	.byte	0x04, 0x05
        /*005a*/ 	.short	(.L_2047 - .L_2046)
.L_2046:
        /*005c*/ 	.word	0x00000080
        /*0060*/ 	.word	0x00000001
        /*0064*/ 	.word	0x00000001


	//----- nvinfo : EIATTR_CRS_STACK_SIZE
	.align		4
.L_2047:
        /*0068*/ 	.byte	0x04, 0x1e
        /*006a*/ 	.short	(.L_2049 - .L_2048)
.L_2048:
        /*006c*/ 	.word	0x00000000


	//----- nvinfo : EIATTR_CBANK_PARAM_SIZE
	.align		4
.L_2049:
        /*0070*/ 	.byte	0x03, 0x19
        /*0072*/ 	.short	0x0028


	//----- nvinfo : EIATTR_PARAM_CBANK
	.align		4
        /*0074*/ 	.byte	0x04, 0x0a
        /*0076*/ 	.short	(.L_2051 - .L_2050)
	.align		4
.L_2050:
        /*0078*/ 	.word	index@(.nv.constant0._ZN2at6native29vectorized_elementwise_kernelILi4ENS0_13AUnaryFunctorIN3c107complexIfEES5_S5_NS0_15binary_internal10MulFunctorIS5_EEEESt5arrayIPcLm2EEEEviT0_T1_)
        /*007c*/ 	.short	0x0380
        /*007e*/ 	.short	0x0028


	//----- nvinfo : EIATTR_SW_WAR
	.align		4
.L_2051:
        /*0080*/ 	.byte	0x04, 0x36
        /*0082*/ 	.short	(.L_2053 - .L_2052)
.L_2052:
        /*0084*/ 	.word	0x00000008
.L_2053:


//--------------------- .nv.info._ZN2at6native29vectorized_elementwise_kernelILi8ENS0_13AUnaryFunctorIN3c107complexIfEES5_S5_NS0_15binary_internal10MulFunctorIS5_EEEESt5arrayIPcLm2EEEEviT0_T1_ --------------------------
	.section	.nv.info._ZN2at6native29vectorized_elementwise_kernelILi8ENS0_13AUnaryFunctorIN3c107complexIfEES5_S5_NS0_15binary_internal10MulFunctorIS5_EEEESt5arrayIPcLm2EEEEviT0_T1_,"",@"SHT_CUDA_INFO"
	.sectionflags	@""
	.align	4


	//----- nvinfo : EIATTR_CUDA_API_VERSION
	.align		4
        /*0000*/ 	.byte	0x04, 0x37
        /*0002*/ 	.short	(.L_2055 - .L_2054)
.L_2054:
        /*0004*/ 	.word	0x00000082


	//----- nvinfo : EIATTR_KPARAM_INFO
	.align		4
.L_2055:
        /*0008*/ 	.byte	0x04, 0x17
        /*000a*/ 	.short	(.L_2057 - .L_2056)
.L_2056:
        /*000c*/ 	.word	0x00000000
        /*0010*/ 	.short	0x0002
        /*0012*/ 	.short	0x0018
        /*0014*/ 	.byte	0x00, 0xf0, 0x41, 0x00


	//----- nvinfo : EIATTR_KPARAM_INFO
	.align		4
.L_2057:
        /*0018*/ 	.byte	0x04, 0x17
        /*001a*/ 	.short	(.L_2059 - .L_2058)
.L_2058:
        /*001c*/ 	.word	0x00000000
        /*0020*/ 	.short	0x0001
        /*0022*/ 	.short	0x0008
        /*0024*/ 	.byte	0x00, 0xf0, 0x41, 0x00


	//----- nvinfo : EIATTR_KPARAM_INFO
	.align		4
.L_2059:
        /*0028*/ 	.byte	0x04, 0x17
        /*002a*/ 	.short	(.L_2061 - .L_2060)
.L_2060:
        /*002c*/ 	.word	0x00000000
        /*0030*/ 	.short	0x0000
        /*0032*/ 	.short	0x0000
        /*0034*/ 	.byte	0x00, 0xf0, 0x11, 0x00


	//----- nvinfo : EIATTR_SPARSE_MMA_MASK
	.align		4
.L_2061:
        /*0038*/ 	.byte	0x03, 0x50
        /*003a*/ 	.short	0x0000


	//----- nvinfo : EIATTR_MAXREG_COUNT
	.align		4
        /*003c*/ 	.byte	0x03, 0x1b
        /*003e*/ 	.short	0x00ff


	//----- nvinfo : EIATTR_MERCURY_ISA_VERSION
	.align		4
        /*0040*/ 	.byte	0x03, 0x5f
        /*0042*/ 	.short	0x0101


	//----- nvinfo : EIATTR_VRC_CTA_INIT_COUNT
	.align		4
        /*0044*/ 	.byte	0x02, 0x4a
	.zero		1
	.zero		1


	//----- nvinfo : EIATTR_EXIT_INSTR_OFFSETS
	.align		4
        /*0048*/ 	.byte	0x04, 0x1c
        /*004a*/ 	.short	(.L_2063 - .L_2062)


	//   ....[0]....
.L_2062:
        /*004c*/ 	.word	0x00000010


	//----- nvinfo : EIATTR_MAX_THREADS
	.align		4
.L_2063:
        /*0050*/ 	.byte	0x04, 0x05
        /*0052*/ 	.short	(.L_2065 - .L_2064)
.L_2064:
        /*0054*/ 	.word	0x00000080
        /*0058*/ 	.word	0x00000001
        /*005c*/ 	.word	0x00000001


	//----- nvinfo : EIATTR_CBANK_PARAM_SIZE
	.align		4
.L_2065:
        /*0060*/ 	.byte	0x03, 0x19
        /*0062*/ 	.short	0x0028


	//----- nvinfo : EIATTR_PARAM_CBANK
	.align		4
        /*0064*/ 	.byte	0x04, 0x0a
        /*0066*/ 	.short	(.L_2067 - .L_2066)
	.align		4
.L_2066:
        /*0068*/ 	.word	index@(.nv.constant0._ZN2at6native29vectorized_elementwise_kernelILi8ENS0_13AUnaryFunctorIN3c107complexIfEES5_S5_NS0_15binary_internal10MulFunctorIS5_EEEESt5arrayIPcLm2EEEEviT0_T1_)
        /*006c*/ 	.short	0x0380
        /*006e*/ 	.short	0x0028


	//----- nvinfo : EIATTR_SW_WAR
	.align		4
.L_2067:
        /*0070*/ 	.byte	0x04, 0x36
        /*0072*/ 	.short	(.L_2069 - .L_2068)
.L_2068:
        /*0074*/ 	.word	0x00000008
.L_2069:


//--------------------- .nv.info._ZN2at6native18elementwise_kernelILi128ELi4EZNS0_15gpu_kernel_implINS0_13BinaryFunctorIN3c107complexIfEES6_S6_NS0_15binary_internal10MulFunctorIS6_EEEEEEvRNS_18TensorIteratorBaseERKT_EUliE_EEviT1_ --------------------------
	.section	.nv.info._ZN2at6native18elementwise_kernelILi128ELi4EZNS0_15gpu_kernel_implINS0_13BinaryFunctorIN3c107complexIfEES6_S6_NS0_15binary_internal10MulFunctorIS6_EEEEEEvRNS_18TensorIteratorBaseERKT_EUliE_EEviT1_,"",@"SHT_CUDA_INFO"
	.sectionflags	@""
	.align	4


	//----- nvinfo : EIATTR_CUDA_API_VERSION
	.align		4
        /*0000*/ 	.byte	0x04, 0x37
        /*0002*/ 	.short	(.L_2071 - .L_2070)
.L_2070:
        /*0004*/ 	.word	0x00000082


	//----- nvinfo : EIATTR_KPARAM_INFO
	.align		4
.L_2071:
        /*0008*/ 	.byte	0x04, 0x17
        /*000a*/ 	.short	(.L_2073 - .L_2072)
.L_2072:
        /*000c*/ 	.word	0x00000000
        /*0010*/ 	.short	0x0001
        /*0012*/ 	.short	0x0008
        /*0014*/ 	.byte	0x00, 0xf0, 0x21, 0x0a


	//----- nvinfo : EIATTR_KPARAM_INFO
	.align		4
.L_2073:
        /*0018*/ 	.byte	0x04, 0x17
        /*001a*/ 	.short	(.L_2075 - .L_2074)
.L_2074:
        /*001c*/ 	.word	0x00000000
        /*0020*/ 	.short	0x0000
        /*0022*/ 	.short	0x0000
        /*0024*/ 	.byte	0x00, 0xf0, 0x11, 0x00


	//----- nvinfo : EIATTR_SPARSE_MMA_MASK
	.align		4
.L_2075:
        /*0028*/ 	.byte	0x03, 0x50
        /*002a*/ 	.short	0x0000


	//----- nvinfo : EIATTR_MAXREG_COUNT
	.align		4
        /*002c*/ 	.byte	0x03, 0x1b
        /*002e*/ 	.short	0x0080


	//----- nvinfo : EIATTR_EXTERNS
	.align		4
        /*0030*/ 	.byte	0x04, 0x0f
        /*0032*/ 	.short	(.L_2077 - .L_2076)


	//   ....[0]....
	.align		4
.L_2076:
        /*0034*/ 	.word	index@(__assertfail)


	//----- nvinfo : EIATTR_MERCURY_ISA_VERSION
	.align		4
.L_2077:
        /*0038*/ 	.byte	0x03, 0x5f
        /*003a*/ 	.short	0x0101


	//----- nvinfo : EIATTR_VRC_CTA_INIT_COUNT
	.align		4
        /*003c*/ 	.byte	0x02, 0x4a
	.zero		1
	.zero		1


	//----- nvinfo : EIATTR_SYSCALL_OFFSETS
	.align		4
        /*0040*/ 	.byte	0x04, 0x46
        /*0042*/ 	.short	(.L_2079 - .L_2078)


	//   ....[0]....
.L_2078:
        /*0044*/ 	.word	0x00002620


	//   ....[1]....
        /*0048*/ 	.word	0x00003650


	//   ....[2]....
        /*004c*/ 	.word	0x000044c0


	//   ....[3]....
        /*0050*/ 	.word	0x00006c20


	//   ....[4]....
        /*0054*/ 	.word	0x00007c50


	//   ....[5]....
        /*0058*/ 	.word	0x00008910


	//   ....[6]....
        /*005c*/ 	.word	0x0000b180


	//   ....[7]....
        /*0060*/ 	.word	0x0000c1b0


	//   ....[8]....
        /*0064*/ 	.word	0x0000ce70


	//   ....[9]....
        /*0068*/ 	.word	0x0000f700


	//   ....[10]....
        /*006c*/ 	.word	0x00010730


	//   ....[11]....
        /*0070*/ 	.word	0x000113c0


	//----- nvinfo : EIATTR_EXIT_INSTR_OFFSETS
	.align		4
.L_2079:
        /*0074*/ 	.byte	0x04, 0x1c
        /*0076*/ 	.short	(.L_2081 - .L_2080)


	//   ....[0]....
.L_2080:
        /*0078*/ 	.word	0x0000d120


	//   ....[1]....
        /*007c*/ 	.word	0x000108f0


	//   ....[2]....
        /*0080*/ 	.word	0x00010930


	//   ....[3]....
        /*0084*/ 	.word	0x000109c0


	//   ....[4]....
        /*0088*/ 	.word	0x000109f0


	//   ....[5]....
        /*008c*/ 	.word	0x00010a20


	//   ....[6]....
        /*0090*/ 	.word	0x00010aa0


	//   ....[7]....
        /*0094*/ 	.word	0x00010ad0


	//   ....[8]....
        /*0098*/ 	.word	0x00010b50


	//   ....[9]....
        /*009c*/ 	.word	0x00010b80


	//   ....[10]....
        /*00a0*/ 	.word	0x00010bc0


	//   ....[11]....
        /*00a4*/ 	.word	0x00010c90


	//   ....[12]....
        /*00a8*/ 	.word	0x00010df0


	//   ....[13]....
        /*00ac*/ 	.word	0x00010f50


	//   ....[14]....
        /*00b0*/ 	.word	0x000110a0


	//   ....[15]....
        /*00b4*/ 	.word	0x000110d0


	//   ....[16]....
        /*00b8*/ 	.word	0x00011100


	//   ....[17]....
        /*00bc*/ 	.word	0x000111c0


	//   ....[18]....
        /*00c0*/ 	.word	0x00011260


	//   ....[19]....
        /*00c4*/ 	.word	0x000113d0


	//   ....[20]....
        /*00c8*/ 	.word	0x000114d0


	//   ....[21]....
        /*00cc*/ 	.word	0x00011600


	//   ....[22]....
        /*00d0*/ 	.word	0x00011630


	//----- nvinfo : EIATTR_MAX_THREADS
	.align		4
.L_2081:
        /*00d4*/ 	.byte	0x04, 0x05
        /*00d6*/ 	.short	(.L_2083 - .L_2082)
.L_2082:
        /*00d8*/ 	.word	0x00000080
        /*00dc*/ 	.word	0x00000001
        /*00e0*/ 	.word	0x00000001


	//----- nvinfo : EIATTR_CRS_STACK_SIZE
	.align		4
.L_2083:
        /*00e4*/ 	.byte	0x04, 0x1e
        /*00e6*/ 	.short	(.L_2085 - .L_2084)
.L_2084:
        /*00e8*/ 	.word	0x00000000


	//----- nvinfo : EIATTR_CBANK_PARAM_SIZE
	.align		4
.L_2085:
        /*00ec*/ 	.byte	0x03, 0x19
        /*00ee*/ 	.short	0x0290


	//----- nvinfo : EIATTR_PARAM_CBANK
	.align		4
        /*00f0*/ 	.byte	0x04, 0x0a
        /*00f2*/ 	.short	(.L_2087 - .L_2086)
	.align		4
.L_2086:
        /*00f4*/ 	.word	index@(.nv.constant0._ZN2at6native18elementwise_kernelILi128ELi4EZNS0_15gpu_kernel_implINS0_13BinaryFunctorIN3c107complexIfEES6_S6_NS0_15binary_internal10MulFunctorIS6_EEEEEEvRNS_18TensorIteratorBaseERKT_EUliE_EEviT1_)
        /*00f8*/ 	.short	0x0380
        /*00fa*/ 	.short	0x0290


	//----- nvinfo : EIATTR_SW_WAR
	.align		4
.L_2087:
        /*00fc*/ 	.byte	0x04, 0x36
        /*00fe*/ 	.short	(.L_2089 - .L_2088)
.L_2088:
        /*0100*/ 	.word	0x00000008
.L_2089:


//--------------------- .nv.info._ZN2at6native27unrolled_elementwise_kernelINS0_13BinaryFunctorIN3c107complexIfEES5_S5_NS0_15binary_internal10MulFunctorIS5_EEEESt5arrayIPcLm3EELi4E23TrivialOffsetCalculatorILi2EjESD_ILi1EjENS0_6memory12LoadWithCastILi2EEENSG_13StoreWithCastILi1EEEEEviT_T0_T2_T3_T4_T5_ --------------------------
	.section	.nv.info._ZN2at6native27unrolled_elementwise_kernelINS0_13BinaryFunctorIN3c107complexIfEES5_S5_NS0_15binary_internal10MulFunctorIS5_EEEESt5arrayIPcLm3EELi4E23TrivialOffsetCalculatorILi2EjESD_ILi1EjENS0_6memory12LoadWithCastILi2EEENSG_13StoreWithCastILi1EEEEEviT_T0_T2_T3_T4_T5_,"",@"SHT_CUDA_INFO"
	.sectionflags	@""
	.align	4


	//----- nvinfo : EIATTR_CUDA_API_VERSION
	.align		4
        /*0000*/ 	.byte	0x04, 0x37
        /*0002*/ 	.short	(.L_2091 - .L_2090)
.L_2090:
        /*0004*/ 	.word	0x00000082


	//----- nvinfo : EIATTR_KPARAM_INFO
	.align		4
.L_2091:
        /*0008*/ 	.byte	0x04, 0x17
        /*000a*/ 	.short	(.L_2093 - .L_2092)
.L_2092:
        /*000c*/ 	.word	0x00000000
        /*0010*/ 	.short	0x0006
        /*0012*/ 	.short	0x0030
        /*0014*/ 	.byte	0x00, 0xf0, 0x21, 0x00


	//----- nvinfo : EIATTR_KPARAM_INFO
	.align		4
.L_2093:
        /*0018*/ 	.byte	0x04, 0x17
        /*001a*/ 	.short	(.L_2095 - .L_2094)
.L_2094:
        /*001c*/ 	.word	0x00000000
        /*0020*/ 	.short	0x0005
        /*0022*/ 	.short	0x0024
        /*0024*/ 	.byte	0x00, 0xf0, 0x31, 0x00


	//----- nvinfo : EIATTR_KPARAM_INFO
	.align		4
.L_2095:
        /*0028*/ 	.byte	0x04, 0x17
        /*002a*/ 	.short	(.L_2097 - .L_2096)
.L_2096:
        /*002c*/ 	.word	0x00000000
        /*0030*/ 	.short	0x0004
        /*0032*/ 	.short	0x0021
        /*0034*/ 	.byte	0x00, 0xf0, 0x05, 0x00


	//----- nvinfo : EIATTR_KPARAM_INFO
	.align		4
.L_2097:
        /*0038*/ 	.byte	0x04, 0x17
        /*003a*/ 	.short	(.L_2099 - .L_2098)
.L_2098:
        /*003c*/ 	.word	0x00000000
        /*0040*/ 	.short	0x0003
        /*0042*/ 	.short	0x0020
        /*0044*/ 	.byte	0x00, 0xf0, 0x05, 0x00


	//----- nvinfo : EIATTR_KPARAM_INFO
	.align		4
.L_2099:
        /*0048*/ 	.byte	0x04, 0x17
        /*004a*/ 	.short	(.L_2101 - .L_2100)
.L_2100:
        /*004c*/ 	.word	0x00000000
        /*0050*/ 	.short	0x0002
        /*0052*/ 	.short	0x0008
        /*0054*/ 	.byte	0x00, 0xf0, 0x61, 0x00


	//----- nvinfo : EIATTR_KPARAM_INFO
	.align		4
.L_2101:
        /*0058*/ 	.byte	0x04, 0x17
        /*005a*/ 	.short	(.L_2103 - .L_2102)
.L_2102:
        /*005c*/ 	.word	0x00000000
        /*0060*/ 	.short	0x0001
        /*0062*/ 	.short	0x0004
        /*0064*/ 	.byte	0x00, 0xf0, 0x05, 0x00


	//----- nvinfo : EIATTR_KPARAM_INFO
	.align		4
.L_2103:
        /*0068*/ 	.byte	0x04, 0x17
        /*006a*/ 	.short	(.L_2105 - .L_2104)
.L_2104:
        /*006c*/ 	.word	0x00000000
        /*0070*/ 	.short	0x0000
        /*0072*/ 	.short	0x0000
        /*0074*/ 	.byte	0x00, 0xf0, 0x11, 0x00


	//----- nvinfo : EIATTR_SPARSE_MMA_MASK
	.align		4
.L_2105:
        /*0078*/ 	.byte	0x03, 0x50
        /*007a*/ 	.short	0x0000


	//----- nvinfo : EIATTR_MAXREG_COUNT
	.align		4
        /*007c*/ 	.byte	0x03, 0x1b
        /*007e*/ 	.short	0x00ff


	//----- nvinfo : EIATTR_EXTERNS
	.align		4
        /*0080*/ 	.byte	0x04, 0x0f
        /*0082*/ 	.short	(.L_2107 - .L_2106)


	//   ....[0]....
	.align		4
.L_2106:
        /*0084*/ 	.word	index@(__assertfail)


	//----- nvinfo : EIATTR_MERCURY_ISA_VERSION
	.align		4
.L_2107:
        /*0088*/ 	.byte	0x03, 0x5f
        /*008a*/ 	.short	0x0101


	//----- nvinfo : EIATTR_VRC_CTA_INIT_COUNT
	.align		4
        /*008c*/ 	.byte	0x02, 0x4a
	.zero		1
	.zero		1


	//----- nvinfo : EIATTR_SYSCALL_OFFSETS
	.align		4
        /*0090*/ 	.byte	0x04, 0x46
        /*0092*/ 	.short	(.L_2109 - .L_2108)


	//   ....[0]....
.L_2108:
        /*0094*/ 	.word	0x00001000


	//   ....[1]....
        /*0098*/ 	.word	0x00002050


	//   ....[2]....
        /*009c*/ 	.word	0x000031b0


	//   ....[3]....
        /*00a0*/ 	.word	0x00004200


	//   ....[4]....
        /*00a4*/ 	.word	0x000052d0


	//   ....[5]....
        /*00a8*/ 	.word	0x00006320


	//   ....[6]....
        /*00ac*/ 	.word	0x000073f0


	//   ....[7]....
        /*00b0*/ 	.word	0x00008350


	//   ....[8]....
        /*00b4*/ 	.word	0x00009420


	//   ....[9]....
        /*00b8*/ 	.word	0x0000a220


	//   ....[10]....
        /*00bc*/ 	.word	0x0000b0d0


	//   ....[11]....
        /*00c0*/ 	.word	0x0000bf90


	//----- nvinfo : EIATTR_EXIT_INSTR_OFFSETS
	.align		4
.L_2109:
        /*00c4*/ 	.byte	0x04, 0x1c
        /*00c6*/ 	.short	(.L_2111 - .L_2110)


	//   ....[0]....
.L_2110:
        /*00c8*/ 	.word	0x0000b370


	//   ....[1]....
        /*00cc*/ 	.word	0x0000b4c0


	//   ....[2]....
        /*00d0*/ 	.word	0x0000b500


	//   ....[3]....
        /*00d4*/ 	.word	0x0000b590


	//   ....[4]....
        /*00d8*/ 	.word	0x0000b5c0


	//   ....[5]....
        /*00dc*/ 	.word	0x0000b5f0


	//   ....[6]....
        /*00e0*/ 	.word	0x0000b670


	//   ....[7]....
        /*00e4*/ 	.word	0x0000b6a0


	//   ....[8]....
        /*00e8*/ 	.word	0x0000b720


	//   ....[9]....
        /*00ec*/ 	.word	0x0000b750


	//   ....[10]....
        /*00f0*/ 	.word	0x0000b790


	//   ....[11]....
        /*00f4*/ 	.word	0x0000b860


	//   ....[12]....
        /*00f8*/ 	.word	0x0000b9c0


	//   ....[13]....
        /*00fc*/ 	.word	0x0000bb20


	//   ....[14]....
        /*0100*/ 	.word	0x0000bc70


	//   ....[15]....
        /*0104*/ 	.word	0x0000bca0


	//   ....[16]....
        /*0108*/ 	.word	0x0000bcd0


	//   ....[17]....
        /*010c*/ 	.word	0x0000bd90


	//   ....[18]....
        /*0110*/ 	.word	0x0000be30


	//   ....[19]....
        /*0114*/ 	.word	0x0000bfa0


	//   ....[20]....
        /*0118*/ 	.word	0x0000c0a0


	//   ....[21]....
        /*011c*/ 	.word	0x0000c1d0


	//   ....[22]....
        /*0120*/ 	.word	0x0000c200


	//----- nvinfo : EIATTR_MAX_THREADS
	.align		4
.L_2111:
        /*0124*/ 	.byte	0x04, 0x05
        /*0126*/ 	.short	(.L_2113 - .L_2112)
.L_2112:
        /*0128*/ 	.word	0x00000080
        /*012c*/ 	.word	0x00000001
        /*0130*/ 	.word	0x00000001


	//----- nvinfo : EIATTR_CRS_STACK_SIZE
	.align		4
.L_2113:
        /*0134*/ 	.byte	0x04, 0x1e
        /*0136*/ 	.short	(.L_2115 - .L_2114)
.L_2114:
        /*0138*/ 	.word	0x00000000


	//----- nvinfo : EIATTR_CBANK_PARAM_SIZE
	.align		4
.L_2115:
        /*013c*/ 	.byte	0x03, 0x19
        /*013e*/ 	.short	0x0038


	//----- nvinfo : EIATTR_PARAM_CBANK
	.align		4
        /*0140*/ 	.byte	0x04, 0x0a
        /*0142*/ 	.short	(.L_2117 - .L_2116)
	.align		4
.L_2116:
        /*0144*/ 	.word	index@(.nv.constant0._ZN2at6native27unrolled_elementwise_kernelINS0_13BinaryFunctorIN3c107complexIfEES5_S5_NS0_15binary_internal10MulFunctorIS5_EEEESt5arrayIPcLm3EELi4E23TrivialOffsetCalculatorILi2EjESD_ILi1EjENS0_6memory12LoadWithCastILi2EEENSG_13StoreWithCastILi1EEEEEviT_T0_T2_T3_T4_T5_)
        /*0148*/ 	.short	0x0380
        /*014a*/ 	.short	0x0038


	//----- nvinfo : EIATTR_SW_WAR
	.align		4
.L_2117:
        /*014c*/ 	.byte	0x04, 0x36
        /*014e*/ 	.short	(.L_2119 - .L_2118)
.L_2118:
        /*0150*/ 	.word	0x00000008
.L_2119:


//--------------------- .nv.info._ZN2at6native18elementwise_kernelILi128ELi2EZNS0_22gpu_kernel_impl_nocastINS0_13BinaryFunctorIN3c107complexIfEES6_S6_NS0_15binary_internal10MulFunctorIS6_EEEEEEvRNS_18TensorIteratorBaseERKT_EUliE_EEviT1_ --------------------------
	.section	.nv.info._ZN2at6native18elementwise_kernelILi128ELi2EZNS0_22gpu_kernel_impl_nocastINS0_13BinaryFunctorIN3c107complexIfEES6_S6_NS0_15binary_internal10MulFunctorIS6_EEEEEEvRNS_18TensorIteratorBaseERKT_EUliE_EEviT1_,"",@"SHT_CUDA_INFO"
	.sectionflags	@""
	.align	4


	//----- nvinfo : EIATTR_CUDA_API_VERSION
	.align		4
        /*0000*/ 	.byte	0x04, 0x37
        /*0002*/ 	.short	(.L_2121 - .L_2120)
.L_2120:
        /*0004*/ 	.word	0x00000082


	//----- nvinfo : EIATTR_KPARAM_INFO
	.align		4
.L_2121:
        /*0008*/ 	.byte	0x04, 0x17
        /*000a*/ 	.short	(.L_2123 - .L_2122)
.L_2122:
        /*000c*/ 	.word	0x00000000
        /*0010*/ 	.short	0x0001
        /*0012*/ 	.short	0x0008
        /*0014*/ 	.byte	0x00, 0xf0, 0x21, 0x0a


	//----- nvinfo : EIATTR_KPARAM_INFO
	.align		4
.L_2123:
        /*0018*/ 	.byte	0x04, 0x17
        /*001a*/ 	.short	(.L_2125 - .L_2124)
.L_2124:
        /*001c*/ 	.word	0x00000000
        /*0020*/ 	.short	0x0000
        /*0022*/ 	.short	0x0000
        /*0024*/ 	.byte	0x00, 0xf0, 0x11, 0x00


	//----- nvinfo : EIATTR_SPARSE_MMA_MASK
	.align		4
.L_2125:
        /*0028*/ 	.byte	0x03, 0x50
        /*002a*/ 	.short	0x0000


	//----- nvinfo : EIATTR_MAXREG_COUNT
	.align		4
        /*002c*/ 	.byte	0x03, 0x1b
        /*002e*/ 	.short	0x0080


	//----- nvinfo : EIATTR_MERCURY_ISA_VERSION
	.align		4
        /*0030*/ 	.byte	0x03, 0x5f
        /*0032*/ 	.short	0x0101


	//----- nvinfo : EIATTR_VRC_CTA_INIT_COUNT
	.align		4
        /*0034*/ 	.byte	0x02, 0x4a
	.zero		1
	.zero		1


	//----- nvinfo : EIATTR_EXIT_INSTR_OFFSETS
	.align		4
        /*0038*/ 	.byte	0x04, 0x1c
        /*003a*/ 	.short	(.L_2127 - .L_2126)


	//   ....[0]....
.L_2126:
        /*003c*/ 	.word	0x000001a0


	//   ....[1]....
        /*0040*/ 	.word	0x00000250


	//   ....[2]....
        /*0044*/ 	.word	0x000019b0


	//   ....[3]....
        /*0048*/ 	.word	0x00003070


	//----- nvinfo : EIATTR_MAX_THREADS
	.align		4
.L_2127:
        /*004c*/ 	.byte	0x04, 0x05
        /*004e*/ 	.short	(.L_2129 - .L_2128)
.L_2128:
        /*0050*/ 	.word	0x00000080
        /*0054*/ 	.word	0x00000001
        /*0058*/ 	.word	0x00000001


	//----- nvinfo : EIATTR_CRS_STACK_SIZE
	.align		4
.L_2129:
        /*005c*/ 	.byte	0x04, 0x1e
        /*005e*/ 	.short	(.L_2131 - .L_2130)
.L_2130:
        /*0060*/ 	.word	0x00000000


	//----- nvinfo : EIATTR_CBANK_PARAM_SIZE
	.align		4
.L_2131:
        /*0064*/ 	.byte	0x03, 0x19
        /*0066*/ 	.short	0x0290


	//----- nvinfo : EIATTR_PARAM_CBANK
	.align		4
        /*0068*/ 	.byte	0x04, 0x0a
        /*006a*/ 	.short	(.L_2133 - .L_2132)
	.align		4
.L_2132:
        /*006c*/ 	.word	index@(.nv.constant0._ZN2at6native18elementwise_kernelILi128ELi2EZNS0_22gpu_kernel_impl_nocastINS0_13BinaryFunctorIN3c107complexIfEES6_S6_NS0_15binary_internal10MulFunctorIS6_EEEEEEvRNS_18TensorIteratorBaseERKT_EUliE_EEviT1_)
        /*0070*/ 	.short	0x0380
        /*0072*/ 	.short	0x0290


	//----- nvinfo : EIATTR_SW_WAR
	.align		4
.L_2133:
        /*0074*/ 	.byte	0x04, 0x36
        /*0076*/ 	.short	(.L_2135 - .L_2134)
.L_2134:
        /*0078*/ 	.word	0x00000008
.L_2135:


//--------------------- .nv.info._ZN2at6native27unrolled_elementwise_kernelINS0_13BinaryFunctorIN3c107complexIfEES5_S5_NS0_15binary_internal10MulFunctorIS5_EEEESt5arrayIPcLm3EELi4E23TrivialOffsetCalculatorILi2EjESD_ILi1EjENS0_6memory15LoadWithoutCastENSG_16StoreWithoutCastEEEviT_T0_T2_T3_T4_T5_ --------------------------
	.section	.nv.info._ZN2at6native27unrolled_elementwise_kernelINS0_13BinaryFunctorIN3c107complexIfEES5_S5_NS0_15binary_internal10MulFunctorIS5_EEEESt5arrayIPcLm3EELi4E23TrivialOffsetCalculatorILi2EjESD_ILi1EjENS0_6memory15LoadWithoutCastENSG_16StoreWithoutCastEEEviT_T0_T2_T3_T4_T5_,"",@"SHT_CUDA_INFO"
	.sectionflags	@""
	.align	4


	//----- nvinfo : EIATTR_CUDA_API_VERSION
	.align		4
        /*0000*/ 	.byte	0x04, 0x37
        /*0002*/ 	.short	(.L_2137 - .L_2136)
.L_2136:
        /*0004*/ 	.word	0x00000082


	//----- nvinfo : EIATTR_KPARAM_INFO
	.align		4
.L_2137:
        /*0008*/ 	.byte	0x04, 0x17
        /*000a*/ 	.short	(.L_2139 - .L_2138)
.L_2138:
        /*000c*/ 	.word	0x00000000
        /*0010*/ 	.short	0x0006
        /*0012*/ 	.short	0x0023
        /*0014*/ 	.byte	0x00, 0xf0, 0x05, 0x00


	//----- nvinfo : EIATTR_KPARAM_INFO
	.align		4
.L_2139:
        /*0018*/ 	.byte	0x04, 0x17
        /*001a*/ 	.short	(.L_2141 - .L_2140)
.L_2140:
        /*001c*/ 	.word	0x00000000
        /*0020*/ 	.short	0x0005
        /*0022*/ 	.short	0x0022
        /*0024*/ 	.byte	0x00, 0xf0, 0x05, 0x00


	//----- nvinfo : EIATTR_KPARAM_INFO
	.align		4
.L_2141:
        /*0028*/ 	.byte	0x04, 0x17
        /*002a*/ 	.short	(.L_2143 - .L_2142)
.L_2142:
        /*002c*/ 	.word	0x00000000
        /*0030*/ 	.short	0x0004
        /*0032*/ 	.short	0x0021
        /*0034*/ 	.byte	0x00, 0xf0, 0x05, 0x00


	//----- nvinfo : EIATTR_KPARAM_INFO
	.align		4
.L_2143:
        /*0038*/ 	.byte	0x04, 0x17
        /*003a*/ 	.short	(.L_2145 - .L_2144)
.L_2144:
        /*003c*/ 	.word	0x00000000
        /*0040*/ 	.short	0x0003
        /*0042*/ 	.short	0x0020
        /*0044*/ 	.byte	0x00, 0xf0, 0x05, 0x00


	//----- nvinfo : EIATTR_KPARAM_INFO
	.align		4
.L_2145:
        /*0048*/ 	.byte	0x04, 0x17
        /*004a*/ 	.short	(.L_2147 - .L_2146)
.L_2146:
        /*004c*/ 	.word	0x00000000
        /*0050*/ 	.short	0x0002
        /*0052*/ 	.short	0x0008
        /*0054*/ 	.byte	0x00, 0xf0, 0x61, 0x00


	//----- nvinfo : EIATTR_KPARAM_INFO
	.align		4
.L_2147:
        /*0058*/ 	.byte	0x04, 0x17
        /*005a*/ 	.short	(.L_2149 - .L_2148)
.L_2148:
        /*005c*/ 	.word	0x00000000
        /*0060*/ 	.short	0x0001
        /*0062*/ 	.short	0x0004
        /*0064*/ 	.byte	0x00, 0xf0, 0x05, 0x00


	//----- nvinfo : EIATTR_KPARAM_INFO
	.align		4
.L_2149:
        /*0068*/ 	.byte	0x04, 0x17
        /*006a*/ 	.short	(.L_2151 - .L_2150)
.L_2150:
        /*006c*/ 	.word	0x00000000
        /*0070*/ 	.short	0x0000
        /*0072*/ 	.short	0x0000
        /*0074*/ 	.byte	0x00, 0xf0, 0x11, 0x00


	//----- nvinfo : EIATTR_SPARSE_MMA_MASK
	.align		4
.L_2151:
        /*0078*/ 	.byte	0x03, 0x50
        /*007a*/ 	.short	0x0000


	//----- nvinfo : EIATTR_MAXREG_COUNT
	.align		4
        /*007c*/ 	.byte	0x03, 0x1b
        /*007e*/ 	.short	0x00ff


	//----- nvinfo : EIATTR_MERCURY_ISA_VERSION
	.align		4
        /*0080*/ 	.byte	0x03, 0x5f
        /*0082*/ 	.short	0x0101


	//----- nvinfo : EIATTR_VRC_CTA_INIT_COUNT
	.align		4
        /*0084*/ 	.byte	0x02, 0x4a
	.zero		1
	.zero		1


	//----- nvinfo : EIATTR_EXIT_INSTR_OFFSETS
	.align		4
        /*0088*/ 	.byte	0x04, 0x1c
        /*008a*/ 	.short	(.L_2153 - .L_2152)


	//   ....[0]....
.L_2152:
        /*008c*/ 	.word	0x000005d0


	//   ....[1]....
        /*0090*/ 	.word	0x00000680


	//----- nvinfo : EIATTR_MAX_THREADS
	.align		4
.L_2153:
        /*0094*/ 	.byte	0x04, 0x05
        /*0096*/ 	.short	(.L_2155 - .L_2154)
.L_2154:
        /*0098*/ 	.word	0x00000080
        /*009c*/ 	.word	0x00000001
        /*00a0*/ 	.word	0x00000001


	//----- nvinfo : EIATTR_CRS_STACK_SIZE
	.align		4
.L_2155:
        /*00a4*/ 	.byte	0x04, 0x1e
        /*00a6*/ 	.short	(.L_2157 - .L_2156)
.L_2156:
        /*00a8*/ 	.word	0x00000000


	//----- nvinfo : EIATTR_CBANK_PARAM_SIZE
	.align		4
.L_2157:
        /*00ac*/ 	.byte	0x03, 0x19
        /*00ae*/ 	.short	0x0024


	//----- nvinfo : EIATTR_PARAM_CBANK
	.align		4
        /*00b0*/ 	.byte	0x04, 0x0a
        /*00b2*/ 	.short	(.L_2159 - .L_2158)
	.align		4
.L_2158:
        /*00b4*/ 	.word	index@(.nv.constant0._ZN2at6native27unrolled_elementwise_kernelINS0_13BinaryFunctorIN3c107complexIfEES5_S5_NS0_15binary_internal10MulFunctorIS5_EEEESt5arrayIPcLm3EELi4E23TrivialOffsetCalculatorILi2EjESD_ILi1EjENS0_6memory15LoadWithoutCastENSG_16StoreWithoutCastEEEviT_T0_T2_T3_T4_T5_)
        /*00b8*/ 	.short	0x0380
        /*00ba*/ 	.short	0x0024


	//----- nvinfo : EIATTR_SW_WAR
	.align		4
.L_2159:
        /*00bc*/ 	.byte	0x04, 0x36
        /*00be*/ 	.short	(.L_2161 - .L_2160)
.L_2160:
        /*00c0*/ 	.word	0x00000008
.L_2161:


//--------------------- .nv.info._ZN2at6native29vectorized_elementwise_kernelILi2ENS0_13BinaryFunctorIN3c107complexIfEES5_S5_NS0_15binary_internal10MulFunctorIS5_EEEESt5arrayIPcLm3EEEEviT0_T1_ --------------------------
	.section	.nv.info._ZN2at6native29vectorized_elementwise_kernelILi2ENS0_13BinaryFunctorIN3c107complexIfEES5_S5_NS0_15binary_internal10MulFunctorIS5_EEEESt5arrayIPcLm3EEEEviT0_T1_,"",@"SHT_CUDA_INFO"
	.sectionflags	@""
	.align	4


	//----- nvinfo : EIATTR_CUDA_API_VERSION
	.align		4
        /*0000*/ 	.byte	0x04, 0x37
        /*0002*/ 	.short	(.L_2163 - .L_2162)
.L_2162:
        /*0004*/ 	.word	0x00000082


	//----- nvinfo : EIATTR_KPARAM_INFO
	.align		4
.L_2163:
        /*0008*/ 	.byte	0x04, 0x17
        /*000a*/ 	.short	(.L_2165 - .L_2164)
.L_2164:
        /*000c*/ 	.word	0x00000000
        /*0010*/ 	.short	0x0002
        /*0012*/ 	.short	0x0008
        /*0014*/ 	.byte	0x00, 0xf0, 0x61, 0x00


	//----- nvinfo : EIATTR_KPARAM_INFO
	.align		4
.L_2165:
        /*0018*/ 	.byte	0x04, 0x17
        /*001a*/ 	.short	(.L_2167 - .L_2166)
.L_2166:
        /*001c*/ 	.word	0x00000000
        /*0020*/ 	.short	0x0001
        /*0022*/ 	.short	0x0004
        /*0024*/ 	.byte	0x00, 0xf0, 0x05, 0x00


	//----- nvinfo : EIATTR_KPARAM_INFO
	.align		4
.L_2167:
        /*0028*/ 	.byte	0x04, 0x17
        /*002a*/ 	.short	(.L_2169 - .L_2168)
.L_2168:
        /*002c*/ 	.word	0x00000000
        /*0030*/ 	.short	0x0000
        /*0032*/ 	.short	0x0000
        /*0034*/ 	.byte	0x00, 0xf0, 0x11, 0x00


	//----- nvinfo : EIATTR_SPARSE_MMA_MASK
	.align		4
.L_2169:
        /*0038*/ 	.byte	0x03, 0x50
        /*003a*/ 	.short	0x0000


	//----- nvinfo : EIATTR_MAXREG_COUNT
	.align		4
        /*003c*/ 	.byte	0x03, 0x1b
        /*003e*/ 	.short	0x00ff


	//----- nvinfo : EIATTR_MERCURY_ISA_VERSION
	.align		4
        /*0040*/ 	.byte	0x03, 0x5f
        /*0042*/ 	.short	0x0101


	//----- nvinfo : EIATTR_VRC_CTA_INIT_COUNT
	.align		4
        /*0044*/ 	.byte	0x02, 0x4a
	.zero		1
	.zero		1


	//----- nvinfo : EIATTR_EXIT_INSTR_OFFSETS
	.align		4
        /*0048*/ 	.byte	0x04, 0x1c
        /*004a*/ 	.short	(.L_2171 - .L_2170)


	//   ....[0]....
.L_2170:
        /*004c*/ 	.word	0x00000d20


	//   ....[1]....
        /*0050*/ 	.word	0x00000d70


	//   ....[2]....
        /*0054*/ 	.word	0x000010f0


	//----- nvinfo : EIATTR_MAX_THREADS
	.align		4
.L_2171:
        /*0058*/ 	.byte	0x04, 0x05
        /*005a*/ 	.short	(.L_2173 - .L_2172)
.L_2172:
        /*005c*/ 	.word	0x00000080
        /*0060*/ 	.word	0x00000001
        /*0064*/ 	.word	0x00000001


	//----- nvinfo : EIATTR_CRS_STACK_SIZE
	.align		4
.L_2173:
        /*0068*/ 	.byte	0x04, 0x1e
        /*006a*/ 	.short	(.L_2175 - .L_2174)
.L_2174:
        /*006c*/ 	.word	0x00000000


	//----- nvinfo : EIATTR_CBANK_PARAM_SIZE
	.align		4
.L_2175:
        /*0070*/ 	.byte	0x03, 0x19
        /*0072*/ 	.short	0x0020


	//----- nvinfo : EIATTR_PARAM_CBANK
	.align		4
        /*0074*/ 	.byte	0x04, 0x0a
        /*0076*/ 	.short	(.L_2177 - .L_2176)
	.align		4
.L_2176:
        /*0078*/ 	.word	index@(.nv.constant0._ZN2at6native29vectorized_elementwise_kernelILi2ENS0_13BinaryFunctorIN3c107complexIfEES5_S5_NS0_15binary_internal10MulFunctorIS5_EEEESt5arrayIPcLm3EEEEviT0_T1_)
        /*007c*/ 	.short	0x0380
        /*007e*/ 	.short	0x0020


	//----- nvinfo : EIATTR_SW_WAR
	.align		4
.L_2177:
        /*0080*/ 	.byte	0x04, 0x36
        /*0082*/ 	.short	(.L_2179 - .L_2178)
.L_2178:
        /*0084*/ 	.word	0x00000008
.L_2179:


//--------------------- .nv.info._ZN2at6native29vectorized_elementwise_kernelILi4ENS0_13BinaryFunctorIN3c107complexIfEES5_S5_NS0_15binary_internal10MulFunctorIS5_EEEESt5arrayIPcLm3EEEEviT0_T1_ --------------------------
	.section	.nv.info._ZN2at6native29vectorized_elementwise_kernelILi4ENS0_13BinaryFunctorIN3c107complexIfEES5_S5_NS0_15binary_internal10MulFunctorIS5_EEEESt5arrayIPcLm3EEEEviT0_T1_,"",@"SHT_CUDA_INFO"
	.sectionflags	@""
	.align	4


	//----- nvinfo : EIATTR_CUDA_API_VERSION
	.align		4
        /*0000*/ 	.byte	0x04, 0x37
        /*0002*/ 	.short	(.L_2181 - .L_2180)
.L_2180:
        /*0004*/ 	.word	0x00000082


	//----- nvinfo : EIATTR_KPARAM_INFO
	.align		4
.L_2181:
        /*0008*/ 	.byte	0x04, 0x17
        /*000a*/ 	.short	(.L_2183 - .L_2182)
.L_2182:
        /*000c*/ 	.word	0x00000000
        /*0010*/ 	.short	0x0002
        /*0012*/ 	.short	0x0008
        /*0014*/ 	.byte	0x00, 0xf0, 0x61, 0x00


	//----- nvinfo : EIATTR_KPARAM_INFO
	.align		4
.L_2183:
        /*0018*/ 	.byte	0x04, 0x17
        /*001a*/ 	.short	(.L_2185 - .L_2184)
.L_2184:
        /*001c*/ 	.word	0x00000000
        /*0020*/ 	.short	0x0001
        /*0022*/ 	.short	0x0004
        /*0024*/ 	.byte	0x00, 0xf0, 0x05, 0x00


	//----- nvinfo : EIATTR_KPARAM_INFO
	.align		4
.L_2185:
        /*0028*/ 	.byte	0x04, 0x17
        /*002a*/ 	.short	(.L_2187 - .L_2186)
.L_2186:
        /*002c*/ 	.word	0x00000000
        /*0030*/ 	.short	0x0000
        /*0032*/ 	.short	0x0000
        /*0034*/ 	.byte	0x00, 0xf0, 0x11, 0x00


	//----- nvinfo : EIATTR_SPARSE_MMA_MASK
	.align		4
.L_2187:
        /*0038*/ 	.byte	0x03, 0x50
        /*003a*/ 	.short	0x0000


	//----- nvinfo : EIATTR_MAXREG_COUNT
	.align		4
        /*003c*/ 	.byte	0x03, 0x1b
        /*003e*/ 	.short	0x00ff


	//----- nvinfo : EIATTR_MERCURY_ISA_VERSION
	.align		4
        /*0040*/ 	.byte	0x03, 0x5f
        /*0042*/ 	.short	0x0101


	//----- nvinfo : EIATTR_VRC_CTA_INIT_COUNT
	.align		4
        /*0044*/ 	.byte	0x02, 0x4a
	.zero		1
	.zero		1


	//----- nvinfo : EIATTR_EXIT_INSTR_OFFSETS
	.align		4
        /*0048*/ 	.byte	0x04, 0x1c
        /*004a*/ 	.short	(.L_2189 - .L_2188)


	//   ....[0]....
.L_2188:
        /*004c*/ 	.word	0x00000d20


	//   ....[1]....
        /*0050*/ 	.word	0x00000d70


	//   ....[2]....
        /*0054*/ 	.word	0x00001090


	//----- nvinfo : EIATTR_MAX_THREADS
	.align		4
.L_2189:
        /*0058*/ 	.byte	0x04, 0x05
        /*005a*/ 	.short	(.L_2191 - .L_2190)
.L_2190:
        /*005c*/ 	.word	0x00000080
        /*0060*/ 	.word	0x00000001
        /*0064*/ 	.word	0x00000001


	//----- nvinfo : EIATTR_CRS_STACK_SIZE
	.align		4
.L_2191:
        /*0068*/ 	.byte	0x04, 0x1e
        /*006a*/ 	.short	(.L_2193 - .L_2192)
.L_2192:
        /*006c*/ 	.word	0x00000000


	//----- nvinfo : EIATTR_CBANK_PARAM_SIZE
	.align		4
.L_2193:
        /*0070*/ 	.byte	0x03, 0x19
        /*0072*/ 	.short	0x0020


	//----- nvinfo : EIATTR_PARAM_CBANK
	.align		4
        /*0074*/ 	.byte	0x04, 0x0a
        /*0076*/ 	.short	(.L_2195 - .L_2194)
	.align		4
.L_2194:
        /*0078*/ 	.word	index@(.nv.constant0._ZN2at6native29vectorized_elementwise_kernelILi4ENS0_13BinaryFunctorIN3c107complexIfEES5_S5_NS0_15binary_internal10MulFunctorIS5_EEEESt5arrayIPcLm3EEEEviT0_T1_)
        /*007c*/ 	.short	0x0380
        /*007e*/ 	.short	0x0020


	//----- nvinfo : EIATTR_SW_WAR
	.align		4
.L_2195:
        /*0080*/ 	.byte	0x04, 0x36
        /*0082*/ 	.short	(.L_2197 - .L_2196)
.L_2196:
        /*0084*/ 	.word	0x00000008
.L_2197:


//--------------------- .nv.info._ZN2at6native29vectorized_elementwise_kernelILi8ENS0_13BinaryFunctorIN3c107complexIfEES5_S5_NS0_15binary_internal10MulFunctorIS5_EEEESt5arrayIPcLm3EEEEviT0_T1_ --------------------------
	.section	.nv.info._ZN2at6native29vectorized_elementwise_kernelILi8ENS0_13BinaryFunctorIN3c107complexIfEES5_S5_NS0_15binary_internal10MulFunctorIS5_EEEESt5arrayIPcLm3EEEEviT0_T1_,"",@"SHT_CUDA_INFO"
	.sectionflags	@""
	.align	4


	//----- nvinfo : EIATTR_CUDA_API_VERSION
	.align		4
        /*0000*/ 	.byte	0x04, 0x37
        /*0002*/ 	.short	(.L_2199 - .L_2198)
.L_2198:
        /*0004*/ 	.word	0x00000082


	//----- nvinfo : EIATTR_KPARAM_INFO
	.align		4
.L_2199:
        /*0008*/ 	.byte	0x04, 0x17
        /*000a*/ 	.short	(.L_2201 - .L_2200)
.L_2200:
        /*000c*/ 	.word	0x00000000
        /*0010*/ 	.short	0x0002
        /*0012*/ 	.short	0x0008
        /*0014*/ 	.byte	0x00, 0xf0, 0x61, 0x00


	//----- nvinfo : EIATTR_KPARAM_INFO
	.align		4
.L_2201:
        /*0018*/ 	.byte	0x04, 0x17
        /*001a*/ 	.short	(.L_2203 - .L_2202)
.L_2202:
        /*001c*/ 	.word	0x00000000
        /*0020*/ 	.short	0x0001
        /*0022*/ 	.short	0x0004
        /*0024*/ 	.byte	0x00, 0xf0, 0x05, 0x00


	//----- nvinfo : EIATTR_KPARAM_INFO
	.align		4
.L_2203:
        /*0028*/ 	.byte	0x04, 0x17
        /*002a*/ 	.short	(.L_2205 - .L_2204)
.L_2204:
        /*002c*/ 	.word	0x00000000
        /*0030*/ 	.short	0x0000
        /*0032*/ 	.short	0x0000
        /*0034*/ 	.byte	0x00, 0xf0, 0x11, 0x00


	//----- nvinfo : EIATTR_SPARSE_MMA_MASK
	.align		4
.L_2205:
        /*0038*/ 	.byte	0x03, 0x50
        /*003a*/ 	.short	0x0000


	//----- nvinfo : EIATTR_MAXREG_COUNT
	.align		4
        /*003c*/ 	.byte	0x03, 0x1b
        /*003e*/ 	.short	0x00ff


	//----- nvinfo : EIATTR_MERCURY_ISA_VERSION
	.align		4
        /*0040*/ 	.byte	0x03, 0x5f
        /*0042*/ 	.short	0x0101


	//----- nvinfo : EIATTR_VRC_CTA_INIT_COUNT
	.align		4
        /*0044*/ 	.byte	0x02, 0x4a
	.zero		1
	.zero		1


	//----- nvinfo : EIATTR_EXIT_INSTR_OFFSETS
	.align		4
        /*0048*/ 	.byte	0x04, 0x1c
        /*004a*/ 	.short	(.L_2207 - .L_2206)


	//   ....[0]....
.L_2206:
        /*004c*/ 	.word	0x00000010


	//----- nvinfo : EIATTR_MAX_THREADS
	.align		4
.L_2207:
        /*0050*/ 	.byte	0x04, 0x05
        /*0052*/ 	.short	(.L_2209 - .L_2208)
.L_2208:
        /*0054*/ 	.word	0x00000080
        /*0058*/ 	.word	0x00000001
        /*005c*/ 	.word	0x00000001


	//----- nvinfo : EIATTR_CBANK_PARAM_SIZE
	.align		4
.L_2209:
        /*0060*/ 	.byte	0x03, 0x19
        /*0062*/ 	.short	0x0020


	//----- nvinfo : EIATTR_PARAM_CBANK
	.align		4
        /*0064*/ 	.byte	0x04, 0x0a
        /*0066*/ 	.short	(.L_2211 - .L_2210)
	.align		4
.L_2210:
        /*0068*/ 	.word	index@(.nv.constant0._ZN2at6native29vectorized_elementwise_kernelILi8ENS0_13BinaryFunctorIN3c107complexIfEES5_S5_NS0_15binary_internal10MulFunctorIS5_EEEESt5arrayIPcLm3EEEEviT0_T1_)
        /*006c*/ 	.short	0x0380
        /*006e*/ 	.short	0x0020


	//----- nvinfo : EIATTR_SW_WAR
	.align		4
.L_2211:
        /*0070*/ 	.byte	0x04, 0x36
        /*0072*/ 	.short	(.L_2213 - .L_2212)
.L_2212:
        /*0074*/ 	.word	0x00000008
.L_2213:


//--------------------- .nv.info._ZN2at6native18elementwise_kernelILi128ELi4EZNS0_15gpu_kernel_implINS0_13AUnaryFunctorIN3c107complexIdEES6_S6_NS0_15binary_internal10MulFunctorIS6_EEEEEEvRNS_18TensorIteratorBaseERKT_EUliE_EEviT1_ --------------------------
	.section	.nv.info._ZN2at6native18elementwise_kernelILi128ELi4EZNS0_15gpu_kernel_implINS0_13AUnaryFunctorIN3c107complexIdEES6_S6_NS0_15binary_internal10MulFunctorIS6_EEEEEEvRNS_18TensorIteratorBaseERKT_EUliE_EEviT1_,"",@"SHT_CUDA_INFO"
	.sectionflags	@""
	.align	4


	//----- nvinfo : EIATTR_CUDA_API_VERSION
	.align		4
        /*0000*/ 	.byte	0x04, 0x37
        /*0002*/ 	.short	(.L_2215 - .L_2214)
.L_2214:
        /*0004*/ 	.word	0x00000082


	//----- nvinfo : EIATTR_KPARAM_INFO
	.align		4
.L_2215:
        /*0008*/ 	.byte	0x04, 0x17
        /*000a*/ 	.short	(.L_2217 - .L_2216)
.L_2216:
        /*000c*/ 	.word	0x00000000
        /*0010*/ 	.short	0x0001
        /*0012*/ 	.short	0x0010
        /*0014*/ 	.byte	0x00, 0xf0, 0x01, 0x09


	//----- nvinfo : EIATTR_KPARAM_INFO
	.align		4
.L_2217:
        /*0018*/ 	.byte	0x04, 0x17
        /*001a*/ 	.short	(.L_2219 - .L_2218)
.L_2218:
        /*001c*/ 	.word	0x00000000
        /*0020*/ 	.short	0x0000
        /*0022*/ 	.short	0x0000
        /*0024*/ 	.byte	0x00, 0xf0, 0x11, 0x00


	//----- nvinfo : EIATTR_SPARSE_MMA_MASK
	.align		4
.L_2219:
        /*0028*/ 	.byte	0x03, 0x50
        /*002a*/ 	.short	0x0000


	//----- nvinfo : EIATTR_MAXREG_COUNT
	.align		4
        /*002c*/ 	.byte	0x03, 0x1b
        /*002e*/ 	.short	0x0080


	//----- nvinfo : EIATTR_EXTERNS
	.align		4
        /*0030*/ 	.byte	0x04, 0x0f
        /*0032*/ 	.short	(.L_2221 - .L_2220)


	//   ....[0]....
	.align		4
.L_2220:
        /*0034*/ 	.word	index@(__assertfail)


	//----- nvinfo : EIATTR_MERCURY_ISA_VERSION
	.align		4
.L_2221:
        /*0038*/ 	.byte	0x03, 0x5f
        /*003a*/ 	.short	0x0101


	//----- nvinfo : EIATTR_VRC_CTA_INIT_COUNT
	.align		4
        /*003c*/ 	.byte	0x02, 0x4a
	.zero		1
	.zero		1


	//----- nvinfo : EIATTR_SYSCALL_OFFSETS
	.align		4
        /*0040*/ 	.byte	0x04, 0x46
        /*0042*/ 	.short	(.L_2223 - .L_2222)


	//   ....[0]....
.L_2222:
        /*0044*/ 	.word	0x00002340


	//   ....[1]....
        /*0048*/ 	.word	0x000038c0


	//   ....[2]....
        /*004c*/ 	.word	0x00005e20


	//   ....[3]....
        /*0050*/ 	.word	0x00007090


	//   ....[4]....
        /*0054*/ 	.word	0x00009820


	//   ....[5]....
        /*0058*/ 	.word	0x0000aa90


	//   ....[6]....
        /*005c*/ 	.word	0x0000d240


	//   ....[7]....
        /*0060*/ 	.word	0x0000e490


	//----- nvinfo : EIATTR_EXIT_INSTR_OFFSETS
	.align		4
.L_2223:
        /*0064*/ 	.byte	0x04, 0x1c
        /*0066*/ 	.short	(.L_2225 - .L_2224)


	//   ....[0]....
.L_2224:
        /*0068*/ 	.word	0x0000aef0


	//   ....[1]....
        /*006c*/ 	.word	0x0000d4e0


	//   ....[2]....
        /*0070*/ 	.word	0x0000d520


	//   ....[3]....
        /*0074*/ 	.word	0x0000d5b0


	//   ....[4]....
        /*0078*/ 	.word	0x0000d5e0


	//   ....[5]....
        /*007c*/ 	.word	0x0000d610


	//   ....[6]....
        /*0080*/ 	.word	0x0000d720


	//   ....[7]....
        /*0084*/ 	.word	0x0000d7e0


	//   ....[8]....
        /*0088*/ 	.word	0x0000d9a0


	//   ....[9]....
        /*008c*/ 	.word	0x0000db10


	//   ....[10]....
        /*0090*/ 	.word	0x0000db30


	//   ....[11]....
        /*0094*/ 	.word	0x0000dc00


	//   ....[12]....
        /*0098*/ 	.word	0x0000ddf0


	//   ....[13]....
        /*009c*/ 	.word	0x0000dfe0


	//   ....[14]....
        /*00a0*/ 	.word	0x0000e1c0


	//   ....[15]....
        /*00a4*/ 	.word	0x0000e1f0


	//   ....[16]....
        /*00a8*/ 	.word	0x0000e220


	//   ....[17]....
        /*00ac*/ 	.word	0x0000e310


	//   ....[18]....
        /*00b0*/ 	.word	0x0000e330


	//   ....[19]....
        /*00b4*/ 	.word	0x0000e4a0


	//   ....[20]....
        /*00b8*/ 	.word	0x0000e630


	//   ....[21]....
        /*00bc*/ 	.word	0x0000e7f0


	//   ....[22]....
        /*00c0*/ 	.word	0x0000e8b0


	//----- nvinfo : EIATTR_MAX_THREADS
	.align		4
.L_2225:
        /*00c4*/ 	.byte	0x04, 0x05
        /*00c6*/ 	.short	(.L_2227 - .L_2226)
.L_2226:
        /*00c8*/ 	.word	0x00000080
        /*00cc*/ 	.word	0x00000001
        /*00d0*/ 	.word	0x00000001


	//----- nvinfo : EIATTR_CRS_STACK_SIZE
	.align		4
.L_2227:
        /*00d4*/ 	.byte	0x04, 0x1e
        /*00d6*/ 	.short	(.L_2229 - .L_2228)
.L_2228:
        /*00d8*/ 	.word	0x00000000


	//----- nvinfo : EIATTR_CBANK_PARAM_SIZE
	.align		4
.L_2229:
        /*00dc*/ 	.byte	0x03, 0x19
        /*00de*/ 	.short	0x0250


	//----- nvinfo : EIATTR_PARAM_CBANK
	.align		4
        /*00e0*/ 	.byte	0x04, 0x0a
        /*00e2*/ 	.short	(.L_2231 - .L_2230)
	.align		4
.L_2230:
        /*00e4*/ 	.word	index@(.nv.constant0._ZN2at6native18elementwise_kernelILi128ELi4EZNS0_15gpu_kernel_implINS0_13AUnaryFunctorIN3c107complexIdEES6_S6_NS0_15binary_internal10MulFunctorIS6_EEEEEEvRNS_18TensorIteratorBaseERKT_EUliE_EEviT1_)
        /*00e8*/ 	.short	0x0380
        /*00ea*/ 	.short	0x0250


	//----- nvinfo : EIATTR_SW_WAR
	.align		4
.L_2231:
        /*00ec*/ 	.byte	0x04, 0x36
        /*00ee*/ 	.short	(.L_2233 - .L_2232)
.L_2232:
        /*00f0*/ 	.word	0x00000008
.L_2233:


//--------------------- .nv.info._ZN2at6native27unrolled_elementwise_kernelINS0_13AUnaryFunctorIN3c107complexIdEES5_S5_NS0_15binary_internal10MulFunctorIS5_EEEESt5arrayIPcLm2EELi4E23TrivialOffsetCalculatorILi1EjESE_NS0_6memory12LoadWithCastILi1EEENSF_13StoreWithCastILi1EEEEEviT_T0_T2_T3_T4_T5_ --------------------------
	.section	.nv.info._ZN2at6native27unrolled_elementwise_kernelINS0_13AUnaryFunctorIN3c107complexIdEES5_S5_NS0_15binary_internal10MulFunctorIS5_EEEESt5arrayIPcLm2EELi4E23TrivialOffsetCalculatorILi1EjESE_NS0_6memory12LoadWithCastILi1EEENSF_13StoreWithCastILi1EEEEEviT_T0_T2_T3_T4_T5_,"",@"SHT_CUDA_INFO"
	.sectionflags	@""
	.align	4


	//----- nvinfo : EIATTR_CUDA_API_VERSION
	.align		4
        /*0000*/ 	.byte	0x04, 0x37
        /*0002*/ 	.short	(.L_2235 - .L_2234)
.L_2234:
        /*0004*/ 	.word	0x00000082


	//----- nvinfo : EIATTR_KPARAM_INFO
	.align		4
.L_2235:
        /*0008*/ 	.byte	0x04, 0x17
        /*000a*/ 	.short	(.L_2237 - .L_2236)
.L_2236:
        /*000c*/ 	.word	0x00000000
        /*0010*/ 	.short	0x0006
        /*0012*/ 	.short	0x004c
        /*0014*/ 	.byte	0x00, 0xf0, 0x21, 0x00


	//----- nvinfo : EIATTR_KPARAM_INFO
	.align		4
.L_2237:
        /*0018*/ 	.byte	0x04, 0x17
        /*001a*/ 	.short	(.L_2239 - .L_2238)
.L_2238:
        /*001c*/ 	.word	0x00000000
        /*0020*/ 	.short	0x0005
        /*0022*/ 	.short	0x0044
        /*0024*/ 	.byte	0x00, 0xf0, 0x21, 0x00


	//----- nvinfo : EIATTR_KPARAM_INFO
	.align		4
.L_2239:
        /*0028*/ 	.byte	0x04, 0x17
        /*002a*/ 	.short	(.L_2241 - .L_2240)
.L_2240:
        /*002c*/ 	.word	0x00000000
        /*0030*/ 	.short	0x0004
        /*0032*/ 	.short	0x0041
        /*0034*/ 	.byte	0x00, 0xf0, 0x05, 0x00


	//----- nvinfo : EIATTR_KPARAM_INFO
	.align		4
.L_2241:
        /*0038*/ 	.byte	0x04, 0x17
        /*003a*/ 	.short	(.L_2243 - .L_2242)
.L_2242:
        /*003c*/ 	.word	0x00000000
        /*0040*/ 	.short	0x0003
        /*0042*/ 	.short	0x0040
        /*0044*/ 	.byte	0x00, 0xf0, 0x05, 0x00


	//----- nvinfo : EIATTR_KPARAM_INFO
	.align		4
.L_2243:
        /*0048*/ 	.byte	0x04, 0x17
        /*004a*/ 	.short	(.L_2245 - .L_2244)
.L_2244:
        /*004c*/ 	.word	0x00000000
        /*0050*/ 	.short	0x0002
        /*0052*/ 	.short	0x0030
        /*0054*/ 	.byte	0x00, 0xf0, 0x41, 0x00


	//----- nvinfo : EIATTR_KPARAM_INFO
	.align		4
.L_2245:
        /*0058*/ 	.byte	0x04, 0x17
        /*005a*/ 	.short	(.L_2247 - .L_2246)
.L_2246:
        /*005c*/ 	.word	0x00000000
        /*0060*/ 	.short	0x0001
        /*0062*/ 	.short	0x0010
        /*0064*/ 	.byte	0x00, 0xf0, 0x81, 0x00


	//----- nvinfo : EIATTR_KPARAM_INFO
	.align		4
.L_2247:
        /*0068*/ 	.byte	0x04, 0x17
        /*006a*/ 	.short	(.L_2249 - .L_2248)
.L_2248:
        /*006c*/ 	.word	0x00000000
        /*0070*/ 	.short	0x0000
        /*0072*/ 	.short	0x0000
        /*0074*/ 	.byte	0x00, 0xf0, 0x11, 0x00


	//----- nvinfo : EIATTR_SPARSE_MMA_MASK
	.align		4
.L_2249:
        /*0078*/ 	.byte	0x03, 0x50
        /*007a*/ 	.short	0x0000


	//----- nvinfo : EIATTR_MAXREG_COUNT
	.align		4
        /*007c*/ 	.byte	0x03, 0x1b
        /*007e*/ 	.short	0x00ff


	//----- nvinfo : EIATTR_EXTERNS
	.align		4
        /*0080*/ 	.byte	0x04, 0x0f
        /*0082*/ 	.short	(.L_2251 - .L_2250)


	//   ....[0]....
	.align		4
.L_2250:
        /*0084*/ 	.word	index@(__assertfail)


	//----- nvinfo : EIATTR_MERCURY_ISA_VERSION
	.align		4
.L_2251:
        /*0088*/ 	.byte	0x03, 0x5f
        /*008a*/ 	.short	0x0101


	//----- nvinfo : EIATTR_VRC_CTA_INIT_COUNT
	.align		4
        /*008c*/ 	.byte	0x02, 0x4a
	.zero		1
	.zero		1


	//----- nvinfo : EIATTR_SYSCALL_OFFSETS
	.align		4
        /*0090*/ 	.byte	0x04, 0x46
        /*0092*/ 	.short	(.L_2253 - .L_2252)


	//   ....[0]....
.L_2252:
        /*0094*/ 	.word	0x00001060


	//   ....[1]....
        /*0098*/ 	.word	0x000022c0


	//   ....[2]....
        /*009c*/ 	.word	0x00003450


	//   ....[3]....
        /*00a0*/ 	.word	0x000044d0


	//   ....[4]....
        /*00a4*/ 	.word	0x00005fd0


	//   ....[5]....
        /*00a8*/ 	.word	0x00007330


	//   ....[6]....
        /*00ac*/ 	.word	0x00008870


	//   ....[7]....
        /*00b0*/ 	.word	0x00009db0


	//----- nvinfo : EIATTR_EXIT_INSTR_OFFSETS
	.align		4
.L_2253:
        /*00b4*/ 	.byte	0x04, 0x1c
        /*00b6*/ 	.short	(.L_2255 - .L_2254)


	//   ....[0]....
.L_2254:
        /*00b8*/ 	.word	0x00008cc0


	//   ....[1]....
        /*00bc*/ 	.word	0x00008e00


	//   ....[2]....
        /*00c0*/ 	.word	0x00008e40


	//   ....[3]....
        /*00c4*/ 	.word	0x00008ed0


	//   ....[4]....
        /*00c8*/ 	.word	0x00008f00


	//   ....[5]....
        /*00cc*/ 	.word	0x00008f30


	//   ....[6]....
        /*00d0*/ 	.word	0x00009040


	//   ....[7]....
        /*00d4*/ 	.word	0x00009100


	//   ....[8]....
        /*00d8*/ 	.word	0x000092c0


	//   ....[9]....
        /*00dc*/ 	.word	0x00009430


	//   ....[10]....
        /*00e0*/ 	.word	0x00009450


	//   ....[11]....
        /*00e4*/ 	.word	0x00009520


	//   ....[12]....
        /*00e8*/ 	.word	0x00009710


	//   ....[13]....
        /*00ec*/ 	.word	0x00009900


	//   ....[14]....
        /*00f0*/ 	.word	0x00009ae0


	//   ....[15]....
        /*00f4*/ 	.word	0x00009b10


	//   ....[16]....
        /*00f8*/ 	.word	0x00009b40


	//   ....[17]....
        /*00fc*/ 	.word	0x00009c30


	//   ....[18]....
        /*0100*/ 	.word	0x00009c50


	//   ....[19]....
        /*0104*/ 	.word	0x00009dc0


	//   ....[20]....
        /*0108*/ 	.word	0x00009f50


	//   ....[21]....
        /*010c*/ 	.word	0x0000a110


	//   ....[22]....
        /*0110*/ 	.word	0x0000a1d0


	//----- nvinfo : EIATTR_MAX_THREADS
	.align		4
.L_2255:
        /*0114*/ 	.byte	0x04, 0x05
        /*0116*/ 	.short	(.L_2257 - .L_2256)
.L_2256:
        /*0118*/ 	.word	0x00000080
        /*011c*/ 	.word	0x00000001
        /*0120*/ 	.word	0x00000001


	//----- nvinfo : EIATTR_CRS_STACK_SIZE
	.align		4
.L_2257:
        /*0124*/ 	.byte	0x04, 0x1e
        /*0126*/ 	.short	(.L_2259 - .L_2258)
.L_2258:
        /*0128*/ 	.word	0x00000000


	//----- nvinfo : EIATTR_CBANK_PARAM_SIZE
	.align		4
.L_2259:
        /*012c*/ 	.byte	0x03, 0x19
        /*012e*/ 	.short	0x0054


	//----- nvinfo : EIATTR_PARAM_CBANK
	.align		4
        /*0130*/ 	.byte	0x04, 0x0a
        /*0132*/ 	.short	(.L_2261 - .L_2260)
	.align		4
.L_2260:
        /*0134*/ 	.word	index@(.nv.constant0._ZN2at6native27unrolled_elementwise_kernelINS0_13AUnaryFunctorIN3c107complexIdEES5_S5_NS0_15binary_internal10MulFunctorIS5_EEEESt5arrayIPcLm2EELi4E23TrivialOffsetCalculatorILi1EjESE_NS0_6memory12LoadWithCastILi1EEENSF_13StoreWithCastILi1EEEEEviT_T0_T2_T3_T4_T5_)
        /*0138*/ 	.short	0x0380
        /*013a*/ 	.short	0x0054


	//----- nvinfo : EIATTR_SW_WAR
	.align		4
.L_2261:
        /*013c*/ 	.byte	0x04, 0x36
        /*013e*/ 	.short	(.L_2263 - .L_2262)
.L_2262:
        /*0140*/ 	.word	0x00000008
.L_2263:


//--------------------- .nv.info._ZN2at6native18elementwise_kernelILi128ELi2EZNS0_22gpu_kernel_impl_nocastINS0_13AUnaryFunctorIN3c107complexIdEES6_S6_NS0_15binary_internal10MulFunctorIS6_EEEEEEvRNS_18TensorIteratorBaseERKT_EUliE_EEviT1_ --------------------------
	.section	.nv.info._ZN2at6native18elementwise_kernelILi128ELi2EZNS0_22gpu_kernel_impl_nocastINS0_13AUnaryFunctorIN3c107complexIdEES6_S6_NS0_15binary_internal10MulFunctorIS6_EEEEEEvRNS_18TensorIteratorBaseERKT_EUliE_EEviT1_,"",@"SHT_CUDA_INFO"
	.sectionflags	@""
	.align	4


	//----- nvinfo : EIATTR_CUDA_API_VERSION
	.align		4
        /*0000*/ 	.byte	0x04, 0x37
        /*0002*/ 	.short	(.L_2265 - .L_2264)
.L_2264:
        /*0004*/ 	.word	0x00000082


	//----- nvinfo : EIATTR_KPARAM_INFO
	.align		4
.L_2265:
        /*0008*/ 	.byte	0x04, 0x17
        /*000a*/ 	.short	(.L_2267 - .L_2266)
.L_2266:
        /*000c*/ 	.word	0x00000000
        /*0010*/ 	.short	0x0001
        /*0012*/ 	.short	0x0010
        /*0014*/ 	.byte	0x00, 0xf0, 0x01, 0x09


	//----- nvinfo : EIATTR_KPARAM_INFO
	.align		4
.L_2267:
        /*0018*/ 	.byte	0x04, 0x17
        /*001a*/ 	.short	(.L_2269 - .L_2268)
.L_2268:
        /*001c*/ 	.word	0x00000000
        /*0020*/ 	.short	0x0000
        /*0022*/ 	.short	0x0000
        /*0024*/ 	.byte	0x00, 0xf0, 0x11, 0x00


	//----- nvinfo : EIATTR_SPARSE_MMA_MASK
	.align		4
.L_2269:
        /*0028*/ 	.byte	0x03, 0x50
        /*002a*/ 	.short	0x0000


	//----- nvinfo : EIATTR_MAXREG_COUNT
	.align		4
        /*002c*/ 	.byte	0x03, 0x1b
        /*002e*/ 	.short	0x0080


	//----- nvinfo : EIATTR_MERCURY_ISA_VERSION
	.align		4
        /*0030*/ 	.byte	0x03, 0x5f
        /*0032*/ 	.short	0x0101


	//----- nvinfo : EIATTR_VRC_CTA_INIT_COUNT
	.align		4
        /*0034*/ 	.byte	0x02, 0x4a
	.zero		1
	.zero		1


	//----- nvinfo : EIATTR_EXIT_INSTR_OFFSETS
	.align		4
        /*0038*/ 	.byte	0x04, 0x1c
        /*003a*/ 	.short	(.L_2271 - .L_2270)


	//   ....[0]....
.L_2270:
        /*003c*/ 	.word	0x00000250


	//   ....[1]....
        /*0040*/ 	.word	0x000003b0


	//   ....[2]....
        /*0044*/ 	.word	0x00001890


	//   ....[3]....
        /*0048*/ 	.word	0x00002cd0


	//----- nvinfo : EIATTR_MAX_THREADS
	.align		4
.L_2271:
        /*004c*/ 	.byte	0x04, 0x05
        /*004e*/ 	.short	(.L_2273 - .L_2272)
.L_2272:
        /*0050*/ 	.word	0x00000080
        /*0054*/ 	.word	0x00000001
        /*0058*/ 	.word	0x00000001


	//----- nvinfo : EIATTR_CRS_STACK_SIZE
	.align		4
.L_2273:
        /*005c*/ 	.byte	0x04, 0x1e
        /*005e*/ 	.short	(.L_2275 - .L_2274)
.L_2274:
        /*0060*/ 	.word	0x00000000


	//----- nvinfo : EIATTR_CBANK_PARAM_SIZE
	.align		4
.L_2275:
        /*0064*/ 	.byte	0x03, 0x19
        /*0066*/ 	.short	0x0250


	//----- nvinfo : EIATTR_PARAM_CBANK
	.align		4
        /*0068*/ 	.byte	0x04, 0x0a
        /*006a*/ 	.short	(.L_2277 - .L_2276)
	.align		4
.L_2276:
        /*006c*/ 	.word	index@(.nv.constant0._ZN2at6native18elementwise_kernelILi128ELi2EZNS0_22gpu_kernel_impl_nocastINS0_13AUnaryFunctorIN3c107complexIdEES6_S6_NS0_15binary_internal10MulFunctorIS6_EEEEEEvRNS_18TensorIteratorBaseERKT_EUliE_EEviT1_)
        /*0070*/ 	.short	0x0380
        /*0072*/ 	.short	0x0250


	//----- nvinfo : EIATTR_SW_WAR
	.align		4
.L_2277:
        /*0074*/ 	.byte	0x04, 0x36
        /*0076*/ 	.short	(.L_2279 - .L_2278)
.L_2278:
        /*0078*/ 	.word	0x00000008
.L_2279:


//--------------------- .nv.info._ZN2at6native27unrolled_elementwise_kernelINS0_13AUnaryFunctorIN3c107complexIdEES5_S5_NS0_15binary_internal10MulFunctorIS5_EEEESt5arrayIPcLm2EELi4E23TrivialOffsetCalculatorILi1EjESE_NS0_6memory15LoadWithoutCastENSF_16StoreWithoutCastEEEviT_T0_T2_T3_T4_T5_ --------------------------
	.section	.nv.info._ZN2at6native27unrolled_elementwise_kernelINS0_13AUnaryFunctorIN3c107complexIdEES5_S5_NS0_15binary_internal10MulFunctorIS5_EEEESt5arrayIPcLm2EELi4E23TrivialOffsetCalculatorILi1EjESE_NS0_6memory15LoadWithoutCastENSF_16StoreWithoutCastEEEviT_T0_T2_T3_T4_T5_,"",@"SHT_CUDA_INFO"
	.sectionflags	@""
	.align	4


	//----- nvinfo : EIATTR_CUDA_API_VERSION
	.align		4
        /*0000*/ 	.byte	0x04, 0x37
        /*0002*/ 	.short	(.L_2281 - .L_2280)
.L_2280:
        /*0004*/ 	.word	0x00000082


	//----- nvinfo : EIATTR_KPARAM_INFO
	.align		4
.L_2281:
        /*0008*/ 	.byte	0x04, 0x17
        /*000a*/ 	.short	(.L_2283 - .L_2282)
.L_2282:
        /*000c*/ 	.word	0x00000000
        /*0010*/ 	.short	0x0006
        /*0012*/ 	.short	0x0043
        /*0014*/ 	.byte	0x00, 0xf0, 0x05, 0x00


	//----- nvinfo : EIATTR_KPARAM_INFO
	.align		4
.L_2283:
        /*0018*/ 	.byte	0x04, 0x17
        /*001a*/ 	.short	(.L_2285 - .L_2284)
.L_2284:
        /*001c*/ 	.word	0x00000000
        /*0020*/ 	.short	0x0005
        /*0022*/ 	.short	0x0042
        /*0024*/ 	.byte	0x00, 0xf0, 0x05, 0x00


	//----- nvinfo : EIATTR_KPARAM_INFO
	.align		4
.L_2285:
        /*0028*/ 	.byte	0x04, 0x17
        /*002a*/ 	.short	(.L_2287 - .L_2286)
.L_2286:
        /*002c*/ 	.word	0x00000000
        /*0030*/ 	.short	0x0004
        /*0032*/ 	.short	0x0041
        /*0034*/ 	.byte	0x00, 0xf0, 0x05, 0x00


	//----- nvinfo : EIATTR_KPARAM_INFO
	.align		4
.L_2287:
        /*0038*/ 	.byte	0x04, 0x17
        /*003a*/ 	.short	(.L_2289 - .L_2288)
.L_2288:
        /*003c*/ 	.word	0x00000000
        /*0040*/ 	.short	0x0003
        /*0042*/ 	.short	0x0040
        /*0044*/ 	.byte	0x00, 0xf0, 0x05, 0x00


	//----- nvinfo : EIATTR_KPARAM_INFO
	.align		4
.L_2289:
        /*0048*/ 	.byte	0x04, 0x17
        /*004a*/ 	.short	(.L_2291 - .L_2290)
.L_2290:
        /*004c*/ 	.word	0x00000000
        /*0050*/ 	.short	0x0002
        /*0052*/ 	.short	0x0030
        /*0054*/ 	.byte	0x00, 0xf0, 0x41, 0x00


	//----- nvinfo : EIATTR_KPARAM_INFO
	.align		4
.L_2291:
        /*0058*/ 	.byte	0x04, 0x17
        /*005a*/ 	.short	(.L_2293 - .L_2292)
.L_2292:
        /*005c*/ 	.word	0x00000000
        /*0060*/ 	.short	0x0001
        /*0062*/ 	.short	0x0010
        /*0064*/ 	.byte	0x00, 0xf0, 0x81, 0x00


	//----- nvinfo : EIATTR_KPARAM_INFO
	.align		4
.L_2293:
        /*0068*/ 	.byte	0x04, 0x17
        /*006a*/ 	.short	(.L_2295 - .L_2294)
.L_2294:
        /*006c*/ 	.word	0x00000000
        /*0070*/ 	.short	0x0000
        /*0072*/ 	.short	0x0000
        /*0074*/ 	.byte	0x00, 0xf0, 0x11, 0x00


	//----- nvinfo : EIATTR_SPARSE_MMA_MASK
	.align		4
.L_2295:
        /*0078*/ 	.byte	0x03, 0x50
        /*007a*/ 	.short	0x0000


	//----- nvinfo : EIATTR_MAXREG_COUNT
	.align		4
        /*007c*/ 	.byte	0x03, 0x1b
        /*007e*/ 	.short	0x00ff


	//----- nvinfo : EIATTR_MERCURY_ISA_VERSION
	.align		4
        /*0080*/ 	.byte	0x03, 0x5f
        /*0082*/ 	.short	0x0101


	//----- nvinfo : EIATTR_VRC_CTA_INIT_COUNT
	.align		4
        /*0084*/ 	.byte	0x02, 0x4a
	.zero		1
	.zero		1


	//----- nvinfo : EIATTR_EXIT_INSTR_OFFSETS
	.align		4
        /*0088*/ 	.byte	0x04, 0x1c
        /*008a*/ 	.short	(.L_2297 - .L_2296)


	//   ....[0]....
.L_2296:
        /*008c*/ 	.word	0x00000900


	//   ....[1]....
        /*0090*/ 	.word	0x00000970


	//----- nvinfo : EIATTR_MAX_THREADS
	.align		4
.L_2297:
        /*0094*/ 	.byte	0x04, 0x05
        /*0096*/ 	.short	(.L_2299 - .L_2298)
.L_2298:
        /*0098*/ 	.word	0x00000080
        /*009c*/ 	.word	0x00000001
        /*00a0*/ 	.word	0x00000001


	//----- nvinfo : EIATTR_CRS_STACK_SIZE
	.align		4
.L_2299:
        /*00a4*/ 	.byte	0x04, 0x1e
        /*00a6*/ 	.short	(.L_2301 - .L_2300)
.L_2300:
        /*00a8*/ 	.word	0x00000000


	//----- nvinfo : EIATTR_CBANK_PARAM_SIZE
	.align		4
.L_2301:
        /*00ac*/ 	.byte	0x03, 0x19
        /*00ae*/ 	.short	0x0044


	//----- nvinfo : EIATTR_PARAM_CBANK
	.align		4
        /*00b0*/ 	.byte	0x04, 0x0a
        /*00b2*/ 	.short	(.L_2303 - .L_2302)
	.align		4
.L_2302:
        /*00b4*/ 	.word	index@(.nv.constant0._ZN2at6native27unrolled_elementwise_kernelINS0_13AUnaryFunctorIN3c107complexIdEES5_S5_NS0_15binary_internal10MulFunctorIS5_EEEESt5arrayIPcLm2EELi4E23TrivialOffsetCalculatorILi1EjESE_NS0_6memory15LoadWithoutCastENSF_16StoreWithoutCastEEEviT_T0_T2_T3_T4_T5_)
        /*00b8*/ 	.short	0x0380
        /*00ba*/ 	.short	0x0044


	//----- nvinfo : EIATTR_SW_WAR
	.align		4
.L_2303:
        /*00bc*/ 	.byte	0x04, 0x36
        /*00be*/ 	.short	(.L_2305 - .L_2304)
.L_2304:
        /*00c0*/ 	.word	0x00000008
.L_2305:


//--------------------- .nv.info._ZN2at6native29vectorized_elementwise_kernelILi2ENS0_13AUnaryFunctorIN3c107complexIdEES5_S5_NS0_15binary_internal10MulFunctorIS5_EEEESt5arrayIPcLm2EEEEviT0_T1_ --------------------------
	.section	.nv.info._ZN2at6native29vectorized_elementwise_kernelILi2ENS0_13AUnaryFunctorIN3c107complexIdEES5_S5_NS0_15binary_internal10MulFunctorIS5_EEEESt5arrayIPcLm2EEEEviT0_T1_,"",@"SHT_CUDA_INFO"
	.sectionflags	@""
	.align	4


	//----- nvinfo : EIATTR_CUDA_API_VERSION
	.align		4
        /*0000*/ 	.byte	0x04, 0x37
        /*0002*/ 	.short	(.L_2307 - .L_2306)
.L_2306:
        /*0004*/ 	.word	0x00000082


	//----- nvinfo : EIATTR_KPARAM_INFO
	.align		4
.L_2307:
        /*0008*/ 	.byte	0x04, 0x17
        /*000a*/ 	.short	(.L_2309 - .L_2308)
.L_2308:
        /*000c*/ 	.word	0x00000000
        /*0010*/ 	.short	0x0002
        /*0012*/ 	.short	0x0030
        /*0014*/ 	.byte	0x00, 0xf0, 0x41, 0x00


	//----- nvinfo : EIATTR_KPARAM_INFO
	.align		4
.L_2309:
        /*0018*/ 	.byte	0x04, 0x17
        /*001a*/ 	.short	(.L_2311 - .L_2310)
.L_2310:
        /*001c*/ 	.word	0x00000000
        /*0020*/ 	.short	0x0001
        /*0022*/ 	.short	0x0010
        /*0024*/ 	.byte	0x00, 0xf0, 0x81, 0x00


	//----- nvinfo : EIATTR_KPARAM_INFO
	.align		4
.L_2311:
        /*0028*/ 	.byte	0x04, 0x17
        /*002a*/ 	.short	(.L_2313 - .L_2312)
.L_2312:
        /*002c*/ 	.word	0x00000000
        /*0030*/ 	.short	0x0000
        /*0032*/ 	.short	0x0000
        /*0034*/ 	.byte	0x00, 0xf0, 0x11, 0x00


	//----- nvinfo : EIATTR_SPARSE_MMA_MASK
	.align		4
.L_2313:
        /*0038*/ 	.byte	0x03, 0x50
        /*003a*/ 	.short	0x0000


	//----- nvinfo : EIATTR_MAXREG_COUNT
	.align		4
        /*003c*/ 	.byte	0x03, 0x1b
        /*003e*/ 	.short	0x00ff


	//----- nvinfo : EIATTR_MERCURY_ISA_VERSION
	.align		4
        /*0040*/ 	.byte	0x03, 0x5f
        /*0042*/ 	.short	0x0101


	//----- nvinfo : EIATTR_VRC_CTA_INIT_COUNT
	.align		4
        /*0044*/ 	.byte	0x02, 0x4a
	.zero		1
	.zero		1


	//----- nvinfo : EIATTR_EXIT_INSTR_OFFSETS
	.align		4
        /*0048*/ 	.byte	0x04, 0x1c
        /*004a*/ 	.short	(.L_2315 - .L_2314)


	//   ....[0]....
.L_2314:
        /*004c*/ 	.word	0x000013a0


	//   ....[1]....
        /*0050*/ 	.word	0x000013f0


	//   ....[2]....
        /*0054*/ 	.word	0x00001ed0


	//----- nvinfo : EIATTR_MAX_THREADS
	.align		4
.L_2315:
        /*0058*/ 	.byte	0x04, 0x05
        /*005a*/ 	.short	(.L_2317 - .L_2316)
.L_2316:
        /*005c*/ 	.word	0x00000080
        /*0060*/ 	.word	0x00000001
        /*0064*/ 	.word	0x00000001


	//----- nvinfo : EIATTR_CRS_STACK_SIZE
	.align		4
.L_2317:
        /*0068*/ 	.byte	0x04, 0x1e
        /*006a*/ 	.short	(.L_2319 - .L_2318)
.L_2318:
        /*006c*/ 	.word	0x00000000


	//----- nvinfo : EIATTR_CBANK_PARAM_SIZE
	.align		4
.L_2319:
        /*0070*/ 	.byte	0x03, 0x19
        /*0072*/ 	.short	0x0040


	//----- nvinfo : EIATTR_PARAM_CBANK
	.align		4
        /*0074*/ 	.byte	0x04, 0x0a
        /*0076*/ 	.short	(.L_2321 - .L_2320)
	.align		4
.L_2320:
        /*0078*/ 	.word	index@(.nv.constant0._ZN2at6native29vectorized_elementwise_kernelILi2ENS0_13AUnaryFunctorIN3c107complexIdEES5_S5_NS0_15binary_internal10MulFunctorIS5_EEEESt5arrayIPcLm2EEEEviT0_T1_)
        /*007c*/ 	.short	0x0380
        /*007e*/ 	.short	0x0040


	//----- nvinfo : EIATTR_SW_WAR
	.align		4
.L_2321:
        /*0080*/ 	.byte	0x04, 0x36
        /*0082*/ 	.short	(.L_2323 - .L_2322)
.L_2322:
        /*0084*/ 	.word	0x00000008
.L_2323:


//--------------------- .nv.info._ZN2at6native29vectorized_elementwise_kernelILi4ENS0_13AUnaryFunctorIN3c107complexIdEES5_S5_NS0_15binary_internal10MulFunctorIS5_EEEESt5arrayIPcLm2EEEEviT0_T1_ --------------------------
	.section	.nv.info._ZN2at6native29vectorized_elementwise_kernelILi4ENS0_13AUnaryFunctorIN3c107complexIdEES5_S5_NS0_15binary_internal10MulFunctorIS5_EEEESt5arrayIPcLm2EEEEviT0_T1_,"",@"SHT_CUDA_INFO"
	.sectionflags	@""
	.align	4


	//----- nvinfo : EIATTR_CUDA_API_VERSION
	.align		4
        /*0000*/ 	.byte	0x04, 0x37
        /*0002*/ 	.short	(.L_2325 - .L_2324)
.L_2324:
        /*0004*/ 	.word	0x00000082


	//----- nvinfo : EIATTR_KPARAM_INFO
	.align		4
.L_2325:
        /*0008*/ 	.byte	0x04, 0x17
        /*000a*/ 	.short	(.L_2327 - .L_2326)
.L_2326:
        /*000c*/ 	.word	0x00000000
        /*0010*/ 	.short	0x0002
        /*0012*/ 	.short	0x0030
        /*0014*/ 	.byte	0x00, 0xf0, 0x41, 0x00


	//----- nvinfo : EIATTR_KPARAM_INFO
	.align		4
.L_2327:
        /*0018*/ 	.byte	0x04, 0x17
        /*001a*/ 	.short	(.L_2329 - .L_2328)
.L_2328:
        /*001c*/ 	.word	0x00000000
        /*0020*/ 	.short	0x0001
        /*0022*/ 	.short	0x0010
        /*0024*/ 	.byte	0x00, 0xf0, 0x81, 0x00


	//----- nvinfo : EIATTR_KPARAM_INFO
	.align		4
.L_2329:
        /*0028*/ 	.byte	0x04, 0x17
        /*002a*/ 	.short	(.L_2331 - .L_2330)
.L_2330:
        /*002c*/ 	.word	0x00000000
        /*0030*/ 	.short	0x0000
        /*0032*/ 	.short	0x0000
        /*0034*/ 	.byte	0x00, 0xf0, 0x11, 0x00


	//----- nvinfo : EIATTR_SPARSE_MMA_MASK
	.align		4
.L_2331:
        /*0038*/ 	.byte	0x03, 0x50
        /*003a*/ 	.short	0x0000


	//----- nvinfo : EIATTR_MAXREG_COUNT
	.align		4
        /*003c*/ 	.byte	0x03, 0x1b
        /*003e*/ 	.short	0x00ff


	//----- nvinfo : EIATTR_MERCURY_ISA_VERSION
	.align		4
        /*0040*/ 	.byte	0x03, 0x5f
        /*0042*/ 	.short	0x0101


	//----- nvinfo : EIATTR_VRC_CTA_INIT_COUNT
	.align		4
        /*0044*/ 	.byte	0x02, 0x4a
	.zero		1
	.zero		1


	//----- nvinfo : EIATTR_EXIT_INSTR_OFFSETS
	.align		4
        /*0048*/ 	.byte	0x04, 0x1c
        /*004a*/ 	.short	(.L_2333 - .L_2332)


	//   ....[0]....
.L_2332:
        /*004c*/ 	.word	0x000013a0


	//   ....[1]....
        /*0050*/ 	.word	0x000013f0


	//   ....[2]....
        /*0054*/ 	.word	0x00001ed0


	//----- nvinfo : EIATTR_MAX_THREADS
	.align		4
.L_2333:
        /*0058*/ 	.byte	0x04, 0x05
        /*005a*/ 	.short	(.L_2335 - .L_2334)
.L_2334:
        /*005c*/ 	.word	0x00000080
        /*0060*/ 	.word	0x00000001
        /*0064*/ 	.word	0x00000001


	//----- nvinfo : EIATTR_CRS_STACK_SIZE
	.align		4
.L_2335:
        /*0068*/ 	.byte	0x04, 0x1e
        /*006a*/ 	.short	(.L_2337 - .L_2336)
.L_2336:
        /*006c*/ 	.word	0x00000000


	//----- nvinfo : EIATTR_CBANK_PARAM_SIZE
	.align		4
.L_2337:
        /*0070*/ 	.byte	0x03, 0x19
        /*0072*/ 	.short	0x0040


	//----- nvinfo : EIATTR_PARAM_CBANK
	.align		4
        /*0074*/ 	.byte	0x04, 0x0a
        /*0076*/ 	.short	(.L_2339 - .L_2338)
	.align		4
.L_2338:
        /*0078*/ 	.word	index@(.nv.constant0._ZN2at6native29vectorized_elementwise_kernelILi4ENS0_13AUnaryFunctorIN3c107complexIdEES5_S5_NS0_15binary_internal10MulFunctorIS5_EEEESt5arrayIPcLm2EEEEviT0_T1_)
        /*007c*/ 	.short	0x0380
        /*007e*/ 	.short	0x0040


	//----- nvinfo : EIATTR_SW_WAR
	.align		4
.L_2339:
        /*0080*/ 	.byte	0x04, 0x36
        /*0082*/ 	.short	(.L_2341 - .L_2340)
.L_2340:
        /*0084*/ 	.word	0x00000008
.L_2341:


//--------------------- .nv.info._ZN2at6native29vectorized_elementwise_kernelILi8ENS0_13AUnaryFunctorIN3c107complexIdEES5_S5_NS0_15binary_internal10MulFunctorIS5_EEEESt5arrayIPcLm2EEEEviT0_T1_ --------------------------
	.section	.nv.info._ZN2at6native29vectorized_elementwise_kernelILi8ENS0_13AUnaryFunctorIN3c107complexIdEES5_S5_NS0_15binary_internal10MulFunctorIS5_EEEESt5arrayIPcLm2EEEEviT0_T1_,"",@"SHT_CUDA_INFO"
	.sectionflags	@""
	.align	4


	//----- nvinfo : EIATTR_CUDA_API_VERSION
	.align		4
        /*0000*/ 	.byte	0x04, 0x37
        /*0002*/ 	.short	(.L_2343 - .L_2342)
.L_2342:
        /*0004*/ 	.word	0x00000082


	//----- nvinfo : EIATTR_KPARAM_INFO
	.align		4
.L_2343:
        /*0008*/ 	.byte	0x04, 0x17
        /*000a*/ 	.short	(.L_2345 - .L_2344)
.L_2344:
        /*000c*/ 	.word	0x00000000
        /*0010*/ 	.short	0x0002
        /*0012*/ 	.short	0x0030
        /*0014*/ 	.byte	0x00, 0xf0, 0x41, 0x00


	//----- nvinfo : EIATTR_KPARAM_INFO
	.align		4
.L_2345:
        /*0018*/ 	.byte	0x04, 0x17
        /*001a*/ 	.short	(.L_2347 - .L_2346)
.L_2346:
        /*001c*/ 	.word	0x00000000
        /*0020*/ 	.short	0x0001
        /*0022*/ 	.short	0x0010
        /*0024*/ 	.byte	0x00, 0xf0, 0x81, 0x00


	//----- nvinfo : EIATTR_KPARAM_INFO
	.align		4
.L_2347:
        /*0028*/ 	.byte	0x04, 0x17
        /*002a*/ 	.short	(.L_2349 - .L_2348)
.L_2348:
        /*002c*/ 	.word	0x00000000
        /*0030*/ 	.short	0x0000
        /*0032*/ 	.short	0x0000
        /*0034*/ 	.byte	0x00, 0xf0, 0x11, 0x00


	//----- nvinfo : EIATTR_SPARSE_MMA_MASK
	.align		4
.L_2349:
        /*0038*/ 	.byte	0x03, 0x50
        /*003a*/ 	.short	0x0000


	//----- nvinfo : EIATTR_MAXREG_COUNT
	.align		4
        /*003c*/ 	.byte	0x03, 0x1b
        /*003e*/ 	.short	0x00ff


	//----- nvinfo : EIATTR_MERCURY_ISA_VERSION
	.align		4
        /*0040*/ 	.byte	0x03, 0x5f
        /*0042*/ 	.short	0x0101


	//----- nvinfo : EIATTR_VRC_CTA_INIT_COUNT
	.align		4
        /*0044*/ 	.byte	0x02, 0x4a
	.zero		1
	.zero		1


	//----- nvinfo : EIATTR_EXIT_INSTR_OFFSETS
	.align		4
        /*0048*/ 	.byte	0x04, 0x1c
        /*004a*/ 	.short	(.L_2351 - .L_2350)


	//   ....[0]....
.L_2350:
        /*004c*/ 	.word	0x00000010


	//----- nvinfo : EIATTR_MAX_THREADS
	.align		4
.L_2351:
        /*0050*/ 	.byte	0x04, 0x05
        /*0052*/ 	.short	(.L_2353 - .L_2352)
.L_2352:
        /*0054*/ 	.word	0x00000080
        /*0058*/ 	.word	0x00000001
        /*005c*/ 	.word	0x00000001


	//----- nvinfo : EIATTR_CBANK_PARAM_SIZE
	.align		4
.L_2353:
        /*0060*/ 	.byte	0x03, 0x19
        /*0062*/ 	.short	0x0040


	//----- nvinfo : EIATTR_PARAM_CBANK
	.align		4
        /*0064*/ 	.byte	0x04, 0x0a
        /*0066*/ 	.short	(.L_2355 - .L_2354)
	.align		4
.L_2354:
        /*0068*/ 	.word	index@(.nv.constant0._ZN2at6native29vectorized_elementwise_kernelILi8ENS0_13AUnaryFunctorIN3c107complexIdEES5_S5_NS0_15binary_internal10MulFunctorIS5_EEEESt5arrayIPcLm2EEEEviT0_T1_)
        /*006c*/ 	.short	0x0380
        /*006e*/ 	.short	0x0040


	//----- nvinfo : EIATTR_SW_WAR
	.align		4
.L_2355:
        /*0070*/ 	.byte	0x04, 0x36
        /*0072*/ 	.short	(.L_2357 - .L_2356)
.L_2356:
        /*0074*/ 	.word	0x00000008
.L_2357:


//--------------------- .nv.info._ZN2at6native18elementwise_kernelILi128ELi4EZNS0_15gpu_kernel_implINS0_13BinaryFunctorIN3c107complexIdEES6_S6_NS0_15binary_internal10MulFunctorIS6_EEEEEEvRNS_18TensorIteratorBaseERKT_EUliE_EEviT1_ --------------------------
	.section	.nv.info._ZN2at6native18elementwise_kernelILi128ELi4EZNS0_15gpu_kernel_implINS0_13BinaryFunctorIN3c107complexIdEES6_S6_NS0_15binary_internal10MulFunctorIS6_EEEEEEvRNS_18TensorIteratorBaseERKT_EUliE_EEviT1_,"",@"SHT_CUDA_INFO"
	.sectionflags	@""
	.align	4


	//----- nvinfo : EIATTR_CUDA_API_VERSION
	.align		4
        /*0000*/ 	.byte	0x04, 0x37
        /*0002*/ 	.short	(.L_2359 - .L_2358)
.L_2358:
        /*0004*/ 	.word	0x00000082


	//----- nvinfo : EIATTR_KPARAM_INFO
	.align		4
.L_2359:
        /*0008*/ 	.byte	0x04, 0x17
        /*000a*/ 	.short	(.L_2361 - .L_2360)
.L_2360:
        /*000c*/ 	.word	0x00000000
        /*0010*/ 	.short	0x0001
        /*0012*/ 	.short	0x0008
        /*0014*/ 	.byte	0x00, 0xf0, 0x21, 0x0a


	//----- nvinfo : EIATTR_KPARAM_INFO
	.align		4
.L_2361:
        /*0018*/ 	.byte	0x04, 0x17
        /*001a*/ 	.short	(.L_2363 - .L_2362)
.L_2362:
        /*001c*/ 	.word	0x00000000
        /*0020*/ 	.short	0x0000
        /*0022*/ 	.short	0x0000
        /*0024*/ 	.byte	0x00, 0xf0, 0x11, 0x00


	//----- nvinfo : EIATTR_SPARSE_MMA_MASK
	.align		4
.L_2363:
        /*0028*/ 	.byte	0x03, 0x50
        /*002a*/ 	.short	0x0000


	//----- nvinfo : EIATTR_MAXREG_COUNT
	.align		4
        /*002c*/ 	.byte	0x03, 0x1b
        /*002e*/ 	.short	0x0080


	//----- nvinfo : EIATTR_EXTERNS
	.align		4
        /*0030*/ 	.byte	0x04, 0x0f
        /*0032*/ 	.short	(.L_2365 - .L_2364)


	//   ....[0]....
	.align		4
.L_2364:
        /*0034*/ 	.word	index@(__assertfail)


	//----- nvinfo : EIATTR_MERCURY_ISA_VERSION
	.align		4
.L_2365:
        /*0038*/ 	.byte	0x03, 0x5f
        /*003a*/ 	.short	0x0101


	//----- nvinfo : EIATTR_VRC_CTA_INIT_COUNT
	.align		4
        /*003c*/ 	.byte	0x02, 0x4a
	.zero		1
	.zero		1


	//----- nvinfo : EIATTR_SYSCALL_OFFSETS
	.align		4
        /*0040*/ 	.byte	0x04, 0x46
        /*0042*/ 	.short	(.L_2367 - .L_2366)


	//   ....[0]....
.L_2366:
        /*0044*/ 	.word	0x00002680


	//   ....[1]....
        /*0048*/ 	.word	0x00003760


	//   ....[2]....
        /*004c*/ 	.word	0x00004cc0


	//   ....[3]....
        /*0050*/ 	.word	0x00007550


	//   ....[4]....
        /*0054*/ 	.word	0x00008630


	//   ....[5]....
        /*0058*/ 	.word	0x00009880


	//   ....[6]....
        /*005c*/ 	.word	0x0000c340


	//   ....[7]....
        /*0060*/ 	.word	0x0000d420


	//   ....[8]....
        /*0064*/ 	.word	0x0000e670


	//   ....[9]....
        /*0068*/ 	.word	0x00011150


	//   ....[10]....
        /*006c*/ 	.word	0x00012230


	//   ....[11]....
        /*0070*/ 	.word	0x00013470


	//----- nvinfo : EIATTR_EXIT_INSTR_OFFSETS
	.align		4
.L_2367:
        /*0074*/ 	.byte	0x04, 0x1c
        /*0076*/ 	.short	(.L_2369 - .L_2368)


	//   ....[0]....
.L_2368:
        /*0078*/ 	.word	0x0000ead0


	//   ....[1]....
        /*007c*/ 	.word	0x000124c0


	//   ....[2]....
        /*0080*/ 	.word	0x00012500


	//   ....[3]....
        /*0084*/ 	.word	0x00012590


	//   ....[4]....
        /*0088*/ 	.word	0x000125c0


	//   ....[5]....
        /*008c*/ 	.word	0x000125f0


	//   ....[6]....
        /*0090*/ 	.word	0x00012700


	//   ....[7]....
        /*0094*/ 	.word	0x000127c0


	//   ....[8]....
        /*0098*/ 	.word	0x00012980


	//   ....[9]....
        /*009c*/ 	.word	0x00012af0


	//   ....[10]....
        /*00a0*/ 	.word	0x00012b10


	//   ....[11]....
        /*00a4*/ 	.word	0x00012be0


	//   ....[12]....
        /*00a8*/ 	.word	0x00012dd0


	//   ....[13]....
        /*00ac*/ 	.word	0x00012fc0


	//   ....[14]....
        /*00b0*/ 	.word	0x000131a0


	//   ....[15]....
        /*00b4*/ 	.word	0x000131d0


	//   ....[16]....
        /*00b8*/ 	.word	0x00013200


	//   ....[17]....
        /*00bc*/ 	.word	0x000132f0


	//   ....[18]....
        /*00c0*/ 	.word	0x00013310


	//   ....[19]....
        /*00c4*/ 	.word	0x00013480


	//   ....[20]....
        /*00c8*/ 	.word	0x00013610


	//   ....[21]....
        /*00cc*/ 	.word	0x000137d0


	//   ....[22]....
        /*00d0*/ 	.word	0x00013890


	//----- nvinfo : EIATTR_MAX_THREADS
	.align		4
.L_2369:
        /*00d4*/ 	.byte	0x04, 0x05
        /*00d6*/ 	.short	(.L_2371 - .L_2370)
.L_2370:
        /*00d8*/ 	.word	0x00000080
        /*00dc*/ 	.word	0x00000001
        /*00e0*/ 	.word	0x00000001


	//----- nvinfo : EIATTR_CRS_STACK_SIZE
	.align		4
.L_2371:
        /*00e4*/ 	.byte	0x04, 0x1e
        /*00e6*/ 	.short	(.L_2373 - .L_2372)
.L_2372:
        /*00e8*/ 	.word	0x00000000


	//----- nvinfo : EIATTR_CBANK_PARAM_SIZE
	.align		4
.L_2373:
        /*00ec*/ 	.byte	0x03, 0x19
        /*00ee*/ 	.short	0x0290


	//----- nvinfo : EIATTR_PARAM_CBANK
	.align		4
        /*00f0*/ 	.byte	0x04, 0x0a
        /*00f2*/ 	.short	(.L_2375 - .L_2374)
	.align		4
.L_2374:
        /*00f4*/ 	.word	index@(.nv.constant0._ZN2at6native18elementwise_kernelILi128ELi4EZNS0_15gpu_kernel_implINS0_13BinaryFunctorIN3c107complexIdEES6_S6_NS0_15binary_internal10MulFunctorIS6_EEEEEEvRNS_18TensorIteratorBaseERKT_EUliE_EEviT1_)
        /*00f8*/ 	.short	0x0380
        /*00fa*/ 	.short	0x0290


	//----- nvinfo : EIATTR_SW_WAR
	.align		4
.L_2375:
        /*00fc*/ 	.byte	0x04, 0x36
        /*00fe*/ 	.short	(.L_2377 - .L_2376)
.L_2376:
        /*0100*/ 	.word	0x00000008
.L_2377:


//--------------------- .nv.info._ZN2at6native27unrolled_elementwise_kernelINS0_13BinaryFunctorIN3c107complexIdEES5_S5_NS0_15binary_internal10MulFunctorIS5_EEEESt5arrayIPcLm3EELi4E23TrivialOffsetCalculatorILi2EjESD_ILi1EjENS0_6memory12LoadWithCastILi2EEENSG_13StoreWithCastILi1EEEEEviT_T0_T2_T3_T4_T5_ --------------------------
	.section	.nv.info._ZN2at6native27unrolled_elementwise_kernelINS0_13BinaryFunctorIN3c107complexIdEES5_S5_NS0_15binary_internal10MulFunctorIS5_EEEESt5arrayIPcLm3EELi4E23TrivialOffsetCalculatorILi2EjESD_ILi1EjENS0_6memory12LoadWithCastILi2EEENSG_13StoreWithCastILi1EEEEEviT_T0_T2_T3_T4_T5_,"",@"SHT_CUDA_INFO"
	.sectionflags	@""
	.align	4


	//----- nvinfo : EIATTR_CUDA_API_VERSION
	.align		4
        /*0000*/ 	.byte	0x04, 0x37
        /*0002*/ 	.short	(.L_2379 - .L_2378)
.L_2378:
        /*0004*/ 	.word	0x00000082


	//----- nvinfo : EIATTR_KPARAM_INFO
	.align		4
.L_2379:
        /*0008*/ 	.byte	0x04, 0x17
        /*000a*/ 	.short	(.L_2381 - .L_2380)
.L_2380:
        /*000c*/ 	.word	0x00000000
        /*0010*/ 	.short	0x0006
        /*0012*/ 	.short	0x0030
        /*0014*/ 	.byte	0x00, 0xf0, 0x21, 0x00


	//----- nvinfo : EIATTR_KPARAM_INFO
	.align		4
.L_2381:
        /*0018*/ 	.byte	0x04, 0x17
        /*001a*/ 	.short	(.L_2383 - .L_2382)
.L_2382:
        /*001c*/ 	.word	0x00000000
        /*0020*/ 	.short	0x0005
        /*0022*/ 	.short	0x0024
        /*0024*/ 	.byte	0x00, 0xf0, 0x31, 0x00


	//----- nvinfo : EIATTR_KPARAM_INFO
	.align		4
.L_2383:
        /*0028*/ 	.byte	0x04, 0x17
        /*002a*/ 	.short	(.L_2385 - .L_2384)
.L_2384:
        /*002c*/ 	.word	0x00000000
        /*0030*/ 	.short	0x0004
        /*0032*/ 	.short	0x0021
        /*0034*/ 	.byte	0x00, 0xf0, 0x05, 0x00


	//----- nvinfo : EIATTR_KPARAM_INFO
	.align		4
.L_2385:
        /*0038*/ 	.byte	0x04, 0x17
        /*003a*/ 	.short	(.L_2387 - .L_2386)
.L_2386:
        /*003c*/ 	.word	0x00000000
        /*0040*/ 	.short	0x0003
        /*0042*/ 	.short	0x0020
        /*0044*/ 	.byte	0x00, 0xf0, 0x05, 0x00


	//----- nvinfo : EIATTR_KPARAM_INFO
	.align		4
.L_2387:
        /*0048*/ 	.byte	0x04, 0x17
        /*004a*/ 	.short	(.L_2389 - .L_2388)
.L_2388:
        /*004c*/ 	.word	0x00000000
        /*0050*/ 	.short	0x0002
        /*0052*/ 	.short	0x0008
        /*0054*/ 	.byte	0x00, 0xf0, 0x61, 0x00


	//----- nvinfo : EIATTR_KPARAM_INFO
	.align		4
.L_2389:
        /*0058*/ 	.byte	0x04, 0x17
        /*005a*/ 	.short	(.L_2391 - .L_2390)
.L_2390:
        /*005c*/ 	.word	0x00000000
        /*0060*/ 	.short	0x0001
        /*0062*/ 	.short	0x0004
        /*0064*/ 	.byte	0x00, 0xf0, 0x05, 0x00


	//----- nvinfo : EIATTR_KPARAM_INFO
	.align		4
.L_2391:
        /*0068*/ 	.byte	0x04, 0x17
        /*006a*/ 	.short	(.L_2393 - .L_2392)
.L_2392:
        /*006c*/ 	.word	0x00000000
        /*0070*/ 	.short	0x0000
        /*0072*/ 	.short	0x0000
        /*0074*/ 	.byte	0x00, 0xf0, 0x11, 0x00


	//----- nvinfo : EIATTR_SPARSE_MMA_MASK
	.align		4
.L_2393:
        /*0078*/ 	.byte	0x03, 0x50
        /*007a*/ 	.short	0x0000


	//----- nvinfo : EIATTR_MAXREG_COUNT
	.align		4
        /*007c*/ 	.byte	0x03, 0x1b
        /*007e*/ 	.short	0x00ff


	//----- nvinfo : EIATTR_EXTERNS
	.align		4
        /*0080*/ 	.byte	0x04, 0x0f
        /*0082*/ 	.short	(.L_2395 - .L_2394)


	//   ....[0]....
	.align		4
.L_2394:
        /*0084*/ 	.word	index@(__assertfail)


	//----- nvinfo : EIATTR_MERCURY_ISA_VERSION
	.align		4
.L_2395:
        /*0088*/ 	.byte	0x03, 0x5f
        /*008a*/ 	.short	0x0101


	//----- nvinfo : EIATTR_VRC_CTA_INIT_COUNT
	.align		4
        /*008c*/ 	.byte	0x02, 0x4a
	.zero		1
	.zero		1


	//----- nvinfo : EIATTR_SYSCALL_OFFSETS
	.align		4
        /*0090*/ 	.byte	0x04, 0x46
        /*0092*/ 	.short	(.L_2397 - .L_2396)


	//   ....[0]....
.L_2396:
        /*0094*/ 	.word	0x00001080


	//   ....[1]....
        /*0098*/ 	.word	0x00002190


	//   ....[2]....
        /*009c*/ 	.word	0x00003410


	//   ....[3]....
        /*00a0*/ 	.word	0x00004520


	//   ....[4]....
        /*00a4*/ 	.word	0x000056d0


	//   ....[5]....
        /*00a8*/ 	.word	0x000067e0


	//   ....[6]....
        /*00ac*/ 	.word	0x00007990


	//   ....[7]....
        /*00b0*/ 	.word	0x00008b30


	//   ....[8]....
        /*00b4*/ 	.word	0x0000a650


	//   ....[9]....
        /*00b8*/ 	.word	0x0000b9a0


	//   ....[10]....
        /*00bc*/ 	.word	0x0000cf00


	//   ....[11]....
        /*00c0*/ 	.word	0x0000e440


	//----- nvinfo : EIATTR_EXIT_INSTR_OFFSETS
	.align		4
.L_2397:
        /*00c4*/ 	.byte	0x04, 0x1c
        /*00c6*/ 	.short	(.L_2399 - .L_2398)


	//   ....[0]....
.L_2398:
        /*00c8*/ 	.word	0x0000d350


	//   ....[1]....
        /*00cc*/ 	.word	0x0000d490


	//   ....[2]....
        /*00d0*/ 	.word	0x0000d4d0


	//   ....[3]....
        /*00d4*/ 	.word	0x0000d560


	//   ....[4]....
        /*00d8*/ 	.word	0x0000d590


	//   ....[5]....
        /*00dc*/ 	.word	0x0000d5c0


	//   ....[6]....
        /*00e0*/ 	.word	0x0000d6d0


	//   ....[7]....
        /*00e4*/ 	.word	0x0000d790


	//   ....[8]....
        /*00e8*/ 	.word	0x0000d950


	//   ....[9]....
        /*00ec*/ 	.word	0x0000dac0


	//   ....[10]....
        /*00f0*/ 	.word	0x0000dae0


	//   ....[11]....
        /*00f4*/ 	.word	0x0000dbb0


	//   ....[12]....
        /*00f8*/ 	.word	0x0000dda0


	//   ....[13]....
        /*00fc*/ 	.word	0x0000df90


	//   ....[14]....
        /*0100*/ 	.word	0x0000e170


	//   ....[15]....
        /*0104*/ 	.word	0x0000e1a0


	//   ....[16]....
        /*0108*/ 	.word	0x0000e1d0


	//   ....[17]....
        /*010c*/ 	.word	0x0000e2c0


	//   ....[18]....
        /*0110*/ 	.word	0x0000e2e0


	//   ....[19]....
        /*0114*/ 	.word	0x0000e450


	//   ....[20]....
        /*0118*/ 	.word	0x0000e5e0


	//   ....[21]....
        /*011c*/ 	.word	0x0000e7a0


	//   ....[22]....
        /*0120*/ 	.word	0x0000e860


	//----- nvinfo : EIATTR_MAX_THREADS
	.align		4
.L_2399:
        /*0124*/ 	.byte	0x04, 0x05
        /*0126*/ 	.short	(.L_2401 - .L_2400)
.L_2400:
        /*0128*/ 	.word	0x00000080
        /*012c*/ 	.word	0x00000001
        /*0130*/ 	.word	0x00000001


	//----- nvinfo : EIATTR_CRS_STACK_SIZE
	.align		4
.L_2401:
        /*0134*/ 	.byte	0x04, 0x1e
        /*0136*/ 	.short	(.L_2403 - .L_2402)
.L_2402:
        /*0138*/ 	.word	0x00000000


	//----- nvinfo : EIATTR_CBANK_PARAM_SIZE
	.align		4
.L_2403:
        /*013c*/ 	.byte	0x03, 0x19
        /*013e*/ 	.short	0x0038


	//----- nvinfo : EIATTR_PARAM_CBANK
	.align		4
        /*0140*/ 	.byte	0x04, 0x0a
        /*0142*/ 	.short	(.L_2405 - .L_2404)
	.align		4
.L_2404:
        /*0144*/ 	.word	index@(.nv.constant0._ZN2at6native27unrolled_elementwise_kernelINS0_13BinaryFunctorIN3c107complexIdEES5_S5_NS0_15binary_internal10MulFunctorIS5_EEEESt5arrayIPcLm3EELi4E23TrivialOffsetCalculatorILi2EjESD_ILi1EjENS0_6memory12LoadWithCastILi2EEENSG_13StoreWithCastILi1EEEEEviT_T0_T2_T3_T4_T5_)
        /*0148*/ 	.short	0x0380
        /*014a*/ 	.short	0x0038


	//----- nvinfo : EIATTR_SW_WAR
	.align		4
.L_2405:
        /*014c*/ 	.byte	0x04, 0x36
        /*014e*/ 	.short	(.L_2407 - .L_2406)
.L_2406:
        /*0150*/ 	.word	0x00000008
.L_2407:


//--------------------- .nv.info._ZN2at6native18elementwise_kernelILi128ELi2EZNS0_22gpu_kernel_impl_nocastINS0_13BinaryFunctorIN3c107complexIdEES6_S6_NS0_15binary_internal10MulFunctorIS6_EEEEEEvRNS_18TensorIteratorBaseERKT_EUliE_EEviT1_ --------------------------
	.section	.nv.info._ZN2at6native18elementwise_kernelILi128ELi2EZNS0_22gpu_kernel_impl_nocastINS0_13BinaryFunctorIN3c107complexIdEES6_S6_NS0_15binary_internal10MulFunctorIS6_EEEEEEvRNS_18TensorIteratorBaseERKT_EUliE_EEviT1_,"",@"SHT_CUDA_INFO"
	.sectionflags	@""
	.align	4


	//----- nvinfo : EIATTR_CUDA_API_VERSION
	.align		4
        /*0000*/ 	.byte	0x04, 0x37
        /*0002*/ 	.short	(.L_2409 - .L_2408)
.L_2408:
        /*0004*/ 	.word	0x00000082


	//----- nvinfo : EIATTR_KPARAM_INFO
	.align		4
.L_2409:
        /*0008*/ 	.byte	0x04, 0x17
        /*000a*/ 	.short	(.L_2411 - .L_2410)
.L_2410:
        /*000c*/ 	.word	0x00000000
        /*0010*/ 	.short	0x0001
        /*0012*/ 	.short	0x0008
        /*0014*/ 	.byte	0x00, 0xf0, 0x21, 0x0a


	//----- nvinfo : EIATTR_KPARAM_INFO
	.align		4
.L_2411:
        /*0018*/ 	.byte	0x04, 0x17
        /*001a*/ 	.short	(.L_2413 - .L_2412)
.L_2412:
        /*001c*/ 	.word	0x00000000
        /*0020*/ 	.short	0x0000
        /*0022*/ 	.short	0x0000
        /*0024*/ 	.byte	0x00, 0xf0, 0x11, 0x00


	//----- nvinfo : EIATTR_SPARSE_MMA_MASK
	.align		4
.L_2413:
        /*0028*/ 	.byte	0x03, 0x50
        /*002a*/ 	.short	0x0000


	//----- nvinfo : EIATTR_MAXREG_COUNT
	.align		4
        /*002c*/ 	.byte	0x03, 0x1b
        /*002e*/ 	.short	0x0080


	//----- nvinfo : EIATTR_MERCURY_ISA_VERSION
	.align		4
        /*0030*/ 	.byte	0x03, 0x5f
        /*0032*/ 	.short	0x0101


	//----- nvinfo : EIATTR_VRC_CTA_INIT_COUNT
	.align		4
        /*0034*/ 	.byte	0x02, 0x4a
	.zero		1
	.zero		1


	//----- nvinfo : EIATTR_EXIT_INSTR_OFFSETS
	.align		4
        /*0038*/ 	.byte	0x04, 0x1c
        /*003a*/ 	.short	(.L_2415 - .L_2414)


	//   ....[0]....
.L_2414:
        /*003c*/ 	.word	0x00000260


	//   ....[1]....
        /*0040*/ 	.word	0x000003d0


	//   ....[2]....
        /*0044*/ 	.word	0x00001bf0


	//   ....[3]....
        /*0048*/ 	.word	0x00003370


	//----- nvinfo : EIATTR_MAX_THREADS
	.align		4
.L_2415:
        /*004c*/ 	.byte	0x04, 0x05
        /*004e*/ 	.short	(.L_2417 - .L_2416)
.L_2416:
        /*0050*/ 	.word	0x00000080
        /*0054*/ 	.word	0x00000001
        /*0058*/ 	.word	0x00000001


	//----- nvinfo : EIATTR_CRS_STACK_SIZE
	.align		4
.L_2417:
        /*005c*/ 	.byte	0x04, 0x1e
        /*005e*/ 	.short	(.L_2419 - .L_2418)
.L_2418:
        /*0060*/ 	.word	0x00000000


	//----- nvinfo : EIATTR_CBANK_PARAM_SIZE
	.align		4
.L_2419:
        /*0064*/ 	.byte	0x03, 0x19
        /*0066*/ 	.short	0x0290


	//----- nvinfo : EIATTR_PARAM_CBANK
	.align		4
        /*0068*/ 	.byte	0x04, 0x0a
        /*006a*/ 	.short	(.L_2421 - .L_2420)
	.align		4
.L_2420:
        /*006c*/ 	.word	index@(.nv.constant0._ZN2at6native18elementwise_kernelILi128ELi2EZNS0_22gpu_kernel_impl_nocastINS0_13BinaryFunctorIN3c107complexIdEES6_S6_NS0_15binary_internal10MulFunctorIS6_EEEEEEvRNS_18TensorIteratorBaseERKT_EUliE_EEviT1_)
        /*0070*/ 	.short	0x0380
        /*0072*/ 	.short	0x0290


	//----- nvinfo : EIATTR_SW_WAR
	.align		4
.L_2421:
        /*0074*/ 	.byte	0x04, 0x36
        /*0076*/ 	.short	(.L_2423 - .L_2422)
.L_2422:
        /*0078*/ 	.word	0x00000008
.L_2423:


//--------------------- .nv.info._ZN2at6native27unrolled_elementwise_kernelINS0_13BinaryFunctorIN3c107complexIdEES5_S5_NS0_15binary_internal10MulFunctorIS5_EEEESt5arrayIPcLm3EELi4E23TrivialOffsetCalculatorILi2EjESD_ILi1EjENS0_6memory15LoadWithoutCastENSG_16StoreWithoutCastEEEviT_T0_T2_T3_T4_T5_ --------------------------
	.section	.nv.info._ZN2at6native27unrolled_elementwise_kernelINS0_13BinaryFunctorIN3c107complexIdEES5_S5_NS0_15binary_internal10MulFunctorIS5_EEEESt5arrayIPcLm3EELi4E23TrivialOffsetCalculatorILi2EjESD_ILi1EjENS0_6memory15LoadWithoutCastENSG_16StoreWithoutCastEEEviT_T0_T2_T3_T4_T5_,"",@"SHT_CUDA_INFO"
	.sectionflags	@""
	.align	4


	//----- nvinfo : EIATTR_CUDA_API_VERSION
	.align		4
        /*0000*/ 	.byte	0x04, 0x37
        /*0002*/ 	.short	(.L_2425 - .L_2424)
.L_2424:
        /*0004*/ 	.word	0x00000082


	//----- nvinfo : EIATTR_KPARAM_INFO
	.align		4
.L_2425:
        /*0008*/ 	.byte	0x04, 0x17
        /*000a*/ 	.short	(.L_2427 - .L_2426)
.L_2426:
        /*000c*/ 	.word	0x00000000
        /*0010*/ 	.short	0x0006
        /*0012*/ 	.short	0x0023
        /*0014*/ 	.byte	0x00, 0xf0, 0x05, 0x00


	//----- nvinfo : EIATTR_KPARAM_INFO
	.align		4
.L_2427:
        /*0018*/ 	.byte	0x04, 0x17
        /*001a*/ 	.short	(.L_2429 - .L_2428)
.L_2428:
        /*001c*/ 	.word	0x00000000
        /*0020*/ 	.short	0x0005
        /*0022*/ 	.short	0x0022
        /*0024*/ 	.byte	0x00, 0xf0, 0x05, 0x00


	//----- nvinfo : EIATTR_KPARAM_INFO
	.align		4
.L_2429:
        /*0028*/ 	.byte	0x04, 0x17
        /*002a*/ 	.short	(.L_2431 - .L_2430)
.L_2430:
        /*002c*/ 	.word	0x00000000
        /*0030*/ 	.short	0x0004
        /*0032*/ 	.short	0x0021
        /*0034*/ 	.byte	0x00, 0xf0, 0x05, 0x00


	//----- nvinfo : EIATTR_KPARAM_INFO
	.align		4
.L_2431:
        /*0038*/ 	.byte	0x04, 0x17
        /*003a*/ 	.short	(.L_2433 - .L_2432)
.L_2432:
        /*003c*/ 	.word	0x00000000
        /*0040*/ 	.short	0x0003
        /*0042*/ 	.short	0x0020
        /*0044*/ 	.byte	0x00, 0xf0, 0x05, 0x00


	//----- nvinfo : EIATTR_KPARAM_INFO
	.align		4
.L_2433:
        /*0048*/ 	.byte	0x04, 0x17
        /*004a*/ 	.short	(.L_2435 - .L_2434)
.L_2434:
        /*004c*/ 	.word	0x00000000
        /*0050*/ 	.short	0x0002
        /*0052*/ 	.short	0x0008
        /*0054*/ 	.byte	0x00, 0xf0, 0x61, 0x00


	//----- nvinfo : EIATTR_KPARAM_INFO
	.align		4
.L_2435:
        /*0058*/ 	.byte	0x04, 0x17
        /*005a*/ 	.short	(.L_2437 - .L_2436)
.L_2436:
        /*005c*/ 	.word	0x00000000
        /*0060*/ 	.short	0x0001
        /*0062*/ 	.short	0x0004
        /*0064*/ 	.byte	0x00, 0xf0, 0x05, 0x00


	//----- nvinfo : EIATTR_KPARAM_INFO
	.align		4
.L_2437:
        /*0068*/ 	.byte	0x04, 0x17
        /*006a*/ 	.short	(.L_2439 - .L_2438)
.L_2438:
        /*006c*/ 	.word	0x00000000
        /*0070*/ 	.short	0x0000
        /*0072*/ 	.short	0x0000
        /*0074*/ 	.byte	0x00, 0xf0, 0x11, 0x00


	//----- nvinfo : EIATTR_SPARSE_MMA_MASK
	.align		4
.L_2439:
        /*0078*/ 	.byte	0x03, 0x50
        /*007a*/ 	.short	0x0000


	//----- nvinfo : EIATTR_MAXREG_COUNT
	.align		4
        /*007c*/ 	.byte	0x03, 0x1b
        /*007e*/ 	.short	0x00ff


	//----- nvinfo : EIATTR_MERCURY_ISA_VERSION
	.align		4
        /*0080*/ 	.byte	0x03, 0x5f
        /*0082*/ 	.short	0x0101


	//----- nvinfo : EIATTR_VRC_CTA_INIT_COUNT
	.align		4
        /*0084*/ 	.byte	0x02, 0x4a
	.zero		1
	.zero		1


	//----- nvinfo : EIATTR_EXIT_INSTR_OFFSETS
	.align		4
        /*0088*/ 	.byte	0x04, 0x1c
        /*008a*/ 	.short	(.L_2441 - .L_2440)


	//   ....[0]....
.L_2440:
        /*008c*/ 	.word	0x00000a80


	//   ....[1]....
        /*0090*/ 	.word	0x00000ad0


	//----- nvinfo : EIATTR_MAX_THREADS
	.align		4
.L_2441:
        /*0094*/ 	.byte	0x04, 0x05
        /*0096*/ 	.short	(.L_2443 - .L_2442)
.L_2442:
        /*0098*/ 	.word	0x00000080
        /*009c*/ 	.word	0x00000001
        /*00a0*/ 	.word	0x00000001


	//----- nvinfo : EIATTR_CRS_STACK_SIZE
	.align		4
.L_2443:
        /*00a4*/ 	.byte	0x04, 0x1e
        /*00a6*/ 	.short	(.L_2445 - .L_2444)
.L_2444:
        /*00a8*/ 	.word	0x00000000


	//----- nvinfo : EIATTR_CBANK_PARAM_SIZE
	.align		4
.L_2445:
        /*00ac*/ 	.byte	0x03, 0x19
        /*00ae*/ 	.short	0x0024


	//----- nvinfo : EIATTR_PARAM_CBANK
	.align		4
        /*00b0*/ 	.byte	0x04, 0x0a
        /*00b2*/ 	.short	(.L_2447 - .L_2446)
	.align		4
.L_2446:
        /*00b4*/ 	.word	index@(.nv.constant0._ZN2at6native27unrolled_elementwise_kernelINS0_13BinaryFunctorIN3c107complexIdEES5_S5_NS0_15binary_internal10MulFunctorIS5_EEEESt5arrayIPcLm3EELi4E23TrivialOffsetCalculatorILi2EjESD_ILi1EjENS0_6memory15LoadWithoutCastENSG_16StoreWithoutCastEEEviT_T0_T2_T3_T4_T5_)
        /*00b8*/ 	.short	0x0380
        /*00ba*/ 	.short	0x0024


	//----- nvinfo : EIATTR_SW_WAR
	.align		4
.L_2447:
        /*00bc*/ 	.byte	0x04, 0x36
        /*00be*/ 	.short	(.L_2449 - .L_2448)
.L_2448:
        /*00c0*/ 	.word	0x00000008
.L_2449:


//--------------------- .nv.info._ZN2at6native29vectorized_elementwise_kernelILi2ENS0_13BinaryFunctorIN3c107complexIdEES5_S5_NS0_15binary_internal10MulFunctorIS5_EEEESt5arrayIPcLm3EEEEviT0_T1_ --------------------------
	.section	.nv.info._ZN2at6native29vectorized_elementwise_kernelILi2ENS0_13BinaryFunctorIN3c107complexIdEES5_S5_NS0_15binary_internal10MulFunctorIS5_EEEESt5arrayIPcLm3EEEEviT0_T1_,"",@"SHT_CUDA_INFO"
	.sectionflags	@""
	.align	4


	//----- nvinfo : EIATTR_CUDA_API_VERSION
	.align		4
        /*0000*/ 	.byte	0x04, 0x37
        /*0002*/ 	.short	(.L_2451 - .L_2450)
.L_2450:
        /*0004*/ 	.word	0x00000082


	//----- nvinfo : EIATTR_KPARAM_INFO
	.align		4
.L_2451:
        /*0008*/ 	.byte	0x04, 0x17
        /*000a*/ 	.short	(.L_2453 - .L_2452)
.L_2452:
        /*000c*/ 	.word	0x00000000
        /*0010*/ 	.short	0x0002
        /*0012*/ 	.short	0x0008
        /*0014*/ 	.byte	0x00, 0xf0, 0x61, 0x00


	//----- nvinfo : EIATTR_KPARAM_INFO
	.align		4
.L_2453:
        /*0018*/ 	.byte	0x04, 0x17
        /*001a*/ 	.short	(.L_2455 - .L_2454)
.L_2454:
        /*001c*/ 	.word	0x00000000
        /*0020*/ 	.short	0x0001
        /*0022*/ 	.short	0x0004
        /*0024*/ 	.byte	0x00, 0xf0, 0x05, 0x00


	//----- nvinfo : EIATTR_KPARAM_INFO
	.align		4
.L_2455:
        /*0028*/ 	.byte	0x04, 0x17
        /*002a*/ 	.short	(.L_2457 - .L_2456)
.L_2456:
        /*002c*/ 	.word	0x00000000
        /*0030*/ 	.short	0x0000
        /*0032*/ 	.short	0x0000
        /*0034*/ 	.byte	0x00, 0xf0, 0x11, 0x00


	//----- nvinfo : EIATTR_SPARSE_MMA_MASK
	.align		4
.L_2457:
        /*0038*/ 	.byte	0x03, 0x50
        /*003a*/ 	.short	0x0000


	//----- nvinfo : EIATTR_MAXREG_COUNT
	.align		4
        /*003c*/ 	.byte	0x03, 0x1b
        /*003e*/ 	.short	0x00ff


	//----- nvinfo : EIATTR_MERCURY_ISA_VERSION
	.align		4
        /*0040*/ 	.byte	0x03, 0x5f
        /*0042*/ 	.short	0x0101


	//----- nvinfo : EIATTR_VRC_CTA_INIT_COUNT
	.align		4
        /*0044*/ 	.byte	0x02, 0x4a
	.zero		1
	.zero		1


	//----- nvinfo : EIATTR_EXIT_INSTR_OFFSETS
	.align		4
        /*0048*/ 	.byte	0x04, 0x1c
        /*004a*/ 	.short	(.L_2459 - .L_2458)


	//   ....[0]....
.L_2458:
        /*004c*/ 	.word	0x00001530


	//   ....[1]....
        /*0050*/ 	.word	0x00001580


	//   ....[2]....
        /*0054*/ 	.word	0x000020a0


	//----- nvinfo : EIATTR_MAX_THREADS
	.align		4
.L_2459:
        /*0058*/ 	.byte	0x04, 0x05
        /*005a*/ 	.short	(.L_2461 - .L_2460)
.L_2460:
        /*005c*/ 	.word	0x00000080
        /*0060*/ 	.word	0x00000001
        /*0064*/ 	.word	0x00000001


	//----- nvinfo : EIATTR_CRS_STACK_SIZE
	.align		4
.L_2461:
        /*0068*/ 	.byte	0x04, 0x1e
        /*006a*/ 	.short	(.L_2463 - .L_2462)
.L_2462:
        /*006c*/ 	.word	0x00000000


	//----- nvinfo : EIATTR_CBANK_PARAM_SIZE
	.align		4
.L_2463:
        /*0070*/ 	.byte	0x03, 0x19
        /*0072*/ 	.short	0x0020


	//----- nvinfo : EIATTR_PARAM_CBANK
	.align		4
        /*0074*/ 	.byte	0x04, 0x0a
        /*0076*/ 	.short	(.L_2465 - .L_2464)
	.align		4
.L_2464:
        /*0078*/ 	.word	index@(.nv.constant0._ZN2at6native29vectorized_elementwise_kernelILi2ENS0_13BinaryFunctorIN3c107complexIdEES5_S5_NS0_15binary_internal10MulFunctorIS5_EEEESt5arrayIPcLm3EEEEviT0_T1_)
        /*007c*/ 	.short	0x0380
        /*007e*/ 	.short	0x0020


	//----- nvinfo : EIATTR_SW_WAR
	.align		4
.L_2465:
        /*0080*/ 	.byte	0x04, 0x36
        /*0082*/ 	.short	(.L_2467 - .L_2466)
.L_2466:
        /*0084*/ 	.word	0x00000008
.L_2467:


//--------------------- .nv.info._ZN2at6native29vectorized_elementwise_kernelILi4ENS0_13BinaryFunctorIN3c107complexIdEES5_S5_NS0_15binary_internal10MulFunctorIS5_EEEESt5arrayIPcLm3EEEEviT0_T1_ --------------------------
	.section	.nv.info._ZN2at6native29vectorized_elementwise_kernelILi4ENS0_13BinaryFunctorIN3c107complexIdEES5_S5_NS0_15binary_internal10MulFunctorIS5_EEEESt5arrayIPcLm3EEEEviT0_T1_,"",@"SHT_CUDA_INFO"
	.sectionflags	@""
	.align	4


	//----- nvinfo : EIATTR_CUDA_API_VERSION
	.align		4
        /*0000*/ 	.byte	0x04, 0x37
        /*0002*/ 	.short	(.L_2469 - .L_2468)
.L_2468:
        /*0004*/ 	.word	0x00000082


	//----- nvinfo : EIATTR_KPARAM_INFO
	.align		4
.L_2469:
        /*0008*/ 	.byte	0x04, 0x17
        /*000a*/ 	.short	(.L_2471 - .L_2470)
.L_2470:
        /*000c*/ 	.word	0x00000000
        /*0010*/ 	.short	0x0002
        /*0012*/ 	.short	0x0008
        /*0014*/ 	.byte	0x00, 0xf0, 0x61, 0x00


	//----- nvinfo : EIATTR_KPARAM_INFO
	.align		4
.L_2471:
        /*0018*/ 	.byte	0x04, 0x17
        /*001a*/ 	.short	(.L_2473 - .L_2472)
.L_2472:
        /*001c*/ 	.word	0x00000000
        /*0020*/ 	.short	0x0001
        /*0022*/ 	.short	0x0004
        /*0024*/ 	.byte	0x00, 0xf0, 0x05, 0x00


	//----- nvinfo : EIATTR_KPARAM_INFO
	.align		4
.L_2473:
        /*0028*/ 	.byte	0x04, 0x17
        /*002a*/ 	.short	(.L_2475 - .L_2474)
.L_2474:
        /*002c*/ 	.word	0x00000000
        /*0030*/ 	.short	0x0000
        /*0032*/ 	.short	0x0000
        /*0034*/ 	.byte	0x00, 0xf0, 0x11, 0x00


	//----- nvinfo : EIATTR_SPARSE_MMA_MASK
	.align		4
.L_2475:
        /*0038*/ 	.byte	0x03, 0x50
        /*003a*/ 	.short	0x0000


	//----- nvinfo : EIATTR_MAXREG_COUNT
	.align		4
        /*003c*/ 	.byte	0x03, 0x1b
        /*003e*/ 	.short	0x00ff


	//----- nvinfo : EIATTR_MERCURY_ISA_VERSION
	.align		4
        /*0040*/ 	.byte	0x03, 0x5f
        /*0042*/ 	.short	0x0101


	//----- nvinfo : EIATTR_VRC_CTA_INIT_COUNT
	.align		4
        /*0044*/ 	.byte	0x02, 0x4a
	.zero		1
	.zero		1


	//----- nvinfo : EIATTR_EXIT_INSTR_OFFSETS
	.align		4
        /*0048*/ 	.byte	0x04, 0x1c
        /*004a*/ 	.short	(.L_2477 - .L_2476)


	//   ....[0]....
.L_2476:
        /*004c*/ 	.word	0x00001530


	//   ....[1]....
        /*0050*/ 	.word	0x00001580


	//   ....[2]....
        /*0054*/ 	.word	0x000020a0


	//----- nvinfo : EIATTR_MAX_THREADS
	.align		4
.L_2477:
        /*0058*/ 	.byte	0x04, 0x05
        /*005a*/ 	.short	(.L_2479 - .L_2478)
.L_2478:
        /*005c*/ 	.word	0x00000080
        /*0060*/ 	.word	0x00000001
        /*0064*/ 	.word	0x00000001


	//----- nvinfo : EIATTR_CRS_STACK_SIZE
	.align		4
.L_2479:
        /*0068*/ 	.byte	0x04, 0x1e
        /*006a*/ 	.short	(.L_2481 - .L_2480)
.L_2480:
        /*006c*/ 	.word	0x00000000


	//----- nvinfo : EIATTR_CBANK_PARAM_SIZE
	.align		4
.L_2481:
        /*0070*/ 	.byte	0x03, 0x19
        /*0072*/ 	.short	0x0020


	//----- nvinfo : EIATTR_PARAM_CBANK
	.align		4
        /*0074*/ 	.byte	0x04, 0x0a
        /*0076*/ 	.short	(.L_2483 - .L_2482)
	.align		4
.L_2482:
        /*0078*/ 	.word	index@(.nv.constant0._ZN2at6native29vectorized_elementwise_kernelILi4ENS0_13BinaryFunctorIN3c107complexIdEES5_S5_NS0_15binary_internal10MulFunctorIS5_EEEESt5arrayIPcLm3EEEEviT0_T1_)
        /*007c*/ 	.short	0x0380
        /*007e*/ 	.short	0x0020


	//----- nvinfo : EIATTR_SW_WAR
	.align		4
.L_2483:
        /*0080*/ 	.byte	0x04, 0x36
        /*0082*/ 	.short	(.L_2485 - .L_2484)
.L_2484:
        /*0084*/ 	.word	0x00000008
.L_2485:


//--------------------- .nv.info._ZN2at6native29vectorized_elementwise_kernelILi8ENS0_13BinaryFunctorIN3c107complexIdEES5_S5_NS0_15binary_internal10MulFunctorIS5_EEEESt5arrayIPcLm3EEEEviT0_T1_ --------------------------
	.section	.nv.info._ZN2at6native29vectorized_elementwise_kernelILi8ENS0_13BinaryFunctorIN3c107complexIdEES5_S5_NS0_15binary_internal10MulFunctorIS5_EEEESt5arrayIPcLm3EEEEviT0_T1_,"",@"SHT_CUDA_INFO"
	.sectionflags	@""
	.align	4


	//----- nvinfo : EIATTR_CUDA_API_VERSION
	.align		4
        /*0000*/ 	.byte	0x04, 0x37
        /*0002*/ 	.short	(.L_2487 - .L_2486)
.L_2486:
        /*0004*/ 	.word	0x00000082


	//----- nvinfo : EIATTR_KPARAM_INFO
	.align		4
.L_2487:
        /*0008*/ 	.byte	0x04, 0x17
        /*000a*/ 	.short	(.L_2489 - .L_2488)
.L_2488:
        /*000c*/ 	.word	0x00000000
        /*0010*/ 	.short	0x0002
        /*0012*/ 	.short	0x0008
        /*0014*/ 	.byte	0x00, 0xf0, 0x61, 0x00


	//----- nvinfo : EIATTR_KPARAM_INFO
	.align		4
.L_2489:
        /*0018*/ 	.byte	0x04, 0x17
        /*001a*/ 	.short	(.L_2491 - .L_2490)
.L_2490:
        /*001c*/ 	.word	0x00000000
        /*0020*/ 	.short	0x0001
        /*0022*/ 	.short	0x0004
        /*0024*/ 	.byte	0x00, 0xf0, 0x05, 0x00


	//----- nvinfo : EIATTR_KPARAM_INFO
	.align		4
.L_2491:
        /*0028*/ 	.byte	0x04, 0x17
        /*002a*/ 	.short	(.L_2493 - .L_2492)
.L_2492:
        /*002c*/ 	.word	0x00000000
        /*0030*/ 	.short	0x0000
        /*0032*/ 	.short	0x0000
        /*0034*/ 	.byte	0x00, 0xf0, 0x11, 0x00


	//----- nvinfo : EIATTR_SPARSE_MMA_MASK
	.align		4
.L_2493:
        /*0038*/ 	.byte	0x03, 0x50
        /*003a*/ 	.short	0x0000


	//----- nvinfo : EIATTR_MAXREG_COUNT
	.align		4
        /*003c*/ 	.byte	0x03, 0x1b
        /*003e*/ 	.short	0x00ff


	//----- nvinfo : EIATTR_MERCURY_ISA_VERSION
	.align		4
        /*0040*/ 	.byte	0x03, 0x5f
        /*0042*/ 	.short	0x0101


	//----- nvinfo : EIATTR_VRC_CTA_INIT_COUNT
	.align		4
        /*0044*/ 	.byte	0x02, 0x4a
	.zero		1
	.zero		1


	//----- nvinfo : EIATTR_EXIT_INSTR_OFFSETS
	.align		4
        /*0048*/ 	.byte	0x04, 0x1c
        /*004a*/ 	.short	(.L_2495 - .L_2494)


	//   ....[0]....
.L_2494:
        /*004c*/ 	.word	0x00000010


	//----- nvinfo : EIATTR_MAX_THREADS
	.align		4
.L_2495:
        /*0050*/ 	.byte	0x04, 0x05
        /*0052*/ 	.short	(.L_2497 - .L_2496)
.L_2496:
        /*0054*/ 	.word	0x00000080
        /*0058*/ 	.word	0x00000001
        /*005c*/ 	.word	0x00000001


	//----- nvinfo : EIATTR_CBANK_PARAM_SIZE
	.align		4
.L_2497:
        /*0060*/ 	.byte	0x03, 0x19
        /*0062*/ 	.short	0x0020


	//----- nvinfo : EIATTR_PARAM_CBANK
	.align		4
        /*0064*/ 	.byte	0x04, 0x0a
        /*0066*/ 	.short	(.L_2499 - .L_2498)
	.align		4
.L_2498:
        /*0068*/ 	.word	index@(.nv.constant0._ZN2at6native29vectorized_elementwise_kernelILi8ENS0_13BinaryFunctorIN3c107complexIdEES5_S5_NS0_15binary_internal10MulFunctorIS5_EEEESt5arrayIPcLm3EEEEviT0_T1_)
        /*006c*/ 	.short	0x0380
        /*006e*/ 	.short	0x0020


	//----- nvinfo : EIATTR_SW_WAR
	.align		4
.L_2499:
        /*0070*/ 	.byte	0x04, 0x36
        /*0072*/ 	.short	(.L_2501 - .L_2500)
.L_2500:
        /*0074*/ 	.word	0x00000008
.L_2501:


//--------------------- .nv.info._ZN2at6native18elementwise_kernelILi128ELi4EZNS0_15gpu_kernel_implINS0_13AUnaryFunctorIfffNS0_15binary_internal10MulFunctorIfEEEEEEvRNS_18TensorIteratorBaseERKT_EUliE_EEviT1_ --------------------------
	.section	.nv.info._ZN2at6native18elementwise_kernelILi128ELi4EZNS0_15gpu_kernel_implINS0_13AUnaryFunctorIfffNS0_15binary_internal10MulFunctorIfEEEEEEvRNS_18TensorIteratorBaseERKT_EUliE_EEviT1_,"",@"SHT_CUDA_INFO"
	.sectionflags	@""
	.align	4


	//----- nvinfo : EIATTR_CUDA_API_VERSION
	.align		4
        /*0000*/ 	.byte	0x04, 0x37
        /*0002*/ 	.short	(.L_2503 - .L_2502)
.L_2502:
        /*0004*/ 	.word	0x00000082


	//----- nvinfo : EIATTR_KPARAM_INFO
	.align		4
.L_2503:
        /*0008*/ 	.byte	0x04, 0x17
        /*000a*/ 	.short	(.L_2505 - .L_2504)
.L_2504:
        /*000c*/ 	.word	0x00000000
        /*0010*/ 	.short	0x0001
        /*0012*/ 	.short	0x0008
        /*0014*/ 	.byte	0x00, 0xf0, 0x81, 0x08


	//----- nvinfo : EIATTR_KPARAM_INFO
	.align		4
.L_2505:
        /*0018*/ 	.byte	0x04, 0x17
        /*001a*/ 	.short	(.L_2507 - .L_2506)
.L_2506:
        /*001c*/ 	.word	0x00000000
        /*0020*/ 	.short	0x0000
        /*0022*/ 	.short	0x0000
        /*0024*/ 	.byte	0x00, 0xf0, 0x11, 0x00


	//----- nvinfo : EIATTR_SPARSE_MMA_MASK
	.align		4
.L_2507:
        /*0028*/ 	.byte	0x03, 0x50
        /*002a*/ 	.short	0x0000


	//----- nvinfo : EIATTR_MAXREG_COUNT
	.align		4
        /*002c*/ 	.byte	0x03, 0x1b
        /*002e*/ 	.short	0x0080


	//----- nvinfo : EIATTR_EXTERNS
	.align		4
        /*0030*/ 	.byte	0x04, 0x0f
        /*0032*/ 	.short	(.L_2509 - .L_2508)


	//   ....[0]....
	.align		4
.L_2508:
        /*0034*/ 	.word	index@(__assertfail)


	//----- nvinfo : EIATTR_MERCURY_ISA_VERSION
	.align		4
.L_2509:
        /*0038*/ 	.byte	0x03, 0x5f
        /*003a*/ 	.short	0x0101


	//----- nvinfo : EIATTR_VRC_CTA_INIT_COUNT
	.align		4
        /*003c*/ 	.byte	0x02, 0x4a
	.zero		1
	.zero		1


	//----- nvinfo : EIATTR_SYSCALL_OFFSETS
	.align		4
        /*0040*/ 	.byte	0x04, 0x46
        /*0042*/ 	.short	(.L_2511 - .L_2510)


	//   ....[0]....
.L_2510:
        /*0044*/ 	.word	0x00002150


	//   ....[1]....
        /*0048*/ 	.word	0x00002f20


	//   ....[2]....
        /*004c*/ 	.word	0x000051b0


	//   ....[3]....
        /*0050*/ 	.word	0x00005de0


	//   ....[4]....
        /*0054*/ 	.word	0x00008180


	//   ....[5]....
        /*0058*/ 	.word	0x00008db0


	//   ....[6]....
        /*005c*/ 	.word	0x0000b160


	//   ....[7]....
        /*0060*/ 	.word	0x0000bd60


	//----- nvinfo : EIATTR_EXIT_INSTR_OFFSETS
	.align		4
.L_2511:
        /*0064*/ 	.byte	0x04, 0x1c
        /*0066*/ 	.short	(.L_2513 - .L_2512)


	//   ....[0]....
.L_2512:
        /*0068*/ 	.word	0x00009060


	//   ....[1]....
        /*006c*/ 	.word	0x0000b2e0


	//   ....[2]....
        /*0070*/ 	.word	0x0000b320


	//   ....[3]....
        /*0074*/ 	.word	0x0000b3b0


	//   ....[4]....
        /*0078*/ 	.word	0x0000b3e0


	//   ....[5]....
        /*007c*/ 	.word	0x0000b410


	//   ....[6]....
        /*0080*/ 	.word	0x0000b490


	//   ....[7]....
        /*0084*/ 	.word	0x0000b4c0


	//   ....[8]....
        /*0088*/ 	.word	0x0000b550


	//   ....[9]....
        /*008c*/ 	.word	0x0000b590


	//   ....[10]....
        /*0090*/ 	.word	0x0000b5d0


	//   ....[11]....
        /*0094*/ 	.word	0x0000b6a0


	//   ....[12]....
        /*0098*/ 	.word	0x0000b800


	//   ....[13]....
        /*009c*/ 	.word	0x0000b960


	//   ....[14]....
        /*00a0*/ 	.word	0x0000bab0


	//   ....[15]....
        /*00a4*/ 	.word	0x0000bae0


	//   ....[16]....
        /*00a8*/ 	.word	0x0000bb10


	//   ....[17]....
        /*00ac*/ 	.word	0x0000bbb0


	//   ....[18]....
        /*00b0*/ 	.word	0x0000bc00


	//   ....[19]....
        /*00b4*/ 	.word	0x0000bd70


	//   ....[20]....
        /*00b8*/ 	.word	0x0000be70


	//   ....[21]....
        /*00bc*/ 	.word	0x0000bfa0


	//   ....[22]....
        /*00c0*/ 	.word	0x0000bfd0


	//----- nvinfo : EIATTR_MAX_THREADS
	.align		4
.L_2513:
        /*00c4*/ 	.byte	0x04, 0x05
        /*00c6*/ 	.short	(.L_2515 - .L_2514)
.L_2514:
        /*00c8*/ 	.word	0x00000080
        /*00cc*/ 	.word	0x00000001
        /*00d0*/ 	.word	0x00000001


	//----- nvinfo : EIATTR_CRS_STACK_SIZE
	.align		4
.L_2515:
        /*00d4*/ 	.byte	0x04, 0x1e
        /*00d6*/ 	.short	(.L_2517 - .L_2516)
.L_2516:
        /*00d8*/ 	.word	0x00000000


	//----- nvinfo : EIATTR_CBANK_PARAM_SIZE
	.align		4
.L_2517:
        /*00dc*/ 	.byte	0x03, 0x19
        /*00de*/ 	.short	0x0228


	//----- nvinfo : EIATTR_PARAM_CBANK
	.align		4
        /*00e0*/ 	.byte	0x04, 0x0a
        /*00e2*/ 	.short	(.L_2519 - .L_2518)
	.align		4
.L_2518:
        /*00e4*/ 	.word	index@(.nv.constant0._ZN2at6native18elementwise_kernelILi128ELi4EZNS0_15gpu_kernel_implINS0_13AUnaryFunctorIfffNS0_15binary_internal10MulFunctorIfEEEEEEvRNS_18TensorIteratorBaseERKT_EUliE_EEviT1_)
        /*00e8*/ 	.short	0x0380
        /*00ea*/ 	.short	0x0228


	//----- nvinfo : EIATTR_SW_WAR
	.align		4
.L_2519:
        /*00ec*/ 	.byte	0x04, 0x36
        /*00ee*/ 	.short	(.L_2521 - .L_2520)
.L_2520:
        /*00f0*/ 	.word	0x00000008
.L_2521:


//--------------------- .nv.info._ZN2at6native27unrolled_elementwise_kernelINS0_13AUnaryFunctorIfffNS0_15binary_internal10MulFunctorIfEEEESt5arrayIPcLm2EELi4E23TrivialOffsetCalculatorILi1EjESB_NS0_6memory12LoadWithCastILi1EEENSC_13StoreWithCastILi1EEEEEviT_T0_T2_T3_T4_T5_ --------------------------
	.section	.nv.info._ZN2at6native27unrolled_elementwise_kernelINS0_13AUnaryFunctorIfffNS0_15binary_internal10MulFunctorIfEEEESt5arrayIPcLm2EELi4E23TrivialOffsetCalculatorILi1EjESB_NS0_6memory12LoadWithCastILi1EEENSC_13StoreWithCastILi1EEEEEviT_T0_T2_T3_T4_T5_,"",@"SHT_CUDA_INFO"
	.sectionflags	@""
	.align	4


	//----- nvinfo : EIATTR_CUDA_API_VERSION
	.align		4
        /*0000*/ 	.byte	0x04, 0x37
        /*0002*/ 	.short	(.L_2523 - .L_2522)
.L_2522:
        /*0004*/ 	.word	0x00000082


	//----- nvinfo : EIATTR_KPARAM_INFO
	.align		4
.L_2523:
        /*0008*/ 	.byte	0x04, 0x17
        /*000a*/ 	.short	(.L_2525 - .L_2524)
.L_2524:
        /*000c*/ 	.word	0x00000000
        /*0010*/ 	.short	0x0006
        /*0012*/ 	.short	0x002c
        /*0014*/ 	.byte	0x00, 0xf0, 0x21, 0x00


	//----- nvinfo : EIATTR_KPARAM_INFO
	.align		4
.L_2525:
        /*0018*/ 	.byte	0x04, 0x17
        /*001a*/ 	.short	(.L_2527 - .L_2526)
.L_2526:
        /*001c*/ 	.word	0x00000000
        /*0020*/ 	.short	0x0005
        /*0022*/ 	.short	0x0024
        /*0024*/ 	.byte	0x00, 0xf0, 0x21, 0x00


	//----- nvinfo : EIATTR_KPARAM_INFO
	.align		4
.L_2527:
        /*0028*/ 	.byte	0x04, 0x17
        /*002a*/ 	.short	(.L_2529 - .L_2528)
.L_2528:
        /*002c*/ 	.word	0x00000000
        /*0030*/ 	.short	0x0004
        /*0032*/ 	.short	0x0021
        /*0034*/ 	.byte	0x00, 0xf0, 0x05, 0x00


	//----- nvinfo : EIATTR_KPARAM_INFO
	.align		4
.L_2529:
        /*0038*/ 	.byte	0x04, 0x17
        /*003a*/ 	.short	(.L_2531 - .L_2530)
.L_2530:
        /*003c*/ 	.word	0x00000000
        /*0040*/ 	.short	0x0003
        /*0042*/ 	.short	0x0020
        /*0044*/ 	.byte	0x00, 0xf0, 0x05, 0x00


	//----- nvinfo : EIATTR_KPARAM_INFO
	.align		4
.L_2531:
        /*0048*/ 	.byte	0x04, 0x17
        /*004a*/ 	.short	(.L_2533 - .L_2532)
.L_2532:
        /*004c*/ 	.word	0x00000000
        /*0050*/ 	.short	0x0002
        /*0052*/ 	.short	0x0010
        /*0054*/ 	.byte	0x00, 0xf0, 0x41, 0x00


	//----- nvinfo : EIATTR_KPARAM_INFO
	.align		4
.L_2533:
        /*0058*/ 	.byte	0x04, 0x17
        /*005a*/ 	.short	(.L_2535 - .L_2534)
.L_2534:
        /*005c*/ 	.word	0x00000000
        /*0060*/ 	.short	0x0001
        /*0062*/ 	.short	0x0004
        /*0064*/ 	.byte	0x00, 0xf0, 0x21, 0x00


	//----- nvinfo : EIATTR_KPARAM_INFO
	.align		4
.L_2535:
        /*0068*/ 	.byte	0x04, 0x17
        /*006a*/ 	.short	(.L_2537 - .L_2536)
.L_2536:
        /*006c*/ 	.word	0x00000000
        /*0070*/ 	.short	0x0000
        /*0072*/ 	.short	0x0000
        /*0074*/ 	.byte	0x00, 0xf0, 0x11, 0x00


	//----- nvinfo : EIATTR_SPARSE_MMA_MASK
	.align		4
.L_2537:
        /*0078*/ 	.byte	0x03, 0x50
        /*007a*/ 	.short	0x0000


	//----- nvinfo : EIATTR_MAXREG_COUNT
	.align		4
        /*007c*/ 	.byte	0x03, 0x1b
        /*007e*/ 	.short	0x00ff


	//----- nvinfo : EIATTR_EXTERNS
	.align		4
        /*0080*/ 	.byte	0x04, 0x0f
        /*0082*/ 	.short	(.L_2539 - .L_2538)


	//   ....[0]....
	.align		4
.L_2538:
        /*0084*/ 	.word	index@(__assertfail)


	//----- nvinfo : EIATTR_MERCURY_ISA_VERSION
	.align		4
.L_2539:
        /*0088*/ 	.byte	0x03, 0x5f
        /*008a*/ 	.short	0x0101


	//----- nvinfo : EIATTR_VRC_CTA_INIT_COUNT
	.align		4
        /*008c*/ 	.byte	0x02, 0x4a
	.zero		1
	.zero		1


	//----- nvinfo : EIATTR_SYSCALL_OFFSETS
	.align		4
        /*0090*/ 	.byte	0x04, 0x46
        /*0092*/ 	.short	(.L_2541 - .L_2540)


	//   ....[0]....
.L_2540:
        /*0094*/ 	.word	0x00000e60


	//   ....[1]....
        /*0098*/ 	.word	0x00001de0


	//   ....[2]....
        /*009c*/ 	.word	0x00002cf0


	//   ....[3]....
        /*00a0*/ 	.word	0x00003bd0


	//   ....[4]....
        /*00a4*/ 	.word	0x000049e0


	//   ....[5]....
        /*00a8*/ 	.word	0x00005730


	//   ....[6]....
        /*00ac*/ 	.word	0x000065b0


	//   ....[7]....
        /*00b0*/ 	.word	0x00007410


	//----- nvinfo : EIATTR_EXIT_INSTR_OFFSETS
	.align		4
.L_2541:
        /*00b4*/ 	.byte	0x04, 0x1c
        /*00b6*/ 	.short	(.L_2543 - .L_2542)


	//   ....[0]....
.L_2542:
        /*00b8*/ 	.word	0x00006850


	//   ....[1]....
        /*00bc*/ 	.word	0x00006990


	//   ....[2]....
        /*00c0*/ 	.word	0x000069d0


	//   ....[3]....
        /*00c4*/ 	.word	0x00006a60


	//   ....[4]....
        /*00c8*/ 	.word	0x00006a90


	//   ....[5]....
        /*00cc*/ 	.word	0x00006ac0


	//   ....[6]....
        /*00d0*/ 	.word	0x00006b40


	//   ....[7]....
        /*00d4*/ 	.word	0x00006b70


	//   ....[8]....
        /*00d8*/ 	.word	0x00006c00


	//   ....[9]....
        /*00dc*/ 	.word	0x00006c40


	//   ....[10]....
        /*00e0*/ 	.word	0x00006c80


	//   ....[11]....
        /*00e4*/ 	.word	0x00006d50


	//   ....[12]....
        /*00e8*/ 	.word	0x00006eb0


	//   ....[13]....
        /*00ec*/ 	.word	0x00007010


	//   ....[14]....
        /*00f0*/ 	.word	0x00007160


	//   ....[15]....
        /*00f4*/ 	.word	0x00007190


	//   ....[16]....
        /*00f8*/ 	.word	0x000071c0


	//   ....[17]....
        /*00fc*/ 	.word	0x00007260


	//   ....[18]....
        /*0100*/ 	.word	0x000072b0


	//   ....[19]....
        /*0104*/ 	.word	0x00007420


	//   ....[20]....
        /*0108*/ 	.word	0x00007520


	//   ....[21]....
        /*010c*/ 	.word	0x00007650


	//   ....[22]....
        /*0110*/ 	.word	0x00007680


	//----- nvinfo : EIATTR_MAX_THREADS
	.align		4
.L_2543:
        /*0114*/ 	.byte	0x04, 0x05
        /*0116*/ 	.short	(.L_2545 - .L_2544)
.L_2544:
        /*0118*/ 	.word	0x00000080
        /*011c*/ 	.word	0x00000001
        /*0120*/ 	.word	0x00000001


	//----- nvinfo : EIATTR_CRS_STACK_SIZE
	.align		4
.L_2545:
        /*0124*/ 	.byte	0x04, 0x1e
        /*0126*/ 	.short	(.L_2547 - .L_2546)
.L_2546:
        /*0128*/ 	.word	0x00000000


	//----- nvinfo : EIATTR_CBANK_PARAM_SIZE
	.align		4
.L_2547:
        /*012c*/ 	.byte	0x03, 0x19
        /*012e*/ 	.short	0x0034


	//----- nvinfo : EIATTR_PARAM_CBANK
	.align		4
        /*0130*/ 	.byte	0x04, 0x0a
        /*0132*/ 	.short	(.L_2549 - .L_2548)
	.align		4
.L_2548:
        /*0134*/ 	.word	index@(.nv.constant0._ZN2at6native27unrolled_elementwise_kernelINS0_13AUnaryFunctorIfffNS0_15binary_internal10MulFunctorIfEEEESt5arrayIPcLm2EELi4E23TrivialOffsetCalculatorILi1EjESB_NS0_6memory12LoadWithCastILi1EEENSC_13StoreWithCastILi1EEEEEviT_T0_T2_T3_T4_T5_)
        /*0138*/ 	.short	0x0380
        /*013a*/ 	.short	0x0034


	//----- nvinfo : EIATTR_SW_WAR
	.align		4
.L_2549:
        /*013c*/ 	.byte	0x04, 0x36
        /*013e*/ 	.short	(.L_2551 - .L_2550)
.L_2550:
        /*0140*/ 	.word	0x00000008
.L_2551:


//--------------------- .nv.info._ZN2at6native18elementwise_kernelILi128ELi2EZNS0_22gpu_kernel_impl_nocastINS0_13AUnaryFunctorIfffNS0_15binary_internal10MulFunctorIfEEEEEEvRNS_18TensorIteratorBaseERKT_EUliE_EEviT1_ --------------------------
	.section	.nv.info._ZN2at6native18elementwise_kernelILi128ELi2EZNS0_22gpu_kernel_impl_nocastINS0_13AUnaryFunctorIfffNS0_15binary_internal10MulFunctorIfEEEEEEvRNS_18TensorIteratorBaseERKT_EUliE_EEviT1_,"",@"SHT_CUDA_INFO"
	.sectionflags	@""
	.align	4


	//----- nvinfo : EIATTR_CUDA_API_VERSION
	.align		4
        /*0000*/ 	.byte	0x04, 0x37
        /*0002*/ 	.short	(.L_2553 - .L_2552)
.L_2552:
        /*0004*/ 	.word	0x00000082


	//----- nvinfo : EIATTR_KPARAM_INFO
	.align		4
.L_2553:
        /*0008*/ 	.byte	0x04, 0x17
        /*000a*/ 	.short	(.L_2555 - .L_2554)
.L_2554:
        /*000c*/ 	.word	0x00000000
        /*0010*/ 	.short	0x0001
        /*0012*/ 	.short	0x0008
        /*0014*/ 	.byte	0x00, 0xf0, 0x61, 0x08


	//----- nvinfo : EIATTR_KPARAM_INFO
	.align		4
.L_2555:
        /*0018*/ 	.byte	0x04, 0x17
        /*001a*/ 	.short	(.L_2557 - .L_2556)
.L_2556:
        /*001c*/ 	.word	0x00000000
        /*0020*/ 	.short	0x0000
        /*0022*/ 	.short	0x0000
        /*0024*/ 	.byte	0x00, 0xf0, 0x11, 0x00


	//----- nvinfo : EIATTR_SPARSE_MMA_MASK
	.align		4
.L_2557:
        /*0028*/ 	.byte	0x03, 0x50
        /*002a*/ 	.short	0x0000


	//----- nvinfo : EIATTR_MAXREG_COUNT
	.align		4
        /*002c*/ 	.byte	0x03, 0x1b
        /*002e*/ 	.short	0x0080


	//----- nvinfo : EIATTR_MERCURY_ISA_VERSION
	.align		4
        /*0030*/ 	.byte	0x03, 0x5f
        /*0032*/ 	.short	0x0101


	//----- nvinfo : EIATTR_VRC_CTA_INIT_COUNT
	.align		4
        /*0034*/ 	.byte	0x02, 0x4a
	.zero		1
	.zero		1


	//----- nvinfo : EIATTR_EXIT_INSTR_OFFSETS
	.align		4
        /*0038*/ 	.byte	0x04, 0x1c
        /*003a*/ 	.short	(.L_2559 - .L_2558)


	//   ....[0]....
.L_2558:
        /*003c*/ 	.word	0x00000160


	//   ....[1]....
        /*0040*/ 	.word	0x000001d0


	//   ....[2]....
        /*0044*/ 	.word	0x000015b0


	//   ....[3]....
        /*0048*/ 	.word	0x000028f0


	//----- nvinfo : EIATTR_MAX_THREADS
	.align		4
.L_2559:
        /*004c*/ 	.byte	0x04, 0x05
        /*004e*/ 	.short	(.L_2561 - .L_2560)
.L_2560:
        /*0050*/ 	.word	0x00000080
        /*0054*/ 	.word	0x00000001
        /*0058*/ 	.word	0x00000001


	//----- nvinfo : EIATTR_CRS_STACK_SIZE
	.align		4
.L_2561:
        /*005c*/ 	.byte	0x04, 0x1e
        /*005e*/ 	.short	(.L_2563 - .L_2562)
.L_2562:
        /*0060*/ 	.word	0x00000000


	//----- nvinfo : EIATTR_CBANK_PARAM_SIZE
	.align		4
.L_2563:
        /*0064*/ 	.byte	0x03, 0x19
        /*0066*/ 	.short	0x0220


	//----- nvinfo : EIATTR_PARAM_CBANK
	.align		4
        /*0068*/ 	.byte	0x04, 0x0a
        /*006a*/ 	.short	(.L_2565 - .L_2564)
	.align		4
.L_2564:
        /*006c*/ 	.word	index@(.nv.constant0._ZN2at6native18elementwise_kernelILi128ELi2EZNS0_22gpu_kernel_impl_nocastINS0_13AUnaryFunctorIfffNS0_15binary_internal10MulFunctorIfEEEEEEvRNS_18TensorIteratorBaseERKT_EUliE_EEviT1_)
        /*0070*/ 	.short	0x0380
        /*0072*/ 	.short	0x0220


	//----- nvinfo : EIATTR_SW_WAR
	.align		4
.L_2565:
        /*0074*/ 	.byte	0x04, 0x36
        /*0076*/ 	.short	(.L_2567 - .L_2566)
.L_2566:
        /*0078*/ 	.word	0x00000008
.L_2567:


//--------------------- .nv.info._ZN2at6native27unrolled_elementwise_kernelINS0_13AUnaryFunctorIfffNS0_15binary_internal10MulFunctorIfEEEESt5arrayIPcLm2EELi4E23TrivialOffsetCalculatorILi1EjESB_NS0_6memory15LoadWithoutCastENSC_16StoreWithoutCastEEEviT_T0_T2_T3_T4_T5_ --------------------------
	.section	.nv.info._ZN2at6native27unrolled_elementwise_kernelINS0_13AUnaryFunctorIfffNS0_15binary_internal10MulFunctorIfEEEESt5arrayIPcLm2EELi4E23TrivialOffsetCalculatorILi1EjESB_NS0_6memory15LoadWithoutCastENSC_16StoreWithoutCastEEEviT_T0_T2_T3_T4_T5_,"",@"SHT_CUDA_INFO"
	.sectionflags	@""
	.align	4


	//----- nvinfo : EIATTR_CUDA_API_VERSION
	.align		4
        /*0000*/ 	.byte	0x04, 0x37
        /*0002*/ 	.short	(.L_2569 - .L_2568)
.L_2568:
        /*0004*/ 	.word	0x00000082


	//----- nvinfo : EIATTR_KPARAM_INFO
	.align		4
.L_2569:
        /*0008*/ 	.byte	0x04, 0x17
        /*000a*/ 	.short	(.L_2571 - .L_2570)
.L_2570:
        /*000c*/ 	.word	0x00000000
        /*0010*/ 	.short	0x0006
        /*0012*/ 	.short	0x0023
        /*0014*/ 	.byte	0x00, 0xf0, 0x05, 0x00


	//----- nvinfo : EIATTR_KPARAM_INFO
	.align		4
.L_2571:
        /*0018*/ 	.byte	0x04, 0x17
        /*001a*/ 	.short	(.L_2573 - .L_2572)
.L_2572:
        /*001c*/ 	.word	0x00000000
        /*0020*/ 	.short	0x0005
        /*0022*/ 	.short	0x0022
        /*0024*/ 	.byte	0x00, 0xf0, 0x05, 0x00


	//----- nvinfo : EIATTR_KPARAM_INFO
	.align		4
.L_2573:
        /*0028*/ 	.byte	0x04, 0x17
        /*002a*/ 	.short	(.L_2575 - .L_2574)
.L_2574:
        /*002c*/ 	.word	0x00000000
        /*0030*/ 	.short	0x0004
        /*0032*/ 	.short	0x0021
        /*0034*/ 	.byte	0x00, 0xf0, 0x05, 0x00


	//----- nvinfo : EIATTR_KPARAM_INFO
	.align		4
.L_2575:
        /*0038*/ 	.byte	0x04, 0x17
        /*003a*/ 	.short	(.L_2577 - .L_2576)
.L_2576:
        /*003c*/ 	.word	0x00000000
        /*0040*/ 	.short	0x0003
        /*0042*/ 	.short	0x0020
        /*0044*/ 	.byte	0x00, 0xf0, 0x05, 0x00


	//----- nvinfo : EIATTR_KPARAM_INFO
	.align		4
.L_2577:
        /*0048*/ 	.byte	0x04, 0x17
        /*004a*/ 	.short	(.L_2579 - .L_2578)
.L_2578:
        /*004c*/ 	.word	0x00000000
        /*0050*/ 	.short	0x0002
        /*0052*/ 	.short	0x0010
        /*0054*/ 	.byte	0x00, 0xf0, 0x41, 0x00


	//----- nvinfo : EIATTR_KPARAM_INFO
	.align		4
.L_2579:
        /*0058*/ 	.byte	0x04, 0x17
        /*005a*/ 	.short	(.L_2581 - .L_2580)
.L_2580:
        /*005c*/ 	.word	0x00000000
        /*0060*/ 	.short	0x0001
        /*0062*/ 	.short	0x0004
        /*0064*/ 	.byte	0x00, 0xf0, 0x21, 0x00


	//----- nvinfo : EIATTR_KPARAM_INFO
	.align		4
.L_2581:
        /*0068*/ 	.byte	0x04, 0x17
        /*006a*/ 	.short	(.L_2583 - .L_2582)
.L_2582:
        /*006c*/ 	.word	0x00000000
        /*0070*/ 	.short	0x0000
        /*0072*/ 	.short	0x0000
        /*0074*/ 	.byte	0x00, 0xf0, 0x11, 0x00


	//----- nvinfo : EIATTR_SPARSE_MMA_MASK
	.align		4
.L_2583:
        /*0078*/ 	.byte	0x03, 0x50
        /*007a*/ 	.short	0x0000


	//----- nvinfo : EIATTR_MAXREG_COUNT
	.align		4
        /*007c*/ 	.byte	0x03, 0x1b
        /*007e*/ 	.short	0x00ff


	//----- nvinfo : EIATTR_MERCURY_ISA_VERSION
	.align		4
        /*0080*/ 	.byte	0x03, 0x5f
        /*0082*/ 	.short	0x0101


	//----- nvinfo : EIATTR_VRC_CTA_INIT_COUNT
	.align		4
        /*0084*/ 	.byte	0x02, 0x4a
	.zero		1
	.zero		1


	//----- nvinfo : EIATTR_EXIT_INSTR_OFFSETS
	.align		4
        /*0088*/ 	.byte	0x04, 0x1c
        /*008a*/ 	.short	(.L_2585 - .L_2584)


	//   ....[0]....
.L_2584:
        /*008c*/ 	.word	0x00000400


	//   ....[1]....
        /*0090*/ 	.word	0x00000450


	//----- nvinfo : EIATTR_MAX_THREADS
	.align		4
.L_2585:
        /*0094*/ 	.byte	0x04, 0x05
        /*0096*/ 	.short	(.L_2587 - .L_2586)
.L_2586:
        /*0098*/ 	.word	0x00000080
        /*009c*/ 	.word	0x00000001
        /*00a0*/ 	.word	0x00000001


	//----- nvinfo : EIATTR_CRS_STACK_SIZE
	.align		4
.L_2587:
        /*00a4*/ 	.byte	0x04, 0x1e
        /*00a6*/ 	.short	(.L_2589 - .L_2588)
.L_2588:
        /*00a8*/ 	.word	0x00000000


	//----- nvinfo : EIATTR_CBANK_PARAM_SIZE
	.align		4
.L_2589:
        /*00ac*/ 	.byte	0x03, 0x19
        /*00ae*/ 	.short	0x0024


	//----- nvinfo : EIATTR_PARAM_CBANK
	.align		4
        /*00b0*/ 	.byte	0x04, 0x0a
        /*00b2*/ 	.short	(.L_2591 - .L_2590)
	.align		4
.L_2590:
        /*00b4*/ 	.word	index@(.nv.constant0._ZN2at6native27unrolled_elementwise_kernelINS0_13AUnaryFunctorIfffNS0_15binary_internal10MulFunctorIfEEEESt5arrayIPcLm2EELi4E23TrivialOffsetCalculatorILi1EjESB_NS0_6memory15LoadWithoutCastENSC_16StoreWithoutCastEEEviT_T0_T2_T3_T4_T5_)
        /*00b8*/ 	.short	0x0380
        /*00ba*/ 	.short	0x0024


	//----- nvinfo : EIATTR_SW_WAR
	.align		4
.L_2591:
        /*00bc*/ 	.byte	0x04, 0x36
        /*00be*/ 	.short	(.L_2593 - .L_2592)
.L_2592:
        /*00c0*/ 	.word	0x00000008
.L_2593:


//--------------------- .nv.info._ZN2at6native29vectorized_elementwise_kernelILi2ENS0_13AUnaryFunctorIfffNS0_15binary_internal10MulFunctorIfEEEESt5arrayIPcLm2EEEEviT0_T1_ --------------------------
	.section	.nv.info._ZN2at6native29vectorized_elementwise_kernelILi2ENS0_13AUnaryFunctorIfffNS0_15binary_internal10MulFunctorIfEEEESt5arrayIPcLm2EEEEviT0_T1_,"",@"SHT_CUDA_INFO"
	.sectionflags	@""
	.align	4


	//----- nvinfo : EIATTR_CUDA_API_VERSION
	.align		4
        /*0000*/ 	.byte	0x04, 0x37
        /*0002*/ 	.short	(.L_2595 - .L_2594)
.L_2594:
        /*0004*/ 	.word	0x00000082


	//----- nvinfo : EIATTR_KPARAM_INFO
	.align		4
.L_2595:
        /*0008*/ 	.byte	0x04, 0x17
        /*000a*/ 	.short	(.L_2597 - .L_2596)
.L_2596:
        /*000c*/ 	.word	0x00000000
        /*0010*/ 	.short	0x0002
        /*0012*/ 	.short	0x0010
        /*0014*/ 	.byte	0x00, 0xf0, 0x41, 0x00


	//----- nvinfo : EIATTR_KPARAM_INFO
	.align		4
.L_2597:
        /*0018*/ 	.byte	0x04, 0x17
        /*001a*/ 	.short	(.L_2599 - .L_2598)
.L_2598:
        /*001c*/ 	.word	0x00000000
        /*0020*/ 	.short	0x0001
        /*0022*/ 	.short	0x0004
        /*0024*/ 	.byte	0x00, 0xf0, 0x21, 0x00


	//----- nvinfo : EIATTR_KPARAM_INFO
	.align		4
.L_2599:
        /*0028*/ 	.byte	0x04, 0x17
        /*002a*/ 	.short	(.L_2601 - .L_2600)
.L_2600:
        /*002c*/ 	.word	0x00000000
        /*0030*/ 	.short	0x0000
        /*0032*/ 	.short	0x0000
        /*0034*/ 	.byte	0x00, 0xf0, 0x11, 0x00


	//----- nvinfo : EIATTR_SPARSE_MMA_MASK
	.align		4
.L_2601:
        /*0038*/ 	.byte	0x03, 0x50
        /*003a*/ 	.short	0x0000


	//----- nvinfo : EIATTR_MAXREG_COUNT
	.align		4
        /*003c*/ 	.byte	0x03, 0x1b
        /*003e*/ 	.short	0x00ff


	//----- nvinfo : EIATTR_MERCURY_ISA_VERSION
	.align		4
        /*0040*/ 	.byte	0x03, 0x5f
        /*0042*/ 	.short	0x0101


	//----- nvinfo : EIATTR_VRC_CTA_INIT_COUNT
	.align		4
        /*0044*/ 	.byte	0x02, 0x4a
	.zero		1
	.zero		1


	//----- nvinfo : EIATTR_EXIT_INSTR_OFFSETS
	.align		4
        /*0048*/ 	.byte	0x04, 0x1c
        /*004a*/ 	.short	(.L_2603 - .L_2602)


	//   ....[0]....
.L_2602:
        /*004c*/ 	.word	0x00000800


	//   ....[1]....
        /*0050*/ 	.word	0x00000850


	//   ....[2]....
        /*0054*/ 	.word	0x000009e0


	//----- nvinfo : EIATTR_MAX_THREADS
	.align		4
.L_2603:
        /*0058*/ 	.byte	0x04, 0x05
        /*005a*/ 	.short	(.L_2605 - .L_2604)
.L_2604:
        /*005c*/ 	.word	0x00000080
        /*0060*/ 	.word	0x00000001
        /*0064*/ 	.word	0x00000001


	//----- nvinfo : EIATTR_CRS_STACK_SIZE
	.align		4
.L_2605:
        /*0068*/ 	.byte	0x04, 0x1e
        /*006a*/ 	.short	(.L_2607 - .L_2606)
.L_2606:
        /*006c*/ 	.word	0x00000000


	//----- nvinfo : EIATTR_CBANK_PARAM_SIZE
	.align		4
.L_2607:
        /*0070*/ 	.byte	0x03, 0x19
        /*0072*/ 	.short	0x0020


	//----- nvinfo : EIATTR_PARAM_CBANK
	.align		4
        /*0074*/ 	.byte	0x04, 0x0a
        /*0076*/ 	.short	(.L_2609 - .L_2608)
	.align		4
.L_2608:
        /*0078*/ 	.word	index@(.nv.constant0._ZN2at6native29vectorized_elementwise_kernelILi2ENS0_13AUnaryFunctorIfffNS0_15binary_internal10MulFunctorIfEEEESt5arrayIPcLm2EEEEviT0_T1_)
        /*007c*/ 	.short	0x0380
        /*007e*/ 	.short	0x0020


	//----- nvinfo : EIATTR_SW_WAR
	.align		4
.L_2609:
        /*0080*/ 	.byte	0x04, 0x36
        /*0082*/ 	.short	(.L_2611 - .L_2610)
.L_2610:
        /*0084*/ 	.word	0x00000008
.L_2611:


//--------------------- .nv.info._ZN2at6native29vectorized_elementwise_kernelILi4ENS0_13AUnaryFunctorIfffNS0_15binary_internal10MulFunctorIfEEEESt5arrayIPcLm2EEEEviT0_T1_ --------------------------
	.section	.nv.info._ZN2at6native29vectorized_elementwise_kernelILi4ENS0_13AUnaryFunctorIfffNS0_15binary_internal10MulFunctorIfEEEESt5arrayIPcLm2EEEEviT0_T1_,"",@"SHT_CUDA_INFO"
	.sectionflags	@""
	.align	4


	//----- nvinfo : EIATTR_CUDA_API_VERSION
	.align		4
        /*0000*/ 	.byte	0x04, 0x37
        /*0002*/ 	.short	(.L_2613 - .L_2612)
.L_2612:
        /*0004*/ 	.word	0x00000082


	//----- nvinfo : EIATTR_KPARAM_INFO
	.align		4
.L_2613:
        /*0008*/ 	.byte	0x04, 0x17
        /*000a*/ 	.short	(.L_2615 - .L_2614)
.L_2614:
        /*000c*/ 	.word	0x00000000
        /*0010*/ 	.short	0x0002
        /*0012*/ 	.short	0x0010
        /*0014*/ 	.byte	0x00, 0xf0, 0x41, 0x00


	//----- nvinfo : EIATTR_KPARAM_INFO
	.align		4
.L_2615:
        /*0018*/ 	.byte	0x04, 0x17
        /*001a*/ 	.short	(.L_2617 - .L_2616)
.L_2616:
        /*001c*/ 	.word	0x00000000
        /*0020*/ 	.short	0x0001
        /*0022*/ 	.short	0x0004
        /*0024*/ 	.byte	0x00, 0xf0, 0x21, 0x00


	//----- nvinfo : EIATTR_KPARAM_INFO
	.align		4
.L_2617:
        /*0028*/ 	.byte	0x04, 0x17
        /*002a*/ 	.short	(.L_2619 - .L_2618)
.L_2618:
        /*002c*/ 	.word	0x00000000
        /*0030*/ 	.short	0x0000
        /*0032*/ 	.short	0x0000
        /*0034*/ 	.byte	0x00, 0xf0, 0x11, 0x00


	//----- nvinfo : EIATTR_SPARSE_MMA_MASK
	.align		4
.L_2619:
        /*0038*/ 	.byte	0x03, 0x50
        /*003a*/ 	.short	0x0000


	//----- nvinfo : EIATTR_MAXREG_COUNT
	.align		4
        /*003c*/ 	.byte	0x03, 0x1b
        /*003e*/ 	.short	0x00ff


	//----- nvinfo : EIATTR_MERCURY_ISA_VERSION
	.align		4
        /*0040*/ 	.byte	0x03, 0x5f
        /*0042*/ 	.short	0x0101


	//----- nvinfo : EIATTR_VRC_CTA_INIT_COUNT
	.align		4
        /*0044*/ 	.byte	0x02, 0x4a
	.zero		1
	.zero		1


	//----- nvinfo : EIATTR_EXIT_INSTR_OFFSETS
	.align		4
        /*0048*/ 	.byte	0x04, 0x1c
        /*004a*/ 	.short	(.L_2621 - .L_2620)


	//   ....[0]....
.L_2620:
        /*004c*/ 	.word	0x00000800


	//   ....[1]....
        /*0050*/ 	.word	0x00000850


	//   ....[2]....
        /*0054*/ 	.word	0x000009a0


	//----- nvinfo : EIATTR_MAX_THREADS
	.align		4
.L_2621:
        /*0058*/ 	.byte	0x04, 0x05
        /*005a*/ 	.short	(.L_2623 - .L_2622)
.L_2622:
        /*005c*/ 	.word	0x00000080
        /*0060*/ 	.word	0x00000001
        /*0064*/ 	.word	0x00000001


	//----- nvinfo : EIATTR_CRS_STACK_SIZE
	.align		4
.L_2623:
        /*0068*/ 	.byte	0x04, 0x1e
        /*006a*/ 	.short	(.L_2625 - .L_2624)
.L_2624:
        /*006c*/ 	.word	0x00000000


	//----- nvinfo : EIATTR_CBANK_PARAM_SIZE
	.align		4
.L_2625:
        /*0070*/ 	.byte	0x03, 0x19
        /*0072*/ 	.short	0x0020


	//----- nvinfo : EIATTR_PARAM_CBANK
	.align		4
        /*0074*/ 	.byte	0x04, 0x0a
        /*0076*/ 	.short	(.L_2627 - .L_2626)
	.align		4
.L_2626:
        /*0078*/ 	.word	index@(.nv.constant0._ZN2at6native29vectorized_elementwise_kernelILi4ENS0_13AUnaryFunctorIfffNS0_15binary_internal10MulFunctorIfEEEESt5arrayIPcLm2EEEEviT0_T1_)
        /*007c*/ 	.short	0x0380
        /*007e*/ 	.short	0x0020


	//----- nvinfo : EIATTR_SW_WAR
	.align		4
.L_2627:
        /*0080*/ 	.byte	0x04, 0x36
        /*0082*/ 	.short	(.L_2629 - .L_2628)
.L_2628:
        /*0084*/ 	.word	0x00000008
.L_2629:


//--------------------- .nv.info._ZN2at6native29vectorized_elementwise_kernelILi8ENS0_13AUnaryFunctorIfffNS0_15binary_internal10MulFunctorIfEEEESt5arrayIPcLm2EEEEviT0_T1_ --------------------------
	.section	.nv.info._ZN2at6native29vectorized_elementwise_kernelILi8ENS0_13AUnaryFunctorIfffNS0_15binary_internal10MulFunctorIfEEEESt5arrayIPcLm2EEEEviT0_T1_,"",@"SHT_CUDA_INFO"
	.sectionflags	@""
	.align	4


	//----- nvinfo : EIATTR_CUDA_API_VERSION
	.align		4
        /*0000*/ 	.byte	0x04, 0x37
        /*0002*/ 	.short	(.L_2631 - .L_2630)
.L_2630:
        /*0004*/ 	.word	0x00000082


	//----- nvinfo : EIATTR_KPARAM_INFO
	.align		4
.L_2631:
        /*0008*/ 	.byte	0x04, 0x17
        /*000a*/ 	.short	(.L_2633 - .L_2632)
.L_2632:
        /*000c*/ 	.word	0x00000000
        /*0010*/ 	.short	0x0002
        /*0012*/ 	.short	0x0010
        /*0014*/ 	.byte	0x00, 0xf0, 0x41, 0x00


	//----- nvinfo : EIATTR_KPARAM_INFO
	.align		4
.L_2633:
        /*0018*/ 	.byte	0x04, 0x17
        /*001a*/ 	.short	(.L_2635 - .L_2634)
.L_2634:
        /*001c*/ 	.word	0x00000000
        /*0020*/ 	.short	0x0001
        /*0022*/ 	.short	0x0004
        /*0024*/ 	.byte	0x00, 0xf0, 0x21, 0x00


	//----- nvinfo : EIATTR_KPARAM_INFO
	.align		4
.L_2635:
        /*0028*/ 	.byte	0x04, 0x17
        /*002a*/ 	.short	(.L_2637 - .L_2636)
.L_2636:
        /*002c*/ 	.word	0x00000000
        /*0030*/ 	.short	0x0000
        /*0032*/ 	.short	0x0000
        /*0034*/ 	.byte	0x00, 0xf0, 0x11, 0x00


	//----- nvinfo : EIATTR_SPARSE_MMA_MASK
	.align		4
.L_2637:
        /*0038*/ 	.byte	0x03, 0x50
        /*003a*/ 	.short	0x0000


	//----- nvinfo : EIATTR_MAXREG_COUNT
	.align		4
        /*003c*/ 	.byte	0x03, 0x1b
        /*003e*/ 	.short	0x00ff


	//----- nvinfo : EIATTR_MERCURY_ISA_VERSION
	.align		4
        /*0040*/ 	.byte	0x03, 0x5f
        /*0042*/ 	.short	0x0101


	//----- nvinfo : EIATTR_VRC_CTA_INIT_COUNT
	.align		4
        /*0044*/ 	.byte	0x02, 0x4a
	.zero		1
	.zero		1


	//----- nvinfo : EIATTR_EXIT_INSTR_OFFSETS
	.align		4
        /*0048*/ 	.byte	0x04, 0x1c
        /*004a*/ 	.short	(.L_2639 - .L_2638)


	//   ....[0]....
.L_2638:
        /*004c*/ 	.word	0x00000010


	//----- nvinfo : EIATTR_MAX_THREADS
	.align		4
.L_2639:
        /*0050*/ 	.byte	0x04, 0x05
        /*0052*/ 	.short	(.L_2641 - .L_2640)
.L_2640:
        /*0054*/ 	.word	0x00000080
        /*0058*/ 	.word	0x00000001
        /*005c*/ 	.word	0x00000001


	//----- nvinfo : EIATTR_CBANK_PARAM_SIZE
	.align		4
.L_2641:
        /*0060*/ 	.byte	0x03, 0x19
        /*0062*/ 	.short	0x0020


	//----- nvinfo : EIATTR_PARAM_CBANK
	.align		4
        /*0064*/ 	.byte	0x04, 0x0a
        /*0066*/ 	.short	(.L_2643 - .L_2642)
	.align		4
.L_2642:
        /*0068*/ 	.word	index@(.nv.constant0._ZN2at6native29vectorized_elementwise_kernelILi8ENS0_13AUnaryFunctorIfffNS0_15binary_internal10MulFunctorIfEEEESt5arrayIPcLm2EEEEviT0_T1_)
        /*006c*/ 	.short	0x0380
        /*006e*/ 	.short	0x0020


	//----- nvinfo : EIATTR_SW_WAR
	.align		4
.L_2643:
        /*0070*/ 	.byte	0x04, 0x36
        /*0072*/ 	.short	(.L_2645 - .L_2644)
.L_2644:
        /*0074*/ 	.word	0x00000008
.L_2645:


//--------------------- .nv.info._ZN2at6native18elementwise_kernelILi128ELi4EZNS0_15gpu_kernel_implINS0_13BinaryFunctorIfffNS0_15binary_internal10MulFunctorIfEEEEEEvRNS_18TensorIteratorBaseERKT_EUliE_EEviT1_ --------------------------
	.section	.nv.info._ZN2at6native18elementwise_kernelILi128ELi4EZNS0_15gpu_kernel_implINS0_13BinaryFunctorIfffNS0_15binary_internal10MulFunctorIfEEEEEEvRNS_18TensorIteratorBaseERKT_EUliE_EEviT1_,"",@"SHT_CUDA_INFO"
	.sectionflags	@""
	.align	4


	//----- nvinfo : EIATTR_CUDA_API_VERSION
	.align		4
        /*0000*/ 	.byte	0x04, 0x37
        /*0002*/ 	.short	(.L_2647 - .L_2646)
.L_2646:
        /*0004*/ 	.word	0x00000082


	//----- nvinfo : EIATTR_KPARAM_INFO
	.align		4
.L_2647:
        /*0008*/ 	.byte	0x04, 0x17
        /*000a*/ 	.short	(.L_2649 - .L_2648)
.L_2648:
        /*000c*/ 	.word	0x00000000
        /*0010*/ 	.short	0x0001
        /*0012*/ 	.short	0x0008
        /*0014*/ 	.byte	0x00, 0xf0, 0x21, 0x0a


	//----- nvinfo : EIATTR_KPARAM_INFO
	.align		4
.L_2649:
        /*0018*/ 	.byte	0x04, 0x17
        /*001a*/ 	.short	(.L_2651 - .L_2650)
.L_2650:
        /*001c*/ 	.word	0x00000000
        /*0020*/ 	.short	0x0000
        /*0022*/ 	.short	0x0000
        /*0024*/ 	.byte	0x00, 0xf0, 0x11, 0x00


	//----- nvinfo : EIATTR_SPARSE_MMA_MASK
	.align		4
.L_2651:
        /*0028*/ 	.byte	0x03, 0x50
        /*002a*/ 	.short	0x0000


	//----- nvinfo : EIATTR_MAXREG_COUNT
	.align		4
        /*002c*/ 	.byte	0x03, 0x1b
        /*002e*/ 	.short	0x0080


	//----- nvinfo : EIATTR_EXTERNS
	.align		4
        /*0030*/ 	.byte	0x04, 0x0f
        /*0032*/ 	.short	(.L_2653 - .L_2652)


	//   ....[0]....
	.align		4
.L_2652:
        /*0034*/ 	.word	index@(__assertfail)


	//----- nvinfo : EIATTR_MERCURY_ISA_VERSION
	.align		4
.L_2653:
        /*0038*/ 	.byte	0x03, 0x5f
        /*003a*/ 	.short	0x0101


	//----- nvinfo : EIATTR_VRC_CTA_INIT_COUNT
	.align		4
        /*003c*/ 	.byte	0x02, 0x4a
	.zero		1
	.zero		1


	//----- nvinfo : EIATTR_SYSCALL_OFFSETS
	.align		4
        /*0040*/ 	.byte	0x04, 0x46
        /*0042*/ 	.short	(.L_2655 - .L_2654)


	//   ....[0]....
.L_2654:
        /*0044*/ 	.word	0x00002490


	//   ....[1]....
        /*0048*/ 	.word	0x00003300


	//   ....[2]....
        /*004c*/ 	.word	0x000040c0


	//   ....[3]....
        /*0050*/ 	.word	0x00006680


	//   ....[4]....
        /*0054*/ 	.word	0x000074f0


	//   ....[5]....
        /*0058*/ 	.word	0x00008110


	//   ....[6]....
        /*005c*/ 	.word	0x0000a7e0


	//   ....[7]....
        /*0060*/ 	.word	0x0000b650


	//   ....[8]....
        /*0064*/ 	.word	0x0000c270


	//   ....[9]....
        /*0068*/ 	.word	0x0000e960


	//   ....[10]....
        /*006c*/ 	.word	0x0000f7d0


	//   ....[11]....
        /*0070*/ 	.word	0x000103c0


	//----- nvinfo : EIATTR_EXIT_INSTR_OFFSETS
	.align		4
.L_2655:
        /*0074*/ 	.byte	0x04, 0x1c
        /*0076*/ 	.short	(.L_2657 - .L_2656)


	//   ....[0]....
.L_2656:
        /*0078*/ 	.word	0x0000c520


	//   ....[1]....
        /*007c*/ 	.word	0x0000f940


	//   ....[2]....
        /*0080*/ 	.word	0x0000f980


	//   ....[3]....
        /*0084*/ 	.word	0x0000fa10


	//   ....[4]....
        /*0088*/ 	.word	0x0000fa40


	//   ....[5]....
        /*008c*/ 	.word	0x0000fa70


	//   ....[6]....
        /*0090*/ 	.word	0x0000faf0


	//   ....[7]....
        /*0094*/ 	.word	0x0000fb20


	//   ....[8]....
        /*0098*/ 	.word	0x0000fbb0


	//   ....[9]....
        /*009c*/ 	.word	0x0000fbf0


	//   ....[10]....
        /*00a0*/ 	.word	0x0000fc30


	//   ....[11]....
        /*00a4*/ 	.word	0x0000fd00


	//   ....[12]....
        /*00a8*/ 	.word	0x0000fe60


	//   ....[13]....
        /*00ac*/ 	.word	0x0000ffc0


	//   ....[14]....
        /*00b0*/ 	.word	0x00010110


	//   ....[15]....
        /*00b4*/ 	.word	0x00010140


	//   ....[16]....
        /*00b8*/ 	.word	0x00010170


	//   ....[17]....
        /*00bc*/ 	.word	0x00010210


	//   ....[18]....
        /*00c0*/ 	.word	0x00010260


	//   ....[19]....
        /*00c4*/ 	.word	0x000103d0


	//   ....[20]....
        /*00c8*/ 	.word	0x000104d0


	//   ....[21]....
        /*00cc*/ 	.word	0x00010600


	//   ....[22]....
        /*00d0*/ 	.word	0x00010630


	//----- nvinfo : EIATTR_MAX_THREADS
	.align		4
.L_2657:
        /*00d4*/ 	.byte	0x04, 0x05
        /*00d6*/ 	.short	(.L_2659 - .L_2658)
.L_2658:
        /*00d8*/ 	.word	0x00000080
        /*00dc*/ 	.word	0x00000001
        /*00e0*/ 	.word	0x00000001


	//----- nvinfo : EIATTR_CRS_STACK_SIZE
	.align		4
.L_2659:
        /*00e4*/ 	.byte	0x04, 0x1e
        /*00e6*/ 	.short	(.L_2661 - .L_2660)
.L_2660:
        /*00e8*/ 	.word	0x00000000


	//----- nvinfo : EIATTR_CBANK_PARAM_SIZE
	.align		4
.L_2661:
        /*00ec*/ 	.byte	0x03, 0x19
        /*00ee*/ 	.short	0x0290


	//----- nvinfo : EIATTR_PARAM_CBANK
	.align		4
        /*00f0*/ 	.byte	0x04, 0x0a
        /*00f2*/ 	.short	(.L_2663 - .L_2662)
	.align		4
.L_2662:
        /*00f4*/ 	.word	index@(.nv.constant0._ZN2at6native18elementwise_kernelILi128ELi4EZNS0_15gpu_kernel_implINS0_13BinaryFunctorIfffNS0_15binary_internal10MulFunctorIfEEEEEEvRNS_18TensorIteratorBaseERKT_EUliE_EEviT1_)
        /*00f8*/ 	.short	0x0380
        /*00fa*/ 	.short	0x0290


	//----- nvinfo : EIATTR_SW_WAR
	.align		4
.L_2663:
        /*00fc*/ 	.byte	0x04, 0x36
        /*00fe*/ 	.short	(.L_2665 - .L_2664)
.L_2664:
        /*0100*/ 	.word	0x00000008
.L_2665:


//--------------------- .nv.info._ZN2at6native27unrolled_elementwise_kernelINS0_13BinaryFunctorIfffNS0_15binary_internal10MulFunctorIfEEEESt5arrayIPcLm3EELi4E23TrivialOffsetCalculatorILi2EjESA_ILi1EjENS0_6memory12LoadWithCastILi2EEENSD_13StoreWithCastILi1EEEEEviT_T0_T2_T3_T4_T5_ --------------------------
	.section	.nv.info._ZN2at6native27unrolled_elementwise_kernelINS0_13BinaryFunctorIfffNS0_15binary_internal10MulFunctorIfEEEESt5arrayIPcLm3EELi4E23TrivialOffsetCalculatorILi2EjESA_ILi1EjENS0_6memory12LoadWithCastILi2EEENSD_13StoreWithCastILi1EEEEEviT_T0_T2_T3_T4_T5_,"",@"SHT_CUDA_INFO"
	.sectionflags	@""
	.align	4


	//----- nvinfo : EIATTR_CUDA_API_VERSION
	.align		4
        /*0000*/ 	.byte	0x04, 0x37
        /*0002*/ 	.short	(.L_2667 - .L_2666)
.L_2666:
        /*0004*/ 	.word	0x00000082


	//----- nvinfo : EIATTR_KPARAM_INFO
	.align		4
.L_2667:
        /*0008*/ 	.byte	0x04, 0x17
        /*000a*/ 	.short	(.L_2669 - .L_2668)
.L_2668:
        /*000c*/ 	.word	0x00000000
        /*0010*/ 	.short	0x0006
        /*0012*/ 	.short	0x0030
        /*0014*/ 	.byte	0x00, 0xf0, 0x21, 0x00


	//----- nvinfo : EIATTR_KPARAM_INFO
	.align		4
.L_2669:
        /*0018*/ 	.byte	0x04, 0x17
        /*001a*/ 	.short	(.L_2671 - .L_2670)
.L_2670:
        /*001c*/ 	.word	0x00000000
        /*0020*/ 	.short	0x0005
        /*0022*/ 	.short	0x0024
        /*0024*/ 	.byte	0x00, 0xf0, 0x31, 0x00


	//----- nvinfo : EIATTR_KPARAM_INFO
	.align		4
.L_2671:
        /*0028*/ 	.byte	0x04, 0x17
        /*002a*/ 	.short	(.L_2673 - .L_2672)
.L_2672:
        /*002c*/ 	.word	0x00000000
        /*0030*/ 	.short	0x0004
        /*0032*/ 	.short	0x0021
        /*0034*/ 	.byte	0x00, 0xf0, 0x05, 0x00


	//----- nvinfo : EIATTR_KPARAM_INFO
	.align		4
.L_2673:
        /*0038*/ 	.byte	0x04, 0x17
        /*003a*/ 	.short	(.L_2675 - .L_2674)
.L_2674:
        /*003c*/ 	.word	0x00000000
        /*0040*/ 	.short	0x0003
        /*0042*/ 	.short	0x0020
        /*0044*/ 	.byte	0x00, 0xf0, 0x05, 0x00


	//----- nvinfo : EIATTR_KPARAM_INFO
	.align		4
.L_2675:
        /*0048*/ 	.byte	0x04, 0x17
        /*004a*/ 	.short	(.L_2677 - .L_2676)
.L_2676:
        /*004c*/ 	.word	0x00000000
        /*0050*/ 	.short	0x0002
        /*0052*/ 	.short	0x0008
        /*0054*/ 	.byte	0x00, 0xf0, 0x61, 0x00


	//----- nvinfo : EIATTR_KPARAM_INFO
	.align		4
.L_2677:
        /*0058*/ 	.byte	0x04, 0x17
        /*005a*/ 	.short	(.L_2679 - .L_2678)
.L_2678:
        /*005c*/ 	.word	0x00000000
        /*0060*/ 	.short	0x0001
        /*0062*/ 	.short	0x0004
        /*0064*/ 	.byte	0x00, 0xf0, 0x05, 0x00


	//----- nvinfo : EIATTR_KPARAM_INFO
	.align		4
.L_2679:
        /*0068*/ 	.byte	0x04, 0x17
        /*006a*/ 	.short	(.L_2681 - .L_2680)
.L_2680:
        /*006c*/ 	.word	0x00000000
        /*0070*/ 	.short	0x0000
        /*0072*/ 	.short	0x0000
        /*0074*/ 	.byte	0x00, 0xf0, 0x11, 0x00


	//----- nvinfo : EIATTR_SPARSE_MMA_MASK
	.align		4
.L_2681:
        /*0078*/ 	.byte	0x03, 0x50
        /*007a*/ 	.short	0x0000


	//----- nvinfo : EIATTR_MAXREG_COUNT
	.align		4
        /*007c*/ 	.byte	0x03, 0x1b
        /*007e*/ 	.short	0x00ff


	//----- nvinfo : EIATTR_EXTERNS
	.align		4
        /*0080*/ 	.byte	0x04, 0x0f
        /*0082*/ 	.short	(.L_2683 - .L_2682)


	//   ....[0]....
	.align		4
.L_2682:
        /*0084*/ 	.word	index@(__assertfail)


	//----- nvinfo : EIATTR_MERCURY_ISA_VERSION
	.align		4
.L_2683:
        /*0088*/ 	.byte	0x03, 0x5f
        /*008a*/ 	.short	0x0101


	//----- nvinfo : EIATTR_VRC_CTA_INIT_COUNT
	.align		4
        /*008c*/ 	.byte	0x02, 0x4a
	.zero		1
	.zero		1


	//----- nvinfo : EIATTR_SYSCALL_OFFSETS
	.align		4
        /*0090*/ 	.byte	0x04, 0x46
        /*0092*/ 	.short	(.L_2685 - .L_2684)


	//   ....[0]....
.L_2684:
        /*0094*/ 	.word	0x00000e70


	//   ....[1]....
        /*0098*/ 	.word	0x00001d10


	//   ....[2]....
        /*009c*/ 	.word	0x00002cb0


	//   ....[3]....
        /*00a0*/ 	.word	0x00003b40


	//   ....[4]....
        /*00a4*/ 	.word	0x00004a50


	//   ....[5]....
        /*00a8*/ 	.word	0x000058e0


	//   ....[6]....
        /*00ac*/ 	.word	0x00006800


	//   ....[7]....
        /*00b0*/ 	.word	0x00007670


	//   ....[8]....
        /*00b4*/ 	.word	0x00008470


	//   ....[9]....
        /*00b8*/ 	.word	0x000091c0


	//   ....[10]....
        /*00bc*/ 	.word	0x0000a040


	//   ....[11]....
        /*00c0*/ 	.word	0x0000aea0


	//----- nvinfo : EIATTR_EXIT_INSTR_OFFSETS
	.align		4
.L_2685:
        /*00c4*/ 	.byte	0x04, 0x1c
        /*00c6*/ 	.short	(.L_2687 - .L_2686)


	//   ....[0]....
.L_2686:
        /*00c8*/ 	.word	0x0000a2e0


	//   ....[1]....
        /*00cc*/ 	.word	0x0000a420


	//   ....[2]....
        /*00d0*/ 	.word	0x0000a460


	//   ....[3]....
        /*00d4*/ 	.word	0x0000a4f0


	//   ....[4]....
        /*00d8*/ 	.word	0x0000a520


	//   ....[5]....
        /*00dc*/ 	.word	0x0000a550


	//   ....[6]....
        /*00e0*/ 	.word	0x0000a5d0


	//   ....[7]....
        /*00e4*/ 	.word	0x0000a600


	//   ....[8]....
        /*00e8*/ 	.word	0x0000a690


	//   ....[9]....
        /*00ec*/ 	.word	0x0000a6d0


	//   ....[10]....
        /*00f0*/ 	.word	0x0000a710


	//   ....[11]....
        /*00f4*/ 	.word	0x0000a7e0


	//   ....[12]....
        /*00f8*/ 	.word	0x0000a940


	//   ....[13]....
        /*00fc*/ 	.word	0x0000aaa0


	//   ....[14]....
        /*0100*/ 	.word	0x0000abf0


	//   ....[15]....
        /*0104*/ 	.word	0x0000ac20


	//   ....[16]....
        /*0108*/ 	.word	0x0000ac50


	//   ....[17]....
        /*010c*/ 	.word	0x0000acf0


	//   ....[18]....
        /*0110*/ 	.word	0x0000ad40


	//   ....[19]....
        /*0114*/ 	.word	0x0000aeb0


	//   ....[20]....
        /*0118*/ 	.word	0x0000afb0


	//   ....[21]....
        /*011c*/ 	.word	0x0000b0e0


	//   ....[22]....
        /*0120*/ 	.word	0x0000b110


	//----- nvinfo : EIATTR_MAX_THREADS
	.align		4
.L_2687:
        /*0124*/ 	.byte	0x04, 0x05
        /*0126*/ 	.short	(.L_2689 - .L_2688)
.L_2688:
        /*0128*/ 	.word	0x00000080
        /*012c*/ 	.word	0x00000001
        /*0130*/ 	.word	0x00000001


	//----- nvinfo : EIATTR_CRS_STACK_SIZE
	.align		4
.L_2689:
        /*0134*/ 	.byte	0x04, 0x1e
        /*0136*/ 	.short	(.L_2691 - .L_2690)
.L_2690:
        /*0138*/ 	.word	0x00000000


	//----- nvinfo : EIATTR_CBANK_PARAM_SIZE
	.align		4
.L_2691:
        /*013c*/ 	.byte	0x03, 0x19
        /*013e*/ 	.short	0x0038


	//----- nvinfo : EIATTR_PARAM_CBANK
	.align		4
        /*0140*/ 	.byte	0x04, 0x0a
        /*0142*/ 	.short	(.L_2693 - .L_2692)
	.align		4
.L_2692:
        /*0144*/ 	.word	index@(.nv.constant0._ZN2at6native27unrolled_elementwise_kernelINS0_13BinaryFunctorIfffNS0_15binary_internal10MulFunctorIfEEEESt5arrayIPcLm3EELi4E23TrivialOffsetCalculatorILi2EjESA_ILi1EjENS0_6memory12LoadWithCastILi2EEENSD_13StoreWithCastILi1EEEEEviT_T0_T2_T3_T4_T5_)
        /*0148*/ 	.short	0x0380
        /*014a*/ 	.short	0x0038


	//----- nvinfo : EIATTR_SW_WAR
	.align		4
.L_2693:
        /*014c*/ 	.byte	0x04, 0x36
        /*014e*/ 	.short	(.L_2695 - .L_2694)
.L_2694:
        /*0150*/ 	.word	0x00000008
.L_2695:


//--------------------- .nv.info._ZN2at6native18elementwise_kernelILi128ELi2EZNS0_22gpu_kernel_impl_nocastINS0_13BinaryFunctorIfffNS0_15binary_internal10MulFunctorIfEEEEEEvRNS_18TensorIteratorBaseERKT_EUliE_EEviT1_ --------------------------
	.section	.nv.info._ZN2at6native18elementwise_kernelILi128ELi2EZNS0_22gpu_kernel_impl_nocastINS0_13BinaryFunctorIfffNS0_15binary_internal10MulFunctorIfEEEEEEvRNS_18TensorIteratorBaseERKT_EUliE_EEviT1_,"",@"SHT_CUDA_INFO"
	.sectionflags	@""
	.align	4


	//----- nvinfo : EIATTR_CUDA_API_VERSION
	.align		4
        /*0000*/ 	.byte	0x04, 0x37
        /*0002*/ 	.short	(.L_2697 - .L_2696)
.L_2696:
        /*0004*/ 	.word	0x00000082


	//----- nvinfo : EIATTR_KPARAM_INFO
	.align		4
.L_2697:
        /*0008*/ 	.byte	0x04, 0x17
        /*000a*/ 	.short	(.L_2699 - .L_2698)
.L_2698:
        /*000c*/ 	.word	0x00000000
        /*0010*/ 	.short	0x0001
        /*0012*/ 	.short	0x0008
        /*0014*/ 	.byte	0x00, 0xf0, 0x21, 0x0a


	//----- nvinfo : EIATTR_KPARAM_INFO
	.align		4
.L_2699:
        /*0018*/ 	.byte	0x04, 0x17
        /*001a*/ 	.short	(.L_2701 - .L_2700)
.L_2700:
        /*001c*/ 	.word	0x00000000
        /*0020*/ 	.short	0x0000
        /*0022*/ 	.short	0x0000
        /*0024*/ 	.byte	0x00, 0xf0, 0x11, 0x00


	//----- nvinfo : EIATTR_SPARSE_MMA_MASK
	.align		4
.L_2701:
        /*0028*/ 	.byte	0x03, 0x50
        /*002a*/ 	.short	0x0000


	//----- nvinfo : EIATTR_MAXREG_COUNT
	.align		4
        /*002c*/ 	.byte	0x03, 0x1b
        /*002e*/ 	.short	0x0080


	//----- nvinfo : EIATTR_MERCURY_ISA_VERSION
	.align		4
        /*0030*/ 	.byte	0x03, 0x5f
        /*0032*/ 	.short	0x0101


	//----- nvinfo : EIATTR_VRC_CTA_INIT_COUNT
	.align		4
        /*0034*/ 	.byte	0x02, 0x4a
	.zero		1
	.zero		1


	//----- nvinfo : EIATTR_EXIT_INSTR_OFFSETS
	.align		4
        /*0038*/ 	.byte	0x04, 0x1c
        /*003a*/ 	.short	(.L_2703 - .L_2702)


	//   ....[0]....
.L_2702:
        /*003c*/ 	.word	0x00000170


	//   ....[1]....
        /*0040*/ 	.word	0x000001f0


	//   ....[2]....
        /*0044*/ 	.word	0x00001920


	//   ....[3]....
        /*0048*/ 	.word	0x00002fb0


	//----- nvinfo : EIATTR_MAX_THREADS
	.align		4
.L_2703:
        /*004c*/ 	.byte	0x04, 0x05
        /*004e*/ 	.short	(.L_2705 - .L_2704)
.L_2704:
        /*0050*/ 	.word	0x00000080
        /*0054*/ 	.word	0x00000001
        /*0058*/ 	.word	0x00000001


	//----- nvinfo : EIATTR_CRS_STACK_SIZE
	.align		4
.L_2705:
        /*005c*/ 	.byte	0x04, 0x1e
        /*005e*/ 	.short	(.L_2707 - .L_2706)
.L_2706:
        /*0060*/ 	.word	0x00000000


	//----- nvinfo : EIATTR_CBANK_PARAM_SIZE
	.align		4
.L_2707:
        /*0064*/ 	.byte	0x03, 0x19
        /*0066*/ 	.short	0x0290


	//----- nvinfo : EIATTR_PARAM_CBANK
	.align		4
        /*0068*/ 	.byte	0x04, 0x0a
        /*006a*/ 	.short	(.L_2709 - .L_2708)
	.align		4
.L_2708:
        /*006c*/ 	.word	index@(.nv.constant0._ZN2at6native18elementwise_kernelILi128ELi2EZNS0_22gpu_kernel_impl_nocastINS0_13BinaryFunctorIfffNS0_15binary_internal10MulFunctorIfEEEEEEvRNS_18TensorIteratorBaseERKT_EUliE_EEviT1_)
        /*0070*/ 	.short	0x0380
        /*0072*/ 	.short	0x0290


	//----- nvinfo : EIATTR_SW_WAR
	.align		4
.L_2709:
        /*0074*/ 	.byte	0x04, 0x36
        /*0076*/ 	.short	(.L_2711 - .L_2710)
.L_2710:
        /*0078*/ 	.word	0x00000008
.L_2711:


//--------------------- .nv.info._ZN2at6native27unrolled_elementwise_kernelINS0_13BinaryFunctorIfffNS0_15binary_internal10MulFunctorIfEEEESt5arrayIPcLm3EELi4E23TrivialOffsetCalculatorILi2EjESA_ILi1EjENS0_6memory15LoadWithoutCastENSD_16StoreWithoutCastEEEviT_T0_T2_T3_T4_T5_ --------------------------
	.section	.nv.info._ZN2at6native27unrolled_elementwise_kernelINS0_13BinaryFunctorIfffNS0_15binary_internal10MulFunctorIfEEEESt5arrayIPcLm3EELi4E23TrivialOffsetCalculatorILi2EjESA_ILi1EjENS0_6memory15LoadWithoutCastENSD_16StoreWithoutCastEEEviT_T0_T2_T3_T4_T5_,"",@"SHT_CUDA_INFO"
	.sectionflags	@""
	.align	4


	//----- nvinfo : EIATTR_CUDA_API_VERSION
	.align		4
        /*0000*/ 	.byte	0x04, 0x37
        /*0002*/ 	.short	(.L_2713 - .L_2712)
.L_2712:
        /*0004*/ 	.word	0x00000082


	//----- nvinfo : EIATTR_KPARAM_INFO
	.align		4
.L_2713:
        /*0008*/ 	.byte	0x04, 0x17
        /*000a*/ 	.short	(.L_2715 - .L_2714)
.L_2714:
        /*000c*/ 	.word	0x00000000
        /*0010*/ 	.short	0x0006
        /*0012*/ 	.short	0x0023
        /*0014*/ 	.byte	0x00, 0xf0, 0x05, 0x00


	//----- nvinfo : EIATTR_KPARAM_INFO
	.align		4
.L_2715:
        /*0018*/ 	.byte	0x04, 0x17
        /*001a*/ 	.short	(.L_2717 - .L_2716)
.L_2716:
        /*001c*/ 	.word	0x00000000
        /*0020*/ 	.short	0x0005
        /*0022*/ 	.short	0x0022
        /*0024*/ 	.byte	0x00, 0xf0, 0x05, 0x00


	//----- nvinfo : EIATTR_KPARAM_INFO
	.align		4
.L_2717:
        /*0028*/ 	.byte	0x04, 0x17
        /*002a*/ 	.short	(.L_2719 - .L_2718)
.L_2718:
        /*002c*/ 	.word	0x00000000
        /*0030*/ 	.short	0x0004
        /*0032*/ 	.short	0x0021
        /*0034*/ 	.byte	0x00, 0xf0, 0x05, 0x00


	//----- nvinfo : EIATTR_KPARAM_INFO
	.align		4
.L_2719:
        /*0038*/ 	.byte	0x04, 0x17
        /*003a*/ 	.short	(.L_2721 - .L_2720)
.L_2720:
        /*003c*/ 	.word	0x00000000
        /*0040*/ 	.short	0x0003
        /*0042*/ 	.short	0x0020
        /*0044*/ 	.byte	0x00, 0xf0, 0x05, 0x00


	//----- nvinfo : EIATTR_KPARAM_INFO
	.align		4
.L_2721:
        /*0048*/ 	.byte	0x04, 0x17
        /*004a*/ 	.short	(.L_2723 - .L_2722)
.L_2722:
        /*004c*/ 	.word	0x00000000
        /*0050*/ 	.short	0x0002
        /*0052*/ 	.short	0x0008
        /*0054*/ 	.byte	0x00, 0xf0, 0x61, 0x00


	//----- nvinfo : EIATTR_KPARAM_INFO
	.align		4
.L_2723:
        /*0058*/ 	.byte	0x04, 0x17
        /*005a*/ 	.short	(.L_2725 - .L_2724)
.L_2724:
        /*005c*/ 	.word	0x00000000
        /*0060*/ 	.short	0x0001
        /*0062*/ 	.short	0x0004
        /*0064*/ 	.byte	0x00, 0xf0, 0x05, 0x00


	//----- nvinfo : EIATTR_KPARAM_INFO
	.align		4
.L_2725:
        /*0068*/ 	.byte	0x04, 0x17
        /*006a*/ 	.short	(.L_2727 - .L_2726)
.L_2726:
        /*006c*/ 	.word	0x00000000
        /*0070*/ 	.short	0x0000
        /*0072*/ 	.short	0x0000
        /*0074*/ 	.byte	0x00, 0xf0, 0x11, 0x00


	//----- nvinfo : EIATTR_SPARSE_MMA_MASK
	.align		4
.L_2727:
        /*0078*/ 	.byte	0x03, 0x50
        /*007a*/ 	.short	0x0000


	//----- nvinfo : EIATTR_MAXREG_COUNT
	.align		4
        /*007c*/ 	.byte	0x03, 0x1b
        /*007e*/ 	.short	0x00ff


	//----- nvinfo : EIATTR_MERCURY_ISA_VERSION
	.align		4
        /*0080*/ 	.byte	0x03, 0x5f
        /*0082*/ 	.short	0x0101


	//----- nvinfo : EIATTR_VRC_CTA_INIT_COUNT
	.align		4
        /*0084*/ 	.byte	0x02, 0x4a
	.zero		1
	.zero		1


	//----- nvinfo : EIATTR_EXIT_INSTR_OFFSETS
	.align		4
        /*0088*/ 	.byte	0x04, 0x1c
        /*008a*/ 	.short	(.L_2729 - .L_2728)


	//   ....[0]....
.L_2728:
        /*008c*/ 	.word	0x000004f0


	//   ....[1]....
        /*0090*/ 	.word	0x00000540


	//----- nvinfo : EIATTR_MAX_THREADS
	.align		4
.L_2729:
        /*0094*/ 	.byte	0x04, 0x05
        /*0096*/ 	.short	(.L_2731 - .L_2730)
.L_2730:
        /*0098*/ 	.word	0x00000080
        /*009c*/ 	.word	0x00000001
        /*00a0*/ 	.word	0x00000001


	//----- nvinfo : EIATTR_CRS_STACK_SIZE
	.align		4
.L_2731:
        /*00a4*/ 	.byte	0x04, 0x1e
        /*00a6*/ 	.short	(.L_2733 - .L_2732)
.L_2732:
        /*00a8*/ 	.word	0x00000000


	//----- nvinfo : EIATTR_CBANK_PARAM_SIZE
	.align		4
.L_2733:
        /*00ac*/ 	.byte	0x03, 0x19
        /*00ae*/ 	.short	0x0024


	//----- nvinfo : EIATTR_PARAM_CBANK
	.align		4
        /*00b0*/ 	.byte	0x04, 0x0a
        /*00b2*/ 	.short	(.L_2735 - .L_2734)
	.align		4
.L_2734:
        /*00b4*/ 	.word	index@(.nv.constant0._ZN2at6native27unrolled_elementwise_kernelINS0_13BinaryFunctorIfffNS0_15binary_internal10MulFunctorIfEEEESt5arrayIPcLm3EELi4E23TrivialOffsetCalculatorILi2EjESA_ILi1EjENS0_6memory15LoadWithoutCastENSD_16StoreWithoutCastEEEviT_T0_T2_T3_T4_T5_)
        /*00b8*/ 	.short	0x0380
        /*00ba*/ 	.short	0x0024


	//----- nvinfo : EIATTR_SW_WAR
	.align		4
.L_2735:
        /*00bc*/ 	.byte	0x04, 0x36
        /*00be*/ 	.short	(.L_2737 - .L_2736)
.L_2736:
        /*00c0*/ 	.word	0x00000008
.L_2737:


//--------------------- .nv.info._ZN2at6native29vectorized_elementwise_kernelILi2ENS0_13BinaryFunctorIfffNS0_15binary_internal10MulFunctorIfEEEESt5arrayIPcLm3EEEEviT0_T1_ --------------------------
	.section	.nv.info._ZN2at6native29vectorized_elementwise_kernelILi2ENS0_13BinaryFunctorIfffNS0_15binary_internal10MulFunctorIfEEEESt5arrayIPcLm3EEEEviT0_T1_,"",@"SHT_CUDA_INFO"
	.sectionflags	@""
	.align	4


	//----- nvinfo : EIATTR_CUDA_API_VERSION
	.align		4
        /*0000*/ 	.byte	0x04, 0x37
        /*0002*/ 	.short	(.L_2739 - .L_2738)
.L_2738:
        /*0004*/ 	.word	0x00000082


	//----- nvinfo : EIATTR_KPARAM_INFO
	.align		4
.L_2739:
        /*0008*/ 	.byte	0x04, 0x17
        /*000a*/ 	.short	(.L_2741 - .L_2740)
.L_2740:
        /*000c*/ 	.word	0x00000000
        /*0010*/ 	.short	0x0002
        /*0012*/ 	.short	0x0008
        /*0014*/ 	.byte	0x00, 0xf0, 0x61, 0x00


	//----- nvinfo : EIATTR_KPARAM_INFO
	.align		4
.L_2741:
        /*0018*/ 	.byte	0x04, 0x17
        /*001a*/ 	.short	(.L_2743 - .L_2742)
.L_2742:
        /*001c*/ 	.word	0x00000000
        /*0020*/ 	.short	0x0001
        /*0022*/ 	.short	0x0004
        /*0024*/ 	.byte	0x00, 0xf0, 0x05, 0x00


	//----- nvinfo : EIATTR_KPARAM_INFO
	.align		4
.L_2743:
        /*0028*/ 	.byte	0x04, 0x17
        /*002a*/ 	.short	(.L_2745 - .L_2744)
.L_2744:
        /*002c*/ 	.word	0x00000000
        /*0030*/ 	.short	0x0000
        /*0032*/ 	.short	0x0000
        /*0034*/ 	.byte	0x00, 0xf0, 0x11, 0x00


	//----- nvinfo : EIATTR_SPARSE_MMA_MASK
	.align		4
.L_2745:
        /*0038*/ 	.byte	0x03, 0x50
        /*003a*/ 	.short	0x0000


	//----- nvinfo : EIATTR_MAXREG_COUNT
	.align		4
        /*003c*/ 	.byte	0x03, 0x1b
        /*003e*/ 	.short	0x00ff


	//----- nvinfo : EIATTR_MERCURY_ISA_VERSION
	.align		4
        /*0040*/ 	.byte	0x03, 0x5f
        /*0042*/ 	.short	0x0101


	//----- nvinfo : EIATTR_VRC_CTA_INIT_COUNT
	.align		4
        /*0044*/ 	.byte	0x02, 0x4a
	.zero		1
	.zero		1


	//----- nvinfo : EIATTR_EXIT_INSTR_OFFSETS
	.align		4
        /*0048*/ 	.byte	0x04, 0x1c
        /*004a*/ 	.short	(.L_2747 - .L_2746)


	//   ....[0]....
.L_2746:
        /*004c*/ 	.word	0x000009c0


	//   ....[1]....
        /*0050*/ 	.word	0x00000a10


	//   ....[2]....
        /*0054*/ 	.word	0x00000c00


	//----- nvinfo : EIATTR_MAX_THREADS
	.align		4
.L_2747:
        /*0058*/ 	.byte	0x04, 0x05
        /*005a*/ 	.short	(.L_2749 - .L_2748)
.L_2748:
        /*005c*/ 	.word	0x00000080
        /*0060*/ 	.word	0x00000001
        /*0064*/ 	.word	0x00000001


	//----- nvinfo : EIATTR_CRS_STACK_SIZE
	.align		4
.L_2749:
        /*0068*/ 	.byte	0x04, 0x1e
        /*006a*/ 	.short	(.L_2751 - .L_2750)
.L_2750:
        /*006c*/ 	.word	0x00000000


	//----- nvinfo : EIATTR_CBANK_PARAM_SIZE
	.align		4
.L_2751:
        /*0070*/ 	.byte	0x03, 0x19
        /*0072*/ 	.short	0x0020


	//----- nvinfo : EIATTR_PARAM_CBANK
	.align		4
        /*0074*/ 	.byte	0x04, 0x0a
        /*0076*/ 	.short	(.L_2753 - .L_2752)
	.align		4
.L_2752:
        /*0078*/ 	.word	index@(.nv.constant0._ZN2at6native29vectorized_elementwise_kernelILi2ENS0_13BinaryFunctorIfffNS0_15binary_internal10MulFunctorIfEEEESt5arrayIPcLm3EEEEviT0_T1_)
        /*007c*/ 	.short	0x0380
        /*007e*/ 	.short	0x0020


	//----- nvinfo : EIATTR_SW_WAR
	.align		4
.L_2753:
        /*0080*/ 	.byte	0x04, 0x36
        /*0082*/ 	.short	(.L_2755 - .L_2754)
.L_2754:
        /*0084*/ 	.word	0x00000008
.L_2755:


//--------------------- .nv.info._ZN2at6native29vectorized_elementwise_kernelILi4ENS0_13BinaryFunctorIfffNS0_15binary_internal10MulFunctorIfEEEESt5arrayIPcLm3EEEEviT0_T1_ --------------------------
	.section	.nv.info._ZN2at6native29vectorized_elementwise_kernelILi4ENS0_13BinaryFunctorIfffNS0_15binary_internal10MulFunctorIfEEEESt5arrayIPcLm3EEEEviT0_T1_,"",@"SHT_CUDA_INFO"
	.sectionflags	@""
	.align	4


	//----- nvinfo : EIATTR_CUDA_API_VERSION
	.align		4
        /*0000*/ 	.byte	0x04, 0x37
        /*0002*/ 	.short	(.L_2757 - .L_2756)
.L_2756:
        /*0004*/ 	.word	0x00000082


	//----- nvinfo : EIATTR_KPARAM_INFO
	.align		4
.L_2757:
        /*0008*/ 	.byte	0x04, 0x17
        /*000a*/ 	.short	(.L_2759 - .L_2758)
.L_2758:
        /*000c*/ 	.word	0x00000000
        /*0010*/ 	.short	0x0002
        /*0012*/ 	.short	0x0008
        /*0014*/ 	.byte	0x00, 0xf0, 0x61, 0x00


	//----- nvinfo : EIATTR_KPARAM_INFO
	.align		4
.L_2759:
        /*0018*/ 	.byte	0x04, 0x17
        /*001a*/ 	.short	(.L_2761 - .L_2760)
.L_2760:
        /*001c*/ 	.word	0x00000000
        /*0020*/ 	.short	0x0001
        /*0022*/ 	.short	0x0004
        /*0024*/ 	.byte	0x00, 0xf0, 0x05, 0x00


	//----- nvinfo : EIATTR_KPARAM_INFO
	.align		4
.L_2761:
        /*0028*/ 	.byte	0x04, 0x17
        /*002a*/ 	.short	(.L_2763 - .L_2762)
.L_2762:
        /*002c*/ 	.word	0x00000000
        /*0030*/ 	.short	0x0000
        /*0032*/ 	.short	0x0000
        /*0034*/ 	.byte	0x00, 0xf0, 0x11, 0x00


	//----- nvinfo : EIATTR_SPARSE_MMA_MASK
	.align		4
.L_2763:
        /*0038*/ 	.byte	0x03, 0x50
        /*003a*/ 	.short	0x0000


	//----- nvinfo : EIATTR_MAXREG_COUNT
	.align		4
        /*003c*/ 	.byte	0x03, 0x1b
        /*003e*/ 	.short	0x00ff


	//----- nvinfo : EIATTR_MERCURY_ISA_VERSION
	.align		4
        /*0040*/ 	.byte	0x03, 0x5f
        /*0042*/ 	.short	0x0101


	//----- nvinfo : EIATTR_VRC_CTA_INIT_COUNT
	.align		4
        /*0044*/ 	.byte	0x02, 0x4a
	.zero		1
	.zero		1


	//----- nvinfo : EIATTR_EXIT_INSTR_OFFSETS
	.align		4
        /*0048*/ 	.byte	0x04, 0x1c
        /*004a*/ 	.short	(.L_2765 - .L_2764)


	//   ....[0]....
.L_2764:
        /*004c*/ 	.word	0x000009c0


	//   ....[1]....
        /*0050*/ 	.word	0x00000a10


	//   ....[2]....
        /*0054*/ 	.word	0x00000ba0


	//----- nvinfo : EIATTR_MAX_THREADS
	.align		4
.L_2765:
        /*0058*/ 	.byte	0x04, 0x05
        /*005a*/ 	.short	(.L_2767 - .L_2766)
.L_2766:
        /*005c*/ 	.word	0x00000080
        /*0060*/ 	.word	0x00000001
        /*0064*/ 	.word	0x00000001


	//----- nvinfo : EIATTR_CRS_STACK_SIZE
	.align		4
.L_2767:
        /*0068*/ 	.byte	0x04, 0x1e
        /*006a*/ 	.short	(.L_2769 - .L_2768)
.L_2768:
        /*006c*/ 	.word	0x00000000


	//----- nvinfo : EIATTR_CBANK_PARAM_SIZE
	.align		4
.L_2769:
        /*0070*/ 	.byte	0x03, 0x19
        /*0072*/ 	.short	0x0020


	//----- nvinfo : EIATTR_PARAM_CBANK
	.align		4
        /*0074*/ 	.byte	0x04, 0x0a
        /*0076*/ 	.short	(.L_2771 - .L_2770)
	.align		4
.L_2770:
        /*0078*/ 	.word	index@(.nv.constant0._ZN2at6native29vectorized_elementwise_kernelILi4ENS0_13BinaryFunctorIfffNS0_15binary_internal10MulFunctorIfEEEESt5arrayIPcLm3EEEEviT0_T1_)
        /*007c*/ 	.short	0x0380
        /*007e*/ 	.short	0x0020


	//----- nvinfo : EIATTR_SW_WAR
	.align		4
.L_2771:
        /*0080*/ 	.byte	0x04, 0x36
        /*0082*/ 	.short	(.L_2773 - .L_2772)
.L_2772:
        /*0084*/ 	.word	0x00000008
.L_2773:


//--------------------- .nv.info._ZN2at6native29vectorized_elementwise_kernelILi8ENS0_13BinaryFunctorIfffNS0_15binary_internal10MulFunctorIfEEEESt5arrayIPcLm3EEEEviT0_T1_ --------------------------
	.section	.nv.info._ZN2at6native29vectorized_elementwise_kernelILi8ENS0_13BinaryFunctorIfffNS0_15binary_internal10MulFunctorIfEEEESt5arrayIPcLm3EEEEviT0_T1_,"",@"SHT_CUDA_INFO"
	.sectionflags	@""
	.align	4


	//----- nvinfo : EIATTR_CUDA_API_VERSION
	.align		4
        /*0000*/ 	.byte	0x04, 0x37
        /*0002*/ 	.short	(.L_2775 - .L_2774)
.L_2774:
        /*0004*/ 	.word	0x00000082


	//----- nvinfo : EIATTR_KPARAM_INFO
	.align		4
.L_2775:
        /*0008*/ 	.byte	0x04, 0x17
        /*000a*/ 	.short	(.L_2777 - .L_2776)
.L_2776:
        /*000c*/ 	.word	0x00000000
        /*0010*/ 	.short	0x0002
        /*0012*/ 	.short	0x0008
        /*0014*/ 	.byte	0x00, 0xf0, 0x61, 0x00


	//----- nvinfo : EIATTR_KPARAM_INFO
	.align		4
.L_2777:
        /*0018*/ 	.byte	0x04, 0x17
        /*001a*/ 	.short	(.L_2779 - .L_2778)
.L_2778:
        /*001c*/ 	.word	0x00000000
        /*0020*/ 	.short	0x0001
        /*0022*/ 	.short	0x0004
        /*0024*/ 	.byte	0x00, 0xf0, 0x05, 0x00


	//----- nvinfo : EIATTR_KPARAM_INFO
	.align		4
.L_2779:
        /*0028*/ 	.byte	0x04, 0x17
        /*002a*/ 	.short	(.L_2781 - .L_2780)
.L_2780:
        /*002c*/ 	.word	0x00000000
        /*0030*/ 	.short	0x0000
        /*0032*/ 	.short	0x0000
        /*0034*/ 	.byte	0x00, 0xf0, 0x11, 0x00


	//----- nvinfo : EIATTR_SPARSE_MMA_MASK
	.align		4
.L_2781:
        /*0038*/ 	.byte	0x03, 0x50
        /*003a*/ 	.short	0x0000


	//----- nvinfo : EIATTR_MAXREG_COUNT
	.align		4
        /*003c*/ 	.byte	0x03, 0x1b
        /*003e*/ 	.short	0x00ff


	//----- nvinfo : EIATTR_MERCURY_ISA_VERSION
	.align		4
        /*0040*/ 	.byte	0x03, 0x5f
        /*0042*/ 	.short	0x0101


	//----- nvinfo : EIATTR_VRC_CTA_INIT_COUNT
	.align		4
        /*0044*/ 	.byte	0x02, 0x4a
	.zero		1
	.zero		1


	//----- nvinfo : EIATTR_EXIT_INSTR_OFFSETS
	.align		4
        /*0048*/ 	.byte	0x04, 0x1c
        /*004a*/ 	.short	(.L_2783 - .L_2782)


	//   ....[0]....
.L_2782:
        /*004c*/ 	.word	0x00000010


	//----- nvinfo : EIATTR_MAX_THREADS
	.align		4
.L_2783:
        /*0050*/ 	.byte	0x04, 0x05
        /*0052*/ 	.short	(.L_2785 - .L_2784)
.L_2784:
        /*0054*/ 	.word	0x00000080
        /*0058*/ 	.word	0x00000001
        /*005c*/ 	.word	0x00000001


	//----- nvinfo : EIATTR_CBANK_PARAM_SIZE
	.align		4
.L_2785:
        /*0060*/ 	.byte	0x03, 0x19
        /*0062*/ 	.short	0x0020


	//----- nvinfo : EIATTR_PARAM_CBANK
	.align		4
        /*0064*/ 	.byte	0x04, 0x0a
        /*0066*/ 	.short	(.L_2787 - .L_2786)
	.align		4
.L_2786:
        /*0068*/ 	.word	index@(.nv.constant0._ZN2at6native29vectorized_elementwise_kernelILi8ENS0_13BinaryFunctorIfffNS0_15binary_internal10MulFunctorIfEEEESt5arrayIPcLm3EEEEviT0_T1_)
        /*006c*/ 	.short	0x0380
        /*006e*/ 	.short	0x0020


	//----- nvinfo : EIATTR_SW_WAR
	.align		4
.L_2787:
        /*0070*/ 	.byte	0x04, 0x36
        /*0072*/ 	.short	(.L_2789 - .L_2788)
.L_2788:
        /*0074*/ 	.word	0x00000008
.L_2789:


//--------------------- .nv.info._ZN2at6native18elementwise_kernelILi128ELi4EZNS0_15gpu_kernel_implINS0_13AUnaryFunctorIdddNS0_15binary_internal10MulFunctorIdEEEEEEvRNS_18TensorIteratorBaseERKT_EUliE_EEviT1_ --------------------------
	.section	.nv.info._ZN2at6native18elementwise_kernelILi128ELi4EZNS0_15gpu_kernel_implINS0_13AUnaryFunctorIdddNS0_15binary_internal10MulFunctorIdEEEEEEvRNS_18TensorIteratorBaseERKT_EUliE_EEviT1_,"",@"SHT_CUDA_INFO"
	.sectionflags	@""
	.align	4


	//----- nvinfo : EIATTR_CUDA_API_VERSION
	.align		4
        /*0000*/ 	.byte	0x04, 0x37
        /*0002*/ 	.short	(.L_2791 - .L_2790)
.L_2790:
        /*0004*/ 	.word	0x00000082


	//----- nvinfo : EIATTR_KPARAM_INFO
	.align		4
.L_2791:
        /*0008*/ 	.byte	0x04, 0x17
        /*000a*/ 	.short	(.L_2793 - .L_2792)
.L_2792:
        /*000c*/ 	.word	0x00000000
        /*0010*/ 	.short	0x0001
        /*0012*/ 	.short	0x0008
        /*0014*/ 	.byte	0x00, 0xf0, 0xa1, 0x08


	//----- nvinfo : EIATTR_KPARAM_INFO
	.align		4
.L_2793:
        /*0018*/ 	.byte	0x04, 0x17
        /*001a*/ 	.short	(.L_2795 - .L_2794)
.L_2794:
        /*001c*/ 	.word	0x00000000
        /*0020*/ 	.short	0x0000
        /*0022*/ 	.short	0x0000
        /*0024*/ 	.byte	0x00, 0xf0, 0x11, 0x00


	//----- nvinfo : EIATTR_SPARSE_MMA_MASK
	.align		4
.L_2795:
        /*0028*/ 	.byte	0x03, 0x50
        /*002a*/ 	.short	0x0000


	//----- nvinfo : EIATTR_MAXREG_COUNT
	.align		4
        /*002c*/ 	.byte	0x03, 0x1b
        /*002e*/ 	.short	0x0080


	//----- nvinfo : EIATTR_EXTERNS
	.align		4
        /*0030*/ 	.byte	0x04, 0x0f
        /*0032*/ 	.short	(.L_2797 - .L_2796)


	//   ....[0]....
	.align		4
.L_2796:
        /*0034*/ 	.word	index@(__assertfail)


	//----- nvinfo : EIATTR_MERCURY_ISA_VERSION
	.align		4
.L_2797:
        /*0038*/ 	.byte	0x03, 0x5f
        /*003a*/ 	.short	0x0101


	//----- nvinfo : EIATTR_VRC_CTA_INIT_COUNT
	.align		4
        /*003c*/ 	.byte	0x02, 0x4a
	.zero		1
	.zero		1


	//----- nvinfo : EIATTR_SYSCALL_OFFSETS
	.align		4
        /*0040*/ 	.byte	0x04, 0x46
        /*0042*/ 	.short	(.L_2799 - .L_2798)


	//   ....[0]....
.L_2798:
        /*0044*/ 	.word	0x00002180


	//   ....[1]....
        /*0048*/ 	.word	0x00003460


	//   ....[2]....
        /*004c*/ 	.word	0x000057f0


	//   ....[3]....
        /*0050*/ 	.word	0x000067d0


	//   ....[4]....
        /*0054*/ 	.word	0x00008d90


	//   ....[5]....
        /*0058*/ 	.word	0x00009d70


	//   ....[6]....
        /*005c*/ 	.word	0x0000c340


	//   ....[7]....
        /*0060*/ 	.word	0x0000d2f0


	//----- nvinfo : EIATTR_EXIT_INSTR_OFFSETS
	.align		4
.L_2799:
        /*0064*/ 	.byte	0x04, 0x1c
        /*0066*/ 	.short	(.L_2801 - .L_2800)


	//   ....[0]....
.L_2800:
        /*0068*/ 	.word	0x0000a1d0


	//   ....[1]....
        /*006c*/ 	.word	0x0000c4c0


	//   ....[2]....
        /*0070*/ 	.word	0x0000c500


	//   ....[3]....
        /*0074*/ 	.word	0x0000c590


	//   ....[4]....
        /*0078*/ 	.word	0x0000c5c0


	//   ....[5]....
        /*007c*/ 	.word	0x0000c5f0


	//   ....[6]....
        /*0080*/ 	.word	0x0000c700


	//   ....[7]....
        /*0084*/ 	.word	0x0000c7c0


	//   ....[8]....
        /*0088*/ 	.word	0x0000c8e0


	//   ....[9]....
        /*008c*/ 	.word	0x0000c9b0


	//   ....[10]....
        /*0090*/ 	.word	0x0000c9d0


	//   ....[11]....
        /*0094*/ 	.word	0x0000caa0


	//   ....[12]....
        /*0098*/ 	.word	0x0000cc90


	//   ....[13]....
        /*009c*/ 	.word	0x0000ce80


	//   ....[14]....
        /*00a0*/ 	.word	0x0000d060


	//   ....[15]....
        /*00a4*/ 	.word	0x0000d090


	//   ....[16]....
        /*00a8*/ 	.word	0x0000d0c0


	//   ....[17]....
        /*00ac*/ 	.word	0x0000d160


	//   ....[18]....
        /*00b0*/ 	.word	0x0000d190


	//   ....[19]....
        /*00b4*/ 	.word	0x0000d300


	//   ....[20]....
        /*00b8*/ 	.word	0x0000d490


	//   ....[21]....
        /*00bc*/ 	.word	0x0000d650


	//   ....[22]....
        /*00c0*/ 	.word	0x0000d710


	//----- nvinfo : EIATTR_MAX_THREADS
	.align		4
.L_2801:
        /*00c4*/ 	.byte	0x04, 0x05
        /*00c6*/ 	.short	(.L_2803 - .L_2802)
.L_2802:
        /*00c8*/ 	.word	0x00000080
        /*00cc*/ 	.word	0x00000001
        /*00d0*/ 	.word	0x00000001


	//----- nvinfo : EIATTR_CRS_STACK_SIZE
	.align		4
.L_2803:
        /*00d4*/ 	.byte	0x04, 0x1e
        /*00d6*/ 	.short	(.L_2805 - .L_2804)
.L_2804:
        /*00d8*/ 	.word	0x00000000


	//----- nvinfo : EIATTR_CBANK_PARAM_SIZE
	.align		4
.L_2805:
        /*00dc*/ 	.byte	0x03, 0x19
        /*00de*/ 	.short	0x0230


	//----- nvinfo : EIATTR_PARAM_CBANK
	.align		4
        /*00e0*/ 	.byte	0x04, 0x0a
        /*00e2*/ 	.short	(.L_2807 - .L_2806)
	.align		4
.L_2806:
        /*00e4*/ 	.word	index@(.nv.constant0._ZN2at6native18elementwise_kernelILi128ELi4EZNS0_15gpu_kernel_implINS0_13AUnaryFunctorIdddNS0_15binary_internal10MulFunctorIdEEEEEEvRNS_18TensorIteratorBaseERKT_EUliE_EEviT1_)
        /*00e8*/ 	.short	0x0380
        /*00ea*/ 	.short	0x0230


	//----- nvinfo : EIATTR_SW_WAR
	.align		4
.L_2807:
        /*00ec*/ 	.byte	0x04, 0x36
        /*00ee*/ 	.short	(.L_2809 - .L_2808)
.L_2808:
        /*00f0*/ 	.word	0x00000008
.L_2809:


//--------------------- .nv.info._ZN2at6native27unrolled_elementwise_kernelINS0_13AUnaryFunctorIdddNS0_15binary_internal10MulFunctorIdEEEESt5arrayIPcLm2EELi4E23TrivialOffsetCalculatorILi1EjESB_NS0_6memory12LoadWithCastILi1EEENSC_13StoreWithCastILi1EEEEEviT_T0_T2_T3_T4_T5_ --------------------------
	.section	.nv.info._ZN2at6native27unrolled_elementwise_kernelINS0_13AUnaryFunctorIdddNS0_15binary_internal10MulFunctorIdEEEESt5arrayIPcLm2EELi4E23TrivialOffsetCalculatorILi1EjESB_NS0_6memory12LoadWithCastILi1EEENSC_13StoreWithCastILi1EEEEEviT_T0_T2_T3_T4_T5_,"",@"SHT_CUDA_INFO"
	.sectionflags	@""
	.align	4


	//----- nvinfo : EIATTR_CUDA_API_VERSION
	.align		4
        /*0000*/ 	.byte	0x04, 0x37
        /*0002*/ 	.short	(.L_2811 - .L_2810)
.L_2810:
        /*0004*/ 	.word	0x00000082


	//----- nvinfo : EIATTR_KPARAM_INFO
	.align		4
.L_2811:
        /*0008*/ 	.byte	0x04, 0x17
        /*000a*/ 	.short	(.L_2813 - .L_2812)
.L_2812:
        /*000c*/ 	.word	0x00000000
        /*0010*/ 	.short	0x0006
        /*0012*/ 	.short	0x0034
        /*0014*/ 	.byte	0x00, 0xf0, 0x21, 0x00


	//----- nvinfo : EIATTR_KPARAM_INFO
	.align		4
.L_2813:
        /*0018*/ 	.byte	0x04, 0x17
        /*001a*/ 	.short	(.L_2815 - .L_2814)
.L_2814:
        /*001c*/ 	.word	0x00000000
        /*0020*/ 	.short	0x0005
        /*0022*/ 	.short	0x002c
        /*0024*/ 	.byte	0x00, 0xf0, 0x21, 0x00


	//----- nvinfo : EIATTR_KPARAM_INFO
	.align		4
.L_2815:
        /*0028*/ 	.byte	0x04, 0x17
        /*002a*/ 	.short	(.L_2817 - .L_2816)
.L_2816:
        /*002c*/ 	.word	0x00000000
        /*0030*/ 	.short	0x0004
        /*0032*/ 	.short	0x0029
        /*0034*/ 	.byte	0x00, 0xf0, 0x05, 0x00


	//----- nvinfo : EIATTR_KPARAM_INFO
	.align		4
.L_2817:
        /*0038*/ 	.byte	0x04, 0x17
        /*003a*/ 	.short	(.L_2819 - .L_2818)
.L_2818:
        /*003c*/ 	.word	0x00000000
        /*0040*/ 	.short	0x0003
        /*0042*/ 	.short	0x0028
        /*0044*/ 	.byte	0x00, 0xf0, 0x05, 0x00


	//----- nvinfo : EIATTR_KPARAM_INFO
	.align		4
.L_2819:
        /*0048*/ 	.byte	0x04, 0x17
        /*004a*/ 	.short	(.L_2821 - .L_2820)
.L_2820:
        /*004c*/ 	.word	0x00000000
        /*0050*/ 	.short	0x0002
        /*0052*/ 	.short	0x0018
        /*0054*/ 	.byte	0x00, 0xf0, 0x41, 0x00


	//----- nvinfo : EIATTR_KPARAM_INFO
	.align		4
.L_2821:
        /*0058*/ 	.byte	0x04, 0x17
        /*005a*/ 	.short	(.L_2823 - .L_2822)
.L_2822:
        /*005c*/ 	.word	0x00000000
        /*0060*/ 	.short	0x0001
        /*0062*/ 	.short	0x0008
        /*0064*/ 	.byte	0x00, 0xf0, 0x41, 0x00


	//----- nvinfo : EIATTR_KPARAM_INFO
	.align		4
.L_2823:
        /*0068*/ 	.byte	0x04, 0x17
        /*006a*/ 	.short	(.L_2825 - .L_2824)
.L_2824:
        /*006c*/ 	.word	0x00000000
        /*0070*/ 	.short	0x0000
        /*0072*/ 	.short	0x0000
        /*0074*/ 	.byte	0x00, 0xf0, 0x11, 0x00


	//----- nvinfo : EIATTR_SPARSE_MMA_MASK
	.align		4
.L_2825:
        /*0078*/ 	.byte	0x03, 0x50
        /*007a*/ 	.short	0x0000


	//----- nvinfo : EIATTR_MAXREG_COUNT
	.align		4
        /*007c*/ 	.byte	0x03, 0x1b
        /*007e*/ 	.short	0x00ff


	//----- nvinfo : EIATTR_EXTERNS
	.align		4
        /*0080*/ 	.byte	0x04, 0x0f
        /*0082*/ 	.short	(.L_2827 - .L_2826)


	//   ....[0]....
	.align		4
.L_2826:
        /*0084*/ 	.word	index@(__assertfail)


	//----- nvinfo : EIATTR_MERCURY_ISA_VERSION
	.align		4
.L_2827:
        /*0088*/ 	.byte	0x03, 0x5f
        /*008a*/ 	.short	0x0101


	//----- nvinfo : EIATTR_VRC_CTA_INIT_COUNT
	.align		4
        /*008c*/ 	.byte	0x02, 0x4a
	.zero		1
	.zero		1


	//----- nvinfo : EIATTR_SYSCALL_OFFSETS
	.align		4
        /*0090*/ 	.byte	0x04, 0x46
        /*0092*/ 	.short	(.L_2829 - .L_2828)


	//   ....[0]....
.L_2828:
        /*0094*/ 	.word	0x00000e80


	//   ....[1]....
        /*0098*/ 	.word	0x00001ec0


	//   ....[2]....
        /*009c*/ 	.word	0x00002e40


	//   ....[3]....
        /*00a0*/ 	.word	0x00003d80


	//   ....[4]....
        /*00a4*/ 	.word	0x00005100


	//   ....[5]....
        /*00a8*/ 	.word	0x00006290


	//   ....[6]....
        /*00ac*/ 	.word	0x00007670


	//   ....[7]....
        /*00b0*/ 	.word	0x00008a30


	//----- nvinfo : EIATTR_EXIT_INSTR_OFFSETS
	.align		4
.L_2829:
        /*00b4*/ 	.byte	0x04, 0x1c
        /*00b6*/ 	.short	(.L_2831 - .L_2830)


	//   ....[0]....
.L_2830:
        /*00b8*/ 	.word	0x00007ac0


	//   ....[1]....
        /*00bc*/ 	.word	0x00007c00


	//   ....[2]....
        /*00c0*/ 	.word	0x00007c40


	//   ....[3]....
        /*00c4*/ 	.word	0x00007cd0


	//   ....[4]....
        /*00c8*/ 	.word	0x00007d00


	//   ....[5]....
        /*00cc*/ 	.word	0x00007d30


	//   ....[6]....
        /*00d0*/ 	.word	0x00007e40


	//   ....[7]....
        /*00d4*/ 	.word	0x00007f00


	//   ....[8]....
        /*00d8*/ 	.word	0x00008020


	//   ....[9]....
        /*00dc*/ 	.word	0x000080f0


	//   ....[10]....
        /*00e0*/ 	.word	0x00008110


	//   ....[11]....
        /*00e4*/ 	.word	0x000081e0


	//   ....[12]....
        /*00e8*/ 	.word	0x000083d0


	//   ....[13]....
        /*00ec*/ 	.word	0x000085c0


	//   ....[14]....
        /*00f0*/ 	.word	0x000087a0


	//   ....[15]....
        /*00f4*/ 	.word	0x000087d0


	//   ....[16]....
        /*00f8*/ 	.word	0x00008800


	//   ....[17]....
        /*00fc*/ 	.word	0x000088a0


	//   ....[18]....
        /*0100*/ 	.word	0x000088d0


	//   ....[19]....
        /*0104*/ 	.word	0x00008a40


	//   ....[20]....
        /*0108*/ 	.word	0x00008bd0


	//   ....[21]....
        /*010c*/ 	.word	0x00008d90


	//   ....[22]....
        /*0110*/ 	.word	0x00008e50


	//----- nvinfo : EIATTR_MAX_THREADS
	.align		4
.L_2831:
        /*0114*/ 	.byte	0x04, 0x05
        /*0116*/ 	.short	(.L_2833 - .L_2832)
.L_2832:
        /*0118*/ 	.word	0x00000080
        /*011c*/ 	.word	0x00000001
        /*0120*/ 	.word	0x00000001


	//----- nvinfo : EIATTR_CRS_STACK_SIZE
	.align		4
.L_2833:
        /*0124*/ 	.byte	0x04, 0x1e
        /*0126*/ 	.short	(.L_2835 - .L_2834)
.L_2834:
        /*0128*/ 	.word	0x00000000


	//----- nvinfo : EIATTR_CBANK_PARAM_SIZE
	.align		4
.L_2835:
        /*012c*/ 	.byte	0x03, 0x19
        /*012e*/ 	.short	0x003c


	//----- nvinfo : EIATTR_PARAM_CBANK
	.align		4
        /*0130*/ 	.byte	0x04, 0x0a
        /*0132*/ 	.short	(.L_2837 - .L_2836)
	.align		4
.L_2836:
        /*0134*/ 	.word	index@(.nv.constant0._ZN2at6native27unrolled_elementwise_kernelINS0_13AUnaryFunctorIdddNS0_15binary_internal10MulFunctorIdEEEESt5arrayIPcLm2EELi4E23TrivialOffsetCalculatorILi1EjESB_NS0_6memory12LoadWithCastILi1EEENSC_13StoreWithCastILi1EEEEEviT_T0_T2_T3_T4_T5_)
        /*0138*/ 	.short	0x0380
        /*013a*/ 	.short	0x003c


	//----- nvinfo : EIATTR_SW_WAR
	.align		4
.L_2837:
        /*013c*/ 	.byte	0x04, 0x36
        /*013e*/ 	.short	(.L_2839 - .L_2838)
.L_2838:
        /*0140*/ 	.word	0x00000008
.L_2839:


//--------------------- .nv.info._ZN2at6native18elementwise_kernelILi128ELi2EZNS0_22gpu_kernel_impl_nocastINS0_13AUnaryFunctorIdddNS0_15binary_internal10MulFunctorIdEEEEEEvRNS_18TensorIteratorBaseERKT_EUliE_EEviT1_ --------------------------
	.section	.nv.info._ZN2at6native18elementwise_kernelILi128ELi2EZNS0_22gpu_kernel_impl_nocastINS0_13AUnaryFunctorIdddNS0_15binary_internal10MulFunctorIdEEEEEEvRNS_18TensorIteratorBaseERKT_EUliE_EEviT1_,"",@"SHT_CUDA_INFO"
	.sectionflags	@""
	.align	4


	//----- nvinfo : EIATTR_CUDA_API_VERSION
	.align		4
        /*0000*/ 	.byte	0x04, 0x37
        /*0002*/ 	.short	(.L_2841 - .L_2840)
.L_2840:
        /*0004*/ 	.word	0x00000082


	//----- nvinfo : EIATTR_KPARAM_INFO
	.align		4
.L_2841:
        /*0008*/ 	.byte	0x04, 0x17
        /*000a*/ 	.short	(.L_2843 - .L_2842)
.L_2842:
        /*000c*/ 	.word	0x00000000
        /*0010*/ 	.short	0x0001
        /*0012*/ 	.short	0x0008
        /*0014*/ 	.byte	0x00, 0xf0, 0x81, 0x08


	//----- nvinfo : EIATTR_KPARAM_INFO
	.align		4
.L_2843:
        /*0018*/ 	.byte	0x04, 0x17
        /*001a*/ 	.short	(.L_2845 - .L_2844)
.L_2844:
        /*001c*/ 	.word	0x00000000
        /*0020*/ 	.short	0x0000
        /*0022*/ 	.short	0x0000
        /*0024*/ 	.byte	0x00, 0xf0, 0x11, 0x00


	//----- nvinfo : EIATTR_SPARSE_MMA_MASK
	.align		4
.L_2845:
        /*0028*/ 	.byte	0x03, 0x50
        /*002a*/ 	.short	0x0000


	//----- nvinfo : EIATTR_MAXREG_COUNT
	.align		4
        /*002c*/ 	.byte	0x03, 0x1b
        /*002e*/ 	.short	0x0080


	//----- nvinfo : EIATTR_MERCURY_ISA_VERSION
	.align		4
        /*0030*/ 	.byte	0x03, 0x5f
        /*0032*/ 	.short	0x0101


	//----- nvinfo : EIATTR_VRC_CTA_INIT_COUNT
	.align		4
        /*0034*/ 	.byte	0x02, 0x4a
	.zero		1
	.zero		1


	//----- nvinfo : EIATTR_EXIT_INSTR_OFFSETS
	.align		4
        /*0038*/ 	.byte	0x04, 0x1c
        /*003a*/ 	.short	(.L_2847 - .L_2846)


	//   ....[0]....
.L_2846:
        /*003c*/ 	.word	0x00000160


	//   ....[1]....
        /*0040*/ 	.word	0x000001d0


	//   ....[2]....
        /*0044*/ 	.word	0x000015b0


	//   ....[3]....
        /*0048*/ 	.word	0x000028f0


	//----- nvinfo : EIATTR_MAX_THREADS
	.align		4
.L_2847:
        /*004c*/ 	.byte	0x04, 0x05
        /*004e*/ 	.short	(.L_2849 - .L_2848)
.L_2848:
        /*0050*/ 	.word	0x00000080
        /*0054*/ 	.word	0x00000001
        /*0058*/ 	.word	0x00000001


	//----- nvinfo : EIATTR_CRS_STACK_SIZE
	.align		4
.L_2849:
        /*005c*/ 	.byte	0x04, 0x1e
        /*005e*/ 	.short	(.L_2851 - .L_2850)
.L_2850:
        /*0060*/ 	.word	0x00000000


	//----- nvinfo : EIATTR_CBANK_PARAM_SIZE
	.align		4
.L_2851:
        /*0064*/ 	.byte	0x03, 0x19
        /*0066*/ 	.short	0x0228


	//----- nvinfo : EIATTR_PARAM_CBANK
	.align		4
        /*0068*/ 	.byte	0x04, 0x0a
        /*006a*/ 	.short	(.L_2853 - .L_2852)
	.align		4
.L_2852:
        /*006c*/ 	.word	index@(.nv.constant0._ZN2at6native18elementwise_kernelILi128ELi2EZNS0_22gpu_kernel_impl_nocastINS0_13AUnaryFunctorIdddNS0_15binary_internal10MulFunctorIdEEEEEEvRNS_18TensorIteratorBaseERKT_EUliE_EEviT1_)
        /*0070*/ 	.short	0x0380
        /*0072*/ 	.short	0x0228


	//----- nvinfo : EIATTR_SW_WAR
	.align		4
.L_2853:
        /*0074*/ 	.byte	0x04, 0x36
        /*0076*/ 	.short	(.L_2855 - .L_2854)
.L_2854:
        /*0078*/ 	.word	0x00000008
.L_2855:


//--------------------- .nv.info._ZN2at6native27unrolled_elementwise_kernelINS0_13AUnaryFunctorIdddNS0_15binary_internal10MulFunctorIdEEEESt5arrayIPcLm2EELi4E23TrivialOffsetCalculatorILi1EjESB_NS0_6memory15LoadWithoutCastENSC_16StoreWithoutCastEEEviT_T0_T2_T3_T4_T5_ --------------------------
	.section	.nv.info._ZN2at6native27unrolled_elementwise_kernelINS0_13AUnaryFunctorIdddNS0_15binary_internal10MulFunctorIdEEEESt5arrayIPcLm2EELi4E23TrivialOffsetCalculatorILi1EjESB_NS0_6memory15LoadWithoutCastENSC_16StoreWithoutCastEEEviT_T0_T2_T3_T4_T5_,"",@"SHT_CUDA_INFO"
	.sectionflags	@""
	.align	4


	//----- nvinfo : EIATTR_CUDA_API_VERSION
	.align		4
        /*0000*/ 	.byte	0x04, 0x37
        /*0002*/ 	.short	(.L_2857 - .L_2856)
.L_2856:
        /*0004*/ 	.word	0x00000082


	//----- nvinfo : EIATTR_KPARAM_INFO
	.align		4
.L_2857:
        /*0008*/ 	.byte	0x04, 0x17
        /*000a*/ 	.short	(.L_2859 - .L_2858)
.L_2858:
        /*000c*/ 	.word	0x00000000
        /*0010*/ 	.short	0x0006
        /*0012*/ 	.short	0x002b
        /*0014*/ 	.byte	0x00, 0xf0, 0x05, 0x00


	//----- nvinfo : EIATTR_KPARAM_INFO
	.align		4
.L_2859:
        /*0018*/ 	.byte	0x04, 0x17
        /*001a*/ 	.short	(.L_2861 - .L_2860)
.L_2860:
        /*001c*/ 	.word	0x00000000
        /*0020*/ 	.short	0x0005
        /*0022*/ 	.short	0x002a
        /*0024*/ 	.byte	0x00, 0xf0, 0x05, 0x00


	//----- nvinfo : EIATTR_KPARAM_INFO
	.align		4
.L_2861:
        /*0028*/ 	.byte	0x04, 0x17
        /*002a*/ 	.short	(.L_2863 - .L_2862)
.L_2862:
        /*002c*/ 	.word	0x00000000
        /*0030*/ 	.short	0x0004
        /*0032*/ 	.short	0x0029
        /*0034*/ 	.byte	0x00, 0xf0, 0x05, 0x00


	//----- nvinfo : EIATTR_KPARAM_INFO
	.align		4
.L_2863:
        /*0038*/ 	.byte	0x04, 0x17
        /*003a*/ 	.short	(.L_2865 - .L_2864)
.L_2864:
        /*003c*/ 	.word	0x00000000
        /*0040*/ 	.short	0x0003
        /*0042*/ 	.short	0x0028
        /*0044*/ 	.byte	0x00, 0xf0, 0x05, 0x00


	//----- nvinfo : EIATTR_KPARAM_INFO
	.align		4
.L_2865:
        /*0048*/ 	.byte	0x04, 0x17
        /*004a*/ 	.short	(.L_2867 - .L_2866)
.L_2866:
        /*004c*/ 	.word	0x00000000
        /*0050*/ 	.short	0x0002
        /*0052*/ 	.short	0x0018
        /*0054*/ 	.byte	0x00, 0xf0, 0x41, 0x00


	//----- nvinfo : EIATTR_KPARAM_INFO
	.align		4
.L_2867:
        /*0058*/ 	.byte	0x04, 0x17
        /*005a*/ 	.short	(.L_2869 - .L_2868)
.L_2868:
        /*005c*/ 	.word	0x00000000
        /*0060*/ 	.short	0x0001
        /*0062*/ 	.short	0x0008
        /*0064*/ 	.byte	0x00, 0xf0, 0x41, 0x00


	//----- nvinfo : EIATTR_KPARAM_INFO
	.align		4
.L_2869:
        /*0068*/ 	.byte	0x04, 0x17
        /*006a*/ 	.short	(.L_2871 - .L_2870)
.L_2870:
        /*006c*/ 	.word	0x00000000
        /*0070*/ 	.short	0x0000
        /*0072*/ 	.short	0x0000
        /*0074*/ 	.byte	0x00, 0xf0, 0x11, 0x00


	//----- nvinfo : EIATTR_SPARSE_MMA_MASK
	.align		4
.L_2871:
        /*0078*/ 	.byte	0x03, 0x50
        /*007a*/ 	.short	0x0000


	//----- nvinfo : EIATTR_MAXREG_COUNT
	.align		4
        /*007c*/ 	.byte	0x03, 0x1b
        /*007e*/ 	.short	0x00ff


	//----- nvinfo : EIATTR_MERCURY_ISA_VERSION
	.align		4
        /*0080*/ 	.byte	0x03, 0x5f
        /*0082*/ 	.short	0x0101


	//----- nvinfo : EIATTR_VRC_CTA_INIT_COUNT
	.align		4
        /*0084*/ 	.byte	0x02, 0x4a
	.zero		1
	.zero		1


	//----- nvinfo : EIATTR_EXIT_INSTR_OFFSETS
	.align		4
        /*0088*/ 	.byte	0x04, 0x1c
        /*008a*/ 	.short	(.L_2873 - .L_2872)


	//   ....[0]....
.L_2872:
        /*008c*/ 	.word	0x000004e0


	//   ....[1]....
        /*0090*/ 	.word	0x00000530


	//----- nvinfo : EIATTR_MAX_THREADS
	.align		4
.L_2873:
        /*0094*/ 	.byte	0x04, 0x05
        /*0096*/ 	.short	(.L_2875 - .L_2874)
.L_2874:
        /*0098*/ 	.word	0x00000080
        /*009c*/ 	.word	0x00000001
        /*00a0*/ 	.word	0x00000001


	//----- nvinfo : EIATTR_CRS_STACK_SIZE
	.align		4
.L_2875:
        /*00a4*/ 	.byte	0x04, 0x1e
        /*00a6*/ 	.short	(.L_2877 - .L_2876)
.L_2876:
        /*00a8*/ 	.word	0x00000000


	//----- nvinfo : EIATTR_CBANK_PARAM_SIZE
	.align		4
.L_2877:
        /*00ac*/ 	.byte	0x03, 0x19
        /*00ae*/ 	.short	0x002c


	//----- nvinfo : EIATTR_PARAM_CBANK
	.align		4
        /*00b0*/ 	.byte	0x04, 0x0a
        /*00b2*/ 	.short	(.L_2879 - .L_2878)
	.align		4
.L_2878:
        /*00b4*/ 	.word	index@(.nv.constant0._ZN2at6native27unrolled_elementwise_kernelINS0_13AUnaryFunctorIdddNS0_15binary_internal10MulFunctorIdEEEESt5arrayIPcLm2EELi4E23TrivialOffsetCalculatorILi1EjESB_NS0_6memory15LoadWithoutCastENSC_16StoreWithoutCastEEEviT_T0_T2_T3_T4_T5_)
        /*00b8*/ 	.short	0x0380
        /*00ba*/ 	.short	0x002c


	//----- nvinfo : EIATTR_SW_WAR
	.align		4
.L_2879:
        /*00bc*/ 	.byte	0x04, 0x36
        /*00be*/ 	.short	(.L_2881 - .L_2880)
.L_2880:
        /*00c0*/ 	.word	0x00000008
.L_2881:


//--------------------- .nv.info._ZN2at6native29vectorized_elementwise_kernelILi2ENS0_13AUnaryFunctorIdddNS0_15binary_internal10MulFunctorIdEEEESt5arrayIPcLm2EEEEviT0_T1_ --------------------------
	.section	.nv.info._ZN2at6native29vectorized_elementwise_kernelILi2ENS0_13AUnaryFunctorIdddNS0_15binary_internal10MulFunctorIdEEEESt5arrayIPcLm2EEEEviT0_T1_,"",@"SHT_CUDA_INFO"
	.sectionflags	@""
	.align	4


	//----- nvinfo : EIATTR_CUDA_API_VERSION
	.align		4
        /*0000*/ 	.byte	0x04, 0x37
        /*0002*/ 	.short	(.L_2883 - .L_2882)
.L_2882:
        /*0004*/ 	.word	0x00000082


	//----- nvinfo : EIATTR_KPARAM_INFO
	.align		4
.L_2883:
        /*0008*/ 	.byte	0x04, 0x17
        /*000a*/ 	.short	(.L_2885 - .L_2884)
.L_2884:
        /*000c*/ 	.word	0x00000000
        /*0010*/ 	.short	0x0002
        /*0012*/ 	.short	0x0018
        /*0014*/ 	.byte	0x00, 0xf0, 0x41, 0x00


	//----- nvinfo : EIATTR_KPARAM_INFO
	.align		4
.L_2885:
        /*0018*/ 	.byte	0x04, 0x17
        /*001a*/ 	.short	(.L_2887 - .L_2886)
.L_2886:
        /*001c*/ 	.word	0x00000000
        /*0020*/ 	.short	0x0001
        /*0022*/ 	.short	0x0008
        /*0024*/ 	.byte	0x00, 0xf0, 0x41, 0x00


	//----- nvinfo : EIATTR_KPARAM_INFO
	.align		4
.L_2887:
        /*0028*/ 	.byte	0x04, 0x17
        /*002a*/ 	.short	(.L_2889 - .L_2888)
.L_2888:
        /*002c*/ 	.word	0x00000000
        /*0030*/ 	.short	0x0000
        /*0032*/ 	.short	0x0000
        /*0034*/ 	.byte	0x00, 0xf0, 0x11, 0x00


	//----- nvinfo : EIATTR_SPARSE_MMA_MASK
	.align		4
.L_2889:
        /*0038*/ 	.byte	0x03, 0x50
        /*003a*/ 	.short	0x0000


	//----- nvinfo : EIATTR_MAXREG_COUNT
	.align		4
        /*003c*/ 	.byte	0x03, 0x1b
        /*003e*/ 	.short	0x00ff


	//----- nvinfo : EIATTR_MERCURY_ISA_VERSION
	.align		4
        /*0040*/ 	.byte	0x03, 0x5f
        /*0042*/ 	.short	0x0101


	//----- nvinfo : EIATTR_VRC_CTA_INIT_COUNT
	.align		4
        /*0044*/ 	.byte	0x02, 0x4a
	.zero		1
	.zero		1


	//----- nvinfo : EIATTR_EXIT_INSTR_OFFSETS
	.align		4
        /*0048*/ 	.byte	0x04, 0x1c
        /*004a*/ 	.short	(.L_2891 - .L_2890)


	//   ....[0]....
.L_2890:
        /*004c*/ 	.word	0x000009d0


	//   ....[1]....
        /*0050*/ 	.word	0x00000a20


	//   ....[2]....
        /*0054*/ 	.word	0x00000d70


	//----- nvinfo : EIATTR_MAX_THREADS
	.align		4
.L_2891:
        /*0058*/ 	.byte	0x04, 0x05
        /*005a*/ 	.short	(.L_2893 - .L_2892)
.L_2892:
        /*005c*/ 	.word	0x00000080
        /*0060*/ 	.word	0x00000001
        /*0064*/ 	.word	0x00000001


	//----- nvinfo : EIATTR_CRS_STACK_SIZE
	.align		4
.L_2893:
        /*0068*/ 	.byte	0x04, 0x1e
        /*006a*/ 	.short	(.L_2895 - .L_2894)
.L_2894:
        /*006c*/ 	.word	0x00000000


	//----- nvinfo : EIATTR_CBANK_PARAM_SIZE
	.align		4
.L_2895:
        /*0070*/ 	.byte	0x03, 0x19
        /*0072*/ 	.short	0x0028


	//----- nvinfo : EIATTR_PARAM_CBANK
	.align		4
        /*0074*/ 	.byte	0x04, 0x0a
        /*0076*/ 	.short	(.L_2897 - .L_2896)
	.align		4
.L_2896:
        /*0078*/ 	.word	index@(.nv.constant0._ZN2at6native29vectorized_elementwise_kernelILi2ENS0_13AUnaryFunctorIdddNS0_15binary_internal10MulFunctorIdEEEESt5arrayIPcLm2EEEEviT0_T1_)
        /*007c*/ 	.short	0x0380
        /*007e*/ 	.short	0x0028


	//----- nvinfo : EIATTR_SW_WAR
	.align		4
.L_2897:
        /*0080*/ 	.byte	0x04, 0x36
        /*0082*/ 	.short	(.L_2899 - .L_2898)
.L_2898:
        /*0084*/ 	.word	0x00000008
.L_2899:


//--------------------- .nv.info._ZN2at6native29vectorized_elementwise_kernelILi4ENS0_13AUnaryFunctorIdddNS0_15binary_internal10MulFunctorIdEEEESt5arrayIPcLm2EEEEviT0_T1_ --------------------------
	.section	.nv.info._ZN2at6native29vectorized_elementwise_kernelILi4ENS0_13AUnaryFunctorIdddNS0_15binary_internal10MulFunctorIdEEEESt5arrayIPcLm2EEEEviT0_T1_,"",@"SHT_CUDA_INFO"
	.sectionflags	@""
	.align	4


	//----- nvinfo : EIATTR_CUDA_API_VERSION
	.align		4
        /*0000*/ 	.byte	0x04, 0x37
        /*0002*/ 	.short	(.L_2901 - .L_2900)
.L_2900:
        /*0004*/ 	.word	0x00000082


	//----- nvinfo : EIATTR_KPARAM_INFO
	.align		4
.L_2901:
        /*0008*/ 	.byte	0x04, 0x17
        /*000a*/ 	.short	(.L_2903 - .L_2902)
.L_2902:
        /*000c*/ 	.word	0x00000000
        /*0010*/ 	.short	0x0002
        /*0012*/ 	.short	0x0018
        /*0014*/ 	.byte	0x00, 0xf0, 0x41, 0x00


	//----- nvinfo : EIATTR_KPARAM_INFO
	.align		4
.L_2903:
        /*0018*/ 	.byte	0x04, 0x17
        /*001a*/ 	.short	(.L_2905 - .L_2904)
.L_2904:
        /*001c*/ 	.word	0x00000000
        /*0020*/ 	.short	0x0001
        /*0022*/ 	.short	0x0008
        /*0024*/ 	.byte	0x00, 0xf0, 0x41, 0x00


	//----- nvinfo : EIATTR_KPARAM_INFO
	.align		4
.L_2905:
        /*0028*/ 	.byte	0x04, 0x17
        /*002a*/ 	.short	(.L_2907 - .L_2906)
.L_2906:
        /*002c*/ 	.word	0x00000000
        /*0030*/ 	.short	0x0000
        /*0032*/ 	.short	0x0000
        /*0034*/ 	.byte	0x00, 0xf0, 0x11, 0x00


	//----- nvinfo : EIATTR_SPARSE_MMA_MASK
	.align		4
.L_2907:
        /*0038*/ 	.byte	0x03, 0x50
        /*003a*/ 	.short	0x0000


	//----- nvinfo : EIATTR_MAXREG_COUNT
	.align		4
        /*003c*/ 	.byte	0x03, 0x1b
        /*003e*/ 	.short	0x00ff


	//----- nvinfo : EIATTR_MERCURY_ISA_VERSION
	.align		4
        /*0040*/ 	.byte	0x03, 0x5f
        /*0042*/ 	.short	0x0101


	//----- nvinfo : EIATTR_VRC_CTA_INIT_COUNT
	.align		4
        /*0044*/ 	.byte	0x02, 0x4a
	.zero		1
	.zero		1


	//----- nvinfo : EIATTR_EXIT_INSTR_OFFSETS
	.align		4
        /*0048*/ 	.byte	0x04, 0x1c
        /*004a*/ 	.short	(.L_2909 - .L_2908)


	//   ....[0]....
.L_2908:
        /*004c*/ 	.word	0x000009d0


	//   ....[1]....
        /*0050*/ 	.word	0x00000a20


	//   ....[2]....
        /*0054*/ 	.word	0x00000d30


	//----- nvinfo : EIATTR_MAX_THREADS
	.align		4
.L_2909:
        /*0058*/ 	.byte	0x04, 0x05
        /*005a*/ 	.short	(.L_2911 - .L_2910)
.L_2910:
        /*005c*/ 	.word	0x00000080
        /*0060*/ 	.word	0x00000001
        /*0064*/ 	.word	0x00000001


	//----- nvinfo : EIATTR_CRS_STACK_SIZE
	.align		4
.L_2911:
        /*0068*/ 	.byte	0x04, 0x1e
        /*006a*/ 	.short	(.L_2913 - .L_2912)
.L_2912:
        /*006c*/ 	.word	0x00000000


	//----- nvinfo : EIATTR_CBANK_PARAM_SIZE
	.align		4
.L_2913:
        /*0070*/ 	.byte	0x03, 0x19
        /*0072*/ 	.short	0x0028


	//----- nvinfo : EIATTR_PARAM_CBANK
	.align		4
        /*0074*/ 	.byte	0x04, 0x0a
        /*0076*/ 	.short	(.L_2915 - .L_2914)
	.align		4
.L_2914:
        /*0078*/ 	.word	index@(.nv.constant0._ZN2at6native29vectorized_elementwise_kernelILi4ENS0_13AUnaryFunctorIdddNS0_15binary_internal10MulFunctorIdEEEESt5arrayIPcLm2EEEEviT0_T1_)
        /*007c*/ 	.short	0x0380
        /*007e*/ 	.short	0x0028


	//----- nvinfo : EIATTR_SW_WAR
	.align		4
.L_2915:
        /*0080*/ 	.byte	0x04, 0x36
        /*0082*/ 	.short	(.L_2917 - .L_2916)
.L_2916:
        /*0084*/ 	.word	0x00000008
.L_2917:


//--------------------- .nv.info._ZN2at6native29vectorized_elementwise_kernelILi8ENS0_13AUnaryFunctorIdddNS0_15binary_internal10MulFunctorIdEEEESt5arrayIPcLm2EEEEviT0_T1_ --------------------------
	.section	.nv.info._ZN2at6native29vectorized_elementwise_kernelILi8ENS0_13AUnaryFunctorIdddNS0_15binary_internal10MulFunctorIdEEEESt5arrayIPcLm2EEEEviT0_T1_,"",@"SHT_CUDA_INFO"
	.sectionflags	@""
	.align	4


	//----- nvinfo : EIATTR_CUDA_API_VERSION
	.align		4
        /*0000*/ 	.byte	0x04, 0x37
        /*0002*/ 	.short	(.L_2919 - .L_2918)
.L_2918:
        /*0004*/ 	.word	0x00000082


	//----- nvinfo : EIATTR_KPARAM_INFO
	.align		4
.L_2919:
        /*0008*/ 	.byte	0x04, 0x17
        /*000a*/ 	.short	(.L_2921 - .L_2920)
.L_2920:
        /*000c*/ 	.word	0x00000000
        /*0010*/ 	.short	0x0002
        /*0012*/ 	.short	0x0018
        /*0014*/ 	.byte	0x00, 0xf0, 0x41, 0x00


	//----- nvinfo : EIATTR_KPARAM_INFO
	.align		4
.L_2921:
        /*0018*/ 	.byte	0x04, 0x17
        /*001a*/ 	.short	(.L_2923 - .L_2922)
.L_2922:
        /*001c*/ 	.word	0x00000000
        /*0020*/ 	.short	0x0001
        /*0022*/ 	.short	0x0008
        /*0024*/ 	.byte	0x00, 0xf0, 0x41, 0x00


	//----- nvinfo : EIATTR_KPARAM_INFO
	.align		4
.L_2923:
        /*0028*/ 	.byte	0x04, 0x17
        /*002a*/ 	.short	(.L_2925 - .L_2924)
.L_2924:
        /*002c*/ 	.word	0x00000000
        /*0030*/ 	.short	0x0000
        /*0032*/ 	.short	0x0000
        /*0034*/ 	.byte	0x00, 0xf0, 0x11, 0x00


	//----- nvinfo : EIATTR_SPARSE_MMA_MASK
	.align		4
.L_2925:
        /*0038*/ 	.byte	0x03, 0x50
        /*003a*/ 	.short	0x0000


	//----- nvinfo : EIATTR_MAXREG_COUNT
	.align		4
        /*003c*/ 	.byte	0x03, 0x1b
        /*003e*/ 	.short	0x00ff


	//----- nvinfo : EIATTR_MERCURY_ISA_VERSION
	.align		4
        /*0040*/ 	.byte	0x03, 0x5f
        /*0042*/ 	.short	0x0101


	//----- nvinfo : EIATTR_VRC_CTA_INIT_COUNT
	.align		4
        /*0044*/ 	.byte	0x02, 0x4a
	.zero		1
	.zero		1


	//----- nvinfo : EIATTR_EXIT_INSTR_OFFSETS
	.align		4
        /*0048*/ 	.byte	0x04, 0x1c
        /*004a*/ 	.short	(.L_2927 - .L_2926)


	//   ....[0]....
.L_2926:
        /*004c*/ 	.word	0x00000010


	//----- nvinfo : EIATTR_MAX_THREADS
	.align		4
.L_2927:
        /*0050*/ 	.byte	0x04, 0x05
        /*0052*/ 	.short	(.L_2929 - .L_2928)
.L_2928:
        /*0054*/ 	.word	0x00000080
        /*0058*/ 	.word	0x00000001
        /*005c*/ 	.word	0x00000001


	//----- nvinfo : EIATTR_CBANK_PARAM_SIZE
	.align		4
.L_2929:
        /*0060*/ 	.byte	0x03, 0x19
        /*0062*/ 	.short	0x0028


	//----- nvinfo : EIATTR_PARAM_CBANK
	.align		4
        /*0064*/ 	.byte	0x04, 0x0a
        /*0066*/ 	.short	(.L_2931 - .L_2930)
	.align		4
.L_2930:
        /*0068*/ 	.word	index@(.nv.constant0._ZN2at6native29vectorized_elementwise_kernelILi8ENS0_13AUnaryFunctorIdddNS0_15binary_internal10MulFunctorIdEEEESt5arrayIPcLm2EEEEviT0_T1_)
        /*006c*/ 	.short	0x0380
        /*006e*/ 	.short	0x0028


	//----- nvinfo : EIATTR_SW_WAR
	.align		4
.L_2931:
        /*0070*/ 	.byte	0x04, 0x36
        /*0072*/ 	.short	(.L_2933 - .L_2932)
.L_2932:
        /*0074*/ 	.word	0x00000008
.L_2933:


//--------------------- .nv.info._ZN2at6native18elementwise_kernelILi128ELi4EZNS0_15gpu_kernel_implINS0_13BinaryFunctorIdddNS0_15binary_internal10MulFunctorIdEEEEEEvRNS_18TensorIteratorBaseERKT_EUliE_EEviT1_ --------------------------
	.section	.nv.info._ZN2at6native18elementwise_kernelILi128ELi4EZNS0_15gpu_kernel_implINS0_13BinaryFunctorIdddNS0_15binary_internal10MulFunctorIdEEEEEEvRNS_18TensorIteratorBaseERKT_EUliE_EEviT1_,"",@"SHT_CUDA_INFO"
	.sectionflags	@""
	.align	4


	//----- nvinfo : EIATTR_CUDA_API_VERSION
	.align		4
        /*0000*/ 	.byte	0x04, 0x37
        /*0002*/ 	.short	(.L_2935 - .L_2934)
.L_2934:
        /*0004*/ 	.word	0x00000082


	//----- nvinfo : EIATTR_KPARAM_INFO
	.align		4
.L_2935:
        /*0008*/ 	.byte	0x04, 0x17
        /*000a*/ 	.short	(.L_2937 - .L_2936)
.L_2936:
        /*000c*/ 	.word	0x00000000
        /*0010*/ 	.short	0x0001
        /*0012*/ 	.short	0x0008
        /*0014*/ 	.byte	0x00, 0xf0, 0x21, 0x0a


	//----- nvinfo : EIATTR_KPARAM_INFO
	.align		4
.L_2937:
        /*0018*/ 	.byte	0x04, 0x17
        /*001a*/ 	.short	(.L_2939 - .L_2938)
.L_2938:
        /*001c*/ 	.word	0x00000000
        /*0020*/ 	.short	0x0000
        /*0022*/ 	.short	0x0000
        /*0024*/ 	.byte	0x00, 0xf0, 0x11, 0x00


	//----- nvinfo : EIATTR_SPARSE_MMA_MASK
	.align		4
.L_2939:
        /*0028*/ 	.byte	0x03, 0x50
        /*002a*/ 	.short	0x0000


	//----- nvinfo : EIATTR_MAXREG_COUNT
	.align		4
        /*002c*/ 	.byte	0x03, 0x1b
        /*002e*/ 	.short	0x0080


	//----- nvinfo : EIATTR_EXTERNS
	.align		4
        /*0030*/ 	.byte	0x04, 0x0f
        /*0032*/ 	.short	(.L_2941 - .L_2940)


	//   ....[0]....
	.align		4
.L_2940:
        /*0034*/ 	.word	index@(__assertfail)


	//----- nvinfo : EIATTR_MERCURY_ISA_VERSION
	.align		4
.L_2941:
        /*0038*/ 	.byte	0x03, 0x5f
        /*003a*/ 	.short	0x0101


	//----- nvinfo : EIATTR_VRC_CTA_INIT_COUNT
	.align		4
        /*003c*/ 	.byte	0x02, 0x4a
	.zero		1
	.zero		1


	//----- nvinfo : EIATTR_SYSCALL_OFFSETS
	.align		4
        /*0040*/ 	.byte	0x04, 0x46
        /*0042*/ 	.short	(.L_2943 - .L_2942)


	//   ....[0]....
.L_2942:
        /*0044*/ 	.word	0x000024c0


	//   ....[1]....
        /*0048*/ 	.word	0x000033a0


	//   ....[2]....
        /*004c*/ 	.word	0x00004670


	//   ....[3]....
        /*0050*/ 	.word	0x00006d30


	//   ....[4]....
        /*0054*/ 	.word	0x00007c10


	//   ....[5]....
        /*0058*/ 	.word	0x00008be0


	//   ....[6]....
        /*005c*/ 	.word	0x0000b4d0


	//   ....[7]....
        /*0060*/ 	.word	0x0000c3b0


	//   ....[8]....
        /*0064*/ 	.word	0x0000d380


	//   ....[9]....
        /*0068*/ 	.word	0x0000fc90


	//   ....[10]....
        /*006c*/ 	.word	0x00010b70


	//   ....[11]....
        /*0070*/ 	.word	0x00011b10


	//----- nvinfo : EIATTR_EXIT_INSTR_OFFSETS
	.align		4
.L_2943:
        /*0074*/ 	.byte	0x04, 0x1c
        /*0076*/ 	.short	(.L_2945 - .L_2944)


	//   ....[0]....
.L_2944:
        /*0078*/ 	.word	0x0000d7e0


	//   ....[1]....
        /*007c*/ 	.word	0x00010ce0


	//   ....[2]....
        /*0080*/ 	.word	0x00010d20


	//   ....[3]....
        /*0084*/ 	.word	0x00010db0


	//   ....[4]....
        /*0088*/ 	.word	0x00010de0


	//   ....[5]....
        /*008c*/ 	.word	0x00010e10


	//   ....[6]....
        /*0090*/ 	.word	0x00010f20


	//   ....[7]....
        /*0094*/ 	.word	0x00010fe0


	//   ....[8]....
        /*0098*/ 	.word	0x00011100


	//   ....[9]....
        /*009c*/ 	.word	0x000111d0


	//   ....[10]....
        /*00a0*/ 	.word	0x000111f0


	//   ....[11]....
        /*00a4*/ 	.word	0x000112c0


	//   ....[12]....
        /*00a8*/ 	.word	0x000114b0


	//   ....[13]....
        /*00ac*/ 	.word	0x000116a0


	//   ....[14]....
        /*00b0*/ 	.word	0x00011880


	//   ....[15]....
        /*00b4*/ 	.word	0x000118b0


	//   ....[16]....
        /*00b8*/ 	.word	0x000118e0


	//   ....[17]....
        /*00bc*/ 	.word	0x00011980


	//   ....[18]....
        /*00c0*/ 	.word	0x000119b0


	//   ....[19]....
        /*00c4*/ 	.word	0x00011b20


	//   ....[20]....
        /*00c8*/ 	.word	0x00011cb0


	//   ....[21]....
        /*00cc*/ 	.word	0x00011e70


	//   ....[22]....
        /*00d0*/ 	.word	0x00011f30


	//----- nvinfo : EIATTR_MAX_THREADS
	.align		4
.L_2945:
        /*00d4*/ 	.byte	0x04, 0x05
        /*00d6*/ 	.short	(.L_2947 - .L_2946)
.L_2946:
        /*00d8*/ 	.word	0x00000080
        /*00dc*/ 	.word	0x00000001
        /*00e0*/ 	.word	0x00000001


	//----- nvinfo : EIATTR_CRS_STACK_SIZE
	.align		4
.L_2947:
        /*00e4*/ 	.byte	0x04, 0x1e
        /*00e6*/ 	.short	(.L_2949 - .L_2948)
.L_2948:
        /*00e8*/ 	.word	0x00000000


	//----- nvinfo : EIATTR_CBANK_PARAM_SIZE
	.align		4
.L_2949:
        /*00ec*/ 	.byte	0x03, 0x19
        /*00ee*/ 	.short	0x0290


	//----- nvinfo : EIATTR_PARAM_CBANK
	.align		4
        /*00f0*/ 	.byte	0x04, 0x0a
        /*00f2*/ 	.short	(.L_2951 - .L_2950)
	.align		4
.L_2950:
        /*00f4*/ 	.word	index@(.nv.constant0._ZN2at6native18elementwise_kernelILi128ELi4EZNS0_15gpu_kernel_implINS0_13BinaryFunctorIdddNS0_15binary_internal10MulFunctorIdEEEEEEvRNS_18TensorIteratorBaseERKT_EUliE_EEviT1_)
        /*00f8*/ 	.short	0x0380
        /*00fa*/ 	.short	0x0290


	//----- nvinfo : EIATTR_SW_WAR
	.align		4
.L_2951:
        /*00fc*/ 	.byte	0x04, 0x36
        /*00fe*/ 	.short	(.L_2953 - .L_2952)
.L_2952:
        /*0100*/ 	.word	0x00000008
.L_2953:


//--------------------- .nv.info._ZN2at6native27unrolled_elementwise_kernelINS0_13BinaryFunctorIdddNS0_15binary_internal10MulFunctorIdEEEESt5arrayIPcLm3EELi4E23TrivialOffsetCalculatorILi2EjESA_ILi1EjENS0_6memory12LoadWithCastILi2EEENSD_13StoreWithCastILi1EEEEEviT_T0_T2_T3_T4_T5_ --------------------------
	.section	.nv.info._ZN2at6native27unrolled_elementwise_kernelINS0_13BinaryFunctorIdddNS0_15binary_internal10MulFunctorIdEEEESt5arrayIPcLm3EELi4E23TrivialOffsetCalculatorILi2EjESA_ILi1EjENS0_6memory12LoadWithCastILi2EEENSD_13StoreWithCastILi1EEEEEviT_T0_T2_T3_T4_T5_,"",@"SHT_CUDA_INFO"
	.sectionflags	@""
	.align	4


	//----- nvinfo : EIATTR_CUDA_API_VERSION
	.align		4
        /*0000*/ 	.byte	0x04, 0x37
        /*0002*/ 	.short	(.L_2955 - .L_2954)
.L_2954:
        /*0004*/ 	.word	0x00000082


	//----- nvinfo : EIATTR_KPARAM_INFO
	.align		4
.L_2955:
        /*0008*/ 	.byte	0x04, 0x17
        /*000a*/ 	.short	(.L_2957 - .L_2956)
.L_2956:
        /*000c*/ 	.word	0x00000000
        /*0010*/ 	.short	0x0006
        /*0012*/ 	.short	0x0030
        /*0014*/ 	.byte	0x00, 0xf0, 0x21, 0x00


	//----- nvinfo : EIATTR_KPARAM_INFO
	.align		4
.L_2957:
        /*0018*/ 	.byte	0x04, 0x17
        /*001a*/ 	.short	(.L_2959 - .L_2958)
.L_2958:
        /*001c*/ 	.word	0x00000000
        /*0020*/ 	.short	0x0005
        /*0022*/ 	.short	0x0024
        /*0024*/ 	.byte	0x00, 0xf0, 0x31, 0x00


	//----- nvinfo : EIATTR_KPARAM_INFO
	.align		4
.L_2959:
        /*0028*/ 	.byte	0x04, 0x17
        /*002a*/ 	.short	(.L_2961 - .L_2960)
.L_2960:
        /*002c*/ 	.word	0x00000000
        /*0030*/ 	.short	0x0004
        /*0032*/ 	.short	0x0021
        /*0034*/ 	.byte	0x00, 0xf0, 0x05, 0x00


	//----- nvinfo : EIATTR_KPARAM_INFO
	.align		4
.L_2961:
        /*0038*/ 	.byte	0x04, 0x17
        /*003a*/ 	.short	(.L_2963 - .L_2962)
.L_2962:
        /*003c*/ 	.word	0x00000000
        /*0040*/ 	.short	0x0003
        /*0042*/ 	.short	0x0020
        /*0044*/ 	.byte	0x00, 0xf0, 0x05, 0x00


	//----- nvinfo : EIATTR_KPARAM_INFO
	.align		4
.L_2963:
        /*0048*/ 	.byte	0x04, 0x17
        /*004a*/ 	.short	(.L_2965 - .L_2964)
.L_2964:
        /*004c*/ 	.word	0x00000000
        /*0050*/ 	.short	0x0002
        /*0052*/ 	.short	0x0008
        /*0054*/ 	.byte	0x00, 0xf0, 0x61, 0x00


	//----- nvinfo : EIATTR_KPARAM_INFO
	.align		4
.L_2965:
        /*0058*/ 	.byte	0x04, 0x17
        /*005a*/ 	.short	(.L_2967 - .L_2966)
.L_2966:
        /*005c*/ 	.word	0x00000000
        /*0060*/ 	.short	0x0001
        /*0062*/ 	.short	0x0004
        /*0064*/ 	.byte	0x00, 0xf0, 0x05, 0x00


	//----- nvinfo : EIATTR_KPARAM_INFO
	.align		4
.L_2967:
        /*0068*/ 	.byte	0x04, 0x17
        /*006a*/ 	.short	(.L_2969 - .L_2968)
.L_2968:
        /*006c*/ 	.word	0x00000000
        /*0070*/ 	.short	0x0000
        /*0072*/ 	.short	0x0000
        /*0074*/ 	.byte	0x00, 0xf0, 0x11, 0x00


	//----- nvinfo : EIATTR_SPARSE_MMA_MASK
	.align		4
.L_2969:
        /*0078*/ 	.byte	0x03, 0x50
        /*007a*/ 	.short	0x0000


	//----- nvinfo : EIATTR_MAXREG_COUNT
	.align		4
        /*007c*/ 	.byte	0x03, 0x1b
        /*007e*/ 	.short	0x00ff


	//----- nvinfo : EIATTR_EXTERNS
	.align		4
        /*0080*/ 	.byte	0x04, 0x0f
        /*0082*/ 	.short	(.L_2971 - .L_2970)


	//   ....[0]....
	.align		4
.L_2970:
        /*0084*/ 	.word	index@(__assertfail)


	//----- nvinfo : EIATTR_MERCURY_ISA_VERSION
	.align		4
.L_2971:
        /*0088*/ 	.byte	0x03, 0x5f
        /*008a*/ 	.short	0x0101


	//----- nvinfo : EIATTR_VRC_CTA_INIT_COUNT
	.align		4
        /*008c*/ 	.byte	0x02, 0x4a
	.zero		1
	.zero		1


	//----- nvinfo : EIATTR_SYSCALL_OFFSETS
	.align		4
        /*0090*/ 	.byte	0x04, 0x46
        /*0092*/ 	.short	(.L_2973 - .L_2972)


	//   ....[0]....
.L_2972:
        /*0094*/ 	.word	0x00000eb0


	//   ....[1]....
        /*0098*/ 	.word	0x00001dc0


	//   ....[2]....
        /*009c*/ 	.word	0x00002e10


	//   ....[3]....
        /*00a0*/ 	.word	0x00003d20


	//   ....[4]....
        /*00a4*/ 	.word	0x00004cb0


	//   ....[5]....
        /*00a8*/ 	.word	0x00005bc0


	//   ....[6]....
        /*00ac*/ 	.word	0x00006b50


	//   ....[7]....
        /*00b0*/ 	.word	0x00007a30


	//   ....[8]....
        /*00b4*/ 	.word	0x00008da0


	//   ....[9]....
        /*00b8*/ 	.word	0x00009f30


	//   ....[10]....
        /*00bc*/ 	.word	0x0000b310


	//   ....[11]....
        /*00c0*/ 	.word	0x0000c6d0


	//----- nvinfo : EIATTR_EXIT_INSTR_OFFSETS
	.align		4
.L_2973:
        /*00c4*/ 	.byte	0x04, 0x1c
        /*00c6*/ 	.short	(.L_2975 - .L_2974)


	//   ....[0]....
.L_2974:
        /*00c8*/ 	.word	0x0000b760


	//   ....[1]....
        /*00cc*/ 	.word	0x0000b8a0


	//   ....[2]....
        /*00d0*/ 	.word	0x0000b8e0


	//   ....[3]....
        /*00d4*/ 	.word	0x0000b970


	//   ....[4]....
        /*00d8*/ 	.word	0x0000b9a0


	//   ....[5]....
        /*00dc*/ 	.word	0x0000b9d0


	//   ....[6]....
        /*00e0*/ 	.word	0x0000bae0


	//   ....[7]....
        /*00e4*/ 	.word	0x0000bba0


	//   ....[8]....
        /*00e8*/ 	.word	0x0000bcc0


	//   ....[9]....
        /*00ec*/ 	.word	0x0000bd90


	//   ....[10]....
        /*00f0*/ 	.word	0x0000bdb0


	//   ....[11]....
        /*00f4*/ 	.word	0x0000be80


	//   ....[12]....
        /*00f8*/ 	.word	0x0000c070


	//   ....[13]....
        /*00fc*/ 	.word	0x0000c260


	//   ....[14]....
        /*0100*/ 	.word	0x0000c440


	//   ....[15]....
        /*0104*/ 	.word	0x0000c470


	//   ....[16]....
        /*0108*/ 	.word	0x0000c4a0


	//   ....[17]....
        /*010c*/ 	.word	0x0000c540


	//   ....[18]....
        /*0110*/ 	.word	0x0000c570


	//   ....[19]....
        /*0114*/ 	.word	0x0000c6e0


	//   ....[20]....
        /*0118*/ 	.word	0x0000c870


	//   ....[21]....
        /*011c*/ 	.word	0x0000ca30


	//   ....[22]....
        /*0120*/ 	.word	0x0000caf0


	//----- nvinfo : EIATTR_MAX_THREADS
	.align		4
.L_2975:
        /*0124*/ 	.byte	0x04, 0x05
        /*0126*/ 	.short	(.L_2977 - .L_2976)
.L_2976:
        /*0128*/ 	.word	0x00000080
        /*012c*/ 	.word	0x00000001
        /*0130*/ 	.word	0x00000001


	//----- nvinfo : EIATTR_CRS_STACK_SIZE
	.align		4
.L_2977:
        /*0134*/ 	.byte	0x04, 0x1e
        /*0136*/ 	.short	(.L_2979 - .L_2978)
.L_2978:
        /*0138*/ 	.word	0x00000000


	//----- nvinfo : EIATTR_CBANK_PARAM_SIZE
	.align		4
.L_2979:
        /*013c*/ 	.byte	0x03, 0x19
        /*013e*/ 	.short	0x0038


	//----- nvinfo : EIATTR_PARAM_CBANK
	.align		4
        /*0140*/ 	.byte	0x04, 0x0a
        /*0142*/ 	.short	(.L_2981 - .L_2980)
	.align		4
.L_2980:
        /*0144*/ 	.word	index@(.nv.constant0._ZN2at6native27unrolled_elementwise_kernelINS0_13BinaryFunctorIdddNS0_15binary_internal10MulFunctorIdEEEESt5arrayIPcLm3EELi4E23TrivialOffsetCalculatorILi2EjESA_ILi1EjENS0_6memory12LoadWithCastILi2EEENSD_13StoreWithCastILi1EEEEEviT_T0_T2_T3_T4_T5_)
        /*0148*/ 	.short	0x0380
        /*014a*/ 	.short	0x0038


	//----- nvinfo : EIATTR_SW_WAR
	.align		4
.L_2981:
        /*014c*/ 	.byte	0x04, 0x36
        /*014e*/ 	.short	(.L_2983 - .L_2982)
.L_2982:
        /*0150*/ 	.word	0x00000008
.L_2983:


//--------------------- .nv.info._ZN2at6native18elementwise_kernelILi128ELi2EZNS0_22gpu_kernel_impl_nocastINS0_13BinaryFunctorIdddNS0_15binary_internal10MulFunctorIdEEEEEEvRNS_18TensorIteratorBaseERKT_EUliE_EEviT1_ --------------------------
	.section	.nv.info._ZN2at6native18elementwise_kernelILi128ELi2EZNS0_22gpu_kernel_impl_nocastINS0_13BinaryFunctorIdddNS0_15binary_internal10MulFunctorIdEEEEEEvRNS_18TensorIteratorBaseERKT_EUliE_EEviT1_,"",@"SHT_CUDA_INFO"
	.sectionflags	@""
	.align	4


	//----- nvinfo : EIATTR_CUDA_API_VERSION
	.align		4
        /*0000*/ 	.byte	0x04, 0x37
        /*0002*/ 	.short	(.L_2985 - .L_2984)
.L_2984:
        /*0004*/ 	.word	0x00000082


	//----- nvinfo : EIATTR_KPARAM_INFO
	.align		4
.L_2985:
        /*0008*/ 	.byte	0x04, 0x17
        /*000a*/ 	.short	(.L_2987 - .L_2986)
.L_2986:
        /*000c*/ 	.word	0x00000000
        /*0010*/ 	.short	0x0001
        /*0012*/ 	.short	0x0008
        /*0014*/ 	.byte	0x00, 0xf0, 0x21, 0x0a


	//----- nvinfo : EIATTR_KPARAM_INFO
	.align		4
.L_2987:
        /*0018*/ 	.byte	0x04, 0x17
        /*001a*/ 	.short	(.L_2989 - .L_2988)
.L_2988:
        /*001c*/ 	.word	0x00000000
        /*0020*/ 	.short	0x0000
        /*0022*/ 	.short	0x0000
        /*0024*/ 	.byte	0x00, 0xf0, 0x11, 0x00


	//----- nvinfo : EIATTR_SPARSE_MMA_MASK
	.align		4
.L_2989:
        /*0028*/ 	.byte	0x03, 0x50
        /*002a*/ 	.short	0x0000


	//----- nvinfo : EIATTR_MAXREG_COUNT
	.align		4
        /*002c*/ 	.byte	0x03, 0x1b
        /*002e*/ 	.short	0x0080


	//----- nvinfo : EIATTR_MERCURY_ISA_VERSION
	.align		4
        /*0030*/ 	.byte	0x03, 0x5f
        /*0032*/ 	.short	0x0101


	//----- nvinfo : EIATTR_VRC_CTA_INIT_COUNT
	.align		4
        /*0034*/ 	.byte	0x02, 0x4a
	.zero		1
	.zero		1


	//----- nvinfo : EIATTR_EXIT_INSTR_OFFSETS
	.align		4
        /*0038*/ 	.byte	0x04, 0x1c
        /*003a*/ 	.short	(.L_2991 - .L_2990)


	//   ....[0]....
.L_2990:
        /*003c*/ 	.word	0x00000170


	//   ....[1]....
        /*0040*/ 	.word	0x000001f0


	//   ....[2]....
        /*0044*/ 	.word	0x00001920


	//   ....[3]....
        /*0048*/ 	.word	0x00002fb0


	//----- nvinfo : EIATTR_MAX_THREADS
	.align		4
.L_2991:
        /*004c*/ 	.byte	0x04, 0x05
        /*004e*/ 	.short	(.L_2993 - .L_2992)
.L_2992:
        /*0050*/ 	.word	0x00000080
        /*0054*/ 	.word	0x00000001
        /*0058*/ 	.word	0x00000001


	//----- nvinfo : EIATTR_CRS_STACK_SIZE
	.align		4
.L_2993:
        /*005c*/ 	.byte	0x04, 0x1e
        /*005e*/ 	.short	(.L_2995 - .L_2994)
.L_2994:
        /*0060*/ 	.word	0x00000000


	//----- nvinfo : EIATTR_CBANK_PARAM_SIZE
	.align		4
.L_2995:
        /*0064*/ 	.byte	0x03, 0x19
        /*0066*/ 	.short	0x0290


	//----- nvinfo : EIATTR_PARAM_CBANK
	.align		4
        /*0068*/ 	.byte	0x04, 0x0a
        /*006a*/ 	.short	(.L_2997 - .L_2996)
	.align		4
.L_2996:
        /*006c*/ 	.word	index@(.nv.constant0._ZN2at6native18elementwise_kernelILi128ELi2EZNS0_22gpu_kernel_impl_nocastINS0_13BinaryFunctorIdddNS0_15binary_internal10MulFunctorIdEEEEEEvRNS_18TensorIteratorBaseERKT_EUliE_EEviT1_)
        /*0070*/ 	.short	0x0380
        /*0072*/ 	.short	0x0290


	//----- nvinfo : EIATTR_SW_WAR
	.align		4
.L_2997:
        /*0074*/ 	.byte	0x04, 0x36
        /*0076*/ 	.short	(.L_2999 - .L_2998)
.L_2998:
        /*0078*/ 	.word	0x00000008
.L_2999:


//--------------------- .nv.info._ZN2at6native27unrolled_elementwise_kernelINS0_13BinaryFunctorIdddNS0_15binary_internal10MulFunctorIdEEEESt5arrayIPcLm3EELi4E23TrivialOffsetCalculatorILi2EjESA_ILi1EjENS0_6memory15LoadWithoutCastENSD_16StoreWithoutCastEEEviT_T0_T2_T3_T4_T5_ --------------------------
	.section	.nv.info._ZN2at6native27unrolled_elementwise_kernelINS0_13BinaryFunctorIdddNS0_15binary_internal10MulFunctorIdEEEESt5arrayIPcLm3EELi4E23TrivialOffsetCalculatorILi2EjESA_ILi1EjENS0_6memory15LoadWithoutCastENSD_16StoreWithoutCastEEEviT_T0_T2_T3_T4_T5_,"",@"SHT_CUDA_INFO"
	.sectionflags	@""
	.align	4


	//----- nvinfo : EIATTR_CUDA_API_VERSION
	.align		4
        /*0000*/ 	.byte	0x04, 0x37
        /*0002*/ 	.short	(.L_3001 - .L_3000)
.L_3000:
        /*0004*/ 	.word	0x00000082


	//----- nvinfo : EIATTR_KPARAM_INFO
	.align		4
.L_3001:
        /*0008*/ 	.byte	0x04, 0x17
        /*000a*/ 	.short	(.L_3003 - .L_3002)
.L_3002:
        /*000c*/ 	.word	0x00000000
        /*0010*/ 	.short	0x0006
        /*0012*/ 	.short	0x0023
        /*0014*/ 	.byte	0x00, 0xf0, 0x05, 0x00


	//----- nvinfo : EIATTR_KPARAM_INFO
	.align		4
.L_3003:
        /*0018*/ 	.byte	0x04, 0x17
        /*001a*/ 	.short	(.L_3005 - .L_3004)
.L_3004:
        /*001c*/ 	.word	0x00000000
        /*0020*/ 	.short	0x0005
        /*0022*/ 	.short	0x0022
        /*0024*/ 	.byte	0x00, 0xf0, 0x05, 0x00


	//----- nvinfo : EIATTR_KPARAM_INFO
	.align		4
.L_3005:
        /*0028*/ 	.byte	0x04, 0x17
        /*002a*/ 	.short	(.L_3007 - .L_3006)
.L_3006:
        /*002c*/ 	.word	0x00000000
        /*0030*/ 	.short	0x0004
        /*0032*/ 	.short	0x0021
        /*0034*/ 	.byte	0x00, 0xf0, 0x05, 0x00


	//----- nvinfo : EIATTR_KPARAM_INFO
	.align		4
.L_3007:
        /*0038*/ 	.byte	0x04, 0x17
        /*003a*/ 	.short	(.L_3009 - .L_3008)
.L_3008:
        /*003c*/ 	.word	0x00000000
        /*0040*/ 	.short	0x0003
        /*0042*/ 	.short	0x0020
        /*0044*/ 	.byte	0x00, 0xf0, 0x05, 0x00


	//----- nvinfo : EIATTR_KPARAM_INFO
	.align		4
.L_3009:
        /*0048*/ 	.byte	0x04, 0x17
        /*004a*/ 	.short	(.L_3011 - .L_3010)
.L_3010:
        /*004c*/ 	.word	0x00000000
        /*0050*/ 	.short	0x0002
        /*0052*/ 	.short	0x0008
        /*0054*/ 	.byte	0x00, 0xf0, 0x61, 0x00


	//----- nvinfo : EIATTR_KPARAM_INFO
	.align		4
.L_3011:
        /*0058*/ 	.byte	0x04, 0x17
        /*005a*/ 	.short	(.L_3013 - .L_3012)
.L_3012:
        /*005c*/ 	.word	0x00000000
        /*0060*/ 	.short	0x0001
        /*0062*/ 	.short	0x0004
        /*0064*/ 	.byte	0x00, 0xf0, 0x05, 0x00


	//----- nvinfo : EIATTR_KPARAM_INFO
	.align		4
.L_3013:
        /*0068*/ 	.byte	0x04, 0x17
        /*006a*/ 	.short	(.L_3015 - .L_3014)
.L_3014:
        /*006c*/ 	.word	0x00000000
        /*0070*/ 	.short	0x0000
        /*0072*/ 	.short	0x0000
        /*0074*/ 	.byte	0x00, 0xf0, 0x11, 0x00


	//----- nvinfo : EIATTR_SPARSE_MMA_MASK
	.align		4
.L_3015:
        /*0078*/ 	.byte	0x03, 0x50
        /*007a*/ 	.short	0x0000


	//----- nvinfo : EIATTR_MAXREG_COUNT
	.align		4
        /*007c*/ 	.byte	0x03, 0x1b
        /*007e*/ 	.short	0x00ff


	//----- nvinfo : EIATTR_MERCURY_ISA_VERSION
	.align		4
        /*0080*/ 	.byte	0x03, 0x5f
        /*0082*/ 	.short	0x0101


	//----- nvinfo : EIATTR_VRC_CTA_INIT_COUNT
	.align		4
        /*0084*/ 	.byte	0x02, 0x4a
	.zero		1
	.zero		1


	//----- nvinfo : EIATTR_EXIT_INSTR_OFFSETS
	.align		4
        /*0088*/ 	.byte	0x04, 0x1c
        /*008a*/ 	.short	(.L_3017 - .L_3016)


	//   ....[0]....
.L_3016:
        /*008c*/ 	.word	0x000005c0


	//   ....[1]....
        /*0090*/ 	.word	0x00000610


	//----- nvinfo : EIATTR_MAX_THREADS
	.align		4
.L_3017:
        /*0094*/ 	.byte	0x04, 0x05
        /*0096*/ 	.short	(.L_3019 - .L_3018)
.L_3018:
        /*0098*/ 	.word	0x00000080
        /*009c*/ 	.word	0x00000001
        /*00a0*/ 	.word	0x00000001


	//----- nvinfo : EIATTR_CRS_STACK_SIZE
	.align		4
.L_3019:
        /*00a4*/ 	.byte	0x04, 0x1e
        /*00a6*/ 	.short	(.L_3021 - .L_3020)
.L_3020:
        /*00a8*/ 	.word	0x00000000


	//----- nvinfo : EIATTR_CBANK_PARAM_SIZE
	.align		4
.L_3021:
        /*00ac*/ 	.byte	0x03, 0x19
        /*00ae*/ 	.short	0x0024


	//----- nvinfo : EIATTR_PARAM_CBANK
	.align		4
        /*00b0*/ 	.byte	0x04, 0x0a
        /*00b2*/ 	.short	(.L_3023 - .L_3022)
	.align		4
.L_3022:
        /*00b4*/ 	.word	index@(.nv.constant0._ZN2at6native27unrolled_elementwise_kernelINS0_13BinaryFunctorIdddNS0_15binary_internal10MulFunctorIdEEEESt5arrayIPcLm3EELi4E23TrivialOffsetCalculatorILi2EjESA_ILi1EjENS0_6memory15LoadWithoutCastENSD_16StoreWithoutCastEEEviT_T0_T2_T3_T4_T5_)
        /*00b8*/ 	.short	0x0380
        /*00ba*/ 	.short	0x0024


	//----- nvinfo : EIATTR_SW_WAR
	.align		4
.L_3023:
        /*00bc*/ 	.byte	0x04, 0x36
        /*00be*/ 	.short	(.L_3025 - .L_3024)
.L_3024:
        /*00c0*/ 	.word	0x00000008
.L_3025:


//--------------------- .nv.info._ZN2at6native29vectorized_elementwise_kernelILi2ENS0_13BinaryFunctorIdddNS0_15binary_internal10MulFunctorIdEEEESt5arrayIPcLm3EEEEviT0_T1_ --------------------------
	.section	.nv.info._ZN2at6native29vectorized_elementwise_kernelILi2ENS0_13BinaryFunctorIdddNS0_15binary_internal10MulFunctorIdEEEESt5arrayIPcLm3EEEEviT0_T1_,"",@"SHT_CUDA_INFO"
	.sectionflags	@""
	.align	4


	//----- nvinfo : EIATTR_CUDA_API_VERSION
	.align		4
        /*0000*/ 	.byte	0x04, 0x37
        /*0002*/ 	.short	(.L_3027 - .L_3026)
.L_3026:
        /*0004*/ 	.word	0x00000082


	//----- nvinfo : EIATTR_KPARAM_INFO
	.align		4
.L_3027:
        /*0008*/ 	.byte	0x04, 0x17
        /*000a*/ 	.short	(.L_3029 - .L_3028)
.L_3028:
        /*000c*/ 	.word	0x00000000
        /*0010*/ 	.short	0x0002
        /*0012*/ 	.short	0x0008
        /*0014*/ 	.byte	0x00, 0xf0, 0x61, 0x00


	//----- nvinfo : EIATTR_KPARAM_INFO
	.align		4
.L_3029:
        /*0018*/ 	.byte	0x04, 0x17
        /*001a*/ 	.short	(.L_3031 - .L_3030)
.L_3030:
        /*001c*/ 	.word	0x00000000
        /*0020*/ 	.short	0x0001
        /*0022*/ 	.short	0x0004
        /*0024*/ 	.byte	0x00, 0xf0, 0x05, 0x00


	//----- nvinfo : EIATTR_KPARAM_INFO
	.align		4
.L_3031:
        /*0028*/ 	.byte	0x04, 0x17
        /*002a*/ 	.short	(.L_3033 - .L_3032)
.L_3032:
        /*002c*/ 	.word	0x00000000
        /*0030*/ 	.short	0x0000
        /*0032*/ 	.short	0x0000
        /*0034*/ 	.byte	0x00, 0xf0, 0x11, 0x00


	//----- nvinfo : EIATTR_SPARSE_MMA_MASK
	.align		4
.L_3033:
        /*0038*/ 	.byte	0x03, 0x50
        /*003a*/ 	.short	0x0000


	//----- nvinfo : EIATTR_MAXREG_COUNT
	.align		4
        /*003c*/ 	.byte	0x03, 0x1b
        /*003e*/ 	.short	0x00ff


	//----- nvinfo : EIATTR_MERCURY_ISA_VERSION
	.align		4
        /*0040*/ 	.byte	0x03, 0x5f
        /*0042*/ 	.short	0x0101


	//----- nvinfo : EIATTR_VRC_CTA_INIT_COUNT
	.align		4
        /*0044*/ 	.byte	0x02, 0x4a
	.zero		1
	.zero		1


	//----- nvinfo : EIATTR_EXIT_INSTR_OFFSETS
	.align		4
        /*0048*/ 	.byte	0x04, 0x1c
        /*004a*/ 	.short	(.L_3035 - .L_3034)


	//   ....[0]....
.L_3034:
        /*004c*/ 	.word	0x00000ba0


	//   ....[1]....
        /*0050*/ 	.word	0x00000bf0


	//   ....[2]....
        /*0054*/ 	.word	0x00000fa0


	//----- nvinfo : EIATTR_MAX_THREADS
	.align		4
.L_3035:
        /*0058*/ 	.byte	0x04, 0x05
        /*005a*/ 	.short	(.L_3037 - .L_3036)
.L_3036:
        /*005c*/ 	.word	0x00000080
        /*0060*/ 	.word	0x00000001
        /*0064*/ 	.word	0x00000001


	//----- nvinfo : EIATTR_CRS_STACK_SIZE
	.align		4
.L_3037:
        /*0068*/ 	.byte	0x04, 0x1e
        /*006a*/ 	.short	(.L_3039 - .L_3038)
.L_3038:
        /*006c*/ 	.word	0x00000000


	//----- nvinfo : EIATTR_CBANK_PARAM_SIZE
	.align		4
.L_3039:
        /*0070*/ 	.byte	0x03, 0x19
        /*0072*/ 	.short	0x0020


	//----- nvinfo : EIATTR_PARAM_CBANK
	.align		4
        /*0074*/ 	.byte	0x04, 0x0a
        /*0076*/ 	.short	(.L_3041 - .L_3040)
	.align		4
.L_3040:
        /*0078*/ 	.word	index@(.nv.constant0._ZN2at6native29vectorized_elementwise_kernelILi2ENS0_13BinaryFunctorIdddNS0_15binary_internal10MulFunctorIdEEEESt5arrayIPcLm3EEEEviT0_T1_)
        /*007c*/ 	.short	0x0380
        /*007e*/ 	.short	0x0020


	//----- nvinfo : EIATTR_SW_WAR
	.align		4
.L_3041:
        /*0080*/ 	.byte	0x04, 0x36
        /*0082*/ 	.short	(.L_3043 - .L_3042)
.L_3042:
        /*0084*/ 	.word	0x00000008
.L_3043:


//--------------------- .nv.info._ZN2at6native29vectorized_elementwise_kernelILi4ENS0_13BinaryFunctorIdddNS0_15binary_internal10MulFunctorIdEEEESt5arrayIPcLm3EEEEviT0_T1_ --------------------------
	.section	.nv.info._ZN2at6native29vectorized_elementwise_kernelILi4ENS0_13BinaryFunctorIdddNS0_15binary_internal10MulFunctorIdEEEESt5arrayIPcLm3EEEEviT0_T1_,"",@"SHT_CUDA_INFO"
	.sectionflags	@""
	.align	4


	//----- nvinfo : EIATTR_CUDA_API_VERSION
	.align		4
        /*0000*/ 	.byte	0x04, 0x37
        /*0002*/ 	.short	(.L_3045 - .L_3044)
.L_3044:
        /*0004*/ 	.word	0x00000082


	//----- nvinfo : EIATTR_KPARAM_INFO
	.align		4
.L_3045:
        /*0008*/ 	.byte	0x04, 0x17
        /*000a*/ 	.short	(.L_3047 - .L_3046)
.L_3046:
        /*000c*/ 	.word	0x00000000
        /*0010*/ 	.short	0x0002
        /*0012*/ 	.short	0x0008
        /*0014*/ 	.byte	0x00, 0xf0, 0x61, 0x00


	//----- nvinfo : EIATTR_KPARAM_INFO
	.align		4
.L_3047:
        /*0018*/ 	.byte	0x04, 0x17
        /*001a*/ 	.short	(.L_3049 - .L_3048)
.L_3048:
        /*001c*/ 	.word	0x00000000
        /*0020*/ 	.short	0x0001
        /*0022*/ 	.short	0x0004
        /*0024*/ 	.byte	0x00, 0xf0, 0x05, 0x00


	//----- nvinfo : EIATTR_KPARAM_INFO
	.align		4
.L_3049:
        /*0028*/ 	.byte	0x04, 0x17
        /*002a*/ 	.short	(.L_3051 - .L_3050)
.L_3050:
        /*002c*/ 	.word	0x00000000
        /*0030*/ 	.short	0x0000
        /*0032*/ 	.short	0x0000
        /*0034*/ 	.byte	0x00, 0xf0, 0x11, 0x00


	//----- nvinfo : EIATTR_SPARSE_MMA_MASK
	.align		4
.L_3051:
        /*0038*/ 	.byte	0x03, 0x50
        /*003a*/ 	.short	0x0000


	//----- nvinfo : EIATTR_MAXREG_COUNT
	.align		4
        /*003c*/ 	.byte	0x03, 0x1b
        /*003e*/ 	.short	0x00ff


	//----- nvinfo : EIATTR_MERCURY_ISA_VERSION
	.align		4
        /*0040*/ 	.byte	0x03, 0x5f
        /*0042*/ 	.short	0x0101


	//----- nvinfo : EIATTR_VRC_CTA_INIT_COUNT
	.align		4
        /*0044*/ 	.byte	0x02, 0x4a
	.zero		1
	.zero		1


	//----- nvinfo : EIATTR_EXIT_INSTR_OFFSETS
	.align		4
        /*0048*/ 	.byte	0x04, 0x1c
        /*004a*/ 	.short	(.L_3053 - .L_3052)


	//   ....[0]....
.L_3052:
        /*004c*/ 	.word	0x00000ba0


	//   ....[1]....
        /*0050*/ 	.word	0x00000bf0


	//   ....[2]....
        /*0054*/ 	.word	0x00000f40


	//----- nvinfo : EIATTR_MAX_THREADS
	.align		4
.L_3053:
        /*0058*/ 	.byte	0x04, 0x05
        /*005a*/ 	.short	(.L_3055 - .L_3054)
.L_3054:
        /*005c*/ 	.word	0x00000080
        /*0060*/ 	.word	0x00000001
        /*0064*/ 	.word	0x00000001


	//----- nvinfo : EIATTR_CRS_STACK_SIZE
	.align		4
.L_3055:
        /*0068*/ 	.byte	0x04, 0x1e
        /*006a*/ 	.short	(.L_3057 - .L_3056)
.L_3056:
        /*006c*/ 	.word	0x00000000


	//----- nvinfo : EIATTR_CBANK_PARAM_SIZE
	.align		4
.L_3057:
        /*0070*/ 	.byte	0x03, 0x19
        /*0072*/ 	.short	0x0020


	//----- nvinfo : EIATTR_PARAM_CBANK
	.align		4
        /*0074*/ 	.byte	0x04, 0x0a
        /*0076*/ 	.short	(.L_3059 - .L_3058)
	.align		4
.L_3058:
        /*0078*/ 	.word	index@(.nv.constant0._ZN2at6native29vectorized_elementwise_kernelILi4ENS0_13BinaryFunctorIdddNS0_15binary_internal10MulFunctorIdEEEESt5arrayIPcLm3EEEEviT0_T1_)
        /*007c*/ 	.short	0x0380
        /*007e*/ 	.short	0x0020


	//----- nvinfo : EIATTR_SW_WAR
	.align		4
.L_3059:
        /*0080*/ 	.byte	0x04, 0x36
        /*0082*/ 	.short	(.L_3061 - .L_3060)
.L_3060:
        /*0084*/ 	.word	0x00000008
.L_3061:


//--------------------- .nv.info._ZN2at6native29vectorized_elementwise_kernelILi8ENS0_13BinaryFunctorIdddNS0_15binary_internal10MulFunctorIdEEEESt5arrayIPcLm3EEEEviT0_T1_ --------------------------
	.section	.nv.info._ZN2at6native29vectorized_elementwise_kernelILi8ENS0_13BinaryFunctorIdddNS0_15binary_internal10MulFunctorIdEEEESt5arrayIPcLm3EEEEviT0_T1_,"",@"SHT_CUDA_INFO"
	.sectionflags	@""
	.align	4


	//----- nvinfo : EIATTR_CUDA_API_VERSION
	.align		4
        /*0000*/ 	.byte	0x04, 0x37
        /*0002*/ 	.short	(.L_3063 - .L_3062)
.L_3062:
        /*0004*/ 	.word	0x00000082


	//----- nvinfo : EIATTR_KPARAM_INFO
	.align		4
.L_3063:
        /*0008*/ 	.byte	0x04, 0x17
        /*000a*/ 	.short	(.L_3065 - .L_3064)
.L_3064:
        /*000c*/ 	.word	0x00000000
        /*0010*/ 	.short	0x0002
        /*0012*/ 	.short	0x0008
        /*0014*/ 	.byte	0x00, 0xf0, 0x61, 0x00


	//----- nvinfo : EIATTR_KPARAM_INFO
	.align		4
.L_3065:
        /*0018*/ 	.byte	0x04, 0x17
        /*001a*/ 	.short	(.L_3067 - .L_3066)
.L_3066:
        /*001c*/ 	.word	0x00000000
        /*0020*/ 	.short	0x0001
        /*0022*/ 	.short	0x0004
        /*0024*/ 	.byte	0x00, 0xf0, 0x05, 0x00


	//----- nvinfo : EIATTR_KPARAM_INFO
	.align		4
.L_3067:
        /*0028*/ 	.byte	0x04, 0x17
        /*002a*/ 	.short	(.L_3069 - .L_3068)
.L_3068:
        /*002c*/ 	.word	0x00000000
        /*0030*/ 	.short	0x0000
        /*0032*/ 	.short	0x0000
        /*0034*/ 	.byte	0x00, 0xf0, 0x11, 0x00


	//----- nvinfo : EIATTR_SPARSE_MMA_MASK
	.align		4
.L_3069:
        /*0038*/ 	.byte	0x03, 0x50
        /*003a*/ 	.short	0x0000


	//----- nvinfo : EIATTR_MAXREG_COUNT
	.align		4
        /*003c*/ 	.byte	0x03, 0x1b
        /*003e*/ 	.short	0x00ff


	//----- nvinfo : EIATTR_MERCURY_ISA_VERSION
	.align		4
        /*0040*/ 	.byte	0x03, 0x5f
        /*0042*/ 	.short	0x0101


	//----- nvinfo : EIATTR_VRC_CTA_INIT_COUNT
	.align		4
        /*0044*/ 	.byte	0x02, 0x4a
	.zero		1
	.zero		1


	//----- nvinfo : EIATTR_EXIT_INSTR_OFFSETS
	.align		4
        /*0048*/ 	.byte	0x04, 0x1c
        /*004a*/ 	.short	(.L_3071 - .L_3070)


	//   ....[0]....
.L_3070:
        /*004c*/ 	.word	0x00000010


	//----- nvinfo : EIATTR_MAX_THREADS
	.align		4
.L_3071:
        /*0050*/ 	.byte	0x04, 0x05
        /*0052*/ 	.short	(.L_3073 - .L_3072)
.L_3072:
        /*0054*/ 	.word	0x00000080
        /*0058*/ 	.word	0x00000001
        /*005c*/ 	.word	0x00000001


	//----- nvinfo : EIATTR_CBANK_PARAM_SIZE
	.align		4
.L_3073:
        /*0060*/ 	.byte	0x03, 0x19
        /*0062*/ 	.short	0x0020


	//----- nvinfo : EIATTR_PARAM_CBANK
	.align		4
        /*0064*/ 	.byte	0x04, 0x0a
        /*0066*/ 	.short	(.L_3075 - .L_3074)
	.align		4
.L_3074:
        /*0068*/ 	.word	index@(.nv.constant0._ZN2at6native29vectorized_elementwise_kernelILi8ENS0_13BinaryFunctorIdddNS0_15binary_internal10MulFunctorIdEEEESt5arrayIPcLm3EEEEviT0_T1_)
        /*006c*/ 	.short	0x0380
        /*006e*/ 	.short	0x0020


	//----- nvinfo : EIATTR_SW_WAR
	.align		4
.L_3075:
        /*0070*/ 	.byte	0x04, 0x36
        /*0072*/ 	.short	(.L_3077 - .L_3076)
.L_3076:
        /*0074*/ 	.word	0x00000008
.L_3077:


//--------------------- .nv.info._ZN2at6native18elementwise_kernelILi128ELi4EZNS0_15gpu_kernel_implINS0_13AUnaryFunctorIsssNS0_15binary_internal10MulFunctorIsEEEEEEvRNS_18TensorIteratorBaseERKT_EUliE_EEviT1_ --------------------------
	.section	.nv.info._ZN2at6native18elementwise_kernelILi128ELi4EZNS0_15gpu_kernel_implINS0_13AUnaryFunctorIsssNS0_15binary_internal10MulFunctorIsEEEEEEvRNS_18TensorIteratorBaseERKT_EUliE_EEviT1_,"",@"SHT_CUDA_INFO"
	.sectionflags	@""
	.align	4


	//----- nvinfo : EIATTR_CUDA_API_VERSION
	.align		4
        /*0000*/ 	.byte	0x04, 0x37
        /*0002*/ 	.short	(.L_3079 - .L_3078)
.L_3078:
        /*0004*/ 	.word	0x00000082


	//----- nvinfo : EIATTR_KPARAM_INFO
	.align		4
.L_3079:
        /*0008*/ 	.byte	0x04, 0x17
        /*000a*/ 	.short	(.L_3081 - .L_3080)
.L_3080:
        /*000c*/ 	.word	0x00000000
        /*0010*/ 	.short	0x0001
        /*0012*/ 	.short	0x0008
        /*0014*/ 	.byte	0x00, 0xf0, 0x61, 0x08


	//----- nvinfo : EIATTR_KPARAM_INFO
	.align		4
.L_3081:
        /*0018*/ 	.byte	0x04, 0x17
        /*001a*/ 	.short	(.L_3083 - .L_3082)
.L_3082:
        /*001c*/ 	.word	0x00000000
        /*0020*/ 	.short	0x0000
        /*0022*/ 	.short	0x0000
        /*0024*/ 	.byte	0x00, 0xf0, 0x11, 0x00


	//----- nvinfo : EIATTR_SPARSE_MMA_MASK
	.align		4
.L_3083:
        /*0028*/ 	.byte	0x03, 0x50
        /*002a*/ 	.short	0x0000


	//----- nvinfo : EIATTR_MAXREG_COUNT
	.align		4
        /*002c*/ 	.byte	0x03, 0x1b
        /*002e*/ 	.short	0x0080


	//----- nvinfo : EIATTR_EXTERNS
	.align		4
        /*0030*/ 	.byte	0x04, 0x0f
        /*0032*/ 	.short	(.L_3085 - .L_3084)


	//   ....[0]....
	.align		4
.L_3084:
        /*0034*/ 	.word	index@(__assertfail)


	//----- nvinfo : EIATTR_MERCURY_ISA_VERSION
	.align		4
.L_3085:
        /*0038*/ 	.byte	0x03, 0x5f
        /*003a*/ 	.short	0x0101


	//----- nvinfo : EIATTR_VRC_CTA_INIT_COUNT
	.align		4
        /*003c*/ 	.byte	0x02, 0x4a
	.zero		1
	.zero		1


	//----- nvinfo : EIATTR_SYSCALL_OFFSETS
	.align		4
        /*0040*/ 	.byte	0x04, 0x46
        /*0042*/ 	.short	(.L_3087 - .L_3086)


	//   ....[0]....
.L_3086:
        /*0044*/ 	.word	0x00002120


	//   ....[1]....
        /*0048*/ 	.word	0x00002f60


	//   ....[2]....
        /*004c*/ 	.word	0x00005220


	//   ....[3]....
        /*0050*/ 	.word	0x00005e70


	//   ....[4]....
        /*0054*/ 	.word	0x00008250


	//   ....[5]....
        /*0058*/ 	.word	0x00008ea0


	//   ....[6]....
        /*005c*/ 	.word	0x0000b290


	//   ....[7]....
        /*0060*/ 	.word	0x0000beb0


	//----- nvinfo : EIATTR_EXIT_INSTR_OFFSETS
	.align		4
.L_3087:
        /*0064*/ 	.byte	0x04, 0x1c
        /*0066*/ 	.short	(.L_3089 - .L_3088)


	//   ....[0]....
.L_3088:
        /*0068*/ 	.word	0x00009180


	//   ....[1]....
        /*006c*/ 	.word	0x0000b3f0


	//   ....[2]....
        /*0070*/ 	.word	0x0000b410


	//   ....[3]....
        /*0074*/ 	.word	0x0000b4b0


	//   ....[4]....
        /*0078*/ 	.word	0x0000b4e0


	//   ....[5]....
        /*007c*/ 	.word	0x0000b500


	//   ....[6]....
        /*0080*/ 	.word	0x0000b590


	//   ....[7]....
        /*0084*/ 	.word	0x0000b5d0


	//   ....[8]....
        /*0088*/ 	.word	0x0000b670


	//   ....[9]....
        /*008c*/ 	.word	0x0000b6c0


	//   ....[10]....
        /*0090*/ 	.word	0x0000b6f0


	//   ....[11]....
        /*0094*/ 	.word	0x0000b7b0


	//   ....[12]....
        /*0098*/ 	.word	0x0000b920


	//   ....[13]....
        /*009c*/ 	.word	0x0000ba90


	//   ....[14]....
        /*00a0*/ 	.word	0x0000bbf0


	//   ....[15]....
        /*00a4*/ 	.word	0x0000bc30


	//   ....[16]....
        /*00a8*/ 	.word	0x0000bc60


	//   ....[17]....
        /*00ac*/ 	.word	0x0000bd10


	//   ....[18]....
        /*00b0*/ 	.word	0x0000bd50


	//   ....[19]....
        /*00b4*/ 	.word	0x0000bec0


	//   ....[20]....
        /*00b8*/ 	.word	0x0000bfd0


	//   ....[21]....
        /*00bc*/ 	.word	0x0000c110


	//   ....[22]....
        /*00c0*/ 	.word	0x0000c150


	//----- nvinfo : EIATTR_MAX_THREADS
	.align		4
.L_3089:
        /*00c4*/ 	.byte	0x04, 0x05
        /*00c6*/ 	.short	(.L_3091 - .L_3090)
.L_3090:
        /*00c8*/ 	.word	0x00000080
        /*00cc*/ 	.word	0x00000001
        /*00d0*/ 	.word	0x00000001


	//----- nvinfo : EIATTR_CRS_STACK_SIZE
	.align		4
.L_3091:
        /*00d4*/ 	.byte	0x04, 0x1e
        /*00d6*/ 	.short	(.L_3093 - .L_3092)
.L_3092:
        /*00d8*/ 	.word	0x00000000


	//----- nvinfo : EIATTR_CBANK_PARAM_SIZE
	.align		4
.L_3093:
        /*00dc*/ 	.byte	0x03, 0x19
        /*00de*/ 	.short	0x0220


	//----- nvinfo : EIATTR_PARAM_CBANK
	.align		4
        /*00e0*/ 	.byte	0x04, 0x0a
        /*00e2*/ 	.short	(.L_3095 - .L_3094)
	.align		4
.L_3094:
        /*00e4*/ 	.word	index@(.nv.constant0._ZN2at6native18elementwise_kernelILi128ELi4EZNS0_15gpu_kernel_implINS0_13AUnaryFunctorIsssNS0_15binary_internal10MulFunctorIsEEEEEEvRNS_18TensorIteratorBaseERKT_EUliE_EEviT1_)
        /*00e8*/ 	.short	0x0380
        /*00ea*/ 	.short	0x0220


	//----- nvinfo : EIATTR_SW_WAR
	.align		4
.L_3095:
        /*00ec*/ 	.byte	0x04, 0x36
        /*00ee*/ 	.short	(.L_3097 - .L_3096)
.L_3096:
        /*00f0*/ 	.word	0x00000008
.L_3097:


//--------------------- .nv.info._ZN2at6native27unrolled_elementwise_kernelINS0_13AUnaryFunctorIsssNS0_15binary_internal10MulFunctorIsEEEESt5arrayIPcLm2EELi4E23TrivialOffsetCalculatorILi1EjESB_NS0_6memory12LoadWithCastILi1EEENSC_13StoreWithCastILi1EEEEEviT_T0_T2_T3_T4_T5_ --------------------------
	.section	.nv.info._ZN2at6native27unrolled_elementwise_kernelINS0_13AUnaryFunctorIsssNS0_15binary_internal10MulFunctorIsEEEESt5arrayIPcLm2EELi4E23TrivialOffsetCalculatorILi1EjESB_NS0_6memory12LoadWithCastILi1EEENSC_13StoreWithCastILi1EEEEEviT_T0_T2_T3_T4_T5_,"",@"SHT_CUDA_INFO"
	.sectionflags	@""
	.align	4


	//----- nvinfo : EIATTR_CUDA_API_VERSION
	.align		4
        /*0000*/ 	.byte	0x04, 0x37
        /*0002*/ 	.short	(.L_3099 - .L_3098)
.L_3098:
        /*0004*/ 	.word	0x00000082


	//----- nvinfo : EIATTR_KPARAM_INFO
	.align		4
.L_3099:
        /*0008*/ 	.byte	0x04, 0x17
        /*000a*/ 	.short	(.L_3101 - .L_3100)
.L_3100:
        /*000c*/ 	.word	0x00000000
        /*0010*/ 	.short	0x0006
        /*0012*/ 	.short	0x0024
        /*0014*/ 	.byte	0x00, 0xf0, 0x21, 0x00


	//----- nvinfo : EIATTR_KPARAM_INFO
	.align		4
.L_3101:
        /*0018*/ 	.byte	0x04, 0x17
        /*001a*/ 	.short	(.L_3103 - .L_3102)
.L_3102:
        /*001c*/ 	.word	0x00000000
        /*0020*/ 	.short	0x0005
        /*0022*/ 	.short	0x001c
        /*0024*/ 	.byte	0x00, 0xf0, 0x21, 0x00


	//----- nvinfo : EIATTR_KPARAM_INFO
	.align		4
.L_3103:
        /*0028*/ 	.byte	0x04, 0x17
        /*002a*/ 	.short	(.L_3105 - .L_3104)
.L_3104:
        /*002c*/ 	.word	0x00000000
        /*0030*/ 	.short	0x0004
        /*0032*/ 	.short	0x0019
        /*0034*/ 	.byte	0x00, 0xf0, 0x05, 0x00


	//----- nvinfo : EIATTR_KPARAM_INFO
	.align		4
.L_3105:
        /*0038*/ 	.byte	0x04, 0x17
        /*003a*/ 	.short	(.L_3107 - .L_3106)
.L_3106:
        /*003c*/ 	.word	0x00000000
        /*0040*/ 	.short	0x0003
        /*0042*/ 	.short	0x0018
        /*0044*/ 	.byte	0x00, 0xf0, 0x05, 0x00


	//----- nvinfo : EIATTR_KPARAM_INFO
	.align		4
.L_3107:
        /*0048*/ 	.byte	0x04, 0x17
        /*004a*/ 	.short	(.L_3109 - .L_3108)
.L_3108:
        /*004c*/ 	.word	0x00000000
        /*0050*/ 	.short	0x0002
        /*0052*/ 	.short	0x0008
        /*0054*/ 	.byte	0x00, 0xf0, 0x41, 0x00


	//----- nvinfo : EIATTR_KPARAM_INFO
	.align		4
.L_3109:
        /*0058*/ 	.byte	0x04, 0x17
        /*005a*/ 	.short	(.L_3111 - .L_3110)
.L_3110:
        /*005c*/ 	.word	0x00000000
        /*0060*/ 	.short	0x0001
        /*0062*/ 	.short	0x0004
        /*0064*/ 	.byte	0x00, 0xf0, 0x11, 0x00


	//----- nvinfo : EIATTR_KPARAM_INFO
	.align		4
.L_3111:
        /*0068*/ 	.byte	0x04, 0x17
        /*006a*/ 	.short	(.L_3113 - .L_3112)
.L_3112:
        /*006c*/ 	.word	0x00000000
        /*0070*/ 	.short	0x0000
        /*0072*/ 	.short	0x0000
        /*0074*/ 	.byte	0x00, 0xf0, 0x11, 0x00


	//----- nvinfo : EIATTR_SPARSE_MMA_MASK
	.align		4
.L_3113:
        /*0078*/ 	.byte	0x03, 0x50
        /*007a*/ 	.short	0x0000


	//----- nvinfo : EIATTR_MAXREG_COUNT
	.align		4
        /*007c*/ 	.byte	0x03, 0x1b
        /*007e*/ 	.short	0x00ff


	//----- nvinfo : EIATTR_EXTERNS
	.align		4
        /*0080*/ 	.byte	0x04, 0x0f
        /*0082*/ 	.short	(.L_3115 - .L_3114)


	//   ....[0]....
	.align		4
.L_3114:
        /*0084*/ 	.word	index@(__assertfail)


	//----- nvinfo : EIATTR_MERCURY_ISA_VERSION
	.align		4
.L_3115:
        /*0088*/ 	.byte	0x03, 0x5f
        /*008a*/ 	.short	0x0101


	//----- nvinfo : EIATTR_VRC_CTA_INIT_COUNT
	.align		4
        /*008c*/ 	.byte	0x02, 0x4a
	.zero		1
	.zero		1


	//----- nvinfo : EIATTR_SYSCALL_OFFSETS
	.align		4
        /*0090*/ 	.byte	0x04, 0x46
        /*0092*/ 	.short	(.L_3117 - .L_3116)


	//   ....[0]....
.L_3116:
        /*0094*/ 	.word	0x00000e30


	//   ....[1]....
        /*0098*/ 	.word	0x00001de0


	//   ....[2]....
        /*009c*/ 	.word	0x00002cd0


	//   ....[3]....
        /*00a0*/ 	.word	0x00003bc0


	//   ....[4]....
        /*00a4*/ 	.word	0x00004a70


	//   ....[5]....
        /*00a8*/ 	.word	0x00005830


	//   ....[6]....
        /*00ac*/ 	.word	0x00006710


	//   ....[7]....
        /*00b0*/ 	.word	0x000075d0


	//----- nvinfo : EIATTR_EXIT_INSTR_OFFSETS
	.align		4
.L_3117:
        /*00b4*/ 	.byte	0x04, 0x1c
        /*00b6*/ 	.short	(.L_3119 - .L_3118)


	//   ....[0]....
.L_3118:
        /*00b8*/ 	.word	0x000069e0


	//   ....[1]....
        /*00bc*/ 	.word	0x00006b10


	//   ....[2]....
        /*00c0*/ 	.word	0x00006b30


	//   ....[3]....
        /*00c4*/ 	.word	0x00006bd0


	//   ....[4]....
        /*00c8*/ 	.word	0x00006c00


	//   ....[5]....
        /*00cc*/ 	.word	0x00006c20


	//   ....[6]....
        /*00d0*/ 	.word	0x00006cb0


	//   ....[7]....
        /*00d4*/ 	.word	0x00006cf0


	//   ....[8]....
        /*00d8*/ 	.word	0x00006d90


	//   ....[9]....
        /*00dc*/ 	.word	0x00006de0


	//   ....[10]....
        /*00e0*/ 	.word	0x00006e10


	//   ....[11]....
        /*00e4*/ 	.word	0x00006ed0


	//   ....[12]....
        /*00e8*/ 	.word	0x00007040


	//   ....[13]....
        /*00ec*/ 	.word	0x000071b0


	//   ....[14]....
        /*00f0*/ 	.word	0x00007310


	//   ....[15]....
        /*00f4*/ 	.word	0x00007350


	//   ....[16]....
        /*00f8*/ 	.word	0x00007380


	//   ....[17]....
        /*00fc*/ 	.word	0x00007430


	//   ....[18]....
        /*0100*/ 	.word	0x00007470


	//   ....[19]....
        /*0104*/ 	.word	0x000075e0


	//   ....[20]....
        /*0108*/ 	.word	0x000076f0


	//   ....[21]....
        /*010c*/ 	.word	0x00007830


	//   ....[22]....
        /*0110*/ 	.word	0x00007870


	//----- nvinfo : EIATTR_MAX_THREADS
	.align		4
.L_3119:
        /*0114*/ 	.byte	0x04, 0x05
        /*0116*/ 	.short	(.L_3121 - .L_3120)
.L_3120:
        /*0118*/ 	.word	0x00000080
        /*011c*/ 	.word	0x00000001
        /*0120*/ 	.word	0x00000001


	//----- nvinfo : EIATTR_CRS_STACK_SIZE
	.align		4
.L_3121:
        /*0124*/ 	.byte	0x04, 0x1e
        /*0126*/ 	.short	(.L_3123 - .L_3122)
.L_3122:
        /*0128*/ 	.word	0x00000000


	//----- nvinfo : EIATTR_CBANK_PARAM_SIZE
	.align		4
.L_3123:
        /*012c*/ 	.byte	0x03, 0x19
        /*012e*/ 	.short	0x002c


	//----- nvinfo : EIATTR_PARAM_CBANK
	.align		4
        /*0130*/ 	.byte	0x04, 0x0a
        /*0132*/ 	.short	(.L_3125 - .L_3124)
	.align		4
.L_3124:
        /*0134*/ 	.word	index@(.nv.constant0._ZN2at6native27unrolled_elementwise_kernelINS0_13AUnaryFunctorIsssNS0_15binary_internal10MulFunctorIsEEEESt5arrayIPcLm2EELi4E23TrivialOffsetCalculatorILi1EjESB_NS0_6memory12LoadWithCastILi1EEENSC_13StoreWithCastILi1EEEEEviT_T0_T2_T3_T4_T5_)
        /*0138*/ 	.short	0x0380
        /*013a*/ 	.short	0x002c


	//----- nvinfo : EIATTR_SW_WAR
	.align		4
.L_3125:
        /*013c*/ 	.byte	0x04, 0x36
        /*013e*/ 	.short	(.L_3127 - .L_3126)
.L_3126:
        /*0140*/ 	.word	0x00000008
.L_3127:


//--------------------- .nv.info._ZN2at6native18elementwise_kernelILi128ELi4EZNS0_22gpu_kernel_impl_nocastINS0_13AUnaryFunctorIsssNS0_15binary_internal10MulFunctorIsEEEEEEvRNS_18TensorIteratorBaseERKT_EUliE_EEviT1_ --------------------------
	.section	.nv.info._ZN2at6native18elementwise_kernelILi128ELi4EZNS0_22gpu_kernel_impl_nocastINS0_13AUnaryFunctorIsssNS0_15binary_internal10MulFunctorIsEEEEEEvRNS_18TensorIteratorBaseERKT_EUliE_EEviT1_,"",@"SHT_CUDA_INFO"
	.sectionflags	@""
	.align	4


	//----- nvinfo : EIATTR_CUDA_API_VERSION
	.align		4
        /*0000*/ 	.byte	0x04, 0x37
        /*0002*/ 	.short	(.L_3129 - .L_3128)
.L_3128:
        /*0004*/ 	.word	0x00000082


	//----- nvinfo : EIATTR_KPARAM_INFO
	.align		4
.L_3129:
        /*0008*/ 	.byte	0x04, 0x17
        /*000a*/ 	.short	(.L_3131 - .L_3130)
.L_3130:
        /*000c*/ 	.word	0x00000000
        /*0010*/ 	.short	0x0001
        /*0012*/ 	.short	0x0008
        /*0014*/ 	.byte	0x00, 0xf0, 0x61, 0x08


	//----- nvinfo : EIATTR_KPARAM_INFO
	.align		4
.L_3131:
        /*0018*/ 	.byte	0x04, 0x17
        /*001a*/ 	.short	(.L_3133 - .L_3132)
.L_3132:
        /*001c*/ 	.word	0x00000000
        /*0020*/ 	.short	0x0000
        /*0022*/ 	.short	0x0000
        /*0024*/ 	.byte	0x00, 0xf0, 0x11, 0x00


	//----- nvinfo : EIATTR_SPARSE_MMA_MASK
	.align		4
.L_3133:
        /*0028*/ 	.byte	0x03, 0x50
        /*002a*/ 	.short	0x0000


	//----- nvinfo : EIATTR_MAXREG_COUNT
	.align		4
        /*002c*/ 	.byte	0x03, 0x1b
        /*002e*/ 	.short	0x0080


	//----- nvinfo : EIATTR_MERCURY_ISA_VERSION
	.align		4
        /*0030*/ 	.byte	0x03, 0x5f
        /*0032*/ 	.short	0x0101


	//----- nvinfo : EIATTR_VRC_CTA_INIT_COUNT
	.align		4
        /*0034*/ 	.byte	0x02, 0x4a
	.zero		1
	.zero		1


	//----- nvinfo : EIATTR_EXIT_INSTR_OFFSETS
	.align		4
        /*0038*/ 	.byte	0x04, 0x1c
        /*003a*/ 	.short	(.L_3135 - .L_3134)


	//   ....[0]....
.L_3134:
        /*003c*/ 	.word	0x00000330


	//   ....[1]....
        /*0040*/ 	.word	0x000003c0


	//   ....[2]....
        /*0044*/ 	.word	0x00003f10


	//   ....[3]....
        /*0048*/ 	.word	0x00005270


	//----- nvinfo : EIATTR_MAX_THREADS
	.align		4
.L_3135:
        /*004c*/ 	.byte	0x04, 0x05
        /*004e*/ 	.short	(.L_3137 - .L_3136)
.L_3136:
        /*0050*/ 	.word	0x00000080
        /*0054*/ 	.word	0x00000001
        /*0058*/ 	.word	0x00000001


	//----- nvinfo : EIATTR_CRS_STACK_SIZE
	.align		4
.L_3137:
        /*005c*/ 	.byte	0x04, 0x1e
        /*005e*/ 	.short	(.L_3139 - .L_3138)
.L_3138:
        /*0060*/ 	.word	0x00000000


	//----- nvinfo : EIATTR_CBANK_PARAM_SIZE
	.align		4
.L_3139:
        /*0064*/ 	.byte	0x03, 0x19
        /*0066*/ 	.short	0x0220


	//----- nvinfo : EIATTR_PARAM_CBANK
	.align		4
        /*0068*/ 	.byte	0x04, 0x0a
        /*006a*/ 	.short	(.L_3141 - .L_3140)
	.align		4
.L_3140:
        /*006c*/ 	.word	index@(.nv.constant0._ZN2at6native18elementwise_kernelILi128ELi4EZNS0_22gpu_kernel_impl_nocastINS0_13AUnaryFunctorIsssNS0_15binary_internal10MulFunctorIsEEEEEEvRNS_18TensorIteratorBaseERKT_EUliE_EEviT1_)
        /*0070*/ 	.short	0x0380
        /*0072*/ 	.short	0x0220


	//----- nvinfo : EIATTR_SW_WAR
	.align		4
.L_3141:
        /*0074*/ 	.byte	0x04, 0x36
        /*0076*/ 	.short	(.L_3143 - .L_3142)
.L_3142:
        /*0078*/ 	.word	0x00000008
.L_3143:


//--------------------- .nv.info._ZN2at6native27unrolled_elementwise_kernelINS0_13AUnaryFunctorIsssNS0_15binary_internal10MulFunctorIsEEEESt5arrayIPcLm2EELi4E23TrivialOffsetCalculatorILi1EjESB_NS0_6memory15LoadWithoutCastENSC_16StoreWithoutCastEEEviT_T0_T2_T3_T4_T5_ --------------------------
	.section	.nv.info._ZN2at6native27unrolled_elementwise_kernelINS0_13AUnaryFunctorIsssNS0_15binary_internal10MulFunctorIsEEEESt5arrayIPcLm2EELi4E23TrivialOffsetCalculatorILi1EjESB_NS0_6memory15LoadWithoutCastENSC_16StoreWithoutCastEEEviT_T0_T2_T3_T4_T5_,"",@"SHT_CUDA_INFO"
	.sectionflags	@""
	.align	4


	//----- nvinfo : EIATTR_CUDA_API_VERSION
	.align		4
        /*0000*/ 	.byte	0x04, 0x37
        /*0002*/ 	.short	(.L_3145 - .L_3144)
.L_3144:
        /*0004*/ 	.word	0x00000082


	//----- nvinfo : EIATTR_KPARAM_INFO
	.align		4
.L_3145:
        /*0008*/ 	.byte	0x04, 0x17
        /*000a*/ 	.short	(.L_3147 - .L_3146)
.L_3146:
        /*000c*/ 	.word	0x00000000
        /*0010*/ 	.short	0x0006
        /*0012*/ 	.short	0x001b
        /*0014*/ 	.byte	0x00, 0xf0, 0x05, 0x00


	//----- nvinfo : EIATTR_KPARAM_INFO
	.align		4
.L_3147:
        /*0018*/ 	.byte	0x04, 0x17
        /*001a*/ 	.short	(.L_3149 - .L_3148)
.L_3148:
        /*001c*/ 	.word	0x00000000
        /*0020*/ 	.short	0x0005
        /*0022*/ 	.short	0x001a
        /*0024*/ 	.byte	0x00, 0xf0, 0x05, 0x00


	//----- nvinfo : EIATTR_KPARAM_INFO
	.align		4
.L_3149:
        /*0028*/ 	.byte	0x04, 0x17
        /*002a*/ 	.short	(.L_3151 - .L_3150)
.L_3150:
        /*002c*/ 	.word	0x00000000
        /*0030*/ 	.short	0x0004
        /*0032*/ 	.short	0x0019
        /*0034*/ 	.byte	0x00, 0xf0, 0x05, 0x00


	//----- nvinfo : EIATTR_KPARAM_INFO
	.align		4
.L_3151:
        /*0038*/ 	.byte	0x04, 0x17
        /*003a*/ 	.short	(.L_3153 - .L_3152)
.L_3152:
        /*003c*/ 	.word	0x00000000
        /*0040*/ 	.short	0x0003
        /*0042*/ 	.short	0x0018
        /*0044*/ 	.byte	0x00, 0xf0, 0x05, 0x00


	//----- nvinfo : EIATTR_KPARAM_INFO
	.align		4
.L_3153:
        /*0048*/ 	.byte	0x04, 0x17
        /*004a*/ 	.short	(.L_3155 - .L_3154)
.L_3154:
        /*004c*/ 	.word	0x00000000
        /*0050*/ 	.short	0x0002
        /*0052*/ 	.short	0x0008
        /*0054*/ 	.byte	0x00, 0xf0, 0x41, 0x00


	//----- nvinfo : EIATTR_KPARAM_INFO
	.align		4
.L_3155:
        /*0058*/ 	.byte	0x04, 0x17
        /*005a*/ 	.short	(.L_3157 - .L_3156)
.L_3156:
        /*005c*/ 	.word	0x00000000
        /*0060*/ 	.short	0x0001
        /*0062*/ 	.short	0x0004
        /*0064*/ 	.byte	0x00, 0xf0, 0x11, 0x00


	//----- nvinfo : EIATTR_KPARAM_INFO
	.align		4
.L_3157:
        /*0068*/ 	.byte	0x04, 0x17
        /*006a*/ 	.short	(.L_3159 - .L_3158)
.L_3158:
        /*006c*/ 	.word	0x00000000
        /*0070*/ 	.short	0x0000
        /*0072*/ 	.short	0x0000
        /*0074*/ 	.byte	0x00, 0xf0, 0x11, 0x00


	//----- nvinfo : EIATTR_SPARSE_MMA_MASK
	.align		4
.L_3159:
        /*0078*/ 	.byte	0x03, 0x50
        /*007a*/ 	.short	0x0000


	//----- nvinfo : EIATTR_MAXREG_COUNT
	.align		4
        /*007c*/ 	.byte	0x03, 0x1b
        /*007e*/ 	.short	0x00ff


	//----- nvinfo : EIATTR_MERCURY_ISA_VERSION
	.align		4
        /*0080*/ 	.byte	0x03, 0x5f
        /*0082*/ 	.short	0x0101


	//----- nvinfo : EIATTR_VRC_CTA_INIT_COUNT
	.align		4
        /*0084*/ 	.byte	0x02, 0x4a
	.zero		1
	.zero		1


	//----- nvinfo : EIATTR_EXIT_INSTR_OFFSETS
	.align		4
        /*0088*/ 	.byte	0x04, 0x1c
        /*008a*/ 	.short	(.L_3161 - .L_3160)


	//   ....[0]....
.L_3160:
        /*008c*/ 	.word	0x00000470


	//   ....[1]....
        /*0090*/ 	.word	0x000004c0


	//----- nvinfo : EIATTR_MAX_THREADS
	.align		4
.L_3161:
        /*0094*/ 	.byte	0x04, 0x05
        /*0096*/ 	.short	(.L_3163 - .L_3162)
.L_3162:
        /*0098*/ 	.word	0x00000080
        /*009c*/ 	.word	0x00000001
        /*00a0*/ 	.word	0x00000001


	//----- nvinfo : EIATTR_CRS_STACK_SIZE
	.align		4
.L_3163:
        /*00a4*/ 	.byte	0x04, 0x1e
        /*00a6*/ 	.short	(.L_3165 - .L_3164)
.L_3164:
        /*00a8*/ 	.word	0x00000000


	//----- nvinfo : EIATTR_CBANK_PARAM_SIZE
	.align		4
.L_3165:
        /*00ac*/ 	.byte	0x03, 0x19
        /*00ae*/ 	.short	0x001c


	//----- nvinfo : EIATTR_PARAM_CBANK
	.align		4
        /*00b0*/ 	.byte	0x04, 0x0a
        /*00b2*/ 	.short	(.L_3167 - .L_3166)
	.align		4
.L_3166:
        /*00b4*/ 	.word	index@(.nv.constant0._ZN2at6native27unrolled_elementwise_kernelINS0_13AUnaryFunctorIsssNS0_15binary_internal10MulFunctorIsEEEESt5arrayIPcLm2EELi4E23TrivialOffsetCalculatorILi1EjESB_NS0_6memory15LoadWithoutCastENSC_16StoreWithoutCastEEEviT_T0_T2_T3_T4_T5_)
        /*00b8*/ 	.short	0x0380
        /*00ba*/ 	.short	0x001c


	//----- nvinfo : EIATTR_SW_WAR
	.align		4
.L_3167:
        /*00bc*/ 	.byte	0x04, 0x36
        /*00be*/ 	.short	(.L_3169 - .L_3168)
.L_3168:
        /*00c0*/ 	.word	0x00000008
.L_3169:


//--------------------- .nv.info._ZN2at6native29vectorized_elementwise_kernelILi2ENS0_13AUnaryFunctorIsssNS0_15binary_internal10MulFunctorIsEEEESt5arrayIPcLm2EEEEviT0_T1_ --------------------------
	.section	.nv.info._ZN2at6native29vectorized_elementwise_kernelILi2ENS0_13AUnaryFunctorIsssNS0_15binary_internal10MulFunctorIsEEEESt5arrayIPcLm2EEEEviT0_T1_,"",@"SHT_CUDA_INFO"
	.sectionflags	@""
	.align	4


	//----- nvinfo : EIATTR_CUDA_API_VERSION
	.align		4
        /*0000*/ 	.byte	0x04, 0x37
        /*0002*/ 	.short	(.L_3171 - .L_3170)
.L_3170:
        /*0004*/ 	.word	0x00000082


	//----- nvinfo : EIATTR_KPARAM_INFO
	.align		4
.L_3171:
        /*0008*/ 	.byte	0x04, 0x17
        /*000a*/ 	.short	(.L_3173 - .L_3172)
.L_3172:
        /*000c*/ 	.word	0x00000000
        /*0010*/ 	.short	0x0002
        /*0012*/ 	.short	0x0008
        /*0014*/ 	.byte	0x00, 0xf0, 0x41, 0x00


	//----- nvinfo : EIATTR_KPARAM_INFO
	.align		4
.L_3173:
        /*0018*/ 	.byte	0x04, 0x17
        /*001a*/ 	.short	(.L_3175 - .L_3174)
.L_3174:
        /*001c*/ 	.word	0x00000000
        /*0020*/ 	.short	0x0001
        /*0022*/ 	.short	0x0004
        /*0024*/ 	.byte	0x00, 0xf0, 0x11, 0x00


	//----- nvinfo : EIATTR_KPARAM_INFO
	.align		4
.L_3175:
        /*0028*/ 	.byte	0x04, 0x17
        /*002a*/ 	.short	(.L_3177 - .L_3176)
.L_3176:
        /*002c*/ 	.word	0x00000000
        /*0030*/ 	.short	0x0000
        /*0032*/ 	.short	0x0000
        /*0034*/ 	.byte	0x00, 0xf0, 0x11, 0x00


	//----- nvinfo : EIATTR_SPARSE_MMA_MASK
	.align		4
.L_3177:
        /*0038*/ 	.byte	0x03, 0x50
        /*003a*/ 	.short	0x0000


	//----- nvinfo : EIATTR_MAXREG_COUNT
	.align		4
        /*003c*/ 	.byte	0x03, 0x1b
        /*003e*/ 	.short	0x00ff


	//----- nvinfo : EIATTR_MERCURY_ISA_VERSION
	.align		4
        /*0040*/ 	.byte	0x03, 0x5f
        /*0042*/ 	.short	0x0101


	//----- nvinfo : EIATTR_VRC_CTA_INIT_COUNT
	.align		4
        /*0044*/ 	.byte	0x02, 0x4a
	.zero		1
	.zero		1


	//----- nvinfo : EIATTR_EXIT_INSTR_OFFSETS
	.align		4
        /*0048*/ 	.byte	0x04, 0x1c
        /*004a*/ 	.short	(.L_3179 - .L_3178)


	//   ....[0]....
.L_3178:
        /*004c*/ 	.word	0x000008a0


	//   ....[1]....
        /*0050*/ 	.word	0x000008f0


	//   ....[2]....
        /*0054*/ 	.word	0x00000bb0


	//----- nvinfo : EIATTR_MAX_THREADS
	.align		4
.L_3179:
        /*0058*/ 	.byte	0x04, 0x05
        /*005a*/ 	.short	(.L_3181 - .L_3180)
.L_3180:
        /*005c*/ 	.word	0x00000080
        /*0060*/ 	.word	0x00000001
        /*0064*/ 	.word	0x00000001


	//----- nvinfo : EIATTR_CRS_STACK_SIZE
	.align		4
.L_3181:
        /*0068*/ 	.byte	0x04, 0x1e
        /*006a*/ 	.short	(.L_3183 - .L_3182)
.L_3182:
        /*006c*/ 	.word	0x00000000


	//----- nvinfo : EIATTR_CBANK_PARAM_SIZE
	.align		4
.L_3183:
        /*0070*/ 	.byte	0x03, 0x19
        /*0072*/ 	.short	0x0018


	//----- nvinfo : EIATTR_PARAM_CBANK
	.align		4
        /*0074*/ 	.byte	0x04, 0x0a
        /*0076*/ 	.short	(.L_3185 - .L_3184)
	.align		4
.L_3184:
        /*0078*/ 	.word	index@(.nv.constant0._ZN2at6native29vectorized_elementwise_kernelILi2ENS0_13AUnaryFunctorIsssNS0_15binary_internal10MulFunctorIsEEEESt5arrayIPcLm2EEEEviT0_T1_)
        /*007c*/ 	.short	0x0380
        /*007e*/ 	.short	0x0018


	//----- nvinfo : EIATTR_SW_WAR
	.align		4
.L_3185:
        /*0080*/ 	.byte	0x04, 0x36
        /*0082*/ 	.short	(.L_3187 - .L_3186)
.L_3186:
        /*0084*/ 	.word	0x00000008
.L_3187:


//--------------------- .nv.info._ZN2at6native29vectorized_elementwise_kernelILi4ENS0_13AUnaryFunctorIsssNS0_15binary_internal10MulFunctorIsEEEESt5arrayIPcLm2EEEEviT0_T1_ --------------------------
	.section	.nv.info._ZN2at6native29vectorized_elementwise_kernelILi4ENS0_13AUnaryFunctorIsssNS0_15binary_internal10MulFunctorIsEEEESt5arrayIPcLm2EEEEviT0_T1_,"",@"SHT_CUDA_INFO"
	.sectionflags	@""
	.align	4


	//----- nvinfo : EIATTR_CUDA_API_VERSION
	.align		4
        /*0000*/ 	.byte	0x04, 0x37
        /*0002*/ 	.short	(.L_3189 - .L_3188)
.L_3188:
        /*0004*/ 	.word	0x00000082


	//----- nvinfo : EIATTR_KPARAM_INFO
	.align		4
.L_3189:
        /*0008*/ 	.byte	0x04, 0x17
        /*000a*/ 	.short	(.L_3191 - .L_3190)
.L_3190:
        /*000c*/ 	.word	0x00000000
        /*0010*/ 	.short	0x0002
        /*0012*/ 	.short	0x0008
        /*0014*/ 	.byte	0x00, 0xf0, 0x41, 0x00


	//----- nvinfo : EIATTR_KPARAM_INFO
	.align		4
.L_3191:
        /*0018*/ 	.byte	0x04, 0x17
        /*001a*/ 	.short	(.L_3193 - .L_3192)
.L_3192:
        /*001c*/ 	.word	0x00000000
        /*0020*/ 	.short	0x0001
        /*0022*/ 	.short	0x0004
        /*0024*/ 	.byte	0x00, 0xf0, 0x11, 0x00


	//----- nvinfo : EIATTR_KPARAM_INFO
	.align		4
.L_3193:
        /*0028*/ 	.byte	0x04, 0x17
        /*002a*/ 	.short	(.L_3195 - .L_3194)
.L_3194:
        /*002c*/ 	.word	0x00000000
        /*0030*/ 	.short	0x0000
        /*0032*/ 	.short	0x0000
        /*0034*/ 	.byte	0x00, 0xf0, 0x11, 0x00


	//----- nvinfo : EIATTR_SPARSE_MMA_MASK
	.align		4
.L_3195:
        /*0038*/ 	.byte	0x03, 0x50
        /*003a*/ 	.short	0x0000


	//----- nvinfo : EIATTR_MAXREG_COUNT
	.align		4
        /*003c*/ 	.byte	0x03, 0x1b
        /*003e*/ 	.short	0x00ff


	//----- nvinfo : EIATTR_MERCURY_ISA_VERSION
	.align		4
        /*0040*/ 	.byte	0x03, 0x5f
        /*0042*/ 	.short	0x0101


	//----- nvinfo : EIATTR_VRC_CTA_INIT_COUNT
	.align		4
        /*0044*/ 	.byte	0x02, 0x4a
	.zero		1
	.zero		1


	//----- nvinfo : EIATTR_EXIT_INSTR_OFFSETS
	.align		4
        /*0048*/ 	.byte	0x04, 0x1c
        /*004a*/ 	.short	(.L_3197 - .L_3196)


	//   ....[0]....
.L_3196:
        /*004c*/ 	.word	0x000008a0


	//   ....[1]....
        /*0050*/ 	.word	0x000008f0


	//   ....[2]....
        /*0054*/ 	.word	0x00000b60


	//----- nvinfo : EIATTR_MAX_THREADS
	.align		4
.L_3197:
        /*0058*/ 	.byte	0x04, 0x05
        /*005a*/ 	.short	(.L_3199 - .L_3198)
.L_3198:
        /*005c*/ 	.word	0x00000080
        /*0060*/ 	.word	0x00000001
        /*0064*/ 	.word	0x00000001


	//----- nvinfo : EIATTR_CRS_STACK_SIZE
	.align		4
.L_3199:
        /*0068*/ 	.byte	0x04, 0x1e
        /*006a*/ 	.short	(.L_3201 - .L_3200)
.L_3200:
        /*006c*/ 	.word	0x00000000


	//----- nvinfo : EIATTR_CBANK_PARAM_SIZE
	.align		4
.L_3201:
        /*0070*/ 	.byte	0x03, 0x19
        /*0072*/ 	.short	0x0018


	//----- nvinfo : EIATTR_PARAM_CBANK
	.align		4
        /*0074*/ 	.byte	0x04, 0x0a
        /*0076*/ 	.short	(.L_3203 - .L_3202)
	.align		4
.L_3202:
        /*0078*/ 	.word	index@(.nv.constant0._ZN2at6native29vectorized_elementwise_kernelILi4ENS0_13AUnaryFunctorIsssNS0_15binary_internal10MulFunctorIsEEEESt5arrayIPcLm2EEEEviT0_T1_)
        /*007c*/ 	.short	0x0380
        /*007e*/ 	.short	0x0018


	//----- nvinfo : EIATTR_SW_WAR
	.align		4
.L_3203:
        /*0080*/ 	.byte	0x04, 0x36
        /*0082*/ 	.short	(.L_3205 - .L_3204)
.L_3204:
        /*0084*/ 	.word	0x00000008
.L_3205:


//--------------------- .nv.info._ZN2at6native29vectorized_elementwise_kernelILi8ENS0_13AUnaryFunctorIsssNS0_15binary_internal10MulFunctorIsEEEESt5arrayIPcLm2EEEEviT0_T1_ --------------------------
	.section	.nv.info._ZN2at6native29vectorized_elementwise_kernelILi8ENS0_13AUnaryFunctorIsssNS0_15binary_internal10MulFunctorIsEEEESt5arrayIPcLm2EEEEviT0_T1_,"",@"SHT_CUDA_INFO"
	.sectionflags	@""
	.align	4


	//----- nvinfo : EIATTR_CUDA_API_VERSION
	.align		4
        /*0000*/ 	.byte	0x04, 0x37
        /*0002*/ 	.short	(.L_3207 - .L_3206)
.L_3206:
        /*0004*/ 	.word	0x00000082


	//----- nvinfo : EIATTR_KPARAM_INFO
	.align		4
.L_3207:
        /*0008*/ 	.byte	0x04, 0x17
        /*000a*/ 	.short	(.L_3209 - .L_3208)
.L_3208:
        /*000c*/ 	.word	0x00000000
        /*0010*/ 	.short	0x0002
        /*0012*/ 	.short	0x0008
        /*0014*/ 	.byte	0x00, 0xf0, 0x41, 0x00


	//----- nvinfo : EIATTR_KPARAM_INFO
	.align		4
.L_3209:
        /*0018*/ 	.byte	0x04, 0x17
        /*001a*/ 	.short	(.L_3211 - .L_3210)
.L_3210:
        /*001c*/ 	.word	0x00000000
        /*0020*/ 	.short	0x0001
        /*0022*/ 	.short	0x0004
        /*0024*/ 	.byte	0x00, 0xf0, 0x11, 0x00


	//----- nvinfo : EIATTR_KPARAM_INFO
	.align		4
.L_3211:
        /*0028*/ 	.byte	0x04, 0x17
        /*002a*/ 	.short	(.L_3213 - .L_3212)
.L_3212:
        /*002c*/ 	.word	0x00000000
        /*0030*/ 	.short	0x0000
        /*0032*/ 	.short	0x0000
        /*0034*/ 	.byte	0x00, 0xf0, 0x11, 0x00


	//----- nvinfo : EIATTR_SPARSE_MMA_MASK
	.align		4
.L_3213:
        /*0038*/ 	.byte	0x03, 0x50
        /*003a*/ 	.short	0x0000


	//----- nvinfo : EIATTR_MAXREG_COUNT
	.align		4
        /*003c*/ 	.byte	0x03, 0x1b
        /*003e*/ 	.short	0x00ff


	//----- nvinfo : EIATTR_MERCURY_ISA_VERSION
	.align		4
        /*0040*/ 	.byte	0x03, 0x5f
        /*0042*/ 	.short	0x0101


	//----- nvinfo : EIATTR_VRC_CTA_INIT_COUNT
	.align		4
        /*0044*/ 	.byte	0x02, 0x4a
	.zero		1
	.zero		1


	//----- nvinfo : EIATTR_EXIT_INSTR_OFFSETS
	.align		4
        /*0048*/ 	.byte	0x04, 0x1c
        /*004a*/ 	.short	(.L_3215 - .L_3214)


	//   ....[0]....
.L_3214:
        /*004c*/ 	.word	0x00000010


	//----- nvinfo : EIATTR_MAX_THREADS
	.align		4
.L_3215:
        /*0050*/ 	.byte	0x04, 0x05
        /*0052*/ 	.short	(.L_3217 - .L_3216)
.L_3216:
        /*0054*/ 	.word	0x00000080
        /*0058*/ 	.word	0x00000001
        /*005c*/ 	.word	0x00000001


	//----- nvinfo : EIATTR_CBANK_PARAM_SIZE
	.align		4
.L_3217:
        /*0060*/ 	.byte	0x03, 0x19
        /*0062*/ 	.short	0x0018


	//----- nvinfo : EIATTR_PARAM_CBANK
	.align		4
        /*0064*/ 	.byte	0x04, 0x0a
        /*0066*/ 	.short	(.L_3219 - .L_3218)
	.align		4
.L_3218:
        /*0068*/ 	.word	index@(.nv.constant0._ZN2at6native29vectorized_elementwise_kernelILi8ENS0_13AUnaryFunctorIsssNS0_15binary_internal10MulFunctorIsEEEESt5arrayIPcLm2EEEEviT0_T1_)
        /*006c*/ 	.short	0x0380
        /*006e*/ 	.short	0x0018


	//----- nvinfo : EIATTR_SW_WAR
	.align		4
.L_3219:
        /*0070*/ 	.byte	0x04, 0x36
        /*0072*/ 	.short	(.L_3221 - .L_3220)
.L_3220:
        /*0074*/ 	.word	0x00000008
.L_3221:


//--------------------- .nv.info._ZN2at6native18elementwise_kernelILi128ELi4EZNS0_15gpu_kernel_implINS0_13BinaryFunctorIsssNS0_15binary_internal10MulFunctorIsEEEEEEvRNS_18TensorIteratorBaseERKT_EUliE_EEviT1_ --------------------------
	.section	.nv.info._ZN2at6native18elementwise_kernelILi128ELi4EZNS0_15gpu_kernel_implINS0_13BinaryFunctorIsssNS0_15binary_internal10MulFunctorIsEEEEEEvRNS_18TensorIteratorBaseERKT_EUliE_EEviT1_,"",@"SHT_CUDA_INFO"
	.sectionflags	@""
	.align	4


	//----- nvinfo : EIATTR_CUDA_API_VERSION
	.align		4
        /*0000*/ 	.byte	0x04, 0x37
        /*0002*/ 	.short	(.L_3223 - .L_3222)
.L_3222:
        /*0004*/ 	.word	0x00000082


	//----- nvinfo : EIATTR_KPARAM_INFO
	.align		4
.L_3223:
        /*0008*/ 	.byte	0x04, 0x17
        /*000a*/ 	.short	(.L_3225 - .L_3224)
.L_3224:
        /*000c*/ 	.word	0x00000000
        /*0010*/ 	.short	0x0001
        /*0012*/ 	.short	0x0008
        /*0014*/ 	.byte	0x00, 0xf0, 0x21, 0x0a


	//----- nvinfo : EIATTR_KPARAM_INFO
	.align		4
.L_3225:
        /*0018*/ 	.byte	0x04, 0x17
        /*001a*/ 	.short	(.L_3227 - .L_3226)
.L_3226:
        /*001c*/ 	.word	0x00000000
        /*0020*/ 	.short	0x0000
        /*0022*/ 	.short	0x0000
        /*0024*/ 	.byte	0x00, 0xf0, 0x11, 0x00


	//----- nvinfo : EIATTR_SPARSE_MMA_MASK
	.align		4
.L_3227:
        /*0028*/ 	.byte	0x03, 0x50
        /*002a*/ 	.short	0x0000


	//----- nvinfo : EIATTR_MAXREG_COUNT
	.align		4
        /*002c*/ 	.byte	0x03, 0x1b
        /*002e*/ 	.short	0x0080


	//----- nvinfo : EIATTR_EXTERNS
	.align		4
        /*0030*/ 	.byte	0x04, 0x0f
        /*0032*/ 	.short	(.L_3229 - .L_3228)


	//   ....[0]....
	.align		4
.L_3228:
        /*0034*/ 	.word	index@(__assertfail)


	//----- nvinfo : EIATTR_MERCURY_ISA_VERSION
	.align		4
.L_3229:
        /*0038*/ 	.byte	0x03, 0x5f
        /*003a*/ 	.short	0x0101


	//----- nvinfo : EIATTR_VRC_CTA_INIT_COUNT
	.align		4
        /*003c*/ 	.byte	0x02, 0x4a
	.zero		1
	.zero		1


	//----- nvinfo : EIATTR_SYSCALL_OFFSETS
	.align		4
        /*0040*/ 	.byte	0x04, 0x46
        /*0042*/ 	.short	(.L_3231 - .L_3230)


	//   ....[0]....
.L_3230:
        /*0044*/ 	.word	0x00002460


	//   ....[1]....
        /*0048*/ 	.word	0x000032b0


	//   ....[2]....
        /*004c*/ 	.word	0x000040f0


	//   ....[3]....
        /*0050*/ 	.word	0x000066e0


	//   ....[4]....
        /*0054*/ 	.word	0x00007530


	//   ....[5]....
        /*0058*/ 	.word	0x00008180


	//   ....[6]....
        /*005c*/ 	.word	0x0000a890


	//   ....[7]....
        /*0060*/ 	.word	0x0000b6e0


	//   ....[8]....
        /*0064*/ 	.word	0x0000c330


	//   ....[9]....
        /*0068*/ 	.word	0x0000ea60


	//   ....[10]....
        /*006c*/ 	.word	0x0000f8b0


	//   ....[11]....
        /*0070*/ 	.word	0x000104d0


	//----- nvinfo : EIATTR_EXIT_INSTR_OFFSETS
	.align		4
.L_3231:
        /*0074*/ 	.byte	0x04, 0x1c
        /*0076*/ 	.short	(.L_3233 - .L_3232)


	//   ....[0]....
.L_3232:
        /*0078*/ 	.word	0x0000c610


	//   ....[1]....
        /*007c*/ 	.word	0x0000fa10


	//   ....[2]....
        /*0080*/ 	.word	0x0000fa30


	//   ....[3]....
        /*0084*/ 	.word	0x0000fad0


	//   ....[4]....
        /*0088*/ 	.word	0x0000fb00


	//   ....[5]....
        /*008c*/ 	.word	0x0000fb20


	//   ....[6]....
        /*0090*/ 	.word	0x0000fbb0


	//   ....[7]....
        /*0094*/ 	.word	0x0000fbf0


	//   ....[8]....
        /*0098*/ 	.word	0x0000fc90


	//   ....[9]....
        /*009c*/ 	.word	0x0000fce0


	//   ....[10]....
        /*00a0*/ 	.word	0x0000fd10


	//   ....[11]....
        /*00a4*/ 	.word	0x0000fdd0


	//   ....[12]....
        /*00a8*/ 	.word	0x0000ff40


	//   ....[13]....
        /*00ac*/ 	.word	0x000100b0


	//   ....[14]....
        /*00b0*/ 	.word	0x00010210


	//   ....[15]....
        /*00b4*/ 	.word	0x00010250


	//   ....[16]....
        /*00b8*/ 	.word	0x00010280


	//   ....[17]....
        /*00bc*/ 	.word	0x00010330


	//   ....[18]....
        /*00c0*/ 	.word	0x00010370


	//   ....[19]....
        /*00c4*/ 	.word	0x000104e0


	//   ....[20]....
        /*00c8*/ 	.word	0x000105f0


	//   ....[21]....
        /*00cc*/ 	.word	0x00010730


	//   ....[22]....
        /*00d0*/ 	.word	0x00010770


	//----- nvinfo : EIATTR_MAX_THREADS
	.align		4
.L_3233:
        /*00d4*/ 	.byte	0x04, 0x05
        /*00d6*/ 	.short	(.L_3235 - .L_3234)
.L_3234:
        /*00d8*/ 	.word	0x00000080
        /*00dc*/ 	.word	0x00000001
        /*00e0*/ 	.word	0x00000001


	//----- nvinfo : EIATTR_CRS_STACK_SIZE
	.align		4
.L_3235:
        /*00e4*/ 	.byte	0x04, 0x1e
        /*00e6*/ 	.short	(.L_3237 - .L_3236)
.L_3236:
        /*00e8*/ 	.word	0x00000000


	//----- nvinfo : EIATTR_CBANK_PARAM_SIZE
	.align		4
.L_3237:
        /*00ec*/ 	.byte	0x03, 0x19
        /*00ee*/ 	.short	0x0290


	//----- nvinfo : EIATTR_PARAM_CBANK
	.align		4
        /*00f0*/ 	.byte	0x04, 0x0a
        /*00f2*/ 	.short	(.L_3239 - .L_3238)
	.align		4
.L_3238:
        /*00f4*/ 	.word	index@(.nv.constant0._ZN2at6native18elementwise_kernelILi128ELi4EZNS0_15gpu_kernel_implINS0_13BinaryFunctorIsssNS0_15binary_internal10MulFunctorIsEEEEEEvRNS_18TensorIteratorBaseERKT_EUliE_EEviT1_)
        /*00f8*/ 	.short	0x0380
        /*00fa*/ 	.short	0x0290


	//----- nvinfo : EIATTR_SW_WAR
	.align		4
.L_3239:
        /*00fc*/ 	.byte	0x04, 0x36
        /*00fe*/ 	.short	(.L_3241 - .L_3240)
.L_3240:
        /*0100*/ 	.word	0x00000008
.L_3241:


//--------------------- .nv.info._ZN2at6native27unrolled_elementwise_kernelINS0_13BinaryFunctorIsssNS0_15binary_internal10MulFunctorIsEEEESt5arrayIPcLm3EELi4E23TrivialOffsetCalculatorILi2EjESA_ILi1EjENS0_6memory12LoadWithCastILi2EEENSD_13StoreWithCastILi1EEEEEviT_T0_T2_T3_T4_T5_ --------------------------
	.section	.nv.info._ZN2at6native27unrolled_elementwise_kernelINS0_13BinaryFunctorIsssNS0_15binary_internal10MulFunctorIsEEEESt5arrayIPcLm3EELi4E23TrivialOffsetCalculatorILi2EjESA_ILi1EjENS0_6memory12LoadWithCastILi2EEENSD_13StoreWithCastILi1EEEEEviT_T0_T2_T3_T4_T5_,"",@"SHT_CUDA_INFO"
	.sectionflags	@""
	.align	4


	//----- nvinfo : EIATTR_CUDA_API_VERSION
	.align		4
        /*0000*/ 	.byte	0x04, 0x37
        /*0002*/ 	.short	(.L_3243 - .L_3242)
.L_3242:
        /*0004*/ 	.word	0x00000082


	//----- nvinfo : EIATTR_KPARAM_INFO
	.align		4
.L_3243:
        /*0008*/ 	.byte	0x04, 0x17
        /*000a*/ 	.short	(.L_3245 - .L_3244)
.L_3244:
        /*000c*/ 	.word	0x00000000
        /*0010*/ 	.short	0x0006
        /*0012*/ 	.short	0x0030
        /*0014*/ 	.byte	0x00, 0xf0, 0x21, 0x00


	//----- nvinfo : EIATTR_KPARAM_INFO
	.align		4
.L_3245:
        /*0018*/ 	.byte	0x04, 0x17
        /*001a*/ 	.short	(.L_3247 - .L_3246)
.L_3246:
        /*001c*/ 	.word	0x00000000
        /*0020*/ 	.short	0x0005
        /*0022*/ 	.short	0x0024
        /*0024*/ 	.byte	0x00, 0xf0, 0x31, 0x00


	//----- nvinfo : EIATTR_KPARAM_INFO
	.align		4
.L_3247:
        /*0028*/ 	.byte	0x04, 0x17
        /*002a*/ 	.short	(.L_3249 - .L_3248)
.L_3248:
        /*002c*/ 	.word	0x00000000
        /*0030*/ 	.short	0x0004
        /*0032*/ 	.short	0x0021
        /*0034*/ 	.byte	0x00, 0xf0, 0x05, 0x00


	//----- nvinfo : EIATTR_KPARAM_INFO
	.align		4
.L_3249:
        /*0038*/ 	.byte	0x04, 0x17
        /*003a*/ 	.short	(.L_3251 - .L_3250)
.L_3250:
        /*003c*/ 	.word	0x00000000
        /*0040*/ 	.short	0x0003
        /*0042*/ 	.short	0x0020
        /*0044*/ 	.byte	0x00, 0xf0, 0x05, 0x00


	//----- nvinfo : EIATTR_KPARAM_INFO
	.align		4
.L_3251:
        /*0048*/ 	.byte	0x04, 0x17
        /*004a*/ 	.short	(.L_3253 - .L_3252)
.L_3252:
        /*004c*/ 	.word	0x00000000
        /*0050*/ 	.short	0x0002
        /*0052*/ 	.short	0x0008
        /*0054*/ 	.byte	0x00, 0xf0, 0x61, 0x00


	//----- nvinfo : EIATTR_KPARAM_INFO
	.align		4
.L_3253:
        /*0058*/ 	.byte	0x04, 0x17
        /*005a*/ 	.short	(.L_3255 - .L_3254)
.L_3254:
        /*005c*/ 	.word	0x00000000
        /*0060*/ 	.short	0x0001
        /*0062*/ 	.short	0x0004
        /*0064*/ 	.byte	0x00, 0xf0, 0x05, 0x00


	//----- nvinfo : EIATTR_KPARAM_INFO
	.align		4
.L_3255:
        /*0068*/ 	.byte	0x04, 0x17
        /*006a*/ 	.short	(.L_3257 - .L_3256)
.L_3256:
        /*006c*/ 	.word	0x00000000
        /*0070*/ 	.short	0x0000
        /*0072*/ 	.short	0x0000
        /*0074*/ 	.byte	0x00, 0xf0, 0x11, 0x00


	//----- nvinfo : EIATTR_SPARSE_MMA_MASK
	.align		4
.L_3257:
        /*0078*/ 	.byte	0x03, 0x50
        /*007a*/ 	.short	0x0000


	//----- nvinfo : EIATTR_MAXREG_COUNT
	.align		4
        /*007c*/ 	.byte	0x03, 0x1b
        /*007e*/ 	.short	0x00ff


	//----- nvinfo : EIATTR_EXTERNS
	.align		4
        /*0080*/ 	.byte	0x04, 0x0f
        /*0082*/ 	.short	(.L_3259 - .L_3258)


	//   ....[0]....
	.align		4
.L_3258:
        /*0084*/ 	.word	index@(__assertfail)


	//----- nvinfo : EIATTR_MERCURY_ISA_VERSION
	.align		4
.L_3259:
        /*0088*/ 	.byte	0x03, 0x5f
        /*008a*/ 	.short	0x0101


	//----- nvinfo : EIATTR_VRC_CTA_INIT_COUNT
	.align		4
        /*008c*/ 	.byte	0x02, 0x4a
	.zero		1
	.zero		1


	//----- nvinfo : EIATTR_SYSCALL_OFFSETS
	.align		4
        /*0090*/ 	.byte	0x04, 0x46
        /*0092*/ 	.short	(.L_3261 - .L_3260)


	//   ....[0]....
.L_3260:
        /*0094*/ 	.word	0x00000e50


	//   ....[1]....
        /*0098*/ 	.word	0x00001cd0


	//   ....[2]....
        /*009c*/ 	.word	0x00002c90


	//   ....[3]....
        /*00a0*/ 	.word	0x00003b10


	//   ....[4]....
        /*00a4*/ 	.word	0x00004a10


	//   ....[5]....
        /*00a8*/ 	.word	0x00005890


	//   ....[6]....
        /*00ac*/ 	.word	0x00006790


	//   ....[7]....
        /*00b0*/ 	.word	0x00007620


	//   ....[8]....
        /*00b4*/ 	.word	0x000084f0


	//   ....[9]....
        /*00b8*/ 	.word	0x000092b0


	//   ....[10]....
        /*00bc*/ 	.word	0x0000a190


	//   ....[11]....
        /*00c0*/ 	.word	0x0000b050


	//----- nvinfo : EIATTR_EXIT_INSTR_OFFSETS
	.align		4
.L_3261:
        /*00c4*/ 	.byte	0x04, 0x1c
        /*00c6*/ 	.short	(.L_3263 - .L_3262)


	//   ....[0]....
.L_3262:
        /*00c8*/ 	.word	0x0000a460


	//   ....[1]....
        /*00cc*/ 	.word	0x0000a590


	//   ....[2]....
        /*00d0*/ 	.word	0x0000a5b0


	//   ....[3]....
        /*00d4*/ 	.word	0x0000a650


	//   ....[4]....
        /*00d8*/ 	.word	0x0000a680


	//   ....[5]....
        /*00dc*/ 	.word	0x0000a6a0


	//   ....[6]....
        /*00e0*/ 	.word	0x0000a730


	//   ....[7]....
        /*00e4*/ 	.word	0x0000a770


	//   ....[8]....
        /*00e8*/ 	.word	0x0000a810


	//   ....[9]....
        /*00ec*/ 	.word	0x0000a860


	//   ....[10]....
        /*00f0*/ 	.word	0x0000a890


	//   ....[11]....
        /*00f4*/ 	.word	0x0000a950


	//   ....[12]....
        /*00f8*/ 	.word	0x0000aac0


	//   ....[13]....
        /*00fc*/ 	.word	0x0000ac30


	//   ....[14]....
        /*0100*/ 	.word	0x0000ad90


	//   ....[15]....
        /*0104*/ 	.word	0x0000add0


	//   ....[16]....
        /*0108*/ 	.word	0x0000ae00


	//   ....[17]....
        /*010c*/ 	.word	0x0000aeb0


	//   ....[18]....
        /*0110*/ 	.word	0x0000aef0


	//   ....[19]....
        /*0114*/ 	.word	0x0000b060


	//   ....[20]....
        /*0118*/ 	.word	0x0000b170


	//   ....[21]....
        /*011c*/ 	.word	0x0000b2b0


	//   ....[22]....
        /*0120*/ 	.word	0x0000b2f0


	//----- nvinfo : EIATTR_MAX_THREADS
	.align		4
.L_3263:
        /*0124*/ 	.byte	0x04, 0x05
        /*0126*/ 	.short	(.L_3265 - .L_3264)
.L_3264:
        /*0128*/ 	.word	0x00000080
        /*012c*/ 	.word	0x00000001
        /*0130*/ 	.word	0x00000001


	//----- nvinfo : EIATTR_CRS_STACK_SIZE
	.align		4
.L_3265:
        /*0134*/ 	.byte	0x04, 0x1e
        /*0136*/ 	.short	(.L_3267 - .L_3266)
.L_3266:
        /*0138*/ 	.word	0x00000000


	//----- nvinfo : EIATTR_CBANK_PARAM_SIZE
	.align		4
.L_3267:
        /*013c*/ 	.byte	0x03, 0x19
        /*013e*/ 	.short	0x0038


	//----- nvinfo : EIATTR_PARAM_CBANK
	.align		4
        /*0140*/ 	.byte	0x04, 0x0a
        /*0142*/ 	.short	(.L_3269 - .L_3268)
	.align		4
.L_3268:
        /*0144*/ 	.word	index@(.nv.constant0._ZN2at6native27unrolled_elementwise_kernelINS0_13BinaryFunctorIsssNS0_15binary_internal10MulFunctorIsEEEESt5arrayIPcLm3EELi4E23TrivialOffsetCalculatorILi2EjESA_ILi1EjENS0_6memory12LoadWithCastILi2EEENSD_13StoreWithCastILi1EEEEEviT_T0_T2_T3_T4_T5_)
        /*0148*/ 	.short	0x0380
        /*014a*/ 	.short	0x0038


	//----- nvinfo : EIATTR_SW_WAR
	.align		4
.L_3269:
        /*014c*/ 	.byte	0x04, 0x36
        /*014e*/ 	.short	(.L_3271 - .L_3270)
.L_3270:
        /*0150*/ 	.word	0x00000008
.L_3271:


//--------------------- .nv.info._ZN2at6native18elementwise_kernelILi128ELi4EZNS0_22gpu_kernel_impl_nocastINS0_13BinaryFunctorIsssNS0_15binary_internal10MulFunctorIsEEEEEEvRNS_18TensorIteratorBaseERKT_EUliE_EEviT1_ --------------------------
	.section	.nv.info._ZN2at6native18elementwise_kernelILi128ELi4EZNS0_22gpu_kernel_impl_nocastINS0_13BinaryFunctorIsssNS0_15binary_internal10MulFunctorIsEEEEEEvRNS_18TensorIteratorBaseERKT_EUliE_EEviT1_,"",@"SHT_CUDA_INFO"
	.sectionflags	@""
	.align	4


	//----- nvinfo : EIATTR_CUDA_API_VERSION
	.align		4
        /*0000*/ 	.byte	0x04, 0x37
        /*0002*/ 	.short	(.L_3273 - .L_3272)
.L_3272:
        /*0004*/ 	.word	0x00000082


	//----- nvinfo : EIATTR_KPARAM_INFO
	.align		4
.L_3273:
        /*0008*/ 	.byte	0x04, 0x17
        /*000a*/ 	.short	(.L_3275 - .L_3274)
.L_3274:
        /*000c*/ 	.word	0x00000000
        /*0010*/ 	.short	0x0001
        /*0012*/ 	.short	0x0008
        /*0014*/ 	.byte	0x00, 0xf0, 0x21, 0x0a


	//----- nvinfo : EIATTR_KPARAM_INFO
	.align		4
.L_3275:
        /*0018*/ 	.byte	0x04, 0x17
        /*001a*/ 	.short	(.L_3277 - .L_3276)
.L_3276:
        /*001c*/ 	.word	0x00000000
        /*0020*/ 	.short	0x0000
        /*0022*/ 	.short	0x0000
        /*0024*/ 	.byte	0x00, 0xf0, 0x11, 0x00


	//----- nvinfo : EIATTR_SPARSE_MMA_MASK
	.align		4
.L_3277:
        /*0028*/ 	.byte	0x03, 0x50
        /*002a*/ 	.short	0x0000


	//----- nvinfo : EIATTR_MAXREG_COUNT
	.align		4
        /*002c*/ 	.byte	0x03, 0x1b
        /*002e*/ 	.short	0x0080


	//----- nvinfo : EIATTR_MERCURY_ISA_VERSION
	.align		4
        /*0030*/ 	.byte	0x03, 0x5f
        /*0032*/ 	.short	0x0101


	//----- nvinfo : EIATTR_VRC_CTA_INIT_COUNT
	.align		4
        /*0034*/ 	.byte	0x02, 0x4a
	.zero		1
	.zero		1


	//----- nvinfo : EIATTR_EXIT_INSTR_OFFSETS
	.align		4
        /*0038*/ 	.byte	0x04, 0x1c
        /*003a*/ 	.short	(.L_3279 - .L_3278)


	//   ....[0]....
.L_3278:
        /*003c*/ 	.word	0x00000360


	//   ....[1]....
        /*0040*/ 	.word	0x00000400


	//   ....[2]....
        /*0044*/ 	.word	0x00004940


	//   ....[3]....
        /*0048*/ 	.word	0x00005ff0


	//----- nvinfo : EIATTR_MAX_THREADS
	.align		4
.L_3279:
        /*004c*/ 	.byte	0x04, 0x05
        /*004e*/ 	.short	(.L_3281 - .L_3280)
.L_3280:
        /*0050*/ 	.word	0x00000080
        /*0054*/ 	.word	0x00000001
        /*0058*/ 	.word	0x00000001


	//----- nvinfo : EIATTR_CRS_STACK_SIZE
	.align		4
.L_3281:
        /*005c*/ 	.byte	0x04, 0x1e
        /*005e*/ 	.short	(.L_3283 - .L_3282)
.L_3282:
        /*0060*/ 	.word	0x00000000


	//----- nvinfo : EIATTR_CBANK_PARAM_SIZE
	.align		4
.L_3283:
        /*0064*/ 	.byte	0x03, 0x19
        /*0066*/ 	.short	0x0290


	//----- nvinfo : EIATTR_PARAM_CBANK
	.align		4
        /*0068*/ 	.byte	0x04, 0x0a
        /*006a*/ 	.short	(.L_3285 - .L_3284)
	.align		4
.L_3284:
        /*006c*/ 	.word	index@(.nv.constant0._ZN2at6native18elementwise_kernelILi128ELi4EZNS0_22gpu_kernel_impl_nocastINS0_13BinaryFunctorIsssNS0_15binary_internal10MulFunctorIsEEEEEEvRNS_18TensorIteratorBaseERKT_EUliE_EEviT1_)
        /*0070*/ 	.short	0x0380
        /*0072*/ 	.short	0x0290


	//----- nvinfo : EIATTR_SW_WAR
	.align		4
.L_3285:
        /*0074*/ 	.byte	0x04, 0x36
        /*0076*/ 	.short	(.L_3287 - .L_3286)
.L_3286:
        /*0078*/ 	.word	0x00000008
.L_3287:


//--------------------- .nv.info._ZN2at6native27unrolled_elementwise_kernelINS0_13BinaryFunctorIsssNS0_15binary_internal10MulFunctorIsEEEESt5arrayIPcLm3EELi4E23TrivialOffsetCalculatorILi2EjESA_ILi1EjENS0_6memory15LoadWithoutCastENSD_16StoreWithoutCastEEEviT_T0_T2_T3_T4_T5_ --------------------------
	.section	.nv.info._ZN2at6native27unrolled_elementwise_kernelINS0_13BinaryFunctorIsssNS0_15binary_internal10MulFunctorIsEEEESt5arrayIPcLm3EELi4E23TrivialOffsetCalculatorILi2EjESA_ILi1EjENS0_6memory15LoadWithoutCastENSD_16StoreWithoutCastEEEviT_T0_T2_T3_T4_T5_,"",@"SHT_CUDA_INFO"
	.sectionflags	@""
	.align	4


	//----- nvinfo : EIATTR_CUDA_API_VERSION
	.align		4
        /*0000*/ 	.byte	0x04, 0x37
        /*0002*/ 	.short	(.L_3289 - .L_3288)
.L_3288:
        /*0004*/ 	.word	0x00000082


	//----- nvinfo : EIATTR_KPARAM_INFO
	.align		4
.L_3289:
        /*0008*/ 	.byte	0x04, 0x17
        /*000a*/ 	.short	(.L_3291 - .L_3290)
.L_3290:
        /*000c*/ 	.word	0x00000000
        /*0010*/ 	.short	0x0006
        /*0012*/ 	.short	0x0023
        /*0014*/ 	.byte	0x00, 0xf0, 0x05, 0x00


	//----- nvinfo : EIATTR_KPARAM_INFO
	.align		4
.L_3291:
        /*0018*/ 	.byte	0x04, 0x17
        /*001a*/ 	.short	(.L_3293 - .L_3292)
.L_3292:
        /*001c*/ 	.word	0x00000000
        /*0020*/ 	.short	0x0005
        /*0022*/ 	.short	0x0022
        /*0024*/ 	.byte	0x00, 0xf0, 0x05, 0x00


	//----- nvinfo : EIATTR_KPARAM_INFO
	.align		4
.L_3293:
        /*0028*/ 	.byte	0x04, 0x17
        /*002a*/ 	.short	(.L_3295 - .L_3294)
.L_3294:
        /*002c*/ 	.word	0x00000000
        /*0030*/ 	.short	0x0004
        /*0032*/ 	.short	0x0021
        /*0034*/ 	.byte	0x00, 0xf0, 0x05, 0x00


	//----- nvinfo : EIATTR_KPARAM_INFO
	.align		4
.L_3295:
        /*0038*/ 	.byte	0x04, 0x17
        /*003a*/ 	.short	(.L_3297 - .L_3296)
.L_3296:
        /*003c*/ 	.word	0x00000000
        /*0040*/ 	.short	0x0003
        /*0042*/ 	.short	0x0020
        /*0044*/ 	.byte	0x00, 0xf0, 0x05, 0x00


	//----- nvinfo : EIATTR_KPARAM_INFO
	.align		4
.L_3297:
        /*0048*/ 	.byte	0x04, 0x17
        /*004a*/ 	.short	(.L_3299 - .L_3298)
.L_3298:
        /*004c*/ 	.word	0x00000000
        /*0050*/ 	.short	0x0002
        /*0052*/ 	.short	0x0008
        /*0054*/ 	.byte	0x00, 0xf0, 0x61, 0x00


	//----- nvinfo : EIATTR_KPARAM_INFO
	.align		4
.L_3299:
        /*0058*/ 	.byte	0x04, 0x17
        /*005a*/ 	.short	(.L_3301 - .L_3300)
.L_3300:
        /*005c*/ 	.word	0x00000000
        /*0060*/ 	.short	0x0001
        /*0062*/ 	.short	0x0004
        /*0064*/ 	.byte	0x00, 0xf0, 0x05, 0x00


	//----- nvinfo : EIATTR_KPARAM_INFO
	.align		4
.L_3301:
        /*0068*/ 	.byte	0x04, 0x17
        /*006a*/ 	.short	(.L_3303 - .L_3302)
.L_3302:
        /*006c*/ 	.word	0x00000000
        /*0070*/ 	.short	0x0000
        /*0072*/ 	.short	0x0000
        /*0074*/ 	.byte	0x00, 0xf0, 0x11, 0x00


	//----- nvinfo : EIATTR_SPARSE_MMA_MASK
	.align		4
.L_3303:
        /*0078*/ 	.byte	0x03, 0x50
        /*007a*/ 	.short	0x0000


	//----- nvinfo : EIATTR_MAXREG_COUNT
	.align		4
        /*007c*/ 	.byte	0x03, 0x1b
        /*007e*/ 	.short	0x00ff


	//----- nvinfo : EIATTR_MERCURY_ISA_VERSION
	.align		4
        /*0080*/ 	.byte	0x03, 0x5f
        /*0082*/ 	.short	0x0101


	//----- nvinfo : EIATTR_VRC_CTA_INIT_COUNT
	.align		4
        /*0084*/ 	.byte	0x02, 0x4a
	.zero		1
	.zero		1


	//----- nvinfo : EIATTR_EXIT_INSTR_OFFSETS
	.align		4
        /*0088*/ 	.byte	0x04, 0x1c
        /*008a*/ 	.short	(.L_3305 - .L_3304)


	//   ....[0]....
.L_3304:
        /*008c*/ 	.word	0x000005a0


	//   ....[1]....
        /*0090*/ 	.word	0x000005f0


	//----- nvinfo : EIATTR_MAX_THREADS
	.align		4
.L_3305:
        /*0094*/ 	.byte	0x04, 0x05
        /*0096*/ 	.short	(.L_3307 - .L_3306)
.L_3306:
        /*0098*/ 	.word	0x00000080
        /*009c*/ 	.word	0x00000001
        /*00a0*/ 	.word	0x00000001


	//----- nvinfo : EIATTR_CRS_STACK_SIZE
	.align		4
.L_3307:
        /*00a4*/ 	.byte	0x04, 0x1e
        /*00a6*/ 	.short	(.L_3309 - .L_3308)
.L_3308:
        /*00a8*/ 	.word	0x00000000


	//----- nvinfo : EIATTR_CBANK_PARAM_SIZE
	.align		4
.L_3309:
        /*00ac*/ 	.byte	0x03, 0x19
        /*00ae*/ 	.short	0x0024


	//----- nvinfo : EIATTR_PARAM_CBANK
	.align		4
        /*00b0*/ 	.byte	0x04, 0x0a
        /*00b2*/ 	.short	(.L_3311 - .L_3310)
	.align		4
.L_3310:
        /*00b4*/ 	.word	index@(.nv.constant0._ZN2at6native27unrolled_elementwise_kernelINS0_13BinaryFunctorIsssNS0_15binary_internal10MulFunctorIsEEEESt5arrayIPcLm3EELi4E23TrivialOffsetCalculatorILi2EjESA_ILi1EjENS0_6memory15LoadWithoutCastENSD_16StoreWithoutCastEEEviT_T0_T2_T3_T4_T5_)
        /*00b8*/ 	.short	0x0380
        /*00ba*/ 	.short	0x0024


	//----- nvinfo : EIATTR_SW_WAR
	.align		4
.L_3311:
        /*00bc*/ 	.byte	0x04, 0x36
        /*00be*/ 	.short	(.L_3313 - .L_3312)
.L_3312:
        /*00c0*/ 	.word	0x00000008
.L_3313:


//--------------------- .nv.info._ZN2at6native29vectorized_elementwise_kernelILi2ENS0_13BinaryFunctorIsssNS0_15binary_internal10MulFunctorIsEEEESt5arrayIPcLm3EEEEviT0_T1_ --------------------------
	.section	.nv.info._ZN2at6native29vectorized_elementwise_kernelILi2ENS0_13BinaryFunctorIsssNS0_15binary_internal10MulFunctorIsEEEESt5arrayIPcLm3EEEEviT0_T1_,"",@"SHT_CUDA_INFO"
	.sectionflags	@""
	.align	4


	//----- nvinfo : EIATTR_CUDA_API_VERSION
	.align		4
        /*0000*/ 	.byte	0x04, 0x37
        /*0002*/ 	.short	(.L_3315 - .L_3314)
.L_3314:
        /*0004*/ 	.word	0x00000082


	//----- nvinfo : EIATTR_KPARAM_INFO
	.align		4
.L_3315:
        /*0008*/ 	.byte	0x04, 0x17
        /*000a*/ 	.short	(.L_3317 - .L_3316)
.L_3316:
        /*000c*/ 	.word	0x00000000
        /*0010*/ 	.short	0x0002
        /*0012*/ 	.short	0x0008
        /*0014*/ 	.byte	0x00, 0xf0, 0x61, 0x00


	//----- nvinfo : EIATTR_KPARAM_INFO
	.align		4
.L_3317:
        /*0018*/ 	.byte	0x04, 0x17
        /*001a*/ 	.short	(.L_3319 - .L_3318)
.L_3318:
        /*001c*/ 	.word	0x00000000
        /*0020*/ 	.short	0x0001
        /*0022*/ 	.short	0x0004
        /*0024*/ 	.byte	0x00, 0xf0, 0x05, 0x00


	//----- nvinfo : EIATTR_KPARAM_INFO
	.align		4
.L_3319:
        /*0028*/ 	.byte	0x04, 0x17
        /*002a*/ 	.short	(.L_3321 - .L_3320)
.L_3320:
        /*002c*/ 	.word	0x00000000
        /*0030*/ 	.short	0x0000
        /*0032*/ 	.short	0x0000
        /*0034*/ 	.byte	0x00, 0xf0, 0x11, 0x00


	//----- nvinfo : EIATTR_SPARSE_MMA_MASK
	.align		4
.L_3321:
        /*0038*/ 	.byte	0x03, 0x50
        /*003a*/ 	.short	0x0000


	//----- nvinfo : EIATTR_MAXREG_COUNT
	.align		4
        /*003c*/ 	.byte	0x03, 0x1b
        /*003e*/ 	.short	0x00ff


	//----- nvinfo : EIATTR_MERCURY_ISA_VERSION
	.align		4
        /*0040*/ 	.byte	0x03, 0x5f
        /*0042*/ 	.short	0x0101


	//----- nvinfo : EIATTR_VRC_CTA_INIT_COUNT
	.align		4
        /*0044*/ 	.byte	0x02, 0x4a
	.zero		1
	.zero		1


	//----- nvinfo : EIATTR_EXIT_INSTR_OFFSETS
	.align		4
        /*0048*/ 	.byte	0x04, 0x1c
        /*004a*/ 	.short	(.L_3323 - .L_3322)


	//   ....[0]....
.L_3322:
        /*004c*/ 	.word	0x00000b80


	//   ....[1]....
        /*0050*/ 	.word	0x00000bd0


	//   ....[2]....
        /*0054*/ 	.word	0x00000fa0


	//----- nvinfo : EIATTR_MAX_THREADS
	.align		4
.L_3323:
        /*0058*/ 	.byte	0x04, 0x05
        /*005a*/ 	.short	(.L_3325 - .L_3324)
.L_3324:
        /*005c*/ 	.word	0x00000080
        /*0060*/ 	.word	0x00000001
        /*0064*/ 	.word	0x00000001


	//----- nvinfo : EIATTR_CRS_STACK_SIZE
	.align		4
.L_3325:
        /*0068*/ 	.byte	0x04, 0x1e
        /*006a*/ 	.short	(.L_3327 - .L_3326)
.L_3326:
        /*006c*/ 	.word	0x00000000


	//----- nvinfo : EIATTR_CBANK_PARAM_SIZE
	.align		4
.L_3327:
        /*0070*/ 	.byte	0x03, 0x19
        /*0072*/ 	.short	0x0020


	//----- nvinfo : EIATTR_PARAM_CBANK
	.align		4
        /*0074*/ 	.byte	0x04, 0x0a
        /*0076*/ 	.short	(.L_3329 - .L_3328)
	.align		4
.L_3328:
        /*0078*/ 	.word	index@(.nv.constant0._ZN2at6native29vectorized_elementwise_kernelILi2ENS0_13BinaryFunctorIsssNS0_15binary_internal10MulFunctorIsEEEESt5arrayIPcLm3EEEEviT0_T1_)
        /*007c*/ 	.short	0x0380
        /*007e*/ 	.short	0x0020


	//----- nvinfo : EIATTR_SW_WAR
	.align		4
.L_3329:
        /*0080*/ 	.byte	0x04, 0x36
        /*0082*/ 	.short	(.L_3331 - .L_3330)
.L_3330:
        /*0084*/ 	.word	0x00000008
.L_3331:


//--------------------- .nv.info._ZN2at6native29vectorized_elementwise_kernelILi4ENS0_13BinaryFunctorIsssNS0_15binary_internal10MulFunctorIsEEEESt5arrayIPcLm3EEEEviT0_T1_ --------------------------
	.section	.nv.info._ZN2at6native29vectorized_elementwise_kernelILi4ENS0_13BinaryFunctorIsssNS0_15binary_internal10MulFunctorIsEEEESt5arrayIPcLm3EEEEviT0_T1_,"",@"SHT_CUDA_INFO"
	.sectionflags	@""
	.align	4


	//----- nvinfo : EIATTR_CUDA_API_VERSION
	.align		4
        /*0000*/ 	.byte	0x04, 0x37
        /*0002*/ 	.short	(.L_3333 - .L_3332)
.L_3332:
        /*0004*/ 	.word	0x00000082


	//----- nvinfo : EIATTR_KPARAM_INFO
	.align		4
.L_3333:
        /*0008*/ 	.byte	0x04, 0x17
        /*000a*/ 	.short	(.L_3335 - .L_3334)
.L_3334:
        /*000c*/ 	.word	0x00000000
        /*0010*/ 	.short	0x0002
        /*0012*/ 	.short	0x0008
        /*0014*/ 	.byte	0x00, 0xf0, 0x61, 0x00


	//----- nvinfo : EIATTR_KPARAM_INFO
	.align		4
.L_3335:
        /*0018*/ 	.byte	0x04, 0x17
        /*001a*/ 	.short	(.L_3337 - .L_3336)
.L_3336:
        /*001c*/ 	.word	0x00000000
        /*0020*/ 	.short	0x0001
        /*0022*/ 	.short	0x0004
        /*0024*/ 	.byte	0x00, 0xf0, 0x05, 0x00


	//----- nvinfo : EIATTR_KPARAM_INFO
	.align		4
.L_3337:
        /*0028*/ 	.byte	0x04, 0x17
        /*002a*/ 	.short	(.L_3339 - .L_3338)
.L_3338:
        /*002c*/ 	.word	0x00000000
        /*0030*/ 	.short	0x0000
        /*0032*/ 	.short	0x0000
        /*0034*/ 	.byte	0x00, 0xf0, 0x11, 0x00


	//----- nvinfo : EIATTR_SPARSE_MMA_MASK
	.align		4
.L_3339:
        /*0038*/ 	.byte	0x03, 0x50
        /*003a*/ 	.short	0x0000


	//----- nvinfo : EIATTR_MAXREG_COUNT
	.align		4
        /*003c*/ 	.byte	0x03, 0x1b
        /*003e*/ 	.short	0x00ff


	//----- nvinfo : EIATTR_MERCURY_ISA_VERSION
	.align		4
        /*0040*/ 	.byte	0x03, 0x5f
        /*0042*/ 	.short	0x0101


	//----- nvinfo : EIATTR_VRC_CTA_INIT_COUNT
	.align		4
        /*0044*/ 	.byte	0x02, 0x4a
	.zero		1
	.zero		1


	//----- nvinfo : EIATTR_EXIT_INSTR_OFFSETS
	.align		4
        /*0048*/ 	.byte	0x04, 0x1c
        /*004a*/ 	.short	(.L_3341 - .L_3340)


	//   ....[0]....
.L_3340:
        /*004c*/ 	.word	0x00000b80


	//   ....[1]....
        /*0050*/ 	.word	0x00000bd0


	//   ....[2]....
        /*0054*/ 	.word	0x00000f30


	//----- nvinfo : EIATTR_MAX_THREADS
	.align		4
.L_3341:
        /*0058*/ 	.byte	0x04, 0x05
        /*005a*/ 	.short	(.L_3343 - .L_3342)
.L_3342:
        /*005c*/ 	.word	0x00000080
        /*0060*/ 	.word	0x00000001
        /*0064*/ 	.word	0x00000001


	//----- nvinfo : EIATTR_CRS_STACK_SIZE
	.align		4
.L_3343:
        /*0068*/ 	.byte	0x04, 0x1e
        /*006a*/ 	.short	(.L_3345 - .L_3344)
.L_3344:
        /*006c*/ 	.word	0x00000000


	//----- nvinfo : EIATTR_CBANK_PARAM_SIZE
	.align		4
.L_3345:
        /*0070*/ 	.byte	0x03, 0x19
        /*0072*/ 	.short	0x0020


	//----- nvinfo : EIATTR_PARAM_CBANK
	.align		4
        /*0074*/ 	.byte	0x04, 0x0a
        /*0076*/ 	.short	(.L_3347 - .L_3346)
	.align		4
.L_3346:
        /*0078*/ 	.word	index@(.nv.constant0._ZN2at6native29vectorized_elementwise_kernelILi4ENS0_13BinaryFunctorIsssNS0_15binary_internal10MulFunctorIsEEEESt5arrayIPcLm3EEEEviT0_T1_)
        /*007c*/ 	.short	0x0380
        /*007e*/ 	.short	0x0020


	//----- nvinfo : EIATTR_SW_WAR
	.align		4
.L_3347:
        /*0080*/ 	.byte	0x04, 0x36
        /*0082*/ 	.short	(.L_3349 - .L_3348)
.L_3348:
        /*0084*/ 	.word	0x00000008
.L_3349:


//--------------------- .nv.info._ZN2at6native29vectorized_elementwise_kernelILi8ENS0_13BinaryFunctorIsssNS0_15binary_internal10MulFunctorIsEEEESt5arrayIPcLm3EEEEviT0_T1_ --------------------------
	.section	.nv.info._ZN2at6native29vectorized_elementwise_kernelILi8ENS0_13BinaryFunctorIsssNS0_15binary_internal10MulFunctorIsEEEESt5arrayIPcLm3EEEEviT0_T1_,"",@"SHT_CUDA_INFO"
	.sectionflags	@""
	.align	4


	//----- nvinfo : EIATTR_CUDA_API_VERSION
	.align		4
        /*0000*/ 	.byte	0x04, 0x37
        /*0002*/ 	.short	(.L_3351 - .L_3350)
.L_3350:
        /*0004*/ 	.word	0x00000082


	//----- nvinfo : EIATTR_KPARAM_INFO
	.align		4
.L_3351:
        /*0008*/ 	.byte	0x04, 0x17
        /*000a*/ 	.short	(.L_3353 - .L_3352)
.L_3352:
        /*000c*/ 	.word	0x00000000
        /*0010*/ 	.short	0x0002
        /*0012*/ 	.short	0x0008
        /*0014*/ 	.byte	0x00, 0xf0, 0x61, 0x00


	//----- nvinfo : EIATTR_KPARAM_INFO
	.align		4
.L_3353:
        /*0018*/ 	.byte	0x04, 0x17
        /*001a*/ 	.short	(.L_3355 - .L_3354)
.L_3354:
        /*001c*/ 	.word	0x00000000
        /*0020*/ 	.short	0x0001
        /*0022*/ 	.short	0x0004
        /*0024*/ 	.byte	0x00, 0xf0, 0x05, 0x00


	//----- nvinfo : EIATTR_KPARAM_INFO
	.align		4
.L_3355:
        /*0028*/ 	.byte	0x04, 0x17
        /*002a*/ 	.short	(.L_3357 - .L_3356)
.L_3356:
        /*002c*/ 	.word	0x00000000
        /*0030*/ 	.short	0x0000
        /*0032*/ 	.short	0x0000
        /*0034*/ 	.byte	0x00, 0xf0, 0x11, 0x00


	//----- nvinfo : EIATTR_SPARSE_MMA_MASK
	.align		4
.L_3357:
        /*0038*/ 	.byte	0x03, 0x50
        /*003a*/ 	.short	0x0000


	//----- nvinfo : EIATTR_MAXREG_COUNT
	.align		4
        /*003c*/ 	.byte	0x03, 0x1b
        /*003e*/ 	.short	0x00ff


	//----- nvinfo : EIATTR_MERCURY_ISA_VERSION
	.align		4
        /*0040*/ 	.byte	0x03, 0x5f
        /*0042*/ 	.short	0x0101


	//----- nvinfo : EIATTR_VRC_CTA_INIT_COUNT
	.align		4
        /*0044*/ 	.byte	0x02, 0x4a
	.zero		1
	.zero		1


	//----- nvinfo : EIATTR_EXIT_INSTR_OFFSETS
	.align		4
        /*0048*/ 	.byte	0x04, 0x1c
        /*004a*/ 	.short	(.L_3359 - .L_3358)


	//   ....[0]....
.L_3358:
        /*004c*/ 	.word	0x00000010


	//----- nvinfo : EIATTR_MAX_THREADS
	.align		4
.L_3359:
        /*0050*/ 	.byte	0x04, 0x05
        /*0052*/ 	.short	(.L_3361 - .L_3360)
.L_3360:
        /*0054*/ 	.word	0x00000080
        /*0058*/ 	.word	0x00000001
        /*005c*/ 	.word	0x00000001


	//----- nvinfo : EIATTR_CBANK_PARAM_SIZE
	.align		4
.L_3361:
        /*0060*/ 	.byte	0x03, 0x19
        /*0062*/ 	.short	0x0020


	//----- nvinfo : EIATTR_PARAM_CBANK
	.align		4
        /*0064*/ 	.byte	0x04, 0x0a
        /*0066*/ 	.short	(.L_3363 - .L_3362)
	.align		4
.L_3362:
        /*0068*/ 	.word	index@(.nv.constant0._ZN2at6native29vectorized_elementwise_kernelILi8ENS0_13BinaryFunctorIsssNS0_15binary_internal10MulFunctorIsEEEESt5arrayIPcLm3EEEEviT0_T1_)
        /*006c*/ 	.short	0x0380
        /*006e*/ 	.short	0x0020


	//----- nvinfo : EIATTR_SW_WAR
	.align		4
.L_3363:
        /*0070*/ 	.byte	0x04, 0x36
        /*0072*/ 	.short	(.L_3365 - .L_3364)
.L_3364:
        /*0074*/ 	.word	0x00000008
.L_3365:


//--------------------- .nv.info._ZN2at6native18elementwise_kernelILi128ELi4EZNS0_15gpu_kernel_implINS0_13AUnaryFunctorIlllNS0_15binary_internal10MulFunctorIlEEEEEEvRNS_18TensorIteratorBaseERKT_EUliE_EEviT1_ --------------------------
	.section	.nv.info._ZN2at6native18elementwise_kernelILi128ELi4EZNS0_15gpu_kernel_implINS0_13AUnaryFunctorIlllNS0_15binary_internal10MulFunctorIlEEEEEEvRNS_18TensorIteratorBaseERKT_EUliE_EEviT1_,"",@"SHT_CUDA_INFO"
	.sectionflags	@""
	.align	4


	//----- nvinfo : EIATTR_CUDA_API_VERSION
	.align		4
        /*0000*/ 	.byte	0x04, 0x37
        /*0002*/ 	.short	(.L_3367 - .L_3366)
.L_3366:
        /*0004*/ 	.word	0x00000082


	//----- nvinfo : EIATTR_KPARAM_INFO
	.align		4
.L_3367:
        /*0008*/ 	.byte	0x04, 0x17
        /*000a*/ 	.short	(.L_3369 - .L_3368)
.L_3368:
        /*000c*/ 	.word	0x00000000
        /*0010*/ 	.short	0x0001
        /*0012*/ 	.short	0x0008
        /*0014*/ 	.byte	0x00, 0xf0, 0xa1, 0x08


	//----- nvinfo : EIATTR_KPARAM_INFO
	.align		4
.L_3369:
        /*0018*/ 	.byte	0x04, 0x17
        /*001a*/ 	.short	(.L_3371 - .L_3370)
.L_3370:
        /*001c*/ 	.word	0x00000000
        /*0020*/ 	.short	0x0000
        /*0022*/ 	.short	0x0000
        /*0024*/ 	.byte	0x00, 0xf0, 0x11, 0x00


	//----- nvinfo : EIATTR_SPARSE_MMA_MASK
	.align		4
.L_3371:
        /*0028*/ 	.byte	0x03, 0x50
        /*002a*/ 	.short	0x0000


	//----- nvinfo : EIATTR_MAXREG_COUNT
	.align		4
        /*002c*/ 	.byte	0x03, 0x1b
        /*002e*/ 	.short	0x0080


	//----- nvinfo : EIATTR_EXTERNS
	.align		4
        /*0030*/ 	.byte	0x04, 0x0f
        /*0032*/ 	.short	(.L_3373 - .L_3372)


	//   ....[0]....
	.align		4
.L_3372:
        /*0034*/ 	.word	index@(__assertfail)


	//----- nvinfo : EIATTR_MERCURY_ISA_VERSION
	.align		4
.L_3373:
        /*0038*/ 	.byte	0x03, 0x5f
        /*003a*/ 	.short	0x0101


	//----- nvinfo : EIATTR_VRC_CTA_INIT_COUNT
	.align		4
        /*003c*/ 	.byte	0x02, 0x4a
	.zero		1
	.zero		1


	//----- nvinfo : EIATTR_SYSCALL_OFFSETS
	.align		4
        /*0040*/ 	.byte	0x04, 0x46
        /*0042*/ 	.short	(.L_3375 - .L_3374)


	//   ....[0]....
.L_3374:
        /*0044*/ 	.word	0x00002110


	//   ....[1]....
        /*0048*/ 	.word	0x00002f40


	//   ....[2]....
        /*004c*/ 	.word	0x000051b0


	//   ....[3]....
        /*0050*/ 	.word	0x00005dd0


	//   ....[4]....
        /*0054*/ 	.word	0x00008190


	//   ....[5]....
        /*0058*/ 	.word	0x00008db0


	//   ....[6]....
        /*005c*/ 	.word	0x0000b180


	//   ....[7]....
        /*0060*/ 	.word	0x0000bd80


	//----- nvinfo : EIATTR_EXIT_INSTR_OFFSETS
	.align		4
.L_3375:
        /*0064*/ 	.byte	0x04, 0x1c
        /*0066*/ 	.short	(.L_3377 - .L_3376)


	//   ....[0]....
.L_3376:
        /*0068*/ 	.word	0x00009090


	//   ....[1]....
        /*006c*/ 	.word	0x0000b310


	//   ....[2]....
        /*0070*/ 	.word	0x0000b330


	//   ....[3]....
        /*0074*/ 	.word	0x0000b3b0


	//   ....[4]....
        /*0078*/ 	.word	0x0000b3d0


	//   ....[5]....
        /*007c*/ 	.word	0x0000b3f0


	//   ....[6]....
        /*0080*/ 	.word	0x0000b480


	//   ....[7]....
        /*0084*/ 	.word	0x0000b4c0


	//   ....[8]....
        /*0088*/ 	.word	0x0000b560


	//   ....[9]....
        /*008c*/ 	.word	0x0000b5b0


	//   ....[10]....
        /*0090*/ 	.word	0x0000b5e0


	//   ....[11]....
        /*0094*/ 	.word	0x0000b6a0


	//   ....[12]....
        /*0098*/ 	.word	0x0000b810


	//   ....[13]....
        /*009c*/ 	.word	0x0000b980


	//   ....[14]....
        /*00a0*/ 	.word	0x0000baf0


	//   ....[15]....
        /*00a4*/ 	.word	0x0000bb10


	//   ....[16]....
        /*00a8*/ 	.word	0x0000bb30


	//   ....[17]....
        /*00ac*/ 	.word	0x0000bbe0


	//   ....[18]....
        /*00b0*/ 	.word	0x0000bc20


	//   ....[19]....
        /*00b4*/ 	.word	0x0000bd90


	//   ....[20]....
        /*00b8*/ 	.word	0x0000bea0


	//   ....[21]....
        /*00bc*/ 	.word	0x0000bfe0


	//   ....[22]....
        /*00c0*/ 	.word	0x0000c020


	//----- nvinfo : EIATTR_MAX_THREADS
	.align		4
.L_3377:
        /*00c4*/ 	.byte	0x04, 0x05
        /*00c6*/ 	.short	(.L_3379 - .L_3378)
.L_3378:
        /*00c8*/ 	.word	0x00000080
        /*00cc*/ 	.word	0x00000001
        /*00d0*/ 	.word	0x00000001


	//----- nvinfo : EIATTR_CRS_STACK_SIZE
	.align		4
.L_3379:
        /*00d4*/ 	.byte	0x04, 0x1e
        /*00d6*/ 	.short	(.L_3381 - .L_3380)
.L_3380:
        /*00d8*/ 	.word	0x00000000


	//----- nvinfo : EIATTR_CBANK_PARAM_SIZE
	.align		4
.L_3381:
        /*00dc*/ 	.byte	0x03, 0x19
        /*00de*/ 	.short	0x0230


	//----- nvinfo : EIATTR_PARAM_CBANK
	.align		4
        /*00e0*/ 	.byte	0x04, 0x0a
        /*00e2*/ 	.short	(.L_3383 - .L_3382)
	.align		4
.L_3382:
        /*00e4*/ 	.word	index@(.nv.constant0._ZN2at6native18elementwise_kernelILi128ELi4EZNS0_15gpu_kernel_implINS0_13AUnaryFunctorIlllNS0_15binary_internal10MulFunctorIlEEEEEEvRNS_18TensorIteratorBaseERKT_EUliE_EEviT1_)
        /*00e8*/ 	.short	0x0380
        /*00ea*/ 	.short	0x0230


	//----- nvinfo : EIATTR_SW_WAR
	.align		4
.L_3383:
        /*00ec*/ 	.byte	0x04, 0x36
        /*00ee*/ 	.short	(.L_3385 - .L_3384)
.L_3384:
        /*00f0*/ 	.word	0x00000008
.L_3385:


//--------------------- .nv.info._ZN2at6native27unrolled_elementwise_kernelINS0_13AUnaryFunctorIlllNS0_15binary_internal10MulFunctorIlEEEESt5arrayIPcLm2EELi4E23TrivialOffsetCalculatorILi1EjESB_NS0_6memory12LoadWithCastILi1EEENSC_13StoreWithCastILi1EEEEEviT_T0_T2_T3_T4_T5_ --------------------------
	.section	.nv.info._ZN2at6native27unrolled_elementwise_kernelINS0_13AUnaryFunctorIlllNS0_15binary_internal10MulFunctorIlEEEESt5arrayIPcLm2EELi4E23TrivialOffsetCalculatorILi1EjESB_NS0_6memory12LoadWithCastILi1EEENSC_13StoreWithCastILi1EEEEEviT_T0_T2_T3_T4_T5_,"",@"SHT_CUDA_INFO"
	.sectionflags	@""
	.align	4


	//----- nvinfo : EIATTR_CUDA_API_VERSION
	.align		4
        /*0000*/ 	.byte	0x04, 0x37
        /*0002*/ 	.short	(.L_3387 - .L_3386)
.L_3386:
        /*0004*/ 	.word	0x00000082


	//----- nvinfo : EIATTR_KPARAM_INFO
	.align		4
.L_3387:
        /*0008*/ 	.byte	0x04, 0x17
        /*000a*/ 	.short	(.L_3389 - .L_3388)
.L_3388:
        /*000c*/ 	.word	0x00000000
        /*0010*/ 	.short	0x0006
        /*0012*/ 	.short	0x0034
        /*0014*/ 	.byte	0x00, 0xf0, 0x21, 0x00


	//----- nvinfo : EIATTR_KPARAM_INFO
	.align		4
.L_3389:
        /*0018*/ 	.byte	0x04, 0x17
        /*001a*/ 	.short	(.L_3391 - .L_3390)
.L_3390:
        /*001c*/ 	.word	0x00000000
        /*0020*/ 	.short	0x0005
        /*0022*/ 	.short	0x002c
        /*0024*/ 	.byte	0x00, 0xf0, 0x21, 0x00


	//----- nvinfo : EIATTR_KPARAM_INFO
	.align		4
.L_3391:
        /*0028*/ 	.byte	0x04, 0x17
        /*002a*/ 	.short	(.L_3393 - .L_3392)
.L_3392:
        /*002c*/ 	.word	0x00000000
        /*0030*/ 	.short	0x0004
        /*0032*/ 	.short	0x0029
        /*0034*/ 	.byte	0x00, 0xf0, 0x05, 0x00


	//----- nvinfo : EIATTR_KPARAM_INFO
	.align		4
.L_3393:
        /*0038*/ 	.byte	0x04, 0x17
        /*003a*/ 	.short	(.L_3395 - .L_3394)
.L_3394:
        /*003c*/ 	.word	0x00000000
        /*0040*/ 	.short	0x0003
        /*0042*/ 	.short	0x0028
        /*0044*/ 	.byte	0x00, 0xf0, 0x05, 0x00


	//----- nvinfo : EIATTR_KPARAM_INFO
	.align		4
.L_3395:
        /*0048*/ 	.byte	0x04, 0x17
        /*004a*/ 	.short	(.L_3397 - .L_3396)
.L_3396:
        /*004c*/ 	.word	0x00000000
        /*0050*/ 	.short	0x0002
        /*0052*/ 	.short	0x0018
        /*0054*/ 	.byte	0x00, 0xf0, 0x41, 0x00


	//----- nvinfo : EIATTR_KPARAM_INFO
	.align		4
.L_3397:
        /*0058*/ 	.byte	0x04, 0x17
        /*005a*/ 	.short	(.L_3399 - .L_3398)
.L_3398:
        /*005c*/ 	.word	0x00000000
        /*0060*/ 	.short	0x0001
        /*0062*/ 	.short	0x0008
        /*0064*/ 	.byte	0x00, 0xf0, 0x41, 0x00


	//----- nvinfo : EIATTR_KPARAM_INFO
	.align		4
.L_3399:
        /*0068*/ 	.byte	0x04, 0x17
        /*006a*/ 	.short	(.L_3401 - .L_3400)
.L_3400:
        /*006c*/ 	.word	0x00000000
        /*0070*/ 	.short	0x0000
        /*0072*/ 	.short	0x0000
        /*0074*/ 	.byte	0x00, 0xf0, 0x11, 0x00


	//----- nvinfo : EIATTR_SPARSE_MMA_MASK
	.align		4
.L_3401:
        /*0078*/ 	.byte	0x03, 0x50
        /*007a*/ 	.short	0x0000


	//----- nvinfo : EIATTR_MAXREG_COUNT
	.align		4
        /*007c*/ 	.byte	0x03, 0x1b
        /*007e*/ 	.short	0x00ff


	//----- nvinfo : EIATTR_EXTERNS
	.align		4
        /*0080*/ 	.byte	0x04, 0x0f
        /*0082*/ 	.short	(.L_3403 - .L_3402)


	//   ....[0]....
	.align		4
.L_3402:
        /*0084*/ 	.word	index@(__assertfail)


	//----- nvinfo : EIATTR_MERCURY_ISA_VERSION
	.align		4
.L_3403:
        /*0088*/ 	.byte	0x03, 0x5f
        /*008a*/ 	.short	0x0101


	//----- nvinfo : EIATTR_VRC_CTA_INIT_COUNT
	.align		4
        /*008c*/ 	.byte	0x02, 0x4a
	.zero		1
	.zero		1


	//----- nvinfo : EIATTR_SYSCALL_OFFSETS
	.align		4
        /*0090*/ 	.byte	0x04, 0x46
        /*0092*/ 	.short	(.L_3405 - .L_3404)


	//   ....[0]....
.L_3404:
        /*0094*/ 	.word	0x00000e10


	//   ....[1]....
        /*0098*/ 	.word	0x00001d90


	//   ....[2]....
        /*009c*/ 	.word	0x00002c60


	//   ....[3]....
        /*00a0*/ 	.word	0x00003b30


	//   ....[4]....
        /*00a4*/ 	.word	0x00004a40


	//   ....[5]....
        /*00a8*/ 	.word	0x00005750


	//   ....[6]....
        /*00ac*/ 	.word	0x000065d0


	//   ....[7]....
        /*00b0*/ 	.word	0x00007430


	//----- nvinfo : EIATTR_EXIT_INSTR_OFFSETS
	.align		4
.L_3405:
        /*00b4*/ 	.byte	0x04, 0x1c
        /*00b6*/ 	.short	(.L_3407 - .L_3406)


	//   ....[0]....
.L_3406:
        /*00b8*/ 	.word	0x000068a0


	//   ....[1]....
        /*00bc*/ 	.word	0x000069d0


	//   ....[2]....
        /*00c0*/ 	.word	0x000069f0


	//   ....[3]....
        /*00c4*/ 	.word	0x00006a70


	//   ....[4]....
        /*00c8*/ 	.word	0x00006a90


	//   ....[5]....
        /*00cc*/ 	.word	0x00006ab0


	//   ....[6]....
        /*00d0*/ 	.word	0x00006b40


	//   ....[7]....
        /*00d4*/ 	.word	0x00006b80


	//   ....[8]....
        /*00d8*/ 	.word	0x00006c20


	//   ....[9]....
        /*00dc*/ 	.word	0x00006c70


	//   ....[10]....
        /*00e0*/ 	.word	0x00006ca0


	//   ....[11]....
        /*00e4*/ 	.word	0x00006d60


	//   ....[12]....
        /*00e8*/ 	.word	0x00006ed0


	//   ....[13]....
        /*00ec*/ 	.word	0x00007040


	//   ....[14]....
        /*00f0*/ 	.word	0x000071a0


	//   ....[15]....
        /*00f4*/ 	.word	0x000071c0


	//   ....[16]....
        /*00f8*/ 	.word	0x000071e0


	//   ....[17]....
        /*00fc*/ 	.word	0x00007290


	//   ....[18]....
        /*0100*/ 	.word	0x000072d0


	//   ....[19]....
        /*0104*/ 	.word	0x00007440


	//   ....[20]....
        /*0108*/ 	.word	0x00007550


	//   ....[21]....
        /*010c*/ 	.word	0x00007690


	//   ....[22]....
        /*0110*/ 	.word	0x000076d0


	//----- nvinfo : EIATTR_MAX_THREADS
	.align		4
.L_3407:
        /*0114*/ 	.byte	0x04, 0x05
        /*0116*/ 	.short	(.L_3409 - .L_3408)
.L_3408:
        /*0118*/ 	.word	0x00000080
        /*011c*/ 	.word	0x00000001
        /*0120*/ 	.word	0x00000001


	//----- nvinfo : EIATTR_CRS_STACK_SIZE
	.align		4
.L_3409:
        /*0124*/ 	.byte	0x04, 0x1e
        /*0126*/ 	.short	(.L_3411 - .L_3410)
.L_3410:
        /*0128*/ 	.word	0x00000000


	//----- nvinfo : EIATTR_CBANK_PARAM_SIZE
	.align		4
.L_3411:
        /*012c*/ 	.byte	0x03, 0x19
        /*012e*/ 	.short	0x003c


	//----- nvinfo : EIATTR_PARAM_CBANK
	.align		4
        /*0130*/ 	.byte	0x04, 0x0a
        /*0132*/ 	.short	(.L_3413 - .L_3412)
	.align		4
.L_3412:
        /*0134*/ 	.word	index@(.nv.constant0._ZN2at6native27unrolled_elementwise_kernelINS0_13AUnaryFunctorIlllNS0_15binary_internal10MulFunctorIlEEEESt5arrayIPcLm2EELi4E23TrivialOffsetCalculatorILi1EjESB_NS0_6memory12LoadWithCastILi1EEENSC_13StoreWithCastILi1EEEEEviT_T0_T2_T3_T4_T5_)
        /*0138*/ 	.short	0x0380
        /*013a*/ 	.short	0x003c


	//----- nvinfo : EIATTR_SW_WAR
	.align		4
.L_3413:
        /*013c*/ 	.byte	0x04, 0x36
        /*013e*/ 	.short	(.L_3415 - .L_3414)
.L_3414:
        /*0140*/ 	.word	0x00000008
.L_3415:


//--------------------- .nv.info._ZN2at6native18elementwise_kernelILi128ELi2EZNS0_22gpu_kernel_impl_nocastINS0_13AUnaryFunctorIlllNS0_15binary_internal10MulFunctorIlEEEEEEvRNS_18TensorIteratorBaseERKT_EUliE_EEviT1_ --------------------------
	.section	.nv.info._ZN2at6native18elementwise_kernelILi128ELi2EZNS0_22gpu_kernel_impl_nocastINS0_13AUnaryFunctorIlllNS0_15binary_internal10MulFunctorIlEEEEEEvRNS_18TensorIteratorBaseERKT_EUliE_EEviT1_,"",@"SHT_CUDA_INFO"
	.sectionflags	@""
	.align	4


	//----- nvinfo : EIATTR_CUDA_API_VERSION
	.align		4
        /*0000*/ 	.byte	0x04, 0x37
        /*0002*/ 	.short	(.L_3417 - .L_3416)
.L_3416:
        /*0004*/ 	.word	0x00000082


	//----- nvinfo : EIATTR_KPARAM_INFO
	.align		4
.L_3417:
        /*0008*/ 	.byte	0x04, 0x17
        /*000a*/ 	.short	(.L_3419 - .L_3418)
.L_3418:
        /*000c*/ 	.word	0x00000000
        /*0010*/ 	.short	0x0001
        /*0012*/ 	.short	0x0008
        /*0014*/ 	.byte	0x00, 0xf0, 0x81, 0x08


	//----- nvinfo : EIATTR_KPARAM_INFO
	.align		4
.L_3419:
        /*0018*/ 	.byte	0x04, 0x17
        /*001a*/ 	.short	(.L_3421 - .L_3420)
.L_3420:
        /*001c*/ 	.word	0x00000000
        /*0020*/ 	.short	0x0000
        /*0022*/ 	.short	0x0000
        /*0024*/ 	.byte	0x00, 0xf0, 0x11, 0x00


	//----- nvinfo : EIATTR_SPARSE_MMA_MASK
	.align		4
.L_3421:
        /*0028*/ 	.byte	0x03, 0x50
        /*002a*/ 	.short	0x0000


	//----- nvinfo : EIATTR_MAXREG_COUNT
	.align		4
        /*002c*/ 	.byte	0x03, 0x1b
        /*002e*/ 	.short	0x0080


	//----- nvinfo : EIATTR_MERCURY_ISA_VERSION
	.align		4
        /*0030*/ 	.byte	0x03, 0x5f
        /*0032*/ 	.short	0x0101


	//----- nvinfo : EIATTR_VRC_CTA_INIT_COUNT
	.align		4
        /*0034*/ 	.byte	0x02, 0x4a
	.zero		1
	.zero		1


	//----- nvinfo : EIATTR_EXIT_INSTR_OFFSETS
	.align		4
        /*0038*/ 	.byte	0x04, 0x1c
        /*003a*/ 	.short	(.L_3423 - .L_3422)


	//   ....[0]....
.L_3422:
        /*003c*/ 	.word	0x00000190


	//   ....[1]....
        /*0040*/ 	.word	0x00000230


	//   ....[2]....
        /*0044*/ 	.word	0x00001640


	//   ....[3]....
        /*0048*/ 	.word	0x000029b0


	//----- nvinfo : EIATTR_MAX_THREADS
	.align		4
.L_3423:
        /*004c*/ 	.byte	0x04, 0x05
        /*004e*/ 	.short	(.L_3425 - .L_3424)
.L_3424:
        /*0050*/ 	.word	0x00000080
        /*0054*/ 	.word	0x00000001
        /*0058*/ 	.word	0x00000001


	//----- nvinfo : EIATTR_CRS_STACK_SIZE
	.align		4
.L_3425:
        /*005c*/ 	.byte	0x04, 0x1e
        /*005e*/ 	.short	(.L_3427 - .L_3426)
.L_3426:
        /*0060*/ 	.word	0x00000000


	//----- nvinfo : EIATTR_CBANK_PARAM_SIZE
	.align		4
.L_3427:
        /*0064*/ 	.byte	0x03, 0x19
        /*0066*/ 	.short	0x0228


	//----- nvinfo : EIATTR_PARAM_CBANK
	.align		4
        /*0068*/ 	.byte	0x04, 0x0a
        /*006a*/ 	.short	(.L_3429 - .L_3428)
	.align		4
.L_3428:
        /*006c*/ 	.word	index@(.nv.constant0._ZN2at6native18elementwise_kernelILi128ELi2EZNS0_22gpu_kernel_impl_nocastINS0_13AUnaryFunctorIlllNS0_15binary_internal10MulFunctorIlEEEEEEvRNS_18TensorIteratorBaseERKT_EUliE_EEviT1_)
        /*0070*/ 	.short	0x0380
        /*0072*/ 	.short	0x0228


	//----- nvinfo : EIATTR_SW_WAR
	.align		4
.L_3429:
        /*0074*/ 	.byte	0x04, 0x36
        /*0076*/ 	.short	(.L_3431 - .L_3430)
.L_3430:
        /*0078*/ 	.word	0x00000008
.L_3431:


//--------------------- .nv.info._ZN2at6native27unrolled_elementwise_kernelINS0_13AUnaryFunctorIlllNS0_15binary_internal10MulFunctorIlEEEESt5arrayIPcLm2EELi4E23TrivialOffsetCalculatorILi1EjESB_NS0_6memory15LoadWithoutCastENSC_16StoreWithoutCastEEEviT_T0_T2_T3_T4_T5_ --------------------------
	.section	.nv.info._ZN2at6native27unrolled_elementwise_kernelINS0_13AUnaryFunctorIlllNS0_15binary_internal10MulFunctorIlEEEESt5arrayIPcLm2EELi4E23TrivialOffsetCalculatorILi1EjESB_NS0_6memory15LoadWithoutCastENSC_16StoreWithoutCastEEEviT_T0_T2_T3_T4_T5_,"",@"SHT_CUDA_INFO"
	.sectionflags	@""
	.align	4


	//----- nvinfo : EIATTR_CUDA_API_VERSION
	.align		4
        /*0000*/ 	.byte	0x04, 0x37
        /*0002*/ 	.short	(.L_3433 - .L_3432)
.L_3432:
        /*0004*/ 	.word	0x00000082


	//----- nvinfo : EIATTR_KPARAM_INFO
	.align		4
.L_3433:
        /*0008*/ 	.byte	0x04, 0x17
        /*000a*/ 	.short	(.L_3435 - .L_3434)
.L_3434:
        /*000c*/ 	.word	0x00000000
        /*0010*/ 	.short	0x0006
        /*0012*/ 	.short	0x002b
        /*0014*/ 	.byte	0x00, 0xf0, 0x05, 0x00


	//----- nvinfo : EIATTR_KPARAM_INFO
	.align		4
.L_3435:
        /*0018*/ 	.byte	0x04, 0x17
        /*001a*/ 	.short	(.L_3437 - .L_3436)
.L_3436:
        /*001c*/ 	.word	0x00000000
        /*0020*/ 	.short	0x0005
        /*0022*/ 	.short	0x002a
        /*0024*/ 	.byte	0x00, 0xf0, 0x05, 0x00


	//----- nvinfo : EIATTR_KPARAM_INFO
	.align		4
.L_3437:
        /*0028*/ 	.byte	0x04, 0x17
        /*002a*/ 	.short	(.L_3439 - .L_3438)
.L_3438:
        /*002c*/ 	.word	0x00000000
        /*0030*/ 	.short	0x0004
        /*0032*/ 	.short	0x0029
        /*0034*/ 	.byte	0x00, 0xf0, 0x05, 0x00


	//----- nvinfo : EIATTR_KPARAM_INFO
	.align		4
.L_3439:
        /*0038*/ 	.byte	0x04, 0x17
        /*003a*/ 	.short	(.L_3441 - .L_3440)
.L_3440:
        /*003c*/ 	.word	0x00000000
        /*0040*/ 	.short	0x0003
        /*0042*/ 	.short	0x0028
        /*0044*/ 	.byte	0x00, 0xf0, 0x05, 0x00


	//----- nvinfo : EIATTR_KPARAM_INFO
	.align		4
.L_3441:
        /*0048*/ 	.byte	0x04, 0x17
        /*004a*/ 	.short	(.L_3443 - .L_3442)
.L_3442:
        /*004c*/ 	.word	0x00000000
        /*0050*/ 	.short	0x0002
        /*0052*/ 	.short	0x0018
        /*0054*/ 	.byte	0x00, 0xf0, 0x41, 0x00


	//----- nvinfo : EIATTR_KPARAM_INFO
	.align		4
.L_3443:
        /*0058*/ 	.byte	0x04, 0x17
        /*005a*/ 	.short	(.L_3445 - .L_3444)
.L_3444:
        /*005c*/ 	.word	0x00000000
        /*0060*/ 	.short	0x0001
        /*0062*/ 	.short	0x0008
        /*0064*/ 	.byte	0x00, 0xf0, 0x41, 0x00


	//----- nvinfo : EIATTR_KPARAM_INFO
	.align		4
.L_3445:
        /*0068*/ 	.byte	0x04, 0x17
        /*006a*/ 	.short	(.L_3447 - .L_3446)
.L_3446:
        /*006c*/ 	.word	0x00000000
        /*0070*/ 	.short	0x0000
        /*0072*/ 	.short	0x0000
        /*0074*/ 	.byte	0x00, 0xf0, 0x11, 0x00


	//----- nvinfo : EIATTR_SPARSE_MMA_MASK
	.align		4
.L_3447:
        /*0078*/ 	.byte	0x03, 0x50
        /*007a*/ 	.short	0x0000


	//----- nvinfo : EIATTR_MAXREG_COUNT
	.align		4
        /*007c*/ 	.byte	0x03, 0x1b
        /*007e*/ 	.short	0x00ff


	//----- nvinfo : EIATTR_MERCURY_ISA_VERSION
	.align		4
        /*0080*/ 	.byte	0x03, 0x5f
        /*0082*/ 	.short	0x0101


	//----- nvinfo : EIATTR_VRC_CTA_INIT_COUNT
	.align		4
        /*0084*/ 	.byte	0x02, 0x4a
	.zero		1
	.zero		1


	//----- nvinfo : EIATTR_EXIT_INSTR_OFFSETS
	.align		4
        /*0088*/ 	.byte	0x04, 0x1c
        /*008a*/ 	.short	(.L_3449 - .L_3448)


	//   ....[0]....
.L_3448:
        /*008c*/ 	.word	0x000004f0


	//   ....[1]....
        /*0090*/ 	.word	0x00000550


	//----- nvinfo : EIATTR_MAX_THREADS
	.align		4
.L_3449:
        /*0094*/ 	.byte	0x04, 0x05
        /*0096*/ 	.short	(.L_3451 - .L_3450)
.L_3450:
        /*0098*/ 	.word	0x00000080
        /*009c*/ 	.word	0x00000001
        /*00a0*/ 	.word	0x00000001


	//----- nvinfo : EIATTR_CRS_STACK_SIZE
	.align		4
.L_3451:
        /*00a4*/ 	.byte	0x04, 0x1e
        /*00a6*/ 	.short	(.L_3453 - .L_3452)
.L_3452:
        /*00a8*/ 	.word	0x00000000


	//----- nvinfo : EIATTR_CBANK_PARAM_SIZE
	.align		4
.L_3453:
        /*00ac*/ 	.byte	0x03, 0x19
        /*00ae*/ 	.short	0x002c


	//----- nvinfo : EIATTR_PARAM_CBANK
	.align		4
        /*00b0*/ 	.byte	0x04, 0x0a
        /*00b2*/ 	.short	(.L_3455 - .L_3454)
	.align		4
.L_3454:
        /*00b4*/ 	.word	index@(.nv.constant0._ZN2at6native27unrolled_elementwise_kernelINS0_13AUnaryFunctorIlllNS0_15binary_internal10MulFunctorIlEEEESt5arrayIPcLm2EELi4E23TrivialOffsetCalculatorILi1EjESB_NS0_6memory15LoadWithoutCastENSC_16StoreWithoutCastEEEviT_T0_T2_T3_T4_T5_)
        /*00b8*/ 	.short	0x0380
        /*00ba*/ 	.short	0x002c


	//----- nvinfo : EIATTR_SW_WAR
	.align		4
.L_3455:
        /*00bc*/ 	.byte	0x04, 0x36
        /*00be*/ 	.short	(.L_3457 - .L_3456)
.L_3456:
        /*00c0*/ 	.word	0x00000008
.L_3457:


//--------------------- .nv.info._ZN2at6native29vectorized_elementwise_kernelILi2ENS0_13AUnaryFunctorIlllNS0_15binary_internal10MulFunctorIlEEEESt5arrayIPcLm2EEEEviT0_T1_ --------------------------
	.section	.nv.info._ZN2at6native29vectorized_elementwise_kernelILi2ENS0_13AUnaryFunctorIlllNS0_15binary_internal10MulFunctorIlEEEESt5arrayIPcLm2EEEEviT0_T1_,"",@"SHT_CUDA_INFO"
	.sectionflags	@""
	.align	4


	//----- nvinfo : EIATTR_CUDA_API_VERSION
	.align		4
        /*0000*/ 	.byte	0x04, 0x37
        /*0002*/ 	.short	(.L_3459 - .L_3458)
.L_3458:
        /*0004*/ 	.word	0x00000082


	//----- nvinfo : EIATTR_KPARAM_INFO
	.align		4
.L_3459:
        /*0008*/ 	.byte	0x04, 0x17
        /*000a*/ 	.short	(.L_3461 - .L_3460)
.L_3460:
        /*000c*/ 	.word	0x00000000
        /*0010*/ 	.short	0x0002
        /*0012*/ 	.short	0x0018
        /*0014*/ 	.byte	0x00, 0xf0, 0x41, 0x00


	//----- nvinfo : EIATTR_KPARAM_INFO
	.align		4
.L_3461:
        /*0018*/ 	.byte	0x04, 0x17
        /*001a*/ 	.short	(.L_3463 - .L_3462)
.L_3462:
        /*001c*/ 	.word	0x00000000
        /*0020*/ 	.short	0x0001
        /*0022*/ 	.short	0x0008
        /*0024*/ 	.byte	0x00, 0xf0, 0x41, 0x00


	//----- nvinfo : EIATTR_KPARAM_INFO
	.align		4
.L_3463:
        /*0028*/ 	.byte	0x04, 0x17
        /*002a*/ 	.short	(.L_3465 - .L_3464)
.L_3464:
        /*002c*/ 	.word	0x00000000
        /*0030*/ 	.short	0x0000
        /*0032*/ 	.short	0x0000
        /*0034*/ 	.byte	0x00, 0xf0, 0x11, 0x00


	//----- nvinfo : EIATTR_SPARSE_MMA_MASK
	.align		4
.L_3465:
        /*0038*/ 	.byte	0x03, 0x50
        /*003a*/ 	.short	0x0000


	//----- nvinfo : EIATTR_MAXREG_COUNT
	.align		4
        /*003c*/ 	.byte	0x03, 0x1b
        /*003e*/ 	.short	0x00ff


	//----- nvinfo : EIATTR_MERCURY_ISA_VERSION
	.align		4
        /*0040*/ 	.byte	0x03, 0x5f
        /*0042*/ 	.short	0x0101


	//----- nvinfo : EIATTR_VRC_CTA_INIT_COUNT
	.align		4
        /*0044*/ 	.byte	0x02, 0x4a
	.zero		1
	.zero		1


	//----- nvinfo : EIATTR_EXIT_INSTR_OFFSETS
	.align		4
        /*0048*/ 	.byte	0x04, 0x1c
        /*004a*/ 	.short	(.L_3467 - .L_3466)


	//   ....[0]....
.L_3466:
        /*004c*/ 	.word	0x000009e0


	//   ....[1]....
        /*0050*/ 	.word	0x00000a40


	//   ....[2]....
        /*0054*/ 	.word	0x00000d70


	//----- nvinfo : EIATTR_MAX_THREADS
	.align		4
.L_3467:
        /*0058*/ 	.byte	0x04, 0x05
        /*005a*/ 	.short	(.L_3469 - .L_3468)
.L_3468:
        /*005c*/ 	.word	0x00000080
        /*0060*/ 	.word	0x00000001
        /*0064*/ 	.word	0x00000001


	//----- nvinfo : EIATTR_CRS_STACK_SIZE
	.align		4
.L_3469:
        /*0068*/ 	.byte	0x04, 0x1e
        /*006a*/ 	.short	(.L_3471 - .L_3470)
.L_3470:
        /*006c*/ 	.word	0x00000000


	//----- nvinfo : EIATTR_CBANK_PARAM_SIZE
	.align		4
.L_3471:
        /*0070*/ 	.byte	0x03, 0x19
        /*0072*/ 	.short	0x0028


	//----- nvinfo : EIATTR_PARAM_CBANK
	.align		4
        /*0074*/ 	.byte	0x04, 0x0a
        /*0076*/ 	.short	(.L_3473 - .L_3472)
	.align		4
.L_3472:
        /*0078*/ 	.word	index@(.nv.constant0._ZN2at6native29vectorized_elementwise_kernelILi2ENS0_13AUnaryFunctorIlllNS0_15binary_internal10MulFunctorIlEEEESt5arrayIPcLm2EEEEviT0_T1_)
        /*007c*/ 	.short	0x0380
        /*007e*/ 	.short	0x0028


	//----- nvinfo : EIATTR_SW_WAR
	.align		4
.L_3473:
        /*0080*/ 	.byte	0x04, 0x36
        /*0082*/ 	.short	(.L_3475 - .L_3474)
.L_3474:
        /*0084*/ 	.word	0x00000008
.L_3475:


//--------------------- .nv.info._ZN2at6native29vectorized_elementwise_kernelILi4ENS0_13AUnaryFunctorIlllNS0_15binary_internal10MulFunctorIlEEEESt5arrayIPcLm2EEEEviT0_T1_ --------------------------
	.section	.nv.info._ZN2at6native29vectorized_elementwise_kernelILi4ENS0_13AUnaryFunctorIlllNS0_15binary_internal10MulFunctorIlEEEESt5arrayIPcLm2EEEEviT0_T1_,"",@"SHT_CUDA_INFO"
	.sectionflags	@""
	.align	4


	//----- nvinfo : EIATTR_CUDA_API_VERSION
	.align		4
        /*0000*/ 	.byte	0x04, 0x37
        /*0002*/ 	.short	(.L_3477 - .L_3476)
.L_3476:
        /*0004*/ 	.word	0x00000082


	//----- nvinfo : EIATTR_KPARAM_INFO
	.align		4
.L_3477:
        /*0008*/ 	.byte	0x04, 0x17
        /*000a*/ 	.short	(.L_3479 - .L_3478)
.L_3478:
        /*000c*/ 	.word	0x00000000
        /*0010*/ 	.short	0x0002
        /*0012*/ 	.short	0x0018
        /*0014*/ 	.byte	0x00, 0xf0, 0x41, 0x00


	//----- nvinfo : EIATTR_KPARAM_INFO
	.align		4
.L_3479:
        /*0018*/ 	.byte	0x04, 0x17
        /*001a*/ 	.short	(.L_3481 - .L_3480)
.L_3480:
        /*001c*/ 	.word	0x00000000
        /*0020*/ 	.short	0x0001
        /*0022*/ 	.short	0x0008
        /*0024*/ 	.byte	0x00, 0xf0, 0x41, 0x00


	//----- nvinfo : EIATTR_KPARAM_INFO
	.align		4
.L_3481:
        /*0028*/ 	.byte	0x04, 0x17
        /*002a*/ 	.short	(.L_3483 - .L_3482)
.L_3482:
        /*002c*/ 	.word	0x00000000
        /*0030*/ 	.short	0x0000
        /*0032*/ 	.short	0x0000
        /*0034*/ 	.byte	0x00, 0xf0, 0x11, 0x00


	//----- nvinfo : EIATTR_SPARSE_MMA_MASK
	.align		4
.L_3483:
        /*0038*/ 	.byte	0x03, 0x50
        /*003a*/ 	.short	0x0000


	//----- nvinfo : EIATTR_MAXREG_COUNT
	.align		4
        /*003c*/ 	.byte	0x03, 0x1b
        /*003e*/ 	.short	0x00ff


	//----- nvinfo : EIATTR_MERCURY_ISA_VERSION
	.align		4
        /*0040*/ 	.byte	0x03, 0x5f
        /*0042*/ 	.short	0x0101


	//----- nvinfo : EIATTR_VRC_CTA_INIT_COUNT
	.align		4
        /*0044*/ 	.byte	0x02, 0x4a
	.zero		1
	.zero		1


	//----- nvinfo : EIATTR_EXIT_INSTR_OFFSETS
	.align		4
        /*0048*/ 	.byte	0x04, 0x1c
        /*004a*/ 	.short	(.L_3485 - .L_3484)


	//   ....[0]....
.L_3484:
        /*004c*/ 	.word	0x000009e0


	//   ....[1]....
        /*0050*/ 	.word	0x00000a40


	//   ....[2]....
        /*0054*/ 	.word	0x00000d60


	//----- nvinfo : EIATTR_MAX_THREADS
	.align		4
.L_3485:
        /*0058*/ 	.byte	0x04, 0x05
        /*005a*/ 	.short	(.L_3487 - .L_3486)
.L_3486:
        /*005c*/ 	.word	0x00000080
        /*0060*/ 	.word	0x00000001
        /*0064*/ 	.word	0x00000001


	//----- nvinfo : EIATTR_CRS_STACK_SIZE
	.align		4
.L_3487:
        /*0068*/ 	.byte	0x04, 0x1e
        /*006a*/ 	.short	(.L_3489 - .L_3488)
.L_3488:
        /*006c*/ 	.word	0x00000000


	//----- nvinfo : EIATTR_CBANK_PARAM_SIZE
	.align		4
.L_3489:
        /*0070*/ 	.byte	0x03, 0x19
        /*0072*/ 	.short	0x0028


	//----- nvinfo : EIATTR_PARAM_CBANK
	.align		4
        /*0074*/ 	.byte	0x04, 0x0a
        /*0076*/ 	.short	(.L_3491 - .L_3490)
	.align		4
.L_3490:
        /*0078*/ 	.word	index@(.nv.constant0._ZN2at6native29vectorized_elementwise_kernelILi4ENS0_13AUnaryFunctorIlllNS0_15binary_internal10MulFunctorIlEEEESt5arrayIPcLm2EEEEviT0_T1_)
        /*007c*/ 	.short	0x0380
        /*007e*/ 	.short	0x0028


	//----- nvinfo : EIATTR_SW_WAR
	.align		4
.L_3491:
        /*0080*/ 	.byte	0x04, 0x36
        /*0082*/ 	.short	(.L_3493 - .L_3492)
.L_3492:
        /*0084*/ 	.word	0x00000008
.L_3493:


//--------------------- .nv.info._ZN2at6native29vectorized_elementwise_kernelILi8ENS0_13AUnaryFunctorIlllNS0_15binary_internal10MulFunctorIlEEEESt5arrayIPcLm2EEEEviT0_T1_ --------------------------
	.section	.nv.info._ZN2at6native29vectorized_elementwise_kernelILi8ENS0_13AUnaryFunctorIlllNS0_15binary_internal10MulFunctorIlEEEESt5arrayIPcLm2EEEEviT0_T1_,"",@"SHT_CUDA_INFO"
	.sectionflags	@""
	.align	4


	//----- nvinfo : EIATTR_CUDA_API_VERSION
	.align		4
        /*0000*/ 	.byte	0x04, 0x37
        /*0002*/ 	.short	(.L_3495 - .L_3494)
.L_3494:
        /*0004*/ 	.word	0x00000082


	//----- nvinfo : EIATTR_KPARAM_INFO
	.align		4
.L_3495:
        /*0008*/ 	.byte	0x04, 0x17
        /*000a*/ 	.short	(.L_3497 - .L_3496)
.L_3496:
        /*000c*/ 	.word	0x00000000
        /*0010*/ 	.short	0x0002
        /*0012*/ 	.short	0x0018
        /*0014*/ 	.byte	0x00, 0xf0, 0x41, 0x00


	//----- nvinfo : EIATTR_KPARAM_INFO
	.align		4
.L_3497:
        /*0018*/ 	.byte	0x04, 0x17
        /*001a*/ 	.short	(.L_3499 - .L_3498)
.L_3498:
        /*001c*/ 	.word	0x00000000
        /*0020*/ 	.short	0x0001
        /*0022*/ 	.short	0x0008
        /*0024*/ 	.byte	0x00, 0xf0, 0x41, 0x00


	//----- nvinfo : EIATTR_KPARAM_INFO
	.align		4
.L_3499:
        /*0028*/ 	.byte	0x04, 0x17
        /*002a*/ 	.short	(.L_3501 - .L_3500)
.L_3500:
        /*002c*/ 	.word	0x00000000
        /*0030*/ 	.short	0x0000
        /*0032*/ 	.short	0x0000
        /*0034*/ 	.byte	0x00, 0xf0, 0x11, 0x00


	//----- nvinfo : EIATTR_SPARSE_MMA_MASK
	.align		4
.L_3501:
        /*0038*/ 	.byte	0x03, 0x50
        /*003a*/ 	.short	0x0000


	//----- nvinfo : EIATTR_MAXREG_COUNT
	.align		4
        /*003c*/ 	.byte	0x03, 0x1b
        /*003e*/ 	.short	0x00ff


	//----- nvinfo : EIATTR_MERCURY_ISA_VERSION
	.align		4
        /*0040*/ 	.byte	0x03, 0x5f
        /*0042*/ 	.short	0x0101


	//----- nvinfo : EIATTR_VRC_CTA_INIT_COUNT
	.align		4
        /*0044*/ 	.byte	0x02, 0x4a
	.zero		1
	.zero		1


	//----- nvinfo : EIATTR_EXIT_INSTR_OFFSETS
	.align		4
        /*0048*/ 	.byte	0x04, 0x1c
        /*004a*/ 	.short	(.L_3503 - .L_3502)


	//   ....[0]....
.L_3502:
        /*004c*/ 	.word	0x00000010


	//----- nvinfo : EIATTR_MAX_THREADS
	.align		4
.L_3503:
        /*0050*/ 	.byte	0x04, 0x05
        /*0052*/ 	.short	(.L_3505 - .L_3504)
.L_3504:
        /*0054*/ 	.word	0x00000080
        /*0058*/ 	.word	0x00000001
        /*005c*/ 	.word	0x00000001


	//----- nvinfo : EIATTR_CBANK_PARAM_SIZE
	.align		4
.L_3505:
        /*0060*/ 	.byte	0x03, 0x19
        /*0062*/ 	.short	0x0028


	//----- nvinfo : EIATTR_PARAM_CBANK
	.align		4
        /*0064*/ 	.byte	0x04, 0x0a
        /*0066*/ 	.short	(.L_3507 - .L_3506)
	.align		4
.L_3506:
        /*0068*/ 	.word	index@(.nv.constant0._ZN2at6native29vectorized_elementwise_kernelILi8ENS0_13AUnaryFunctorIlllNS0_15binary_internal10MulFunctorIlEEEESt5arrayIPcLm2EEEEviT0_T1_)
        /*006c*/ 	.short	0x0380
        /*006e*/ 	.short	0x0028


	//----- nvinfo : EIATTR_SW_WAR
	.align		4
.L_3507:
        /*0070*/ 	.byte	0x04, 0x36
        /*0072*/ 	.short	(.L_3509 - .L_3508)
.L_3508:
        /*0074*/ 	.word	0x00000008
.L_3509:


//--------------------- .nv.info._ZN2at6native18elementwise_kernelILi128ELi4EZNS0_15gpu_kernel_implINS0_13BinaryFunctorIlllNS0_15binary_internal10MulFunctorIlEEEEEEvRNS_18TensorIteratorBaseERKT_EUliE_EEviT1_ --------------------------
	.section	.nv.info._ZN2at6native18elementwise_kernelILi128ELi4EZNS0_15gpu_kernel_implINS0_13BinaryFunctorIlllNS0_15binary_internal10MulFunctorIlEEEEEEvRNS_18TensorIteratorBaseERKT_EUliE_EEviT1_,"",@"SHT_CUDA_INFO"
	.sectionflags	@""
	.align	4


	//----- nvinfo : EIATTR_CUDA_API_VERSION
	.align		4
        /*0000*/ 	.byte	0x04, 0x37
        /*0002*/ 	.short	(.L_3511 - .L_3510)
.L_3510:
        /*0004*/ 	.word	0x00000082


	//----- nvinfo : EIATTR_KPARAM_INFO
	.align		4
.L_3511:
        /*0008*/ 	.byte	0x04, 0x17
        /*000a*/ 	.short	(.L_3513 - .L_3512)
.L_3512:
        /*000c*/ 	.word	0x00000000
        /*0010*/ 	.short	0x0001
        /*0012*/ 	.short	0x0008
        /*0014*/ 	.byte	0x00, 0xf0, 0x21, 0x0a


	//----- nvinfo : EIATTR_KPARAM_INFO
	.align		4
.L_3513:
        /*0018*/ 	.byte	0x04, 0x17
        /*001a*/ 	.short	(.L_3515 - .L_3514)
.L_3514:
        /*001c*/ 	.word	0x00000000
        /*0020*/ 	.short	0x0000
        /*0022*/ 	.short	0x0000
        /*0024*/ 	.byte	0x00, 0xf0, 0x11, 0x00


	//----- nvinfo : EIATTR_SPARSE_MMA_MASK
	.align		4
.L_3515:
        /*0028*/ 	.byte	0x03, 0x50
        /*002a*/ 	.short	0x0000


	//----- nvinfo : EIATTR_MAXREG_COUNT
	.align		4
        /*002c*/ 	.byte	0x03, 0x1b
        /*002e*/ 	.short	0x0080


	//----- nvinfo : EIATTR_EXTERNS
	.align		4
        /*0030*/ 	.byte	0x04, 0x0f
        /*0032*/ 	.short	(.L_3517 - .L_3516)


	//   ....[0]....
	.align		4
.L_3516:
        /*0034*/ 	.word	index@(__assertfail)


	//----- nvinfo : EIATTR_MERCURY_ISA_VERSION
	.align		4
.L_3517:
        /*0038*/ 	.byte	0x03, 0x5f
        /*003a*/ 	.short	0x0101


	//----- nvinfo : EIATTR_VRC_CTA_INIT_COUNT
	.align		4
        /*003c*/ 	.byte	0x02, 0x4a
	.zero		1
	.zero		1


	//----- nvinfo : EIATTR_SYSCALL_OFFSETS
	.align		4
        /*0040*/ 	.byte	0x04, 0x46
        /*0042*/ 	.short	(.L_3519 - .L_3518)


	//   ....[0]....
.L_3518:
        /*0044*/ 	.word	0x00002450


	//   ....[1]....
        /*0048*/ 	.word	0x00003290


	//   ....[2]....
        /*004c*/ 	.word	0x000040b0


	//   ....[3]....
        /*0050*/ 	.word	0x00006660


	//   ....[4]....
        /*0054*/ 	.word	0x000074a0


	//   ....[5]....
        /*0058*/ 	.word	0x000080c0


	//   ....[6]....
        /*005c*/ 	.word	0x0000a7b0


	//   ....[7]....
        /*0060*/ 	.word	0x0000b5f0


	//   ....[8]....
        /*0064*/ 	.word	0x0000c210


	//   ....[9]....
        /*0068*/ 	.word	0x0000e920


	//   ....[10]....
        /*006c*/ 	.word	0x0000f760


	//   ....[11]....
        /*0070*/ 	.word	0x00010350


	//----- nvinfo : EIATTR_EXIT_INSTR_OFFSETS
	.align		4
.L_3519:
        /*0074*/ 	.byte	0x04, 0x1c
        /*0076*/ 	.short	(.L_3521 - .L_3520)


	//   ....[0]....
.L_3520:
        /*0078*/ 	.word	0x0000c4f0


	//   ....[1]....
        /*007c*/ 	.word	0x0000f8e0


	//   ....[2]....
        /*0080*/ 	.word	0x0000f900


	//   ....[3]....
        /*0084*/ 	.word	0x0000f980


	//   ....[4]....
        /*0088*/ 	.word	0x0000f9a0


	//   ....[5]....
        /*008c*/ 	.word	0x0000f9c0


	//   ....[6]....
        /*0090*/ 	.word	0x0000fa50


	//   ....[7]....
        /*0094*/ 	.word	0x0000fa90


	//   ....[8]....
        /*0098*/ 	.word	0x0000fb30


	//   ....[9]....
        /*009c*/ 	.word	0x0000fb80


	//   ....[10]....
        /*00a0*/ 	.word	0x0000fbb0


	//   ....[11]....
        /*00a4*/ 	.word	0x0000fc70


	//   ....[12]....
        /*00a8*/ 	.word	0x0000fde0


	//   ....[13]....
        /*00ac*/ 	.word	0x0000ff50


	//   ....[14]....
        /*00b0*/ 	.word	0x000100c0


	//   ....[15]....
        /*00b4*/ 	.word	0x000100e0


	//   ....[16]....
        /*00b8*/ 	.word	0x00010100


	//   ....[17]....
        /*00bc*/ 	.word	0x000101b0


	//   ....[18]....
        /*00c0*/ 	.word	0x000101f0


	//   ....[19]....
        /*00c4*/ 	.word	0x00010360


	//   ....[20]....
        /*00c8*/ 	.word	0x00010470


	//   ....[21]....
        /*00cc*/ 	.word	0x000105b0


	//   ....[22]....
        /*00d0*/ 	.word	0x000105f0


	//----- nvinfo : EIATTR_MAX_THREADS
	.align		4
.L_3521:
        /*00d4*/ 	.byte	0x04, 0x05
        /*00d6*/ 	.short	(.L_3523 - .L_3522)
.L_3522:
        /*00d8*/ 	.word	0x00000080
        /*00dc*/ 	.word	0x00000001
        /*00e0*/ 	.word	0x00000001


	//----- nvinfo : EIATTR_CRS_STACK_SIZE
	.align		4
.L_3523:
        /*00e4*/ 	.byte	0x04, 0x1e
        /*00e6*/ 	.short	(.L_3525 - .L_3524)
.L_3524:
        /*00e8*/ 	.word	0x00000000


	//----- nvinfo : EIATTR_CBANK_PARAM_SIZE
	.align		4
.L_3525:
        /*00ec*/ 	.byte	0x03, 0x19
        /*00ee*/ 	.short	0x0290


	//----- nvinfo : EIATTR_PARAM_CBANK
	.align		4
        /*00f0*/ 	.byte	0x04, 0x0a
        /*00f2*/ 	.short	(.L_3527 - .L_3526)
	.align		4
.L_3526:
        /*00f4*/ 	.word	index@(.nv.constant0._ZN2at6native18elementwise_kernelILi128ELi4EZNS0_15gpu_kernel_implINS0_13BinaryFunctorIlllNS0_15binary_internal10MulFunctorIlEEEEEEvRNS_18TensorIteratorBaseERKT_EUliE_EEviT1_)
        /*00f8*/ 	.short	0x0380
        /*00fa*/ 	.short	0x0290


	//----- nvinfo : EIATTR_SW_WAR
	.align		4
.L_3527:
        /*00fc*/ 	.byte	0x04, 0x36
        /*00fe*/ 	.short	(.L_3529 - .L_3528)
.L_3528:
        /*0100*/ 	.word	0x00000008
.L_3529:


//--------------------- .nv.info._ZN2at6native27unrolled_elementwise_kernelINS0_13BinaryFunctorIlllNS0_15binary_internal10MulFunctorIlEEEESt5arrayIPcLm3EELi4E23TrivialOffsetCalculatorILi2EjESA_ILi1EjENS0_6memory12LoadWithCastILi2EEENSD_13StoreWithCastILi1EEEEEviT_T0_T2_T3_T4_T5_ --------------------------
	.section	.nv.info._ZN2at6native27unrolled_elementwise_kernelINS0_13BinaryFunctorIlllNS0_15binary_internal10MulFunctorIlEEEESt5arrayIPcLm3EELi4E23TrivialOffsetCalculatorILi2EjESA_ILi1EjENS0_6memory12LoadWithCastILi2EEENSD_13StoreWithCastILi1EEEEEviT_T0_T2_T3_T4_T5_,"",@"SHT_CUDA_INFO"
	.sectionflags	@""
	.align	4


	//----- nvinfo : EIATTR_CUDA_API_VERSION
	.align		4
        /*0000*/ 	.byte	0x04, 0x37
        /*0002*/ 	.short	(.L_3531 - .L_3530)
.L_3530:
        /*0004*/ 	.word	0x00000082


	//----- nvinfo : EIATTR_KPARAM_INFO
	.align		4
.L_3531:
        /*0008*/ 	.byte	0x04, 0x17
        /*000a*/ 	.short	(.L_3533 - .L_3532)
.L_3532:
        /*000c*/ 	.word	0x00000000
        /*0010*/ 	.short	0x0006
        /*0012*/ 	.short	0x0030
        /*0014*/ 	.byte	0x00, 0xf0, 0x21, 0x00


	//----- nvinfo : EIATTR_KPARAM_INFO
	.align		4
.L_3533:
        /*0018*/ 	.byte	0x04, 0x17
        /*001a*/ 	.short	(.L_3535 - .L_3534)
.L_3534:
        /*001c*/ 	.word	0x00000000
        /*0020*/ 	.short	0x0005
        /*0022*/ 	.short	0x0024
        /*0024*/ 	.byte	0x00, 0xf0, 0x31, 0x00


	//----- nvinfo : EIATTR_KPARAM_INFO
	.align		4
.L_3535:
        /*0028*/ 	.byte	0x04, 0x17
        /*002a*/ 	.short	(.L_3537 - .L_3536)
.L_3536:
        /*002c*/ 	.word	0x00000000
        /*0030*/ 	.short	0x0004
        /*0032*/ 	.short	0x0021
        /*0034*/ 	.byte	0x00, 0xf0, 0x05, 0x00


	//----- nvinfo : EIATTR_KPARAM_INFO
	.align		4
.L_3537:
        /*0038*/ 	.byte	0x04, 0x17
        /*003a*/ 	.short	(.L_3539 - .L_3538)
.L_3538:
        /*003c*/ 	.word	0x00000000
        /*0040*/ 	.short	0x0003
        /*0042*/ 	.short	0x0020
        /*0044*/ 	.byte	0x00, 0xf0, 0x05, 0x00


	//----- nvinfo : EIATTR_KPARAM_INFO
	.align		4
.L_3539:
        /*0048*/ 	.byte	0x04, 0x17
        /*004a*/ 	.short	(.L_3541 - .L_3540)
.L_3540:
        /*004c*/ 	.word	0x00000000
        /*0050*/ 	.short	0x0002
        /*0052*/ 	.short	0x0008
        /*0054*/ 	.byte	0x00, 0xf0, 0x61, 0x00


	//----- nvinfo : EIATTR_KPARAM_INFO
	.align		4
.L_3541:
        /*0058*/ 	.byte	0x04, 0x17
        /*005a*/ 	.short	(.L_3543 - .L_3542)
.L_3542:
        /*005c*/ 	.word	0x00000000
        /*0060*/ 	.short	0x0001
        /*0062*/ 	.short	0x0004
        /*0064*/ 	.byte	0x00, 0xf0, 0x05, 0x00


	//----- nvinfo : EIATTR_KPARAM_INFO
	.align		4
.L_3543:
        /*0068*/ 	.byte	0x04, 0x17
        /*006a*/ 	.short	(.L_3545 - .L_3544)
.L_3544:
        /*006c*/ 	.word	0x00000000
        /*0070*/ 	.short	0x0000
        /*0072*/ 	.short	0x0000
        /*0074*/ 	.byte	0x00, 0xf0, 0x11, 0x00


	//----- nvinfo : EIATTR_SPARSE_MMA_MASK
	.align		4
.L_3545:
        /*0078*/ 	.byte	0x03, 0x50
        /*007a*/ 	.short	0x0000


	//----- nvinfo : EIATTR_MAXREG_COUNT
	.align		4
        /*007c*/ 	.byte	0x03, 0x1b
        /*007e*/ 	.short	0x00ff


	//----- nvinfo : EIATTR_EXTERNS
	.align		4
        /*0080*/ 	.byte	0x04, 0x0f
        /*0082*/ 	.short	(.L_3547 - .L_3546)


	//   ....[0]....
	.align		4
.L_3546:
        /*0084*/ 	.word	index@(__assertfail)


	//----- nvinfo : EIATTR_MERCURY_ISA_VERSION
	.align		4
.L_3547:
        /*0088*/ 	.byte	0x03, 0x5f
        /*008a*/ 	.short	0x0101


	//----- nvinfo : EIATTR_VRC_CTA_INIT_COUNT
	.align		4
        /*008c*/ 	.byte	0x02, 0x4a
	.zero		1
	.zero		1


	//----- nvinfo : EIATTR_SYSCALL_OFFSETS
	.align		4
        /*0090*/ 	.byte	0x04, 0x46
        /*0092*/ 	.short	(.L_3549 - .L_3548)


	//   ....[0]....
.L_3548:
        /*0094*/ 	.word	0x00000e40


	//   ....[1]....
        /*0098*/ 	.word	0x00001cb0


	//   ....[2]....
        /*009c*/ 	.word	0x00002c50


	//   ....[3]....
        /*00a0*/ 	.word	0x00003ac0


	//   ....[4]....
        /*00a4*/ 	.word	0x000049b0


	//   ....[5]....
        /*00a8*/ 	.word	0x00005820


	//   ....[6]....
        /*00ac*/ 	.word	0x00006710


	//   ....[7]....
        /*00b0*/ 	.word	0x00007580


	//   ....[8]....
        /*00b4*/ 	.word	0x00008480


	//   ....[9]....
        /*00b8*/ 	.word	0x00009190


	//   ....[10]....
        /*00bc*/ 	.word	0x0000a010


	//   ....[11]....
        /*00c0*/ 	.word	0x0000ae70


	//----- nvinfo : EIATTR_EXIT_INSTR_OFFSETS
	.align		4
.L_3549:
        /*00c4*/ 	.byte	0x04, 0x1c
        /*00c6*/ 	.short	(.L_3551 - .L_3550)


	//   ....[0]....
.L_3550:
        /*00c8*/ 	.word	0x0000a2e0


	//   ....[1]....
        /*00cc*/ 	.word	0x0000a410


	//   ....[2]....
        /*00d0*/ 	.word	0x0000a430


	//   ....[3]....
        /*00d4*/ 	.word	0x0000a4b0


	//   ....[4]....
        /*00d8*/ 	.word	0x0000a4d0


	//   ....[5]....
        /*00dc*/ 	.word	0x0000a4f0


	//   ....[6]....
        /*00e0*/ 	.word	0x0000a580


	//   ....[7]....
        /*00e4*/ 	.word	0x0000a5c0


	//   ....[8]....
        /*00e8*/ 	.word	0x0000a660


	//   ....[9]....
        /*00ec*/ 	.word	0x0000a6b0


	//   ....[10]....
        /*00f0*/ 	.word	0x0000a6e0


	//   ....[11]....
        /*00f4*/ 	.word	0x0000a7a0


	//   ....[12]....
        /*00f8*/ 	.word	0x0000a910


	//   ....[13]....
        /*00fc*/ 	.word	0x0000aa80


	//   ....[14]....
        /*0100*/ 	.word	0x0000abe0


	//   ....[15]....
        /*0104*/ 	.word	0x0000ac00


	//   ....[16]....
        /*0108*/ 	.word	0x0000ac20


	//   ....[17]....
        /*010c*/ 	.word	0x0000acd0


	//   ....[18]....
        /*0110*/ 	.word	0x0000ad10


	//   ....[19]....
        /*0114*/ 	.word	0x0000ae80


	//   ....[20]....
        /*0118*/ 	.word	0x0000af90


	//   ....[21]....
        /*011c*/ 	.word	0x0000b0d0


	//   ....[22]....
        /*0120*/ 	.word	0x0000b110


	//----- nvinfo : EIATTR_MAX_THREADS
	.align		4
.L_3551:
        /*0124*/ 	.byte	0x04, 0x05
        /*0126*/ 	.short	(.L_3553 - .L_3552)
.L_3552:
        /*0128*/ 	.word	0x00000080
        /*012c*/ 	.word	0x00000001
        /*0130*/ 	.word	0x00000001


	//----- nvinfo : EIATTR_CRS_STACK_SIZE
	.align		4
.L_3553:
        /*0134*/ 	.byte	0x04, 0x1e
        /*0136*/ 	.short	(.L_3555 - .L_3554)
.L_3554:
        /*0138*/ 	.word	0x00000000


	//----- nvinfo : EIATTR_CBANK_PARAM_SIZE
	.align		4
.L_3555:
        /*013c*/ 	.byte	0x03, 0x19
        /*013e*/ 	.short	0x0038


	//----- nvinfo : EIATTR_PARAM_CBANK
	.align		4
        /*0140*/ 	.byte	0x04, 0x0a
        /*0142*/ 	.short	(.L_3557 - .L_3556)
	.align		4
.L_3556:
        /*0144*/ 	.word	index@(.nv.constant0._ZN2at6native27unrolled_elementwise_kernelINS0_13BinaryFunctorIlllNS0_15binary_internal10MulFunctorIlEEEESt5arrayIPcLm3EELi4E23TrivialOffsetCalculatorILi2EjESA_ILi1EjENS0_6memory12LoadWithCastILi2EEENSD_13StoreWithCastILi1EEEEEviT_T0_T2_T3_T4_T5_)
        /*0148*/ 	.short	0x0380
        /*014a*/ 	.short	0x0038


	//----- nvinfo : EIATTR_SW_WAR
	.align		4
.L_3557:
        /*014c*/ 	.byte	0x04, 0x36
        /*014e*/ 	.short	(.L_3559 - .L_3558)
.L_3558:
        /*0150*/ 	.word	0x00000008
.L_3559:


//--------------------- .nv.info._ZN2at6native18elementwise_kernelILi128ELi2EZNS0_22gpu_kernel_impl_nocastINS0_13BinaryFunctorIlllNS0_15binary_internal10MulFunctorIlEEEEEEvRNS_18TensorIteratorBaseERKT_EUliE_EEviT1_ --------------------------
	.section	.nv.info._ZN2at6native18elementwise_kernelILi128ELi2EZNS0_22gpu_kernel_impl_nocastINS0_13BinaryFunctorIlllNS0_15binary_internal10MulFunctorIlEEEEEEvRNS_18TensorIteratorBaseERKT_EUliE_EEviT1_,"",@"SHT_CUDA_INFO"
	.sectionflags	@""
	.align	4


	//----- nvinfo : EIATTR_CUDA_API_VERSION
	.align		4
        /*0000*/ 	.byte	0x04, 0x37
        /*0002*/ 	.short	(.L_3561 - .L_3560)
.L_3560:
        /*0004*/ 	.word	0x00000082


	//----- nvinfo : EIATTR_KPARAM_INFO
	.align		4
.L_3561:
        /*0008*/ 	.byte	0x04, 0x17
        /*000a*/ 	.short	(.L_3563 - .L_3562)
.L_3562:
        /*000c*/ 	.word	0x00000000
        /*0010*/ 	.short	0x0001
        /*0012*/ 	.short	0x0008
        /*0014*/ 	.byte	0x00, 0xf0, 0x21, 0x0a


	//----- nvinfo : EIATTR_KPARAM_INFO
	.align		4
.L_3563:
        /*0018*/ 	.byte	0x04, 0x17
        /*001a*/ 	.short	(.L_3565 - .L_3564)
.L_3564:
        /*001c*/ 	.word	0x00000000
        /*0020*/ 	.short	0x0000
        /*0022*/ 	.short	0x0000
        /*0024*/ 	.byte	0x00, 0xf0, 0x11, 0x00


	//----- nvinfo : EIATTR_SPARSE_MMA_MASK
	.align		4
.L_3565:
        /*0028*/ 	.byte	0x03, 0x50
        /*002a*/ 	.short	0x0000


	//----- nvinfo : EIATTR_MAXREG_COUNT
	.align		4
        /*002c*/ 	.byte	0x03, 0x1b
        /*002e*/ 	.short	0x0080


	//----- nvinfo : EIATTR_MERCURY_ISA_VERSION
	.align		4
        /*0030*/ 	.byte	0x03, 0x5f
        /*0032*/ 	.short	0x0101


	//----- nvinfo : EIATTR_VRC_CTA_INIT_COUNT
	.align		4
        /*0034*/ 	.byte	0x02, 0x4a
	.zero		1
	.zero		1


	//----- nvinfo : EIATTR_EXIT_INSTR_OFFSETS
	.align		4
        /*0038*/ 	.byte	0x04, 0x1c
        /*003a*/ 	.short	(.L_3567 - .L_3566)


	//   ....[0]....
.L_3566:
        /*003c*/ 	.word	0x000001a0


	//   ....[1]....
        /*0040*/ 	.word	0x00000250


	//   ....[2]....
        /*0044*/ 	.word	0x000019b0


	//   ....[3]....
        /*0048*/ 	.word	0x00003070


	//----- nvinfo : EIATTR_MAX_THREADS
	.align		4
.L_3567:
        /*004c*/ 	.byte	0x04, 0x05
        /*004e*/ 	.short	(.L_3569 - .L_3568)
.L_3568:
        /*0050*/ 	.word	0x00000080
        /*0054*/ 	.word	0x00000001
        /*0058*/ 	.word	0x00000001


	//----- nvinfo : EIATTR_CRS_STACK_SIZE
	.align		4
.L_3569:
        /*005c*/ 	.byte	0x04, 0x1e
        /*005e*/ 	.short	(.L_3571 - .L_3570)
.L_3570:
        /*0060*/ 	.word	0x00000000


	//----- nvinfo : EIATTR_CBANK_PARAM_SIZE
	.align		4
.L_3571:
        /*0064*/ 	.byte	0x03, 0x19
        /*0066*/ 	.short	0x0290


	//----- nvinfo : EIATTR_PARAM_CBANK
	.align		4
        /*0068*/ 	.byte	0x04, 0x0a
        /*006a*/ 	.short	(.L_3573 - .L_3572)
	.align		4
.L_3572:
        /*006c*/ 	.word	index@(.nv.constant0._ZN2at6native18elementwise_kernelILi128ELi2EZNS0_22gpu_kernel_impl_nocastINS0_13BinaryFunctorIlllNS0_15binary_internal10MulFunctorIlEEEEEEvRNS_18TensorIteratorBaseERKT_EUliE_EEviT1_)
        /*0070*/ 	.short	0x0380
        /*0072*/ 	.short	0x0290


	//----- nvinfo : EIATTR_SW_WAR
	.align		4
.L_3573:
        /*0074*/ 	.byte	0x04, 0x36
        /*0076*/ 	.short	(.L_3575 - .L_3574)
.L_3574:
        /*0078*/ 	.word	0x00000008
.L_3575:


//--------------------- .nv.info._ZN2at6native27unrolled_elementwise_kernelINS0_13BinaryFunctorIlllNS0_15binary_internal10MulFunctorIlEEEESt5arrayIPcLm3EELi4E23TrivialOffsetCalculatorILi2EjESA_ILi1EjENS0_6memory15LoadWithoutCastENSD_16StoreWithoutCastEEEviT_T0_T2_T3_T4_T5_ --------------------------
	.section	.nv.info._ZN2at6native27unrolled_elementwise_kernelINS0_13BinaryFunctorIlllNS0_15binary_internal10MulFunctorIlEEEESt5arrayIPcLm3EELi4E23TrivialOffsetCalculatorILi2EjESA_ILi1EjENS0_6memory15LoadWithoutCastENSD_16StoreWithoutCastEEEviT_T0_T2_T3_T4_T5_,"",@"SHT_CUDA_INFO"
	.sectionflags	@""
	.align	4


	//----- nvinfo : EIATTR_CUDA_API_VERSION
	.align		4
        /*0000*/ 	.byte	0x04, 0x37
        /*0002*/ 	.short	(.L_3577 - .L_3576)
.L_3576:
        /*0004*/ 	.word	0x00000082


	//----- nvinfo : EIATTR_KPARAM_INFO
	.align		4
.L_3577:
        /*0008*/ 	.byte	0x04, 0x17
        /*000a*/ 	.short	(.L_3579 - .L_3578)
.L_3578:
        /*000c*/ 	.word	0x00000000
        /*0010*/ 	.short	0x0006
        /*0012*/ 	.short	0x0023
        /*0014*/ 	.byte	0x00, 0xf0, 0x05, 0x00


	//----- nvinfo : EIATTR_KPARAM_INFO
	.align		4
.L_3579:
        /*0018*/ 	.byte	0x04, 0x17
        /*001a*/ 	.short	(.L_3581 - .L_3580)
.L_3580:
        /*001c*/ 	.word	0x00000000
        /*0020*/ 	.short	0x0005
        /*0022*/ 	.short	0x0022
        /*0024*/ 	.byte	0x00, 0xf0, 0x05, 0x00


	//----- nvinfo : EIATTR_KPARAM_INFO
	.align		4
.L_3581:
        /*0028*/ 	.byte	0x04, 0x17
        /*002a*/ 	.short	(.L_3583 - .L_3582)
.L_3582:
        /*002c*/ 	.word	0x00000000
        /*0030*/ 	.short	0x0004
        /*0032*/ 	.short	0x0021
        /*0034*/ 	.byte	0x00, 0xf0, 0x05, 0x00


	//----- nvinfo : EIATTR_KPARAM_INFO
	.align		4
.L_3583:
        /*0038*/ 	.byte	0x04, 0x17
        /*003a*/ 	.short	(.L_3585 - .L_3584)
.L_3584:
        /*003c*/ 	.word	0x00000000
        /*0040*/ 	.short	0x0003
        /*0042*/ 	.short	0x0020
        /*0044*/ 	.byte	0x00, 0xf0, 0x05, 0x00


	//----- nvinfo : EIATTR_KPARAM_INFO
	.align		4
.L_3585:
        /*0048*/ 	.byte	0x04, 0x17
        /*004a*/ 	.short	(.L_3587 - .L_3586)
.L_3586:
        /*004c*/ 	.word	0x00000000
        /*0050*/ 	.short	0x0002
        /*0052*/ 	.short	0x0008
        /*0054*/ 	.byte	0x00, 0xf0, 0x61, 0x00


	//----- nvinfo : EIATTR_KPARAM_INFO
	.align		4
.L_3587:
        /*0058*/ 	.byte	0x04, 0x17
        /*005a*/ 	.short	(.L_3589 - .L_3588)
.L_3588:
        /*005c*/ 	.word	0x00000000
        /*0060*/ 	.short	0x0001
        /*0062*/ 	.short	0x0004
        /*0064*/ 	.byte	0x00, 0xf0, 0x05, 0x00


	//----- nvinfo : EIATTR_KPARAM_INFO
	.align		4
.L_3589:
        /*0068*/ 	.byte	0x04, 0x17
        /*006a*/ 	.short	(.L_3591 - .L_3590)
.L_3590:
        /*006c*/ 	.word	0x00000000
        /*0070*/ 	.short	0x0000
        /*0072*/ 	.short	0x0000
        /*0074*/ 	.byte	0x00, 0xf0, 0x11, 0x00


	//----- nvinfo : EIATTR_SPARSE_MMA_MASK
	.align		4
.L_3591:
        /*0078*/ 	.byte	0x03, 0x50
        /*007a*/ 	.short	0x0000


	//----- nvinfo : EIATTR_MAXREG_COUNT
	.align		4
        /*007c*/ 	.byte	0x03, 0x1b
        /*007e*/ 	.short	0x00ff


	//----- nvinfo : EIATTR_MERCURY_ISA_VERSION
	.align		4
        /*0080*/ 	.byte	0x03, 0x5f
        /*0082*/ 	.short	0x0101


	//----- nvinfo : EIATTR_VRC_CTA_INIT_COUNT
	.align		4
        /*0084*/ 	.byte	0x02, 0x4a
	.zero		1
	.zero		1


	//----- nvinfo : EIATTR_EXIT_INSTR_OFFSETS
	.align		4
        /*0088*/ 	.byte	0x04, 0x1c
        /*008a*/ 	.short	(.L_3593 - .L_3592)


	//   ....[0]....
.L_3592:
        /*008c*/ 	.word	0x000005e0


	//   ....[1]....
        /*0090*/ 	.word	0x00000630


	//----- nvinfo : EIATTR_MAX_THREADS
	.align		4
.L_3593:
        /*0094*/ 	.byte	0x04, 0x05
        /*0096*/ 	.short	(.L_3595 - .L_3594)
.L_3594:
        /*0098*/ 	.word	0x00000080
        /*009c*/ 	.word	0x00000001
        /*00a0*/ 	.word	0x00000001


	//----- nvinfo : EIATTR_CRS_STACK_SIZE
	.align		4
.L_3595:
        /*00a4*/ 	.byte	0x04, 0x1e
        /*00a6*/ 	.short	(.L_3597 - .L_3596)
.L_3596:
        /*00a8*/ 	.word	0x00000000


	//----- nvinfo : EIATTR_CBANK_PARAM_SIZE
	.align		4
.L_3597:
        /*00ac*/ 	.byte	0x03, 0x19
        /*00ae*/ 	.short	0x0024


	//----- nvinfo : EIATTR_PARAM_CBANK
	.align		4
        /*00b0*/ 	.byte	0x04, 0x0a
        /*00b2*/ 	.short	(.L_3599 - .L_3598)
	.align		4
.L_3598:
        /*00b4*/ 	.word	index@(.nv.constant0._ZN2at6native27unrolled_elementwise_kernelINS0_13BinaryFunctorIlllNS0_15binary_internal10MulFunctorIlEEEESt5arrayIPcLm3EELi4E23TrivialOffsetCalculatorILi2EjESA_ILi1EjENS0_6memory15LoadWithoutCastENSD_16StoreWithoutCastEEEviT_T0_T2_T3_T4_T5_)
        /*00b8*/ 	.short	0x0380
        /*00ba*/ 	.short	0x0024


	//----- nvinfo : EIATTR_SW_WAR
	.align		4
.L_3599:
        /*00bc*/ 	.byte	0x04, 0x36
        /*00be*/ 	.short	(.L_3601 - .L_3600)
.L_3600:
        /*00c0*/ 	.word	0x00000008
.L_3601:


//--------------------- .nv.info._ZN2at6native29vectorized_elementwise_kernelILi2ENS0_13BinaryFunctorIlllNS0_15binary_internal10MulFunctorIlEEEESt5arrayIPcLm3EEEEviT0_T1_ --------------------------
	.section	.nv.info._ZN2at6native29vectorized_elementwise_kernelILi2ENS0_13BinaryFunctorIlllNS0_15binary_internal10MulFunctorIlEEEESt5arrayIPcLm3EEEEviT0_T1_,"",@"SHT_CUDA_INFO"
	.sectionflags	@""
	.align	4


	//----- nvinfo : EIATTR_CUDA_API_VERSION
	.align		4
        /*0000*/ 	.byte	0x04, 0x37
        /*0002*/ 	.short	(.L_3603 - .L_3602)
.L_3602:
        /*0004*/ 	.word	0x00000082


	//----- nvinfo : EIATTR_KPARAM_INFO
	.align		4
.L_3603:
        /*0008*/ 	.byte	0x04, 0x17
        /*000a*/ 	.short	(.L_3605 - .L_3604)
.L_3604:
        /*000c*/ 	.word	0x00000000
        /*0010*/ 	.short	0x0002
        /*0012*/ 	.short	0x0008
        /*0014*/ 	.byte	0x00, 0xf0, 0x61, 0x00


	//----- nvinfo : EIATTR_KPARAM_INFO
	.align		4
.L_3605:
        /*0018*/ 	.byte	0x04, 0x17
        /*001a*/ 	.short	(.L_3607 - .L_3606)
.L_3606:
        /*001c*/ 	.word	0x00000000
        /*0020*/ 	.short	0x0001
        /*0022*/ 	.short	0x0004
        /*0024*/ 	.byte	0x00, 0xf0, 0x05, 0x00


	//----- nvinfo : EIATTR_KPARAM_INFO
	.align		4
.L_3607:
        /*0028*/ 	.byte	0x04, 0x17
        /*002a*/ 	.short	(.L_3609 - .L_3608)
.L_3608:
        /*002c*/ 	.word	0x00000000
        /*0030*/ 	.short	0x0000
        /*0032*/ 	.short	0x0000
        /*0034*/ 	.byte	0x00, 0xf0, 0x11, 0x00


	//----- nvinfo : EIATTR_SPARSE_MMA_MASK
	.align		4
.L_3609:
        /*0038*/ 	.byte	0x03, 0x50
        /*003a*/ 	.short	0x0000


	//----- nvinfo : EIATTR_MAXREG_COUNT
	.align		4
        /*003c*/ 	.byte	0x03, 0x1b
        /*003e*/ 	.short	0x00ff


	//----- nvinfo : EIATTR_MERCURY_ISA_VERSION
	.align		4
        /*0040*/ 	.byte	0x03, 0x5f
        /*0042*/ 	.short	0x0101


	//----- nvinfo : EIATTR_VRC_CTA_INIT_COUNT
	.align		4
        /*0044*/ 	.byte	0x02, 0x4a
	.zero		1
	.zero		1


	//----- nvinfo : EIATTR_EXIT_INSTR_OFFSETS
	.align		4
        /*0048*/ 	.byte	0x04, 0x1c
        /*004a*/ 	.short	(.L_3611 - .L_3610)


	//   ....[0]....
.L_3610:
        /*004c*/ 	.word	0x00000bf0


	//   ....[1]....
        /*0050*/ 	.word	0x00000c40


	//   ....[2]....
        /*0054*/ 	.word	0x00001070


	//----- nvinfo : EIATTR_MAX_THREADS
	.align		4
.L_3611:
        /*0058*/ 	.byte	0x04, 0x05
        /*005a*/ 	.short	(.L_3613 - .L_3612)
.L_3612:
        /*005c*/ 	.word	0x00000080
        /*0060*/ 	.word	0x00000001
        /*0064*/ 	.word	0x00000001


	//----- nvinfo : EIATTR_CRS_STACK_SIZE
	.align		4
.L_3613:
        /*0068*/ 	.byte	0x04, 0x1e
        /*006a*/ 	.short	(.L_3615 - .L_3614)
.L_3614:
        /*006c*/ 	.word	0x00000000


	//----- nvinfo : EIATTR_CBANK_PARAM_SIZE
	.align		4
.L_3615:
        /*0070*/ 	.byte	0x03, 0x19
        /*0072*/ 	.short	0x0020


	//----- nvinfo : EIATTR_PARAM_CBANK
	.align		4
        /*0074*/ 	.byte	0x04, 0x0a
        /*0076*/ 	.short	(.L_3617 - .L_3616)
	.align		4
.L_3616:
        /*0078*/ 	.word	index@(.nv.constant0._ZN2at6native29vectorized_elementwise_kernelILi2ENS0_13BinaryFunctorIlllNS0_15binary_internal10MulFunctorIlEEEESt5arrayIPcLm3EEEEviT0_T1_)
        /*007c*/ 	.short	0x0380
        /*007e*/ 	.short	0x0020


	//----- nvinfo : EIATTR_SW_WAR
	.align		4
.L_3617:
        /*0080*/ 	.byte	0x04, 0x36
        /*0082*/ 	.short	(.L_3619 - .L_3618)
.L_3618:
        /*0084*/ 	.word	0x00000008
.L_3619:


//--------------------- .nv.info._ZN2at6native29vectorized_elementwise_kernelILi4ENS0_13BinaryFunctorIlllNS0_15binary_internal10MulFunctorIlEEEESt5arrayIPcLm3EEEEviT0_T1_ --------------------------
	.section	.nv.info._ZN2at6native29vectorized_elementwise_kernelILi4ENS0_13BinaryFunctorIlllNS0_15binary_internal10MulFunctorIlEEEESt5arrayIPcLm3EEEEviT0_T1_,"",@"SHT_CUDA_INFO"
	.sectionflags	@""
	.align	4


	//----- nvinfo : EIATTR_CUDA_API_VERSION
	.align		4
        /*0000*/ 	.byte	0x04, 0x37
        /*0002*/ 	.short	(.L_3621 - .L_3620)
.L_3620:
        /*0004*/ 	.word	0x00000082


	//----- nvinfo : EIATTR_KPARAM_INFO
	.align		4
.L_3621:
        /*0008*/ 	.byte	0x04, 0x17
        /*000a*/ 	.short	(.L_3623 - .L_3622)
.L_3622:
        /*000c*/ 	.word	0x00000000
        /*0010*/ 	.short	0x0002
        /*0012*/ 	.short	0x0008
        /*0014*/ 	.byte	0x00, 0xf0, 0x61, 0x00


	//----- nvinfo : EIATTR_KPARAM_INFO
	.align		4
.L_3623:
        /*0018*/ 	.byte	0x04, 0x17
        /*001a*/ 	.short	(.L_3625 - .L_3624)
.L_3624:
        /*001c*/ 	.word	0x00000000
        /*0020*/ 	.short	0x0001
        /*0022*/ 	.short	0x0004
        /*0024*/ 	.byte	0x00, 0xf0, 0x05, 0x00


	//----- nvinfo : EIATTR_KPARAM_INFO
	.align		4
.L_3625:
        /*0028*/ 	.byte	0x04, 0x17
        /*002a*/ 	.short	(.L_3627 - .L_3626)
.L_3626:
        /*002c*/ 	.word	0x00000000
        /*0030*/ 	.short	0x0000
        /*0032*/ 	.short	0x0000
        /*0034*/ 	.byte	0x00, 0xf0, 0x11, 0x00


	//----- nvinfo : EIATTR_SPARSE_MMA_MASK
	.align		4
.L_3627:
        /*0038*/ 	.byte	0x03, 0x50
        /*003a*/ 	.short	0x0000


	//----- nvinfo : EIATTR_MAXREG_COUNT
	.align		4
        /*003c*/ 	.byte	0x03, 0x1b
        /*003e*/ 	.short	0x00ff


	//----- nvinfo : EIATTR_MERCURY_ISA_VERSION
	.align		4
        /*0040*/ 	.byte	0x03, 0x5f
        /*0042*/ 	.short	0x0101


	//----- nvinfo : EIATTR_VRC_CTA_INIT_COUNT
	.align		4
        /*0044*/ 	.byte	0x02, 0x4a
	.zero		1
	.zero		1


	//----- nvinfo : EIATTR_EXIT_INSTR_OFFSETS
	.align		4
        /*0048*/ 	.byte	0x04, 0x1c
        /*004a*/ 	.short	(.L_3629 - .L_3628)


	//   ....[0]....
.L_3628:
        /*004c*/ 	.word	0x00000bf0


	//   ....[1]....
        /*0050*/ 	.word	0x00000c40


	//   ....[2]....
        /*0054*/ 	.word	0x00000f80


	//----- nvinfo : EIATTR_MAX_THREADS
	.align		4
.L_3629:
        /*0058*/ 	.byte	0x04, 0x05
        /*005a*/ 	.short	(.L_3631 - .L_3630)
.L_3630:
        /*005c*/ 	.word	0x00000080
        /*0060*/ 	.word	0x00000001
        /*0064*/ 	.word	0x00000001


	//----- nvinfo : EIATTR_CRS_STACK_SIZE
	.align		4
.L_3631:
        /*0068*/ 	.byte	0x04, 0x1e
        /*006a*/ 	.short	(.L_3633 - .L_3632)
.L_3632:
        /*006c*/ 	.word	0x00000000


	//----- nvinfo : EIATTR_CBANK_PARAM_SIZE
	.align		4
.L_3633:
        /*0070*/ 	.byte	0x03, 0x19
        /*0072*/ 	.short	0x0020


	//----- nvinfo : EIATTR_PARAM_CBANK
	.align		4
        /*0074*/ 	.byte	0x04, 0x0a
        /*0076*/ 	.short	(.L_3635 - .L_3634)
	.align		4
.L_3634:
        /*0078*/ 	.word	index@(.nv.constant0._ZN2at6native29vectorized_elementwise_kernelILi4ENS0_13BinaryFunctorIlllNS0_15binary_internal10MulFunctorIlEEEESt5arrayIPcLm3EEEEviT0_T1_)
        /*007c*/ 	.short	0x0380
        /*007e*/ 	.short	0x0020


	//----- nvinfo : EIATTR_SW_WAR
	.align		4
.L_3635:
        /*0080*/ 	.byte	0x04, 0x36
        /*0082*/ 	.short	(.L_3637 - .L_3636)
.L_3636:
        /*0084*/ 	.word	0x00000008
.L_3637:


//--------------------- .nv.info._ZN2at6native29vectorized_elementwise_kernelILi8ENS0_13BinaryFunctorIlllNS0_15binary_internal10MulFunctorIlEEEESt5arrayIPcLm3EEEEviT0_T1_ --------------------------
	.section	.nv.info._ZN2at6native29vectorized_elementwise_kernelILi8ENS0_13BinaryFunctorIlllNS0_15binary_internal10MulFunctorIlEEEESt5arrayIPcLm3EEEEviT0_T1_,"",@"SHT_CUDA_INFO"
	.sectionflags	@""
	.align	4


	//----- nvinfo : EIATTR_CUDA_API_VERSION
	.align		4
        /*0000*/ 	.byte	0x04, 0x37
        /*0002*/ 	.short	(.L_3639 - .L_3638)
.L_3638:
        /*0004*/ 	.word	0x00000082


	//----- nvinfo : EIATTR_KPARAM_INFO
	.align		4
.L_3639:
        /*0008*/ 	.byte	0x04, 0x17
        /*000a*/ 	.short	(.L_3641 - .L_3640)
.L_3640:
        /*000c*/ 	.word	0x00000000
        /*0010*/ 	.short	0x0002
        /*0012*/ 	.short	0x0008
        /*0014*/ 	.byte	0x00, 0xf0, 0x61, 0x00


	//----- nvinfo : EIATTR_KPARAM_INFO
	.align		4
.L_3641:
        /*0018*/ 	.byte	0x04, 0x17
        /*001a*/ 	.short	(.L_3643 - .L_3642)
.L_3642:
        /*001c*/ 	.word	0x00000000
        /*0020*/ 	.short	0x0001
        /*0022*/ 	.short	0x0004
        /*0024*/ 	.byte	0x00, 0xf0, 0x05, 0x00


	//----- nvinfo : EIATTR_KPARAM_INFO
	.align		4
.L_3643:
        /*0028*/ 	.byte	0x04, 0x17
        /*002a*/ 	.short	(.L_3645 - .L_3644)
.L_3644:
        /*002c*/ 	.word	0x00000000
        /*0030*/ 	.short	0x0000
        /*0032*/ 	.short	0x0000
        /*0034*/ 	.byte	0x00, 0xf0, 0x11, 0x00


	//----- nvinfo : EIATTR_SPARSE_MMA_MASK
	.align		4
.L_3645:
        /*0038*/ 	.byte	0x03, 0x50
        /*003a*/ 	.short	0x0000


	//----- nvinfo : EIATTR_MAXREG_COUNT
	.align		4
        /*003c*/ 	.byte	0x03, 0x1b
        /*003e*/ 	.short	0x00ff


	//----- nvinfo : EIATTR_MERCURY_ISA_VERSION
	.align		4
        /*0040*/ 	.byte	0x03, 0x5f
        /*0042*/ 	.short	0x0101


	//----- nvinfo : EIATTR_VRC_CTA_INIT_COUNT
	.align		4
        /*0044*/ 	.byte	0x02, 0x4a
	.zero		1
	.zero		1


	//----- nvinfo : EIATTR_EXIT_INSTR_OFFSETS
	.align		4
        /*0048*/ 	.byte	0x04, 0x1c
        /*004a*/ 	.short	(.L_3647 - .L_3646)


	//   ....[0]....
.L_3646:
        /*004c*/ 	.word	0x00000010


	//----- nvinfo : EIATTR_MAX_THREADS
	.align		4
.L_3647:
        /*0050*/ 	.byte	0x04, 0x05
        /*0052*/ 	.short	(.L_3649 - .L_3648)
.L_3648:
        /*0054*/ 	.word	0x00000080
        /*0058*/ 	.word	0x00000001
        /*005c*/ 	.word	0x00000001


	//----- nvinfo : EIATTR_CBANK_PARAM_SIZE
	.align		4
.L_3649:
        /*0060*/ 	.byte	0x03, 0x19
        /*0062*/ 	.short	0x0020


	//----- nvinfo : EIATTR_PARAM_CBANK
	.align		4
        /*0064*/ 	.byte	0x04, 0x0a
        /*0066*/ 	.short	(.L_3651 - .L_3650)
	.align		4
.L_3650:
        /*0068*/ 	.word	index@(.nv.constant0._ZN2at6native29vectorized_elementwise_kernelILi8ENS0_13BinaryFunctorIlllNS0_15binary_internal10MulFunctorIlEEEESt5arrayIPcLm3EEEEviT0_T1_)
        /*006c*/ 	.short	0x0380
        /*006e*/ 	.short	0x0020


	//----- nvinfo : EIATTR_SW_WAR
	.align		4
.L_3651:
        /*0070*/ 	.byte	0x04, 0x36
        /*0072*/ 	.short	(.L_3653 - .L_3652)
.L_3652:
        /*0074*/ 	.word	0x00000008
.L_3653:


//--------------------- .nv.info._ZN2at6native18elementwise_kernelILi128ELi4EZNS0_15gpu_kernel_implINS0_13AUnaryFunctorIiiiNS0_15binary_internal10MulFunctorIiEEEEEEvRNS_18TensorIteratorBaseERKT_EUliE_EEviT1_ --------------------------
	.section	.nv.info._ZN2at6native18elementwise_kernelILi128ELi4EZNS0_15gpu_kernel_implINS0_13AUnaryFunctorIiiiNS0_15binary_internal10MulFunctorIiEEEEEEvRNS_18TensorIteratorBaseERKT_EUliE_EEviT1_,"",@"SHT_CUDA_INFO"
	.sectionflags	@""
	.align	4


	//----- nvinfo : EIATTR_CUDA_API_VERSION
	.align		4
        /*0000*/ 	.byte	0x04, 0x37
        /*0002*/ 	.short	(.L_3655 - .L_3654)
.L_3654:
        /*0004*/ 	.word	0x00000082


	//----- nvinfo : EIATTR_KPARAM_INFO
	.align		4
.L_3655:
        /*0008*/ 	.byte	0x04, 0x17
        /*000a*/ 	.short	(.L_3657 - .L_3656)
.L_3656:
        /*000c*/ 	.word	0x00000000
        /*0010*/ 	.short	0x0001
        /*0012*/ 	.short	0x0008
        /*0014*/ 	.byte	0x00, 0xf0, 0x81, 0x08


	//----- nvinfo : EIATTR_KPARAM_INFO
	.align		4
.L_3657:
        /*0018*/ 	.byte	0x04, 0x17
        /*001a*/ 	.short	(.L_3659 - .L_3658)
.L_3658:
        /*001c*/ 	.word	0x00000000
        /*0020*/ 	.short	0x0000
        /*0022*/ 	.short	0x0000
        /*0024*/ 	.byte	0x00, 0xf0, 0x11, 0x00


	//----- nvinfo : EIATTR_SPARSE_MMA_MASK
	.align		4
.L_3659:
        /*0028*/ 	.byte	0x03, 0x50
        /*002a*/ 	.short	0x0000


	//----- nvinfo : EIATTR_MAXREG_COUNT
	.align		4
        /*002c*/ 	.byte	0x03, 0x1b
        /*002e*/ 	.short	0x0080


	//----- nvinfo : EIATTR_EXTERNS
	.align		4
        /*0030*/ 	.byte	0x04, 0x0f
        /*0032*/ 	.short	(.L_3661 - .L_3660)


	//   ....[0]....
	.align		4
.L_3660:
        /*0034*/ 	.word	index@(__assertfail)


	//----- nvinfo : EIATTR_MERCURY_ISA_VERSION
	.align		4
.L_3661:
        /*0038*/ 	.byte	0x03, 0x5f
        /*003a*/ 	.short	0x0101


	//----- nvinfo : EIATTR_VRC_CTA_INIT_COUNT
	.align		4
        /*003c*/ 	.byte	0x02, 0x4a
	.zero		1
	.zero		1


	//----- nvinfo : EIATTR_SYSCALL_OFFSETS
	.align		4
        /*0040*/ 	.byte	0x04, 0x46
        /*0042*/ 	.short	(.L_3663 - .L_3662)


	//   ....[0]....
.L_3662:
        /*0044*/ 	.word	0x000020b0


	//   ....[1]....
        /*0048*/ 	.word	0x00002e90


	//   ....[2]....
        /*004c*/ 	.word	0x000050b0


	//   ....[3]....
        /*0050*/ 	.word	0x00005c90


	//   ....[4]....
        /*0054*/ 	.word	0x00007ff0


	//   ....[5]....
        /*0058*/ 	.word	0x00008bd0


	//   ....[6]....
        /*005c*/ 	.word	0x0000af40


	//   ....[7]....
        /*0060*/ 	.word	0x0000baf0


	//----- nvinfo : EIATTR_EXIT_INSTR_OFFSETS
	.align		4
.L_3663:
        /*0064*/ 	.byte	0x04, 0x1c
        /*0066*/ 	.short	(.L_3665 - .L_3664)


	//   ....[0]....
.L_3664:
        /*0068*/ 	.word	0x00008eb0


	//   ....[1]....
        /*006c*/ 	.word	0x0000b080


	//   ....[2]....
        /*0070*/ 	.word	0x0000b0a0


	//   ....[3]....
        /*0074*/ 	.word	0x0000b130


	//   ....[4]....
        /*0078*/ 	.word	0x0000b150


	//   ....[5]....
        /*007c*/ 	.word	0x0000b170


	//   ....[6]....
        /*0080*/ 	.word	0x0000b200


	//   ....[7]....
        /*0084*/ 	.word	0x0000b240


	//   ....[8]....
        /*0088*/ 	.word	0x0000b2e0


	//   ....[9]....
        /*008c*/ 	.word	0x0000b330


	//   ....[10]....
        /*0090*/ 	.word	0x0000b360


	//   ....[11]....
        /*0094*/ 	.word	0x0000b420


	//   ....[12]....
        /*0098*/ 	.word	0x0000b590


	//   ....[13]....
        /*009c*/ 	.word	0x0000b700


	//   ....[14]....
        /*00a0*/ 	.word	0x0000b860


	//   ....[15]....
        /*00a4*/ 	.word	0x0000b890


	//   ....[16]....
        /*00a8*/ 	.word	0x0000b8b0


	//   ....[17]....
        /*00ac*/ 	.word	0x0000b950


	//   ....[18]....
        /*00b0*/ 	.word	0x0000b990


	//   ....[19]....
        /*00b4*/ 	.word	0x0000bb00


	//   ....[20]....
        /*00b8*/ 	.word	0x0000bc10


	//   ....[21]....
        /*00bc*/ 	.word	0x0000bd50


	//   ....[22]....
        /*00c0*/ 	.word	0x0000bd90


	//----- nvinfo : EIATTR_MAX_THREADS
	.align		4
.L_3665:
        /*00c4*/ 	.byte	0x04, 0x05
        /*00c6*/ 	.short	(.L_3667 - .L_3666)
.L_3666:
        /*00c8*/ 	.word	0x00000080
        /*00cc*/ 	.word	0x00000001
        /*00d0*/ 	.word	0x00000001


	//----- nvinfo : EIATTR_CRS_STACK_SIZE
	.align		4
.L_3667:
        /*00d4*/ 	.byte	0x04, 0x1e
        /*00d6*/ 	.short	(.L_3669 - .L_3668)
.L_3668:
        /*00d8*/ 	.word	0x00000000


	//----- nvinfo : EIATTR_CBANK_PARAM_SIZE
	.align		4
.L_3669:
        /*00dc*/ 	.byte	0x03, 0x19
        /*00de*/ 	.short	0x0228


	//----- nvinfo : EIATTR_PARAM_CBANK
	.align		4
        /*00e0*/ 	.byte	0x04, 0x0a
        /*00e2*/ 	.short	(.L_3671 - .L_3670)
	.align		4
.L_3670:
        /*00e4*/ 	.word	index@(.nv.constant0._ZN2at6native18elementwise_kernelILi128ELi4EZNS0_15gpu_kernel_implINS0_13AUnaryFunctorIiiiNS0_15binary_internal10MulFunctorIiEEEEEEvRNS_18TensorIteratorBaseERKT_EUliE_EEviT1_)
        /*00e8*/ 	.short	0x0380
        /*00ea*/ 	.short	0x0228


	//----- nvinfo : EIATTR_SW_WAR
	.align		4
.L_3671:
        /*00ec*/ 	.byte	0x04, 0x36
        /*00ee*/ 	.short	(.L_3673 - .L_3672)
.L_3672:
        /*00f0*/ 	.word	0x00000008
.L_3673:


//--------------------- .nv.info._ZN2at6native27unrolled_elementwise_kernelINS0_13AUnaryFunctorIiiiNS0_15binary_internal10MulFunctorIiEEEESt5arrayIPcLm2EELi4E23TrivialOffsetCalculatorILi1EjESB_NS0_6memory12LoadWithCastILi1EEENSC_13StoreWithCastILi1EEEEEviT_T0_T2_T3_T4_T5_ --------------------------
	.section	.nv.info._ZN2at6native27unrolled_elementwise_kernelINS0_13AUnaryFunctorIiiiNS0_15binary_internal10MulFunctorIiEEEESt5arrayIPcLm2EELi4E23TrivialOffsetCalculatorILi1EjESB_NS0_6memory12LoadWithCastILi1EEENSC_13StoreWithCastILi1EEEEEviT_T0_T2_T3_T4_T5_,"",@"SHT_CUDA_INFO"
	.sectionflags	@""
	.align	4


	//----- nvinfo : EIATTR_CUDA_API_VERSION
	.align		4
        /*0000*/ 	.byte	0x04, 0x37
        /*0002*/ 	.short	(.L_3675 - .L_3674)
.L_3674:
        /*0004*/ 	.word	0x00000082


	//----- nvinfo : EIATTR_KPARAM_INFO
	.align		4
.L_3675:
        /*0008*/ 	.byte	0x04, 0x17
        /*000a*/ 	.short	(.L_3677 - .L_3676)
.L_3676:
        /*000c*/ 	.word	0x00000000
        /*0010*/ 	.short	0x0006
        /*0012*/ 	.short	0x002c
        /*0014*/ 	.byte	0x00, 0xf0, 0x21, 0x00


	//----- nvinfo : EIATTR_KPARAM_INFO
	.align		4
.L_3677:
        /*0018*/ 	.byte	0x04, 0x17
        /*001a*/ 	.short	(.L_3679 - .L_3678)
.L_3678:
        /*001c*/ 	.word	0x00000000
        /*0020*/ 	.short	0x0005
        /*0022*/ 	.short	0x0024
        /*0024*/ 	.byte	0x00, 0xf0, 0x21, 0x00


	//----- nvinfo : EIATTR_KPARAM_INFO
	.align		4
.L_3679:
        /*0028*/ 	.byte	0x04, 0x17
        /*002a*/ 	.short	(.L_3681 - .L_3680)
.L_3680:
        /*002c*/ 	.word	0x00000000
        /*0030*/ 	.short	0x0004
        /*0032*/ 	.short	0x0021
        /*0034*/ 	.byte	0x00, 0xf0, 0x05, 0x00


	//----- nvinfo : EIATTR_KPARAM_INFO
	.align		4
.L_3681:
        /*0038*/ 	.byte	0x04, 0x17
        /*003a*/ 	.short	(.L_3683 - .L_3682)
.L_3682:
        /*003c*/ 	.word	0x00000000
        /*0040*/ 	.short	0x0003
        /*0042*/ 	.short	0x0020
        /*0044*/ 	.byte	0x00, 0xf0, 0x05, 0x00


	//----- nvinfo : EIATTR_KPARAM_INFO
	.align		4
.L_3683:
        /*0048*/ 	.byte	0x04, 0x17
        /*004a*/ 	.short	(.L_3685 - .L_3684)
.L_3684:
        /*004c*/ 	.word	0x00000000
        /*0050*/ 	.short	0x0002
        /*0052*/ 	.short	0x0010
        /*0054*/ 	.byte	0x00, 0xf0, 0x41, 0x00


	//----- nvinfo : EIATTR_KPARAM_INFO
	.align		4
.L_3685:
        /*0058*/ 	.byte	0x04, 0x17
        /*005a*/ 	.short	(.L_3687 - .L_3686)
.L_3686:
        /*005c*/ 	.word	0x00000000
        /*0060*/ 	.short	0x0001
        /*0062*/ 	.short	0x0004
        /*0064*/ 	.byte	0x00, 0xf0, 0x21, 0x00


	//----- nvinfo : EIATTR_KPARAM_INFO
	.align		4
.L_3687:
        /*0068*/ 	.byte	0x04, 0x17
        /*006a*/ 	.short	(.L_3689 - .L_3688)
.L_3688:
        /*006c*/ 	.word	0x00000000
        /*0070*/ 	.short	0x0000
        /*0072*/ 	.short	0x0000
        /*0074*/ 	.byte	0x00, 0xf0, 0x11, 0x00


	//----- nvinfo : EIATTR_SPARSE_MMA_MASK
	.align		4
.L_3689:
        /*0078*/ 	.byte	0x03, 0x50
        /*007a*/ 	.short	0x0000


	//----- nvinfo : EIATTR_MAXREG_COUNT
	.align		4
        /*007c*/ 	.byte	0x03, 0x1b
        /*007e*/ 	.short	0x00ff


	//----- nvinfo : EIATTR_EXTERNS
	.align		4
        /*0080*/ 	.byte	0x04, 0x0f
        /*0082*/ 	.short	(.L_3691 - .L_3690)


	//   ....[0]....
	.align		4
.L_3690:
        /*0084*/ 	.word	index@(__assertfail)


	//----- nvinfo : EIATTR_MERCURY_ISA_VERSION
	.align		4
.L_3691:
        /*0088*/ 	.byte	0x03, 0x5f
        /*008a*/ 	.short	0x0101


	//----- nvinfo : EIATTR_VRC_CTA_INIT_COUNT
	.align		4
        /*008c*/ 	.byte	0x02, 0x4a
	.zero		1
	.zero		1


	//----- nvinfo : EIATTR_SYSCALL_OFFSETS
	.align		4
        /*0090*/ 	.byte	0x04, 0x46
        /*0092*/ 	.short	(.L_3693 - .L_3692)


	//   ....[0]....
.L_3692:
        /*0094*/ 	.word	0x00000dc0


	//   ....[1]....
        /*0098*/ 	.word	0x00001ce0


	//   ....[2]....
        /*009c*/ 	.word	0x00002b50


	//   ....[3]....
        /*00a0*/ 	.word	0x000039c0


	//   ....[4]....
        /*00a4*/ 	.word	0x000047c0


	//   ....[5]....
        /*00a8*/ 	.word	0x000054f0


	//   ....[6]....
        /*00ac*/ 	.word	0x00006380


	//   ....[7]....
        /*00b0*/ 	.word	0x000071f0


	//----- nvinfo : EIATTR_EXIT_INSTR_OFFSETS
	.align		4
.L_3693:
        /*00b4*/ 	.byte	0x04, 0x1c
        /*00b6*/ 	.short	(.L_3695 - .L_3694)


	//   ....[0]....
.L_3694:
        /*00b8*/ 	.word	0x00006650


	//   ....[1]....
        /*00bc*/ 	.word	0x00006780


	//   ....[2]....
        /*00c0*/ 	.word	0x000067a0


	//   ....[3]....
        /*00c4*/ 	.word	0x00006830


	//   ....[4]....
        /*00c8*/ 	.word	0x00006850


	//   ....[5]....
        /*00cc*/ 	.word	0x00006870


	//   ....[6]....
        /*00d0*/ 	.word	0x00006900


	//   ....[7]....
        /*00d4*/ 	.word	0x00006940


	//   ....[8]....
        /*00d8*/ 	.word	0x000069e0


	//   ....[9]....
        /*00dc*/ 	.word	0x00006a30


	//   ....[10]....
        /*00e0*/ 	.word	0x00006a60


	//   ....[11]....
        /*00e4*/ 	.word	0x00006b20


	//   ....[12]....
        /*00e8*/ 	.word	0x00006c90


	//   ....[13]....
        /*00ec*/ 	.word	0x00006e00


	//   ....[14]....
        /*00f0*/ 	.word	0x00006f60


	//   ....[15]....
        /*00f4*/ 	.word	0x00006f90


	//   ....[16]....
        /*00f8*/ 	.word	0x00006fb0


	//   ....[17]....
        /*00fc*/ 	.word	0x00007050


	//   ....[18]....
        /*0100*/ 	.word	0x00007090


	//   ....[19]....
        /*0104*/ 	.word	0x00007200


	//   ....[20]....
        /*0108*/ 	.word	0x00007310


	//   ....[21]....
        /*010c*/ 	.word	0x00007450


	//   ....[22]....
        /*0110*/ 	.word	0x00007490


	//----- nvinfo : EIATTR_MAX_THREADS
	.align		4
.L_3695:
        /*0114*/ 	.byte	0x04, 0x05
        /*0116*/ 	.short	(.L_3697 - .L_3696)
.L_3696:
        /*0118*/ 	.word	0x00000080
        /*011c*/ 	.word	0x00000001
        /*0120*/ 	.word	0x00000001


	//----- nvinfo : EIATTR_CRS_STACK_SIZE
	.align		4
.L_3697:
        /*0124*/ 	.byte	0x04, 0x1e
        /*0126*/ 	.short	(.L_3699 - .L_3698)
.L_3698:
        /*0128*/ 	.word	0x00000000


	//----- nvinfo : EIATTR_CBANK_PARAM_SIZE
	.align		4
.L_3699:
        /*012c*/ 	.byte	0x03, 0x19
        /*012e*/ 	.short	0x0034


	//----- nvinfo : EIATTR_PARAM_CBANK
	.align		4
        /*0130*/ 	.byte	0x04, 0x0a
        /*0132*/ 	.short	(.L_3701 - .L_3700)
	.align		4
.L_3700:
        /*0134*/ 	.word	index@(.nv.constant0._ZN2at6native27unrolled_elementwise_kernelINS0_13AUnaryFunctorIiiiNS0_15binary_internal10MulFunctorIiEEEESt5arrayIPcLm2EELi4E23TrivialOffsetCalculatorILi1EjESB_NS0_6memory12LoadWithCastILi1EEENSC_13StoreWithCastILi1EEEEEviT_T0_T2_T3_T4_T5_)
        /*0138*/ 	.short	0x0380
        /*013a*/ 	.short	0x0034


	//----- nvinfo : EIATTR_SW_WAR
	.align		4
.L_3701:
        /*013c*/ 	.byte	0x04, 0x36
        /*013e*/ 	.short	(.L_3703 - .L_3702)
.L_3702:
        /*0140*/ 	.word	0x00000008
.L_3703:


//--------------------- .nv.info._ZN2at6native18elementwise_kernelILi128ELi2EZNS0_22gpu_kernel_impl_nocastINS0_13AUnaryFunctorIiiiNS0_15binary_internal10MulFunctorIiEEEEEEvRNS_18TensorIteratorBaseERKT_EUliE_EEviT1_ --------------------------
	.section	.nv.info._ZN2at6native18elementwise_kernelILi128ELi2EZNS0_22gpu_kernel_impl_nocastINS0_13AUnaryFunctorIiiiNS0_15binary_internal10MulFunctorIiEEEEEEvRNS_18TensorIteratorBaseERKT_EUliE_EEviT1_,"",@"SHT_CUDA_INFO"
	.sectionflags	@""
	.align	4


	//----- nvinfo : EIATTR_CUDA_API_VERSION
	.align		4
        /*0000*/ 	.byte	0x04, 0x37
        /*0002*/ 	.short	(.L_3705 - .L_3704)
.L_3704:
        /*0004*/ 	.word	0x00000082


	//----- nvinfo : EIATTR_KPARAM_INFO
	.align		4
.L_3705:
        /*0008*/ 	.byte	0x04, 0x17
        /*000a*/ 	.short	(.L_3707 - .L_3706)
.L_3706:
        /*000c*/ 	.word	0x00000000
        /*0010*/ 	.short	0x0001
        /*0012*/ 	.short	0x0008
        /*0014*/ 	.byte	0x00, 0xf0, 0x61, 0x08


	//----- nvinfo : EIATTR_KPARAM_INFO
	.align		4
.L_3707:
        /*0018*/ 	.byte	0x04, 0x17
        /*001a*/ 	.short	(.L_3709 - .L_3708)
.L_3708:
        /*001c*/ 	.word	0x00000000
        /*0020*/ 	.short	0x0000
        /*0022*/ 	.short	0x0000
        /*0024*/ 	.byte	0x00, 0xf0, 0x11, 0x00


	//----- nvinfo : EIATTR_SPARSE_MMA_MASK
	.align		4
.L_3709:
        /*0028*/ 	.byte	0x03, 0x50
        /*002a*/ 	.short	0x0000


	//----- nvinfo : EIATTR_MAXREG_COUNT
	.align		4
        /*002c*/ 	.byte	0x03, 0x1b
        /*002e*/ 	.short	0x0080


	//----- nvinfo : EIATTR_MERCURY_ISA_VERSION
	.align		4
        /*0030*/ 	.byte	0x03, 0x5f
        /*0032*/ 	.short	0x0101


	//----- nvinfo : EIATTR_VRC_CTA_INIT_COUNT
	.align		4
        /*0034*/ 	.byte	0x02, 0x4a
	.zero		1
	.zero		1


	//----- nvinfo : EIATTR_EXIT_INSTR_OFFSETS
	.align		4
        /*0038*/ 	.byte	0x04, 0x1c
        /*003a*/ 	.short	(.L_3711 - .L_3710)


	//   ....[0]....
.L_3710:
        /*003c*/ 	.word	0x00000160


	//   ....[1]....
        /*0040*/ 	.word	0x000001d0


	//   ....[2]....
        /*0044*/ 	.word	0x000015b0


	//   ....[3]....
        /*0048*/ 	.word	0x000028f0


	//----- nvinfo : EIATTR_MAX_THREADS
	.align		4
.L_3711:
        /*004c*/ 	.byte	0x04, 0x05
        /*004e*/ 	.short	(.L_3713 - .L_3712)
.L_3712:
        /*0050*/ 	.word	0x00000080
        /*0054*/ 	.word	0x00000001
        /*0058*/ 	.word	0x00000001


	//----- nvinfo : EIATTR_CRS_STACK_SIZE
	.align		4
.L_3713:
        /*005c*/ 	.byte	0x04, 0x1e
        /*005e*/ 	.short	(.L_3715 - .L_3714)
.L_3714:
        /*0060*/ 	.word	0x00000000


	//----- nvinfo : EIATTR_CBANK_PARAM_SIZE
	.align		4
.L_3715:
        /*0064*/ 	.byte	0x03, 0x19
        /*0066*/ 	.short	0x0220


	//----- nvinfo : EIATTR_PARAM_CBANK
	.align		4
        /*0068*/ 	.byte	0x04, 0x0a
        /*006a*/ 	.short	(.L_3717 - .L_3716)
	.align		4
.L_3716:
        /*006c*/ 	.word	index@(.nv.constant0._ZN2at6native18elementwise_kernelILi128ELi2EZNS0_22gpu_kernel_impl_nocastINS0_13AUnaryFunctorIiiiNS0_15binary_internal10MulFunctorIiEEEEEEvRNS_18TensorIteratorBaseERKT_EUliE_EEviT1_)
        /*0070*/ 	.short	0x0380
        /*0072*/ 	.short	0x0220


	//----- nvinfo : EIATTR_SW_WAR
	.align		4
.L_3717:
        /*0074*/ 	.byte	0x04, 0x36
        /*0076*/ 	.short	(.L_3719 - .L_3718)
.L_3718:
        /*0078*/ 	.word	0x00000008
.L_3719:


//--------------------- .nv.info._ZN2at6native27unrolled_elementwise_kernelINS0_13AUnaryFunctorIiiiNS0_15binary_internal10MulFunctorIiEEEESt5arrayIPcLm2EELi4E23TrivialOffsetCalculatorILi1EjESB_NS0_6memory15LoadWithoutCastENSC_16StoreWithoutCastEEEviT_T0_T2_T3_T4_T5_ --------------------------
	.section	.nv.info._ZN2at6native27unrolled_elementwise_kernelINS0_13AUnaryFunctorIiiiNS0_15binary_internal10MulFunctorIiEEEESt5arrayIPcLm2EELi4E23TrivialOffsetCalculatorILi1EjESB_NS0_6memory15LoadWithoutCastENSC_16StoreWithoutCastEEEviT_T0_T2_T3_T4_T5_,"",@"SHT_CUDA_INFO"
	.sectionflags	@""
	.align	4


	//----- nvinfo : EIATTR_CUDA_API_VERSION
	.align		4
        /*0000*/ 	.byte	0x04, 0x37
        /*0002*/ 	.short	(.L_3721 - .L_3720)
.L_3720:
        /*0004*/ 	.word	0x00000082


	//----- nvinfo : EIATTR_KPARAM_INFO
	.align		4
.L_3721:
        /*0008*/ 	.byte	0x04, 0x17
        /*000a*/ 	.short	(.L_3723 - .L_3722)
.L_3722:
        /*000c*/ 	.word	0x00000000
        /*0010*/ 	.short	0x0006
        /*0012*/ 	.short	0x0023
        /*0014*/ 	.byte	0x00, 0xf0, 0x05, 0x00


	//----- nvinfo : EIATTR_KPARAM_INFO
	.align		4
.L_3723:
        /*0018*/ 	.byte	0x04, 0x17
        /*001a*/ 	.short	(.L_3725 - .L_3724)
.L_3724:
        /*001c*/ 	.word	0x00000000
        /*0020*/ 	.short	0x0005
        /*0022*/ 	.short	0x0022
        /*0024*/ 	.byte	0x00, 0xf0, 0x05, 0x00


	//----- nvinfo : EIATTR_KPARAM_INFO
	.align		4
.L_3725:
        /*0028*/ 	.byte	0x04, 0x17
        /*002a*/ 	.short	(.L_3727 - .L_3726)
.L_3726:
        /*002c*/ 	.word	0x00000000
        /*0030*/ 	.short	0x0004
        /*0032*/ 	.short	0x0021
        /*0034*/ 	.byte	0x00, 0xf0, 0x05, 0x00


	//----- nvinfo : EIATTR_KPARAM_INFO
	.align		4
.L_3727:
        /*0038*/ 	.byte	0x04, 0x17
        /*003a*/ 	.short	(.L_3729 - .L_3728)
.L_3728:
        /*003c*/ 	.word	0x00000000
        /*0040*/ 	.short	0x0003
        /*0042*/ 	.short	0x0020
        /*0044*/ 	.byte	0x00, 0xf0, 0x05, 0x00


	//----- nvinfo : EIATTR_KPARAM_INFO
	.align		4
.L_3729:
        /*0048*/ 	.byte	0x04, 0x17
        /*004a*/ 	.short	(.L_3731 - .L_3730)
.L_3730:
        /*004c*/ 	.word	0x00000000
        /*0050*/ 	.short	0x0002
        /*0052*/ 	.short	0x0010
        /*0054*/ 	.byte	0x00, 0xf0, 0x41, 0x00


	//----- nvinfo : EIATTR_KPARAM_INFO
	.align		4
.L_3731:
        /*0058*/ 	.byte	0x04, 0x17
        /*005a*/ 	.short	(.L_3733 - .L_3732)
.L_3732:
        /*005c*/ 	.word	0x00000000
        /*0060*/ 	.short	0x0001
        /*0062*/ 	.short	0x0004
        /*0064*/ 	.byte	0x00, 0xf0, 0x21, 0x00


	//----- nvinfo : EIATTR_KPARAM_INFO
	.align		4
.L_3733:
        /*0068*/ 	.byte	0x04, 0x17
        /*006a*/ 	.short	(.L_3735 - .L_3734)
.L_3734:
        /*006c*/ 	.word	0x00000000
        /*0070*/ 	.short	0x0000
        /*0072*/ 	.short	0x0000
        /*0074*/ 	.byte	0x00, 0xf0, 0x11, 0x00


	//----- nvinfo : EIATTR_SPARSE_MMA_MASK
	.align		4
.L_3735:
        /*0078*/ 	.byte	0x03, 0x50
        /*007a*/ 	.short	0x0000


	//----- nvinfo : EIATTR_MAXREG_COUNT
	.align		4
        /*007c*/ 	.byte	0x03, 0x1b
        /*007e*/ 	.short	0x00ff


	//----- nvinfo : EIATTR_MERCURY_ISA_VERSION
	.align		4
        /*0080*/ 	.byte	0x03, 0x5f
        /*0082*/ 	.short	0x0101


	//----- nvinfo : EIATTR_VRC_CTA_INIT_COUNT
	.align		4
        /*0084*/ 	.byte	0x02, 0x4a
	.zero		1
	.zero		1


	//----- nvinfo : EIATTR_EXIT_INSTR_OFFSETS
	.align		4
        /*0088*/ 	.byte	0x04, 0x1c
        /*008a*/ 	.short	(.L_3737 - .L_3736)


	//   ....[0]....
.L_3736:
        /*008c*/ 	.word	0x00000400


	//   ....[1]....
        /*0090*/ 	.word	0x00000450


	//----- nvinfo : EIATTR_MAX_THREADS
	.align		4
.L_3737:
        /*0094*/ 	.byte	0x04, 0x05
        /*0096*/ 	.short	(.L_3739 - .L_3738)
.L_3738:
        /*0098*/ 	.word	0x00000080
        /*009c*/ 	.word	0x00000001
        /*00a0*/ 	.word	0x00000001


	//----- nvinfo : EIATTR_CRS_STACK_SIZE
	.align		4
.L_3739:
        /*00a4*/ 	.byte	0x04, 0x1e
        /*00a6*/ 	.short	(.L_3741 - .L_3740)
.L_3740:
        /*00a8*/ 	.word	0x00000000


	//----- nvinfo : EIATTR_CBANK_PARAM_SIZE
	.align		4
.L_3741:
        /*00ac*/ 	.byte	0x03, 0x19
        /*00ae*/ 	.short	0x0024


	//----- nvinfo : EIATTR_PARAM_CBANK
	.align		4
        /*00b0*/ 	.byte	0x04, 0x0a
        /*00b2*/ 	.short	(.L_3743 - .L_3742)
	.align		4
.L_3742:
        /*00b4*/ 	.word	index@(.nv.constant0._ZN2at6native27unrolled_elementwise_kernelINS0_13AUnaryFunctorIiiiNS0_15binary_internal10MulFunctorIiEEEESt5arrayIPcLm2EELi4E23TrivialOffsetCalculatorILi1EjESB_NS0_6memory15LoadWithoutCastENSC_16StoreWithoutCastEEEviT_T0_T2_T3_T4_T5_)
        /*00b8*/ 	.short	0x0380
        /*00ba*/ 	.short	0x0024


	//----- nvinfo : EIATTR_SW_WAR
	.align		4
.L_3743:
        /*00bc*/ 	.byte	0x04, 0x36
        /*00be*/ 	.short	(.L_3745 - .L_3744)
.L_3744:
        /*00c0*/ 	.word	0x00000008
.L_3745:


//--------------------- .nv.info._ZN2at6native29vectorized_elementwise_kernelILi2ENS0_13AUnaryFunctorIiiiNS0_15binary_internal10MulFunctorIiEEEESt5arrayIPcLm2EEEEviT0_T1_ --------------------------
	.section	.nv.info._ZN2at6native29vectorized_elementwise_kernelILi2ENS0_13AUnaryFunctorIiiiNS0_15binary_internal10MulFunctorIiEEEESt5arrayIPcLm2EEEEviT0_T1_,"",@"SHT_CUDA_INFO"
	.sectionflags	@""
	.align	4


	//----- nvinfo : EIATTR_CUDA_API_VERSION
	.align		4
        /*0000*/ 	.byte	0x04, 0x37
        /*0002*/ 	.short	(.L_3747 - .L_3746)
.L_3746:
        /*0004*/ 	.word	0x00000082


	//----- nvinfo : EIATTR_KPARAM_INFO
	.align		4
.L_3747:
        /*0008*/ 	.byte	0x04, 0x17
        /*000a*/ 	.short	(.L_3749 - .L_3748)
.L_3748:
        /*000c*/ 	.word	0x00000000
        /*0010*/ 	.short	0x0002
        /*0012*/ 	.short	0x0010
        /*0014*/ 	.byte	0x00, 0xf0, 0x41, 0x00


	//----- nvinfo : EIATTR_KPARAM_INFO
	.align		4
.L_3749:
        /*0018*/ 	.byte	0x04, 0x17
        /*001a*/ 	.short	(.L_3751 - .L_3750)
.L_3750:
        /*001c*/ 	.word	0x00000000
        /*0020*/ 	.short	0x0001
        /*0022*/ 	.short	0x0004
        /*0024*/ 	.byte	0x00, 0xf0, 0x21, 0x00


	//----- nvinfo : EIATTR_KPARAM_INFO
	.align		4
.L_3751:
        /*0028*/ 	.byte	0x04, 0x17
        /*002a*/ 	.short	(.L_3753 - .L_3752)
.L_3752:
        /*002c*/ 	.word	0x00000000
        /*0030*/ 	.short	0x0000
        /*0032*/ 	.short	0x0000
        /*0034*/ 	.byte	0x00, 0xf0, 0x11, 0x00


	//----- nvinfo : EIATTR_SPARSE_MMA_MASK
	.align		4
.L_3753:
        /*0038*/ 	.byte	0x03, 0x50
        /*003a*/ 	.short	0x0000


	//----- nvinfo : EIATTR_MAXREG_COUNT
	.align		4
        /*003c*/ 	.byte	0x03, 0x1b
        /*003e*/ 	.short	0x00ff


	//----- nvinfo : EIATTR_MERCURY_ISA_VERSION
	.align		4
        /*0040*/ 	.byte	0x03, 0x5f
        /*0042*/ 	.short	0x0101


	//----- nvinfo : EIATTR_VRC_CTA_INIT_COUNT
	.align		4
        /*0044*/ 	.byte	0x02, 0x4a
	.zero		1
	.zero		1


	//----- nvinfo : EIATTR_EXIT_INSTR_OFFSETS
	.align		4
        /*0048*/ 	.byte	0x04, 0x1c
        /*004a*/ 	.short	(.L_3755 - .L_3754)


	//   ....[0]....
.L_3754:
        /*004c*/ 	.word	0x00000800


	//   ....[1]....
        /*0050*/ 	.word	0x00000850


	//   ....[2]....
        /*0054*/ 	.word	0x000009e0


	//----- nvinfo : EIATTR_MAX_THREADS
	.align		4
.L_3755:
        /*0058*/ 	.byte	0x04, 0x05
        /*005a*/ 	.short	(.L_3757 - .L_3756)
.L_3756:
        /*005c*/ 	.word	0x00000080
        /*0060*/ 	.word	0x00000001
        /*0064*/ 	.word	0x00000001


	//----- nvinfo : EIATTR_CRS_STACK_SIZE
	.align		4
.L_3757:
        /*0068*/ 	.byte	0x04, 0x1e
        /*006a*/ 	.short	(.L_3759 - .L_3758)
.L_3758:
        /*006c*/ 	.word	0x00000000


	//----- nvinfo : EIATTR_CBANK_PARAM_SIZE
	.align		4
.L_3759:
        /*0070*/ 	.byte	0x03, 0x19
        /*0072*/ 	.short	0x0020


	//----- nvinfo : EIATTR_PARAM_CBANK
	.align		4
        /*0074*/ 	.byte	0x04, 0x0a
        /*0076*/ 	.short	(.L_3761 - .L_3760)
	.align		4
.L_3760:
        /*0078*/ 	.word	index@(.nv.constant0._ZN2at6native29vectorized_elementwise_kernelILi2ENS0_13AUnaryFunctorIiiiNS0_15binary_internal10MulFunctorIiEEEESt5arrayIPcLm2EEEEviT0_T1_)
        /*007c*/ 	.short	0x0380
        /*007e*/ 	.short	0x0020


	//----- nvinfo : EIATTR_SW_WAR
	.align		4
.L_3761:
        /*0080*/ 	.byte	0x04, 0x36
        /*0082*/ 	.short	(.L_3763 - .L_3762)
.L_3762:
        /*0084*/ 	.word	0x00000008
.L_3763:


//--------------------- .nv.info._ZN2at6native29vectorized_elementwise_kernelILi4ENS0_13AUnaryFunctorIiiiNS0_15binary_internal10MulFunctorIiEEEESt5arrayIPcLm2EEEEviT0_T1_ --------------------------
	.section	.nv.info._ZN2at6native29vectorized_elementwise_kernelILi4ENS0_13AUnaryFunctorIiiiNS0_15binary_internal10MulFunctorIiEEEESt5arrayIPcLm2EEEEviT0_T1_,"",@"SHT_CUDA_INFO"
	.sectionflags	@""
	.align	4


	//----- nvinfo : EIATTR_CUDA_API_VERSION
	.align		4
        /*0000*/ 	.byte	0x04, 0x37
        /*0002*/ 	.short	(.L_3765 - .L_3764)
.L_3764:
        /*0004*/ 	.word	0x00000082


	//----- nvinfo : EIATTR_KPARAM_INFO
	.align		4
.L_3765:
        /*0008*/ 	.byte	0x04, 0x17
        /*000a*/ 	.short	(.L_3767 - .L_3766)
.L_3766:
        /*000c*/ 	.word	0x00000000
        /*0010*/ 	.short	0x0002
        /*0012*/ 	.short	0x0010
        /*0014*/ 	.byte	0x00, 0xf0, 0x41, 0x00


	//----- nvinfo : EIATTR_KPARAM_INFO
	.align		4
.L_3767:
        /*0018*/ 	.byte	0x04, 0x17
        /*001a*/ 	.short	(.L_3769 - .L_3768)
.L_3768:
        /*001c*/ 	.word	0x00000000
        /*0020*/ 	.short	0x0001
        /*0022*/ 	.short	0x0004
        /*0024*/ 	.byte	0x00, 0xf0, 0x21, 0x00


	//----- nvinfo : EIATTR_KPARAM_INFO
	.align		4
.L_3769:
        /*0028*/ 	.byte	0x04, 0x17
        /*002a*/ 	.short	(.L_3771 - .L_3770)
.L_3770:
        /*002c*/ 	.word	0x00000000
        /*0030*/ 	.short	0x0000
        /*0032*/ 	.short	0x0000
        /*0034*/ 	.byte	0x00, 0xf0, 0x11, 0x00


	//----- nvinfo : EIATTR_SPARSE_MMA_MASK
	.align		4
.L_3771:
        /*0038*/ 	.byte	0x03, 0x50
        /*003a*/ 	.short	0x0000


	//----- nvinfo : EIATTR_MAXREG_COUNT
	.align		4
        /*003c*/ 	.byte	0x03, 0x1b
        /*003e*/ 	.short	0x00ff


	//----- nvinfo : EIATTR_MERCURY_ISA_VERSION
	.align		4
        /*0040*/ 	.byte	0x03, 0x5f
        /*0042*/ 	.short	0x0101


	//----- nvinfo : EIATTR_VRC_CTA_INIT_COUNT
	.align		4
        /*0044*/ 	.byte	0x02, 0x4a
	.zero		1
	.zero		1


	//----- nvinfo : EIATTR_EXIT_INSTR_OFFSETS
	.align		4
        /*0048*/ 	.byte	0x04, 0x1c
        /*004a*/ 	.short	(.L_3773 - .L_3772)


	//   ....[0]....
.L_3772:
        /*004c*/ 	.word	0x00000800


	//   ....[1]....
        /*0050*/ 	.word	0x00000850


	//   ....[2]....
        /*0054*/ 	.word	0x000009a0


	//----- nvinfo : EIATTR_MAX_THREADS
	.align		4
.L_3773:
        /*0058*/ 	.byte	0x04, 0x05
        /*005a*/ 	.short	(.L_3775 - .L_3774)
.L_3774:
        /*005c*/ 	.word	0x00000080
        /*0060*/ 	.word	0x00000001
        /*0064*/ 	.word	0x00000001


	//----- nvinfo : EIATTR_CRS_STACK_SIZE
	.align		4
.L_3775:
        /*0068*/ 	.byte	0x04, 0x1e
        /*006a*/ 	.short	(.L_3777 - .L_3776)
.L_3776:
        /*006c*/ 	.word	0x00000000


	//----- nvinfo : EIATTR_CBANK_PARAM_SIZE
	.align		4
.L_3777:
        /*0070*/ 	.byte	0x03, 0x19
        /*0072*/ 	.short	0x0020


	//----- nvinfo : EIATTR_PARAM_CBANK
	.align		4
        /*0074*/ 	.byte	0x04, 0x0a
        /*0076*/ 	.short	(.L_3779 - .L_3778)
	.align		4
.L_3778:
        /*0078*/ 	.word	index@(.nv.constant0._ZN2at6native29vectorized_elementwise_kernelILi4ENS0_13AUnaryFunctorIiiiNS0_15binary_internal10MulFunctorIiEEEESt5arrayIPcLm2EEEEviT0_T1_)
        /*007c*/ 	.short	0x0380
        /*007e*/ 	.short	0x0020


	//----- nvinfo : EIATTR_SW_WAR
	.align		4
.L_3779:
        /*0080*/ 	.byte	0x04, 0x36
        /*0082*/ 	.short	(.L_3781 - .L_3780)
.L_3780:
        /*0084*/ 	.word	0x00000008
.L_3781:


//--------------------- .nv.info._ZN2at6native29vectorized_elementwise_kernelILi8ENS0_13AUnaryFunctorIiiiNS0_15binary_internal10MulFunctorIiEEEESt5arrayIPcLm2EEEEviT0_T1_ --------------------------
	.section	.nv.info._ZN2at6native29vectorized_elementwise_kernelILi8ENS0_13AUnaryFunctorIiiiNS0_15binary_internal10MulFunctorIiEEEESt5arrayIPcLm2EEEEviT0_T1_,"",@"SHT_CUDA_INFO"
	.sectionflags	@""
	.align	4


	//----- nvinfo : EIATTR_CUDA_API_VERSION
	.align		4
        /*0000*/ 	.byte	0x04, 0x37
        /*0002*/ 	.short	(.L_3783 - .L_3782)
.L_3782:
        /*0004*/ 	.word	0x00000082


	//----- nvinfo : EIATTR_KPARAM_INFO
	.align		4
.L_3783:
        /*0008*/ 	.byte	0x04, 0x17
        /*000a*/ 	.short	(.L_3785 - .L_3784)
.L_3784:
        /*000c*/ 	.word	0x00000000
        /*0010*/ 	.short	0x0002
        /*0012*/ 	.short	0x0010
        /*0014*/ 	.byte	0x00, 0xf0, 0x41, 0x00


	//----- nvinfo : EIATTR_KPARAM_INFO
	.align		4
.L_3785:
        /*0018*/ 	.byte	0x04, 0x17
        /*001a*/ 	.short	(.L_3787 - .L_3786)
.L_3786:
        /*001c*/ 	.word	0x00000000
        /*0020*/ 	.short	0x0001
        /*0022*/ 	.short	0x0004
        /*0024*/ 	.byte	0x00, 0xf0, 0x21, 0x00


	//----- nvinfo : EIATTR_KPARAM_INFO
	.align		4
.L_3787:
        /*0028*/ 	.byte	0x04, 0x17
        /*002a*/ 	.short	(.L_3789 - .L_3788)
.L_3788:
        /*002c*/ 	.word	0x00000000
        /*0030*/ 	.short	0x0000
        /*0032*/ 	.short	0x0000
        /*0034*/ 	.byte	0x00, 0xf0, 0x11, 0x00


	//----- nvinfo : EIATTR_SPARSE_MMA_MASK
	.align		4
.L_3789:
        /*0038*/ 	.byte	0x03, 0x50
        /*003a*/ 	.short	0x0000


	//----- nvinfo : EIATTR_MAXREG_COUNT
	.align		4
        /*003c*/ 	.byte	0x03, 0x1b
        /*003e*/ 	.short	0x00ff


	//----- nvinfo : EIATTR_MERCURY_ISA_VERSION
	.align		4
        /*0040*/ 	.byte	0x03, 0x5f
        /*0042*/ 	.short	0x0101


	//----- nvinfo : EIATTR_VRC_CTA_INIT_COUNT
	.align		4
        /*0044*/ 	.byte	0x02, 0x4a
	.zero		1
	.zero		1


	//----- nvinfo : EIATTR_EXIT_INSTR_OFFSETS
	.align		4
        /*0048*/ 	.byte	0x04, 0x1c
        /*004a*/ 	.short	(.L_3791 - .L_3790)


	//   ....[0]....
.L_3790:
        /*004c*/ 	.word	0x00000010


	//----- nvinfo : EIATTR_MAX_THREADS
	.align		4
.L_3791:
        /*0050*/ 	.byte	0x04, 0x05
        /*0052*/ 	.short	(.L_3793 - .L_3792)
.L_3792:
        /*0054*/ 	.word	0x00000080
        /*0058*/ 	.word	0x00000001
        /*005c*/ 	.word	0x00000001


	//----- nvinfo : EIATTR_CBANK_PARAM_SIZE
	.align		4
.L_3793:
        /*0060*/ 	.byte	0x03, 0x19
        /*0062*/ 	.short	0x0020


	//----- nvinfo : EIATTR_PARAM_CBANK
	.align		4
        /*0064*/ 	.byte	0x04, 0x0a
        /*0066*/ 	.short	(.L_3795 - .L_3794)
	.align		4
.L_3794:
        /*0068*/ 	.word	index@(.nv.constant0._ZN2at6native29vectorized_elementwise_kernelILi8ENS0_13AUnaryFunctorIiiiNS0_15binary_internal10MulFunctorIiEEEESt5arrayIPcLm2EEEEviT0_T1_)
        /*006c*/ 	.short	0x0380
        /*006e*/ 	.short	0x0020


	//----- nvinfo : EIATTR_SW_WAR
	.align		4
.L_3795:
        /*0070*/ 	.byte	0x04, 0x36
        /*0072*/ 	.short	(.L_3797 - .L_3796)
.L_3796:
        /*0074*/ 	.word	0x00000008
.L_3797:


//--------------------- .nv.info._ZN2at6native18elementwise_kernelILi128ELi4EZNS0_15gpu_kernel_implINS0_13BinaryFunctorIiiiNS0_15binary_internal10MulFunctorIiEEEEEEvRNS_18TensorIteratorBaseERKT_EUliE_EEviT1_ --------------------------
	.section	.nv.info._ZN2at6native18elementwise_kernelILi128ELi4EZNS0_15gpu_kernel_implINS0_13BinaryFunctorIiiiNS0_15binary_internal10MulFunctorIiEEEEEEvRNS_18TensorIteratorBaseERKT_EUliE_EEviT1_,"",@"SHT_CUDA_INFO"
	.sectionflags	@""
	.align	4


	//----- nvinfo : EIATTR_CUDA_API_VERSION
	.align		4
        /*0000*/ 	.byte	0x04, 0x37
        /*0002*/ 	.short	(.L_3799 - .L_3798)
.L_3798:
        /*0004*/ 	.word	0x00000082


	//----- nvinfo : EIATTR_KPARAM_INFO
	.align		4
.L_3799:
        /*0008*/ 	.byte	0x04, 0x17
        /*000a*/ 	.short	(.L_3801 - .L_3800)
.L_3800:
        /*000c*/ 	.word	0x00000000
        /*0010*/ 	.short	0x0001
        /*0012*/ 	.short	0x0008
        /*0014*/ 	.byte	0x00, 0xf0, 0x21, 0x0a


	//----- nvinfo : EIATTR_KPARAM_INFO
	.align		4
.L_3801:
        /*0018*/ 	.byte	0x04, 0x17
        /*001a*/ 	.short	(.L_3803 - .L_3802)
.L_3802:
        /*001c*/ 	.word	0x00000000
        /*0020*/ 	.short	0x0000
        /*0022*/ 	.short	0x0000
        /*0024*/ 	.byte	0x00, 0xf0, 0x11, 0x00


	//----- nvinfo : EIATTR_SPARSE_MMA_MASK
	.align		4
.L_3803:
        /*0028*/ 	.byte	0x03, 0x50
        /*002a*/ 	.short	0x0000


	//----- nvinfo : EIATTR_MAXREG_COUNT
	.align		4
        /*002c*/ 	.byte	0x03, 0x1b
        /*002e*/ 	.short	0x0080


	//----- nvinfo : EIATTR_EXTERNS
	.align		4
        /*0030*/ 	.byte	0x04, 0x0f
        /*0032*/ 	.short	(.L_3805 - .L_3804)


	//   ....[0]....
	.align		4
.L_3804:
        /*0034*/ 	.word	index@(__assertfail)


	//----- nvinfo : EIATTR_MERCURY_ISA_VERSION
	.align		4
.L_3805:
        /*0038*/ 	.byte	0x03, 0x5f
        /*003a*/ 	.short	0x0101


	//----- nvinfo : EIATTR_VRC_CTA_INIT_COUNT
	.align		4
        /*003c*/ 	.byte	0x02, 0x4a
	.zero		1
	.zero		1


	//----- nvinfo : EIATTR_SYSCALL_OFFSETS
	.align		4
        /*0040*/ 	.byte	0x04, 0x46
        /*0042*/ 	.short	(.L_3807 - .L_3806)


	//   ....[0]....
.L_3806:
        /*0044*/ 	.word	0x000023f0


	//   ....[1]....
        /*0048*/ 	.word	0x000031c0


	//   ....[2]....
        /*004c*/ 	.word	0x00003f90


	//   ....[3]....
        /*0050*/ 	.word	0x000064e0


	//   ....[4]....
        /*0054*/ 	.word	0x000072b0


	//   ....[5]....
        /*0058*/ 	.word	0x00007e80


	//   ....[6]....
        /*005c*/ 	.word	0x0000a510


	//   ....[7]....
        /*0060*/ 	.word	0x0000b2e0


	//   ....[8]....
        /*0064*/ 	.word	0x0000beb0


	//   ....[9]....
        /*0068*/ 	.word	0x0000e560


	//   ....[10]....
        /*006c*/ 	.word	0x0000f330


	//   ....[11]....
        /*0070*/ 	.word	0x0000fed0


	//----- nvinfo : EIATTR_EXIT_INSTR_OFFSETS
	.align		4
.L_3807:
        /*0074*/ 	.byte	0x04, 0x1c
        /*0076*/ 	.short	(.L_3809 - .L_3808)


	//   ....[0]....
.L_3808:
        /*0078*/ 	.word	0x0000c190


	//   ....[1]....
        /*007c*/ 	.word	0x0000f460


	//   ....[2]....
        /*0080*/ 	.word	0x0000f480


	//   ....[3]....
        /*0084*/ 	.word	0x0000f510


	//   ....[4]....
        /*0088*/ 	.word	0x0000f530


	//   ....[5]....
        /*008c*/ 	.word	0x0000f550


	//   ....[6]....
        /*0090*/ 	.word	0x0000f5e0


	//   ....[7]....
        /*0094*/ 	.word	0x0000f620


	//   ....[8]....
        /*0098*/ 	.word	0x0000f6c0


	//   ....[9]....
        /*009c*/ 	.word	0x0000f710


	//   ....[10]....
        /*00a0*/ 	.word	0x0000f740


	//   ....[11]....
        /*00a4*/ 	.word	0x0000f800


	//   ....[12]....
        /*00a8*/ 	.word	0x0000f970


	//   ....[13]....
        /*00ac*/ 	.word	0x0000fae0


	//   ....[14]....
        /*00b0*/ 	.word	0x0000fc40


	//   ....[15]....
        /*00b4*/ 	.word	0x0000fc70


	//   ....[16]....
        /*00b8*/ 	.word	0x0000fc90


	//   ....[17]....
        /*00bc*/ 	.word	0x0000fd30


	//   ....[18]....
        /*00c0*/ 	.word	0x0000fd70


	//   ....[19]....
        /*00c4*/ 	.word	0x0000fee0


	//   ....[20]....
        /*00c8*/ 	.word	0x0000fff0


	//   ....[21]....
        /*00cc*/ 	.word	0x00010130


	//   ....[22]....
        /*00d0*/ 	.word	0x00010170


	//----- nvinfo : EIATTR_MAX_THREADS
	.align		4
.L_3809:
        /*00d4*/ 	.byte	0x04, 0x05
        /*00d6*/ 	.short	(.L_3811 - .L_3810)
.L_3810:
        /*00d8*/ 	.word	0x00000080
        /*00dc*/ 	.word	0x00000001
        /*00e0*/ 	.word	0x00000001


	//----- nvinfo : EIATTR_CRS_STACK_SIZE
	.align		4
.L_3811:
        /*00e4*/ 	.byte	0x04, 0x1e
        /*00e6*/ 	.short	(.L_3813 - .L_3812)
.L_3812:
        /*00e8*/ 	.word	0x00000000


	//----- nvinfo : EIATTR_CBANK_PARAM_SIZE
	.align		4
.L_3813:
        /*00ec*/ 	.byte	0x03, 0x19
        /*00ee*/ 	.short	0x0290


	//----- nvinfo : EIATTR_PARAM_CBANK
	.align		4
        /*00f0*/ 	.byte	0x04, 0x0a
        /*00f2*/ 	.short	(.L_3815 - .L_3814)
	.align		4
.L_3814:
        /*00f4*/ 	.word	index@(.nv.constant0._ZN2at6native18elementwise_kernelILi128ELi4EZNS0_15gpu_kernel_implINS0_13BinaryFunctorIiiiNS0_15binary_internal10MulFunctorIiEEEEEEvRNS_18TensorIteratorBaseERKT_EUliE_EEviT1_)
        /*00f8*/ 	.short	0x0380
        /*00fa*/ 	.short	0x0290


	//----- nvinfo : EIATTR_SW_WAR
	.align		4
.L_3815:
        /*00fc*/ 	.byte	0x04, 0x36
        /*00fe*/ 	.short	(.L_3817 - .L_3816)
.L_3816:
        /*0100*/ 	.word	0x00000008
.L_3817:


//--------------------- .nv.info._ZN2at6native27unrolled_elementwise_kernelINS0_13BinaryFunctorIiiiNS0_15binary_internal10MulFunctorIiEEEESt5arrayIPcLm3EELi4E23TrivialOffsetCalculatorILi2EjESA_ILi1EjENS0_6memory12LoadWithCastILi2EEENSD_13StoreWithCastILi1EEEEEviT_T0_T2_T3_T4_T5_ --------------------------
	.section	.nv.info._ZN2at6native27unrolled_elementwise_kernelINS0_13BinaryFunctorIiiiNS0_15binary_internal10MulFunctorIiEEEESt5arrayIPcLm3EELi4E23TrivialOffsetCalculatorILi2EjESA_ILi1EjENS0_6memory12LoadWithCastILi2EEENSD_13StoreWithCastILi1EEEEEviT_T0_T2_T3_T4_T5_,"",@"SHT_CUDA_INFO"
	.sectionflags	@""
	.align	4


	//----- nvinfo : EIATTR_CUDA_API_VERSION
	.align		4
        /*0000*/ 	.byte	0x04, 0x37
        /*0002*/ 	.short	(.L_3819 - .L_3818)
.L_3818:
        /*0004*/ 	.word	0x00000082


	//----- nvinfo : EIATTR_KPARAM_INFO
	.align		4
.L_3819:
        /*0008*/ 	.byte	0x04, 0x17
        /*000a*/ 	.short	(.L_3821 - .L_3820)
.L_3820:
        /*000c*/ 	.word	0x00000000
        /*0010*/ 	.short	0x0006
        /*0012*/ 	.short	0x0030
        /*0014*/ 	.byte	0x00, 0xf0, 0x21, 0x00


	//----- nvinfo : EIATTR_KPARAM_INFO
	.align		4
.L_3821:
        /*0018*/ 	.byte	0x04, 0x17
        /*001a*/ 	.short	(.L_3823 - .L_3822)
.L_3822:
        /*001c*/ 	.word	0x00000000
        /*0020*/ 	.short	0x0005
        /*0022*/ 	.short	0x0024
        /*0024*/ 	.byte	0x00, 0xf0, 0x31, 0x00


	//----- nvinfo : EIATTR_KPARAM_INFO
	.align		4
.L_3823:
        /*0028*/ 	.byte	0x04, 0x17
        /*002a*/ 	.short	(.L_3825 - .L_3824)
.L_3824:
        /*002c*/ 	.word	0x00000000
        /*0030*/ 	.short	0x0004
        /*0032*/ 	.short	0x0021
        /*0034*/ 	.byte	0x00, 0xf0, 0x05, 0x00


	//----- nvinfo : EIATTR_KPARAM_INFO
	.align		4
.L_3825:
        /*0038*/ 	.byte	0x04, 0x17
        /*003a*/ 	.short	(.L_3827 - .L_3826)
.L_3826:
        /*003c*/ 	.word	0x00000000
        /*0040*/ 	.short	0x0003
        /*0042*/ 	.short	0x0020
        /*0044*/ 	.byte	0x00, 0xf0, 0x05, 0x00


	//----- nvinfo : EIATTR_KPARAM_INFO
	.align		4
.L_3827:
        /*0048*/ 	.byte	0x04, 0x17
        /*004a*/ 	.short	(.L_3829 - .L_3828)
.L_3828:
        /*004c*/ 	.word	0x00000000
        /*0050*/ 	.short	0x0002
        /*0052*/ 	.short	0x0008
        /*0054*/ 	.byte	0x00, 0xf0, 0x61, 0x00


	//----- nvinfo : EIATTR_KPARAM_INFO
	.align		4
.L_3829:
        /*0058*/ 	.byte	0x04, 0x17
        /*005a*/ 	.short	(.L_3831 - .L_3830)
.L_3830:
        /*005c*/ 	.word	0x00000000
        /*0060*/ 	.short	0x0001
        /*0062*/ 	.short	0x0004
        /*0064*/ 	.byte	0x00, 0xf0, 0x05, 0x00


	//----- nvinfo : EIATTR_KPARAM_INFO
	.align		4
.L_3831:
        /*0068*/ 	.byte	0x04, 0x17
        /*006a*/ 	.short	(.L_3833 - .L_3832)
.L_3832:
        /*006c*/ 	.word	0x00000000
        /*0070*/ 	.short	0x0000
        /*0072*/ 	.short	0x0000
        /*0074*/ 	.byte	0x00, 0xf0, 0x11, 0x00


	//----- nvinfo : EIATTR_SPARSE_MMA_MASK
	.align		4
.L_3833:
        /*0078*/ 	.byte	0x03, 0x50
        /*007a*/ 	.short	0x0000


	//----- nvinfo : EIATTR_MAXREG_COUNT
	.align		4
        /*007c*/ 	.byte	0x03, 0x1b
        /*007e*/ 	.short	0x00ff


	//----- nvinfo : EIATTR_EXTERNS
	.align		4
        /*0080*/ 	.byte	0x04, 0x0f
        /*0082*/ 	.short	(.L_3835 - .L_3834)


	//   ....[0]....
	.align		4
.L_3834:
        /*0084*/ 	.word	index@(__assertfail)


	//----- nvinfo : EIATTR_MERCURY_ISA_VERSION
	.align		4
.L_3835:
        /*0088*/ 	.byte	0x03, 0x5f
        /*008a*/ 	.short	0x0101


	//----- nvinfo : EIATTR_VRC_CTA_INIT_COUNT
	.align		4
        /*008c*/ 	.byte	0x02, 0x4a
	.zero		1
	.zero		1


	//----- nvinfo : EIATTR_SYSCALL_OFFSETS
	.align		4
        /*0090*/ 	.byte	0x04, 0x46
        /*0092*/ 	.short	(.L_3837 - .L_3836)


	//   ....[0]....
.L_3836:
        /*0094*/ 	.word	0x00000de0


	//   ....[1]....
        /*0098*/ 	.word	0x00001be0


	//   ....[2]....
        /*009c*/ 	.word	0x00002b00


	//   ....[3]....
        /*00a0*/ 	.word	0x00003900


	//   ....[4]....
        /*00a4*/ 	.word	0x00004780


	//   ....[5]....
        /*00a8*/ 	.word	0x00005580


	//   ....[6]....
        /*00ac*/ 	.word	0x00006400


	//   ....[7]....
        /*00b0*/ 	.word	0x00007210


	//   ....[8]....
        /*00b4*/ 	.word	0x00008000


	//   ....[9]....
        /*00b8*/ 	.word	0x00008d30


	//   ....[10]....
        /*00bc*/ 	.word	0x00009bc0


	//   ....[11]....
        /*00c0*/ 	.word	0x0000aa30


	//----- nvinfo : EIATTR_EXIT_INSTR_OFFSETS
	.align		4
.L_3837:
        /*00c4*/ 	.byte	0x04, 0x1c
        /*00c6*/ 	.short	(.L_3839 - .L_3838)


	//   ....[0]....
.L_3838:
        /*00c8*/ 	.word	0x00009e90


	//   ....[1]....
        /*00cc*/ 	.word	0x00009fc0


	//   ....[2]....
        /*00d0*/ 	.word	0x00009fe0


	//   ....[3]....
        /*00d4*/ 	.word	0x0000a070


	//   ....[4]....
        /*00d8*/ 	.word	0x0000a090


	//   ....[5]....
        /*00dc*/ 	.word	0x0000a0b0


	//   ....[6]....
        /*00e0*/ 	.word	0x0000a140


	//   ....[7]....
        /*00e4*/ 	.word	0x0000a180


	//   ....[8]....
        /*00e8*/ 	.word	0x0000a220


	//   ....[9]....
        /*00ec*/ 	.word	0x0000a270


	//   ....[10]....
        /*00f0*/ 	.word	0x0000a2a0


	//   ....[11]....
        /*00f4*/ 	.word	0x0000a360


	//   ....[12]....
        /*00f8*/ 	.word	0x0000a4d0


	//   ....[13]....
        /*00fc*/ 	.word	0x0000a640


	//   ....[14]....
        /*0100*/ 	.word	0x0000a7a0


	//   ....[15]....
        /*0104*/ 	.word	0x0000a7d0


	//   ....[16]....
        /*0108*/ 	.word	0x0000a7f0


	//   ....[17]....
        /*010c*/ 	.word	0x0000a890


	//   ....[18]....
        /*0110*/ 	.word	0x0000a8d0


	//   ....[19]....
        /*0114*/ 	.word	0x0000aa40


	//   ....[20]....
        /*0118*/ 	.word	0x0000ab50


	//   ....[21]....
        /*011c*/ 	.word	0x0000ac90


	//   ....[22]....
        /*0120*/ 	.word	0x0000acd0


	//----- nvinfo : EIATTR_MAX_THREADS
	.align		4
.L_3839:
        /*0124*/ 	.byte	0x04, 0x05
        /*0126*/ 	.short	(.L_3841 - .L_3840)
.L_3840:
        /*0128*/ 	.word	0x00000080
        /*012c*/ 	.word	0x00000001
        /*0130*/ 	.word	0x00000001


	//----- nvinfo : EIATTR_CRS_STACK_SIZE
	.align		4
.L_3841:
        /*0134*/ 	.byte	0x04, 0x1e
        /*0136*/ 	.short	(.L_3843 - .L_3842)
.L_3842:
        /*0138*/ 	.word	0x00000000


	//----- nvinfo : EIATTR_CBANK_PARAM_SIZE
	.align		4
.L_3843:
        /*013c*/ 	.byte	0x03, 0x19
        /*013e*/ 	.short	0x0038


	//----- nvinfo : EIATTR_PARAM_CBANK
	.align		4
        /*0140*/ 	.byte	0x04, 0x0a
        /*0142*/ 	.short	(.L_3845 - .L_3844)
	.align		4
.L_3844:
        /*0144*/ 	.word	index@(.nv.constant0._ZN2at6native27unrolled_elementwise_kernelINS0_13BinaryFunctorIiiiNS0_15binary_internal10MulFunctorIiEEEESt5arrayIPcLm3EELi4E23TrivialOffsetCalculatorILi2EjESA_ILi1EjENS0_6memory12LoadWithCastILi2EEENSD_13StoreWithCastILi1EEEEEviT_T0_T2_T3_T4_T5_)
        /*0148*/ 	.short	0x0380
        /*014a*/ 	.short	0x0038


	//----- nvinfo : EIATTR_SW_WAR
	.align		4
.L_3845:
        /*014c*/ 	.byte	0x04, 0x36
        /*014e*/ 	.short	(.L_3847 - .L_3846)
.L_3846:
        /*0150*/ 	.word	0x00000008
.L_3847:


//--------------------- .nv.info._ZN2at6native18elementwise_kernelILi128ELi2EZNS0_22gpu_kernel_impl_nocastINS0_13BinaryFunctorIiiiNS0_15binary_internal10MulFunctorIiEEEEEEvRNS_18TensorIteratorBaseERKT_EUliE_EEviT1_ --------------------------
	.section	.nv.info._ZN2at6native18elementwise_kernelILi128ELi2EZNS0_22gpu_kernel_impl_nocastINS0_13BinaryFunctorIiiiNS0_15binary_internal10MulFunctorIiEEEEEEvRNS_18TensorIteratorBaseERKT_EUliE_EEviT1_,"",@"SHT_CUDA_INFO"
	.sectionflags	@""
	.align	4


	//----- nvinfo : EIATTR_CUDA_API_VERSION
	.align		4
        /*0000*/ 	.byte	0x04, 0x37
        /*0002*/ 	.short	(.L_3849 - .L_3848)
.L_3848:
        /*0004*/ 	.word	0x00000082


	//----- nvinfo : EIATTR_KPARAM_INFO
	.align		4
.L_3849:
        /*0008*/ 	.byte	0x04, 0x17
        /*000a*/ 	.short	(.L_3851 - .L_3850)
.L_3850:
        /*000c*/ 	.word	0x00000000
        /*0010*/ 	.short	0x0001
        /*0012*/ 	.short	0x0008
        /*0014*/ 	.byte	0x00, 0xf0, 0x21, 0x0a


	//----- nvinfo : EIATTR_KPARAM_INFO
	.align		4
.L_3851:
        /*0018*/ 	.byte	0x04, 0x17
        /*001a*/ 	.short	(.L_3853 - .L_3852)
.L_3852:
        /*001c*/ 	.word	0x00000000
        /*0020*/ 	.short	0x0000
        /*0022*/ 	.short	0x0000
        /*0024*/ 	.byte	0x00, 0xf0, 0x11, 0x00


	//----- nvinfo : EIATTR_SPARSE_MMA_MASK
	.align		4
.L_3853:
        /*0028*/ 	.byte	0x03, 0x50
        /*002a*/ 	.short	0x0000


	//----- nvinfo : EIATTR_MAXREG_COUNT
	.align		4
        /*002c*/ 	.byte	0x03, 0x1b
        /*002e*/ 	.short	0x0080


	//----- nvinfo : EIATTR_MERCURY_ISA_VERSION
	.align		4
        /*0030*/ 	.byte	0x03, 0x5f
        /*0032*/ 	.short	0x0101


	//----- nvinfo : EIATTR_VRC_CTA_INIT_COUNT
	.align		4
        /*0034*/ 	.byte	0x02, 0x4a
	.zero		1
	.zero		1


	//----- nvinfo : EIATTR_EXIT_INSTR_OFFSETS
	.align		4
        /*0038*/ 	.byte	0x04, 0x1c
        /*003a*/ 	.short	(.L_3855 - .L_3854)


	//   ....[0]....
.L_3854:
        /*003c*/ 	.word	0x00000170


	//   ....[1]....
        /*0040*/ 	.word	0x000001f0


	//   ....[2]....
        /*0044*/ 	.word	0x00001920


	//   ....[3]....
        /*0048*/ 	.word	0x00002fb0


	//----- nvinfo : EIATTR_MAX_THREADS
	.align		4
.L_3855:
        /*004c*/ 	.byte	0x04, 0x05
        /*004e*/ 	.short	(.L_3857 - .L_3856)
.L_3856:
        /*0050*/ 	.word	0x00000080
        /*0054*/ 	.word	0x00000001
        /*0058*/ 	.word	0x00000001


	//----- nvinfo : EIATTR_CRS_STACK_SIZE
	.align		4
.L_3857:
        /*005c*/ 	.byte	0x04, 0x1e
        /*005e*/ 	.short	(.L_3859 - .L_3858)
.L_3858:
        /*0060*/ 	.word	0x00000000


	//----- nvinfo : EIATTR_CBANK_PARAM_SIZE
	.align		4
.L_3859:
        /*0064*/ 	.byte	0x03, 0x19
        /*0066*/ 	.short	0x0290


	//----- nvinfo : EIATTR_PARAM_CBANK
	.align		4
        /*0068*/ 	.byte	0x04, 0x0a
        /*006a*/ 	.short	(.L_3861 - .L_3860)
	.align		4
.L_3860:
        /*006c*/ 	.word	index@(.nv.constant0._ZN2at6native18elementwise_kernelILi128ELi2EZNS0_22gpu_kernel_impl_nocastINS0_13BinaryFunctorIiiiNS0_15binary_internal10MulFunctorIiEEEEEEvRNS_18TensorIteratorBaseERKT_EUliE_EEviT1_)
        /*0070*/ 	.short	0x0380
        /*0072*/ 	.short	0x0290


	//----- nvinfo : EIATTR_SW_WAR
	.align		4
.L_3861:
        /*0074*/ 	.byte	0x04, 0x36
        /*0076*/ 	.short	(.L_3863 - .L_3862)
.L_3862:
        /*0078*/ 	.word	0x00000008
.L_3863:


//--------------------- .nv.info._ZN2at6native27unrolled_elementwise_kernelINS0_13BinaryFunctorIiiiNS0_15binary_internal10MulFunctorIiEEEESt5arrayIPcLm3EELi4E23TrivialOffsetCalculatorILi2EjESA_ILi1EjENS0_6memory15LoadWithoutCastENSD_16StoreWithoutCastEEEviT_T0_T2_T3_T4_T5_ --------------------------
	.section	.nv.info._ZN2at6native27unrolled_elementwise_kernelINS0_13BinaryFunctorIiiiNS0_15binary_internal10MulFunctorIiEEEESt5arrayIPcLm3EELi4E23TrivialOffsetCalculatorILi2EjESA_ILi1EjENS0_6memory15LoadWithoutCastENSD_16StoreWithoutCastEEEviT_T0_T2_T3_T4_T5_,"",@"SHT_CUDA_INFO"
	.sectionflags	@""
	.align	4


	//----- nvinfo : EIATTR_CUDA_API_VERSION
	.align		4
        /*0000*/ 	.byte	0x04, 0x37
        /*0002*/ 	.short	(.L_3865 - .L_3864)
.L_3864:
        /*0004*/ 	.word	0x00000082


	//----- nvinfo : EIATTR_KPARAM_INFO
	.align		4
.L_3865:
        /*0008*/ 	.byte	0x04, 0x17
        /*000a*/ 	.short	(.L_3867 - .L_3866)
.L_3866:
        /*000c*/ 	.word	0x00000000
        /*0010*/ 	.short	0x0006
        /*0012*/ 	.short	0x0023
        /*0014*/ 	.byte	0x00, 0xf0, 0x05, 0x00


	//----- nvinfo : EIATTR_KPARAM_INFO
	.align		4
.L_3867:
        /*0018*/ 	.byte	0x04, 0x17
        /*001a*/ 	.short	(.L_3869 - .L_3868)
.L_3868:
        /*001c*/ 	.word	0x00000000
        /*0020*/ 	.short	0x0005
        /*0022*/ 	.short	0x0022
        /*0024*/ 	.byte	0x00, 0xf0, 0x05, 0x00


	//----- nvinfo : EIATTR_KPARAM_INFO
	.align		4
.L_3869:
        /*0028*/ 	.byte	0x04, 0x17
        /*002a*/ 	.short	(.L_3871 - .L_3870)
.L_3870:
        /*002c*/ 	.word	0x00000000
        /*0030*/ 	.short	0x0004
        /*0032*/ 	.short	0x0021
        /*0034*/ 	.byte	0x00, 0xf0, 0x05, 0x00


	//----- nvinfo : EIATTR_KPARAM_INFO
	.align		4
.L_3871:
        /*0038*/ 	.byte	0x04, 0x17
        /*003a*/ 	.short	(.L_3873 - .L_3872)
.L_3872:
        /*003c*/ 	.word	0x00000000
        /*0040*/ 	.short	0x0003
        /*0042*/ 	.short	0x0020
        /*0044*/ 	.byte	0x00, 0xf0, 0x05, 0x00


	//----- nvinfo : EIATTR_KPARAM_INFO
	.align		4
.L_3873:
        /*0048*/ 	.byte	0x04, 0x17
        /*004a*/ 	.short	(.L_3875 - .L_3874)
.L_3874:
        /*004c*/ 	.word	0x00000000
        /*0050*/ 	.short	0x0002
        /*0052*/ 	.short	0x0008
        /*0054*/ 	.byte	0x00, 0xf0, 0x61, 0x00


	//----- nvinfo : EIATTR_KPARAM_INFO
	.align		4
.L_3875:
        /*0058*/ 	.byte	0x04, 0x17
        /*005a*/ 	.short	(.L_3877 - .L_3876)
.L_3876:
        /*005c*/ 	.word	0x00000000
        /*0060*/ 	.short	0x0001
        /*0062*/ 	.short	0x0004
        /*0064*/ 	.byte	0x00, 0xf0, 0x05, 0x00


	//----- nvinfo : EIATTR_KPARAM_INFO
	.align		4
.L_3877:
        /*0068*/ 	.byte	0x04, 0x17
        /*006a*/ 	.short	(.L_3879 - .L_3878)
.L_3878:
        /*006c*/ 	.word	0x00000000
        /*0070*/ 	.short	0x0000
        /*0072*/ 	.short	0x0000
        /*0074*/ 	.byte	0x00, 0xf0, 0x11, 0x00


	//----- nvinfo : EIATTR_SPARSE_MMA_MASK
	.align		4
.L_3879:
        /*0078*/ 	.byte	0x03, 0x50
        /*007a*/ 	.short	0x0000


	//----- nvinfo : EIATTR_MAXREG_COUNT
	.align		4
        /*007c*/ 	.byte	0x03, 0x1b
        /*007e*/ 	.short	0x00ff


	//----- nvinfo : EIATTR_MERCURY_ISA_VERSION
	.align		4
        /*0080*/ 	.byte	0x03, 0x5f
        /*0082*/ 	.short	0x0101


	//----- nvinfo : EIATTR_VRC_CTA_INIT_COUNT
	.align		4
        /*0084*/ 	.byte	0x02, 0x4a
	.zero		1
	.zero		1


	//----- nvinfo : EIATTR_EXIT_INSTR_OFFSETS
	.align		4
        /*0088*/ 	.byte	0x04, 0x1c
        /*008a*/ 	.short	(.L_3881 - .L_3880)


	//   ....[0]....
.L_3880:
        /*008c*/ 	.word	0x000004f0


	//   ....[1]....
        /*0090*/ 	.word	0x00000540


	//----- nvinfo : EIATTR_MAX_THREADS
	.align		4
.L_3881:
        /*0094*/ 	.byte	0x04, 0x05
        /*0096*/ 	.short	(.L_3883 - .L_3882)
.L_3882:
        /*0098*/ 	.word	0x00000080
        /*009c*/ 	.word	0x00000001
        /*00a0*/ 	.word	0x00000001


	//----- nvinfo : EIATTR_CRS_STACK_SIZE
	.align		4
.L_3883:
        /*00a4*/ 	.byte	0x04, 0x1e
        /*00a6*/ 	.short	(.L_3885 - .L_3884)
.L_3884:
        /*00a8*/ 	.word	0x00000000


	//----- nvinfo : EIATTR_CBANK_PARAM_SIZE
	.align		4
.L_3885:
        /*00ac*/ 	.byte	0x03, 0x19
        /*00ae*/ 	.short	0x0024


	//----- nvinfo : EIATTR_PARAM_CBANK
	.align		4
        /*00b0*/ 	.byte	0x04, 0x0a
        /*00b2*/ 	.short	(.L_3887 - .L_3886)
	.align		4
.L_3886:
        /*00b4*/ 	.word	index@(.nv.constant0._ZN2at6native27unrolled_elementwise_kernelINS0_13BinaryFunctorIiiiNS0_15binary_internal10MulFunctorIiEEEESt5arrayIPcLm3EELi4E23TrivialOffsetCalculatorILi2EjESA_ILi1EjENS0_6memory15LoadWithoutCastENSD_16StoreWithoutCastEEEviT_T0_T2_T3_T4_T5_)
        /*00b8*/ 	.short	0x0380
        /*00ba*/ 	.short	0x0024


	//----- nvinfo : EIATTR_SW_WAR
	.align		4
.L_3887:
        /*00bc*/ 	.byte	0x04, 0x36
        /*00be*/ 	.short	(.L_3889 - .L_3888)
.L_3888:
        /*00c0*/ 	.word	0x00000008
.L_3889:


//--------------------- .nv.info._ZN2at6native29vectorized_elementwise_kernelILi2ENS0_13BinaryFunctorIiiiNS0_15binary_internal10MulFunctorIiEEEESt5arrayIPcLm3EEEEviT0_T1_ --------------------------
	.section	.nv.info._ZN2at6native29vectorized_elementwise_kernelILi2ENS0_13BinaryFunctorIiiiNS0_15binary_internal10MulFunctorIiEEEESt5arrayIPcLm3EEEEviT0_T1_,"",@"SHT_CUDA_INFO"
	.sectionflags	@""
	.align	4


	//----- nvinfo : EIATTR_CUDA_API_VERSION
	.align		4
        /*0000*/ 	.byte	0x04, 0x37
        /*0002*/ 	.short	(.L_3891 - .L_3890)
.L_3890:
        /*0004*/ 	.word	0x00000082


	//----- nvinfo : EIATTR_KPARAM_INFO
	.align		4
.L_3891:
        /*0008*/ 	.byte	0x04, 0x17
        /*000a*/ 	.short	(.L_3893 - .L_3892)
.L_3892:
        /*000c*/ 	.word	0x00000000
        /*0010*/ 	.short	0x0002
        /*0012*/ 	.short	0x0008
        /*0014*/ 	.byte	0x00, 0xf0, 0x61, 0x00


	//----- nvinfo : EIATTR_KPARAM_INFO
	.align		4
.L_3893:
        /*0018*/ 	.byte	0x04, 0x17
        /*001a*/ 	.short	(.L_3895 - .L_3894)
.L_3894:
        /*001c*/ 	.word	0x00000000
        /*0020*/ 	.short	0x0001
        /*0022*/ 	.short	0x0004
        /*0024*/ 	.byte	0x00, 0xf0, 0x05, 0x00


	//----- nvinfo : EIATTR_KPARAM_INFO
	.align		4
.L_3895:
        /*0028*/ 	.byte	0x04, 0x17
        /*002a*/ 	.short	(.L_3897 - .L_3896)
.L_3896:
        /*002c*/ 	.word	0x00000000
        /*0030*/ 	.short	0x0000
        /*0032*/ 	.short	0x0000
        /*0034*/ 	.byte	0x00, 0xf0, 0x11, 0x00


	//----- nvinfo : EIATTR_SPARSE_MMA_MASK
	.align		4
.L_3897:
        /*0038*/ 	.byte	0x03, 0x50
        /*003a*/ 	.short	0x0000


	//----- nvinfo : EIATTR_MAXREG_COUNT
	.align		4
        /*003c*/ 	.byte	0x03, 0x1b
        /*003e*/ 	.short	0x00ff


	//----- nvinfo : EIATTR_MERCURY_ISA_VERSION
	.align		4
        /*0040*/ 	.byte	0x03, 0x5f
        /*0042*/ 	.short	0x0101


	//----- nvinfo : EIATTR_VRC_CTA_INIT_COUNT
	.align		4
        /*0044*/ 	.byte	0x02, 0x4a
	.zero		1
	.zero		1


	//----- nvinfo : EIATTR_EXIT_INSTR_OFFSETS
	.align		4
        /*0048*/ 	.byte	0x04, 0x1c
        /*004a*/ 	.short	(.L_3899 - .L_3898)


	//   ....[0]....
.L_3898:
        /*004c*/ 	.word	0x000009c0


	//   ....[1]....
        /*0050*/ 	.word	0x00000a10


	//   ....[2]....
        /*0054*/ 	.word	0x00000c00


	//----- nvinfo : EIATTR_MAX_THREADS
	.align		4
.L_3899:
        /*0058*/ 	.byte	0x04, 0x05
        /*005a*/ 	.short	(.L_3901 - .L_3900)
.L_3900:
        /*005c*/ 	.word	0x00000080
        /*0060*/ 	.word	0x00000001
        /*0064*/ 	.word	0x00000001


	//----- nvinfo : EIATTR_CRS_STACK_SIZE
	.align		4
.L_3901:
        /*0068*/ 	.byte	0x04, 0x1e
        /*006a*/ 	.short	(.L_3903 - .L_3902)
.L_3902:
        /*006c*/ 	.word	0x00000000


	//----- nvinfo : EIATTR_CBANK_PARAM_SIZE
	.align		4
.L_3903:
        /*0070*/ 	.byte	0x03, 0x19
        /*0072*/ 	.short	0x0020


	//----- nvinfo : EIATTR_PARAM_CBANK
	.align		4
        /*0074*/ 	.byte	0x04, 0x0a
        /*0076*/ 	.short	(.L_3905 - .L_3904)
	.align		4
.L_3904:
        /*0078*/ 	.word	index@(.nv.constant0._ZN2at6native29vectorized_elementwise_kernelILi2ENS0_13BinaryFunctorIiiiNS0_15binary_internal10MulFunctorIiEEEESt5arrayIPcLm3EEEEviT0_T1_)
        /*007c*/ 	.short	0x0380
        /*007e*/ 	.short	0x0020


	//----- nvinfo : EIATTR_SW_WAR
	.align		4
.L_3905:
        /*0080*/ 	.byte	0x04, 0x36
        /*0082*/ 	.short	(.L_3907 - .L_3906)
.L_3906:
        /*0084*/ 	.word	0x00000008
.L_3907:


//--------------------- .nv.info._ZN2at6native29vectorized_elementwise_kernelILi4ENS0_13BinaryFunctorIiiiNS0_15binary_internal10MulFunctorIiEEEESt5arrayIPcLm3EEEEviT0_T1_ --------------------------
	.section	.nv.info._ZN2at6native29vectorized_elementwise_kernelILi4ENS0_13BinaryFunctorIiiiNS0_15binary_internal10MulFunctorIiEEEESt5arrayIPcLm3EEEEviT0_T1_,"",@"SHT_CUDA_INFO"
	.sectionflags	@""
	.align	4


	//----- nvinfo : EIATTR_CUDA_API_VERSION
	.align		4
        /*0000*/ 	.byte	0x04, 0x37
        /*0002*/ 	.short	(.L_3909 - .L_3908)
.L_3908:
        /*0004*/ 	.word	0x00000082


	//----- nvinfo : EIATTR_KPARAM_INFO
	.align		4
.L_3909:
        /*0008*/ 	.byte	0x04, 0x17
        /*000a*/ 	.short	(.L_3911 - .L_3910)
.L_3910:
        /*000c*/ 	.word	0x00000000
        /*0010*/ 	.short	0x0002
        /*0012*/ 	.short	0x0008
        /*0014*/ 	.byte	0x00, 0xf0, 0x61, 0x00


	//----- nvinfo : EIATTR_KPARAM_INFO
	.align		4
.L_3911:
        /*0018*/ 	.byte	0x04, 0x17
        /*001a*/ 	.short	(.L_3913 - .L_3912)
.L_3912:
        /*001c*/ 	.word	0x00000000
        /*0020*/ 	.short	0x0001
        /*0022*/ 	.short	0x0004
        /*0024*/ 	.byte	0x00, 0xf0, 0x05, 0x00


	//----- nvinfo : EIATTR_KPARAM_INFO
	.align		4
.L_3913:
        /*0028*/ 	.byte	0x04, 0x17
        /*002a*/ 	.short	(.L_3915 - .L_3914)
.L_3914:
        /*002c*/ 	.word	0x00000000
        /*0030*/ 	.short	0x0000
        /*0032*/ 	.short	0x0000
        /*0034*/ 	.byte	0x00, 0xf0, 0x11, 0x00


	//----- nvinfo : EIATTR_SPARSE_MMA_MASK
	.align		4
.L_3915:
        /*0038*/ 	.byte	0x03, 0x50
        /*003a*/ 	.short	0x0000


	//----- nvinfo : EIATTR_MAXREG_COUNT
	.align		4
        /*003c*/ 	.byte	0x03, 0x1b
        /*003e*/ 	.short	0x00ff


	//----- nvinfo : EIATTR_MERCURY_ISA_VERSION
	.align		4
        /*0040*/ 	.byte	0x03, 0x5f
        /*0042*/ 	.short	0x0101


	//----- nvinfo : EIATTR_VRC_CTA_INIT_COUNT
	.align		4
        /*0044*/ 	.byte	0x02, 0x4a
	.zero		1
	.zero		1


	//----- nvinfo : EIATTR_EXIT_INSTR_OFFSETS
	.align		4
        /*0048*/ 	.byte	0x04, 0x1c
        /*004a*/ 	.short	(.L_3917 - .L_3916)


	//   ....[0]....
.L_3916:
        /*004c*/ 	.word	0x000009c0


	//   ....[1]....
        /*0050*/ 	.word	0x00000a10


	//   ....[2]....
        /*0054*/ 	.word	0x00000ba0


	//----- nvinfo : EIATTR_MAX_THREADS
	.align		4
.L_3917:
        /*0058*/ 	.byte	0x04, 0x05
        /*005a*/ 	.short	(.L_3919 - .L_3918)
.L_3918:
        /*005c*/ 	.word	0x00000080
        /*0060*/ 	.word	0x00000001
        /*0064*/ 	.word	0x00000001


	//----- nvinfo : EIATTR_CRS_STACK_SIZE
	.align		4
.L_3919:
        /*0068*/ 	.byte	0x04, 0x1e
        /*006a*/ 	.short	(.L_3921 - .L_3920)
.L_3920:
        /*006c*/ 	.word	0x00000000


	//----- nvinfo : EIATTR_CBANK_PARAM_SIZE
	.align		4
.L_3921:
        /*0070*/ 	.byte	0x03, 0x19
        /*0072*/ 	.short	0x0020


	//----- nvinfo : EIATTR_PARAM_CBANK
	.align		4
        /*0074*/ 	.byte	0x04, 0x0a
        /*0076*/ 	.short	(.L_3923 - .L_3922)
	.align		4
.L_3922:
        /*0078*/ 	.word	index@(.nv.constant0._ZN2at6native29vectorized_elementwise_kernelILi4ENS0_13BinaryFunctorIiiiNS0_15binary_internal10MulFunctorIiEEEESt5arrayIPcLm3EEEEviT0_T1_)
        /*007c*/ 	.short	0x0380
        /*007e*/ 	.short	0x0020


	//----- nvinfo : EIATTR_SW_WAR
	.align		4
.L_3923:
        /*0080*/ 	.byte	0x04, 0x36
        /*0082*/ 	.short	(.L_3925 - .L_3924)
.L_3924:
        /*0084*/ 	.word	0x00000008
.L_3925:


//--------------------- .nv.info._ZN2at6native29vectorized_elementwise_kernelILi8ENS0_13BinaryFunctorIiiiNS0_15binary_internal10MulFunctorIiEEEESt5arrayIPcLm3EEEEviT0_T1_ --------------------------
	.section	.nv.info._ZN2at6native29vectorized_elementwise_kernelILi8ENS0_13BinaryFunctorIiiiNS0_15binary_internal10MulFunctorIiEEEESt5arrayIPcLm3EEEEviT0_T1_,"",@"SHT_CUDA_INFO"
	.sectionflags	@""
	.align	4


	//----- nvinfo : EIATTR_CUDA_API_VERSION
	.align		4
        /*0000*/ 	.byte	0x04, 0x37
        /*0002*/ 	.short	(.L_3927 - .L_3926)
.L_3926:
        /*0004*/ 	.word	0x00000082


	//----- nvinfo : EIATTR_KPARAM_INFO
	.align		4
.L_3927:
        /*0008*/ 	.byte	0x04, 0x17
        /*000a*/ 	.short	(.L_3929 - .L_3928)
.L_3928:
        /*000c*/ 	.word	0x00000000
        /*0010*/ 	.short	0x0002
        /*0012*/ 	.short	0x0008
        /*0014*/ 	.byte	0x00, 0xf0, 0x61, 0x00


	//----- nvinfo : EIATTR_KPARAM_INFO
	.align		4
.L_3929:
        /*0018*/ 	.byte	0x04, 0x17
        /*001a*/ 	.short	(.L_3931 - .L_3930)
.L_3930:
        /*001c*/ 	.word	0x00000000
        /*0020*/ 	.short	0x0001
        /*0022*/ 	.short	0x0004
        /*0024*/ 	.byte	0x00, 0xf0, 0x05, 0x00


	//----- nvinfo : EIATTR_KPARAM_INFO
	.align		4
.L_3931:
        /*0028*/ 	.byte	0x04, 0x17
        /*002a*/ 	.short	(.L_3933 - .L_3932)
.L_3932:
        /*002c*/ 	.word	0x00000000
        /*0030*/ 	.short	0x0000
        /*0032*/ 	.short	0x0000
        /*0034*/ 	.byte	0x00, 0xf0, 0x11, 0x00


	//----- nvinfo : EIATTR_SPARSE_MMA_MASK
	.align		4
.L_3933:
        /*0038*/ 	.byte	0x03, 0x50
        /*003a*/ 	.short	0x0000


	//----- nvinfo : EIATTR_MAXREG_COUNT
	.align		4
        /*003c*/ 	.byte	0x03, 0x1b
        /*003e*/ 	.short	0x00ff


	//----- nvinfo : EIATTR_MERCURY_ISA_VERSION
	.align		4
        /*0040*/ 	.byte	0x03, 0x5f
        /*0042*/ 	.short	0x0101


	//----- nvinfo : EIATTR_VRC_CTA_INIT_COUNT
	.align		4
        /*0044*/ 	.byte	0x02, 0x4a
	.zero		1
	.zero		1


	//----- nvinfo : EIATTR_EXIT_INSTR_OFFSETS
	.align		4
        /*0048*/ 	.byte	0x04, 0x1c
        /*004a*/ 	.short	(.L_3935 - .L_3934)


	//   ....[0]....
.L_3934:
        /*004c*/ 	.word	0x00000010


	//----- nvinfo : EIATTR_MAX_THREADS
	.align		4
.L_3935:
        /*0050*/ 	.byte	0x04, 0x05
        /*0052*/ 	.short	(.L_3937 - .L_3936)
.L_3936:
        /*0054*/ 	.word	0x00000080
        /*0058*/ 	.word	0x00000001
        /*005c*/ 	.word	0x00000001


	//----- nvinfo : EIATTR_CBANK_PARAM_SIZE
	.align		4
.L_3937:
        /*0060*/ 	.byte	0x03, 0x19
        /*0062*/ 	.short	0x0020


	//----- nvinfo : EIATTR_PARAM_CBANK
	.align		4
        /*0064*/ 	.byte	0x04, 0x0a
        /*0066*/ 	.short	(.L_3939 - .L_3938)
	.align		4
.L_3938:
        /*0068*/ 	.word	index@(.nv.constant0._ZN2at6native29vectorized_elementwise_kernelILi8ENS0_13BinaryFunctorIiiiNS0_15binary_internal10MulFunctorIiEEEESt5arrayIPcLm3EEEEviT0_T1_)
        /*006c*/ 	.short	0x0380
        /*006e*/ 	.short	0x0020


	//----- nvinfo : EIATTR_SW_WAR
	.align		4
.L_3939:
        /*0070*/ 	.byte	0x04, 0x36
        /*0072*/ 	.short	(.L_3941 - .L_3940)
.L_3940:
        /*0074*/ 	.word	0x00000008
.L_3941:


//--------------------- .nv.info._ZN2at6native18elementwise_kernelILi128ELi4EZNS0_15gpu_kernel_implINS0_13AUnaryFunctorIaaaNS0_15binary_internal10MulFunctorIaEEEEEEvRNS_18TensorIteratorBaseERKT_EUliE_EEviT1_ --------------------------
	.section	.nv.info._ZN2at6native18elementwise_kernelILi128ELi4EZNS0_15gpu_kernel_implINS0_13AUnaryFunctorIaaaNS0_15binary_internal10MulFunctorIaEEEEEEvRNS_18TensorIteratorBaseERKT_EUliE_EEviT1_,"",@"SHT_CUDA_INFO"
	.sectionflags	@""
	.align	4


	//----- nvinfo : EIATTR_CUDA_API_VERSION
	.align		4
        /*0000*/ 	.byte	0x04, 0x37
        /*0002*/ 	.short	(.L_3943 - .L_3942)
.L_3942:
        /*0004*/ 	.word	0x00000082


	//----- nvinfo : EIATTR_KPARAM_INFO
	.align		4
.L_3943:
        /*0008*/ 	.byte	0x04, 0x17
        /*000a*/ 	.short	(.L_3945 - .L_3944)
.L_3944:
        /*000c*/ 	.word	0x00000000
        /*0010*/ 	.short	0x0001
        /*0012*/ 	.short	0x0008
        /*0014*/ 	.byte	0x00, 0xf0, 0x61, 0x08


	//----- nvinfo : EIATTR_KPARAM_INFO
	.align		4
.L_3945:
        /*0018*/ 	.byte	0x04, 0x17
        /*001a*/ 	.short	(.L_3947 - .L_3946)
.L_3946:
        /*001c*/ 	.word	0x00000000
        /*0020*/ 	.short	0x0000
        /*0022*/ 	.short	0x0000
        /*0024*/ 	.byte	0x00, 0xf0, 0x11, 0x00


	//----- nvinfo : EIATTR_SPARSE_MMA_MASK
	.align		4
.L_3947:
        /*0028*/ 	.byte	0x03, 0x50
        /*002a*/ 	.short	0x0000


	//----- nvinfo : EIATTR_MAXREG_COUNT
	.align		4
        /*002c*/ 	.byte	0x03, 0x1b
        /*002e*/ 	.short	0x0080


	//----- nvinfo : EIATTR_EXTERNS
	.align		4
        /*0030*/ 	.byte	0x04, 0x0f
        /*0032*/ 	.short	(.L_3949 - .L_3948)


	//   ....[0]....
	.align		4
.L_3948:
        /*0034*/ 	.word	index@(__assertfail)


	//----- nvinfo : EIATTR_MERCURY_ISA_VERSION
	.align		4
.L_3949:
        /*0038*/ 	.byte	0x03, 0x5f
        /*003a*/ 	.short	0x0101


	//----- nvinfo : EIATTR_VRC_CTA_INIT_COUNT
	.align		4
        /*003c*/ 	.byte	0x02, 0x4a
	.zero		1
	.zero		1


	//----- nvinfo : EIATTR_SYSCALL_OFFSETS
	.align		4
        /*0040*/ 	.byte	0x04, 0x46
        /*0042*/ 	.short	(.L_3951 - .L_3950)


	//   ....[0]....
.L_3950:
        /*0044*/ 	.word	0x00002130


	//   ....[1]....
        /*0048*/ 	.word	0x00003000


	//   ....[2]....
        /*004c*/ 	.word	0x000052f0


	//   ....[3]....
        /*0050*/ 	.word	0x00006000


	//   ....[4]....
        /*0054*/ 	.word	0x000083e0


	//   ....[5]....
        /*0058*/ 	.word	0x000090f0


	//   ....[6]....
        /*005c*/ 	.word	0x0000b4e0


	//   ....[7]....
        /*0060*/ 	.word	0x0000c1c0


	//----- nvinfo : EIATTR_EXIT_INSTR_OFFSETS
	.align		4
.L_3951:
        /*0064*/ 	.byte	0x04, 0x1c
        /*0066*/ 	.short	(.L_3953 - .L_3952)


	//   ....[0]....
.L_3952:
        /*0068*/ 	.word	0x000093d0


	//   ....[1]....
        /*006c*/ 	.word	0x0000b630


	//   ....[2]....
        /*0070*/ 	.word	0x0000b650


	//   ....[3]....
        /*0074*/ 	.word	0x0000b710


	//   ....[4]....
        /*0078*/ 	.word	0x0000b750


	//   ....[5]....
        /*007c*/ 	.word	0x0000b790


	//   ....[6]....
        /*0080*/ 	.word	0x0000b820


	//   ....[7]....
        /*0084*/ 	.word	0x0000b860


	//   ....[8]....
        /*0088*/ 	.word	0x0000b900


	//   ....[9]....
        /*008c*/ 	.word	0x0000b950


	//   ....[10]....
        /*0090*/ 	.word	0x0000b9a0


	//   ....[11]....
        /*0094*/ 	.word	0x0000ba80


	//   ....[12]....
        /*0098*/ 	.word	0x0000bbf0


	//   ....[13]....
        /*009c*/ 	.word	0x0000bd60


	//   ....[14]....
        /*00a0*/ 	.word	0x0000bec0


	//   ....[15]....
        /*00a4*/ 	.word	0x0000bf20


	//   ....[16]....
        /*00a8*/ 	.word	0x0000bf60


	//   ....[17]....
        /*00ac*/ 	.word	0x0000c000


	//   ....[18]....
        /*00b0*/ 	.word	0x0000c060


	//   ....[19]....
        /*00b4*/ 	.word	0x0000c1d0


	//   ....[20]....
        /*00b8*/ 	.word	0x0000c2e0


	//   ....[21]....
        /*00bc*/ 	.word	0x0000c420


	//   ....[22]....
        /*00c0*/ 	.word	0x0000c460


	//----- nvinfo : EIATTR_MAX_THREADS
	.align		4
.L_3953:
        /*00c4*/ 	.byte	0x04, 0x05
        /*00c6*/ 	.short	(.L_3955 - .L_3954)
.L_3954:
        /*00c8*/ 	.word	0x00000080
        /*00cc*/ 	.word	0x00000001
        /*00d0*/ 	.word	0x00000001


	//----- nvinfo : EIATTR_CRS_STACK_SIZE
	.align		4
.L_3955:
        /*00d4*/ 	.byte	0x04, 0x1e
        /*00d6*/ 	.short	(.L_3957 - .L_3956)
.L_3956:
        /*00d8*/ 	.word	0x00000000


	//----- nvinfo : EIATTR_CBANK_PARAM_SIZE
	.align		4
.L_3957:
        /*00dc*/ 	.byte	0x03, 0x19
        /*00de*/ 	.short	0x0220


	//----- nvinfo : EIATTR_PARAM_CBANK
	.align		4
        /*00e0*/ 	.byte	0x04, 0x0a
        /*00e2*/ 	.short	(.L_3959 - .L_3958)
	.align		4
.L_3958:
        /*00e4*/ 	.word	index@(.nv.constant0._ZN2at6native18elementwise_kernelILi128ELi4EZNS0_15gpu_kernel_implINS0_13AUnaryFunctorIaaaNS0_15binary_internal10MulFunctorIaEEEEEEvRNS_18TensorIteratorBaseERKT_EUliE_EEviT1_)
        /*00e8*/ 	.short	0x0380
        /*00ea*/ 	.short	0x0220


	//----- nvinfo : EIATTR_SW_WAR
	.align		4
.L_3959:
        /*00ec*/ 	.byte	0x04, 0x36
        /*00ee*/ 	.short	(.L_3961 - .L_3960)
.L_3960:
        /*00f0*/ 	.word	0x00000008
.L_3961:


//--------------------- .nv.info._ZN2at6native27unrolled_elementwise_kernelINS0_13AUnaryFunctorIaaaNS0_15binary_internal10MulFunctorIaEEEESt5arrayIPcLm2EELi4E23TrivialOffsetCalculatorILi1EjESB_NS0_6memory12LoadWithCastILi1EEENSC_13StoreWithCastILi1EEEEEviT_T0_T2_T3_T4_T5_ --------------------------
	.section	.nv.info._ZN2at6native27unrolled_elementwise_kernelINS0_13AUnaryFunctorIaaaNS0_15binary_internal10MulFunctorIaEEEESt5arrayIPcLm2EELi4E23TrivialOffsetCalculatorILi1EjESB_NS0_6memory12LoadWithCastILi1EEENSC_13StoreWithCastILi1EEEEEviT_T0_T2_T3_T4_T5_,"",@"SHT_CUDA_INFO"
	.sectionflags	@""
	.align	4


	//----- nvinfo : EIATTR_CUDA_API_VERSION
	.align		4
        /*0000*/ 	.byte	0x04, 0x37
        /*0002*/ 	.short	(.L_3963 - .L_3962)
.L_3962:
        /*0004*/ 	.word	0x00000082


	//----- nvinfo : EIATTR_KPARAM_INFO
	.align		4
.L_3963:
        /*0008*/ 	.byte	0x04, 0x17
        /*000a*/ 	.short	(.L_3965 - .L_3964)
.L_3964:
        /*000c*/ 	.word	0x00000000
        /*0010*/ 	.short	0x0006
        /*0012*/ 	.short	0x0024
        /*0014*/ 	.byte	0x00, 0xf0, 0x21, 0x00


	//----- nvinfo : EIATTR_KPARAM_INFO
	.align		4
.L_3965:
        /*0018*/ 	.byte	0x04, 0x17
        /*001a*/ 	.short	(.L_3967 - .L_3966)
.L_3966:
        /*001c*/ 	.word	0x00000000
        /*0020*/ 	.short	0x0005
        /*0022*/ 	.short	0x001c
        /*0024*/ 	.byte	0x00, 0xf0, 0x21, 0x00


	//----- nvinfo : EIATTR_KPARAM_INFO
	.align		4
.L_3967:
        /*0028*/ 	.byte	0x04, 0x17
        /*002a*/ 	.short	(.L_3969 - .L_3968)
.L_3968:
        /*002c*/ 	.word	0x00000000
        /*0030*/ 	.short	0x0004
        /*0032*/ 	.short	0x0019
        /*0034*/ 	.byte	0x00, 0xf0, 0x05, 0x00


	//----- nvinfo : EIATTR_KPARAM_INFO
	.align		4
.L_3969:
        /*0038*/ 	.byte	0x04, 0x17
        /*003a*/ 	.short	(.L_3971 - .L_3970)
.L_3970:
        /*003c*/ 	.word	0x00000000
        /*0040*/ 	.short	0x0003
        /*0042*/ 	.short	0x0018
        /*0044*/ 	.byte	0x00, 0xf0, 0x05, 0x00


	//----- nvinfo : EIATTR_KPARAM_INFO
	.align		4
.L_3971:
        /*0048*/ 	.byte	0x04, 0x17
        /*004a*/ 	.short	(.L_3973 - .L_3972)
.L_3972:
        /*004c*/ 	.word	0x00000000
        /*0050*/ 	.short	0x0002
        /*0052*/ 	.short	0x0008
        /*0054*/ 	.byte	0x00, 0xf0, 0x41, 0x00


	//----- nvinfo : EIATTR_KPARAM_INFO
	.align		4
.L_3973:
        /*0058*/ 	.byte	0x04, 0x17
        /*005a*/ 	.short	(.L_3975 - .L_3974)
.L_3974:
        /*005c*/ 	.word	0x00000000
        /*0060*/ 	.short	0x0001
        /*0062*/ 	.short	0x0004
        /*0064*/ 	.byte	0x00, 0xf0, 0x09, 0x00


	//----- nvinfo : EIATTR_KPARAM_INFO
	.align		4
.L_3975:
        /*0068*/ 	.byte	0x04, 0x17
        /*006a*/ 	.short	(.L_3977 - .L_3976)
.L_3976:
        /*006c*/ 	.word	0x00000000
        /*0070*/ 	.short	0x0000
        /*0072*/ 	.short	0x0000
        /*0074*/ 	.byte	0x00, 0xf0, 0x11, 0x00


	//----- nvinfo : EIATTR_SPARSE_MMA_MASK
	.align		4
.L_3977:
        /*0078*/ 	.byte	0x03, 0x50
        /*007a*/ 	.short	0x0000


	//----- nvinfo : EIATTR_MAXREG_COUNT
	.align		4
        /*007c*/ 	.byte	0x03, 0x1b
        /*007e*/ 	.short	0x00ff


	//----- nvinfo : EIATTR_EXTERNS
	.align		4
        /*0080*/ 	.byte	0x04, 0x0f
        /*0082*/ 	.short	(.L_3979 - .L_3978)


	//   ....[0]....
	.align		4
.L_3978:
        /*0084*/ 	.word	index@(__assertfail)


	//----- nvinfo : EIATTR_MERCURY_ISA_VERSION
	.align		4
.L_3979:
        /*0088*/ 	.byte	0x03, 0x5f
        /*008a*/ 	.short	0x0101


	//----- nvinfo : EIATTR_VRC_CTA_INIT_COUNT
	.align		4
        /*008c*/ 	.byte	0x02, 0x4a
	.zero		1
	.zero		1


	//----- nvinfo : EIATTR_SYSCALL_OFFSETS
	.align		4
        /*0090*/ 	.byte	0x04, 0x46
        /*0092*/ 	.short	(.L_3981 - .L_3980)


	//   ....[0]....
.L_3980:
        /*0094*/ 	.word	0x00000e30


	//   ....[1]....
        /*0098*/ 	.word	0x00001de0


	//   ....[2]....
        /*009c*/ 	.word	0x00002cd0


	//   ....[3]....
        /*00a0*/ 	.word	0x00003bc0


	//   ....[4]....
        /*00a4*/ 	.word	0x00004b00


	//   ....[5]....
        /*00a8*/ 	.word	0x000059b0


	//   ....[6]....
        /*00ac*/ 	.word	0x00006960


	//   ....[7]....
        /*00b0*/ 	.word	0x000078f0


	//----- nvinfo : EIATTR_EXIT_INSTR_OFFSETS
	.align		4
.L_3981:
        /*00b4*/ 	.byte	0x04, 0x1c
        /*00b6*/ 	.short	(.L_3983 - .L_3982)


	//   ....[0]....
.L_3982:
        /*00b8*/ 	.word	0x00006c30


	//   ....[1]....
        /*00bc*/ 	.word	0x00006d60


	//   ....[2]....
        /*00c0*/ 	.word	0x00006d80


	//   ....[3]....
        /*00c4*/ 	.word	0x00006e40


	//   ....[4]....
        /*00c8*/ 	.word	0x00006e80


	//   ....[5]....
        /*00cc*/ 	.word	0x00006ec0


	//   ....[6]....
        /*00d0*/ 	.word	0x00006f50


	//   ....[7]....
        /*00d4*/ 	.word	0x00006f90


	//   ....[8]....
        /*00d8*/ 	.word	0x00007030


	//   ....[9]....
        /*00dc*/ 	.word	0x00007080


	//   ....[10]....
        /*00e0*/ 	.word	0x000070d0


	//   ....[11]....
        /*00e4*/ 	.word	0x000071b0


	//   ....[12]....
        /*00e8*/ 	.word	0x00007320


	//   ....[13]....
        /*00ec*/ 	.word	0x00007490


	//   ....[14]....
        /*00f0*/ 	.word	0x000075f0


	//   ....[15]....
        /*00f4*/ 	.word	0x00007650


	//   ....[16]....
        /*00f8*/ 	.word	0x00007690


	//   ....[17]....
        /*00fc*/ 	.word	0x00007730


	//   ....[18]....
        /*0100*/ 	.word	0x00007790


	//   ....[19]....
        /*0104*/ 	.word	0x00007900


	//   ....[20]....
        /*0108*/ 	.word	0x00007a10


	//   ....[21]....
        /*010c*/ 	.word	0x00007b50


	//   ....[22]....
        /*0110*/ 	.word	0x00007b90


	//----- nvinfo : EIATTR_MAX_THREADS
	.align		4
.L_3983:
        /*0114*/ 	.byte	0x04, 0x05
        /*0116*/ 	.short	(.L_3985 - .L_3984)
.L_3984:
        /*0118*/ 	.word	0x00000080
        /*011c*/ 	.word	0x00000001
        /*0120*/ 	.word	0x00000001


	//----- nvinfo : EIATTR_CRS_STACK_SIZE
	.align		4
.L_3985:
        /*0124*/ 	.byte	0x04, 0x1e
        /*0126*/ 	.short	(.L_3987 - .L_3986)
.L_3986:
        /*0128*/ 	.word	0x00000000


	//----- nvinfo : EIATTR_CBANK_PARAM_SIZE
	.align		4
.L_3987:
        /*012c*/ 	.byte	0x03, 0x19
        /*012e*/ 	.short	0x002c


	//----- nvinfo : EIATTR_PARAM_CBANK
	.align		4
        /*0130*/ 	.byte	0x04, 0x0a
        /*0132*/ 	.short	(.L_3989 - .L_3988)
	.align		4
.L_3988:
        /*0134*/ 	.word	index@(.nv.constant0._ZN2at6native27unrolled_elementwise_kernelINS0_13AUnaryFunctorIaaaNS0_15binary_internal10MulFunctorIaEEEESt5arrayIPcLm2EELi4E23TrivialOffsetCalculatorILi1EjESB_NS0_6memory12LoadWithCastILi1EEENSC_13StoreWithCastILi1EEEEEviT_T0_T2_T3_T4_T5_)
        /*0138*/ 	.short	0x0380
        /*013a*/ 	.short	0x002c


	//----- nvinfo : EIATTR_SW_WAR
	.align		4
.L_3989:
        /*013c*/ 	.byte	0x04, 0x36
        /*013e*/ 	.short	(.L_3991 - .L_3990)
.L_3990:
        /*0140*/ 	.word	0x00000008
.L_3991:


//--------------------- .nv.info._ZN2at6native18elementwise_kernelILi128ELi4EZNS0_22gpu_kernel_impl_nocastINS0_13AUnaryFunctorIaaaNS0_15binary_internal10MulFunctorIaEEEEEEvRNS_18TensorIteratorBaseERKT_EUliE_EEviT1_ --------------------------
	.section	.nv.info._ZN2at6native18elementwise_kernelILi128ELi4EZNS0_22gpu_kernel_impl_nocastINS0_13AUnaryFunctorIaaaNS0_15binary_internal10MulFunctorIaEEEEEEvRNS_18TensorIteratorBaseERKT_EUliE_EEviT1_,"",@"SHT_CUDA_INFO"
	.sectionflags	@""
	.align	4


	//----- nvinfo : EIATTR_CUDA_API_VERSION
	.align		4
        /*0000*/ 	.byte	0x04, 0x37
        /*0002*/ 	.short	(.L_3993 - .L_3992)
.L_3992:
        /*0004*/ 	.word	0x00000082


	//----- nvinfo : EIATTR_KPARAM_INFO
	.align		4
.L_3993:
        /*0008*/ 	.byte	0x04, 0x17
        /*000a*/ 	.short	(.L_3995 - .L_3994)
.L_3994:
        /*000c*/ 	.word	0x00000000
        /*0010*/ 	.short	0x0001
        /*0012*/ 	.short	0x0008
        /*0014*/ 	.byte	0x00, 0xf0, 0x61, 0x08


	//----- nvinfo : EIATTR_KPARAM_INFO
	.align		4
.L_3995:
        /*0018*/ 	.byte	0x04, 0x17
        /*001a*/ 	.short	(.L_3997 - .L_3996)
.L_3996:
        /*001c*/ 	.word	0x00000000
        /*0020*/ 	.short	0x0000
        /*0022*/ 	.short	0x0000
        /*0024*/ 	.byte	0x00, 0xf0, 0x11, 0x00


	//----- nvinfo : EIATTR_SPARSE_MMA_MASK
	.align		4
.L_3997:
        /*0028*/ 	.byte	0x03, 0x50
        /*002a*/ 	.short	0x0000


	//----- nvinfo : EIATTR_MAXREG_COUNT
	.align		4
        /*002c*/ 	.byte	0x03, 0x1b
        /*002e*/ 	.short	0x0080


	//----- nvinfo : EIATTR_MERCURY_ISA_VERSION
	.align		4
        /*0030*/ 	.byte	0x03, 0x5f
        /*0032*/ 	.short	0x0101


	//----- nvinfo : EIATTR_VRC_CTA_INIT_COUNT
	.align		4
        /*0034*/ 	.byte	0x02, 0x4a
	.zero		1
	.zero		1


	//----- nvinfo : EIATTR_EXIT_INSTR_OFFSETS
	.align		4
        /*0038*/ 	.byte	0x04, 0x1c
        /*003a*/ 	.short	(.L_3999 - .L_3998)


	//   ....[0]....
.L_3998:
        /*003c*/ 	.word	0x000002e0


	//   ....[1]....
        /*0040*/ 	.word	0x00000350


	//   ....[2]....
        /*0044*/ 	.word	0x00003e40


	//   ....[3]....
        /*0048*/ 	.word	0x00005180


	//----- nvinfo : EIATTR_MAX_THREADS
	.align		4
.L_3999:
        /*004c*/ 	.byte	0x04, 0x05
        /*004e*/ 	.short	(.L_4001 - .L_4000)
.L_4000:
        /*0050*/ 	.word	0x00000080
        /*0054*/ 	.word	0x00000001
        /*0058*/ 	.word	0x00000001


	//----- nvinfo : EIATTR_CRS_STACK_SIZE
	.align		4
.L_4001:
        /*005c*/ 	.byte	0x04, 0x1e
        /*005e*/ 	.short	(.L_4003 - .L_4002)
.L_4002:
        /*0060*/ 	.word	0x00000000


	//----- nvinfo : EIATTR_CBANK_PARAM_SIZE
	.align		4
.L_4003:
        /*0064*/ 	.byte	0x03, 0x19
        /*0066*/ 	.short	0x0220


	//----- nvinfo : EIATTR_PARAM_CBANK
	.align		4
        /*0068*/ 	.byte	0x04, 0x0a
        /*006a*/ 	.short	(.L_4005 - .L_4004)
	.align		4
.L_4004:
        /*006c*/ 	.word	index@(.nv.constant0._ZN2at6native18elementwise_kernelILi128ELi4EZNS0_22gpu_kernel_impl_nocastINS0_13AUnaryFunctorIaaaNS0_15binary_internal10MulFunctorIaEEEEEEvRNS_18TensorIteratorBaseERKT_EUliE_EEviT1_)
        /*0070*/ 	.short	0x0380
        /*0072*/ 	.short	0x0220


	//----- nvinfo : EIATTR_SW_WAR
	.align		4
.L_4005:
        /*0074*/ 	.byte	0x04, 0x36
        /*0076*/ 	.short	(.L_4007 - .L_4006)
.L_4006:
        /*0078*/ 	.word	0x00000008
.L_4007:


//--------------------- .nv.info._ZN2at6native27unrolled_elementwise_kernelINS0_13AUnaryFunctorIaaaNS0_15binary_internal10MulFunctorIaEEEESt5arrayIPcLm2EELi4E23TrivialOffsetCalculatorILi1EjESB_NS0_6memory15LoadWithoutCastENSC_16StoreWithoutCastEEEviT_T0_T2_T3_T4_T5_ --------------------------
	.section	.nv.info._ZN2at6native27unrolled_elementwise_kernelINS0_13AUnaryFunctorIaaaNS0_15binary_internal10MulFunctorIaEEEESt5arrayIPcLm2EELi4E23TrivialOffsetCalculatorILi1EjESB_NS0_6memory15LoadWithoutCastENSC_16StoreWithoutCastEEEviT_T0_T2_T3_T4_T5_,"",@"SHT_CUDA_INFO"
	.sectionflags	@""
	.align	4


	//----- nvinfo : EIATTR_CUDA_API_VERSION
	.align		4
        /*0000*/ 	.byte	0x04, 0x37
        /*0002*/ 	.short	(.L_4009 - .L_4008)
.L_4008:
        /*0004*/ 	.word	0x00000082


	//----- nvinfo : EIATTR_KPARAM_INFO
	.align		4
.L_4009:
        /*0008*/ 	.byte	0x04, 0x17
        /*000a*/ 	.short	(.L_4011 - .L_4010)
.L_4010:
        /*000c*/ 	.word	0x00000000
        /*0010*/ 	.short	0x0006
        /*0012*/ 	.short	0x001b
        /*0014*/ 	.byte	0x00, 0xf0, 0x05, 0x00


	//----- nvinfo : EIATTR_KPARAM_INFO
	.align		4
.L_4011:
        /*0018*/ 	.byte	0x04, 0x17
        /*001a*/ 	.short	(.L_4013 - .L_4012)
.L_4012:
        /*001c*/ 	.word	0x00000000
        /*0020*/ 	.short	0x0005
        /*0022*/ 	.short	0x001a
        /*0024*/ 	.byte	0x00, 0xf0, 0x05, 0x00


	//----- nvinfo : EIATTR_KPARAM_INFO
	.align		4
.L_4013:
        /*0028*/ 	.byte	0x04, 0x17
        /*002a*/ 	.short	(.L_4015 - .L_4014)
.L_4014:
        /*002c*/ 	.word	0x00000000
        /*0030*/ 	.short	0x0004
        /*0032*/ 	.short	0x0019
        /*0034*/ 	.byte	0x00, 0xf0, 0x05, 0x00


	//----- nvinfo : EIATTR_KPARAM_INFO
	.align		4
.L_4015:
        /*0038*/ 	.byte	0x04, 0x17
        /*003a*/ 	.short	(.L_4017 - .L_4016)
.L_4016:
        /*003c*/ 	.word	0x00000000
        /*0040*/ 	.short	0x0003
        /*0042*/ 	.short	0x0018
        /*0044*/ 	.byte	0x00, 0xf0, 0x05, 0x00


	//----- nvinfo : EIATTR_KPARAM_INFO
	.align		4
.L_4017:
        /*0048*/ 	.byte	0x04, 0x17
        /*004a*/ 	.short	(.L_4019 - .L_4018)
.L_4018:
        /*004c*/ 	.word	0x00000000
        /*0050*/ 	.short	0x0002
        /*0052*/ 	.short	0x0008
        /*0054*/ 	.byte	0x00, 0xf0, 0x41, 0x00


	//----- nvinfo : EIATTR_KPARAM_INFO
	.align		4
.L_4019:
        /*0058*/ 	.byte	0x04, 0x17
        /*005a*/ 	.short	(.L_4021 - .L_4020)
.L_4020:
        /*005c*/ 	.word	0x00000000
        /*0060*/ 	.short	0x0001
        /*0062*/ 	.short	0x0004
        /*0064*/ 	.byte	0x00, 0xf0, 0x09, 0x00


	//----- nvinfo : EIATTR_KPARAM_INFO
	.align		4
.L_4021:
        /*0068*/ 	.byte	0x04, 0x17
        /*006a*/ 	.short	(.L_4023 - .L_4022)
.L_4022:
        /*006c*/ 	.word	0x00000000
        /*0070*/ 	.short	0x0000
        /*0072*/ 	.short	0x0000
        /*0074*/ 	.byte	0x00, 0xf0, 0x11, 0x00


	//----- nvinfo : EIATTR_SPARSE_MMA_MASK
	.align		4
.L_4023:
        /*0078*/ 	.byte	0x03, 0x50
        /*007a*/ 	.short	0x0000


	//----- nvinfo : EIATTR_MAXREG_COUNT
	.align		4
        /*007c*/ 	.byte	0x03, 0x1b
        /*007e*/ 	.short	0x00ff


	//----- nvinfo : EIATTR_MERCURY_ISA_VERSION
	.align		4
        /*0080*/ 	.byte	0x03, 0x5f
        /*0082*/ 	.short	0x0101


	//----- nvinfo : EIATTR_VRC_CTA_INIT_COUNT
	.align		4
        /*0084*/ 	.byte	0x02, 0x4a
	.zero		1
	.zero		1


	//----- nvinfo : EIATTR_EXIT_INSTR_OFFSETS
	.align		4
        /*0088*/ 	.byte	0x04, 0x1c
        /*008a*/ 	.short	(.L_4025 - .L_4024)


	//   ....[0]....
.L_4024:
        /*008c*/ 	.word	0x000004e0


	//   ....[1]....
        /*0090*/ 	.word	0x00000540


	//----- nvinfo : EIATTR_MAX_THREADS
	.align		4
.L_4025:
        /*0094*/ 	.byte	0x04, 0x05
        /*0096*/ 	.short	(.L_4027 - .L_4026)
.L_4026:
        /*0098*/ 	.word	0x00000080
        /*009c*/ 	.word	0x00000001
        /*00a0*/ 	.word	0x00000001


	//----- nvinfo : EIATTR_CRS_STACK_SIZE
	.align		4
.L_4027:
        /*00a4*/ 	.byte	0x04, 0x1e
        /*00a6*/ 	.short	(.L_4029 - .L_4028)
.L_4028:
        /*00a8*/ 	.word	0x00000000


	//----- nvinfo : EIATTR_CBANK_PARAM_SIZE
	.align		4
.L_4029:
        /*00ac*/ 	.byte	0x03, 0x19
        /*00ae*/ 	.short	0x001c


	//----- nvinfo : EIATTR_PARAM_CBANK
	.align		4
        /*00b0*/ 	.byte	0x04, 0x0a
        /*00b2*/ 	.short	(.L_4031 - .L_4030)
	.align		4
.L_4030:
        /*00b4*/ 	.word	index@(.nv.constant0._ZN2at6native27unrolled_elementwise_kernelINS0_13AUnaryFunctorIaaaNS0_15binary_internal10MulFunctorIaEEEESt5arrayIPcLm2EELi4E23TrivialOffsetCalculatorILi1EjESB_NS0_6memory15LoadWithoutCastENSC_16StoreWithoutCastEEEviT_T0_T2_T3_T4_T5_)
        /*00b8*/ 	.short	0x0380
        /*00ba*/ 	.short	0x001c


	//----- nvinfo : EIATTR_SW_WAR
	.align		4
.L_4031:
        /*00bc*/ 	.byte	0x04, 0x36
        /*00be*/ 	.short	(.L_4033 - .L_4032)
.L_4032:
        /*00c0*/ 	.word	0x00000008
.L_4033:


//--------------------- .nv.info._ZN2at6native29vectorized_elementwise_kernelILi2ENS0_13AUnaryFunctorIaaaNS0_15binary_internal10MulFunctorIaEEEESt5arrayIPcLm2EEEEviT0_T1_ --------------------------
	.section	.nv.info._ZN2at6native29vectorized_elementwise_kernelILi2ENS0_13AUnaryFunctorIaaaNS0_15binary_internal10MulFunctorIaEEEESt5arrayIPcLm2EEEEviT0_T1_,"",@"SHT_CUDA_INFO"
	.sectionflags	@""
	.align	4


	//----- nvinfo : EIATTR_CUDA_API_VERSION
	.align		4
        /*0000*/ 	.byte	0x04, 0x37
        /*0002*/ 	.short	(.L_4035 - .L_4034)
.L_4034:
        /*0004*/ 	.word	0x00000082


	//----- nvinfo : EIATTR_KPARAM_INFO
	.align		4
.L_4035:
        /*0008*/ 	.byte	0x04, 0x17
        /*000a*/ 	.short	(.L_4037 - .L_4036)
.L_4036:
        /*000c*/ 	.word	0x00000000
        /*0010*/ 	.short	0x0002
        /*0012*/ 	.short	0x0008
        /*0014*/ 	.byte	0x00, 0xf0, 0x41, 0x00


	//----- nvinfo : EIATTR_KPARAM_INFO
	.align		4
.L_4037:
        /*0018*/ 	.byte	0x04, 0x17
        /*001a*/ 	.short	(.L_4039 - .L_4038)
.L_4038:
        /*001c*/ 	.word	0x00000000
        /*0020*/ 	.short	0x0001
        /*0022*/ 	.short	0x0004
        /*0024*/ 	.byte	0x00, 0xf0, 0x09, 0x00


	//----- nvinfo : EIATTR_KPARAM_INFO
	.align		4
.L_4039:
        /*0028*/ 	.byte	0x04, 0x17
        /*002a*/ 	.short	(.L_4041 - .L_4040)
.L_4040:
        /*002c*/ 	.word	0x00000000
        /*0030*/ 	.short	0x0000
        /*0032*/ 	.short	0x0000
        /*0034*/ 	.byte	0x00, 0xf0, 0x11, 0x00


	//----- nvinfo : EIATTR_SPARSE_MMA_MASK
	.align		4
.L_4041:
        /*0038*/ 	.byte	0x03, 0x50
        /*003a*/ 	.short	0x0000


	//----- nvinfo : EIATTR_MAXREG_COUNT
	.align		4
        /*003c*/ 	.byte	0x03, 0x1b
        /*003e*/ 	.short	0x00ff


	//----- nvinfo : EIATTR_MERCURY_ISA_VERSION
	.align		4
        /*0040*/ 	.byte	0x03, 0x5f
        /*0042*/ 	.short	0x0101


	//----- nvinfo : EIATTR_VRC_CTA_INIT_COUNT
	.align		4
        /*0044*/ 	.byte	0x02, 0x4a
	.zero		1
	.zero		1


	//----- nvinfo : EIATTR_EXIT_INSTR_OFFSETS
	.align		4
        /*0048*/ 	.byte	0x04, 0x1c
        /*004a*/ 	.short	(.L_4043 - .L_4042)


	//   ....[0]....
.L_4042:
        /*004c*/ 	.word	0x000009a0


	//   ....[1]....
        /*0050*/ 	.word	0x00000a00


	//   ....[2]....
        /*0054*/ 	.word	0x00000d00


	//----- nvinfo : EIATTR_MAX_THREADS
	.align		4
.L_4043:
        /*0058*/ 	.byte	0x04, 0x05
        /*005a*/ 	.short	(.L_4045 - .L_4044)
.L_4044:
        /*005c*/ 	.word	0x00000080
        /*0060*/ 	.word	0x00000001
        /*0064*/ 	.word	0x00000001


	//----- nvinfo : EIATTR_CRS_STACK_SIZE
	.align		4
.L_4045:
        /*0068*/ 	.byte	0x04, 0x1e
        /*006a*/ 	.short	(.L_4047 - .L_4046)
.L_4046:
        /*006c*/ 	.word	0x00000000


	//----- nvinfo : EIATTR_CBANK_PARAM_SIZE
	.align		4
.L_4047:
        /*0070*/ 	.byte	0x03, 0x19
        /*0072*/ 	.short	0x0018


	//----- nvinfo : EIATTR_PARAM_CBANK
	.align		4
        /*0074*/ 	.byte	0x04, 0x0a
        /*0076*/ 	.short	(.L_4049 - .L_4048)
	.align		4
.L_4048:
        /*0078*/ 	.word	index@(.nv.constant0._ZN2at6native29vectorized_elementwise_kernelILi2ENS0_13AUnaryFunctorIaaaNS0_15binary_internal10MulFunctorIaEEEESt5arrayIPcLm2EEEEviT0_T1_)
        /*007c*/ 	.short	0x0380
        /*007e*/ 	.short	0x0018


	//----- nvinfo : EIATTR_SW_WAR
	.align		4
.L_4049:
        /*0080*/ 	.byte	0x04, 0x36
        /*0082*/ 	.short	(.L_4051 - .L_4050)
.L_4050:
        /*0084*/ 	.word	0x00000008
.L_4051:


//--------------------- .nv.info._ZN2at6native29vectorized_elementwise_kernelILi4ENS0_13AUnaryFunctorIaaaNS0_15binary_internal10MulFunctorIaEEEESt5arrayIPcLm2EEEEviT0_T1_ --------------------------
	.section	.nv.info._ZN2at6native29vectorized_elementwise_kernelILi4ENS0_13AUnaryFunctorIaaaNS0_15binary_internal10MulFunctorIaEEEESt5arrayIPcLm2EEEEviT0_T1_,"",@"SHT_CUDA_INFO"
	.sectionflags	@""
	.align	4


	//----- nvinfo : EIATTR_CUDA_API_VERSION
	.align		4
        /*0000*/ 	.byte	0x04, 0x37
        /*0002*/ 	.short	(.L_4053 - .L_4052)
.L_4052:
        /*0004*/ 	.word	0x00000082


	//----- nvinfo : EIATTR_KPARAM_INFO
	.align		4
.L_4053:
        /*0008*/ 	.byte	0x04, 0x17
        /*000a*/ 	.short	(.L_4055 - .L_4054)
.L_4054:
        /*000c*/ 	.word	0x00000000
        /*0010*/ 	.short	0x0002
        /*0012*/ 	.short	0x0008
        /*0014*/ 	.byte	0x00, 0xf0, 0x41, 0x00


	//----- nvinfo : EIATTR_KPARAM_INFO
	.align		4
.L_4055:
        /*0018*/ 	.byte	0x04, 0x17
        /*001a*/ 	.short	(.L_4057 - .L_4056)
.L_4056:
        /*001c*/ 	.word	0x00000000
        /*0020*/ 	.short	0x0001
        /*0022*/ 	.short	0x0004
        /*0024*/ 	.byte	0x00, 0xf0, 0x09, 0x00


	//----- nvinfo : EIATTR_KPARAM_INFO
	.align		4
.L_4057:
        /*0028*/ 	.byte	0x04, 0x17
        /*002a*/ 	.short	(.L_4059 - .L_4058)
.L_4058:
        /*002c*/ 	.word	0x00000000
        /*0030*/ 	.short	0x0000
        /*0032*/ 	.short	0x0000
        /*0034*/ 	.byte	0x00, 0xf0, 0x11, 0x00


	//----- nvinfo : EIATTR_SPARSE_MMA_MASK
	.align		4
.L_4059:
        /*0038*/ 	.byte	0x03, 0x50
        /*003a*/ 	.short	0x0000


	//----- nvinfo : EIATTR_MAXREG_COUNT
	.align		4
        /*003c*/ 	.byte	0x03, 0x1b
        /*003e*/ 	.short	0x00ff


	//----- nvinfo : EIATTR_MERCURY_ISA_VERSION
	.align		4
        /*0040*/ 	.byte	0x03, 0x5f
        /*0042*/ 	.short	0x0101


	//----- nvinfo : EIATTR_VRC_CTA_INIT_COUNT
	.align		4
        /*0044*/ 	.byte	0x02, 0x4a
	.zero		1
	.zero		1


	//----- nvinfo : EIATTR_EXIT_INSTR_OFFSETS
	.align		4
        /*0048*/ 	.byte	0x04, 0x1c
        /*004a*/ 	.short	(.L_4061 - .L_4060)


	//   ....[0]....
.L_4060:
        /*004c*/ 	.word	0x000009a0


	//   ....[1]....
        /*0050*/ 	.word	0x00000a00


	//   ....[2]....
        /*0054*/ 	.word	0x00000d60


	//----- nvinfo : EIATTR_MAX_THREADS
	.align		4
.L_4061:
        /*0058*/ 	.byte	0x04, 0x05
        /*005a*/ 	.short	(.L_4063 - .L_4062)
.L_4062:
        /*005c*/ 	.word	0x00000080
        /*0060*/ 	.word	0x00000001
        /*0064*/ 	.word	0x00000001


	//----- nvinfo : EIATTR_CRS_STACK_SIZE
	.align		4
.L_4063:
        /*0068*/ 	.byte	0x04, 0x1e
        /*006a*/ 	.short	(.L_4065 - .L_4064)
.L_4064:
        /*006c*/ 	.word	0x00000000


	//----- nvinfo : EIATTR_CBANK_PARAM_SIZE
	.align		4
.L_4065:
        /*0070*/ 	.byte	0x03, 0x19
        /*0072*/ 	.short	0x0018


	//----- nvinfo : EIATTR_PARAM_CBANK
	.align		4
        /*0074*/ 	.byte	0x04, 0x0a
        /*0076*/ 	.short	(.L_4067 - .L_4066)
	.align		4
.L_4066:
        /*0078*/ 	.word	index@(.nv.constant0._ZN2at6native29vectorized_elementwise_kernelILi4ENS0_13AUnaryFunctorIaaaNS0_15binary_internal10MulFunctorIaEEEESt5arrayIPcLm2EEEEviT0_T1_)
        /*007c*/ 	.short	0x0380
        /*007e*/ 	.short	0x0018


	//----- nvinfo : EIATTR_SW_WAR
	.align		4
.L_4067:
        /*0080*/ 	.byte	0x04, 0x36
        /*0082*/ 	.short	(.L_4069 - .L_4068)
.L_4068:
        /*0084*/ 	.word	0x00000008
.L_4069:


//--------------------- .nv.info._ZN2at6native29vectorized_elementwise_kernelILi8ENS0_13AUnaryFunctorIaaaNS0_15binary_internal10MulFunctorIaEEEESt5arrayIPcLm2EEEEviT0_T1_ --------------------------
	.section	.nv.info._ZN2at6native29vectorized_elementwise_kernelILi8ENS0_13AUnaryFunctorIaaaNS0_15binary_internal10MulFunctorIaEEEESt5arrayIPcLm2EEEEviT0_T1_,"",@"SHT_CUDA_INFO"
	.sectionflags	@""
	.align	4


	//----- nvinfo : EIATTR_CUDA_API_VERSION
	.align		4
        /*0000*/ 	.byte	0x04, 0x37
        /*0002*/ 	.short	(.L_4071 - .L_4070)
.L_4070:
        /*0004*/ 	.word	0x00000082


	//----- nvinfo : EIATTR_KPARAM_INFO
	.align		4
.L_4071:
        /*0008*/ 	.byte	0x04, 0x17
        /*000a*/ 	.short	(.L_4073 - .L_4072)
.L_4072:
        /*000c*/ 	.word	0x00000000
        /*0010*/ 	.short	0x0002
        /*0012*/ 	.short	0x0008
        /*0014*/ 	.byte	0x00, 0xf0, 0x41, 0x00


	//----- nvinfo : EIATTR_KPARAM_INFO
	.align		4
.L_4073:
        /*0018*/ 	.byte	0x04, 0x17
        /*001a*/ 	.short	(.L_4075 - .L_4074)
.L_4074:
        /*001c*/ 	.word	0x00000000
        /*0020*/ 	.short	0x0001
        /*0022*/ 	.short	0x0004
        /*0024*/ 	.byte	0x00, 0xf0, 0x09, 0x00


	//----- nvinfo : EIATTR_KPARAM_INFO
	.align		4
.L_4075:
        /*0028*/ 	.byte	0x04, 0x17
        /*002a*/ 	.short	(.L_4077 - .L_4076)
.L_4076:
        /*002c*/ 	.word	0x00000000
        /*0030*/ 	.short	0x0000
        /*0032*/ 	.short	0x0000
        /*0034*/ 	.byte	0x00, 0xf0, 0x11, 0x00


	//----- nvinfo : EIATTR_SPARSE_MMA_MASK
	.align		4
.L_4077:
        /*0038*/ 	.byte	0x03, 0x50
        /*003a*/ 	.short	0x0000


	//----- nvinfo : EIATTR_MAXREG_COUNT
	.align		4
        /*003c*/ 	.byte	0x03, 0x1b
        /*003e*/ 	.short	0x00ff


	//----- nvinfo : EIATTR_MERCURY_ISA_VERSION
	.align		4
        /*0040*/ 	.byte	0x03, 0x5f
        /*0042*/ 	.short	0x0101


	//----- nvinfo : EIATTR_VRC_CTA_INIT_COUNT
	.align		4
        /*0044*/ 	.byte	0x02, 0x4a
	.zero		1
	.zero		1


	//----- nvinfo : EIATTR_EXIT_INSTR_OFFSETS
	.align		4
        /*0048*/ 	.byte	0x04, 0x1c
        /*004a*/ 	.short	(.L_4079 - .L_4078)


	//   ....[0]....
.L_4078:
        /*004c*/ 	.word	0x00000010


	//----- nvinfo : EIATTR_MAX_THREADS
	.align		4
.L_4079:
        /*0050*/ 	.byte	0x04, 0x05
        /*0052*/ 	.short	(.L_4081 - .L_4080)
.L_4080:
        /*0054*/ 	.word	0x00000080
        /*0058*/ 	.word	0x00000001
        /*005c*/ 	.word	0x00000001


	//----- nvinfo : EIATTR_CBANK_PARAM_SIZE
	.align		4
.L_4081:
        /*0060*/ 	.byte	0x03, 0x19
        /*0062*/ 	.short	0x0018


	//----- nvinfo : EIATTR_PARAM_CBANK
	.align		4
        /*0064*/ 	.byte	0x04, 0x0a
        /*0066*/ 	.short	(.L_4083 - .L_4082)
	.align		4
.L_4082:
        /*0068*/ 	.word	index@(.nv.constant0._ZN2at6native29vectorized_elementwise_kernelILi8ENS0_13AUnaryFunctorIaaaNS0_15binary_internal10MulFunctorIaEEEESt5arrayIPcLm2EEEEviT0_T1_)
        /*006c*/ 	.short	0x0380
        /*006e*/ 	.short	0x0018


	//----- nvinfo : EIATTR_SW_WAR
	.align		4
.L_4083:
        /*0070*/ 	.byte	0x04, 0x36
        /*0072*/ 	.short	(.L_4085 - .L_4084)
.L_4084:
        /*0074*/ 	.word	0x00000008
.L_4085:


//--------------------- .nv.info._ZN2at6native18elementwise_kernelILi128ELi4EZNS0_15gpu_kernel_implINS0_13BinaryFunctorIaaaNS0_15binary_internal10MulFunctorIaEEEEEEvRNS_18TensorIteratorBaseERKT_EUliE_EEviT1_ --------------------------
	.section	.nv.info._ZN2at6native18elementwise_kernelILi128ELi4EZNS0_15gpu_kernel_implINS0_13BinaryFunctorIaaaNS0_15binary_internal10MulFunctorIaEEEEEEvRNS_18TensorIteratorBaseERKT_EUliE_EEviT1_,"",@"SHT_CUDA_INFO"
	.sectionflags	@""
	.align	4


	//----- nvinfo : EIATTR_CUDA_API_VERSION
	.align		4
        /*0000*/ 	.byte	0x04, 0x37
        /*0002*/ 	.short	(.L_4087 - .L_4086)
.L_4086:
        /*0004*/ 	.word	0x00000082


	//----- nvinfo : EIATTR_KPARAM_INFO
	.align		4
.L_4087:
        /*0008*/ 	.byte	0x04, 0x17
        /*000a*/ 	.short	(.L_4089 - .L_4088)
.L_4088:
        /*000c*/ 	.word	0x00000000
        /*0010*/ 	.short	0x0001
        /*0012*/ 	.short	0x0008
        /*0014*/ 	.byte	0x00, 0xf0, 0x21, 0x0a


	//----- nvinfo : EIATTR_KPARAM_INFO
	.align		4
.L_4089:
        /*0018*/ 	.byte	0x04, 0x17
        /*001a*/ 	.short	(.L_4091 - .L_4090)
.L_4090:
        /*001c*/ 	.word	0x00000000
        /*0020*/ 	.short	0x0000
        /*0022*/ 	.short	0x0000
        /*0024*/ 	.byte	0x00, 0xf0, 0x11, 0x00


	//----- nvinfo : EIATTR_SPARSE_MMA_MASK
	.align		4
.L_4091:
        /*0028*/ 	.byte	0x03, 0x50
        /*002a*/ 	.short	0x0000


	//----- nvinfo : EIATTR_MAXREG_COUNT
	.align		4
        /*002c*/ 	.byte	0x03, 0x1b
        /*002e*/ 	.short	0x0080


	//----- nvinfo : EIATTR_EXTERNS
	.align		4
        /*0030*/ 	.byte	0x04, 0x0f
        /*0032*/ 	.short	(.L_4093 - .L_4092)


	//   ....[0]....
	.align		4
.L_4092:
        /*0034*/ 	.word	index@(__assertfail)


	//----- nvinfo : EIATTR_MERCURY_ISA_VERSION
	.align		4
.L_4093:
        /*0038*/ 	.byte	0x03, 0x5f
        /*003a*/ 	.short	0x0101


	//----- nvinfo : EIATTR_VRC_CTA_INIT_COUNT
	.align		4
        /*003c*/ 	.byte	0x02, 0x4a
	.zero		1
	.zero		1


	//----- nvinfo : EIATTR_SYSCALL_OFFSETS
	.align		4
        /*0040*/ 	.byte	0x04, 0x46
        /*0042*/ 	.short	(.L_4095 - .L_4094)


	//   ....[0]....
.L_4094:
        /*0044*/ 	.word	0x00002460


	//   ....[1]....
        /*0048*/ 	.word	0x000032b0


	//   ....[2]....
        /*004c*/ 	.word	0x00004190


	//   ....[3]....
        /*0050*/ 	.word	0x000067b0


	//   ....[4]....
        /*0054*/ 	.word	0x00007600


	//   ....[5]....
        /*0058*/ 	.word	0x00008320


	//   ....[6]....
        /*005c*/ 	.word	0x0000aa30


	//   ....[7]....
        /*0060*/ 	.word	0x0000b880


	//   ....[8]....
        /*0064*/ 	.word	0x0000c5a0


	//   ....[9]....
        /*0068*/ 	.word	0x0000ecd0


	//   ....[10]....
        /*006c*/ 	.word	0x0000fb20


	//   ....[11]....
        /*0070*/ 	.word	0x00010810


	//----- nvinfo : EIATTR_EXIT_INSTR_OFFSETS
	.align		4
.L_4095:
        /*0074*/ 	.byte	0x04, 0x1c
        /*0076*/ 	.short	(.L_4097 - .L_4096)


	//   ....[0]....
.L_4096:
        /*0078*/ 	.word	0x0000c880


	//   ....[1]....
        /*007c*/ 	.word	0x0000fc80


	//   ....[2]....
        /*0080*/ 	.word	0x0000fca0


	//   ....[3]....
        /*0084*/ 	.word	0x0000fd60


	//   ....[4]....
        /*0088*/ 	.word	0x0000fda0


	//   ....[5]....
        /*008c*/ 	.word	0x0000fde0


	//   ....[6]....
        /*0090*/ 	.word	0x0000fe70


	//   ....[7]....
        /*0094*/ 	.word	0x0000feb0


	//   ....[8]....
        /*0098*/ 	.word	0x0000ff50


	//   ....[9]....
        /*009c*/ 	.word	0x0000ffa0


	//   ....[10]....
        /*00a0*/ 	.word	0x0000fff0


	//   ....[11]....
        /*00a4*/ 	.word	0x000100d0


	//   ....[12]....
        /*00a8*/ 	.word	0x00010240


	//   ....[13]....
        /*00ac*/ 	.word	0x000103b0


	//   ....[14]....
        /*00b0*/ 	.word	0x00010510


	//   ....[15]....
        /*00b4*/ 	.word	0x00010570


	//   ....[16]....
        /*00b8*/ 	.word	0x000105b0


	//   ....[17]....
        /*00bc*/ 	.word	0x00010650


	//   ....[18]....
        /*00c0*/ 	.word	0x000106b0


	//   ....[19]....
        /*00c4*/ 	.word	0x00010820


	//   ....[20]....
        /*00c8*/ 	.word	0x00010930


	//   ....[21]....
        /*00cc*/ 	.word	0x00010a70


	//   ....[22]....
        /*00d0*/ 	.word	0x00010ab0


	//----- nvinfo : EIATTR_MAX_THREADS
	.align		4
.L_4097:
        /*00d4*/ 	.byte	0x04, 0x05
        /*00d6*/ 	.short	(.L_4099 - .L_4098)
.L_4098:
        /*00d8*/ 	.word	0x00000080
        /*00dc*/ 	.word	0x00000001
        /*00e0*/ 	.word	0x00000001


	//----- nvinfo : EIATTR_CRS_STACK_SIZE
	.align		4
.L_4099:
        /*00e4*/ 	.byte	0x04, 0x1e
        /*00e6*/ 	.short	(.L_4101 - .L_4100)
.L_4100:
        /*00e8*/ 	.word	0x00000000


	//----- nvinfo : EIATTR_CBANK_PARAM_SIZE
	.align		4
.L_4101:
        /*00ec*/ 	.byte	0x03, 0x19
        /*00ee*/ 	.short	0x0290


	//----- nvinfo : EIATTR_PARAM_CBANK
	.align		4
        /*00f0*/ 	.byte	0x04, 0x0a
        /*00f2*/ 	.short	(.L_4103 - .L_4102)
	.align		4
.L_4102:
        /*00f4*/ 	.word	index@(.nv.constant0._ZN2at6native18elementwise_kernelILi128ELi4EZNS0_15gpu_kernel_implINS0_13BinaryFunctorIaaaNS0_15binary_internal10MulFunctorIaEEEEEEvRNS_18TensorIteratorBaseERKT_EUliE_EEviT1_)
        /*00f8*/ 	.short	0x0380
        /*00fa*/ 	.short	0x0290


	//----- nvinfo : EIATTR_SW_WAR
	.align		4
.L_4103:
        /*00fc*/ 	.byte	0x04, 0x36
        /*00fe*/ 	.short	(.L_4105 - .L_4104)
.L_4104:
        /*0100*/ 	.word	0x00000008
.L_4105:


//--------------------- .nv.info._ZN2at6native27unrolled_elementwise_kernelINS0_13BinaryFunctorIaaaNS0_15binary_internal10MulFunctorIaEEEESt5arrayIPcLm3EELi4E23TrivialOffsetCalculatorILi2EjESA_ILi1EjENS0_6memory12LoadWithCastILi2EEENSD_13StoreWithCastILi1EEEEEviT_T0_T2_T3_T4_T5_ --------------------------
	.section	.nv.info._ZN2at6native27unrolled_elementwise_kernelINS0_13BinaryFunctorIaaaNS0_15binary_internal10MulFunctorIaEEEESt5arrayIPcLm3EELi4E23TrivialOffsetCalculatorILi2EjESA_ILi1EjENS0_6memory12LoadWithCastILi2EEENSD_13StoreWithCastILi1EEEEEviT_T0_T2_T3_T4_T5_,"",@"SHT_CUDA_INFO"
	.sectionflags	@""
	.align	4


	//----- nvinfo : EIATTR_CUDA_API_VERSION
	.align		4
        /*0000*/ 	.byte	0x04, 0x37
        /*0002*/ 	.short	(.L_4107 - .L_4106)
.L_4106:
        /*0004*/ 	.word	0x00000082


	//----- nvinfo : EIATTR_KPARAM_INFO
	.align		4
.L_4107:
        /*0008*/ 	.byte	0x04, 0x17
        /*000a*/ 	.short	(.L_4109 - .L_4108)
.L_4108:
        /*000c*/ 	.word	0x00000000
        /*0010*/ 	.short	0x0006
        /*0012*/ 	.short	0x0030
        /*0014*/ 	.byte	0x00, 0xf0, 0x21, 0x00


	//----- nvinfo : EIATTR_KPARAM_INFO
	.align		4
.L_4109:
        /*0018*/ 	.byte	0x04, 0x17
        /*001a*/ 	.short	(.L_4111 - .L_4110)
.L_4110:
        /*001c*/ 	.word	0x00000000
        /*0020*/ 	.short	0x0005
        /*0022*/ 	.short	0x0024
        /*0024*/ 	.byte	0x00, 0xf0, 0x31, 0x00


	//----- nvinfo : EIATTR_KPARAM_INFO
	.align		4
.L_4111:
        /*0028*/ 	.byte	0x04, 0x17
        /*002a*/ 	.short	(.L_4113 - .L_4112)
.L_4112:
        /*002c*/ 	.word	0x00000000
        /*0030*/ 	.short	0x0004
        /*0032*/ 	.short	0x0021
        /*0034*/ 	.byte	0x00, 0xf0, 0x05, 0x00


	//----- nvinfo : EIATTR_KPARAM_INFO
	.align		4
.L_4113:
        /*0038*/ 	.byte	0x04, 0x17
        /*003a*/ 	.short	(.L_4115 - .L_4114)
.L_4114:
        /*003c*/ 	.word	0x00000000
        /*0040*/ 	.short	0x0003
        /*0042*/ 	.short	0x0020
        /*0044*/ 	.byte	0x00, 0xf0, 0x05, 0x00


	//----- nvinfo : EIATTR_KPARAM_INFO
	.align		4
.L_4115:
        /*0048*/ 	.byte	0x04, 0x17
        /*004a*/ 	.short	(.L_4117 - .L_4116)
.L_4116:
        /*004c*/ 	.word	0x00000000
        /*0050*/ 	.short	0x0002
        /*0052*/ 	.short	0x0008
        /*0054*/ 	.byte	0x00, 0xf0, 0x61, 0x00


	//----- nvinfo : EIATTR_KPARAM_INFO
	.align		4
.L_4117:
        /*0058*/ 	.byte	0x04, 0x17
        /*005a*/ 	.short	(.L_4119 - .L_4118)
.L_4118:
        /*005c*/ 	.word	0x00000000
        /*0060*/ 	.short	0x0001
        /*0062*/ 	.short	0x0004
        /*0064*/ 	.byte	0x00, 0xf0, 0x05, 0x00


	//----- nvinfo : EIATTR_KPARAM_INFO
	.align		4
.L_4119:
        /*0068*/ 	.byte	0x04, 0x17
        /*006a*/ 	.short	(.L_4121 - .L_4120)
.L_4120:
        /*006c*/ 	.word	0x00000000
        /*0070*/ 	.short	0x0000
        /*0072*/ 	.short	0x0000
        /*0074*/ 	.byte	0x00, 0xf0, 0x11, 0x00


	//----- nvinfo : EIATTR_SPARSE_MMA_MASK
	.align		4
.L_4121:
        /*0078*/ 	.byte	0x03, 0x50
        /*007a*/ 	.short	0x0000


	//----- nvinfo : EIATTR_MAXREG_COUNT
	.align		4
        /*007c*/ 	.byte	0x03, 0x1b
        /*007e*/ 	.short	0x00ff


	//----- nvinfo : EIATTR_EXTERNS
	.align		4
        /*0080*/ 	.byte	0x04, 0x0f
        /*0082*/ 	.short	(.L_4123 - .L_4122)


	//   ....[0]....
	.align		4
.L_4122:
        /*0084*/ 	.word	index@(__assertfail)


	//----- nvinfo : EIATTR_MERCURY_ISA_VERSION
	.align		4
.L_4123:
        /*0088*/ 	.byte	0x03, 0x5f
        /*008a*/ 	.short	0x0101


	//----- nvinfo : EIATTR_VRC_CTA_INIT_COUNT
	.align		4
        /*008c*/ 	.byte	0x02, 0x4a
	.zero		1
	.zero		1


	//----- nvinfo : EIATTR_SYSCALL_OFFSETS
	.align		4
        /*0090*/ 	.byte	0x04, 0x46
        /*0092*/ 	.short	(.L_4125 - .L_4124)


	//   ....[0]....
.L_4124:
        /*0094*/ 	.word	0x00000e50


	//   ....[1]....
        /*0098*/ 	.word	0x00001cd0


	//   ....[2]....
        /*009c*/ 	.word	0x00002c90


	//   ....[3]....
        /*00a0*/ 	.word	0x00003b10


	//   ....[4]....
        /*00a4*/ 	.word	0x00004a10


	//   ....[5]....
        /*00a8*/ 	.word	0x00005890


	//   ....[6]....
        /*00ac*/ 	.word	0x00006790


	//   ....[7]....
        /*00b0*/ 	.word	0x00007620


	//   ....[8]....
        /*00b4*/ 	.word	0x00008580


	//   ....[9]....
        /*00b8*/ 	.word	0x00009430


	//   ....[10]....
        /*00bc*/ 	.word	0x0000a3e0


	//   ....[11]....
        /*00c0*/ 	.word	0x0000b370


	//----- nvinfo : EIATTR_EXIT_INSTR_OFFSETS
	.align		4
.L_4125:
        /*00c4*/ 	.byte	0x04, 0x1c
        /*00c6*/ 	.short	(.L_4127 - .L_4126)


	//   ....[0]....
.L_4126:
        /*00c8*/ 	.word	0x0000a6b0


	//   ....[1]....
        /*00cc*/ 	.word	0x0000a7e0


	//   ....[2]....
        /*00d0*/ 	.word	0x0000a800


	//   ....[3]....
        /*00d4*/ 	.word	0x0000a8c0


	//   ....[4]....
        /*00d8*/ 	.word	0x0000a900


	//   ....[5]....
        /*00dc*/ 	.word	0x0000a940


	//   ....[6]....
        /*00e0*/ 	.word	0x0000a9d0


	//   ....[7]....
        /*00e4*/ 	.word	0x0000aa10


	//   ....[8]....
        /*00e8*/ 	.word	0x0000aab0


	//   ....[9]....
        /*00ec*/ 	.word	0x0000ab00


	//   ....[10]....
        /*00f0*/ 	.word	0x0000ab50


	//   ....[11]....
        /*00f4*/ 	.word	0x0000ac30


	//   ....[12]....
        /*00f8*/ 	.word	0x0000ada0


	//   ....[13]....
        /*00fc*/ 	.word	0x0000af10


	//   ....[14]....
        /*0100*/ 	.word	0x0000b070


	//   ....[15]....
        /*0104*/ 	.word	0x0000b0d0


	//   ....[16]....
        /*0108*/ 	.word	0x0000b110


	//   ....[17]....
        /*010c*/ 	.word	0x0000b1b0


	//   ....[18]....
        /*0110*/ 	.word	0x0000b210


	//   ....[19]....
        /*0114*/ 	.word	0x0000b380


	//   ....[20]....
        /*0118*/ 	.word	0x0000b490


	//   ....[21]....
        /*011c*/ 	.word	0x0000b5d0


	//   ....[22]....
        /*0120*/ 	.word	0x0000b610


	//----- nvinfo : EIATTR_MAX_THREADS
	.align		4
.L_4127:
        /*0124*/ 	.byte	0x04, 0x05
        /*0126*/ 	.short	(.L_4129 - .L_4128)
.L_4128:
        /*0128*/ 	.word	0x00000080
        /*012c*/ 	.word	0x00000001
        /*0130*/ 	.word	0x00000001


	//----- nvinfo : EIATTR_CRS_STACK_SIZE
	.align		4
.L_4129:
        /*0134*/ 	.byte	0x04, 0x1e
        /*0136*/ 	.short	(.L_4131 - .L_4130)
.L_4130:
        /*0138*/ 	.word	0x00000000


	//----- nvinfo : EIATTR_CBANK_PARAM_SIZE
	.align		4
.L_4131:
        /*013c*/ 	.byte	0x03, 0x19
        /*013e*/ 	.short	0x0038


	//----- nvinfo : EIATTR_PARAM_CBANK
	.align		4
        /*0140*/ 	.byte	0x04, 0x0a
        /*0142*/ 	.short	(.L_4133 - .L_4132)
	.align		4
.L_4132:
        /*0144*/ 	.word	index@(.nv.constant0._ZN2at6native27unrolled_elementwise_kernelINS0_13BinaryFunctorIaaaNS0_15binary_internal10MulFunctorIaEEEESt5arrayIPcLm3EELi4E23TrivialOffsetCalculatorILi2EjESA_ILi1EjENS0_6memory12LoadWithCastILi2EEENSD_13StoreWithCastILi1EEEEEviT_T0_T2_T3_T4_T5_)
        /*0148*/ 	.short	0x0380
        /*014a*/ 	.short	0x0038


	//----- nvinfo : EIATTR_SW_WAR
	.align		4
.L_4133:
        /*014c*/ 	.byte	0x04, 0x36
        /*014e*/ 	.short	(.L_4135 - .L_4134)
.L_4134:
        /*0150*/ 	.word	0x00000008
.L_4135:


//--------------------- .nv.info._ZN2at6native18elementwise_kernelILi128ELi4EZNS0_22gpu_kernel_impl_nocastINS0_13BinaryFunctorIaaaNS0_15binary_internal10MulFunctorIaEEEEEEvRNS_18TensorIteratorBaseERKT_EUliE_EEviT1_ --------------------------
	.section	.nv.info._ZN2at6native18elementwise_kernelILi128ELi4EZNS0_22gpu_kernel_impl_nocastINS0_13BinaryFunctorIaaaNS0_15binary_internal10MulFunctorIaEEEEEEvRNS_18TensorIteratorBaseERKT_EUliE_EEviT1_,"",@"SHT_CUDA_INFO"
	.sectionflags	@""
	.align	4


	//----- nvinfo : EIATTR_CUDA_API_VERSION
	.align		4
        /*0000*/ 	.byte	0x04, 0x37
        /*0002*/ 	.short	(.L_4137 - .L_4136)
.L_4136:
        /*0004*/ 	.word	0x00000082


	//----- nvinfo : EIATTR_KPARAM_INFO
	.align		4
.L_4137:
        /*0008*/ 	.byte	0x04, 0x17
        /*000a*/ 	.short	(.L_4139 - .L_4138)
.L_4138:
        /*000c*/ 	.word	0x00000000
        /*0010*/ 	.short	0x0001
        /*0012*/ 	.short	0x0008
        /*0014*/ 	.byte	0x00, 0xf0, 0x21, 0x0a


	//----- nvinfo : EIATTR_KPARAM_INFO
	.align		4
.L_4139:
        /*0018*/ 	.byte	0x04, 0x17
        /*001a*/ 	.short	(.L_4141 - .L_4140)
.L_4140:
        /*001c*/ 	.word	0x00000000
        /*0020*/ 	.short	0x0000
        /*0022*/ 	.short	0x0000
        /*0024*/ 	.byte	0x00, 0xf0, 0x11, 0x00


	//----- nvinfo : EIATTR_SPARSE_MMA_MASK
	.align		4
.L_4141:
        /*0028*/ 	.byte	0x03, 0x50
        /*002a*/ 	.short	0x0000


	//----- nvinfo : EIATTR_MAXREG_COUNT
	.align		4
        /*002c*/ 	.byte	0x03, 0x1b
        /*002e*/ 	.short	0x0080


	//----- nvinfo : EIATTR_MERCURY_ISA_VERSION
	.align		4
        /*0030*/ 	.byte	0x03, 0x5f
        /*0032*/ 	.short	0x0101


	//----- nvinfo : EIATTR_VRC_CTA_INIT_COUNT
	.align		4
        /*0034*/ 	.byte	0x02, 0x4a
	.zero		1
	.zero		1


	//----- nvinfo : EIATTR_EXIT_INSTR_OFFSETS
	.align		4
        /*0038*/ 	.byte	0x04, 0x1c
        /*003a*/ 	.short	(.L_4143 - .L_4142)


	//   ....[0]....
.L_4142:
        /*003c*/ 	.word	0x00000300


	//   ....[1]....
        /*0040*/ 	.word	0x00000380


	//   ....[2]....
        /*0044*/ 	.word	0x00004860


	//   ....[3]....
        /*0048*/ 	.word	0x00005ef0


	//----- nvinfo : EIATTR_MAX_THREADS
	.align		4
.L_4143:
        /*004c*/ 	.byte	0x04, 0x05
        /*004e*/ 	.short	(.L_4145 - .L_4144)
.L_4144:
        /*0050*/ 	.word	0x00000080
        /*0054*/ 	.word	0x00000001
        /*0058*/ 	.word	0x00000001


	//----- nvinfo : EIATTR_CRS_STACK_SIZE
	.align		4
.L_4145:
        /*005c*/ 	.byte	0x04, 0x1e
        /*005e*/ 	.short	(.L_4147 - .L_4146)
.L_4146:
        /*0060*/ 	.word	0x00000000


	//----- nvinfo : EIATTR_CBANK_PARAM_SIZE
	.align		4
.L_4147:
        /*0064*/ 	.byte	0x03, 0x19
        /*0066*/ 	.short	0x0290


	//----- nvinfo : EIATTR_PARAM_CBANK
	.align		4
        /*0068*/ 	.byte	0x04, 0x0a
        /*006a*/ 	.short	(.L_4149 - .L_4148)
	.align		4
.L_4148:
        /*006c*/ 	.word	index@(.nv.constant0._ZN2at6native18elementwise_kernelILi128ELi4EZNS0_22gpu_kernel_impl_nocastINS0_13BinaryFunctorIaaaNS0_15binary_internal10MulFunctorIaEEEEEEvRNS_18TensorIteratorBaseERKT_EUliE_EEviT1_)
        /*0070*/ 	.short	0x0380
        /*0072*/ 	.short	0x0290


	//----- nvinfo : EIATTR_SW_WAR
	.align		4
.L_4149:
        /*0074*/ 	.byte	0x04, 0x36
        /*0076*/ 	.short	(.L_4151 - .L_4150)
.L_4150:
        /*0078*/ 	.word	0x00000008
.L_4151:


//--------------------- .nv.info._ZN2at6native27unrolled_elementwise_kernelINS0_13BinaryFunctorIaaaNS0_15binary_internal10MulFunctorIaEEEESt5arrayIPcLm3EELi4E23TrivialOffsetCalculatorILi2EjESA_ILi1EjENS0_6memory15LoadWithoutCastENSD_16StoreWithoutCastEEEviT_T0_T2_T3_T4_T5_ --------------------------
	.section	.nv.info._ZN2at6native27unrolled_elementwise_kernelINS0_13BinaryFunctorIaaaNS0_15binary_internal10MulFunctorIaEEEESt5arrayIPcLm3EELi4E23TrivialOffsetCalculatorILi2EjESA_ILi1EjENS0_6memory15LoadWithoutCastENSD_16StoreWithoutCastEEEviT_T0_T2_T3_T4_T5_,"",@"SHT_CUDA_INFO"
	.sectionflags	@""
	.align	4


	//----- nvinfo : EIATTR_CUDA_API_VERSION
	.align		4
        /*0000*/ 	.byte	0x04, 0x37
        /*0002*/ 	.short	(.L_4153 - .L_4152)
.L_4152:
        /*0004*/ 	.word	0x00000082


	//----- nvinfo : EIATTR_KPARAM_INFO
	.align		4
.L_4153:
        /*0008*/ 	.byte	0x04, 0x17
        /*000a*/ 	.short	(.L_4155 - .L_4154)
.L_4154:
        /*000c*/ 	.word	0x00000000
        /*0010*/ 	.short	0x0006
        /*0012*/ 	.short	0x0023
        /*0014*/ 	.byte	0x00, 0xf0, 0x05, 0x00


	//----- nvinfo : EIATTR_KPARAM_INFO
	.align		4
.L_4155:
        /*0018*/ 	.byte	0x04, 0x17
        /*001a*/ 	.short	(.L_4157 - .L_4156)
.L_4156:
        /*001c*/ 	.word	0x00000000
        /*0020*/ 	.short	0x0005
        /*0022*/ 	.short	0x0022
        /*0024*/ 	.byte	0x00, 0xf0, 0x05, 0x00


	//----- nvinfo : EIATTR_KPARAM_INFO
	.align		4
.L_4157:
        /*0028*/ 	.byte	0x04, 0x17
        /*002a*/ 	.short	(.L_4159 - .L_4158)
.L_4158:
        /*002c*/ 	.word	0x00000000
        /*0030*/ 	.short	0x0004
        /*0032*/ 	.short	0x0021
        /*0034*/ 	.byte	0x00, 0xf0, 0x05, 0x00


	//----- nvinfo : EIATTR_KPARAM_INFO
	.align		4
.L_4159:
        /*0038*/ 	.byte	0x04, 0x17
        /*003a*/ 	.short	(.L_4161 - .L_4160)
.L_4160:
        /*003c*/ 	.word	0x00000000
        /*0040*/ 	.short	0x0003
        /*0042*/ 	.short	0x0020
        /*0044*/ 	.byte	0x00, 0xf0, 0x05, 0x00


	//----- nvinfo : EIATTR_KPARAM_INFO
	.align		4
.L_4161:
        /*0048*/ 	.byte	0x04, 0x17
        /*004a*/ 	.short	(.L_4163 - .L_4162)
.L_4162:
        /*004c*/ 	.word	0x00000000
        /*0050*/ 	.short	0x0002
        /*0052*/ 	.short	0x0008
        /*0054*/ 	.byte	0x00, 0xf0, 0x61, 0x00


	//----- nvinfo : EIATTR_KPARAM_INFO
	.align		4
.L_4163:
        /*0058*/ 	.byte	0x04, 0x17
        /*005a*/ 	.short	(.L_4165 - .L_4164)
.L_4164:
        /*005c*/ 	.word	0x00000000
        /*0060*/ 	.short	0x0001
        /*0062*/ 	.short	0x0004
        /*0064*/ 	.byte	0x00, 0xf0, 0x05, 0x00


	//----- nvinfo : EIATTR_KPARAM_INFO
	.align		4
.L_4165:
        /*0068*/ 	.byte	0x04, 0x17
        /*006a*/ 	.short	(.L_4167 - .L_4166)
.L_4166:
        /*006c*/ 	.word	0x00000000
        /*0070*/ 	.short	0x0000
        /*0072*/ 	.short	0x0000
        /*0074*/ 	.byte	0x00, 0xf0, 0x11, 0x00


	//----- nvinfo : EIATTR_SPARSE_MMA_MASK
	.align		4
.L_4167:
        /*0078*/ 	.byte	0x03, 0x50
        /*007a*/ 	.short	0x0000


	//----- nvinfo : EIATTR_MAXREG_COUNT
	.align		4
        /*007c*/ 	.byte	0x03, 0x1b
        /*007e*/ 	.short	0x00ff


	//----- nvinfo : EIATTR_MERCURY_ISA_VERSION
	.align		4
        /*0080*/ 	.byte	0x03, 0x5f
        /*0082*/ 	.short	0x0101


	//----- nvinfo : EIATTR_VRC_CTA_INIT_COUNT
	.align		4
        /*0084*/ 	.byte	0x02, 0x4a
	.zero		1
	.zero		1


	//----- nvinfo : EIATTR_EXIT_INSTR_OFFSETS
	.align		4
        /*0088*/ 	.byte	0x04, 0x1c
        /*008a*/ 	.short	(.L_4169 - .L_4168)


	//   ....[0]....
.L_4168:
        /*008c*/ 	.word	0x00000630


	//   ....[1]....
        /*0090*/ 	.word	0x00000690


	//----- nvinfo : EIATTR_MAX_THREADS
	.align		4
.L_4169:
        /*0094*/ 	.byte	0x04, 0x05
        /*0096*/ 	.short	(.L_4171 - .L_4170)
.L_4170:
        /*0098*/ 	.word	0x00000080
        /*009c*/ 	.word	0x00000001
        /*00a0*/ 	.word	0x00000001


	//----- nvinfo : EIATTR_CRS_STACK_SIZE
	.align		4
.L_4171:
        /*00a4*/ 	.byte	0x04, 0x1e
        /*00a6*/ 	.short	(.L_4173 - .L_4172)
.L_4172:
        /*00a8*/ 	.word	0x00000000


	//----- nvinfo : EIATTR_CBANK_PARAM_SIZE
	.align		4
.L_4173:
        /*00ac*/ 	.byte	0x03, 0x19
        /*00ae*/ 	.short	0x0024


	//----- nvinfo : EIATTR_PARAM_CBANK
	.align		4
        /*00b0*/ 	.byte	0x04, 0x0a
        /*00b2*/ 	.short	(.L_4175 - .L_4174)
	.align		4
.L_4174:
        /*00b4*/ 	.word	index@(.nv.constant0._ZN2at6native27unrolled_elementwise_kernelINS0_13BinaryFunctorIaaaNS0_15binary_internal10MulFunctorIaEEEESt5arrayIPcLm3EELi4E23TrivialOffsetCalculatorILi2EjESA_ILi1EjENS0_6memory15LoadWithoutCastENSD_16StoreWithoutCastEEEviT_T0_T2_T3_T4_T5_)
        /*00b8*/ 	.short	0x0380
        /*00ba*/ 	.short	0x0024


	//----- nvinfo : EIATTR_SW_WAR
	.align		4
.L_4175:
        /*00bc*/ 	.byte	0x04, 0x36
        /*00be*/ 	.short	(.L_4177 - .L_4176)
.L_4176:
        /*00c0*/ 	.word	0x00000008
.L_4177:


//--------------------- .nv.info._ZN2at6native29vectorized_elementwise_kernelILi2ENS0_13BinaryFunctorIaaaNS0_15binary_internal10MulFunctorIaEEEESt5arrayIPcLm3EEEEviT0_T1_ --------------------------
	.section	.nv.info._ZN2at6native29vectorized_elementwise_kernelILi2ENS0_13BinaryFunctorIaaaNS0_15binary_internal10MulFunctorIaEEEESt5arrayIPcLm3EEEEviT0_T1_,"",@"SHT_CUDA_INFO"
	.sectionflags	@""
	.align	4


	//----- nvinfo : EIATTR_CUDA_API_VERSION
	.align		4
        /*0000*/ 	.byte	0x04, 0x37
        /*0002*/ 	.short	(.L_4179 - .L_4178)
.L_4178:
        /*0004*/ 	.word	0x00000082


	//----- nvinfo : EIATTR_KPARAM_INFO
	.align		4
.L_4179:
        /*0008*/ 	.byte	0x04, 0x17
        /*000a*/ 	.short	(.L_4181 - .L_4180)
.L_4180:
        /*000c*/ 	.word	0x00000000
        /*0010*/ 	.short	0x0002
        /*0012*/ 	.short	0x0008
        /*0014*/ 	.byte	0x00, 0xf0, 0x61, 0x00


	//----- nvinfo : EIATTR_KPARAM_INFO
	.align		4
.L_4181:
        /*0018*/ 	.byte	0x04, 0x17
        /*001a*/ 	.short	(.L_4183 - .L_4182)
.L_4182:
        /*001c*/ 	.word	0x00000000
        /*0020*/ 	.short	0x0001
        /*0022*/ 	.short	0x0004
        /*0024*/ 	.byte	0x00, 0xf0, 0x05, 0x00


	//----- nvinfo : EIATTR_KPARAM_INFO
	.align		4
.L_4183:
        /*0028*/ 	.byte	0x04, 0x17
        /*002a*/ 	.short	(.L_4185 - .L_4184)
.L_4184:
        /*002c*/ 	.word	0x00000000
        /*0030*/ 	.short	0x0000
        /*0032*/ 	.short	0x0000
        /*0034*/ 	.byte	0x00, 0xf0, 0x11, 0x00


	//----- nvinfo : EIATTR_SPARSE_MMA_MASK
	.align		4
.L_4185:
        /*0038*/ 	.byte	0x03, 0x50
        /*003a*/ 	.short	0x0000


	//----- nvinfo : EIATTR_MAXREG_COUNT
	.align		4
        /*003c*/ 	.byte	0x03, 0x1b
        /*003e*/ 	.short	0x00ff


	//----- nvinfo : EIATTR_MERCURY_ISA_VERSION
	.align		4
        /*0040*/ 	.byte	0x03, 0x5f
        /*0042*/ 	.short	0x0101


	//----- nvinfo : EIATTR_VRC_CTA_INIT_COUNT
	.align		4
        /*0044*/ 	.byte	0x02, 0x4a
	.zero		1
	.zero		1


	//----- nvinfo : EIATTR_EXIT_INSTR_OFFSETS
	.align		4
        /*0048*/ 	.byte	0x04, 0x1c
        /*004a*/ 	.short	(.L_4187 - .L_4186)


	//   ....[0]....
.L_4186:
        /*004c*/ 	.word	0x00000c90


	//   ....[1]....
        /*0050*/ 	.word	0x00000cf0


	//   ....[2]....
        /*0054*/ 	.word	0x00001120


	//----- nvinfo : EIATTR_MAX_THREADS
	.align		4
.L_4187:
        /*0058*/ 	.byte	0x04, 0x05
        /*005a*/ 	.short	(.L_4189 - .L_4188)
.L_4188:
        /*005c*/ 	.word	0x00000080
        /*0060*/ 	.word	0x00000001
        /*0064*/ 	.word	0x00000001


	//----- nvinfo : EIATTR_CRS_STACK_SIZE
	.align		4
.L_4189:
        /*0068*/ 	.byte	0x04, 0x1e
        /*006a*/ 	.short	(.L_4191 - .L_4190)
.L_4190:
        /*006c*/ 	.word	0x00000000


	//----- nvinfo : EIATTR_CBANK_PARAM_SIZE
	.align		4
.L_4191:
        /*0070*/ 	.byte	0x03, 0x19
        /*0072*/ 	.short	0x0020


	//----- nvinfo : EIATTR_PARAM_CBANK
	.align		4
        /*0074*/ 	.byte	0x04, 0x0a
        /*0076*/ 	.short	(.L_4193 - .L_4192)
	.align		4
.L_4192:
        /*0078*/ 	.word	index@(.nv.constant0._ZN2at6native29vectorized_elementwise_kernelILi2ENS0_13BinaryFunctorIaaaNS0_15binary_internal10MulFunctorIaEEEESt5arrayIPcLm3EEEEviT0_T1_)
        /*007c*/ 	.short	0x0380
        /*007e*/ 	.short	0x0020


	//----- nvinfo : EIATTR_SW_WAR
	.align		4
.L_4193:
        /*0080*/ 	.byte	0x04, 0x36
        /*0082*/ 	.short	(.L_4195 - .L_4194)
.L_4194:
        /*0084*/ 	.word	0x00000008
.L_4195:


//--------------------- .nv.info._ZN2at6native29vectorized_elementwise_kernelILi4ENS0_13BinaryFunctorIaaaNS0_15binary_internal10MulFunctorIaEEEESt5arrayIPcLm3EEEEviT0_T1_ --------------------------
	.section	.nv.info._ZN2at6native29vectorized_elementwise_kernelILi4ENS0_13BinaryFunctorIaaaNS0_15binary_internal10MulFunctorIaEEEESt5arrayIPcLm3EEEEviT0_T1_,"",@"SHT_CUDA_INFO"
	.sectionflags	@""
	.align	4


	//----- nvinfo : EIATTR_CUDA_API_VERSION
	.align		4
        /*0000*/ 	.byte	0x04, 0x37
        /*0002*/ 	.short	(.L_4197 - .L_4196)
.L_4196:
        /*0004*/ 	.word	0x00000082


	//----- nvinfo : EIATTR_KPARAM_INFO
	.align		4
.L_4197:
        /*0008*/ 	.byte	0x04, 0x17
        /*000a*/ 	.short	(.L_4199 - .L_4198)
.L_4198:
        /*000c*/ 	.word	0x00000000
        /*0010*/ 	.short	0x0002
        /*0012*/ 	.short	0x0008
        /*0014*/ 	.byte	0x00, 0xf0, 0x61, 0x00


	//----- nvinfo : EIATTR_KPARAM_INFO
	.align		4
.L_4199:
        /*0018*/ 	.byte	0x04, 0x17
        /*001a*/ 	.short	(.L_4201 - .L_4200)
.L_4200:
        /*001c*/ 	.word	0x00000000
        /*0020*/ 	.short	0x0001
        /*0022*/ 	.short	0x0004
        /*0024*/ 	.byte	0x00, 0xf0, 0x05, 0x00


	//----- nvinfo : EIATTR_KPARAM_INFO
	.align		4
.L_4201:
        /*0028*/ 	.byte	0x04, 0x17
        /*002a*/ 	.short	(.L_4203 - .L_4202)
.L_4202:
        /*002c*/ 	.word	0x00000000
        /*0030*/ 	.short	0x0000
        /*0032*/ 	.short	0x0000
        /*0034*/ 	.byte	0x00, 0xf0, 0x11, 0x00


	//----- nvinfo : EIATTR_SPARSE_MMA_MASK
	.align		4
.L_4203:
        /*0038*/ 	.byte	0x03, 0x50
        /*003a*/ 	.short	0x0000


	//----- nvinfo : EIATTR_MAXREG_COUNT
	.align		4
        /*003c*/ 	.byte	0x03, 0x1b
        /*003e*/ 	.short	0x00ff


	//----- nvinfo : EIATTR_MERCURY_ISA_VERSION
	.align		4
        /*0040*/ 	.byte	0x03, 0x5f
        /*0042*/ 	.short	0x0101


	//----- nvinfo : EIATTR_VRC_CTA_INIT_COUNT
	.align		4
        /*0044*/ 	.byte	0x02, 0x4a
	.zero		1
	.zero		1


	//----- nvinfo : EIATTR_EXIT_INSTR_OFFSETS
	.align		4
        /*0048*/ 	.byte	0x04, 0x1c
        /*004a*/ 	.short	(.L_4205 - .L_4204)


	//   ....[0]....
.L_4204:
        /*004c*/ 	.word	0x00000c90


	//   ....[1]....
        /*0050*/ 	.word	0x00000cf0


	//   ....[2]....
        /*0054*/ 	.word	0x00001170


	//----- nvinfo : EIATTR_MAX_THREADS
	.align		4
.L_4205:
        /*0058*/ 	.byte	0x04, 0x05
        /*005a*/ 	.short	(.L_4207 - .L_4206)
.L_4206:
        /*005c*/ 	.word	0x00000080
        /*0060*/ 	.word	0x00000001
        /*0064*/ 	.word	0x00000001


	//----- nvinfo : EIATTR_CRS_STACK_SIZE
	.align		4
.L_4207:
        /*0068*/ 	.byte	0x04, 0x1e
        /*006a*/ 	.short	(.L_4209 - .L_4208)
.L_4208:
        /*006c*/ 	.word	0x00000000


	//----- nvinfo : EIATTR_CBANK_PARAM_SIZE
	.align		4
.L_4209:
        /*0070*/ 	.byte	0x03, 0x19
        /*0072*/ 	.short	0x0020


	//----- nvinfo : EIATTR_PARAM_CBANK
	.align		4
        /*0074*/ 	.byte	0x04, 0x0a
        /*0076*/ 	.short	(.L_4211 - .L_4210)
	.align		4
.L_4210:
        /*0078*/ 	.word	index@(.nv.constant0._ZN2at6native29vectorized_elementwise_kernelILi4ENS0_13BinaryFunctorIaaaNS0_15binary_internal10MulFunctorIaEEEESt5arrayIPcLm3EEEEviT0_T1_)
        /*007c*/ 	.short	0x0380
        /*007e*/ 	.short	0x0020


	//----- nvinfo : EIATTR_SW_WAR
	.align		4
.L_4211:
        /*0080*/ 	.byte	0x04, 0x36
        /*0082*/ 	.short	(.L_4213 - .L_4212)
.L_4212:
        /*0084*/ 	.word	0x00000008
.L_4213:


//--------------------- .nv.info._ZN2at6native29vectorized_elementwise_kernelILi8ENS0_13BinaryFunctorIaaaNS0_15binary_internal10MulFunctorIaEEEESt5arrayIPcLm3EEEEviT0_T1_ --------------------------
	.section	.nv.info._ZN2at6native29vectorized_elementwise_kernelILi8ENS0_13BinaryFunctorIaaaNS0_15binary_internal10MulFunctorIaEEEESt5arrayIPcLm3EEEEviT0_T1_,"",@"SHT_CUDA_INFO"
	.sectionflags	@""
	.align	4


	//----- nvinfo : EIATTR_CUDA_API_VERSION
	.align		4
        /*0000*/ 	.byte	0x04, 0x37
        /*0002*/ 	.short	(.L_4215 - .L_4214)
.L_4214:
        /*0004*/ 	.word	0x00000082


	//----- nvinfo : EIATTR_KPARAM_INFO
	.align		4
.L_4215:
        /*0008*/ 	.byte	0x04, 0x17
        /*000a*/ 	.short	(.L_4217 - .L_4216)
.L_4216:
        /*000c*/ 	.word	0x00000000
        /*0010*/ 	.short	0x0002
        /*0012*/ 	.short	0x0008
        /*0014*/ 	.byte	0x00, 0xf0, 0x61, 0x00


	//----- nvinfo : EIATTR_KPARAM_INFO
	.align		4
.L_4217:
        /*0018*/ 	.byte	0x04, 0x17
        /*001a*/ 	.short	(.L_4219 - .L_4218)
.L_4218:
        /*001c*/ 	.word	0x00000000
        /*0020*/ 	.short	0x0001
        /*0022*/ 	.short	0x0004
        /*0024*/ 	.byte	0x00, 0xf0, 0x05, 0x00


	//----- nvinfo : EIATTR_KPARAM_INFO
	.align		4
.L_4219:
        /*0028*/ 	.byte	0x04, 0x17
        /*002a*/ 	.short	(.L_4221 - .L_4220)
.L_4220:
        /*002c*/ 	.word	0x00000000
        /*0030*/ 	.short	0x0000
        /*0032*/ 	.short	0x0000
        /*0034*/ 	.byte	0x00, 0xf0, 0x11, 0x00


	//----- nvinfo : EIATTR_SPARSE_MMA_MASK
	.align		4
.L_4221:
        /*0038*/ 	.byte	0x03, 0x50
        /*003a*/ 	.short	0x0000


	//----- nvinfo : EIATTR_MAXREG_COUNT
	.align		4
        /*003c*/ 	.byte	0x03, 0x1b
        /*003e*/ 	.short	0x00ff


	//----- nvinfo : EIATTR_MERCURY_ISA_VERSION
	.align		4
        /*0040*/ 	.byte	0x03, 0x5f
        /*0042*/ 	.short	0x0101


	//----- nvinfo : EIATTR_VRC_CTA_INIT_COUNT
	.align		4
        /*0044*/ 	.byte	0x02, 0x4a
	.zero		1
	.zero		1


	//----- nvinfo : EIATTR_EXIT_INSTR_OFFSETS
	.align		4
        /*0048*/ 	.byte	0x04, 0x1c
        /*004a*/ 	.short	(.L_4223 - .L_4222)


	//   ....[0]....
.L_4222:
        /*004c*/ 	.word	0x00000010


	//----- nvinfo : EIATTR_MAX_THREADS
	.align		4
.L_4223:
        /*0050*/ 	.byte	0x04, 0x05
        /*0052*/ 	.short	(.L_4225 - .L_4224)
.L_4224:
        /*0054*/ 	.word	0x00000080
        /*0058*/ 	.word	0x00000001
        /*005c*/ 	.word	0x00000001


	//----- nvinfo : EIATTR_CBANK_PARAM_SIZE
	.align		4
.L_4225:
        /*0060*/ 	.byte	0x03, 0x19
        /*0062*/ 	.short	0x0020


	//----- nvinfo : EIATTR_PARAM_CBANK
	.align		4
        /*0064*/ 	.byte	0x04, 0x0a
        /*0066*/ 	.short	(.L_4227 - .L_4226)
	.align		4
.L_4226:
        /*0068*/ 	.word	index@(.nv.constant0._ZN2at6native29vectorized_elementwise_kernelILi8ENS0_13BinaryFunctorIaaaNS0_15binary_internal10MulFunctorIaEEEESt5arrayIPcLm3EEEEviT0_T1_)
        /*006c*/ 	.short	0x0380
        /*006e*/ 	.short	0x0020


	//----- nvinfo : EIATTR_SW_WAR
	.align		4
.L_4227:
        /*0070*/ 	.byte	0x04, 0x36
        /*0072*/ 	.short	(.L_4229 - .L_4228)
.L_4228:
        /*0074*/ 	.word	0x00000008
.L_4229:


//--------------------- .nv.info._ZN2at6native18elementwise_kernelILi128ELi4EZNS0_15gpu_kernel_implINS0_13AUnaryFunctorIhhhNS0_15binary_internal10MulFunctorIhEEEEEEvRNS_18TensorIteratorBaseERKT_EUliE_EEviT1_ --------------------------
	.section	.nv.info._ZN2at6native18elementwise_kernelILi128ELi4EZNS0_15gpu_kernel_implINS0_13AUnaryFunctorIhhhNS0_15binary_internal10MulFunctorIhEEEEEEvRNS_18TensorIteratorBaseERKT_EUliE_EEviT1_,"",@"SHT_CUDA_INFO"
	.sectionflags	@""
	.align	4


	//----- nvinfo : EIATTR_CUDA_API_VERSION
	.align		4
        /*0000*/ 	.byte	0x04, 0x37
        /*0002*/ 	.short	(.L_4231 - .L_4230)
.L_4230:
        /*0004*/ 	.word	0x00000082


	//----- nvinfo : EIATTR_KPARAM_INFO
	.align		4
.L_4231:
        /*0008*/ 	.byte	0x04, 0x17
        /*000a*/ 	.short	(.L_4233 - .L_4232)
.L_4232:
        /*000c*/ 	.word	0x00000000
        /*0010*/ 	.short	0x0001
        /*0012*/ 	.short	0x0008
        /*0014*/ 	.byte	0x00, 0xf0, 0x61, 0x08


	//----- nvinfo : EIATTR_KPARAM_INFO
	.align		4
.L_4233:
        /*0018*/ 	.byte	0x04, 0x17
        /*001a*/ 	.short	(.L_4235 - .L_4234)
.L_4234:
        /*001c*/ 	.word	0x00000000
        /*0020*/ 	.short	0x0000
        /*0022*/ 	.short	0x0000
        /*0024*/ 	.byte	0x00, 0xf0, 0x11, 0x00


	//----- nvinfo : EIATTR_SPARSE_MMA_MASK
	.align		4
.L_4235:
        /*0028*/ 	.byte	0x03, 0x50
        /*002a*/ 	.short	0x0000


	//----- nvinfo : EIATTR_MAXREG_COUNT
	.align		4
        /*002c*/ 	.byte	0x03, 0x1b
        /*002e*/ 	.short	0x0080


	//----- nvinfo : EIATTR_EXTERNS
	.align		4
        /*0030*/ 	.byte	0x04, 0x0f
        /*0032*/ 	.short	(.L_4237 - .L_4236)


	//   ....[0]....
	.align		4
.L_4236:
        /*0034*/ 	.word	index@(__assertfail)


	//----- nvinfo : EIATTR_MERCURY_ISA_VERSION
	.align		4
.L_4237:
        /*0038*/ 	.byte	0x03, 0x5f
        /*003a*/ 	.short	0x0101


	//----- nvinfo : EIATTR_VRC_CTA_INIT_COUNT
	.align		4
        /*003c*/ 	.byte	0x02, 0x4a
	.zero		1
	.zero		1


	//----- nvinfo : EIATTR_SYSCALL_OFFSETS
	.align		4
        /*0040*/ 	.byte	0x04, 0x46
        /*0042*/ 	.short	(.L_4239 - .L_4238)


	//   ....[0]....
.L_4238:
        /*0044*/ 	.word	0x00002170


	//   ....[1]....
        /*0048*/ 	.word	0x00002fb0


	//   ....[2]....
        /*004c*/ 	.word	0x000052d0


	//   ....[3]....
        /*0050*/ 	.word	0x00005f60


	//   ....[4]....
        /*0054*/ 	.word	0x00008360


	//   ....[5]....
        /*0058*/ 	.word	0x00008ff0


	//   ....[6]....
        /*005c*/ 	.word	0x0000b400


	//   ....[7]....
        /*0060*/ 	.word	0x0000c050


	//----- nvinfo : EIATTR_EXIT_INSTR_OFFSETS
	.align		4
.L_4239:
        /*0064*/ 	.byte	0x04, 0x1c
        /*0066*/ 	.short	(.L_4241 - .L_4240)


	//   ....[0]....
.L_4240:
        /*0068*/ 	.word	0x000092b0


	//   ....[1]....
        /*006c*/ 	.word	0x0000b550


	//   ....[2]....
        /*0070*/ 	.word	0x0000b570


	//   ....[3]....
        /*0074*/ 	.word	0x0000b610


	//   ....[4]....
        /*0078*/ 	.word	0x0000b640


	//   ....[5]....
        /*007c*/ 	.word	0x0000b670


	//   ....[6]....
        /*0080*/ 	.word	0x0000b710


	//   ....[7]....
        /*0084*/ 	.word	0x0000b760


	//   ....[8]....
        /*0088*/ 	.word	0x0000b810


	//   ....[9]....
        /*008c*/ 	.word	0x0000b870


	//   ....[10]....
        /*0090*/ 	.word	0x0000b8b0


	//   ....[11]....
        /*0094*/ 	.word	0x0000b980


	//   ....[12]....
        /*0098*/ 	.word	0x0000bad0


	//   ....[13]....
        /*009c*/ 	.word	0x0000bc20


	//   ....[14]....
        /*00a0*/ 	.word	0x0000bd90


	//   ....[15]....
        /*00a4*/ 	.word	0x0000bdd0


	//   ....[16]....
        /*00a8*/ 	.word	0x0000be00


	//   ....[17]....
        /*00ac*/ 	.word	0x0000bea0


	//   ....[18]....
        /*00b0*/ 	.word	0x0000bef0


	//   ....[19]....
        /*00b4*/ 	.word	0x0000c060


	//   ....[20]....
        /*00b8*/ 	.word	0x0000c150


	//   ....[21]....
        /*00bc*/ 	.word	0x0000c200


	//   ....[22]....
        /*00c0*/ 	.word	0x0000c230


	//   ....[23]....
        /*00c4*/ 	.word	0x0000c280


	//   ....[24]....
        /*00c8*/ 	.word	0x0000c2d0


	//----- nvinfo : EIATTR_MAX_THREADS
	.align		4
.L_4241:
        /*00cc*/ 	.byte	0x04, 0x05
        /*00ce*/ 	.short	(.L_4243 - .L_4242)
.L_4242:
        /*00d0*/ 	.word	0x00000080
        /*00d4*/ 	.word	0x00000001
        /*00d8*/ 	.word	0x00000001


	//----- nvinfo : EIATTR_CRS_STACK_SIZE
	.align		4
.L_4243:
        /*00dc*/ 	.byte	0x04, 0x1e
        /*00de*/ 	.short	(.L_4245 - .L_4244)
.L_4244:
        /*00e0*/ 	.word	0x00000000


	//----- nvinfo : EIATTR_CBANK_PARAM_SIZE
	.align		4
.L_4245:
        /*00e4*/ 	.byte	0x03, 0x19
        /*00e6*/ 	.short	0x0220


	//----- nvinfo : EIATTR_PARAM_CBANK
	.align		4
        /*00e8*/ 	.byte	0x04, 0x0a
        /*00ea*/ 	.short	(.L_4247 - .L_4246)
	.align		4
.L_4246:
        /*00ec*/ 	.word	index@(.nv.constant0._ZN2at6native18elementwise_kernelILi128ELi4EZNS0_15gpu_kernel_implINS0_13AUnaryFunctorIhhhNS0_15binary_internal10MulFunctorIhEEEEEEvRNS_18TensorIteratorBaseERKT_EUliE_EEviT1_)
        /*00f0*/ 	.short	0x0380
        /*00f2*/ 	.short	0x0220


	//----- nvinfo : EIATTR_SW_WAR
	.align		4
.L_4247:
        /*00f4*/ 	.byte	0x04, 0x36
        /*00f6*/ 	.short	(.L_4249 - .L_4248)
.L_4248:
        /*00f8*/ 	.word	0x00000008
.L_4249:


//--------------------- .nv.info._ZN2at6native27unrolled_elementwise_kernelINS0_13AUnaryFunctorIhhhNS0_15binary_internal10MulFunctorIhEEEESt5arrayIPcLm2EELi4E23TrivialOffsetCalculatorILi1EjESB_NS0_6memory12LoadWithCastILi1EEENSC_13StoreWithCastILi1EEEEEviT_T0_T2_T3_T4_T5_ --------------------------
	.section	.nv.info._ZN2at6native27unrolled_elementwise_kernelINS0_13AUnaryFunctorIhhhNS0_15binary_internal10MulFunctorIhEEEESt5arrayIPcLm2EELi4E23TrivialOffsetCalculatorILi1EjESB_NS0_6memory12LoadWithCastILi1EEENSC_13StoreWithCastILi1EEEEEviT_T0_T2_T3_T4_T5_,"",@"SHT_CUDA_INFO"
	.sectionflags	@""
	.align	4


	//----- nvinfo : EIATTR_CUDA_API_VERSION
	.align		4
        /*0000*/ 	.byte	0x04, 0x37
        /*0002*/ 	.short	(.L_4251 - .L_4250)
.L_4250:
        /*0004*/ 	.word	0x00000082


	//----- nvinfo : EIATTR_KPARAM_INFO
	.align		4
.L_4251:
        /*0008*/ 	.byte	0x04, 0x17
        /*000a*/ 	.short	(.L_4253 - .L_4252)
.L_4252:
        /*000c*/ 	.word	0x00000000
        /*0010*/ 	.short	0x0006
        /*0012*/ 	.short	0x0024
        /*0014*/ 	.byte	0x00, 0xf0, 0x21, 0x00


	//----- nvinfo : EIATTR_KPARAM_INFO
	.align		4
.L_4253:
        /*0018*/ 	.byte	0x04, 0x17
        /*001a*/ 	.short	(.L_4255 - .L_4254)
.L_4254:
        /*001c*/ 	.word	0x00000000
        /*0020*/ 	.short	0x0005
        /*0022*/ 	.short	0x001c
        /*0024*/ 	.byte	0x00, 0xf0, 0x21, 0x00


	//----- nvinfo : EIATTR_KPARAM_INFO
	.align		4
.L_4255:
        /*0028*/ 	.byte	0x04, 0x17
        /*002a*/ 	.short	(.L_4257 - .L_4256)
.L_4256:
        /*002c*/ 	.word	0x00000000
        /*0030*/ 	.short	0x0004
        /*0032*/ 	.short	0x0019
        /*0034*/ 	.byte	0x00, 0xf0, 0x05, 0x00


	//----- nvinfo : EIATTR_KPARAM_INFO
	.align		4
.L_4257:
        /*0038*/ 	.byte	0x04, 0x17
        /*003a*/ 	.short	(.L_4259 - .L_4258)
.L_4258:
        /*003c*/ 	.word	0x00000000
        /*0040*/ 	.short	0x0003
        /*0042*/ 	.short	0x0018
        /*0044*/ 	.byte	0x00, 0xf0, 0x05, 0x00


	//----- nvinfo : EIATTR_KPARAM_INFO
	.align		4
.L_4259:
        /*0048*/ 	.byte	0x04, 0x17
        /*004a*/ 	.short	(.L_4261 - .L_4260)
.L_4260:
        /*004c*/ 	.word	0x00000000
        /*0050*/ 	.short	0x0002
        /*0052*/ 	.short	0x0008
        /*0054*/ 	.byte	0x00, 0xf0, 0x41, 0x00


	//----- nvinfo : EIATTR_KPARAM_INFO
	.align		4
.L_4261:
        /*0058*/ 	.byte	0x04, 0x17
        /*005a*/ 	.short	(.L_4263 - .L_4262)
.L_4262:
        /*005c*/ 	.word	0x00000000
        /*0060*/ 	.short	0x0001
        /*0062*/ 	.short	0x0004
        /*0064*/ 	.byte	0x00, 0xf0, 0x09, 0x00


	//----- nvinfo : EIATTR_KPARAM_INFO
	.align		4
.L_4263:
        /*0068*/ 	.byte	0x04, 0x17
        /*006a*/ 	.short	(.L_4265 - .L_4264)
.L_4264:
        /*006c*/ 	.word	0x00000000
        /*0070*/ 	.short	0x0000
        /*0072*/ 	.short	0x0000
        /*0074*/ 	.byte	0x00, 0xf0, 0x11, 0x00


	//----- nvinfo : EIATTR_SPARSE_MMA_MASK
	.align		4
.L_4265:
        /*0078*/ 	.byte	0x03, 0x50
        /*007a*/ 	.short	0x0000


	//----- nvinfo : EIATTR_MAXREG_COUNT
	.align		4
        /*007c*/ 	.byte	0x03, 0x1b
        /*007e*/ 	.short	0x00ff


	//----- nvinfo : EIATTR_EXTERNS
	.align		4
        /*0080*/ 	.byte	0x04, 0x0f
        /*0082*/ 	.short	(.L_4267 - .L_4266)


	//   ....[0]....
	.align		4
.L_4266:
        /*0084*/ 	.word	index@(__assertfail)


	//----- nvinfo : EIATTR_MERCURY_ISA_VERSION
	.align		4
.L_4267:
        /*0088*/ 	.byte	0x03, 0x5f
        /*008a*/ 	.short	0x0101


	//----- nvinfo : EIATTR_VRC_CTA_INIT_COUNT
	.align		4
        /*008c*/ 	.byte	0x02, 0x4a
	.zero		1
	.zero		1


	//----- nvinfo : EIATTR_SYSCALL_OFFSETS
	.align		4
        /*0090*/ 	.byte	0x04, 0x46
        /*0092*/ 	.short	(.L_4269 - .L_4268)


	//   ....[0]....
.L_4268:
        /*0094*/ 	.word	0x00000e70


	//   ....[1]....
        /*0098*/ 	.word	0x00001e60


	//   ....[2]....
        /*009c*/ 	.word	0x00002d90


	//   ....[3]....
        /*00a0*/ 	.word	0x00003cc0


	//   ....[4]....
        /*00a4*/ 	.word	0x00004b70


	//   ....[5]....
        /*00a8*/ 	.word	0x00005960


	//   ....[6]....
        /*00ac*/ 	.word	0x00006860


	//   ....[7]....
        /*00b0*/ 	.word	0x00007730


	//----- nvinfo : EIATTR_EXIT_INSTR_OFFSETS
	.align		4
.L_4269:
        /*00b4*/ 	.byte	0x04, 0x1c
        /*00b6*/ 	.short	(.L_4271 - .L_4270)


	//   ....[0]....
.L_4270:
        /*00b8*/ 	.word	0x00006b10


	//   ....[1]....
        /*00bc*/ 	.word	0x00006c40


	//   ....[2]....
        /*00c0*/ 	.word	0x00006c60


	//   ....[3]....
        /*00c4*/ 	.word	0x00006d00


	//   ....[4]....
        /*00c8*/ 	.word	0x00006d30


	//   ....[5]....
        /*00cc*/ 	.word	0x00006d60


	//   ....[6]....
        /*00d0*/ 	.word	0x00006e00


	//   ....[7]....
        /*00d4*/ 	.word	0x00006e50


	//   ....[8]....
        /*00d8*/ 	.word	0x00006f00


	//   ....[9]....
        /*00dc*/ 	.word	0x00006f60


	//   ....[10]....
        /*00e0*/ 	.word	0x00006fa0


	//   ....[11]....
        /*00e4*/ 	.word	0x00007070


	//   ....[12]....
        /*00e8*/ 	.word	0x000071c0


	//   ....[13]....
        /*00ec*/ 	.word	0x00007310


	//   ....[14]....
        /*00f0*/ 	.word	0x00007470


	//   ....[15]....
        /*00f4*/ 	.word	0x000074b0


	//   ....[16]....
        /*00f8*/ 	.word	0x000074e0


	//   ....[17]....
        /*00fc*/ 	.word	0x00007580


	//   ....[18]....
        /*0100*/ 	.word	0x000075d0


	//   ....[19]....
        /*0104*/ 	.word	0x00007740


	//   ....[20]....
        /*0108*/ 	.word	0x00007830


	//   ....[21]....
        /*010c*/ 	.word	0x000078e0


	//   ....[22]....
        /*0110*/ 	.word	0x00007910


	//   ....[23]....
        /*0114*/ 	.word	0x00007960


	//   ....[24]....
        /*0118*/ 	.word	0x000079b0


	//----- nvinfo : EIATTR_MAX_THREADS
	.align		4
.L_4271:
        /*011c*/ 	.byte	0x04, 0x05
        /*011e*/ 	.short	(.L_4273 - .L_4272)
.L_4272:
        /*0120*/ 	.word	0x00000080
        /*0124*/ 	.word	0x00000001
        /*0128*/ 	.word	0x00000001


	//----- nvinfo : EIATTR_CRS_STACK_SIZE
	.align		4
.L_4273:
        /*012c*/ 	.byte	0x04, 0x1e
        /*012e*/ 	.short	(.L_4275 - .L_4274)
.L_4274:
        /*0130*/ 	.word	0x00000000


	//----- nvinfo : EIATTR_CBANK_PARAM_SIZE
	.align		4
.L_4275:
        /*0134*/ 	.byte	0x03, 0x19
        /*0136*/ 	.short	0x002c


	//----- nvinfo : EIATTR_PARAM_CBANK
	.align		4
        /*0138*/ 	.byte	0x04, 0x0a
        /*013a*/ 	.short	(.L_4277 - .L_4276)
	.align		4
.L_4276:
        /*013c*/ 	.word	index@(.nv.constant0._ZN2at6native27unrolled_elementwise_kernelINS0_13AUnaryFunctorIhhhNS0_15binary_internal10MulFunctorIhEEEESt5arrayIPcLm2EELi4E23TrivialOffsetCalculatorILi1EjESB_NS0_6memory12LoadWithCastILi1EEENSC_13StoreWithCastILi1EEEEEviT_T0_T2_T3_T4_T5_)
        /*0140*/ 	.short	0x0380
        /*0142*/ 	.short	0x002c


	//----- nvinfo : EIATTR_SW_WAR
	.align		4
.L_4277:
        /*0144*/ 	.byte	0x04, 0x36
        /*0146*/ 	.short	(.L_4279 - .L_4278)
.L_4278:
        /*0148*/ 	.word	0x00000008
.L_4279:


//--------------------- .nv.info._ZN2at6native18elementwise_kernelILi128ELi4EZNS0_22gpu_kernel_impl_nocastINS0_13AUnaryFunctorIhhhNS0_15binary_internal10MulFunctorIhEEEEEEvRNS_18TensorIteratorBaseERKT_EUliE_EEviT1_ --------------------------
	.section	.nv.info._ZN2at6native18elementwise_kernelILi128ELi4EZNS0_22gpu_kernel_impl_nocastINS0_13AUnaryFunctorIhhhNS0_15binary_internal10MulFunctorIhEEEEEEvRNS_18TensorIteratorBaseERKT_EUliE_EEviT1_,"",@"SHT_CUDA_INFO"
	.sectionflags	@""
	.align	4


	//----- nvinfo : EIATTR_CUDA_API_VERSION
	.align		4
        /*0000*/ 	.byte	0x04, 0x37
        /*0002*/ 	.short	(.L_4281 - .L_4280)
.L_4280:
        /*0004*/ 	.word	0x00000082


	//----- nvinfo : EIATTR_KPARAM_INFO
	.align		4
.L_4281:
        /*0008*/ 	.byte	0x04, 0x17
        /*000a*/ 	.short	(.L_4283 - .L_4282)
.L_4282:
        /*000c*/ 	.word	0x00000000
        /*0010*/ 	.short	0x0001
        /*0012*/ 	.short	0x0008
        /*0014*/ 	.byte	0x00, 0xf0, 0x61, 0x08


	//----- nvinfo : EIATTR_KPARAM_INFO
	.align		4
.L_4283:
        /*0018*/ 	.byte	0x04, 0x17
        /*001a*/ 	.short	(.L_4285 - .L_4284)
.L_4284:
        /*001c*/ 	.word	0x00000000
        /*0020*/ 	.short	0x0000
        /*0022*/ 	.short	0x0000
        /*0024*/ 	.byte	0x00, 0xf0, 0x11, 0x00


	//----- nvinfo : EIATTR_SPARSE_MMA_MASK
	.align		4
.L_4285:
        /*0028*/ 	.byte	0x03, 0x50
        /*002a*/ 	.short	0x0000


	//----- nvinfo : EIATTR_MAXREG_COUNT
	.align		4
        /*002c*/ 	.byte	0x03, 0x1b
        /*002e*/ 	.short	0x0080


	//----- nvinfo : EIATTR_MERCURY_ISA_VERSION
	.align		4
        /*0030*/ 	.byte	0x03, 0x5f
        /*0032*/ 	.short	0x0101


	//----- nvinfo : EIATTR_VRC_CTA_INIT_COUNT
	.align		4
        /*0034*/ 	.byte	0x02, 0x4a
	.zero		1
	.zero		1


	//----- nvinfo : EIATTR_EXIT_INSTR_OFFSETS
	.align		4
        /*0038*/ 	.byte	0x04, 0x1c
        /*003a*/ 	.short	(.L_4287 - .L_4286)


	//   ....[0]....
.L_4286:
        /*003c*/ 	.word	0x000002e0


	//   ....[1]....
        /*0040*/ 	.word	0x00000350


	//   ....[2]....
        /*0044*/ 	.word	0x00003e40


	//   ....[3]....
        /*0048*/ 	.word	0x00005180


	//----- nvinfo : EIATTR_MAX_THREADS
	.align		4
.L_4287:
        /*004c*/ 	.byte	0x04, 0x05
        /*004e*/ 	.short	(.L_4289 - .L_4288)
.L_4288:
        /*0050*/ 	.word	0x00000080
        /*0054*/ 	.word	0x00000001
        /*0058*/ 	.word	0x00000001


	//----- nvinfo : EIATTR_CRS_STACK_SIZE
	.align		4
.L_4289:
        /*005c*/ 	.byte	0x04, 0x1e
        /*005e*/ 	.short	(.L_4291 - .L_4290)
.L_4290:
        /*0060*/ 	.word	0x00000000


	//----- nvinfo : EIATTR_CBANK_PARAM_SIZE
	.align		4
.L_4291:
        /*0064*/ 	.byte	0x03, 0x19
        /*0066*/ 	.short	0x0220


	//----- nvinfo : EIATTR_PARAM_CBANK
	.align		4
        /*0068*/ 	.byte	0x04, 0x0a
        /*006a*/ 	.short	(.L_4293 - .L_4292)
	.align		4
.L_4292:
        /*006c*/ 	.word	index@(.nv.constant0._ZN2at6native18elementwise_kernelILi128ELi4EZNS0_22gpu_kernel_impl_nocastINS0_13AUnaryFunctorIhhhNS0_15binary_internal10MulFunctorIhEEEEEEvRNS_18TensorIteratorBaseERKT_EUliE_EEviT1_)
        /*0070*/ 	.short	0x0380
        /*0072*/ 	.short	0x0220


	//----- nvinfo : EIATTR_SW_WAR
	.align		4
.L_4293:
        /*0074*/ 	.byte	0x04, 0x36
        /*0076*/ 	.short	(.L_4295 - .L_4294)
.L_4294:
        /*0078*/ 	.word	0x00000008
.L_4295:


//--------------------- .nv.info._ZN2at6native27unrolled_elementwise_kernelINS0_13AUnaryFunctorIhhhNS0_15binary_internal10MulFunctorIhEEEESt5arrayIPcLm2EELi4E23TrivialOffsetCalculatorILi1EjESB_NS0_6memory15LoadWithoutCastENSC_16StoreWithoutCastEEEviT_T0_T2_T3_T4_T5_ --------------------------
	.section	.nv.info._ZN2at6native27unrolled_elementwise_kernelINS0_13AUnaryFunctorIhhhNS0_15binary_internal10MulFunctorIhEEEESt5arrayIPcLm2EELi4E23TrivialOffsetCalculatorILi1EjESB_NS0_6memory15LoadWithoutCastENSC_16StoreWithoutCastEEEviT_T0_T2_T3_T4_T5_,"",@"SHT_CUDA_INFO"
	.sectionflags	@""
	.align	4


	//----- nvinfo : EIATTR_CUDA_API_VERSION
	.align		4
        /*0000*/ 	.byte	0x04, 0x37
        /*0002*/ 	.short	(.L_4297 - .L_4296)
.L_4296:
        /*0004*/ 	.word	0x00000082


	//----- nvinfo : EIATTR_KPARAM_INFO
	.align		4
.L_4297:
        /*0008*/ 	.byte	0x04, 0x17
        /*000a*/ 	.short	(.L_4299 - .L_4298)
.L_4298:
        /*000c*/ 	.word	0x00000000
        /*0010*/ 	.short	0x0006
        /*0012*/ 	.short	0x001b
        /*0014*/ 	.byte	0x00, 0xf0, 0x05, 0x00


	//----- nvinfo : EIATTR_KPARAM_INFO
	.align		4
.L_4299:
        /*0018*/ 	.byte	0x04, 0x17
        /*001a*/ 	.short	(.L_4301 - .L_4300)
.L_4300:
        /*001c*/ 	.word	0x00000000
        /*0020*/ 	.short	0x0005
        /*0022*/ 	.short	0x001a
        /*0024*/ 	.byte	0x00, 0xf0, 0x05, 0x00


	//----- nvinfo : EIATTR_KPARAM_INFO
	.align		4
.L_4301:
        /*0028*/ 	.byte	0x04, 0x17
        /*002a*/ 	.short	(.L_4303 - .L_4302)
.L_4302:
        /*002c*/ 	.word	0x00000000
        /*0030*/ 	.short	0x0004
        /*0032*/ 	.short	0x0019
        /*0034*/ 	.byte	0x00, 0xf0, 0x05, 0x00


	//----- nvinfo : EIATTR_KPARAM_INFO
	.align		4
.L_4303:
        /*0038*/ 	.byte	0x04, 0x17
        /*003a*/ 	.short	(.L_4305 - .L_4304)
.L_4304:
        /*003c*/ 	.word	0x00000000
        /*0040*/ 	.short	0x0003
        /*0042*/ 	.short	0x0018
        /*0044*/ 	.byte	0x00, 0xf0, 0x05, 0x00


	//----- nvinfo : EIATTR_KPARAM_INFO
	.align		4
.L_4305:
        /*0048*/ 	.byte	0x04, 0x17
        /*004a*/ 	.short	(.L_4307 - .L_4306)
.L_4306:
        /*004c*/ 	.word	0x00000000
        /*0050*/ 	.short	0x0002
        /*0052*/ 	.short	0x0008
        /*0054*/ 	.byte	0x00, 0xf0, 0x41, 0x00


	//----- nvinfo : EIATTR_KPARAM_INFO
	.align		4
.L_4307:
        /*0058*/ 	.byte	0x04, 0x17
        /*005a*/ 	.short	(.L_4309 - .L_4308)
.L_4308:
        /*005c*/ 	.word	0x00000000
        /*0060*/ 	.short	0x0001
        /*0062*/ 	.short	0x0004
        /*0064*/ 	.byte	0x00, 0xf0, 0x09, 0x00


	//----- nvinfo : EIATTR_KPARAM_INFO
	.align		4
.L_4309:
        /*0068*/ 	.byte	0x04, 0x17
        /*006a*/ 	.short	(.L_4311 - .L_4310)
.L_4310:
        /*006c*/ 	.word	0x00000000
        /*0070*/ 	.short	0x0000
        /*0072*/ 	.short	0x0000
        /*0074*/ 	.byte	0x00, 0xf0, 0x11, 0x00


	//----- nvinfo : EIATTR_SPARSE_MMA_MASK
	.align		4
.L_4311:
        /*0078*/ 	.byte	0x03, 0x50
        /*007a*/ 	.short	0x0000


	//----- nvinfo : EIATTR_MAXREG_COUNT
	.align		4
        /*007c*/ 	.byte	0x03, 0x1b
        /*007e*/ 	.short	0x00ff


	//----- nvinfo : EIATTR_MERCURY_ISA_VERSION
	.align		4
        /*0080*/ 	.byte	0x03, 0x5f
        /*0082*/ 	.short	0x0101


	//----- nvinfo : EIATTR_VRC_CTA_INIT_COUNT
	.align		4
        /*0084*/ 	.byte	0x02, 0x4a
	.zero		1
	.zero		1


	//----- nvinfo : EIATTR_EXIT_INSTR_OFFSETS
	.align		4
        /*0088*/ 	.byte	0x04, 0x1c
        /*008a*/ 	.short	(.L_4313 - .L_4312)


	//   ....[0]....
.L_4312:
        /*008c*/ 	.word	0x000004e0


	//   ....[1]....
        /*0090*/ 	.word	0x00000540


	//----- nvinfo : EIATTR_MAX_THREADS
	.align		4
.L_4313:
        /*0094*/ 	.byte	0x04, 0x05
        /*0096*/ 	.short	(.L_4315 - .L_4314)
.L_4314:
        /*0098*/ 	.word	0x00000080
        /*009c*/ 	.word	0x00000001
        /*00a0*/ 	.word	0x00000001


	//----- nvinfo : EIATTR_CRS_STACK_SIZE
	.align		4
.L_4315:
        /*00a4*/ 	.byte	0x04, 0x1e
        /*00a6*/ 	.short	(.L_4317 - .L_4316)
.L_4316:
        /*00a8*/ 	.word	0x00000000


	//----- nvinfo : EIATTR_CBANK_PARAM_SIZE
	.align		4
.L_4317:
        /*00ac*/ 	.byte	0x03, 0x19
        /*00ae*/ 	.short	0x001c


	//----- nvinfo : EIATTR_PARAM_CBANK
	.align		4
        /*00b0*/ 	.byte	0x04, 0x0a
        /*00b2*/ 	.short	(.L_4319 - .L_4318)
	.align		4
.L_4318:
        /*00b4*/ 	.word	index@(.nv.constant0._ZN2at6native27unrolled_elementwise_kernelINS0_13AUnaryFunctorIhhhNS0_15binary_internal10MulFunctorIhEEEESt5arrayIPcLm2EELi4E23TrivialOffsetCalculatorILi1EjESB_NS0_6memory15LoadWithoutCastENSC_16StoreWithoutCastEEEviT_T0_T2_T3_T4_T5_)
        /*00b8*/ 	.short	0x0380
        /*00ba*/ 	.short	0x001c


	//----- nvinfo : EIATTR_SW_WAR
	.align		4
.L_4319:
        /*00bc*/ 	.byte	0x04, 0x36
        /*00be*/ 	.short	(.L_4321 - .L_4320)
.L_4320:
        /*00c0*/ 	.word	0x00000008
.L_4321:


//--------------------- .nv.info._ZN2at6native29vectorized_elementwise_kernelILi2ENS0_13AUnaryFunctorIhhhNS0_15binary_internal10MulFunctorIhEEEESt5arrayIPcLm2EEEEviT0_T1_ --------------------------
	.section	.nv.info._ZN2at6native29vectorized_elementwise_kernelILi2ENS0_13AUnaryFunctorIhhhNS0_15binary_internal10MulFunctorIhEEEESt5arrayIPcLm2EEEEviT0_T1_,"",@"SHT_CUDA_INFO"
	.sectionflags	@""
	.align	4


	//----- nvinfo : EIATTR_CUDA_API_VERSION
	.align		4
        /*0000*/ 	.byte	0x04, 0x37
        /*0002*/ 	.short	(.L_4323 - .L_4322)
.L_4322:
        /*0004*/ 	.word	0x00000082


	//----- nvinfo : EIATTR_KPARAM_INFO
	.align		4
.L_4323:
        /*0008*/ 	.byte	0x04, 0x17
        /*000a*/ 	.short	(.L_4325 - .L_4324)
.L_4324:
        /*000c*/ 	.word	0x00000000
        /*0010*/ 	.short	0x0002
        /*0012*/ 	.short	0x0008
        /*0014*/ 	.byte	0x00, 0xf0, 0x41, 0x00


	//----- nvinfo : EIATTR_KPARAM_INFO
	.align		4
.L_4325:
        /*0018*/ 	.byte	0x04, 0x17
        /*001a*/ 	.short	(.L_4327 - .L_4326)
.L_4326:
        /*001c*/ 	.word	0x00000000
        /*0020*/ 	.short	0x0001
        /*0022*/ 	.short	0x0004
        /*0024*/ 	.byte	0x00, 0xf0, 0x09, 0x00


	//----- nvinfo : EIATTR_KPARAM_INFO
	.align		4
.L_4327:
        /*0028*/ 	.byte	0x04, 0x17
        /*002a*/ 	.short	(.L_4329 - .L_4328)
.L_4328:
        /*002c*/ 	.word	0x00000000
        /*0030*/ 	.short	0x0000
        /*0032*/ 	.short	0x0000
        /*0034*/ 	.byte	0x00, 0xf0, 0x11, 0x00


	//----- nvinfo : EIATTR_SPARSE_MMA_MASK
	.align		4
.L_4329:
        /*0038*/ 	.byte	0x03, 0x50
        /*003a*/ 	.short	0x0000


	//----- nvinfo : EIATTR_MAXREG_COUNT
	.align		4
        /*003c*/ 	.byte	0x03, 0x1b
        /*003e*/ 	.short	0x00ff


	//----- nvinfo : EIATTR_MERCURY_ISA_VERSION
	.align		4
        /*0040*/ 	.byte	0x03, 0x5f
        /*0042*/ 	.short	0x0101


	//----- nvinfo : EIATTR_VRC_CTA_INIT_COUNT
	.align		4
        /*0044*/ 	.byte	0x02, 0x4a
	.zero		1
	.zero		1


	//----- nvinfo : EIATTR_EXIT_INSTR_OFFSETS
	.align		4
        /*0048*/ 	.byte	0x04, 0x1c
        /*004a*/ 	.short	(.L_4331 - .L_4330)


	//   ....[0]....
.L_4330:
        /*004c*/ 	.word	0x000009a0


	//   ....[1]....
        /*0050*/ 	.word	0x00000a00


	//   ....[2]....
        /*0054*/ 	.word	0x00000d00


	//----- nvinfo : EIATTR_MAX_THREADS
	.align		4
.L_4331:
        /*0058*/ 	.byte	0x04, 0x05
        /*005a*/ 	.short	(.L_4333 - .L_4332)
.L_4332:
        /*005c*/ 	.word	0x00000080
        /*0060*/ 	.word	0x00000001
        /*0064*/ 	.word	0x00000001


	//----- nvinfo : EIATTR_CRS_STACK_SIZE
	.align		4
.L_4333:
        /*0068*/ 	.byte	0x04, 0x1e
        /*006a*/ 	.short	(.L_4335 - .L_4334)
.L_4334:
        /*006c*/ 	.word	0x00000000


	//----- nvinfo : EIATTR_CBANK_PARAM_SIZE
	.align		4
.L_4335:
        /*0070*/ 	.byte	0x03, 0x19
        /*0072*/ 	.short	0x0018


	//----- nvinfo : EIATTR_PARAM_CBANK
	.align		4
        /*0074*/ 	.byte	0x04, 0x0a
        /*0076*/ 	.short	(.L_4337 - .L_4336)
	.align		4
.L_4336:
        /*0078*/ 	.word	index@(.nv.constant0._ZN2at6native29vectorized_elementwise_kernelILi2ENS0_13AUnaryFunctorIhhhNS0_15binary_internal10MulFunctorIhEEEESt5arrayIPcLm2EEEEviT0_T1_)
        /*007c*/ 	.short	0x0380
        /*007e*/ 	.short	0x0018


	//----- nvinfo : EIATTR_SW_WAR
	.align		4
.L_4337:
        /*0080*/ 	.byte	0x04, 0x36
        /*0082*/ 	.short	(.L_4339 - .L_4338)
.L_4338:
        /*0084*/ 	.word	0x00000008
.L_4339:


//--------------------- .nv.info._ZN2at6native29vectorized_elementwise_kernelILi4ENS0_13AUnaryFunctorIhhhNS0_15binary_internal10MulFunctorIhEEEESt5arrayIPcLm2EEEEviT0_T1_ --------------------------
	.section	.nv.info._ZN2at6native29vectorized_elementwise_kernelILi4ENS0_13AUnaryFunctorIhhhNS0_15binary_internal10MulFunctorIhEEEESt5arrayIPcLm2EEEEviT0_T1_,"",@"SHT_CUDA_INFO"
	.sectionflags	@""
	.align	4


	//----- nvinfo : EIATTR_CUDA_API_VERSION
	.align		4
        /*0000*/ 	.byte	0x04, 0x37
        /*0002*/ 	.short	(.L_4341 - .L_4340)
.L_4340:
        /*0004*/ 	.word	0x00000082


	//----- nvinfo : EIATTR_KPARAM_INFO
	.align		4
.L_4341:
        /*0008*/ 	.byte	0x04, 0x17
        /*000a*/ 	.short	(.L_4343 - .L_4342)
.L_4342:
        /*000c*/ 	.word	0x00000000
        /*0010*/ 	.short	0x0002
        /*0012*/ 	.short	0x0008
        /*0014*/ 	.byte	0x00, 0xf0, 0x41, 0x00


	//----- nvinfo : EIATTR_KPARAM_INFO
	.align		4
.L_4343:
        /*0018*/ 	.byte	0x04, 0x17
        /*001a*/ 	.short	(.L_4345 - .L_4344)
.L_4344:
        /*001c*/ 	.word	0x00000000
        /*0020*/ 	.short	0x0001
        /*0022*/ 	.short	0x0004
        /*0024*/ 	.byte	0x00, 0xf0, 0x09, 0x00


	//----- nvinfo : EIATTR_KPARAM_INFO
	.align		4
.L_4345:
        /*0028*/ 	.byte	0x04, 0x17
        /*002a*/ 	.short	(.L_4347 - .L_4346)
.L_4346:
        /*002c*/ 	.word	0x00000000
        /*0030*/ 	.short	0x0000
        /*0032*/ 	.short	0x0000
        /*0034*/ 	.byte	0x00, 0xf0, 0x11, 0x00


	//----- nvinfo : EIATTR_SPARSE_MMA_MASK
	.align		4
.L_4347:
        /*0038*/ 	.byte	0x03, 0x50
        /*003a*/ 	.short	0x0000


	//----- nvinfo : EIATTR_MAXREG_COUNT
	.align		4
        /*003c*/ 	.byte	0x03, 0x1b
        /*003e*/ 	.short	0x00ff


	//----- nvinfo : EIATTR_MERCURY_ISA_VERSION
	.align		4
        /*0040*/ 	.byte	0x03, 0x5f
        /*0042*/ 	.short	0x0101


	//----- nvinfo : EIATTR_VRC_CTA_INIT_COUNT
	.align		4
        /*0044*/ 	.byte	0x02, 0x4a
	.zero		1
	.zero		1


	//----- nvinfo : EIATTR_EXIT_INSTR_OFFSETS
	.align		4
        /*0048*/ 	.byte	0x04, 0x1c
        /*004a*/ 	.short	(.L_4349 - .L_4348)


	//   ....[0]....
.L_4348:
        /*004c*/ 	.word	0x000009a0


	//   ....[1]....
        /*0050*/ 	.word	0x00000a00


	//   ....[2]....
        /*0054*/ 	.word	0x00000d60


	//----- nvinfo : EIATTR_MAX_THREADS
	.align		4
.L_4349:
        /*0058*/ 	.byte	0x04, 0x05
        /*005a*/ 	.short	(.L_4351 - .L_4350)
.L_4350:
        /*005c*/ 	.word	0x00000080
        /*0060*/ 	.word	0x00000001
        /*0064*/ 	.word	0x00000001


	//----- nvinfo : EIATTR_CRS_STACK_SIZE
	.align		4
.L_4351:
        /*0068*/ 	.byte	0x04, 0x1e
        /*006a*/ 	.short	(.L_4353 - .L_4352)
.L_4352:
        /*006c*/ 	.word	0x00000000


	//----- nvinfo : EIATTR_CBANK_PARAM_SIZE
	.align		4
.L_4353:
        /*0070*/ 	.byte	0x03, 0x19
        /*0072*/ 	.short	0x0018


	//----- nvinfo : EIATTR_PARAM_CBANK
	.align		4
        /*0074*/ 	.byte	0x04, 0x0a
        /*0076*/ 	.short	(.L_4355 - .L_4354)
	.align		4
.L_4354:
        /*0078*/ 	.word	index@(.nv.constant0._ZN2at6native29vectorized_elementwise_kernelILi4ENS0_13AUnaryFunctorIhhhNS0_15binary_internal10MulFunctorIhEEEESt5arrayIPcLm2EEEEviT0_T1_)
        /*007c*/ 	.short	0x0380
        /*007e*/ 	.short	0x0018


	//----- nvinfo : EIATTR_SW_WAR
	.align		4
.L_4355:
        /*0080*/ 	.byte	0x04, 0x36
        /*0082*/ 	.short	(.L_4357 - .L_4356)
.L_4356:
        /*0084*/ 	.word	0x00000008
.L_4357:


//--------------------- .nv.info._ZN2at6native29vectorized_elementwise_kernelILi8ENS0_13AUnaryFunctorIhhhNS0_15binary_internal10MulFunctorIhEEEESt5arrayIPcLm2EEEEviT0_T1_ --------------------------
	.section	.nv.info._ZN2at6native29vectorized_elementwise_kernelILi8ENS0_13AUnaryFunctorIhhhNS0_15binary_internal10MulFunctorIhEEEESt5arrayIPcLm2EEEEviT0_T1_,"",@"SHT_CUDA_INFO"
	.sectionflags	@""
	.align	4


	//----- nvinfo : EIATTR_CUDA_API_VERSION
	.align		4
        /*0000*/ 	.byte	0x04, 0x37
        /*0002*/ 	.short	(.L_4359 - .L_4358)
.L_4358:
        /*0004*/ 	.word	0x00000082


	//----- nvinfo : EIATTR_KPARAM_INFO
	.align		4
.L_4359:
        /*0008*/ 	.byte	0x04, 0x17
        /*000a*/ 	.short	(.L_4361 - .L_4360)
.L_4360:
        /*000c*/ 	.word	0x00000000
        /*0010*/ 	.short	0x0002
        /*0012*/ 	.short	0x0008
        /*0014*/ 	.byte	0x00, 0xf0, 0x41, 0x00


	//----- nvinfo : EIATTR_KPARAM_INFO
	.align		4
.L_4361:
        /*0018*/ 	.byte	0x04, 0x17
        /*001a*/ 	.short	(.L_4363 - .L_4362)
.L_4362:
        /*001c*/ 	.word	0x00000000
        /*0020*/ 	.short	0x0001
        /*0022*/ 	.short	0x0004
        /*0024*/ 	.byte	0x00, 0xf0, 0x09, 0x00


	//----- nvinfo : EIATTR_KPARAM_INFO
	.align		4
.L_4363:
        /*0028*/ 	.byte	0x04, 0x17
        /*002a*/ 	.short	(.L_4365 - .L_4364)
.L_4364:
        /*002c*/ 	.word	0x00000000
        /*0030*/ 	.short	0x0000
        /*0032*/ 	.short	0x0000
        /*0034*/ 	.byte	0x00, 0xf0, 0x11, 0x00


	//----- nvinfo : EIATTR_SPARSE_MMA_MASK
	.align		4
.L_4365:
        /*0038*/ 	.byte	0x03, 0x50
        /*003a*/ 	.short	0x0000


	//----- nvinfo : EIATTR_MAXREG_COUNT
	.align		4
        /*003c*/ 	.byte	0x03, 0x1b
        /*003e*/ 	.short	0x00ff


	//----- nvinfo : EIATTR_MERCURY_ISA_VERSION
	.align		4
        /*0040*/ 	.byte	0x03, 0x5f
        /*0042*/ 	.short	0x0101


	//----- nvinfo : EIATTR_VRC_CTA_INIT_COUNT
	.align		4
        /*0044*/ 	.byte	0x02, 0x4a
	.zero		1
	.zero		1


	//----- nvinfo : EIATTR_EXIT_INSTR_OFFSETS
	.align		4
        /*0048*/ 	.byte	0x04, 0x1c
        /*004a*/ 	.short	(.L_4367 - .L_4366)


	//   ....[0]....
.L_4366:
        /*004c*/ 	.word	0x00000010


	//----- nvinfo : EIATTR_MAX_THREADS
	.align		4
.L_4367:
        /*0050*/ 	.byte	0x04, 0x05
        /*0052*/ 	.short	(.L_4369 - .L_4368)
.L_4368:
        /*0054*/ 	.word	0x00000080
        /*0058*/ 	.word	0x00000001
        /*005c*/ 	.word	0x00000001


	//----- nvinfo : EIATTR_CBANK_PARAM_SIZE
	.align		4
.L_4369:
        /*0060*/ 	.byte	0x03, 0x19
        /*0062*/ 	.short	0x0018


	//----- nvinfo : EIATTR_PARAM_CBANK
	.align		4
        /*0064*/ 	.byte	0x04, 0x0a
        /*0066*/ 	.short	(.L_4371 - .L_4370)
	.align		4
.L_4370:
        /*0068*/ 	.word	index@(.nv.constant0._ZN2at6native29vectorized_elementwise_kernelILi8ENS0_13AUnaryFunctorIhhhNS0_15binary_internal10MulFunctorIhEEEESt5arrayIPcLm2EEEEviT0_T1_)
        /*006c*/ 	.short	0x0380
        /*006e*/ 	.short	0x0018


	//----- nvinfo : EIATTR_SW_WAR
	.align		4
.L_4371:
        /*0070*/ 	.byte	0x04, 0x36
        /*0072*/ 	.short	(.L_4373 - .L_4372)
.L_4372:
        /*0074*/ 	.word	0x00000008
.L_4373:


//--------------------- .nv.info._ZN2at6native18elementwise_kernelILi128ELi4EZNS0_15gpu_kernel_implINS0_13BinaryFunctorIhhhNS0_15binary_internal10MulFunctorIhEEEEEEvRNS_18TensorIteratorBaseERKT_EUliE_EEviT1_ --------------------------
	.section	.nv.info._ZN2at6native18elementwise_kernelILi128ELi4EZNS0_15gpu_kernel_implINS0_13BinaryFunctorIhhhNS0_15binary_internal10MulFunctorIhEEEEEEvRNS_18TensorIteratorBaseERKT_EUliE_EEviT1_,"",@"SHT_CUDA_INFO"
	.sectionflags	@""
	.align	4


	//----- nvinfo : EIATTR_CUDA_API_VERSION
	.align		4
        /*0000*/ 	.byte	0x04, 0x37
        /*0002*/ 	.short	(.L_4375 - .L_4374)
.L_4374:
        /*0004*/ 	.word	0x00000082


	//----- nvinfo : EIATTR_KPARAM_INFO
	.align		4
.L_4375:
        /*0008*/ 	.byte	0x04, 0x17
        /*000a*/ 	.short	(.L_4377 - .L_4376)
.L_4376:
        /*000c*/ 	.word	0x00000000
        /*0010*/ 	.short	0x0001
        /*0012*/ 	.short	0x0008
        /*0014*/ 	.byte	0x00, 0xf0, 0x21, 0x0a


	//----- nvinfo : EIATTR_KPARAM_INFO
	.align		4
.L_4377:
        /*0018*/ 	.byte	0x04, 0x17
        /*001a*/ 	.short	(.L_4379 - .L_4378)
.L_4378:
        /*001c*/ 	.word	0x00000000
        /*0020*/ 	.short	0x0000
        /*0022*/ 	.short	0x0000
        /*0024*/ 	.byte	0x00, 0xf0, 0x11, 0x00


	//----- nvinfo : EIATTR_SPARSE_MMA_MASK
	.align		4
.L_4379:
        /*0028*/ 	.byte	0x03, 0x50
        /*002a*/ 	.short	0x0000


	//----- nvinfo : EIATTR_MAXREG_COUNT
	.align		4
        /*002c*/ 	.byte	0x03, 0x1b
        /*002e*/ 	.short	0x0080


	//----- nvinfo : EIATTR_EXTERNS
	.align		4
        /*0030*/ 	.byte	0x04, 0x0f
        /*0032*/ 	.short	(.L_4381 - .L_4380)


	//   ....[0]....
	.align		4
.L_4380:
        /*0034*/ 	.word	index@(__assertfail)


	//----- nvinfo : EIATTR_MERCURY_ISA_VERSION
	.align		4
.L_4381:
        /*0038*/ 	.byte	0x03, 0x5f
        /*003a*/ 	.short	0x0101


	//----- nvinfo : EIATTR_VRC_CTA_INIT_COUNT
	.align		4
        /*003c*/ 	.byte	0x02, 0x4a
	.zero		1
	.zero		1


	//----- nvinfo : EIATTR_SYSCALL_OFFSETS
	.align		4
        /*0040*/ 	.byte	0x04, 0x46
        /*0042*/ 	.short	(.L_4383 - .L_4382)


	//   ....[0]....
.L_4382:
        /*0044*/ 	.word	0x000024a0


	//   ....[1]....
        /*0048*/ 	.word	0x00003330


	//   ....[2]....
        /*004c*/ 	.word	0x00004180


	//   ....[3]....
        /*0050*/ 	.word	0x000067d0


	//   ....[4]....
        /*0054*/ 	.word	0x00007660


	//   ....[5]....
        /*0058*/ 	.word	0x00008300


	//   ....[6]....
        /*005c*/ 	.word	0x0000aa30


	//   ....[7]....
        /*0060*/ 	.word	0x0000b8c0


	//   ....[8]....
        /*0064*/ 	.word	0x0000c560


	//   ....[9]....
        /*0068*/ 	.word	0x0000ecb0


	//   ....[10]....
        /*006c*/ 	.word	0x0000fb40


	//   ....[11]....
        /*0070*/ 	.word	0x000107a0


	//----- nvinfo : EIATTR_EXIT_INSTR_OFFSETS
	.align		4
.L_4383:
        /*0074*/ 	.byte	0x04, 0x1c
        /*0076*/ 	.short	(.L_4385 - .L_4384)


	//   ....[0]....
.L_4384:
        /*0078*/ 	.word	0x0000c820


	//   ....[1]....
        /*007c*/ 	.word	0x0000fca0


	//   ....[2]....
        /*0080*/ 	.word	0x0000fcc0


	//   ....[3]....
        /*0084*/ 	.word	0x0000fd60


	//   ....[4]....
        /*0088*/ 	.word	0x0000fd90


	//   ....[5]....
        /*008c*/ 	.word	0x0000fdc0


	//   ....[6]....
        /*0090*/ 	.word	0x0000fe60


	//   ....[7]....
        /*0094*/ 	.word	0x0000feb0


	//   ....[8]....
        /*0098*/ 	.word	0x0000ff60


	//   ....[9]....
        /*009c*/ 	.word	0x0000ffc0


	//   ....[10]....
        /*00a0*/ 	.word	0x00010000


	//   ....[11]....
        /*00a4*/ 	.word	0x000100d0


	//   ....[12]....
        /*00a8*/ 	.word	0x00010220


	//   ....[13]....
        /*00ac*/ 	.word	0x00010370


	//   ....[14]....
        /*00b0*/ 	.word	0x000104e0


	//   ....[15]....
        /*00b4*/ 	.word	0x00010520


	//   ....[16]....
        /*00b8*/ 	.word	0x00010550


	//   ....[17]....
        /*00bc*/ 	.word	0x000105f0


	//   ....[18]....
        /*00c0*/ 	.word	0x00010640


	//   ....[19]....
        /*00c4*/ 	.word	0x000107b0


	//   ....[20]....
        /*00c8*/ 	.word	0x000108a0


	//   ....[21]....
        /*00cc*/ 	.word	0x00010950


	//   ....[22]....
        /*00d0*/ 	.word	0x00010980


	//   ....[23]....
        /*00d4*/ 	.word	0x000109d0


	//   ....[24]....
        /*00d8*/ 	.word	0x00010a20


	//----- nvinfo : EIATTR_MAX_THREADS
	.align		4
.L_4385:
        /*00dc*/ 	.byte	0x04, 0x05
        /*00de*/ 	.short	(.L_4387 - .L_4386)
.L_4386:
        /*00e0*/ 	.word	0x00000080
        /*00e4*/ 	.word	0x00000001
        /*00e8*/ 	.word	0x00000001


	//----- nvinfo : EIATTR_CRS_STACK_SIZE
	.align		4
.L_4387:
        /*00ec*/ 	.byte	0x04, 0x1e
        /*00ee*/ 	.short	(.L_4389 - .L_4388)
.L_4388:
        /*00f0*/ 	.word	0x00000000


	//----- nvinfo : EIATTR_CBANK_PARAM_SIZE
	.align		4
.L_4389:
        /*00f4*/ 	.byte	0x03, 0x19
        /*00f6*/ 	.short	0x0290


	//----- nvinfo : EIATTR_PARAM_CBANK
	.align		4
        /*00f8*/ 	.byte	0x04, 0x0a
        /*00fa*/ 	.short	(.L_4391 - .L_4390)
	.align		4
.L_4390:
        /*00fc*/ 	.word	index@(.nv.constant0._ZN2at6native18elementwise_kernelILi128ELi4EZNS0_15gpu_kernel_implINS0_13BinaryFunctorIhhhNS0_15binary_internal10MulFunctorIhEEEEEEvRNS_18TensorIteratorBaseERKT_EUliE_EEviT1_)
        /*0100*/ 	.short	0x0380
        /*0102*/ 	.short	0x0290


	//----- nvinfo : EIATTR_SW_WAR
	.align		4
.L_4391:
        /*0104*/ 	.byte	0x04, 0x36
        /*0106*/ 	.short	(.L_4393 - .L_4392)
.L_4392:
        /*0108*/ 	.word	0x00000008
.L_4393:


//--------------------- .nv.info._ZN2at6native27unrolled_elementwise_kernelINS0_13BinaryFunctorIhhhNS0_15binary_internal10MulFunctorIhEEEESt5arrayIPcLm3EELi4E23TrivialOffsetCalculatorILi2EjESA_ILi1EjENS0_6memory12LoadWithCastILi2EEENSD_13StoreWithCastILi1EEEEEviT_T0_T2_T3_T4_T5_ --------------------------
	.section	.nv.info._ZN2at6native27unrolled_elementwise_kernelINS0_13BinaryFunctorIhhhNS0_15binary_internal10MulFunctorIhEEEESt5arrayIPcLm3EELi4E23TrivialOffsetCalculatorILi2EjESA_ILi1EjENS0_6memory12LoadWithCastILi2EEENSD_13StoreWithCastILi1EEEEEviT_T0_T2_T3_T4_T5_,"",@"SHT_CUDA_INFO"
	.sectionflags	@""
	.align	4


	//----- nvinfo : EIATTR_CUDA_API_VERSION
	.align		4
        /*0000*/ 	.byte	0x04, 0x37
        /*0002*/ 	.short	(.L_4395 - .L_4394)
.L_4394:
        /*0004*/ 	.word	0x00000082


	//----- nvinfo : EIATTR_KPARAM_INFO
	.align		4
.L_4395:
        /*0008*/ 	.byte	0x04, 0x17
        /*000a*/ 	.short	(.L_4397 - .L_4396)
.L_4396:
        /*000c*/ 	.word	0x00000000
        /*0010*/ 	.short	0x0006
        /*0012*/ 	.short	0x0030
        /*0014*/ 	.byte	0x00, 0xf0, 0x21, 0x00


	//----- nvinfo : EIATTR_KPARAM_INFO
	.align		4
.L_4397:
        /*0018*/ 	.byte	0x04, 0x17
        /*001a*/ 	.short	(.L_4399 - .L_4398)
.L_4398:
        /*001c*/ 	.word	0x00000000
        /*0020*/ 	.short	0x0005
        /*0022*/ 	.short	0x0024
        /*0024*/ 	.byte	0x00, 0xf0, 0x31, 0x00


	//----- nvinfo : EIATTR_KPARAM_INFO
	.align		4
.L_4399:
        /*0028*/ 	.byte	0x04, 0x17
        /*002a*/ 	.short	(.L_4401 - .L_4400)
.L_4400:
        /*002c*/ 	.word	0x00000000
        /*0030*/ 	.short	0x0004
        /*0032*/ 	.short	0x0021
        /*0034*/ 	.byte	0x00, 0xf0, 0x05, 0x00


	//----- nvinfo : EIATTR_KPARAM_INFO
	.align		4
.L_4401:
        /*0038*/ 	.byte	0x04, 0x17
        /*003a*/ 	.short	(.L_4403 - .L_4402)
.L_4402:
        /*003c*/ 	.word	0x00000000
        /*0040*/ 	.short	0x0003
        /*0042*/ 	.short	0x0020
        /*0044*/ 	.byte	0x00, 0xf0, 0x05, 0x00


	//----- nvinfo : EIATTR_KPARAM_INFO
	.align		4
.L_4403:
        /*0048*/ 	.byte	0x04, 0x17
        /*004a*/ 	.short	(.L_4405 - .L_4404)
.L_4404:
        /*004c*/ 	.word	0x00000000
        /*0050*/ 	.short	0x0002
        /*0052*/ 	.short	0x0008
        /*0054*/ 	.byte	0x00, 0xf0, 0x61, 0x00


	//----- nvinfo : EIATTR_KPARAM_INFO
	.align		4
.L_4405:
        /*0058*/ 	.byte	0x04, 0x17
        /*005a*/ 	.short	(.L_4407 - .L_4406)
.L_4406:
        /*005c*/ 	.word	0x00000000
        /*0060*/ 	.short	0x0001
        /*0062*/ 	.short	0x0004
        /*0064*/ 	.byte	0x00, 0xf0, 0x05, 0x00


	//----- nvinfo : EIATTR_KPARAM_INFO
	.align		4
.L_4407:
        /*0068*/ 	.byte	0x04, 0x17
        /*006a*/ 	.short	(.L_4409 - .L_4408)
.L_4408:
        /*006c*/ 	.word	0x00000000
        /*0070*/ 	.short	0x0000
        /*0072*/ 	.short	0x0000
        /*0074*/ 	.byte	0x00, 0xf0, 0x11, 0x00


	//----- nvinfo : EIATTR_SPARSE_MMA_MASK
	.align		4
.L_4409:
        /*0078*/ 	.byte	0x03, 0x50
        /*007a*/ 	.short	0x0000


	//----- nvinfo : EIATTR_MAXREG_COUNT
	.align		4
        /*007c*/ 	.byte	0x03, 0x1b
        /*007e*/ 	.short	0x00ff


	//----- nvinfo : EIATTR_EXTERNS
	.align		4
        /*0080*/ 	.byte	0x04, 0x0f
        /*0082*/ 	.short	(.L_4411 - .L_4410)


	//   ....[0]....
	.align		4
.L_4410:
        /*0084*/ 	.word	index@(__assertfail)


	//----- nvinfo : EIATTR_MERCURY_ISA_VERSION
	.align		4
.L_4411:
        /*0088*/ 	.byte	0x03, 0x5f
        /*008a*/ 	.short	0x0101


	//----- nvinfo : EIATTR_VRC_CTA_INIT_COUNT
	.align		4
        /*008c*/ 	.byte	0x02, 0x4a
	.zero		1
	.zero		1


	//----- nvinfo : EIATTR_SYSCALL_OFFSETS
	.align		4
        /*0090*/ 	.byte	0x04, 0x46
        /*0092*/ 	.short	(.L_4413 - .L_4412)


	//   ....[0]....
.L_4412:
        /*0094*/ 	.word	0x00000e90


	//   ....[1]....
        /*0098*/ 	.word	0x00001d50


	//   ....[2]....
        /*009c*/ 	.word	0x00002d50


	//   ....[3]....
        /*00a0*/ 	.word	0x00003c10


	//   ....[4]....
        /*00a4*/ 	.word	0x00004b50


	//   ....[5]....
        /*00a8*/ 	.word	0x00005a10


	//   ....[6]....
        /*00ac*/ 	.word	0x00006950


	//   ....[7]....
        /*00b0*/ 	.word	0x00007820


	//   ....[8]....
        /*00b4*/ 	.word	0x000086f0


	//   ....[9]....
        /*00b8*/ 	.word	0x000094f0


	//   ....[10]....
        /*00bc*/ 	.word	0x0000a3f0


	//   ....[11]....
        /*00c0*/ 	.word	0x0000b2c0


	//----- nvinfo : EIATTR_EXIT_INSTR_OFFSETS
	.align		4
.L_4413:
        /*00c4*/ 	.byte	0x04, 0x1c
        /*00c6*/ 	.short	(.L_4415 - .L_4414)


	//   ....[0]....
.L_4414:
        /*00c8*/ 	.word	0x0000a6a0


	//   ....[1]....
        /*00cc*/ 	.word	0x0000a7d0


	//   ....[2]....
        /*00d0*/ 	.word	0x0000a7f0


	//   ....[3]....
        /*00d4*/ 	.word	0x0000a890


	//   ....[4]....
        /*00d8*/ 	.word	0x0000a8c0


	//   ....[5]....
        /*00dc*/ 	.word	0x0000a8f0


	//   ....[6]....
        /*00e0*/ 	.word	0x0000a990


	//   ....[7]....
        /*00e4*/ 	.word	0x0000a9e0


	//   ....[8]....
        /*00e8*/ 	.word	0x0000aa90


	//   ....[9]....
        /*00ec*/ 	.word	0x0000aaf0


	//   ....[10]....
        /*00f0*/ 	.word	0x0000ab30


	//   ....[11]....
        /*00f4*/ 	.word	0x0000ac00


	//   ....[12]....
        /*00f8*/ 	.word	0x0000ad50


	//   ....[13]....
        /*00fc*/ 	.word	0x0000aea0


	//   ....[14]....
        /*0100*/ 	.word	0x0000b000


	//   ....[15]....
        /*0104*/ 	.word	0x0000b040


	//   ....[16]....
        /*0108*/ 	.word	0x0000b070


	//   ....[17]....
        /*010c*/ 	.word	0x0000b110


	//   ....[18]....
        /*0110*/ 	.word	0x0000b160


	//   ....[19]....
        /*0114*/ 	.word	0x0000b2d0


	//   ....[20]....
        /*0118*/ 	.word	0x0000b3c0


	//   ....[21]....
        /*011c*/ 	.word	0x0000b470


	//   ....[22]....
        /*0120*/ 	.word	0x0000b4a0


	//   ....[23]....
        /*0124*/ 	.word	0x0000b4f0


	//   ....[24]....
        /*0128*/ 	.word	0x0000b540


	//----- nvinfo : EIATTR_MAX_THREADS
	.align		4
.L_4415:
        /*012c*/ 	.byte	0x04, 0x05
        /*012e*/ 	.short	(.L_4417 - .L_4416)
.L_4416:
        /*0130*/ 	.word	0x00000080
        /*0134*/ 	.word	0x00000001
        /*0138*/ 	.word	0x00000001


	//----- nvinfo : EIATTR_CRS_STACK_SIZE
	.align		4
.L_4417:
        /*013c*/ 	.byte	0x04, 0x1e
        /*013e*/ 	.short	(.L_4419 - .L_4418)
.L_4418:
        /*0140*/ 	.word	0x00000000


	//----- nvinfo : EIATTR_CBANK_PARAM_SIZE
	.align		4
.L_4419:
        /*0144*/ 	.byte	0x03, 0x19
        /*0146*/ 	.short	0x0038


	//----- nvinfo : EIATTR_PARAM_CBANK
	.align		4
        /*0148*/ 	.byte	0x04, 0x0a
        /*014a*/ 	.short	(.L_4421 - .L_4420)
	.align		4
.L_4420:
        /*014c*/ 	.word	index@(.nv.constant0._ZN2at6native27unrolled_elementwise_kernelINS0_13BinaryFunctorIhhhNS0_15binary_internal10MulFunctorIhEEEESt5arrayIPcLm3EELi4E23TrivialOffsetCalculatorILi2EjESA_ILi1EjENS0_6memory12LoadWithCastILi2EEENSD_13StoreWithCastILi1EEEEEviT_T0_T2_T3_T4_T5_)
        /*0150*/ 	.short	0x0380
        /*0152*/ 	.short	0x0038


	//----- nvinfo : EIATTR_SW_WAR
	.align		4
.L_4421:
        /*0154*/ 	.byte	0x04, 0x36
        /*0156*/ 	.short	(.L_4423 - .L_4422)
.L_4422:
        /*0158*/ 	.word	0x00000008
.L_4423:


//--------------------- .nv.info._ZN2at6native18elementwise_kernelILi128ELi4EZNS0_22gpu_kernel_impl_nocastINS0_13BinaryFunctorIhhhNS0_15binary_internal10MulFunctorIhEEEEEEvRNS_18TensorIteratorBaseERKT_EUliE_EEviT1_ --------------------------
	.section	.nv.info._ZN2at6native18elementwise_kernelILi128ELi4EZNS0_22gpu_kernel_impl_nocastINS0_13BinaryFunctorIhhhNS0_15binary_internal10MulFunctorIhEEEEEEvRNS_18TensorIteratorBaseERKT_EUliE_EEviT1_,"",@"SHT_CUDA_INFO"
	.sectionflags	@""
	.align	4


	//----- nvinfo : EIATTR_CUDA_API_VERSION
	.align		4
        /*0000*/ 	.byte	0x04, 0x37
        /*0002*/ 	.short	(.L_4425 - .L_4424)
.L_4424:
        /*0004*/ 	.word	0x00000082


	//----- nvinfo : EIATTR_KPARAM_INFO
	.align		4
.L_4425:
        /*0008*/ 	.byte	0x04, 0x17
        /*000a*/ 	.short	(.L_4427 - .L_4426)
.L_4426:
        /*000c*/ 	.word	0x00000000
        /*0010*/ 	.short	0x0001
        /*0012*/ 	.short	0x0008
        /*0014*/ 	.byte	0x00, 0xf0, 0x21, 0x0a


	//----- nvinfo : EIATTR_KPARAM_INFO
	.align		4
.L_4427:
        /*0018*/ 	.byte	0x04, 0x17
        /*001a*/ 	.short	(.L_4429 - .L_4428)
.L_4428:
        /*001c*/ 	.word	0x00000000
        /*0020*/ 	.short	0x0000
        /*0022*/ 	.short	0x0000
        /*0024*/ 	.byte	0x00, 0xf0, 0x11, 0x00


	//----- nvinfo : EIATTR_SPARSE_MMA_MASK
	.align		4
.L_4429:
        /*0028*/ 	.byte	0x03, 0x50
        /*002a*/ 	.short	0x0000


	//----- nvinfo : EIATTR_MAXREG_COUNT
	.align		4
        /*002c*/ 	.byte	0x03, 0x1b
        /*002e*/ 	.short	0x0080


	//----- nvinfo : EIATTR_MERCURY_ISA_VERSION
	.align		4
        /*0030*/ 	.byte	0x03, 0x5f
        /*0032*/ 	.short	0x0101


	//----- nvinfo : EIATTR_VRC_CTA_INIT_COUNT
	.align		4
        /*0034*/ 	.byte	0x02, 0x4a
	.zero		1
	.zero		1


	//----- nvinfo : EIATTR_EXIT_INSTR_OFFSETS
	.align		4
        /*0038*/ 	.byte	0x04, 0x1c
        /*003a*/ 	.short	(.L_4431 - .L_4430)


	//   ....[0]....
.L_4430:
        /*003c*/ 	.word	0x00000300


	//   ....[1]....
        /*0040*/ 	.word	0x00000380


	//   ....[2]....
        /*0044*/ 	.word	0x00004860


	//   ....[3]....
        /*0048*/ 	.word	0x00005ef0


	//----- nvinfo : EIATTR_MAX_THREADS
	.align		4
.L_4431:
        /*004c*/ 	.byte	0x04, 0x05
        /*004e*/ 	.short	(.L_4433 - .L_4432)
.L_4432:
        /*0050*/ 	.word	0x00000080
        /*0054*/ 	.word	0x00000001
        /*0058*/ 	.word	0x00000001


	//----- nvinfo : EIATTR_CRS_STACK_SIZE
	.align		4
.L_4433:
        /*005c*/ 	.byte	0x04, 0x1e
        /*005e*/ 	.short	(.L_4435 - .L_4434)
.L_4434:
        /*0060*/ 	.word	0x00000000


	//----- nvinfo : EIATTR_CBANK_PARAM_SIZE
	.align		4
.L_4435:
        /*0064*/ 	.byte	0x03, 0x19
        /*0066*/ 	.short	0x0290


	//----- nvinfo : EIATTR_PARAM_CBANK
	.align		4
        /*0068*/ 	.byte	0x04, 0x0a
        /*006a*/ 	.short	(.L_4437 - .L_4436)
	.align		4
.L_4436:
        /*006c*/ 	.word	index@(.nv.constant0._ZN2at6native18elementwise_kernelILi128ELi4EZNS0_22gpu_kernel_impl_nocastINS0_13BinaryFunctorIhhhNS0_15binary_internal10MulFunctorIhEEEEEEvRNS_18TensorIteratorBaseERKT_EUliE_EEviT1_)
        /*0070*/ 	.short	0x0380
        /*0072*/ 	.short	0x0290


	//----- nvinfo : EIATTR_SW_WAR
	.align		4
.L_4437:
        /*0074*/ 	.byte	0x04, 0x36
        /*0076*/ 	.short	(.L_4439 - .L_4438)
.L_4438:
        /*0078*/ 	.word	0x00000008
.L_4439:


//--------------------- .nv.info._ZN2at6native27unrolled_elementwise_kernelINS0_13BinaryFunctorIhhhNS0_15binary_internal10MulFunctorIhEEEESt5arrayIPcLm3EELi4E23TrivialOffsetCalculatorILi2EjESA_ILi1EjENS0_6memory15LoadWithoutCastENSD_16StoreWithoutCastEEEviT_T0_T2_T3_T4_T5_ --------------------------
	.section	.nv.info._ZN2at6native27unrolled_elementwise_kernelINS0_13BinaryFunctorIhhhNS0_15binary_internal10MulFunctorIhEEEESt5arrayIPcLm3EELi4E23TrivialOffsetCalculatorILi2EjESA_ILi1EjENS0_6memory15LoadWithoutCastENSD_16StoreWithoutCastEEEviT_T0_T2_T3_T4_T5_,"",@"SHT_CUDA_INFO"
	.sectionflags	@""
	.align	4


	//----- nvinfo : EIATTR_CUDA_API_VERSION
	.align		4
        /*0000*/ 	.byte	0x04, 0x37
        /*0002*/ 	.short	(.L_4441 - .L_4440)
.L_4440:
        /*0004*/ 	.word	0x00000082


	//----- nvinfo : EIATTR_KPARAM_INFO
	.align		4
.L_4441:
        /*0008*/ 	.byte	0x04, 0x17
        /*000a*/ 	.short	(.L_4443 - .L_4442)
.L_4442:
        /*000c*/ 	.word	0x00000000
        /*0010*/ 	.short	0x0006
        /*0012*/ 	.short	0x0023
        /*0014*/ 	.byte	0x00, 0xf0, 0x05, 0x00


	//----- nvinfo : EIATTR_KPARAM_INFO
	.align		4
.L_4443:
        /*0018*/ 	.byte	0x04, 0x17
        /*001a*/ 	.short	(.L_4445 - .L_4444)
.L_4444:
        /*001c*/ 	.word	0x00000000
        /*0020*/ 	.short	0x0005
        /*0022*/ 	.short	0x0022
        /*0024*/ 	.byte	0x00, 0xf0, 0x05, 0x00


	//----- nvinfo : EIATTR_KPARAM_INFO
	.align		4
.L_4445:
        /*0028*/ 	.byte	0x04, 0x17
        /*002a*/ 	.short	(.L_4447 - .L_4446)
.L_4446:
        /*002c*/ 	.word	0x00000000
        /*0030*/ 	.short	0x0004
        /*0032*/ 	.short	0x0021
        /*0034*/ 	.byte	0x00, 0xf0, 0x05, 0x00


	//----- nvinfo : EIATTR_KPARAM_INFO
	.align		4
.L_4447:
        /*0038*/ 	.byte	0x04, 0x17
        /*003a*/ 	.short	(.L_4449 - .L_4448)
.L_4448:
        /*003c*/ 	.word	0x00000000
        /*0040*/ 	.short	0x0003
        /*0042*/ 	.short	0x0020
        /*0044*/ 	.byte	0x00, 0xf0, 0x05, 0x00


	//----- nvinfo : EIATTR_KPARAM_INFO
	.align		4
.L_4449:
        /*0048*/ 	.byte	0x04, 0x17
        /*004a*/ 	.short	(.L_4451 - .L_4450)
.L_4450:
        /*004c*/ 	.word	0x00000000
        /*0050*/ 	.short	0x0002
        /*0052*/ 	.short	0x0008
        /*0054*/ 	.byte	0x00, 0xf0, 0x61, 0x00


	//----- nvinfo : EIATTR_KPARAM_INFO
	.align		4
.L_4451:
        /*0058*/ 	.byte	0x04, 0x17
        /*005a*/ 	.short	(.L_4453 - .L_4452)
.L_4452:
        /*005c*/ 	.word	0x00000000
        /*0060*/ 	.short	0x0001
        /*0062*/ 	.short	0x0004
        /*0064*/ 	.byte	0x00, 0xf0, 0x05, 0x00


	//----- nvinfo : EIATTR_KPARAM_INFO
	.align		4
.L_4453:
        /*0068*/ 	.byte	0x04, 0x17
        /*006a*/ 	.short	(.L_4455 - .L_4454)
.L_4454:
        /*006c*/ 	.word	0x00000000
        /*0070*/ 	.short	0x0000
        /*0072*/ 	.short	0x0000
        /*0074*/ 	.byte	0x00, 0xf0, 0x11, 0x00


	//----- nvinfo : EIATTR_SPARSE_MMA_MASK
	.align		4
.L_4455:
        /*0078*/ 	.byte	0x03, 0x50
        /*007a*/ 	.short	0x0000


	//----- nvinfo : EIATTR_MAXREG_COUNT
	.align		4
        /*007c*/ 	.byte	0x03, 0x1b
        /*007e*/ 	.short	0x00ff


	//----- nvinfo : EIATTR_MERCURY_ISA_VERSION
	.align		4
        /*0080*/ 	.byte	0x03, 0x5f
        /*0082*/ 	.short	0x0101


	//----- nvinfo : EIATTR_VRC_CTA_INIT_COUNT
	.align		4
        /*0084*/ 	.byte	0x02, 0x4a
	.zero		1
	.zero		1


	//----- nvinfo : EIATTR_EXIT_INSTR_OFFSETS
	.align		4
        /*0088*/ 	.byte	0x04, 0x1c
        /*008a*/ 	.short	(.L_4457 - .L_4456)


	//   ....[0]....
.L_4456:
        /*008c*/ 	.word	0x00000630


	//   ....[1]....
        /*0090*/ 	.word	0x00000690


	//----- nvinfo : EIATTR_MAX_THREADS
	.align		4
.L_4457:
        /*0094*/ 	.byte	0x04, 0x05
        /*0096*/ 	.short	(.L_4459 - .L_4458)
.L_4458:
        /*0098*/ 	.word	0x00000080
        /*009c*/ 	.word	0x00000001
        /*00a0*/ 	.word	0x00000001


	//----- nvinfo : EIATTR_CRS_STACK_SIZE
	.align		4
.L_4459:
        /*00a4*/ 	.byte	0x04, 0x1e
        /*00a6*/ 	.short	(.L_4461 - .L_4460)
.L_4460:
        /*00a8*/ 	.word	0x00000000


	//----- nvinfo : EIATTR_CBANK_PARAM_SIZE
	.align		4
.L_4461:
        /*00ac*/ 	.byte	0x03, 0x19
        /*00ae*/ 	.short	0x0024


	//----- nvinfo : EIATTR_PARAM_CBANK
	.align		4
        /*00b0*/ 	.byte	0x04, 0x0a
        /*00b2*/ 	.short	(.L_4463 - .L_4462)
	.align		4
.L_4462:
        /*00b4*/ 	.word	index@(.nv.constant0._ZN2at6native27unrolled_elementwise_kernelINS0_13BinaryFunctorIhhhNS0_15binary_internal10MulFunctorIhEEEESt5arrayIPcLm3EELi4E23TrivialOffsetCalculatorILi2EjESA_ILi1EjENS0_6memory15LoadWithoutCastENSD_16StoreWithoutCastEEEviT_T0_T2_T3_T4_T5_)
        /*00b8*/ 	.short	0x0380
        /*00ba*/ 	.short	0x0024


	//----- nvinfo : EIATTR_SW_WAR
	.align		4
.L_4463:
        /*00bc*/ 	.byte	0x04, 0x36
        /*00be*/ 	.short	(.L_4465 - .L_4464)
.L_4464:
        /*00c0*/ 	.word	0x00000008
.L_4465:


//--------------------- .nv.info._ZN2at6native29vectorized_elementwise_kernelILi2ENS0_13BinaryFunctorIhhhNS0_15binary_internal10MulFunctorIhEEEESt5arrayIPcLm3EEEEviT0_T1_ --------------------------
	.section	.nv.info._ZN2at6native29vectorized_elementwise_kernelILi2ENS0_13BinaryFunctorIhhhNS0_15binary_internal10MulFunctorIhEEEESt5arrayIPcLm3EEEEviT0_T1_,"",@"SHT_CUDA_INFO"
	.sectionflags	@""
	.align	4


	//----- nvinfo : EIATTR_CUDA_API_VERSION
	.align		4
        /*0000*/ 	.byte	0x04, 0x37
        /*0002*/ 	.short	(.L_4467 - .L_4466)
.L_4466:
        /*0004*/ 	.word	0x00000082


	//----- nvinfo : EIATTR_KPARAM_INFO
	.align		4
.L_4467:
        /*0008*/ 	.byte	0x04, 0x17
        /*000a*/ 	.short	(.L_4469 - .L_4468)
.L_4468:
        /*000c*/ 	.word	0x00000000
        /*0010*/ 	.short	0x0002
        /*0012*/ 	.short	0x0008
        /*0014*/ 	.byte	0x00, 0xf0, 0x61, 0x00


	//----- nvinfo : EIATTR_KPARAM_INFO
	.align		4
.L_4469:
        /*0018*/ 	.byte	0x04, 0x17
        /*001a*/ 	.short	(.L_4471 - .L_4470)
.L_4470:
        /*001c*/ 	.word	0x00000000
        /*0020*/ 	.short	0x0001
        /*0022*/ 	.short	0x0004
        /*0024*/ 	.byte	0x00, 0xf0, 0x05, 0x00


	//----- nvinfo : EIATTR_KPARAM_INFO
	.align		4
.L_4471:
        /*0028*/ 	.byte	0x04, 0x17
        /*002a*/ 	.short	(.L_4473 - .L_4472)
.L_4472:
        /*002c*/ 	.word	0x00000000
        /*0030*/ 	.short	0x0000
        /*0032*/ 	.short	0x0000
        /*0034*/ 	.byte	0x00, 0xf0, 0x11, 0x00


	//----- nvinfo : EIATTR_SPARSE_MMA_MASK
	.align		4
.L_4473:
        /*0038*/ 	.byte	0x03, 0x50
        /*003a*/ 	.short	0x0000


	//----- nvinfo : EIATTR_MAXREG_COUNT
	.align		4
        /*003c*/ 	.byte	0x03, 0x1b
        /*003e*/ 	.short	0x00ff


	//----- nvinfo : EIATTR_MERCURY_ISA_VERSION
	.align		4
        /*0040*/ 	.byte	0x03, 0x5f
        /*0042*/ 	.short	0x0101


	//----- nvinfo : EIATTR_VRC_CTA_INIT_COUNT
	.align		4
        /*0044*/ 	.byte	0x02, 0x4a
	.zero		1
	.zero		1


	//----- nvinfo : EIATTR_EXIT_INSTR_OFFSETS
	.align		4
        /*0048*/ 	.byte	0x04, 0x1c
        /*004a*/ 	.short	(.L_4475 - .L_4474)


	//   ....[0]....
.L_4474:
        /*004c*/ 	.word	0x00000c90


	//   ....[1]....
        /*0050*/ 	.word	0x00000cf0


	//   ....[2]....
        /*0054*/ 	.word	0x00001120


	//----- nvinfo : EIATTR_MAX_THREADS
	.align		4
.L_4475:
        /*0058*/ 	.byte	0x04, 0x05
        /*005a*/ 	.short	(.L_4477 - .L_4476)
.L_4476:
        /*005c*/ 	.word	0x00000080
        /*0060*/ 	.word	0x00000001
        /*0064*/ 	.word	0x00000001


	//----- nvinfo : EIATTR_CRS_STACK_SIZE
	.align		4
.L_4477:
        /*0068*/ 	.byte	0x04, 0x1e
        /*006a*/ 	.short	(.L_4479 - .L_4478)
.L_4478:
        /*006c*/ 	.word	0x00000000


	//----- nvinfo : EIATTR_CBANK_PARAM_SIZE
	.align		4
.L_4479:
        /*0070*/ 	.byte	0x03, 0x19
        /*0072*/ 	.short	0x0020


	//----- nvinfo : EIATTR_PARAM_CBANK
	.align		4
        /*0074*/ 	.byte	0x04, 0x0a
        /*0076*/ 	.short	(.L_4481 - .L_4480)
	.align		4
.L_4480:
        /*0078*/ 	.word	index@(.nv.constant0._ZN2at6native29vectorized_elementwise_kernelILi2ENS0_13BinaryFunctorIhhhNS0_15binary_internal10MulFunctorIhEEEESt5arrayIPcLm3EEEEviT0_T1_)
        /*007c*/ 	.short	0x0380
        /*007e*/ 	.short	0x0020


	//----- nvinfo : EIATTR_SW_WAR
	.align		4
.L_4481:
        /*0080*/ 	.byte	0x04, 0x36
        /*0082*/ 	.short	(.L_4483 - .L_4482)
.L_4482:
        /*0084*/ 	.word	0x00000008
.L_4483:


//--------------------- .nv.info._ZN2at6native29vectorized_elementwise_kernelILi4ENS0_13BinaryFunctorIhhhNS0_15binary_internal10MulFunctorIhEEEESt5arrayIPcLm3EEEEviT0_T1_ --------------------------
	.section	.nv.info._ZN2at6native29vectorized_elementwise_kernelILi4ENS0_13BinaryFunctorIhhhNS0_15binary_internal10MulFunctorIhEEEESt5arrayIPcLm3EEEEviT0_T1_,"",@"SHT_CUDA_INFO"
	.sectionflags	@""
	.align	4


	//----- nvinfo : EIATTR_CUDA_API_VERSION
	.align		4
        /*0000*/ 	.byte	0x04, 0x37
        /*0002*/ 	.short	(.L_4485 - .L_4484)
.L_4484:
        /*0004*/ 	.word	0x00000082


	//----- nvinfo : EIATTR_KPARAM_INFO
	.align		4
.L_4485:
        /*0008*/ 	.byte	0x04, 0x17
        /*000a*/ 	.short	(.L_4487 - .L_4486)
.L_4486:
        /*000c*/ 	.word	0x00000000
        /*0010*/ 	.short	0x0002
        /*0012*/ 	.short	0x0008
        /*0014*/ 	.byte	0x00, 0xf0, 0x61, 0x00


	//----- nvinfo : EIATTR_KPARAM_INFO
	.align		4
.L_4487:
        /*0018*/ 	.byte	0x04, 0x17
        /*001a*/ 	.short	(.L_4489 - .L_4488)
.L_4488:
        /*001c*/ 	.word	0x00000000
        /*0020*/ 	.short	0x0001
        /*0022*/ 	.short	0x0004
        /*0024*/ 	.byte	0x00, 0xf0, 0x05, 0x00


	//----- nvinfo : EIATTR_KPARAM_INFO
	.align		4
.L_4489:
        /*0028*/ 	.byte	0x04, 0x17
        /*002a*/ 	.short	(.L_4491 - .L_4490)
.L_4490:
        /*002c*/ 	.word	0x00000000
        /*0030*/ 	.short	0x0000
        /*0032*/ 	.short	0x0000
        /*0034*/ 	.byte	0x00, 0xf0, 0x11, 0x00


	//----- nvinfo : EIATTR_SPARSE_MMA_MASK
	.align		4
.L_4491:
        /*0038*/ 	.byte	0x03, 0x50
        /*003a*/ 	.short	0x0000


	//----- nvinfo : EIATTR_MAXREG_COUNT
	.align		4
        /*003c*/ 	.byte	0x03, 0x1b
        /*003e*/ 	.short	0x00ff


	//----- nvinfo : EIATTR_MERCURY_ISA_VERSION
	.align		4
        /*0040*/ 	.byte	0x03, 0x5f
        /*0042*/ 	.short	0x0101


	//----- nvinfo : EIATTR_VRC_CTA_INIT_COUNT
	.align		4
        /*0044*/ 	.byte	0x02, 0x4a
	.zero		1
	.zero		1


	//----- nvinfo : EIATTR_EXIT_INSTR_OFFSETS
	.align		4
        /*0048*/ 	.byte	0x04, 0x1c
        /*004a*/ 	.short	(.L_4493 - .L_4492)


	//   ....[0]....
.L_4492:
        /*004c*/ 	.word	0x00000c90


	//   ....[1]....
        /*0050*/ 	.word	0x00000cf0


	//   ....[2]....
        /*0054*/ 	.word	0x00001170


	//----- nvinfo : EIATTR_MAX_THREADS
	.align		4
.L_4493:
        /*0058*/ 	.byte	0x04, 0x05
        /*005a*/ 	.short	(.L_4495 - .L_4494)
.L_4494:
        /*005c*/ 	.word	0x00000080
        /*0060*/ 	.word	0x00000001
        /*0064*/ 	.word	0x00000001


	//----- nvinfo : EIATTR_CRS_STACK_SIZE
	.align		4
.L_4495:
        /*0068*/ 	.byte	0x04, 0x1e
        /*006a*/ 	.short	(.L_4497 - .L_4496)
.L_4496:
        /*006c*/ 	.word	0x00000000


	//----- nvinfo : EIATTR_CBANK_PARAM_SIZE
	.align		4
.L_4497:
        /*0070*/ 	.byte	0x03, 0x19
        /*0072*/ 	.short	0x0020


	//----- nvinfo : EIATTR_PARAM_CBANK
	.align		4
        /*0074*/ 	.byte	0x04, 0x0a
        /*0076*/ 	.short	(.L_4499 - .L_4498)
	.align		4
.L_4498:
        /*0078*/ 	.word	index@(.nv.constant0._ZN2at6native29vectorized_elementwise_kernelILi4ENS0_13BinaryFunctorIhhhNS0_15binary_internal10MulFunctorIhEEEESt5arrayIPcLm3EEEEviT0_T1_)
        /*007c*/ 	.short	0x0380
        /*007e*/ 	.short	0x0020


	//----- nvinfo : EIATTR_SW_WAR
	.align		4
.L_4499:
        /*0080*/ 	.byte	0x04, 0x36
        /*0082*/ 	.short	(.L_4501 - .L_4500)
.L_4500:
        /*0084*/ 	.word	0x00000008
.L_4501:


//--------------------- .nv.info._ZN2at6native29vectorized_elementwise_kernelILi8ENS0_13BinaryFunctorIhhhNS0_15binary_internal10MulFunctorIhEEEESt5arrayIPcLm3EEEEviT0_T1_ --------------------------
	.section	.nv.info._ZN2at6native29vectorized_elementwise_kernelILi8ENS0_13BinaryFunctorIhhhNS0_15binary_internal10MulFunctorIhEEEESt5arrayIPcLm3EEEEviT0_T1_,"",@"SHT_CUDA_INFO"
	.sectionflags	@""
	.align	4


	//----- nvinfo : EIATTR_CUDA_API_VERSION
	.align		4
        /*0000*/ 	.byte	0x04, 0x37
        /*0002*/ 	.short	(.L_4503 - .L_4502)
.L_4502:
        /*0004*/ 	.word	0x00000082


	//----- nvinfo : EIATTR_KPARAM_INFO
	.align		4
.L_4503:
        /*0008*/ 	.byte	0x04, 0x17
        /*000a*/ 	.short	(.L_4505 - .L_4504)
.L_4504:
        /*000c*/ 	.word	0x00000000
        /*0010*/ 	.short	0x0002
        /*0012*/ 	.short	0x0008
        /*0014*/ 	.byte	0x00, 0xf0, 0x61, 0x00


	//----- nvinfo : EIATTR_KPARAM_INFO
	.align		4
.L_4505:
        /*0018*/ 	.byte	0x04, 0x17
        /*001a*/ 	.short	(.L_4507 - .L_4506)
.L_4506:
        /*001c*/ 	.word	0x00000000
        /*0020*/ 	.short	0x0001
        /*0022*/ 	.short	0x0004
        /*0024*/ 	.byte	0x00, 0xf0, 0x05, 0x00


	//----- nvinfo : EIATTR_KPARAM_INFO
	.align		4
.L_4507:
        /*0028*/ 	.byte	0x04, 0x17
        /*002a*/ 	.short	(.L_4509 - .L_4508)
.L_4508:
        /*002c*/ 	.word	0x00000000
        /*0030*/ 	.short	0x0000
        /*0032*/ 	.short	0x0000
        /*0034*/ 	.byte	0x00, 0xf0, 0x11, 0x00


	//----- nvinfo : EIATTR_SPARSE_MMA_MASK
	.align		4
.L_4509:
        /*0038*/ 	.byte	0x03, 0x50
        /*003a*/ 	.short	0x0000


	//----- nvinfo : EIATTR_MAXREG_COUNT
	.align		4
        /*003c*/ 	.byte	0x03, 0x1b
        /*003e*/ 	.short	0x00ff


	//----- nvinfo : EIATTR_MERCURY_ISA_VERSION
	.align		4
        /*0040*/ 	.byte	0x03, 0x5f
        /*0042*/ 	.short	0x0101


	//----- nvinfo : EIATTR_VRC_CTA_INIT_COUNT
	.align		4
        /*0044*/ 	.byte	0x02, 0x4a
	.zero		1
	.zero		1


	//----- nvinfo : EIATTR_EXIT_INSTR_OFFSETS
	.align		4
        /*0048*/ 	.byte	0x04, 0x1c
        /*004a*/ 	.short	(.L_4511 - .L_4510)


	//   ....[0]....
.L_4510:
        /*004c*/ 	.word	0x00000010


	//----- nvinfo : EIATTR_MAX_THREADS
	.align		4
.L_4511:
        /*0050*/ 	.byte	0x04, 0x05
        /*0052*/ 	.short	(.L_4513 - .L_4512)
.L_4512:
        /*0054*/ 	.word	0x00000080
        /*0058*/ 	.word	0x00000001
        /*005c*/ 	.word	0x00000001


	//----- nvinfo : EIATTR_CBANK_PARAM_SIZE
	.align		4
.L_4513:
        /*0060*/ 	.byte	0x03, 0x19
        /*0062*/ 	.short	0x0020


	//----- nvinfo : EIATTR_PARAM_CBANK
	.align		4
        /*0064*/ 	.byte	0x04, 0x0a
        /*0066*/ 	.short	(.L_4515 - .L_4514)
	.align		4
.L_4514:
        /*0068*/ 	.word	index@(.nv.constant0._ZN2at6native29vectorized_elementwise_kernelILi8ENS0_13BinaryFunctorIhhhNS0_15binary_internal10MulFunctorIhEEEESt5arrayIPcLm3EEEEviT0_T1_)
        /*006c*/ 	.short	0x0380
        /*006e*/ 	.short	0x0020


	//----- nvinfo : EIATTR_SW_WAR
	.align		4
.L_4515:
        /*0070*/ 	.byte	0x04, 0x36
        /*0072*/ 	.short	(.L_4517 - .L_4516)
.L_4516:
        /*0074*/ 	.word	0x00000008
.L_4517:


//--------------------- .nv.callgraph             --------------------------
	.section	.nv.callgraph,"",@"SHT_CUDA_CALLGRAPH"
	.align	4
	.sectionentsize	8
	.align		4
        /*0000*/ 	.word	0x00000000
	.align		4
        /*0004*/ 	.word	0xffffffff
	.align		4
        /*0008*/ 	.word	index@(_ZN2at6native18elementwise_kernelILi128ELi4EZNS0_15gpu_kernel_implINS0_13AUnaryFunctorIbbbNS0_15binary_internal10MulFunctorIbEEEEEEvRNS_18TensorIteratorBaseERKT_EUliE_EEviT1_)
	.align		4
        /*000c*/ 	.word	index@(__assertfail)
	.align		4
        /*0010*/ 	.word	index@(_ZN2at6native27unrolled_elementwise_kernelINS0_13AUnaryFunctorIbbbNS0_15binary_internal10MulFunctorIbEEEESt5arrayIPcLm2EELi4E23TrivialOffsetCalculatorILi1EjESB_NS0_6memory12LoadWithCastILi1EEENSC_13StoreWithCastILi1EEEEEviT_T0_T2_T3_T4_T5_)
	.align		4
        /*0014*/ 	.word	index@(__assertfail)
	.align		4
        /*0018*/ 	.word	index@(_ZN2at6native18elementwise_kernelILi128ELi4EZNS0_15gpu_kernel_implINS0_13BinaryFunctorIbbbNS0_15binary_internal10MulFunctorIbEEEEEEvRNS_18TensorIteratorBaseERKT_EUliE_EEviT1_)
	.align		4
        /*001c*/ 	.word	index@(__assertfail)
	.align		4
        /*0020*/ 	.word	index@(_ZN2at6native27unrolled_elementwise_kernelINS0_13BinaryFunctorIbbbNS0_15binary_internal10MulFunctorIbEEEESt5arrayIPcLm3EELi4E23TrivialOffsetCalculatorILi2EjESA_ILi1EjENS0_6memory12LoadWithCastILi2EEENSD_13StoreWithCastILi1EEEEEviT_T0_T2_T3_T4_T5_)
	.align		4
        /*0024*/ 	.word	index@(__assertfail)
	.align		4
        /*0028*/ 	.word	index@(_ZN2at6native18elementwise_kernelILi128ELi4EZNS0_15gpu_kernel_implINS0_13AUnaryFunctorIN3c108BFloat16ES5_S5_NS0_15binary_internal10MulFunctorIfEEEEEEvRNS_18TensorIteratorBaseERKT_EUliE_EEviT1_)
	.align		4
        /*002c*/ 	.word	index@(__assertfail)
	.align		4
        /*0030*/ 	.word	index@(_ZN2at6native27unrolled_elementwise_kernelINS0_13AUnaryFunctorIN3c108BFloat16ES4_S4_NS0_15binary_internal10MulFunctorIfEEEESt5arrayIPcLm2EELi4E23TrivialOffsetCalculatorILi1EjESD_NS0_6memory12LoadWithCastILi1EEENSE_13StoreWithCastILi1EEEEEviT_T0_T2_T3_T4_T5_)
	.align		4
        /*0034*/ 	.word	index@(__assertfail)
	.align		4
        /*0038*/ 	.word	index@(_ZN2at6native18elementwise_kernelILi128ELi4EZNS0_15gpu_kernel_implINS0_13BinaryFunctorIN3c108BFloat16ES5_S5_NS0_15binary_internal10MulFunctorIfEEEEEEvRNS_18TensorIteratorBaseERKT_EUliE_EEviT1_)
	.align		4
        /*003c*/ 	.word	index@(__assertfail)
	.align		4
        /*0040*/ 	.word	index@(_ZN2at6native27unrolled_elementwise_kernelINS0_13BinaryFunctorIN3c108BFloat16ES4_S4_NS0_15binary_internal10MulFunctorIfEEEESt5arrayIPcLm3EELi4E23TrivialOffsetCalculatorILi2EjESC_ILi1EjENS0_6memory12LoadWithCastILi2EEENSF_13StoreWithCastILi1EEEEEviT_T0_T2_T3_T4_T5_)
	.align		4
        /*0044*/ 	.word	index@(__assertfail)
	.align		4
        /*0048*/ 	.word	index@(_ZN2at6native18elementwise_kernelILi128ELi4EZNS0_15gpu_kernel_implINS0_13AUnaryFunctorIN3c104HalfES5_S5_NS0_15binary_internal10MulFunctorIfEEEEEEvRNS_18TensorIteratorBaseERKT_EUliE_EEviT1_)
	.align		4
        /*004c*/ 	.word	index@(__assertfail)
	.align		4
        /*0050*/ 	.word	index@(_ZN2at6native27unrolled_elementwise_kernelINS0_13AUnaryFunctorIN3c104HalfES4_S4_NS0_15binary_internal10MulFunctorIfEEEESt5arrayIPcLm2EELi4E23TrivialOffsetCalculatorILi1EjESD_NS0_6memory12LoadWithCastILi1EEENSE_13StoreWithCastILi1EEEEEviT_T0_T2_T3_T4_T5_)
	.align		4
        /*0054*/ 	.word	index@(__assertfail)
	.align		4
        /*0058*/ 	.word	index@(_ZN2at6native18elementwise_kernelILi128ELi4EZNS0_15gpu_kernel_implINS0_13BinaryFunctorIN3c104HalfES5_S5_NS0_15binary_internal10MulFunctorIfEEEEEEvRNS_18TensorIteratorBaseERKT_EUliE_EEviT1_)
	.align		4
        /*005c*/ 	.word	index@(__assertfail)
	.align		4
        /*0060*/ 	.word	index@(_ZN2at6native27unrolled_elementwise_kernelINS0_13BinaryFunctorIN3c104HalfES4_S4_NS0_15binary_internal10MulFunctorIfEEEESt5arrayIPcLm3EELi4E23TrivialOffsetCalculatorILi2EjESC_ILi1EjENS0_6memory12LoadWithCastILi2EEENSF_13StoreWithCastILi1EEEEEviT_T0_T2_T3_T4_T5_)
	.align		4
        /*0064*/ 	.word	index@(__assertfail)
	.align		4
        /*0068*/ 	.word	index@(_ZN2at6native18elementwise_kernelILi128ELi4EZNS0_15gpu_kernel_implINS0_13AUnaryFunctorIN3c107complexIfEES6_S6_NS0_15binary_internal10MulFunctorIS6_EEEEEEvRNS_18TensorIteratorBaseERKT_EUliE_EEviT1_)
	.align		4
        /*006c*/ 	.word	index@(__assertfail)
	.align		4
        /*0070*/ 	.word	index@(_ZN2at6native27unrolled_elementwise_kernelINS0_13AUnaryFunctorIN3c107complexIfEES5_S5_NS0_15binary_internal10MulFunctorIS5_EEEESt5arrayIPcLm2EELi4E23TrivialOffsetCalculatorILi1EjESE_NS0_6memory12LoadWithCastILi1EEENSF_13StoreWithCastILi1EEEEEviT_T0_T2_T3_T4_T5_)
	.align		4
        /*0074*/ 	.word	index@(__assertfail)
	.align		4
        /*0078*/ 	.word	index@(_ZN2at6native18elementwise_kernelILi128ELi4EZNS0_15gpu_kernel_implINS0_13BinaryFunctorIN3c107complexIfEES6_S6_NS0_15binary_internal10MulFunctorIS6_EEEEEEvRNS_18TensorIteratorBaseERKT_EUliE_EEviT1_)
	.align		4
        /*007c*/ 	.word	index@(__assertfail)
	.align		4
        /*0080*/ 	.word	index@(_ZN2at6native27unrolled_elementwise_kernelINS0_13BinaryFunctorIN3c107complexIfEES5_S5_NS0_15binary_internal10MulFunctorIS5_EEEESt5arrayIPcLm3EELi4E23TrivialOffsetCalculatorILi2EjESD_ILi1EjENS0_6memory12LoadWithCastILi2EEENSG_13StoreWithCastILi1EEEEEviT_T0_T2_T3_T4_T5_)
	.align		4
        /*0084*/ 	.word	index@(__assertfail)
	.align		4
        /*0088*/ 	.word	index@(_ZN2at6native18elementwise_kernelILi128ELi4EZNS0_15gpu_kernel_implINS0_13AUnaryFunctorIN3c107complexIdEES6_S6_NS0_15binary_internal10MulFunctorIS6_EEEEEEvRNS_18TensorIteratorBaseERKT_EUliE_EEviT1_)
	.align		4
        /*008c*/ 	.word	index@(__assertfail)
	.align		4
        /*0090*/ 	.word	index@(_ZN2at6native27unrolled_elementwise_kernelINS0_13AUnaryFunctorIN3c107complexIdEES5_S5_NS0_15binary_internal10MulFunctorIS5_EEEESt5arrayIPcLm2EELi4E23TrivialOffsetCalculatorILi1EjESE_NS0_6memory12LoadWithCastILi1EEENSF_13StoreWithCastILi1EEEEEviT_T0_T2_T3_T4_T5_)
	.align		4
        /*0094*/ 	.word	index@(__assertfail)
	.align		4
        /*0098*/ 	.word	index@(_ZN2at6native18elementwise_kernelILi128ELi4EZNS0_15gpu_kernel_implINS0_13BinaryFunctorIN3c107complexIdEES6_S6_NS0_15binary_internal10MulFunctorIS6_EEEEEEvRNS_18TensorIteratorBaseERKT_EUliE_EEviT1_)
	.align		4
        /*009c*/ 	.word	index@(__assertfail)
	.align		4
        /*00a0*/ 	.word	index@(_ZN2at6native27unrolled_elementwise_kernelINS0_13BinaryFunctorIN3c107complexIdEES5_S5_NS0_15binary_internal10MulFunctorIS5_EEEESt5arrayIPcLm3EELi4E23TrivialOffsetCalculatorILi2EjESD_ILi1EjENS0_6memory12LoadWithCastILi2EEENSG_13StoreWithCastILi1EEEEEviT_T0_T2_T3_T4_T5_)
	.align		4
        /*00a4*/ 	.word	index@(__assertfail)
	.align		4
        /*00a8*/ 	.word	index@(_ZN2at6native18elementwise_kernelILi128ELi4EZNS0_15gpu_kernel_implINS0_13AUnaryFunctorIfffNS0_15binary_internal10MulFunctorIfEEEEEEvRNS_18TensorIteratorBaseERKT_EUliE_EEviT1_)
	.align		4
        /*00ac*/ 	.word	index@(__assertfail)
	.align		4
        /*00b0*/ 	.word	index@(_ZN2at6native27unrolled_elementwise_kernelINS0_13AUnaryFunctorIfffNS0_15binary_internal10MulFunctorIfEEEESt5arrayIPcLm2EELi4E23TrivialOffsetCalculatorILi1EjESB_NS0_6memory12LoadWithCastILi1EEENSC_13StoreWithCastILi1EEEEEviT_T0_T2_T3_T4_T5_)
	.align		4
        /*00b4*/ 	.word	index@(__assertfail)
	.align		4
        /*00b8*/ 	.word	index@(_ZN2at6native18elementwise_kernelILi128ELi4EZNS0_15gpu_kernel_implINS0_13BinaryFunctorIfffNS0_15binary_internal10MulFunctorIfEEEEEEvRNS_18TensorIteratorBaseERKT_EUliE_EEviT1_)
	.align		4
        /*00bc*/ 	.word	index@(__assertfail)
	.align		4
        /*00c0*/ 	.word	index@(_ZN2at6native27unrolled_elementwise_kernelINS0_13BinaryFunctorIfffNS0_15binary_internal10MulFunctorIfEEEESt5arrayIPcLm3EELi4E23TrivialOffsetCalculatorILi2EjESA_ILi1EjENS0_6memory12LoadWithCastILi2EEENSD_13StoreWithCastILi1EEEEEviT_T0_T2_T3_T4_T5_)
	.align		4
        /*00c4*/ 	.word	index@(__assertfail)
	.align		4
        /*00c8*/ 	.word	index@(_ZN2at6native18elementwise_kernelILi128ELi4EZNS0_15gpu_kernel_implINS0_13AUnaryFunctorIdddNS0_15binary_internal10MulFunctorIdEEEEEEvRNS_18TensorIteratorBaseERKT_EUliE_EEviT1_)
	.align		4
        /*00cc*/ 	.word	index@(__assertfail)
	.align		4
        /*00d0*/ 	.word	index@(_ZN2at6native27unrolled_elementwise_kernelINS0_13AUnaryFunctorIdddNS0_15binary_internal10MulFunctorIdEEEESt5arrayIPcLm2EELi4E23TrivialOffsetCalculatorILi1EjESB_NS0_6memory12LoadWithCastILi1EEENSC_13StoreWithCastILi1EEEEEviT_T0_T2_T3_T4_T5_)
	.align		4
        /*00d4*/ 	.word	index@(__assertfail)
	.align		4
        /*00d8*/ 	.word	index@(_ZN2at6native18elementwise_kernelILi128ELi4EZNS0_15gpu_kernel_implINS0_13BinaryFunctorIdddNS0_15binary_internal10MulFunctorIdEEEEEEvRNS_18TensorIteratorBaseERKT_EUliE_EEviT1_)
	.align		4
        /*00dc*/ 	.word	index@(__assertfail)
	.align		4
        /*00e0*/ 	.word	index@(_ZN2at6native27unrolled_elementwise_kernelINS0_13BinaryFunctorIdddNS0_15binary_internal10MulFunctorIdEEEESt5arrayIPcLm3EELi4E23TrivialOffsetCalculatorILi2EjESA_ILi1EjENS0_6memory12LoadWithCastILi2EEENSD_13StoreWithCastILi1EEEEEviT_T0_T2_T3_T4_T5_)
	.align		4
        /*00e4*/ 	.word	index@(__assertfail)
	.align		4
        /*00e8*/ 	.word	index@(_ZN2at6native18elementwise_kernelILi128ELi4EZNS0_15gpu_kernel_implINS0_13AUnaryFunctorIsssNS0_15binary_internal10MulFunctorIsEEEEEEvRNS_18TensorIteratorBaseERKT_EUliE_EEviT1_)
	.align		4
        /*00ec*/ 	.word	index@(__assertfail)
	.align		4
        /*00f0*/ 	.word	index@(_ZN2at6native27unrolled_elementwise_kernelINS0_13AUnaryFunctorIsssNS0_15binary_internal10MulFunctorIsEEEESt5arrayIPcLm2EELi4E23TrivialOffsetCalculatorILi1EjESB_NS0_6memory12LoadWithCastILi1EEENSC_13StoreWithCastILi1EEEEEviT_T0_T2_T3_T4_T5_)
	.align		4
        /*00f4*/ 	.word	index@(__assertfail)
	.align		4
        /*00f8*/ 	.word	index@(_ZN2at6native18elementwise_kernelILi128ELi4EZNS0_15gpu_kernel_implINS0_13BinaryFunctorIsssNS0_15binary_internal10MulFunctorIsEEEEEEvRNS_18TensorIteratorBaseERKT_EUliE_EEviT1_)
	.align		4
        /*00fc*/ 	.word	index@(__assertfail)
	.align		4
        /*0100*/ 	.word	index@(_ZN2at6native27unrolled_elementwise_kernelINS0_13BinaryFunctorIsssNS0_15binary_internal10MulFunctorIsEEEESt5arrayIPcLm3EELi4E23TrivialOffsetCalculatorILi2EjESA_ILi1EjENS0_6memory12LoadWithCastILi2EEENSD_13StoreWithCastILi1EEEEEviT_T0_T2_T3_T4_T5_)
	.align		4
        /*0104*/ 	.word	index@(__assertfail)
	.align		4
        /*0108*/ 	.word	index@(_ZN2at6native18elementwise_kernelILi128ELi4EZNS0_15gpu_kernel_implINS0_13AUnaryFunctorIlllNS0_15binary_internal10MulFunctorIlEEEEEEvRNS_18TensorIteratorBaseERKT_EUliE_EEviT1_)
	.align		4
        /*010c*/ 	.word	index@(__assertfail)
	.align		4
        /*0110*/ 	.word	index@(_ZN2at6native27unrolled_elementwise_kernelINS0_13AUnaryFunctorIlllNS0_15binary_internal10MulFunctorIlEEEESt5arrayIPcLm2EELi4E23TrivialOffsetCalculatorILi1EjESB_NS0_6memory12LoadWithCastILi1EEENSC_13StoreWithCastILi1EEEEEviT_T0_T2_T3_T4_T5_)
	.align		4
        /*0114*/ 	.word	index@(__assertfail)
	.align		4
        /*0118*/ 	.word	index@(_ZN2at6native18elementwise_kernelILi128ELi4EZNS0_15gpu_kernel_implINS0_13BinaryFunctorIlllNS0_15binary_internal10MulFunctorIlEEEEEEvRNS_18TensorIteratorBaseERKT_EUliE_EEviT1_)
	.align		4
        /*011c*/ 	.word	index@(__assertfail)
	.align		4
        /*0120*/ 	.word	index@(_ZN2at6native27unrolled_elementwise_kernelINS0_13BinaryFunctorIlllNS0_15binary_internal10MulFunctorIlEEEESt5arrayIPcLm3EELi4E23TrivialOffsetCalculatorILi2EjESA_ILi1EjENS0_6memory12LoadWithCastILi2EEENSD_13StoreWithCastILi1EEEEEviT_T0_T2_T3_T4_T5_)
	.align		4
        /*0124*/ 	.word	index@(__assertfail)
	.align		4
        /*0128*/ 	.word	index@(_ZN2at6native18elementwise_kernelILi128ELi4EZNS0_15gpu_kernel_implINS0_13AUnaryFunctorIiiiNS0_15binary_internal10MulFunctorIiEEEEEEvRNS_18TensorIteratorBaseERKT_EUliE_EEviT1_)
	.align		4
        /*012c*/ 	.word	index@(__assertfail)
	.align		4
        /*0130*/ 	.word	index@(_ZN2at6native27unrolled_elementwise_kernelINS0_13AUnaryFunctorIiiiNS0_15binary_internal10MulFunctorIiEEEESt5arrayIPcLm2EELi4E23TrivialOffsetCalculatorILi1EjESB_NS0_6memory12LoadWithCastILi1EEENSC_13StoreWithCastILi1EEEEEviT_T0_T2_T3_T4_T5_)
	.align		4
        /*0134*/ 	.word	index@(__assertfail)
	.align		4
        /*0138*/ 	.word	index@(_ZN2at6native18elementwise_kernelILi128ELi4EZNS0_15gpu_kernel_implINS0_13BinaryFunctorIiiiNS0_15binary_internal10MulFunctorIiEEEEEEvRNS_18TensorIteratorBaseERKT_EUliE_EEviT1_)
	.align		4
        /*013c*/ 	.word	index@(__assertfail)
	.align		4
        /*0140*/ 	.word	index@(_ZN2at6native27unrolled_elementwise_kernelINS0_13BinaryFunctorIiiiNS0_15binary_internal10MulFunctorIiEEEESt5arrayIPcLm3EELi4E23TrivialOffsetCalculatorILi2EjESA_ILi1EjENS0_6memory12LoadWithCastILi2EEENSD_13StoreWithCastILi1EEEEEviT_T0_T2_T3_T4_T5_)
	.align		4
        /*0144*/ 	.word	index@(__assertfail)
	.align		4
        /*0148*/ 	.word	index@(_ZN2at6native18elementwise_kernelILi128ELi4EZNS0_15gpu_kernel_implINS0_13AUnaryFunctorIaaaNS0_15binary_internal10MulFunctorIaEEEEEEvRNS_18TensorIteratorBaseERKT_EUliE_EEviT1_)
	.align		4
        /*014c*/ 	.word	index@(__assertfail)
	.align		4
        /*0150*/ 	.word	index@(_ZN2at6native27unrolled_elementwise_kernelINS0_13AUnaryFunctorIaaaNS0_15binary_internal10MulFunctorIaEEEESt5arrayIPcLm2EELi4E23TrivialOffsetCalculatorILi1EjESB_NS0_6memory12LoadWithCastILi1EEENSC_13StoreWithCastILi1EEEEEviT_T0_T2_T3_T4_T5_)
	.align		4
        /*0154*/ 	.word	index@(__assertfail)
	.align		4
        /*0158*/ 	.word	index@(_ZN2at6native18elementwise_kernelILi128ELi4EZNS0_15gpu_kernel_implINS0_13BinaryFunctorIaaaNS0_15binary_internal10MulFunctorIaEEEEEEvRNS_18TensorIteratorBaseERKT_EUliE_EEviT1_)
	.align		4
        /*015c*/ 	.word	index@(__assertfail)
	.align		4
        /*0160*/ 	.word	index@(_ZN2at6native27unrolled_elementwise_kernelINS0_13BinaryFunctorIaaaNS0_15binary_internal10MulFunctorIaEEEESt5arrayIPcLm3EELi4E23TrivialOffsetCalculatorILi2EjESA_ILi1EjENS0_6memory12LoadWithCastILi2EEENSD_13StoreWithCastILi1EEEEEviT_T0_T2_T3_T4_T5_)
	.align		4
        /*0164*/ 	.word	index@(__assertfail)
	.align		4
        /*0168*/ 	.word	index@(_ZN2at6native18elementwise_kernelILi128ELi4EZNS0_15gpu_kernel_implINS0_13AUnaryFunctorIhhhNS0_15binary_internal10MulFunctorIhEEEEEEvRNS_18TensorIteratorBaseERKT_EUliE_EEviT1_)
	.align		4
        /*016c*/ 	.word	index@(__assertfail)
	.align		4
        /*0170*/ 	.word	index@(_ZN2at6native27unrolled_elementwise_kernelINS0_13AUnaryFunctorIhhhNS0_15binary_internal10MulFunctorIhEEEESt5arrayIPcLm2EELi4E23TrivialOffsetCalculatorILi1EjESB_NS0_6memory12LoadWithCastILi1EEENSC_13StoreWithCastILi1EEEEEviT_T0_T2_T3_T4_T5_)
	.align		4
        /*0174*/ 	.word	index@(__assertfail)
	.align		4
        /*0178*/ 	.word	index@(_ZN2at6native18elementwise_kernelILi128ELi4EZNS0_15gpu_kernel_implINS0_13BinaryFunctorIhhhNS0_15binary_internal10MulFunctorIhEEEEEEvRNS_18TensorIteratorBaseERKT_EUliE_EEviT1_)
	.align		4
        /*017c*/ 	.word	index@(__assertfail)
	.align		4
        /*0180*/ 	.word	index@(_ZN2at6native27unrolled_elementwise_kernelINS0_13BinaryFunctorIhhhNS0_15binary_internal10MulFunctorIhEEEESt5arrayIPcLm3EELi4E23TrivialOffsetCalculatorILi2EjESA_ILi1EjENS0_6memory12LoadWithCastILi2EEENSD_13StoreWithCastILi1EEEEEviT_T0_T2_T3_T4_T5_)
	.align		4
        /*0184*/ 	.word	index@(__assertfail)
	.align		4
        /*0188*/ 	.word	0x00000000
	.align		4
        /*018c*/ 	.word	0xfffffffe
	.align		4
        /*0190*/ 	.word	0x00000000
	.align		4
        /*0194*/ 	.word	0xfffffffd
	.align		4
        /*0198*/ 	.word	0x00000000
	.align		4
        /*019c*/ 	.word	0xfffffffc


//--------------------- .nv.constant4             --------------------------
	.section	.nv.constant4,"a",@progbits
	.align	8
	.align		8
.nv.constant4:
        /*0000*/ 	.dword	__assertfail
	.align		8
        /*0008*/ 	.dword	__unnamed_1
	.align		8
        /*0010*/ 	.dword	__unnamed_2
	.align		8
        /*0018*/ 	.dword	__unnamed_3
	.align		8
        /*0020*/ 	.dword	__unnamed_4
	.align		8
        /*0028*/ 	.dword	__unnamed_5
	.align		8
        /*0030*/ 	.dword	__unnamed_6
	.align		8
        /*0038*/ 	.dword	__unnamed_7
	.align		8
        /*0040*/ 	.dword	__unnamed_8
	.align		8
        /*0048*/ 	.dword	__unnamed_9
	.align		8
        /*0050*/ 	.dword	__unnamed_10
	.align		8
        /*0058*/ 	.dword	__unnamed_11
	.align		8
        /*0060*/ 	.dword	__unnamed_12
	.align		8
        /*0068*/ 	.dword	__unnamed_13
	.align		8
        /*0070*/ 	.dword	__unnamed_14
	.align		8
        /*0078*/ 	.dword	__unnamed_15
	.align		8
        /*0080*/ 	.dword	__unnamed_16
	.align		8
        /*0088*/ 	.dword	__unnamed_17
	.align		8
        /*0090*/ 	.dword	__unnamed_18
	.align		8
        /*0098*/ 	.dword	__unnamed_19
	.align		8
        /*00a0*/ 	.dword	__unnamed_20
	.align		8
        /*00a8*/ 	.dword	__unnamed_21
	.align		8
        /*00b0*/ 	.dword	__unnamed_22
	.align		8
        /*00b8*/ 	.dword	__unnamed_23
	.align		8
        /*00c0*/ 	.dword	__unnamed_24
	.align		8
        /*00c8*/ 	.dword	_ZN49_INTERNAL_6dd51653_18_BinaryMulKernel_cu_0dbc77e64cuda3std3__45__cpo5beginE
	.align		8
        /*00d0*/ 	.dword	_ZN49_INTERNAL_6dd51653_18_BinaryMulKernel_cu_0dbc77e64cuda3std3__45__cpo3endE
	.align		8
        /*00d8*/ 	.dword	_ZN49_INTERNAL_6dd51653_18_BinaryMulKernel_cu_0dbc77e64cuda3std3__45__cpo6cbeginE
	.align		8
        /*00e0*/ 	.dword	_ZN49_INTERNAL_6dd51653_18_BinaryMulKernel_cu_0dbc77e64cuda3std3__45__cpo4cendE
	.align		8
        /*00e8*/ 	.dword	_ZN49_INTERNAL_6dd51653_18_BinaryMulKernel_cu_0dbc77e64cuda3std3__45__cpo6rbeginE
	.align		8
        /*00f0*/ 	.dword	_ZN49_INTERNAL_6dd51653_18_BinaryMulKernel_cu_0dbc77e64cuda3std3__45__cpo4rendE
	.align		8
        /*00f8*/ 	.dword	_ZN49_INTERNAL_6dd51653_18_BinaryMulKernel_cu_0dbc77e64cuda3std3__45__cpo7crbeginE
	.align		8
        /*0100*/ 	.dword	_ZN49_INTERNAL_6dd51653_18_BinaryMulKernel_cu_0dbc77e64cuda3std3__45__cpo5crendE
	.align		8
        /*0108*/ 	.dword	_ZN49_INTERNAL_6dd51653_18_BinaryMulKernel_cu_0dbc77e64cuda3std3__451_GLOBAL__N__6dd51653_18_BinaryMulKernel_cu_0dbc77e66ignoreE
	.align		8
        /*0110*/ 	.dword	_ZN49_INTERNAL_6dd51653_18_BinaryMulKernel_cu_0dbc77e64cuda3std3__419piecewise_constructE
	.align		8
        /*0118*/ 	.dword	_ZN49_INTERNAL_6dd51653_18_BinaryMulKernel_cu_0dbc77e64cuda3std3__48in_placeE
	.align		8
        /*0120*/ 	.dword	_ZN49_INTERNAL_6dd51653_18_BinaryMulKernel_cu_0dbc77e64cuda3std3__420unreachable_sentinelE
	.align		8
        /*0128*/ 	.dword	_ZN49_INTERNAL_6dd51653_18_BinaryMulKernel_cu_0dbc77e64cuda3std6ranges3__45__cpo4swapE
	.align		8
        /*0130*/ 	.dword	_ZN49_INTERNAL_6dd51653_18_BinaryMulKernel_cu_0dbc77e64cuda3std6ranges3__45__cpo9iter_moveE
	.align		8
        /*0138*/ 	.dword	_ZN49_INTERNAL_6dd51653_18_BinaryMulKernel_cu_0dbc77e64cuda3std6ranges3__45__cpo5beginE
	.align		8
        /*0140*/ 	.dword	_ZN49_INTERNAL_6dd51653_18_BinaryMulKernel_cu_0dbc77e64cuda3std6ranges3__45__cpo3endE
	.align		8
        /*0148*/ 	.dword	_ZN49_INTERNAL_6dd51653_18_BinaryMulKernel_cu_0dbc77e64cuda3std6ranges3__45__cpo6cbeginE
	.align		8
        /*0150*/ 	.dword	_ZN49_INTERNAL_6dd51653_18_BinaryMulKernel_cu_0dbc77e64cuda3std6ranges3__45__cpo4cendE
	.align		8
        /*0158*/ 	.dword	_ZN49_INTERNAL_6dd51653_18_BinaryMulKernel_cu_0dbc77e64cuda3std6ranges3__45__cpo7advanceE
	.align		8
        /*0160*/ 	.dword	_ZN49_INTERNAL_6dd51653_18_BinaryMulKernel_cu_0dbc77e64cuda3std6ranges3__45__cpo9iter_swapE
	.align		8
        /*0168*/ 	.dword	_ZN49_INTERNAL_6dd51653_18_BinaryMulKernel_cu_0dbc77e64cuda3std6ranges3__45__cpo4nextE
	.align		8
        /*0170*/ 	.dword	_ZN49_INTERNAL_6dd51653_18_BinaryMulKernel_cu_0dbc77e64cuda3std6ranges3__45__cpo4prevE
	.align		8
        /*0178*/ 	.dword	_ZN49_INTERNAL_6dd51653_18_BinaryMulKernel_cu_0dbc77e64cuda3std6ranges3__45__cpo4dataE
	.align		8
        /*0180*/ 	.dword	_ZN49_INTERNAL_6dd51653_18_BinaryMulKernel_cu_0dbc77e64cuda3std6ranges3__45__cpo5cdataE
	.align		8
        /*0188*/ 	.dword	_ZN49_INTERNAL_6dd51653_18_BinaryMulKernel_cu_0dbc77e64cuda3std6ranges3__45__cpo4sizeE
	.align		8
        /*0190*/ 	.dword	_ZN49_INTERNAL_6dd51653_18_BinaryMulKernel_cu_0dbc77e64cuda3std6ranges3__45__cpo5ssizeE
	.align		8
        /*0198*/ 	.dword	_ZN49_INTERNAL_6dd51653_18_BinaryMulKernel_cu_0dbc77e64cuda3std6ranges3__45__cpo8distanceE
	.align		8
        /*01a0*/ 	.dword	_ZN49_INTERNAL_6dd51653_18_BinaryMulKernel_cu_0dbc77e66thrust24THRUST_300001_SM_1030_NS6system6detail10sequential3seqE
	.align		8
        /*01a8*/ 	.dword	$str$5
	.align		8
        /*01b0*/ 	.dword	$str$6


//--------------------- .text._ZN2at6native18elementwise_kernelILi128ELi4EZNS0_15gpu_kernel_implINS0_13AUnaryFunctorIbbbNS0_15binary_internal10MulFunctorIbEEEEEEvRNS_18TensorIteratorBaseERKT_EUliE_EEviT1_ --------------------------
	.section	.text._ZN2at6native18elementwise_kernelILi128ELi4EZNS0_15gpu_kernel_implINS0_13AUnaryFunctorIbbbNS0_15binary_internal10MulFunctorIbEEEEEEvRNS_18TensorIteratorBaseERKT_EUliE_EEviT1_,"ax",@progbits
	.align	128
        .global         _ZN2at6native18elementwise_kernelILi128ELi4EZNS0_15gpu_kernel_implINS0_13AUnaryFunctorIbbbNS0_15binary_internal10MulFunctorIbEEEEEEvRNS_18TensorIteratorBaseERKT_EUliE_EEviT1_
        .type           _ZN2at6native18elementwise_kernelILi128ELi4EZNS0_15gpu_kernel_implINS0_13AUnaryFunctorIbbbNS0_15binary_internal10MulFunctorIbEEEEEEvRNS_18TensorIteratorBaseERKT_EUliE_EEviT1_,@function
        .size           _ZN2at6native18elementwise_kernelILi128ELi4EZNS0_15gpu_kernel_implINS0_13AUnaryFunctorIbbbNS0_15binary_internal10MulFunctorIbEEEEEEvRNS_18TensorIteratorBaseERKT_EUliE_EEviT1_,(.L_x_16935 - _ZN2at6native18elementwise_kernelILi128ELi4EZNS0_15gpu_kernel_implINS0_13AUnaryFunctorIbbbNS0_15binary_internal10MulFunctorIbEEEEEEvRNS_18TensorIteratorBaseERKT_EUliE_EEviT1_)
        .other          _ZN2at6native18elementwise_kernelILi128ELi4EZNS0_15gpu_kernel_implINS0_13AUnaryFunctorIbbbNS0_15binary_internal10MulFunctorIbEEEEEEvRNS_18TensorIteratorBaseERKT_EUliE_EEviT1_,@"STO_CUDA_ENTRY STV_DEFAULT"
_ZN2at6native18elementwise_kernelILi128ELi4EZNS0_15gpu_kernel_implINS0_13AUnaryFunctorIbbbNS0_15binary_internal10MulFunctorIbEEEEEEvRNS_18TensorIteratorBaseERKT_EUliE_EEviT1_:
.text._ZN2at6native18elementwise_kernelILi128ELi4EZNS0_15gpu_kernel_implINS0_13AUnaryFunctorIbbbNS0_15binary_internal10MulFunctorIbEEEEEEvRNS_18TensorIteratorBaseERKT_EUliE_EEviT1_:
[----:B------:R-:W0:Y:S01]  /*0000*/  LDC R1, c[0x0][0x37c] ;  /* 0x0000df00ff017b82 */ /* 0x000e220000000800 */
[----:B------:R-:W1:Y:S07]  /*0010*/  S2R R17, SR_TID.X ;  /* 0x0000000000117919 */ /* 0x000e6e0000002100 */
[----:B------:R-:W2:Y:S01]  /*0020*/  S2UR UR4, SR_CTAID.X ;  /* 0x00000000000479c3 */ /* 0x000ea20000002500 */
[----:B------:R-:W3:Y:S01]  /*0030*/  LDCU UR39, c[0x0][0x388] ;  /* 0x00007100ff2777ac */ /* 0x000ee20008000800 */
[----:B------:R-:W-:Y:S01]  /*0040*/  BSSY.RECONVERGENT B7, `(.L_x_0) ;  /* 0x00002b9000077945 */ /* 0x000fe20003800200 */
[----:B------:R-:W4:Y:S01]  /*0050*/  LDCU UR5, c[0x0][0x380] ;  /* 0x00007000ff0577ac */ /* 0x000f220008000800 */
[----:B------:R-:W0:Y:S01]  /*0060*/  LDCU.64 UR36, c[0x0][0x358] ;  /* 0x00006b00ff2477ac */ /* 0x000e220008000a00 */
[----:B------:R-:W0:Y:S01]  /*0070*/  LDCU.U8 UR40, c[0x0][0x592] ;  /* 0x0000b240ff2877ac */ /* 0x000e220008000000 */
[----:B------:R-:W0:Y:S01]  /*0080*/  LDCU.U8 UR42, c[0x0][0x593] ;  /* 0x0000b260ff2a77ac */ /* 0x000e220008000000 */
[----:B---3--:R-:W-:Y:S01]  /*0090*/  UIADD3 UR41, UPT, UPT, UR39, -0x1, URZ ;  /* 0xffffffff27297890 */ /* 0x008fe2000fffe0ff */
[----:B------:R-:W3:Y:S01]  /*00a0*/  LDCU.U8 UR43, c[0x0][0x591] ;  /* 0x0000b220ff2b77ac */ /* 0x000ee20008000000 */
[----:B--2---:R-:W-:-:S02]  /*00b0*/  USHF.L.U32 UR4, UR4, 0x9, URZ ;  /* 0x0000000904047899 */ /* 0x004fc400080006ff */
[----:B------:R-:W-:-:S04]  /*00c0*/  UISETP.LT.U32.AND UP0, UPT, UR41, 0x18, UPT ;  /* 0x000000182900788c */ /* 0x000fc8000bf01070 */
[----:B-1----:R-:W-:Y:S01]  /*00d0*/  LOP3.LUT R17, R17, UR4, RZ, 0xfc, !PT ;  /* 0x0000000411117c12 */ /* 0x002fe2000f8efcff */
[----:B------:R-:W-:-:S03]  /*00e0*/  USEL UR38, UR41, 0x18, UP0 ;  /* 0x0000001829267887 */ /* 0x000fc60008000000 */
[----:B----4-:R-:W-:Y:S01]  /*00f0*/  ISETP.GE.AND P0, PT, R17, UR5, PT ;  /* 0x0000000511007c0c */ /* 0x010fe2000bf06270 */
[----:B------:R-:W-:-:S12]  /*0100*/  UIADD3 UR38, UPT, UPT, UR38, 0x1, URZ ;  /* 0x0000000126267890 */ /* 0x000fd8000fffe0ff */
[----:B0--3--:R-:W-:Y:S05]  /*0110*/  @P0 BRA `(.L_x_1) ;  /* 0x0000002800ac0947 */ /* 0x009fea0003800000 */
[----:B------:R-:W-:Y:S01]  /*0120*/  UISETP.NE.AND UP0, UPT, UR39, URZ, UPT ;  /* 0x000000ff2700728c */ /* 0x000fe2000bf05270 */
[----:B------:R-:W-:Y:S02]  /*0130*/  IMAD.MOV.U32 R0, RZ, RZ, RZ ;  /* 0x000000ffff007224 */ /* 0x000fe400078e00ff */
[----:B------:R-:W-:-:S06]  /*0140*/  IMAD.MOV.U32 R16, RZ, RZ, RZ ;  /* 0x000000ffff107224 */ /* 0x000fcc00078e00ff */
[----:B------:R-:W-:Y:S05]  /*0150*/  BRA.U !UP0, `(.L_x_2) ;  /* 0x0000001108a87547 */ /* 0x000fea000b800000 */
[----:B------:R-:W0:Y:S01]  /*0160*/  LDCU.64 UR4, c[0x0][0x390] ;  /* 0x00007200ff0477ac */ /* 0x000e220008000a00 */
[----:B------:R-:W-:Y:S01]  /*0170*/  HFMA2 R16, -RZ, RZ, 0, 0 ;  /* 0x00000000ff107431 */ /* 0x000fe200000001ff */
[----:B------:R-:W1:Y:S01]  /*0180*/  LDCU UR6, c[0x0][0x38c] ;  /* 0x00007180ff0677ac */ /* 0x000e620008000800 */
[----:B------:R-:W2:Y:S01]  /*0190*/  LDCU.64 UR8, c[0x0][0x4b8] ;  /* 0x00009700ff0877ac */ /* 0x000ea20008000a00 */
[----:B------:R-:W-:Y:S02]  /*01a0*/  UISETP.NE.AND UP0, UPT, UR41, URZ, UPT ;  /* 0x000000ff2900728c */ /* 0x000fe4000bf05270 */
[----:B0-----:R-:W-:-:S05]  /*01b0*/  IMAD.HI.U32 R2, R17, UR4, R16 ;  /* 0x0000000411027c27 */ /* 0x001fca000f8e0010 */
[----:B------:R-:W-:-:S05]  /*01c0*/  SHF.R.U32.HI R3, RZ, UR5, R2 ;  /* 0x00000005ff037c19 */ /* 0x000fca0008011602 */
[----:B------:R-:W-:-:S04]  /*01d0*/  IMAD.MOV R0, RZ, RZ, -R3 ;  /* 0x000000ffff007224 */ /* 0x000fc800078e0a03 */
[----:B-1----:R-:W-:-:S04]  /*01e0*/  IMAD R0, R0, UR6, R17 ;  /* 0x0000000600007c24 */ /* 0x002fc8000f8e0211 */
[C---:B--2---:R-:W-:Y:S02]  /*01f0*/  IMAD R16, R0.reuse, UR8, RZ ;  /* 0x0000000800107c24 */ /* 0x044fe4000f8e02ff */
[----:B------:R-:W-:Y:S01]  /*0200*/  IMAD R0, R0, UR9, RZ ;  /* 0x0000000900007c24 */ /* 0x000fe2000f8e02ff */
[----:B------:R-:W-:Y:S06]  /*0210*/  BRA.U !UP0, `(.L_x_2) ;  /* 0x0000001108787547 */ /* 0x000fec000b800000 */
[----:B------:R-:W0:Y:S01]  /*0220*/  LDCU.64 UR6, c[0x0][0x398] ;  /* 0x00007300ff0677ac */ /* 0x000e220008000a00 */
[----:B------:R-:W-:Y:S01]  /*0230*/  IMAD.MOV.U32 R2, RZ, RZ, RZ ;  /* 0x000000ffff027224 */ /* 0x000fe200078e00ff */
[----:B------:R-:W1:Y:S01]  /*0240*/  LDCU UR4, c[0x0][0x3a0] ;  /* 0x00007400ff0477ac */ /* 0x000e620008000800 */
[----:B------:R-:W2:Y:S01]  /*0250*/  LDCU.64 UR8, c[0x0][0x4c0] ;  /* 0x00009800ff0877ac */ /* 0x000ea20008000a00 */
[----:B------:R-:W-:Y:S01]  /*0260*/  UISETP.NE.AND UP0, UPT, UR38, 0x2, UPT ;  /* 0x000000022600788c */ /* 0x000fe2000bf05270 */
[----:B0-----:R-:W-:-:S05]  /*0270*/  IMAD.HI.U32 R4, R3, UR7, R2 ;  /* 0x0000000703047c27 */ /* 0x001fca000f8e0002 */
[----:B-1----:R-:W-:-:S04]  /*0280*/  SHF.R.U32.HI R5, RZ, UR4, R4 ;  /* 0x00000004ff057c19 */ /* 0x002fc80008011604 */
[----:B------:R-:W-:-:S05]  /*0290*/  IADD3 R2, PT, PT, -R5, RZ, RZ ;  /* 0x000000ff05027210 */ /* 0x000fca0007ffe1ff */
[----:B------:R-:W-:-:S04]  /*02a0*/  IMAD R3, R2, UR6, R3 ;  /* 0x0000000602037c24 */ /* 0x000fc8000f8e0203 */
[C---:B--2---:R-:W-:Y:S02]  /*02b0*/  IMAD R16, R3.reuse, UR8, R16 ;  /* 0x0000000803107c24 */ /* 0x044fe4000f8e0210 */
[----:B------:R-:W-:Y:S01]  /*02c0*/  IMAD R0, R3, UR9, R0 ;  /* 0x0000000903007c24 */ /* 0x000fe2000f8e0200 */
[----:B------:R-:W-:Y:S06]  /*02d0*/  BRA.U !UP0, `(.L_x_2) ;  /* 0x0000001108487547 */ /* 0x000fec000b800000 */
[----:B------:R-:W0:Y:S01]  /*02e0*/  LDCU.64 UR4, c[0x0][0x3a8] ;  /* 0x00007500ff0477ac */ /* 0x000e220008000a00 */
[----:B------:R-:W-:Y:S01]  /*02f0*/  IMAD.MOV.U32 R4, RZ, RZ, RZ ;  /* 0x000000ffff047224 */ /* 0x000fe200078e00ff */
[----:B------:R-:W1:Y:S01]  /*0300*/  LDCU UR6, c[0x0][0x3a4] ;  /* 0x00007480ff0677ac */ /* 0x000e620008000800 */
[----:B------:R-:W2:Y:S01]  /*0310*/  LDCU.64 UR8, c[0x0][0x4c8] ;  /* 0x00009900ff0877ac */ /* 0x000ea20008000a00 */
[----:B------:R-:W-:Y:S01]  /*0320*/  UISETP.NE.AND UP0, UPT, UR38, 0x3, UPT ;  /* 0x000000032600788c */ /* 0x000fe2000bf05270 */
[----:B0-----:R-:W-:-:S05]  /*0330*/  IMAD.HI.U32 R2, R5, UR4, R4 ;  /* 0x0000000405027c27 */ /* 0x001fca000f8e0004 */
[----:B------:R-:W-:-:S05]  /*0340*/  SHF.R.U32.HI R3, RZ, UR5, R2 ;  /* 0x00000005ff037c19 */ /* 0x000fca0008011602 */
[----:B------:R-:W-:-:S04]  /*0350*/  IMAD.MOV R4, RZ, RZ, -R3 ;  /* 0x000000ffff047224 */ /* 0x000fc800078e0a03 */
[----:B-1----:R-:W-:-:S04]  /*0360*/  IMAD R5, R4, UR6, R5 ;  /* 0x0000000604057c24 */ /* 0x002fc8000f8e0205 */
[C---:B--2---:R-:W-:Y:S02]  /*0370*/  IMAD R16, R5.reuse, UR8, R16 ;  /* 0x0000000805107c24 */ /* 0x044fe4000f8e0210 */
[----:B------:R-:W-:Y:S01]  /*0380*/  IMAD R0, R5, UR9, R0 ;  /* 0x0000000905007c24 */ /* 0x000fe2000f8e0200 */
[----:B------:R-:W-:Y:S06]  /*0390*/  BRA.U !UP0, `(.L_x_2) ;  /* 0x0000001108187547 */ /* 0x000fec000b800000 */
[----:B------:R-:W0:Y:S01]  /*03a0*/  LDCU.64 UR6, c[0x0][0x3b0] ;  /* 0x00007600ff0677ac */ /* 0x000e220008000a00 */
[----:B------:R-:W-:Y:S01]  /*03b0*/  MOV R2, RZ ;  /* 0x000000ff00027202 */ /* 0x000fe20000000f00 */
[----:B------:R-:W1:Y:S01]  /*03c0*/  LDCU UR4, c[0x0][0x3b8] ;  /* 0x00007700ff0477ac */ /* 0x000e620008000800 */
[----:B------:R-:W2:Y:S01]  /*03d0*/  LDCU.64 UR8, c[0x0][0x4d0] ;  /* 0x00009a00ff0877ac */ /* 0x000ea20008000a00 */
[----:B------:R-:W-:Y:S02]  /*03e0*/  UISETP.NE.AND UP0, UPT, UR38, 0x4, UPT ;  /* 0x000000042600788c */ /* 0x000fe4000bf05270 */
[----:B0-----:R-:W-:-:S05]  /*03f0*/  IMAD.HI.U32 R4, R3, UR7, R2 ;  /* 0x0000000703047c27 */ /* 0x001fca000f8e0002 */
[----:B-1----:R-:W-:-:S05]  /*0400*/  SHF.R.U32.HI R5, RZ, UR4, R4 ;  /* 0x00000004ff057c19 */ /* 0x002fca0008011604 */
[----:B------:R-:W-:-:S04]  /*0410*/  IMAD.MOV R2, RZ, RZ, -R5 ;  /* 0x000000ffff027224 */ /* 0x000fc800078e0a05 */
        /* <DEDUP_REMOVED lines=10> */
[----:B------:R-:W-:-:S04]  /*04c0*/  SHF.R.U32.HI R3, RZ, UR5, R2 ;  /* 0x00000005ff037c19 */ /* 0x000fc80008011602 */
[----:B------:R-:W-:-:S05]  /*04d0*/  IADD3 R4, PT, PT, -R3, RZ, RZ ;  /* 0x000000ff03047210 */ /* 0x000fca0007ffe1ff */
[----:B-1----:R-:W-:-:S04]  /*04e0*/  IMAD R5, R4, UR6, R5 ;  /* 0x0000000604057c24 */ /* 0x002fc8000f8e0205 */
        /* <DEDUP_REMOVED lines=16> */
[----:B------:R-:W-:Y:S01]  /*05f0*/  HFMA2 R4, -RZ, RZ, 0, 0 ;  /* 0x00000000ff047431 */ /* 0x000fe200000001ff */
[----:B------:R-:W1:Y:S01]  /*0600*/  LDCU UR6, c[0x0][0x3d4] ;  /* 0x00007a80ff0677ac */ /* 0x000e620008000800 */
[----:B------:R-:W2:Y:S01]  /*0610*/  LDCU.64 UR8, c[0x0][0x4e8] ;  /* 0x00009d00ff0877ac */ /* 0x000ea20008000a00 */
[----:B------:R-:W-:Y:S02]  /*0620*/  UISETP.NE.AND UP0, UPT, UR38, 0x7, UPT ;  /* 0x000000072600788c */ /* 0x000fe4000bf05270 */
        /* <DEDUP_REMOVED lines=214> */
[----:B------:R-:W2:Y:S03]  /*1390*/  LDCU.64 UR8, c[0x0][0x578] ;  /* 0x0000af00ff0877ac */ /* 0x000ea60008000a00 */
[----:B0-----:R-:W-:-:S05]  /*13a0*/  IMAD.HI.U32 R2, R5, UR4, R4 ;  /* 0x0000000405027c27 */ /* 0x001fca000f8e0004 */
[----:B------:R-:W-:-:S05]  /*13b0*/  SHF.R.U32.HI R2, RZ, UR5, R2 ;  /* 0x00000005ff027c19 */ /* 0x000fca0008011602 */
[----:B------:R-:W-:-:S04]  /*13c0*/  IMAD.MOV R3, RZ, RZ, -R2 ;  /* 0x000000ffff037224 */ /* 0x000fc800078e0a02 */
[----:B-1----:R-:W-:-:S04]  /*13d0*/  IMAD R5, R3, UR6, R5 ;  /* 0x0000000603057c24 */ /* 0x002fc8000f8e0205 */
[C---:B--2---:R-:W-:Y:S02]  /*13e0*/  IMAD R16, R5.reuse, UR8, R16 ;  /* 0x0000000805107c24 */ /* 0x044fe4000f8e0210 */
[----:B------:R-:W-:-:S07]  /*13f0*/  IMAD R0, R5, UR9, R0 ;  /* 0x0000000905007c24 */ /* 0x000fce000f8e0200 */
.L_x_2:
[----:B------:R-:W0:Y:S01]  /*1400*/  LDCU.64 UR6, c[0x0][0x588] ;  /* 0x0000b100ff0677ac */ /* 0x000e220008000a00 */
[----:B------:R-:W-:Y:S01]  /*1410*/  BSSY.RECONVERGENT B6, `(.L_x_3) ;  /* 0x00000a4000067945 */ /* 0x000fe20003800200 */
[----:B------:R-:W-:-:S04]  /*1420*/  UPRMT UR4, UR42, 0x9910, URZ ;  /* 0x000099102a047896 */ /* 0x000fc800080000ff */
[----:B------:R-:W-:Y:S01]  /*1430*/  UISETP.GT.AND UP0, UPT, UR4, 0x9, UPT ;  /* 0x000000090400788c */ /* 0x000fe2000bf04270 */
[----:B0-----:R-:W-:-:S05]  /*1440*/  IADD3 R2, P0, PT, R0, UR6, RZ ;  /* 0x0000000600027c10 */ /* 0x001fca000ff1e0ff */
[----:B------:R-:W-:-:S03]  /*1450*/  IMAD.X R3, RZ, RZ, UR7, P0 ;  /* 0x00000007ff037e24 */ /* 0x000fc600080e06ff */
[----:B------:R-:W-:Y:S05]  /*1460*/  BRA.U UP0, `(.L_x_4) ;  /* 0x0000000500047547 */ /* 0x000fea000b800000 */
[----:B------:R-:W-:-:S09]  /*1470*/  UISETP.GT.AND UP0, UPT, UR4, 0x4, UPT ;  /* 0x000000040400788c */ /* 0x000fd2000bf04270 */
[----:B------:R-:W-:Y:S05]  /*1480*/  BRA.U UP0, `(.L_x_5) ;  /* 0x0000000100707547 */ /* 0x000fea000b800000 */
[----:B------:R-:W-:-:S09]  /*1490*/  UISETP.GT.AND UP0, UPT, UR4, 0x1, UPT ;  /* 0x000000010400788c */ /* 0x000fd2000bf04270 */
[----:B------:R-:W-:Y:S05]  /*14a0*/  BRA.U UP0, `(.L_x_6) ;  /* 0x0000000100287547 */ /* 0x000fea000b800000 */
[----:B------:R-:W-:-:S09]  /*14b0*/  UISETP.NE.AND UP0, UPT, UR42, URZ, UPT ;  /* 0x000000ff2a00728c */ /* 0x000fd2000bf05270 */
[----:B------:R-:W-:Y:S05]  /*14c0*/  BRA.U !UP0, `(.L_x_7) ;  /* 0x0000000108147547 */ /* 0x000fea000b800000 */
[----:B------:R-:W-:-:S09]  /*14d0*/  UISETP.NE.AND UP0, UPT, UR4, 0x1, UPT ;  /* 0x000000010400788c */ /* 0x000fd2000bf05270 */
[----:B------:R-:W-:Y:S05]  /*14e0*/  BRA.U UP0, `(.L_x_8) ;  /* 0x0000000500ec7547 */ /* 0x000fea000b800000 */
[----:B------:R-:W2:Y:S02]  /*14f0*/  LDG.E.U8 R2, desc[UR36][R2.64] ;  /* 0x0000002402027981 */ /* 0x000ea4000c1e1100 */
[----:B--2---:R-:W-:Y:S01]  /*1500*/  ISETP.NE.AND P0, PT, R2, RZ, PT ;  /* 0x000000ff0200720c */ /* 0x004fe20003f05270 */
[----:B------:R-:W-:-:S12]  /*1510*/  BRA `(.L_x_9) ;  /* 0x00000008004c7947 */ /* 0x000fd80003800000 */
.L_x_7:
[----:B------:R-:W2:Y:S02]  /*1520*/  LDG.E.U8 R2, desc[UR36][R2.64] ;  /* 0x0000002402027981 */ /* 0x000ea4000c1e1100 */
[----:B--2---:R-:W-:Y:S01]  /*1530*/  ISETP.NE.AND P0, PT, R2, RZ, PT ;  /* 0x000000ff0200720c */ /* 0x004fe20003f05270 */
[----:B------:R-:W-:-:S12]  /*1540*/  BRA `(.L_x_9) ;  /* 0x0000000800407947 */ /* 0x000fd80003800000 */
.L_x_6:
[----:B------:R-:W-:-:S09]  /*1550*/  UISETP.NE.AND UP0, UPT, UR4, 0x2, UPT ;  /* 0x000000020400788c */ /* 0x000fd2000bf05270 */
[----:B------:R-:W-:Y:S05]  /*1560*/  BRA.U !UP0, `(.L_x_10) ;  /* 0x00000001082c7547 */ /* 0x000fea000b800000 */
[----:B------:R-:W-:-:S09]  /*1570*/  UISETP.NE.AND UP0, UPT, UR4, 0x3, UPT ;  /* 0x000000030400788c */ /* 0x000fd2000bf05270 */
[----:B------:R-:W-:Y:S05]  /*1580*/  BRA.U !UP0, `(.L_x_11) ;  /* 0x0000000108187547 */ /* 0x000fea000b800000 */
[----:B------:R-:W-:-:S09]  /*1590*/  UISETP.NE.AND UP0, UPT, UR4, 0x4, UPT ;  /* 0x000000040400788c */ /* 0x000fd2000bf05270 */
[----:B------:R-:W-:Y:S05]  /*15a0*/  BRA.U UP0, `(.L_x_8) ;  /* 0x0000000500bc7547 */ /* 0x000fea000b800000 */
[----:B------:R-:W2:Y:S02]  /*15b0*/  LDG.E.64 R2, desc[UR36][R2.64] ;  /* 0x0000002402027981 */ /* 0x000ea4000c1e1b00 */
[----:B--2---:R-:W-:-:S04]  /*15c0*/  ISETP.NE.U32.AND P0, PT, R2, RZ, PT ;  /* 0x000000ff0200720c */ /* 0x004fc80003f05070 */
[----:B------:R-:W-:Y:S01]  /*15d0*/  ISETP.NE.AND.EX P0, PT, R3, RZ, PT, P0 ;  /* 0x000000ff0300720c */ /* 0x000fe20003f05300 */
[----:B------:R-:W-:-:S12]  /*15e0*/  BRA `(.L_x_9) ;  /* 0x0000000800187947 */ /* 0x000fd80003800000 */
.L_x_11:
[----:B------:R-:W2:Y:S02]  /*15f0*/  LDG.E R2, desc[UR36][R2.64] ;  /* 0x0000002402027981 */ /* 0x000ea4000c1e1900 */
[----:B--2---:R-:W-:Y:S01]  /*1600*/  ISETP.NE.AND P0, PT, R2, RZ, PT ;  /* 0x000000ff0200720c */ /* 0x004fe20003f05270 */
[----:B------:R-:W-:-:S12]  /*1610*/  BRA `(.L_x_9) ;  /* 0x00000008000c7947 */ /* 0x000fd80003800000 */
.L_x_10:
[----:B------:R-:W2:Y:S02]  /*1620*/  LDG.E.U16 R2, desc[UR36][R2.64] ;  /* 0x0000002402027981 */ /* 0x000ea4000c1e1500 */
[----:B--2---:R-:W-:Y:S01]  /*1630*/  ISETP.NE.AND P0, PT, R2, RZ, PT ;  /* 0x000000ff0200720c */ /* 0x004fe20003f05270 */
[----:B------:R-:W-:-:S12]  /*1640*/  BRA `(.L_x_9) ;  /* 0x0000000800007947 */ /* 0x000fd80003800000 */
.L_x_5:
[----:B------:R-:W-:-:S09]  /*1650*/  UISETP.GT.AND UP0, UPT, UR4, 0x6, UPT ;  /* 0x000000060400788c */ /* 0x000fd2000bf04270 */
[----:B------:R-:W-:Y:S05]  /*1660*/  BRA.U UP0, `(.L_x_12) ;  /* 0x00000001002c7547 */ /* 0x000fea000b800000 */
[----:B------:R-:W-:-:S09]  /*1670*/  UISETP.NE.AND UP0, UPT, UR4, 0x5, UPT ;  /* 0x000000050400788c */ /* 0x000fd2000bf05270 */
[----:B------:R-:W-:Y:S05]  /*1680*/  BRA.U !UP0, `(.L_x_13) ;  /* 0x0000000108147547 */ /* 0x000fea000b800000 */
[----:B------:R-:W-:-:S09]  /*1690*/  UISETP.NE.AND UP0, UPT, UR4, 0x6, UPT ;  /* 0x000000060400788c */ /* 0x000fd2000bf05270 */
[----:B------:R-:W-:Y:S05]  /*16a0*/  BRA.U UP0, `(.L_x_8) ;  /* 0x00000005007c7547 */ /* 0x000fea000b800000 */
[----:B------:R-:W2:Y:S02]  /*16b0*/  LDG.E R2, desc[UR36][R2.64] ;  /* 0x0000002402027981 */ /* 0x000ea4000c1e1900 */
[----:B--2---:R-:W-:Y:S01]  /*16c0*/  FSETP.NEU.FTZ.AND P0, PT, R2, RZ, PT ;  /* 0x000000ff0200720b */ /* 0x004fe20003f1d000 */
[----:B------:R-:W-:-:S12]  /*16d0*/  BRA `(.L_x_9) ;  /* 0x0000000400dc7947 */ /* 0x000fd80003800000 */
.L_x_13:
[----:B------:R-:W2:Y:S02]  /*16e0*/  LDG.E.U16 R0, desc[UR36][R2.64] ;  /* 0x0000002402007981 */ /* 0x000ea4000c1e1500 */
[----:B--2---:R-:W-:-:S05]  /*16f0*/  HADD2.F32 R0, -RZ, R0.H0_H0 ;  /* 0x20000000ff007230 */ /* 0x004fca0000004100 */
[----:B------:R-:W-:Y:S01]  /*1700*/  FSETP.NEU.FTZ.AND P0, PT, R0, RZ, PT ;  /* 0x000000ff0000720b */ /* 0x000fe20003f1d000 */
[----:B------:R-:W-:-:S12]  /*1710*/  BRA `(.L_x_9) ;  /* 0x0000000400cc7947 */ /* 0x000fd80003800000 */
.L_x_12:
[----:B------:R-:W-:-:S09]  /*1720*/  UISETP.NE.AND UP0, UPT, UR4, 0x7, UPT ;  /* 0x000000070400788c */ /* 0x000fd2000bf05270 */
[----:B------:R-:W-:Y:S05]  /*1730*/  BRA.U !UP0, `(.L_x_14) ;  /* 0x0000000108447547 */ /* 0x000fea000b800000 */
[----:B------:R-:W-:-:S09]  /*1740*/  UISETP.NE.AND UP0, UPT, UR4, 0x8, UPT ;  /* 0x000000080400788c */ /* 0x000fd2000bf05270 */
[----:B------:R-:W-:Y:S05]  /*1750*/  BRA.U !UP0, `(.L_x_15) ;  /* 0x00000001081c7547 */ /* 0x000fea000b800000 */
[----:B------:R-:W-:-:S09]  /*1760*/  UISETP.NE.AND UP0, UPT, UR4, 0x9, UPT ;  /* 0x000000090400788c */ /* 0x000fd2000bf05270 */
[----:B------:R-:W-:Y:S05]  /*1770*/  BRA.U UP0, `(.L_x_8) ;  /* 0x0000000500487547 */ /* 0x000fea000b800000 */
[----:B------:R-:W2:Y:S02]  /*1780*/  LDG.E.64 R2, desc[UR36][R2.64] ;  /* 0x0000002402027981 */ /* 0x000ea4000c1e1b00 */
[----:B--2---:R-:W-:Y:S02]  /*1790*/  FSETP.NEU.FTZ.AND P0, PT, R2, RZ, PT ;  /* 0x000000ff0200720b */ /* 0x004fe40003f1d000 */
[----:B------:R-:W-:-:S04]  /*17a0*/  FSETP.NEU.FTZ.AND P1, PT, R3, RZ, PT ;  /* 0x000000ff0300720b */ /* 0x000fc80003f3d000 */
[----:B------:R-:W-:Y:S01]  /*17b0*/  PLOP3.LUT P0, PT, P0, P1, PT, 0xf8, 0x8f ;  /* 0x00000000008f781c */ /* 0x000fe20000703f70 */
[----:B------:R-:W-:-:S12]  /*17c0*/  BRA `(.L_x_9) ;  /* 0x0000000400a07947 */ /* 0x000fd80003800000 */
.L_x_15:
[----:B------:R-:W2:Y:S01]  /*17d0*/  LDG.E R2, desc[UR36][R2.64] ;  /* 0x0000002402027981 */ /* 0x000ea2000c1e1900 */
[----:B------:R-:W-:Y:S01]  /*17e0*/  PLOP3.LUT P0, PT, PT, PT, PT, 0x80, 0x8 ;  /* 0x000000000008781c */ /* 0x000fe20003f0f070 */
[----:B--2---:R-:W-:-:S05]  /*17f0*/  HADD2.F32 R0, -RZ, R2.H0_H0 ;  /* 0x20000002ff007230 */ /* 0x004fca0000004100 */
[----:B------:R-:W-:-:S13]  /*1800*/  FSETP.NEU.FTZ.AND P1, PT, R0, RZ, PT ;  /* 0x000000ff0000720b */ /* 0x000fda0003f3d000 */
[----:B------:R-:W-:Y:S05]  /*1810*/  @P1 BRA `(.L_x_9) ;  /* 0x00000004008c1947 */ /* 0x000fea0003800000 */
[----:B------:R-:W-:-:S05]  /*1820*/  HADD2.F32 R0, -RZ, R2.H1_H1 ;  /* 0x30000002ff007230 */ /* 0x000fca0000004100 */
[----:B------:R-:W-:Y:S01]  /*1830*/  FSETP.NEU.FTZ.AND P0, PT, R0, RZ, PT ;  /* 0x000000ff0000720b */ /* 0x000fe20003f1d000 */
[----:B------:R-:W-:-:S12]  /*1840*/  BRA `(.L_x_9) ;  /* 0x0000000400807947 */ /* 0x000fd80003800000 */
.L_x_14:
[----:B------:R-:W2:Y:S02]  /*1850*/  LDG.E.64 R2, desc[UR36][R2.64] ;  /* 0x0000002402027981 */ /* 0x000ea4000c1e1b00 */
[----:B--2---:R1:W2:Y:S02]  /*1860*/  DSETP.NEU.AND P0, PT, R2, RZ, PT ;  /* 0x000000ff0200722a */ /* 0x0042a40003f0d000 */
[----:B--2---:R-:W-:Y:S05]  /*1870*/  BRA `(.L_x_9) ;  /* 0x0000000400747947 */ /* 0x004fea0003800000 */
.L_x_4:
[----:B------:R-:W-:-:S09]  /*1880*/  UISETP.GT.AND UP0, UPT, UR4, 0x18, UPT ;  /* 0x000000180400788c */ /* 0x000fd2000bf04270 */
[----:B------:R-:W-:Y:S05]  /*1890*/  BRA.U UP0, `(.L_x_16) ;  /* 0x0000000100a47547 */ /* 0x000fea000b800000 */
[----:B------:R-:W-:-:S09]  /*18a0*/  UISETP.GT.AND UP0, UPT, UR4, 0xe, UPT ;  /* 0x0000000e0400788c */ /* 0x000fd2000bf04270 */
[----:B------:R-:W-:Y:S05]  /*18b0*/  BRA.U UP0, `(.L_x_17) ;  /* 0x00000001003c7547 */ /* 0x000fea000b800000 */
[----:B------:R-:W-:-:S09]  /*18c0*/  UISETP.NE.AND UP0, UPT, UR4, 0xa, UPT ;  /* 0x0000000a0400788c */ /* 0x000fd2000bf05270 */
[----:B------:R-:W-:Y:S05]  /*18d0*/  BRA.U !UP0, `(.L_x_18) ;  /* 0x0000000108147547 */ /* 0x000fea000b800000 */
[----:B------:R-:W-:-:S09]  /*18e0*/  UISETP.NE.AND UP0, UPT, UR4, 0xb, UPT ;  /* 0x0000000b0400788c */ /* 0x000fd2000bf05270 */
[----:B------:R-:W-:Y:S05]  /*18f0*/  BRA.U UP0, `(.L_x_8) ;  /* 0x0000000100e87547 */ /* 0x000fea000b800000 */
[----:B------:R-:W2:Y:S02]  /*1900*/  LDG.E.U8 R2, desc[UR36][R2.64] ;  /* 0x0000002402027981 */ /* 0x000ea4000c1e1100 */
[----:B--2---:R-:W-:Y:S01]  /*1910*/  ISETP.NE.AND P0, PT, R2, RZ, PT ;  /* 0x000000ff0200720c */ /* 0x004fe20003f05270 */
[----:B------:R-:W-:-:S12]  /*1920*/  BRA `(.L_x_9) ;  /* 0x0000000400487947 */ /* 0x000fd80003800000 */
.L_x_18:
[----:B------:R-:W2:Y:S02]  /*1930*/  LDG.E.128 R4, desc[UR36][R2.64] ;  /* 0x0000002402047981 */ /* 0x000ea4000c1e1d00 */
[----:B--2---:R-:W0:-:S15]  /*1940*/  DSETP.NEU.AND P0, PT, R6, RZ, PT ;  /* 0x000000ff0600722a */ /* 0x004e1e0003f0d000 */
[----:B------:R-:W-:-:S15]  /*1950*/  NOP ;  /* 0x0000000000007918 */ /* 0x000fde0000000000 */
[----:B------:R-:W-:-:S15]  /*1960*/  NOP ;  /* 0x0000000000007918 */ /* 0x000fde0000000000 */
[----:B------:R-:W-:-:S15]  /*1970*/  NOP ;  /* 0x0000000000007918 */ /* 0x000fde0000000000 */
[----:B------:R-:W-:-:S04]  /*1980*/  NOP ;  /* 0x0000000000007918 */ /* 0x000fc80000000000 */
[----:B0-----:R0:W1:Y:S02]  /*1990*/  DSETP.NEU.OR P0, PT, R4, RZ, P0 ;  /* 0x000000ff0400722a */ /* 0x001064000070d400 */
[----:B-1----:R-:W-:Y:S05]  /*19a0*/  BRA `(.L_x_9) ;  /* 0x0000000400287947 */ /* 0x002fea0003800000 */
.L_x_17:
[----:B------:R-:W-:-:S09]  /*19b0*/  UISETP.NE.AND UP0, UPT, UR4, 0xf, UPT ;  /* 0x0000000f0400788c */ /* 0x000fd2000bf05270 */
[----:B------:R-:W-:Y:S05]  /*19c0*/  BRA.U !UP0, `(.L_x_19) ;  /* 0x0000000108487547 */ /* 0x000fea000b800000 */
[----:B------:R-:W-:-:S09]  /*19d0*/  UISETP.NE.AND UP0, UPT, UR4, 0x17, UPT ;  /* 0x000000170400788c */ /* 0x000fd2000bf05270 */
[----:B------:R-:W-:Y:S05]  /*19e0*/  BRA.U !UP0, `(.L_x_20) ;  /* 0x0000000108147547 */ /* 0x000fea000b800000 */
[----:B------:R-:W-:-:S09]  /*19f0*/  UISETP.NE.AND UP0, UPT, UR4, 0x18, UPT ;  /* 0x000000180400788c */ /* 0x000fd2000bf05270 */
[----:B------:R-:W-:Y:S05]  /*1a00*/  BRA.U UP0, `(.L_x_8) ;  /* 0x0000000100a47547 */ /* 0x000fea000b800000 */
[----:B------:R-:W2:Y:S02]  /*1a10*/  LDG.E.U8 R2, desc[UR36][R2.64] ;  /* 0x0000002402027981 */ /* 0x000ea4000c1e1100 */
[----:B--2---:R-:W-:Y:S01]  /*1a20*/  LOP3.LUT P0, RZ, R2, 0x7f, RZ, 0xc0, !PT ;  /* 0x0000007f02ff7812 */ /* 0x004fe2000780c0ff */
[----:B------:R-:W-:-:S12]  /*1a30*/  BRA `(.L_x_9) ;  /* 0x0000000400047947 */ /* 0x000fd80003800000 */
.L_x_20:
[----:B------:R-:W2:Y:S02]  /*1a40*/  LDG.E.U8 R0, desc[UR36][R2.64] ;  /* 0x0000002402007981 */ /* 0x000ea4000c1e1100 */
[----:B--2---:R-:W-:-:S04]  /*1a50*/  SHF.L.U32 R4, R0, 0x19, RZ ;  /* 0x0000001900047819 */ /* 0x004fc800000006ff */
[----:B------:R-:W-:-:S13]  /*1a60*/  ISETP.GT.U32.AND P0, PT, R4, 0x7ffffff, PT ;  /* 0x07ffffff0400780c */ /* 0x000fda0003f04070 */
[----:B------:R-:W-:Y:S01]  /*1a70*/  @!P0 IMAD.SHL.U32 R0, R0, 0x100, RZ ;  /* 0x0000010000008824 */ /* 0x000fe200078e00ff */
[----:B------:R-:W-:-:S04]  /*1a80*/  @P0 LEA.HI R4, R4, 0x70000000, RZ, 0x1c ;  /* 0x7000000004040811 */ /* 0x000fc800078fe0ff */
[----:B------:R-:W-:-:S04]  /*1a90*/  @!P0 LOP3.LUT R0, R0, 0x7f00, RZ, 0xc0, !PT ;  /* 0x00007f0000008812 */ /* 0x000fc800078ec0ff */
[----:B------:R-:W-:-:S05]  /*1aa0*/  @!P0 LOP3.LUT R0, R0, 0x3f000000, RZ, 0xfc, !PT ;  /* 0x3f00000000008812 */ /* 0x000fca00078efcff */
[----:B------:R-:W-:Y:S01]  /*1ab0*/  @!P0 FADD.FTZ R0, R0, -0.5 ;  /* 0xbf00000000008421 */ /* 0x000fe20000010000 */
[----:B------:R-:W-:-:S05]  /*1ac0*/  @P0 FMUL.FTZ R0, R4, 1.9259299443872358531e-34 ;  /* 0x0780000004000820 */ /* 0x000fca0000410000 */
[----:B------:R-:W-:Y:S01]  /*1ad0*/  LOP3.LUT P0, RZ, R0, 0x7fffffff, RZ, 0xc0, !PT ;  /* 0x7fffffff00ff7812 */ /* 0x000fe2000780c0ff */
[----:B------:R-:W-:-:S12]  /*1ae0*/  BRA `(.L_x_9) ;  /* 0x0000000000d87947 */ /* 0x000fd80003800000 */
.L_x_19:
[----:B------:R-:W2:Y:S02]  /*1af0*/  LDG.E.U16 R0, desc[UR36][R2.64] ;  /* 0x0000002402007981 */ /* 0x000ea4000c1e1500 */
[----:B--2---:R-:W-:-:S05]  /*1b00*/  IMAD.U32 R0, R0, 0x10000, RZ ;  /* 0x0001000000007824 */ /* 0x004fca00078e00ff */
[----:B------:R-:W-:Y:S01]  /*1b10*/  FSETP.NEU.FTZ.AND P0, PT, R0, RZ, PT ;  /* 0x000000ff0000720b */ /* 0x000fe20003f1d000 */
[----:B------:R-:W-:-:S12]  /*1b20*/  BRA `(.L_x_9) ;  /* 0x0000000000c87947 */ /* 0x000fd80003800000 */
.L_x_16:
[----:B------:R-:W-:-:S09]  /*1b30*/  UISETP.GT.AND UP0, UPT, UR4, 0x1b, UPT ;  /* 0x0000001b0400788c */ /* 0x000fd2000bf04270 */
[----:B------:R-:W-:Y:S05]  /*1b40*/  BRA.U UP0, `(.L_x_21) ;  /* 0x00000001003c7547 */ /* 0x000fea000b800000 */
[----:B------:R-:W-:-:S09]  /*1b50*/  UISETP.NE.AND UP0, UPT, UR4, 0x19, UPT ;  /* 0x000000190400788c */ /* 0x000fd2000bf05270 */
[----:B------:R-:W-:Y:S05]  /*1b60*/  BRA.U !UP0, `(.L_x_22) ;  /* 0x0000000108287547 */ /* 0x000fea000b800000 */
[----:B------:R-:W-:-:S09]  /*1b70*/  UISETP.NE.AND UP0, UPT, UR4, 0x1a, UPT ;  /* 0x0000001a0400788c */ /* 0x000fd2000bf05270 */
[----:B------:R-:W-:Y:S05]  /*1b80*/  BRA.U !UP0, `(.L_x_23) ;  /* 0x0000000108147547 */ /* 0x000fea000b800000 */
[----:B------:R-:W-:-:S09]  /*1b90*/  UISETP.NE.AND UP0, UPT, UR4, 0x1b, UPT ;  /* 0x0000001b0400788c */ /* 0x000fd2000bf05270 */
[----:B------:R-:W-:Y:S05]  /*1ba0*/  BRA.U UP0, `(.L_x_8) ;  /* 0x00000001003c7547 */ /* 0x000fea000b800000 */
[----:B------:R-:W2:Y:S02]  /*1bb0*/  LDG.E.U16 R2, desc[UR36][R2.64] ;  /* 0x0000002402027981 */ /* 0x000ea4000c1e1500 */
[----:B--2---:R-:W-:Y:S01]  /*1bc0*/  ISETP.NE.AND P0, PT, R2, RZ, PT ;  /* 0x000000ff0200720c */ /* 0x004fe20003f05270 */
[----:B------:R-:W-:-:S12]  /*1bd0*/  BRA `(.L_x_9) ;  /* 0x00000000009c7947 */ /* 0x000fd80003800000 */
.L_x_23:
[----:B------:R-:W2:Y:S02]  /*1be0*/  LDG.E.U8 R2, desc[UR36][R2.64] ;  /* 0x0000002402027981 */ /* 0x000ea4000c1e1100 */
[----:B--2---:R-:W-:Y:S01]  /*1bf0*/  ISETP.NE.AND P0, PT, R2, RZ, PT ;  /* 0x000000ff0200720c */ /* 0x004fe20003f05270 */
[----:B------:R-:W-:-:S12]  /*1c00*/  BRA `(.L_x_9) ;  /* 0x0000000000907947 */ /* 0x000fd80003800000 */
.L_x_22:
[----:B------:R-:W2:Y:S02]  /*1c10*/  LDG.E.U8 R2, desc[UR36][R2.64] ;  /* 0x0000002402027981 */ /* 0x000ea4000c1e1100 */
[----:B--2---:R-:W-:Y:S01]  /*1c20*/  ISETP.NE.AND P0, PT, R2, RZ, PT ;  /* 0x000000ff0200720c */ /* 0x004fe20003f05270 */
[----:B------:R-:W-:-:S12]  /*1c30*/  BRA `(.L_x_9) ;  /* 0x0000000000847947 */ /* 0x000fd80003800000 */
.L_x_21:
[----:B------:R-:W-:-:S09]  /*1c40*/  UISETP.NE.AND UP0, UPT, UR4, 0x1c, UPT ;  /* 0x0000001c0400788c */ /* 0x000fd2000bf05270 */
[----:B------:R-:W-:Y:S05]  /*1c50*/  BRA.U !UP0, `(.L_x_24) ;  /* 0x0000000108747547 */ /* 0x000fea000b800000 */
[----:B------:R-:W-:-:S09]  /*1c60*/  UISETP.NE.AND UP0, UPT, UR4, 0x1d, UPT ;  /* 0x0000001d0400788c */ /* 0x000fd2000bf05270 */
[----:B------:R-:W-:Y:S05]  /*1c70*/  BRA.U !UP0, `(.L_x_25) ;  /* 0x00000001085c7547 */ /* 0x000fea000b800000 */
[----:B------:R-:W-:-:S09]  /*1c80*/  UISETP.NE.AND UP0, UPT, UR4, 0x2c, UPT ;  /* 0x0000002c0400788c */ /* 0x000fd2000bf05270 */
[----:B------:R-:W-:Y:S05]  /*1c90*/  BRA.U !UP0, `(.L_x_26) ;  /* 0x0000000108487547 */ /* 0x000fea000b800000 */
.L_x_8:
[----:B------:R-:W-:Y:S01]  /*1ca0*/  MOV R2, 0x0 ;  /* 0x0000000000027802 */ /* 0x000fe20000000f00 */
[----:B------:R-:W0:Y:S01]  /*1cb0*/  LDCU.64 UR4, c[0x4][0x1a8] ;  /* 0x01003500ff0477ac */ /* 0x000e220008000a00 */
[----:B------:R-:W-:Y:S02]  /*1cc0*/  HFMA2 R8, -RZ, RZ, 0, 4.64916229248046875e-06 ;  /* 0x0000004eff087431 */ /* 0x000fe400000001ff */
[----:B------:R-:W-:Y:S01]  /*1cd0*/  IMAD.MOV.U32 R12, RZ, RZ, 0x1 ;  /* 0x00000001ff0c7424 */ /* 0x000fe200078e00ff */
[----:B------:R-:W1:Y:S01]  /*1ce0*/  LDCU.64 UR6, c[0x4][0x1b0] ;  /* 0x01003600ff0677ac */ /* 0x000e620008000a00 */
[----:B------:R-:W2:Y:S01]  /*1cf0*/  LDC.64 R2, c[0x4][R2] ;  /* 0x0100000002027b82 */ /* 0x000ea20000000a00 */
[----:B------:R-:W-:Y:S01]  /*1d00*/  IMAD.MOV.U32 R13, RZ, RZ, RZ ;  /* 0x000000ffff0d7224 */ /* 0x000fe200078e00ff */
[----:B------:R-:W3:Y:S01]  /*1d10*/  LDCU.64 UR8, c[0x4][0xb8] ;  /* 0x01001700ff0877ac */ /* 0x000ee20008000a00 */
[----:B0-----:R-:W-:Y:S01]  /*1d20*/  MOV R4, UR4 ;  /* 0x0000000400047c02 */ /* 0x001fe20008000f00 */
[----:B------:R-:W-:-:S02]  /*1d30*/  IMAD.U32 R5, RZ, RZ, UR5 ;  /* 0x00000005ff057e24 */ /* 0x000fc4000f8e00ff */
[----:B-1----:R-:W-:Y:S01]  /*1d40*/  IMAD.U32 R6, RZ, RZ, UR6 ;  /* 0x00000006ff067e24 */ /* 0x002fe2000f8e00ff */
[----:B------:R-:W-:Y:S01]  /*1d50*/  MOV R7, UR7 ;  /* 0x0000000700077c02 */ /* 0x000fe20008000f00 */
[----:B---3--:R-:W-:Y:S02]  /*1d60*/  IMAD.U32 R10, RZ, RZ, UR8 ;  /* 0x00000008ff0a7e24 */ /* 0x008fe4000f8e00ff */
[----:B------:R-:W-:-:S07]  /*1d70*/  IMAD.U32 R11, RZ, RZ, UR9 ;  /* 0x00000009ff0b7e24 */ /* 0x000fce000f8e00ff */
[----:B------:R-:W-:-:S07]  /*1d80*/  LEPC R20, `(.L_x_27) ;  /* 0x000000001014794e */ /* 0x000fce0000000000 */
[----:B--2---:R-:W-:Y:S05]  /*1d90*/  CALL.ABS.NOINC R2 ;  /* 0x0000000002007343 */ /* 0x004fea0003c00000 */
.L_x_27:
[----:B------:R-:W-:Y:S01]  /*1da0*/  PLOP3.LUT P0, PT, PT, PT, PT, 0x8, 0x80 ;  /* 0x000000000080781c */ /* 0x000fe20003f0e170 */
[----:B------:R-:W-:-:S12]  /*1db0*/  BRA `(.L_x_9) ;  /* 0x0000000000247947 */ /* 0x000fd80003800000 */
.L_x_26:
[----:B------:R-:W2:Y:S02]  /*1dc0*/  LDG.E.U8 R2, desc[UR36][R2.64] ;  /* 0x0000002402027981 */ /* 0x000ea4000c1e1100 */
[----:B--2---:R-:W-:Y:S01]  /*1dd0*/  ISETP.NE.AND P0, PT, R2, RZ, PT ;  /* 0x000000ff0200720c */ /* 0x004fe20003f05270 */
[----:B------:R-:W-:-:S12]  /*1de0*/  BRA `(.L_x_9) ;  /* 0x0000000000187947 */ /* 0x000fd80003800000 */
.L_x_25:
[----:B------:R-:W2:Y:S02]  /*1df0*/  LDG.E.64 R2, desc[UR36][R2.64] ;  /* 0x0000002402027981 */ /* 0x000ea4000c1e1b00 */
[----:B--2---:R-:W-:-:S04]  /*1e00*/  ISETP.NE.U32.AND P0, PT, R2, RZ, PT ;  /* 0x000000ff0200720c */ /* 0x004fc80003f05070 */
[----:B------:R-:W-:Y:S01]  /*1e10*/  ISETP.NE.AND.EX P0, PT, R3, RZ, PT, P0 ;  /* 0x000000ff0300720c */ /* 0x000fe20003f05300 */
[----:B------:R-:W-:-:S12]  /*1e20*/  BRA `(.L_x_9) ;  /* 0x0000000000087947 */ /* 0x000fd80003800000 */
.L_x_24:
[----:B------:R-:W2:Y:S02]  /*1e30*/  LDG.E R2, desc[UR36][R2.64] ;  /* 0x0000002402027981 */ /* 0x000ea4000c1e1900 */
[----:B--2---:R-:W-:-:S13]  /*1e40*/  ISETP.NE.AND P0, PT, R2, RZ, PT ;  /* 0x000000ff0200720c */ /* 0x004fda0003f05270 */
.L_x_9:
[----:B------:R-:W-:Y:S05]  /*1e50*/  BSYNC.RECONVERGENT B6 ;  /* 0x0000000000067941 */ /* 0x000fea0003800200 */
.L_x_3:
[----:B------:R-:W1:Y:S01]  /*1e60*/  LDCU.64 UR6, c[0x0][0x580] ;  /* 0x0000b000ff0677ac */ /* 0x000e620008000a00 */
[----:B------:R-:W-:Y:S01]  /*1e70*/  ISETP.NE.AND P0, PT, RZ, UR43, P0 ;  /* 0x0000002bff007c0c */ /* 0x000fe20008705270 */
[----:B------:R-:W-:Y:S01]  /*1e80*/  BSSY.RECONVERGENT B6, `(.L_x_28) ;  /* 0x00000d3000067945 */ /* 0x000fe20003800200 */
[----:B------:R-:W-:Y:S02]  /*1e90*/  UPRMT UR4, UR40, 0x9910, URZ ;  /* 0x0000991028047896 */ /* 0x000fe400080000ff */
[----:B0-----:R-:W-:Y:S02]  /*1ea0*/  SEL R4, RZ, 0x1, !P0 ;  /* 0x00000001ff047807 */ /* 0x001fe40004000000 */
[----:B------:R-:W-:Y:S01]  /*1eb0*/  UISETP.GT.AND UP0, UPT, UR4, 0x9, UPT ;  /* 0x000000090400788c */ /* 0x000fe2000bf04270 */
[----:B-1----:R-:W-:-:S04]  /*1ec0*/  IADD3 R2, P1, PT, R16, UR6, RZ ;  /* 0x0000000610027c10 */ /* 0x002fc8000ff3e0ff */
[----:B------:R-:W-:-:S04]  /*1ed0*/  IADD3.X R3, PT, PT, RZ, UR7, RZ, P1, !PT ;  /* 0x00000007ff037c10 */ /* 0x000fc80008ffe4ff */
        /* <DEDUP_REMOVED lines=9> */
[----:B------:R0:W-:Y:S01]  /*1f70*/  STG.E.U8 desc[UR36][R2.64], R4 ;  /* 0x0000000402007986 */ /* 0x0001e2000c101124 */
[----:B------:R-:W-:Y:S05]  /*1f80*/  BRA `(.L_x_34) ;  /* 0x0000000c00087947 */ /* 0x000fea0003800000 */
.L_x_32:
[----:B------:R0:W-:Y:S01]  /*1f90*/  STG.E.U8 desc[UR36][R2.64], R4 ;  /* 0x0000000402007986 */ /* 0x0001e2000c101124 */
[----:B------:R-:W-:Y:S05]  /*1fa0*/  BRA `(.L_x_34) ;  /* 0x0000000c00007947 */ /* 0x000fea0003800000 */
.L_x_31:
[----:B------:R-:W-:-:S09]  /*1fb0*/  UISETP.NE.AND UP0, UPT, UR4, 0x2, UPT ;  /* 0x000000020400788c */ /* 0x000fd2000bf05270 */
[----:B------:R-:W-:Y:S05]  /*1fc0*/  BRA.U !UP0, `(.L_x_35) ;  /* 0x0000000108247547 */ /* 0x000fea000b800000 */
[----:B------:R-:W-:-:S09]  /*1fd0*/  UISETP.NE.AND UP0, UPT, UR4, 0x3, UPT ;  /* 0x000000030400788c */ /* 0x000fd2000bf05270 */
[----:B------:R-:W-:Y:S05]  /*1fe0*/  BRA.U !UP0, `(.L_x_36) ;  /* 0x0000000108147547 */ /* 0x000fea000b800000 */
[----:B------:R-:W-:-:S09]  /*1ff0*/  UISETP.NE.AND UP0, UPT, UR4, 0x4, UPT ;  /* 0x000000040400788c */ /* 0x000fd2000bf05270 */
[----:B------:R-:W-:Y:S05]  /*2000*/  BRA.U UP0, `(.L_x_33) ;  /* 0x0000000900587547 */ /* 0x000fea000b800000 */
[----:B------:R-:W-:-:S05]  /*2010*/  IMAD.MOV.U32 R5, RZ, RZ, RZ ;  /* 0x000000ffff057224 */ /* 0x000fca00078e00ff */
[----:B------:R0:W-:Y:S01]  /*2020*/  STG.E.64 desc[UR36][R2.64], R4 ;  /* 0x0000000402007986 */ /* 0x0001e2000c101b24 */
[----:B------:R-:W-:Y:S05]  /*2030*/  BRA `(.L_x_34) ;  /* 0x0000000800dc7947 */ /* 0x000fea0003800000 */
.L_x_36:
[----:B------:R0:W-:Y:S01]  /*2040*/  STG.E desc[UR36][R2.64], R4 ;  /* 0x0000000402007986 */ /* 0x0001e2000c101924 */
[----:B------:R-:W-:Y:S05]  /*2050*/  BRA `(.L_x_34) ;  /* 0x0000000800d47947 */ /* 0x000fea0003800000 */
.L_x_35:
[----:B------:R0:W-:Y:S01]  /*2060*/  STG.E.U16 desc[UR36][R2.64], R4 ;  /* 0x0000000402007986 */ /* 0x0001e2000c101524 */
[----:B------:R-:W-:Y:S05]  /*2070*/  BRA `(.L_x_34) ;  /* 0x0000000800cc7947 */ /* 0x000fea0003800000 */
.L_x_30:
[----:B------:R-:W-:-:S09]  /*2080*/  UISETP.GT.AND UP0, UPT, UR4, 0x6, UPT ;  /* 0x000000060400788c */ /* 0x000fd2000bf04270 */
[----:B------:R-:W-:Y:S05]  /*2090*/  BRA.U UP0, `(.L_x_37) ;  /* 0x00000001002c7547 */ /* 0x000fea000b800000 */
[----:B------:R-:W-:-:S09]  /*20a0*/  UISETP.NE.AND UP0, UPT, UR4, 0x5, UPT ;  /* 0x000000050400788c */ /* 0x000fd2000bf05270 */
[----:B------:R-:W-:Y:S05]  /*20b0*/  BRA.U !UP0, `(.L_x_38) ;  /* 0x0000000108147547 */ /* 0x000fea000b800000 */
[----:B------:R-:W-:-:S09]  /*20c0*/  UISETP.NE.AND UP0, UPT, UR4, 0x6, UPT ;  /* 0x000000060400788c */ /* 0x000fd2000bf05270 */
[----:B------:R-:W-:Y:S05]  /*20d0*/  BRA.U UP0, `(.L_x_33) ;  /* 0x0000000900247547 */ /* 0x000fea000b800000 */
[----:B------:R-:W-:-:S05]  /*20e0*/  I2FP.F32.U32 R5, R4 ;  /* 0x0000000400057245 */ /* 0x000fca0000201000 */
[----:B------:R0:W-:Y:S01]  /*20f0*/  STG.E desc[UR36][R2.64], R5 ;  /* 0x0000000502007986 */ /* 0x0001e2000c101924 */
[----:B------:R-:W-:Y:S05]  /*2100*/  BRA `(.L_x_34) ;  /* 0x0000000800a87947 */ /* 0x000fea0003800000 */
.L_x_38:
[----:B------:R-:W-:-:S04]  /*2110*/  I2FP.F32.U32 R0, R4 ;  /* 0x0000000400007245 */ /* 0x000fc80000201000 */
[----:B------:R-:W-:-:S05]  /*2120*/  F2FP.F16.F32.PACK_AB R0, RZ, R0 ;  /* 0x00000000ff00723e */ /* 0x000fca00000000ff */
[----:B------:R0:W-:Y:S01]  /*2130*/  STG.E.U16 desc[UR36][R2.64], R0 ;  /* 0x0000000002007986 */ /* 0x0001e2000c101524 */
[----:B------:R-:W-:Y:S05]  /*2140*/  BRA `(.L_x_34) ;  /* 0x0000000800987947 */ /* 0x000fea0003800000 */
.L_x_37:
[----:B------:R-:W-:-:S09]  /*2150*/  UISETP.NE.AND UP0, UPT, UR4, 0x7, UPT ;  /* 0x000000070400788c */ /* 0x000fd2000bf05270 */
[----:B------:R-:W-:Y:S05]  /*2160*/  BRA.U !UP0, `(.L_x_39) ;  /* 0x0000000108347547 */ /* 0x000fea000b800000 */
[----:B------:R-:W-:-:S09]  /*2170*/  UISETP.NE.AND UP0, UPT, UR4, 0x8, UPT ;  /* 0x000000080400788c */ /* 0x000fd2000bf05270 */
[----:B------:R-:W-:Y:S05]  /*2180*/  BRA.U !UP0, `(.L_x_40) ;  /* 0x0000000108187547 */ /* 0x000fea000b800000 */
[----:B------:R-:W-:-:S09]  /*2190*/  UISETP.NE.AND UP0, UPT, UR4, 0x9, UPT ;  /* 0x000000090400788c */ /* 0x000fd2000bf05270 */
[----:B------:R-:W-:Y:S05]  /*21a0*/  BRA.U UP0, `(.L_x_33) ;  /* 0x0000000500f07547 */ /* 0x000fea000b800000 */
[----:B------:R-:W-:Y:S01]  /*21b0*/  I2FP.F32.U32 R4, R4 ;  /* 0x0000000400047245 */ /* 0x000fe20000201000 */
[----:B------:R-:W-:-:S05]  /*21c0*/  IMAD.MOV.U32 R5, RZ, RZ, RZ ;  /* 0x000000ffff057224 */ /* 0x000fca00078e00ff */
[----:B------:R0:W-:Y:S01]  /*21d0*/  STG.E.64 desc[UR36][R2.64], R4 ;  /* 0x0000000402007986 */ /* 0x0001e2000c101b24 */
[----:B------:R-:W-:Y:S05]  /*21e0*/  BRA `(.L_x_34) ;  /* 0x0000000800707947 */ /* 0x000fea0003800000 */
.L_x_40:
[----:B------:R-:W-:-:S04]  /*21f0*/  I2FP.F32.U32 R4, R4 ;  /* 0x0000000400047245 */ /* 0x000fc80000201000 */
[----:B------:R-:W-:-:S04]  /*2200*/  F2FP.F16.F32.PACK_AB R5, RZ, R4 ;  /* 0x00000004ff05723e */ /* 0x000fc800000000ff */
[----:B------:R-:W-:-:S05]  /*2210*/  PRMT R5, R5, 0x5410, RZ ;  /* 0x0000541005057816 */ /* 0x000fca00000000ff */
[----:B------:R0:W-:Y:S01]  /*2220*/  STG.E desc[UR36][R2.64], R5 ;  /* 0x0000000502007986 */ /* 0x0001e2000c101924 */
[----:B------:R-:W-:Y:S05]  /*2230*/  BRA `(.L_x_34) ;  /* 0x00000008005c7947 */ /* 0x000fea0003800000 */
.L_x_39:
[----:B------:R-:W0:Y:S02]  /*2240*/  I2F.F64.U32 R4, R4 ;  /* 0x0000000400047312 */ /* 0x000e240000201800 */
[----:B0-----:R0:W-:Y:S01]  /*2250*/  STG.E.64 desc[UR36][R2.64], R4 ;  /* 0x0000000402007986 */ /* 0x0011e2000c101b24 */
[----:B------:R-:W-:Y:S05]  /*2260*/  BRA `(.L_x_34) ;  /* 0x0000000800507947 */ /* 0x000fea0003800000 */
.L_x_29:
        /* <DEDUP_REMOVED lines=8> */
[----:B------:R0:W-:Y:S01]  /*22f0*/  STG.E.U8 desc[UR36][R2.64], R4 ;  /* 0x0000000402007986 */ /* 0x0001e2000c101124 */
[----:B------:R-:W-:Y:S05]  /*2300*/  BRA `(.L_x_34) ;  /* 0x0000000800287947 */ /* 0x000fea0003800000 */
.L_x_43:
[----:B------:R-:W-:Y:S01]  /*2310*/  CS2R R6, SRZ ;  /* 0x0000000000067805 */ /* 0x000fe2000001ff00 */
[----:B------:R-:W0:Y:S04]  /*2320*/  I2F.F64.U32 R4, R4 ;  /* 0x0000000400047312 */ /* 0x000e280000201800 */
[----:B0-----:R0:W-:Y:S01]  /*2330*/  STG.E.128 desc[UR36][R2.64], R4 ;  /* 0x0000000402007986 */ /* 0x0011e2000c101d24 */
[----:B------:R-:W-:Y:S05]  /*2340*/  BRA `(.L_x_34) ;  /* 0x0000000800187947 */ /* 0x000fea0003800000 */
.L_x_42:
[----:B------:R-:W-:-:S09]  /*2350*/  UISETP.NE.AND UP0, UPT, UR4, 0xf, UPT ;  /* 0x0000000f0400788c */ /* 0x000fd2000bf05270 */
[----:B------:R-:W-:Y:S05]  /*2360*/  BRA.U !UP0, `(.L_x_44) ;  /* 0x0000000108887547 */ /* 0x000fea000b800000 */
[----:B------:R-:W-:-:S09]  /*2370*/  UISETP.NE.AND UP0, UPT, UR4, 0x17, UPT ;  /* 0x000000170400788c */ /* 0x000fd2000bf05270 */
[----:B------:R-:W-:Y:S05]  /*2380*/  BRA.U !UP0, `(.L_x_45) ;  /* 0x0000000108407547 */ /* 0x000fea000b800000 */
[----:B------:R-:W-:-:S09]  /*2390*/  UISETP.NE.AND UP0, UPT, UR4, 0x18, UPT ;  /* 0x000000180400788c */ /* 0x000fd2000bf05270 */
[----:B------:R-:W-:Y:S05]  /*23a0*/  BRA.U UP0, `(.L_x_33) ;  /* 0x0000000500707547 */ /* 0x000fea000b800000 */
[----:B------:R-:W-:Y:S01]  /*23b0*/  I2FP.F32.U32 R7, R4 ;  /* 0x0000000400077245 */ /* 0x000fe20000201000 */
[----:B------:R-:W-:Y:S01]  /*23c0*/  BSSY.RECONVERGENT B0, `(.L_x_46) ;  /* 0x000000a000007945 */ /* 0x000fe20003800200 */
[----:B------:R-:W-:Y:S02]  /*23d0*/  HFMA2 R5, -RZ, RZ, 0, 7.569789886474609375e-06 ;  /* 0x0000007fff057431 */ /* 0x000fe400000001ff */
[----:B------:R-:W-:-:S13]  /*23e0*/  ISETP.GT.U32.AND P0, PT, R7, 0x43efffff, PT ;  /* 0x43efffff0700780c */ /* 0x000fda0003f04070 */
[----:B------:R-:W-:Y:S05]  /*23f0*/  @P0 BRA `(.L_x_47) ;  /* 0x0000000000180947 */ /* 0x000fea0003800000 */
[----:B------:R-:W-:-:S13]  /*2400*/  ISETP.GT.U32.AND P0, PT, R7, 0x3c7fffff, PT ;  /* 0x3c7fffff0700780c */ /* 0x000fda0003f04070 */
[----:B------:R-:W-:Y:S01]  /*2410*/  @P0 SHF.R.U32.HI R0, RZ, 0x14, R7 ;  /* 0x00000014ff000819 */ /* 0x000fe20000011607 */
[----:B------:R-:W-:-:S03]  /*2420*/  @!P0 FADD.FTZ R5, R7, 16384 ;  /* 0x4680000007058421 */ /* 0x000fc60000010000 */
[----:B------:R-:W-:-:S04]  /*2430*/  @P0 LOP3.LUT R0, R0, 0x1, RZ, 0xc0, !PT ;  /* 0x0000000100000812 */ /* 0x000fc800078ec0ff */
[----:B------:R-:W-:-:S04]  /*2440*/  @P0 IADD3 R0, PT, PT, R7, 0x407ffff, R0 ;  /* 0x0407ffff07000810 */ /* 0x000fc80007ffe000 */
[----:B------:R-:W-:-:S07]  /*2450*/  @P0 SHF.R.U32.HI R5, RZ, 0x14, R0 ;  /* 0x00000014ff050819 */ /* 0x000fce0000011600 */
.L_x_47:
[----:B------:R-:W-:Y:S05]  /*2460*/  BSYNC.RECONVERGENT B0 ;  /* 0x0000000000007941 */ /* 0x000fea0003800200 */
.L_x_46:
[----:B------:R0:W-:Y:S01]  /*2470*/  STG.E.U8 desc[UR36][R2.64], R5 ;  /* 0x0000000502007986 */ /* 0x0001e2000c101124 */
[----:B------:R-:W-:Y:S05]  /*2480*/  BRA `(.L_x_34) ;  /* 0x0000000400c87947 */ /* 0x000fea0003800000 */
.L_x_45:
[----:B------:R-:W-:-:S04]  /*2490*/  I2FP.F32.U32 R7, R4 ;  /* 0x0000000400077245 */ /* 0x000fc80000201000 */
[----:B------:R-:W-:-:S13]  /*24a0*/  ISETP.GE.U32.AND P1, PT, R7, 0x47800000, PT ;  /* 0x478000000700780c */ /* 0x000fda0003f26070 */
[----:B------:R-:W-:Y:S01]  /*24b0*/  @P1 IMAD.MOV.U32 R5, RZ, RZ, 0x7f ;  /* 0x0000007fff051424 */ /* 0x000fe200078e00ff */
[----:B------:R-:W-:-:S04]  /*24c0*/  @P1 ISETP.GT.U32.AND P0, PT, R7, 0x7f800000, PT ;  /* 0x7f8000000700180c */ /* 0x000fc80003f04070 */
[----:B------:R-:W-:-:S05]  /*24d0*/  @P1 SEL R5, R5, 0x7c, P0 ;  /* 0x0000007c05051807 */ /* 0x000fca0000000000 */
[----:B------:R0:W-:Y:S01]  /*24e0*/  @P1 STG.E.U8 desc[UR36][R2.64], R5 ;  /* 0x0000000502001986 */ /* 0x0001e2000c101124 */
[----:B------:R-:W-:Y:S05]  /*24f0*/  @P1 BRA `(.L_x_34) ;  /* 0x0000000400ac1947 */ /* 0x000fea0003800000 */
[----:B------:R-:W-:-:S13]  /*2500*/  ISETP.GT.U32.AND P0, PT, R7, 0x387fffff, PT ;  /* 0x387fffff0700780c */ /* 0x000fda0003f04070 */
[----:B------:R-:W-:Y:S01]  /*2510*/  @P0 SHF.R.U32.HI R0, RZ, 0x15, R7 ;  /* 0x00000015ff000819 */ /* 0x000fe20000011607 */
[----:B0-----:R-:W-:-:S03]  /*2520*/  @!P0 FADD.FTZ R5, R7, 128 ;  /* 0x4300000007058421 */ /* 0x001fc60000010000 */
[----:B------:R-:W-:Y:S02]  /*2530*/  @P0 LOP3.LUT R0, R0, 0x1, RZ, 0xc0, !PT ;  /* 0x0000000100000812 */ /* 0x000fe400078ec0ff */
[----:B------:R0:W-:Y:S02]  /*2540*/  @!P0 STG.E.U8 desc[UR36][R2.64], R5 ;  /* 0x0000000502008986 */ /* 0x0001e4000c101124 */
[----:B------:R-:W-:-:S04]  /*2550*/  @P0 IADD3 R0, PT, PT, R7, 0x80fffff, R0 ;  /* 0x080fffff07000810 */ /* 0x000fc80007ffe000 */
[----:B------:R-:W-:-:S05]  /*2560*/  @P0 SHF.R.U32.HI R7, RZ, 0x15, R0 ;  /* 0x00000015ff070819 */ /* 0x000fca0000011600 */
[----:B------:R0:W-:Y:S01]  /*2570*/  @P0 STG.E.U8 desc[UR36][R2.64], R7 ;  /* 0x0000000702000986 */ /* 0x0001e2000c101124 */
[----:B------:R-:W-:Y:S05]  /*2580*/  BRA `(.L_x_34) ;  /* 0x0000000400887947 */ /* 0x000fea0003800000 */
.L_x_44:
[----:B------:R-:W-:-:S04]  /*2590*/  I2FP.F32.U32 R0, R4 ;  /* 0x0000000400007245 */ /* 0x000fc80000201000 */
[----:B------:R-:W-:-:S05]  /*25a0*/  F2FP.BF16.F32.PACK_AB R0, RZ, R0 ;  /* 0x00000000ff00723e */ /* 0x000fca00000010ff */
[----:B------:R0:W-:Y:S01]  /*25b0*/  STG.E.U16 desc[UR36][R2.64], R0 ;  /* 0x0000000002007986 */ /* 0x0001e2000c101524 */
[----:B------:R-:W-:Y:S05]  /*25c0*/  BRA `(.L_x_34) ;  /* 0x0000000400787947 */ /* 0x000fea0003800000 */
.L_x_41:
        /* <DEDUP_REMOVED lines=8> */
[----:B------:R2:W-:Y:S01]  /*2650*/  STG.E.U16 desc[UR36][R2.64], R4 ;  /* 0x0000000402007986 */ /* 0x0005e2000c101524 */
[----:B------:R-:W-:Y:S05]  /*2660*/  BRA `(.L_x_34) ;  /* 0x0000000400507947 */ /* 0x000fea0003800000 */
.L_x_50:
[----:B------:R-:W-:Y:S01]  /*2670*/  I2FP.F32.U32 R5, R4 ;  /* 0x0000000400057245 */ /* 0x000fe20000201000 */
[----:B------:R-:W-:Y:S01]  /*2680*/  BSSY.RECONVERGENT B0, `(.L_x_51) ;  /* 0x0000011000007945 */ /* 0x000fe20003800200 */
[----:B------:R-:W-:Y:S02]  /*2690*/  IMAD.MOV.U32 R0, RZ, RZ, 0x80 ;  /* 0x00000080ff007424 */ /* 0x000fe400078e00ff */
[----:B------:R-:W-:-:S13]  /*26a0*/  ISETP.GT.U32.AND P0, PT, R5, 0x437fffff, PT ;  /* 0x437fffff0500780c */ /* 0x000fda0003f04070 */
[----:B------:R-:W-:Y:S05]  /*26b0*/  @P0 BRA `(.L_x_52) ;  /* 0x0000000000340947 */ /* 0x000fea0003800000 */
[----:B------:R-:W-:-:S13]  /*26c0*/  ISETP.GT.U32.AND P0, PT, R5, 0x3bffffff, PT ;  /* 0x3bffffff0500780c */ /* 0x000fda0003f04070 */
[----:B------:R-:W-:Y:S05]  /*26d0*/  @P0 BRA `(.L_x_53) ;  /* 0x0000000000140947 */ /* 0x000fea0003800000 */
[----:B------:R-:W-:-:S05]  /*26e0*/  FADD.FTZ R0, R5, 8192 ;  /* 0x4600000005007421 */ /* 0x000fca0000010000 */
[----:B------:R-:W-:Y:S02]  /*26f0*/  LOP3.LUT P0, R4, R0, 0xff, RZ, 0xc0, !PT ;  /* 0x000000ff00047812 */ /* 0x000fe4000780c0ff */
[----:B------:R-:W-:-:S11]  /*2700*/  PRMT R0, RZ, 0x7610, R0 ;  /* 0x00007610ff007816 */ /* 0x000fd60000000000 */
[----:B------:R-:W-:Y:S05]  /*2710*/  @!P0 BRA `(.L_x_52) ;  /* 0x00000000001c8947 */ /* 0x000fea0003800000 */
[----:B------:R-:W-:Y:S05]  /*2720*/  BRA `(.L_x_54) ;  /* 0x0000000000147947 */ /* 0x000fea0003800000 */
.L_x_53:
[----:B------:R-:W-:-:S04]  /*2730*/  SHF.R.U32.HI R0, RZ, 0x14, R5 ;  /* 0x00000014ff007819 */ /* 0x000fc80000011605 */
[----:B------:R-:W-:-:S04]  /*2740*/  LOP3.LUT R0, R0, 0x1, RZ, 0xc0, !PT ;  /* 0x0000000100007812 */ /* 0x000fc800078ec0ff */
[----:B------:R-:W-:-:S04]  /*2750*/  IADD3 R0, PT, PT, R5, 0x487ffff, R0 ;  /* 0x0487ffff05007810 */ /* 0x000fc80007ffe000 */
[----:B------:R-:W-:-:S04]  /*2760*/  SHF.R.U32.HI R0, RZ, 0x14, R0 ;  /* 0x00000014ff007819 */ /* 0x000fc80000011600 */
[----:B------:R-:W-:-:S07]  /*2770*/  LOP3.LUT R4, R0, 0xff, RZ, 0xc0, !PT ;  /* 0x000000ff00047812 */ /* 0x000fce00078ec0ff */
.L_x_54:
[----:B------:R-:W-:-:S07]  /*2780*/  PRMT R0, R4, 0x7610, R0 ;  /* 0x0000761004007816 */ /* 0x000fce0000000000 */
.L_x_52:
[----:B------:R-:W-:Y:S05]  /*2790*/  BSYNC.RECONVERGENT B0 ;  /* 0x0000000000007941 */ /* 0x000fea0003800200 */
.L_x_51:
[----:B------:R1:W-:Y:S01]  /*27a0*/  STG.E.U8 desc[UR36][R2.64], R0 ;  /* 0x0000000002007986 */ /* 0x0003e2000c101124 */
[----:B------:R-:W-:Y:S05]  /*27b0*/  BRA `(.L_x_34) ;  /* 0x0000000000fc7947 */ /* 0x000fea0003800000 */
.L_x_49:
[----:B------:R-:W-:Y:S01]  /*27c0*/  I2FP.F32.U32 R5, R4 ;  /* 0x0000000400057245 */ /* 0x000fe20000201000 */
[----:B------:R-:W-:Y:S01]  /*27d0*/  BSSY.RECONVERGENT B0, `(.L_x_55) ;  /* 0x0000011000007945 */ /* 0x000fe20003800200 */
[----:B------:R-:W-:Y:S02]  /*27e0*/  MOV R0, 0x80 ;  /* 0x0000008000007802 */ /* 0x000fe40000000f00 */
        /* <DEDUP_REMOVED lines=9> */
.L_x_57:
[----:B------:R-:W-:-:S04]  /*2880*/  SHF.R.U32.HI R0, RZ, 0x15, R5 ;  /* 0x00000015ff007819 */ /* 0x000fc80000011605 */
[----:B------:R-:W-:-:S04]  /*2890*/  LOP3.LUT R0, R0, 0x1, RZ, 0xc0, !PT ;  /* 0x0000000100007812 */ /* 0x000fc800078ec0ff */
[----:B------:R-:W-:-:S04]  /*28a0*/  IADD3 R0, PT, PT, R5, 0x88fffff, R0 ;  /* 0x088fffff05007810 */ /* 0x000fc80007ffe000 */
[----:B------:R-:W-:-:S04]  /*28b0*/  SHF.R.U32.HI R0, RZ, 0x15, R0 ;  /* 0x00000015ff007819 */ /* 0x000fc80000011600 */
[----:B------:R-:W-:-:S07]  /*28c0*/  LOP3.LUT R4, R0, 0xff, RZ, 0xc0, !PT ;  /* 0x000000ff00047812 */ /* 0x000fce00078ec0ff */
.L_x_58:
[----:B------:R-:W-:-:S07]  /*28d0*/  PRMT R0, R4, 0x7610, R0 ;  /* 0x0000761004007816 */ /* 0x000fce0000000000 */
.L_x_56:
[----:B------:R-:W-:Y:S05]  /*28e0*/  BSYNC.RECONVERGENT B0 ;  /* 0x0000000000007941 */ /* 0x000fea0003800200 */
.L_x_55:
[----:B------:R0:W-:Y:S01]  /*28f0*/  STG.E.U8 desc[UR36][R2.64], R0 ;  /* 0x0000000002007986 */ /* 0x0001e2000c101124 */
[----:B------:R-:W-:Y:S05]  /*2900*/  BRA `(.L_x_34) ;  /* 0x0000000000a87947 */ /* 0x000fea0003800000 */
.L_x_48:
[----:B------:R-:W-:-:S09]  /*2910*/  UISETP.NE.AND UP0, UPT, UR4, 0x1c, UPT ;  /* 0x0000001c0400788c */ /* 0x000fd2000bf05270 */
[----:B------:R-:W-:Y:S05]  /*2920*/  BRA.U !UP0, `(.L_x_59) ;  /* 0x00000001089c7547 */ /* 0x000fea000b800000 */
[----:B------:R-:W-:-:S09]  /*2930*/  UISETP.NE.AND UP0, UPT, UR4, 0x1d, UPT ;  /* 0x0000001d0400788c */ /* 0x000fd2000bf05270 */
[----:B------:R-:W-:Y:S05]  /*2940*/  BRA.U !UP0, `(.L_x_60) ;  /* 0x0000000108887547 */ /* 0x000fea000b800000 */
[----:B------:R-:W-:-:S09]  /*2950*/  UISETP.NE.AND UP0, UPT, UR4, 0x2c, UPT ;  /* 0x0000002c0400788c */ /* 0x000fd2000bf05270 */
[----:B------:R-:W-:Y:S05]  /*2960*/  BRA.U !UP0, `(.L_x_61) ;  /* 0x0000000108447547 */ /* 0x000fea000b800000 */
.L_x_33:
[----:B------:R-:W-:Y:S01]  /*2970*/  MOV R0, 0x0 ;  /* 0x0000000000007802 */ /* 0x000fe20000000f00 */
[----:B------:R-:W0:Y:S01]  /*2980*/  LDCU.64 UR6, c[0x4][0x1a8] ;  /* 0x01003500ff0677ac */ /* 0x000e220008000a00 */
[----:B------:R-:W-:Y:S02]  /*2990*/  HFMA2 R13, -RZ, RZ, 0, 0 ;  /* 0x00000000ff0d7431 */ /* 0x000fe400000001ff */
[----:B------:R-:W-:Y:S01]  /*29a0*/  IMAD.MOV.U32 R8, RZ, RZ, 0x65 ;  /* 0x00000065ff087424 */ /* 0x000fe200078e00ff */
[----:B------:R1:W2:Y:S01]  /*29b0*/  LDC.64 R2, c[0x4][R0] ;  /* 0x0100000000027b82 */ /* 0x0002a20000000a00 */
[----:B------:R-:W3:Y:S01]  /*29c0*/  LDCU.64 UR8, c[0x4][0x1b0] ;  /* 0x01003600ff0877ac */ /* 0x000ee20008000a00 */
[----:B------:R-:W-:Y:S01]  /*29d0*/  IMAD.MOV.U32 R12, RZ, RZ, 0x1 ;  /* 0x00000001ff0c7424 */ /* 0x000fe200078e00ff */
[----:B------:R-:W4:Y:S01]  /*29e0*/  LDCU.64 UR4, c[0x4][0xc0] ;  /* 0x01001800ff0477ac */ /* 0x000f220008000a00 */
[----:B0-----:R-:W-:Y:S02]  /*29f0*/  IMAD.U32 R4, RZ, RZ, UR6 ;  /* 0x00000006ff047e24 */ /* 0x001fe4000f8e00ff */
[----:B------:R-:W-:Y:S01]  /*2a00*/  IMAD.U32 R5, RZ, RZ, UR7 ;  /* 0x00000007ff057e24 */ /* 0x000fe2000f8e00ff */
[----:B---3--:R-:W-:Y:S01]  /*2a10*/  MOV R6, UR8 ;  /* 0x0000000800067c02 */ /* 0x008fe20008000f00 */
[----:B------:R-:W-:-:S02]  /*2a20*/  IMAD.U32 R7, RZ, RZ, UR9 ;  /* 0x00000009ff077e24 */ /* 0x000fc4000f8e00ff */
[----:B----4-:R-:W-:Y:S01]  /*2a30*/  IMAD.U32 R10, RZ, RZ, UR4 ;  /* 0x00000004ff0a7e24 */ /* 0x010fe2000f8e00ff */
[----:B-1----:R-:W-:-:S07]  /*2a40*/  MOV R11, UR5 ;  /* 0x00000005000b7c02 */ /* 0x002fce0008000f00 */
[----:B------:R-:W-:-:S07]  /*2a50*/  LEPC R20, `(.L_x_62) ;  /* 0x000000001014794e */ /* 0x000fce0000000000 */
[----:B--2---:R-:W-:Y:S05]  /*2a60*/  CALL.ABS.NOINC R2 ;  /* 0x0000000002007343 */ /* 0x004fea0003c00000 */
.L_x_62:
[----:B------:R-:W-:Y:S05]  /*2a70*/  BRA `(.L_x_34) ;  /* 0x00000000004c7947 */ /* 0x000fea0003800000 */
.L_x_61:
[----:B------:R-:W-:-:S04]  /*2a80*/  I2FP.F32.U32 R5, R4 ;  /* 0x0000000400057245 */ /* 0x000fc80000201000 */
[----:B------:R-:W-:-:S04]  /*2a90*/  SHF.R.U32.HI R4, RZ, 0x17, R5 ;  /* 0x00000017ff047819 */ /* 0x000fc80000011605 */
[----:B------:R-:W-:-:S13]  /*2aa0*/  ISETP.NE.AND P1, PT, R4, 0xff, PT ;  /* 0x000000ff0400780c */ /* 0x000fda0003f25270 */
[--C-:B------:R-:W-:Y:S02]  /*2ab0*/  @P1 SHF.R.U32.HI R0, RZ, 0x16, R5.reuse ;  /* 0x00000016ff001819 */ /* 0x100fe40000011605 */
[----:B------:R-:W-:Y:S01]  /*2ac0*/  @P1 LOP3.LUT P0, RZ, R4, 0x3fffff, R5, 0xf8, !PT ;  /* 0x003fffff04ff1812 */ /* 0x000fe2000780f805 */
[----:B------:R-:W-:Y:S01]  /*2ad0*/  IMAD.MOV.U32 R5, RZ, RZ, 0xff ;  /* 0x000000ffff057424 */ /* 0x000fe200078e00ff */
[----:B------:R-:W-:-:S04]  /*2ae0*/  @P1 LOP3.LUT R0, R0, 0x1, RZ, 0xc0, !PT ;  /* 0x0000000100001812 */ /* 0x000fc800078ec0ff */
[----:B------:R-:W-:Y:S01]  /*2af0*/  @P1 ISETP.EQ.U32.AND P2, PT, R0, 0x1, P0 ;  /* 0x000000010000180c */ /* 0x000fe20000742070 */
[----:B------:R-:W-:Y:S01]  /*2b00*/  @P1 VIADD R0, R4, 0x1 ;  /* 0x0000000104001836 */ /* 0x000fe20000000000 */
[----:B------:R-:W-:Y:S02]  /*2b10*/  PLOP3.LUT P0, PT, PT, PT, PT, 0x80, 0x8 ;  /* 0x000000000008781c */ /* 0x000fe40003f0f070 */
[----:B------:R-:W-:-:S13]  /*2b20*/  @P1 PLOP3.LUT P0, PT, P2, PT, PT, 0x80, 0x8 ;  /* 0x000000000008181c */ /* 0x000fda000170f070 */
[----:B------:R-:W-:-:S05]  /*2b30*/  @!P0 IADD3 R0, PT, PT, R4, RZ, RZ ;  /* 0x000000ff04008210 */ /* 0x000fca0007ffe0ff */
[----:B------:R-:W-:-:S05]  /*2b40*/  @P1 IMAD.MOV.U32 R5, RZ, RZ, R0 ;  /* 0x000000ffff051224 */ /* 0x000fca00078e0000 */
[----:B------:R4:W-:Y:S01]  /*2b50*/  STG.E.U8 desc[UR36][R2.64], R5 ;  /* 0x0000000502007986 */ /* 0x0009e2000c101124 */
[----:B------:R-:W-:Y:S05]  /*2b60*/  BRA `(.L_x_34) ;  /* 0x0000000000107947 */ /* 0x000fea0003800000 */
.L_x_60:
[----:B------:R-:W-:-:S05]  /*2b70*/  IMAD.MOV.U32 R5, RZ, RZ, RZ ;  /* 0x000000ffff057224 */ /* 0x000fca00078e00ff */
[----:B------:R0:W-:Y:S01]  /*2b80*/  STG.E.64 desc[UR36][R2.64], R4 ;  /* 0x0000000402007986 */ /* 0x0001e2000c101b24 */
[----:B------:R-:W-:Y:S05]  /*2b90*/  BRA `(.L_x_34) ;  /* 0x0000000000047947 */ /* 0x000fea0003800000 */
.L_x_59:
[----:B------:R3:W-:Y:S02]  /*2ba0*/  STG.E desc[UR36][R2.64], R4 ;  /* 0x0000000402007986 */ /* 0x0007e4000c101924 */
.L_x_34:
[----:B------:R-:W-:Y:S05]  /*2bb0*/  BSYNC.RECONVERGENT B6 ;  /* 0x0000000000067941 */ /* 0x000fea0003800200 */
.L_x_28:
[----:B------:R-:W-:-:S07]  /*2bc0*/  IADD3 R17, PT, PT, R17, 0x80, RZ ;  /* 0x0000008011117810 */ /* 0x000fce0007ffe0ff */
.L_x_1:
[----:B------:R-:W-:Y:S05]  /*2bd0*/  BSYNC.RECONVERGENT B7 ;  /* 0x0000000000077941 */ /* 0x000fea0003800200 */
.L_x_0:
[----:B------:R-:W5:Y:S01]  /*2be0*/  LDCU UR4, c[0x0][0x380] ;  /* 0x00007000ff0477ac */ /* 0x000f620008000800 */
[----:B------:R-:W-:Y:S01]  /*2bf0*/  BSSY.RECONVERGENT B7, `(.L_x_63) ;  /* 0x00002ae000077945 */ /* 0x000fe20003800200 */
[----:B-----5:R-:W-:-:S13]  /*2c00*/  ISETP.GE.AND P0, PT, R17, UR4, PT ;  /* 0x0000000411007c0c */ /* 0x020fda000bf06270 */
[----:B------:R-:W-:Y:S05]  /*2c10*/  @P0 BRA `(.L_x_64) ;  /* 0x0000002800ac0947 */ /* 0x000fea0003800000 */
[----:B------:R-:W5:Y:S01]  /*2c20*/  LDCU UR4, c[0x0][0x388] ;  /* 0x00007100ff0477ac */ /* 0x000f620008000800 */
[----:B01----:R-:W-:Y:S02]  /*2c30*/  IMAD.MOV.U32 R0, RZ, RZ, RZ ;  /* 0x000000ffff007224 */ /* 0x003fe400078e00ff */
[----:B------:R-:W-:Y:S01]  /*2c40*/  IMAD.MOV.U32 R16, RZ, RZ, RZ ;  /* 0x000000ffff107224 */ /* 0x000fe200078e00ff */
[----:B-----5:R-:W-:-:S09]  /*2c50*/  UISETP.NE.AND UP0, UPT, UR4, URZ, UPT ;  /* 0x000000ff0400728c */ /* 0x020fd2000bf05270 */
[----:B------:R-:W-:Y:S05]  /*2c60*/  BRA.U !UP0, `(.L_x_65) ;  /* 0x0000001108a87547 */ /* 0x000fea000b800000 */
[----:B------:R-:W2:Y:S01]  /*2c70*/  LDCU.64 UR4, c[0x0][0x390] ;  /* 0x00007200ff0477ac */ /* 0x000ea20008000a00 */
[----:B------:R-:W-:Y:S01]  /*2c80*/  HFMA2 R16, -RZ, RZ, 0, 0 ;  /* 0x00000000ff107431 */ /* 0x000fe200000001ff */
[----:B------:R-:W0:Y:S01]  /*2c90*/  LDCU UR6, c[0x0][0x38c] ;  /* 0x00007180ff0677ac */ /* 0x000e220008000800 */
[----:B------:R-:W1:Y:S01]  /*2ca0*/  LDCU.64 UR8, c[0x0][0x4b8] ;  /* 0x00009700ff0877ac */ /* 0x000e620008000a00 */
[----:B------:R-:W-:Y:S02]  /*2cb0*/  UISETP.NE.AND UP0, UPT, UR41, URZ, UPT ;  /* 0x000000ff2900728c */ /* 0x000fe4000bf05270 */
[----:B--234-:R-:W-:-:S05]  /*2cc0*/  IMAD.HI.U32 R2, R17, UR4, R16 ;  /* 0x0000000411027c27 */ /* 0x01cfca000f8e0010 */
[----:B------:R-:W-:-:S05]  /*2cd0*/  SHF.R.U32.HI R3, RZ, UR5, R2 ;  /* 0x00000005ff037c19 */ /* 0x000fca0008011602 */
[----:B------:R-:W-:-:S04]  /*2ce0*/  IMAD.MOV R0, RZ, RZ, -R3 ;  /* 0x000000ffff007224 */ /* 0x000fc800078e0a03 */
[----:B0-----:R-:W-:-:S04]  /*2cf0*/  IMAD R0, R0, UR6, R17 ;  /* 0x0000000600007c24 */ /* 0x001fc8000f8e0211 */
[C---:B-1----:R-:W-:Y:S02]  /*2d00*/  IMAD R16, R0.reuse, UR8, RZ ;  /* 0x0000000800107c24 */ /* 0x042fe4000f8e02ff */
        /* <DEDUP_REMOVED lines=281> */
[----:B------:R-:W2:Y:S02]  /*3ea0*/  LDCU.64 UR8, c[0x0][0x578] ;  /* 0x0000af00ff0877ac */ /* 0x000ea40008000a00 */
[----:B0-----:R-:W-:-:S05]  /*3eb0*/  IMAD.HI.U32 R2, R5, UR4, R4 ;  /* 0x0000000405027c27 */ /* 0x001fca000f8e0004 */
[----:B------:R-:W-:-:S04]  /*3ec0*/  SHF.R.U32.HI R2, RZ, UR5, R2 ;  /* 0x00000005ff027c19 */ /* 0x000fc80008011602 */
[----:B------:R-:W-:-:S05]  /*3ed0*/  IADD3 R3, PT, PT, -R2, RZ, RZ ;  /* 0x000000ff02037210 */ /* 0x000fca0007ffe1ff */
[----:B-1----:R-:W-:-:S04]  /*3ee0*/  IMAD R5, R3, UR6, R5 ;  /* 0x0000000603057c24 */ /* 0x002fc8000f8e0205 */
[C---:B--2---:R-:W-:Y:S02]  /*3ef0*/  IMAD R16, R5.reuse, UR8, R16 ;  /* 0x0000000805107c24 */ /* 0x044fe4000f8e0210 */
[----:B------:R-:W-:-:S07]  /*3f00*/  IMAD R0, R5, UR9, R0 ;  /* 0x0000000905007c24 */ /* 0x000fce000f8e0200 */
.L_x_65:
[----:B------:R-:W2:Y:S01]  /*3f10*/  LDCU.64 UR6, c[0x0][0x588] ;  /* 0x0000b100ff0677ac */ /* 0x000ea20008000a00 */
[----:B------:R-:W-:Y:S01]  /*3f20*/  BSSY.RECONVERGENT B6, `(.L_x_66) ;  /* 0x00000a4000067945 */ /* 0x000fe20003800200 */
[----:B------:R-:W-:-:S04]  /*3f30*/  UPRMT UR4, UR42, 0x9910, URZ ;  /* 0x000099102a047896 */ /* 0x000fc800080000ff */
[----:B------:R-:W-:Y:S01]  /*3f40*/  UISETP.GT.AND UP0, UPT, UR4, 0x9, UPT ;  /* 0x000000090400788c */ /* 0x000fe2000bf04270 */
[----:B--234-:R-:W-:-:S05]  /*3f50*/  IADD3 R2, P0, PT, R0, UR6, RZ ;  /* 0x0000000600027c10 */ /* 0x01cfca000ff1e0ff */
        /* <DEDUP_REMOVED lines=13> */
.L_x_70:
[----:B------:R-:W2:Y:S02]  /*4030*/  LDG.E.U8 R2, desc[UR36][R2.64] ;  /* 0x0000002402027981 */ /* 0x000ea4000c1e1100 */
[----:B--2---:R-:W-:Y:S01]  /*4040*/  ISETP.NE.AND P0, PT, R2, RZ, PT ;  /* 0x000000ff0200720c */ /* 0x004fe20003f05270 */
[----:B------:R-:W-:-:S12]  /*4050*/  BRA `(.L_x_72) ;  /* 0x0000000800407947 */ /* 0x000fd80003800000 */
.L_x_69:
        /* <DEDUP_REMOVED lines=10> */
.L_x_74:
[----:B------:R-:W2:Y:S02]  /*4100*/  LDG.E R2, desc[UR36][R2.64] ;  /* 0x0000002402027981 */ /* 0x000ea4000c1e1900 */
[----:B--2---:R-:W-:Y:S01]  /*4110*/  ISETP.NE.AND P0, PT, R2, RZ, PT ;  /* 0x000000ff0200720c */ /* 0x004fe20003f05270 */
[----:B------:R-:W-:-:S12]  /*4120*/  BRA `(.L_x_72) ;  /* 0x00000008000c7947 */ /* 0x000fd80003800000 */
.L_x_73:
[----:B------:R-:W2:Y:S02]  /*4130*/  LDG.E.U16 R2, desc[UR36][R2.64] ;  /* 0x0000002402027981 */ /* 0x000ea4000c1e1500 */
[----:B--2---:R-:W-:Y:S01]  /*4140*/  ISETP.NE.AND P0, PT, R2, RZ, PT ;  /* 0x000000ff0200720c */ /* 0x004fe20003f05270 */
[----:B------:R-:W-:-:S12]  /*4150*/  BRA `(.L_x_72) ;  /* 0x0000000800007947 */ /* 0x000fd80003800000 */
.L_x_68:
        /* <DEDUP_REMOVED lines=9> */
.L_x_76:
[----:B------:R-:W2:Y:S02]  /*41f0*/  LDG.E.U16 R0, desc[UR36][R2.64] ;  /* 0x0000002402007981 */ /* 0x000ea4000c1e1500 */
[----:B--2---:R-:W-:-:S05]  /*4200*/  HADD2.F32 R0, -RZ, R0.H0_H0 ;  /* 0x20000000ff007230 */ /* 0x004fca0000004100 */
[----:B------:R-:W-:Y:S01]  /*4210*/  FSETP.NEU.FTZ.AND P0, PT, R0, RZ, PT ;  /* 0x000000ff0000720b */ /* 0x000fe20003f1d000 */
[----:B------:R-:W-:-:S12]  /*4220*/  BRA `(.L_x_72) ;  /* 0x0000000400cc7947 */ /* 0x000fd80003800000 */
.L_x_75:
        /* <DEDUP_REMOVED lines=11> */
.L_x_78:
        /* <DEDUP_REMOVED lines=8> */
.L_x_77:
[----:B------:R-:W2:Y:S02]  /*4360*/  LDG.E.64 R2, desc[UR36][R2.64] ;  /* 0x0000002402027981 */ /* 0x000ea4000c1e1b00 */
[----:B--2---:R1:W2:Y:S02]  /*4370*/  DSETP.NEU.AND P0, PT, R2, RZ, PT ;  /* 0x000000ff0200722a */ /* 0x0042a40003f0d000 */
[----:B--2---:R-:W-:Y:S05]  /*4380*/  BRA `(.L_x_72) ;  /* 0x0000000400747947 */ /* 0x004fea0003800000 */
.L_x_67:
        /* <DEDUP_REMOVED lines=11> */
.L_x_81:
        /* <DEDUP_REMOVED lines=8> */
.L_x_80:
        /* <DEDUP_REMOVED lines=9> */
.L_x_83:
[----:B------:R-:W2:Y:S02]  /*4550*/  LDG.E.U8 R2, desc[UR36][R2.64] ;  /* 0x0000002402027981 */ /* 0x000ea4000c1e1100 */
[----:B--2---:R-:W-:-:S04]  /*4560*/  SHF.L.U32 R0, R2, 0x19, RZ ;  /* 0x0000001902007819 */ /* 0x004fc800000006ff */
[----:B------:R-:W-:-:S13]  /*4570*/  ISETP.GE.U32.AND P0, PT, R0, 0x8000000, PT ;  /* 0x080000000000780c */ /* 0x000fda0003f06070 */
[----:B------:R-:W-:Y:S01]  /*4580*/  @!P0 IMAD.SHL.U32 R4, R2, 0x100, RZ ;  /* 0x0000010002048824 */ /* 0x000fe200078e00ff */
[----:B------:R-:W-:-:S04]  /*4590*/  @P0 LEA.HI R0, R0, 0x70000000, RZ, 0x1c ;  /* 0x7000000000000811 */ /* 0x000fc800078fe0ff */
[----:B------:R-:W-:Y:S01]  /*45a0*/  @!P0 LOP3.LUT R4, R4, 0x7f00, RZ, 0xc0, !PT ;  /* 0x00007f0004048812 */ /* 0x000fe200078ec0ff */
[----:B------:R-:W-:-:S03]  /*45b0*/  @P0 FMUL.FTZ R0, R0, 1.9259299443872358531e-34 ;  /* 0x0780000000000820 */ /* 0x000fc60000410000 */
[----:B------:R-:W-:-:S05]  /*45c0*/  @!P0 LOP3.LUT R4, R4, 0x3f000000, RZ, 0xfc, !PT ;  /* 0x3f00000004048812 */ /* 0x000fca00078efcff */
[----:B------:R-:W-:-:S05]  /*45d0*/  @!P0 FADD.FTZ R0, R4, -0.5 ;  /* 0xbf00000004008421 */ /* 0x000fca0000010000 */
[----:B------:R-:W-:Y:S01]  /*45e0*/  LOP3.LUT P0, RZ, R0, 0x7fffffff, RZ, 0xc0, !PT ;  /* 0x7fffffff00ff7812 */ /* 0x000fe2000780c0ff */
[----:B------:R-:W-:-:S12]  /*45f0*/  BRA `(.L_x_72) ;  /* 0x0000000000d87947 */ /* 0x000fd80003800000 */
.L_x_82:
[----:B------:R-:W2:Y:S02]  /*4600*/  LDG.E.U16 R0, desc[UR36][R2.64] ;  /* 0x0000002402007981 */ /* 0x000ea4000c1e1500 */
[----:B--2---:R-:W-:-:S04]  /*4610*/  SHF.L.U32 R0, R0, 0x10, RZ ;  /* 0x0000001000007819 */ /* 0x004fc800000006ff */
[----:B------:R-:W-:Y:S01]  /*4620*/  FSETP.NEU.FTZ.AND P0, PT, R0, RZ, PT ;  /* 0x000000ff0000720b */ /* 0x000fe20003f1d000 */
[----:B------:R-:W-:-:S12]  /*4630*/  BRA `(.L_x_72) ;  /* 0x0000000000c87947 */ /* 0x000fd80003800000 */
.L_x_79:
        /* <DEDUP_REMOVED lines=11> */
.L_x_86:
[----:B------:R-:W2:Y:S02]  /*46f0*/  LDG.E.U8 R2, desc[UR36][R2.64] ;  /* 0x0000002402027981 */ /* 0x000ea4000c1e1100 */
[----:B--2---:R-:W-:Y:S01]  /*4700*/  ISETP.NE.AND P0, PT, R2, RZ, PT ;  /* 0x000000ff0200720c */ /* 0x004fe20003f05270 */
[----:B------:R-:W-:-:S12]  /*4710*/  BRA `(.L_x_72) ;  /* 0x0000000000907947 */ /* 0x000fd80003800000 */
.L_x_85:
[----:B------:R-:W2:Y:S02]  /*4720*/  LDG.E.U8 R2, desc[UR36][R2.64] ;  /* 0x0000002402027981 */ /* 0x000ea4000c1e1100 */
[----:B--2---:R-:W-:Y:S01]  /*4730*/  ISETP.NE.AND P0, PT, R2, RZ, PT ;  /* 0x000000ff0200720c */ /* 0x004fe20003f05270 */
[----:B------:R-:W-:-:S12]  /*4740*/  BRA `(.L_x_72) ;  /* 0x0000000000847947 */ /* 0x000fd80003800000 */
.L_x_84:
[----:B------:R-:W-:-:S09]  /*4750*/  UISETP.NE.AND UP0, UPT, UR4, 0x1c, UPT ;  /* 0x0000001c0400788c */ /* 0x000fd2000bf05270 */
[----:B------:R-:W-:Y:S05]  /*4760*/  BRA.U !UP0, `(.L_x_87) ;  /* 0x0000000108747547 */ /* 0x000fea000b800000 */
[----:B------:R-:W-:-:S09]  /*4770*/  UISETP.NE.AND UP0, UPT, UR4, 0x1d, UPT ;  /* 0x0000001d0400788c */ /* 0x000fd2000bf05270 */
[----:B------:R-:W-:Y:S05]  /*4780*/  BRA.U !UP0, `(.L_x_88) ;  /* 0x00000001085c7547 */ /* 0x000fea000b800000 */
[----:B------:R-:W-:-:S09]  /*4790*/  UISETP.NE.AND UP0, UPT, UR4, 0x2c, UPT ;  /* 0x0000002c0400788c */ /* 0x000fd2000bf05270 */
[----:B------:R-:W-:Y:S05]  /*47a0*/  BRA.U UP0, `(.L_x_71) ;  /* 0x00000001000c7547 */ /* 0x000fea000b800000 */
[----:B------:R-:W2:Y:S02]  /*47b0*/  LDG.E.U8 R2, desc[UR36][R2.64] ;  /* 0x0000002402027981 */ /* 0x000ea4000c1e1100 */
[----:B--2---:R-:W-:Y:S01]  /*47c0*/  ISETP.NE.AND P0, PT, R2, RZ, PT ;  /* 0x000000ff0200720c */ /* 0x004fe20003f05270 */
[----:B------:R-:W-:-:S12]  /*47d0*/  BRA `(.L_x_72) ;  /* 0x0000000000607947 */ /* 0x000fd80003800000 */
.L_x_71:
[----:B------:R-:W-:Y:S01]  /*47e0*/  MOV R2, 0x0 ;  /* 0x0000000000027802 */ /* 0x000fe20000000f00 */
[----:B------:R-:W0:Y:S01]  /*47f0*/  LDCU.64 UR4, c[0x4][0x1a8] ;  /* 0x01003500ff0477ac */ /* 0x000e220008000a00 */
[----:B------:R-:W-:Y:S02]  /*4800*/  HFMA2 R12, -RZ, RZ, 0, 5.9604644775390625e-08 ;  /* 0x00000001ff0c7431 */ /* 0x000fe400000001ff */
[----:B------:R-:W-:Y:S01]  /*4810*/  IMAD.MOV.U32 R8, RZ, RZ, 0x4e ;  /* 0x0000004eff087424 */ /* 0x000fe200078e00ff */
[----:B------:R-:W1:Y:S01]  /*4820*/  LDCU.64 UR6, c[0x4][0x1b0] ;  /* 0x01003600ff0677ac */ /* 0x000e620008000a00 */
[----:B------:R-:W2:Y:S01]  /*4830*/  LDC.64 R2, c[0x4][R2] ;  /* 0x0100000002027b82 */ /* 0x000ea20000000a00 */
[----:B------:R-:W-:Y:S01]  /*4840*/  IMAD.MOV.U32 R13, RZ, RZ, RZ ;  /* 0x000000ffff0d7224 */ /* 0x000fe200078e00ff */
[----:B------:R-:W3:Y:S01]  /*4850*/  LDCU.64 UR8, c[0x4][0xb8] ;  /* 0x01001700ff0877ac */ /* 0x000ee20008000a00 */
[----:B0-----:R-:W-:Y:S01]  /*4860*/  IMAD.U32 R4, RZ, RZ, UR4 ;  /* 0x00000004ff047e24 */ /* 0x001fe2000f8e00ff */
[----:B------:R-:W-:Y:S01]  /*4870*/  MOV R5, UR5 ;  /* 0x0000000500057c02 */ /* 0x000fe20008000f00 */
[----:B-1----:R-:W-:Y:S01]  /*4880*/  IMAD.U32 R6, RZ, RZ, UR6 ;  /* 0x00000006ff067e24 */ /* 0x002fe2000f8e00ff */
[----:B------:R-:W-:Y:S01]  /*4890*/  MOV R7, UR7 ;  /* 0x0000000700077c02 */ /* 0x000fe20008000f00 */
[----:B---3--:R-:W-:Y:S01]  /*48a0*/  IMAD.U32 R10, RZ, RZ, UR8 ;  /* 0x00000008ff0a7e24 */ /* 0x008fe2000f8e00ff */
[----:B------:R-:W-:-:S07]  /*48b0*/  MOV R11, UR9 ;  /* 0x00000009000b7c02 */ /* 0x000fce0008000f00 */
[----:B------:R-:W-:-:S07]  /*48c0*/  LEPC R20, `(.L_x_89) ;  /* 0x000000001014794e */ /* 0x000fce0000000000 */
[----:B--2---:R-:W-:Y:S05]  /*48d0*/  CALL.ABS.NOINC R2 ;  /* 0x0000000002007343 */ /* 0x004fea0003c00000 */
.L_x_89:
[----:B------:R-:W-:Y:S01]  /*48e0*/  PLOP3.LUT P0, PT, PT, PT, PT, 0x8, 0x80 ;  /* 0x000000000080781c */ /* 0x000fe20003f0e170 */
[----:B------:R-:W-:-:S12]  /*48f0*/  BRA `(.L_x_72) ;  /* 0x0000000000187947 */ /* 0x000fd80003800000 */
.L_x_88:
[----:B------:R-:W2:Y:S02]  /*4900*/  LDG.E.64 R2, desc[UR36][R2.64] ;  /* 0x0000002402027981 */ /* 0x000ea4000c1e1b00 */
[----:B--2---:R-:W-:-:S04]  /*4910*/  ISETP.NE.U32.AND P0, PT, R2, RZ, PT ;  /* 0x000000ff0200720c */ /* 0x004fc80003f05070 */
[----:B------:R-:W-:Y:S01]  /*4920*/  ISETP.NE.AND.EX P0, PT, R3, RZ, PT, P0 ;  /* 0x000000ff0300720c */ /* 0x000fe20003f05300 */
[----:B------:R-:W-:-:S12]  /*4930*/  BRA `(.L_x_72) ;  /* 0x0000000000087947 */ /* 0x000fd80003800000 */
.L_x_87:
[----:B------:R-:W2:Y:S02]  /*4940*/  LDG.E R2, desc[UR36][R2.64] ;  /* 0x0000002402027981 */ /* 0x000ea4000c1e1900 */
[----:B--2---:R-:W-:-:S13]  /*4950*/  ISETP.NE.AND P0, PT, R2, RZ, PT ;  /* 0x000000ff0200720c */ /* 0x004fda0003f05270 */
.L_x_72:
[----:B------:R-:W-:Y:S05]  /*4960*/  BSYNC.RECONVERGENT B6 ;  /* 0x0000000000067941 */ /* 0x000fea0003800200 */
.L_x_66:
        /* <DEDUP_REMOVED lines=19> */
.L_x_94:
[----:B------:R0:W-:Y:S01]  /*4aa0*/  STG.E.U8 desc[UR36][R2.64], R4 ;  /* 0x0000000402007986 */ /* 0x0001e2000c101124 */
[----:B------:R-:W-:Y:S05]  /*4ab0*/  BRA `(.L_x_96) ;  /* 0x0000000800fc7947 */ /* 0x000fea0003800000 */
.L_x_93:
        /* <DEDUP_REMOVED lines=9> */
.L_x_98:
[----:B------:R0:W-:Y:S01]  /*4b50*/  STG.E desc[UR36][R2.64], R4 ;  /* 0x0000000402007986 */ /* 0x0001e2000c101924 */
[----:B------:R-:W-:Y:S05]  /*4b60*/  BRA `(.L_x_96) ;  /* 0x0000000800d07947 */ /* 0x000fea0003800000 */
.L_x_97:
[----:B------:R0:W-:Y:S01]  /*4b70*/  STG.E.U16 desc[UR36][R2.64], R4 ;  /* 0x0000000402007986 */ /* 0x0001e2000c101524 */
[----:B------:R-:W-:Y:S05]  /*4b80*/  BRA `(.L_x_96) ;  /* 0x0000000800c87947 */ /* 0x000fea0003800000 */
.L_x_92:
        /* <DEDUP_REMOVED lines=9> */
.L_x_100:
[----:B------:R-:W-:-:S04]  /*4c20*/  I2FP.F32.U32 R0, R4 ;  /* 0x0000000400007245 */ /* 0x000fc80000201000 */
[----:B------:R-:W-:-:S05]  /*4c30*/  F2FP.F16.F32.PACK_AB R0, RZ, R0 ;  /* 0x00000000ff00723e */ /* 0x000fca00000000ff */
[----:B------:R3:W-:Y:S01]  /*4c40*/  STG.E.U16 desc[UR36][R2.64], R0 ;  /* 0x0000000002007986 */ /* 0x0007e2000c101524 */
[----:B------:R-:W-:Y:S05]  /*4c50*/  BRA `(.L_x_96) ;  /* 0x0000000800947947 */ /* 0x000fea0003800000 */
.L_x_99:
[----:B------:R-:W-:-:S09]  /*4c60*/  UISETP.NE.AND UP0, UPT, UR4, 0x7, UPT ;  /* 0x000000070400788c */ /* 0x000fd2000bf05270 */
[----:B------:R-:W-:Y:S05]  /*4c70*/  BRA.U !UP0, `(.L_x_101) ;  /* 0x0000000108347547 */ /* 0x000fea000b800000 */
[----:B------:R-:W-:-:S09]  /*4c80*/  UISETP.NE.AND UP0, UPT, UR4, 0x8, UPT ;  /* 0x000000080400788c */ /* 0x000fd2000bf05270 */
[----:B------:R-:W-:Y:S05]  /*4c90*/  BRA.U !UP0, `(.L_x_102) ;  /* 0x0000000108187547 */ /* 0x000fea000b800000 */
[----:B------:R-:W-:-:S09]  /*4ca0*/  UISETP.NE.AND UP0, UPT, UR4, 0x9, UPT ;  /* 0x000000090400788c */ /* 0x000fd2000bf05270 */
[----:B------:R-:W-:Y:S05]  /*4cb0*/  BRA.U UP0, `(.L_x_95) ;  /* 0x0000000500b07547 */ /* 0x000fea000b800000 */
[----:B------:R-:W-:Y:S01]  /*4cc0*/  I2FP.F32.U32 R4, R4 ;  /* 0x0000000400047245 */ /* 0x000fe20000201000 */
[----:B------:R-:W-:-:S05]  /*4cd0*/  HFMA2 R5, -RZ, RZ, 0, 0 ;  /* 0x00000000ff057431 */ /* 0x000fca00000001ff */
[----:B------:R1:W-:Y:S01]  /*4ce0*/  STG.E.64 desc[UR36][R2.64], R4 ;  /* 0x0000000402007986 */ /* 0x0003e2000c101b24 */
[----:B------:R-:W-:Y:S05]  /*4cf0*/  BRA `(.L_x_96) ;  /* 0x00000008006c7947 */ /* 0x000fea0003800000 */
.L_x_102:
[----:B------:R-:W-:-:S04]  /*4d00*/  I2FP.F32.U32 R4, R4 ;  /* 0x0000000400047245 */ /* 0x000fc80000201000 */
[----:B------:R-:W-:-:S04]  /*4d10*/  F2FP.F16.F32.PACK_AB R5, RZ, R4 ;  /* 0x00000004ff05723e */ /* 0x000fc800000000ff */
[----:B------:R-:W-:-:S05]  /*4d20*/  PRMT R5, R5, 0x5410, RZ ;  /* 0x0000541005057816 */ /* 0x000fca00000000ff */
[----:B------:R0:W-:Y:S01]  /*4d30*/  STG.E desc[UR36][R2.64], R5 ;  /* 0x0000000502007986 */ /* 0x0001e2000c101924 */
[----:B------:R-:W-:Y:S05]  /*4d40*/  BRA `(.L_x_96) ;  /* 0x0000000800587947 */ /* 0x000fea0003800000 */
.L_x_101:
[----:B------:R-:W0:Y:S02]  /*4d50*/  I2F.F64.U32 R4, R4 ;  /* 0x0000000400047312 */ /* 0x000e240000201800 */
[----:B0-----:R2:W-:Y:S01]  /*4d60*/  STG.E.64 desc[UR36][R2.64], R4 ;  /* 0x0000000402007986 */ /* 0x0015e2000c101b24 */
[----:B------:R-:W-:Y:S05]  /*4d70*/  BRA `(.L_x_96) ;  /* 0x00000008004c7947 */ /* 0x000fea0003800000 */
.L_x_91:
[----:B------:R-:W-:-:S09]  /*4d80*/  UISETP.GT.AND UP0, UPT, UR4, 0x18, UPT ;  /* 0x000000180400788c */ /* 0x000fd2000bf04270 */
[----:B------:R-:W-:Y:S05]  /*4d90*/  BRA.U !UP0, `(.L_x_103) ;  /* 0x0000000508307547 */ /* 0x000fea000b800000 */
        /* <DEDUP_REMOVED lines=10> */
.L_x_106:
[----:B------:R-:W-:Y:S01]  /*4e40*/  I2FP.F32.U32 R5, R4 ;  /* 0x0000000400057245 */ /* 0x000fe20000201000 */
[----:B------:R-:W-:Y:S01]  /*4e50*/  BSSY.RECONVERGENT B0, `(.L_x_107) ;  /* 0x0000010000007945 */ /* 0x000fe20003800200 */
[----:B------:R-:W-:Y:S02]  /*4e60*/  IMAD.MOV.U32 R0, RZ, RZ, 0x80 ;  /* 0x00000080ff007424 */ /* 0x000fe400078e00ff */
[----:B------:R-:W-:-:S13]  /*4e70*/  ISETP.GT.U32.AND P0, PT, R5, 0x437fffff, PT ;  /* 0x437fffff0500780c */ /* 0x000fda0003f04070 */
[----:B------:R-:W-:Y:S05]  /*4e80*/  @P0 BRA `(.L_x_108) ;  /* 0x0000000000300947 */ /* 0x000fea0003800000 */
[----:B------:R-:W-:-:S13]  /*4e90*/  ISETP.GE.U32.AND P0, PT, R5, 0x3c000000, PT ;  /* 0x3c0000000500780c */ /* 0x000fda0003f06070 */
[----:B------:R-:W-:-:S04]  /*4ea0*/  @P0 SHF.R.U32.HI R0, RZ, 0x14, R5 ;  /* 0x00000014ff000819 */ /* 0x000fc80000011605 */
[----:B------:R-:W-:-:S04]  /*4eb0*/  @P0 LOP3.LUT R0, R0, 0x1, RZ, 0xc0, !PT ;  /* 0x0000000100000812 */ /* 0x000fc800078ec0ff */
[----:B------:R-:W-:-:S04]  /*4ec0*/  @P0 IADD3 R0, PT, PT, R5, 0x487ffff, R0 ;  /* 0x0487ffff05000810 */ /* 0x000fc80007ffe000 */
[----:B------:R-:W-:-:S04]  /*4ed0*/  @P0 SHF.R.U32.HI R0, RZ, 0x14, R0 ;  /* 0x00000014ff000819 */ /* 0x000fc80000011600 */
[----:B------:R-:W-:Y:S01]  /*4ee0*/  @P0 LOP3.LUT R0, R0, 0xff, RZ, 0xc0, !PT ;  /* 0x000000ff00000812 */ /* 0x000fe200078ec0ff */
[----:B------:R-:W-:Y:S06]  /*4ef0*/  @P0 BRA `(.L_x_108) ;  /* 0x0000000000140947 */ /* 0x000fec0003800000 */
[----:B------:R-:W-:-:S05]  /*4f00*/  FADD.FTZ R0, R5, 8192 ;  /* 0x4600000005007421 */ /* 0x000fca0000010000 */
[----:B------:R-:W-:Y:S02]  /*4f10*/  LOP3.LUT P0, R4, R0, 0xff, RZ, 0xc0, !PT ;  /* 0x000000ff00047812 */ /* 0x000fe4000780c0ff */
[----:B------:R-:W-:-:S11]  /*4f20*/  PRMT R0, RZ, 0x7610, R0 ;  /* 0x00007610ff007816 */ /* 0x000fd60000000000 */
[----:B------:R-:W-:Y:S05]  /*4f30*/  @!P0 BRA `(.L_x_108) ;  /* 0x0000000000048947 */ /* 0x000fea0003800000 */
[----:B------:R-:W-:-:S07]  /*4f40*/  MOV R0, R4 ;  /* 0x0000000400007202 */ /* 0x000fce0000000f00 */
.L_x_108:
[----:B------:R-:W-:Y:S05]  /*4f50*/  BSYNC.RECONVERGENT B0 ;  /* 0x0000000000007941 */ /* 0x000fea0003800200 */
.L_x_107:
[----:B------:R0:W-:Y:S01]  /*4f60*/  STG.E.U8 desc[UR36][R2.64], R0 ;  /* 0x0000000002007986 */ /* 0x0001e2000c101124 */
[----:B------:R-:W-:Y:S05]  /*4f70*/  BRA `(.L_x_96) ;  /* 0x0000000400cc7947 */ /* 0x000fea0003800000 */
.L_x_105:
        /* <DEDUP_REMOVED lines=17> */
.L_x_110:
[----:B------:R-:W-:Y:S05]  /*5090*/  BSYNC.RECONVERGENT B0 ;  /* 0x0000000000007941 */ /* 0x000fea0003800200 */
.L_x_109:
[----:B------:R0:W-:Y:S01]  /*50a0*/  STG.E.U8 desc[UR36][R2.64], R0 ;  /* 0x0000000002007986 */ /* 0x0001e2000c101124 */
[----:B------:R-:W-:Y:S05]  /*50b0*/  BRA `(.L_x_96) ;  /* 0x00000004007c7947 */ /* 0x000fea0003800000 */
.L_x_104:
[----:B------:R-:W-:-:S09]  /*50c0*/  UISETP.NE.AND UP0, UPT, UR4, 0x1c, UPT ;  /* 0x0000001c0400788c */ /* 0x000fd2000bf05270 */
[----:B------:R-:W-:Y:S05]  /*50d0*/  BRA.U !UP0, `(.L_x_111) ;  /* 0x0000000108587547 */ /* 0x000fea000b800000 */
[----:B------:R-:W-:-:S09]  /*50e0*/  UISETP.NE.AND UP0, UPT, UR4, 0x1d, UPT ;  /* 0x0000001d0400788c */ /* 0x000fd2000bf05270 */
[----:B------:R-:W-:Y:S05]  /*50f0*/  BRA.U !UP0, `(.L_x_112) ;  /* 0x0000000108447547 */ /* 0x000fea000b800000 */
[----:B------:R-:W-:-:S09]  /*5100*/  UISETP.NE.AND UP0, UPT, UR4, 0x2c, UPT ;  /* 0x0000002c0400788c */ /* 0x000fd2000bf05270 */
[----:B------:R-:W-:Y:S05]  /*5110*/  BRA.U UP0, `(.L_x_95) ;  /* 0x0000000100987547 */ /* 0x000fea000b800000 */
[----:B------:R-:W-:-:S04]  /*5120*/  I2FP.F32.U32 R5, R4 ;  /* 0x0000000400057245 */ /* 0x000fc80000201000 */
[----:B------:R-:W-:-:S04]  /*5130*/  SHF.R.U32.HI R4, RZ, 0x17, R5 ;  /* 0x00000017ff047819 */ /* 0x000fc80000011605 */
[----:B------:R-:W-:-:S13]  /*5140*/  ISETP.NE.AND P1, PT, R4, 0xff, PT ;  /* 0x000000ff0400780c */ /* 0x000fda0003f25270 */
[--C-:B------:R-:W-:Y:S02]  /*5150*/  @P1 SHF.R.U32.HI R0, RZ, 0x16, R5.reuse ;  /* 0x00000016ff001819 */ /* 0x100fe40000011605 */
[----:B------:R-:W-:Y:S01]  /*5160*/  @P1 LOP3.LUT P0, RZ, R4, 0x3fffff, R5, 0xf8, !PT ;  /* 0x003fffff04ff1812 */ /* 0x000fe2000780f805 */
[----:B------:R-:W-:Y:S01]  /*5170*/  IMAD.MOV.U32 R5, RZ, RZ, 0xff ;  /* 0x000000ffff057424 */ /* 0x000fe200078e00ff */
[----:B------:R-:W-:-:S04]  /*5180*/  @P1 LOP3.LUT R0, R0, 0x1, RZ, 0xc0, !PT ;  /* 0x0000000100001812 */ /* 0x000fc800078ec0ff */
[----:B------:R-:W-:Y:S02]  /*5190*/  @P1 ISETP.EQ.U32.AND P2, PT, R0, 0x1, P0 ;  /* 0x000000010000180c */ /* 0x000fe40000742070 */
[----:B------:R-:W-:Y:S02]  /*51a0*/  PLOP3.LUT P0, PT, PT, PT, PT, 0x80, 0x8 ;  /* 0x000000000008781c */ /* 0x000fe40003f0f070 */
[----:B------:R-:W-:Y:S02]  /*51b0*/  @P1 PLOP3.LUT P0, PT, P2, PT, PT, 0x80, 0x8 ;  /* 0x000000000008181c */ /* 0x000fe4000170f070 */
[----:B------:R-:W-:-:S11]  /*51c0*/  @P1 IADD3 R0, PT, PT, R4, 0x1, RZ ;  /* 0x0000000104001810 */ /* 0x000fd60007ffe0ff */
[----:B------:R-:W-:-:S05]  /*51d0*/  @!P0 IMAD.MOV R0, RZ, RZ, R4 ;  /* 0x000000ffff008224 */ /* 0x000fca00078e0204 */
[----:B------:R-:W-:-:S05]  /*51e0*/  @P1 MOV R5, R0 ;  /* 0x0000000000051202 */ /* 0x000fca0000000f00 */
[----:B------:R0:W-:Y:S01]  /*51f0*/  STG.E.U8 desc[UR36][R2.64], R5 ;  /* 0x0000000502007986 */ /* 0x0001e2000c101124 */
[----:B------:R-:W-:Y:S05]  /*5200*/  BRA `(.L_x_96) ;  /* 0x0000000400287947 */ /* 0x000fea0003800000 */
.L_x_112:
[----:B------:R-:W-:-:S05]  /*5210*/  IMAD.MOV.U32 R5, RZ, RZ, RZ ;  /* 0x000000ffff057224 */ /* 0x000fca00078e00ff */
[----:B------:R0:W-:Y:S01]  /*5220*/  STG.E.64 desc[UR36][R2.64], R4 ;  /* 0x0000000402007986 */ /* 0x0001e2000c101b24 */
[----:B------:R-:W-:Y:S05]  /*5230*/  BRA `(.L_x_96) ;  /* 0x00000004001c7947 */ /* 0x000fea0003800000 */
.L_x_111:
[----:B------:R0:W-:Y:S01]  /*5240*/  STG.E desc[UR36][R2.64], R4 ;  /* 0x0000000402007986 */ /* 0x0001e2000c101924 */
[----:B------:R-:W-:Y:S05]  /*5250*/  BRA `(.L_x_96) ;  /* 0x0000000400147947 */ /* 0x000fea0003800000 */
.L_x_103:
        /* <DEDUP_REMOVED lines=8> */
.L_x_114:
[----:B------:R-:W-:Y:S01]  /*52e0*/  CS2R R6, SRZ ;  /* 0x0000000000067805 */ /* 0x000fe2000001ff00 */
[----:B------:R-:W0:Y:S04]  /*52f0*/  I2F.F64.U32 R4, R4 ;  /* 0x0000000400047312 */ /* 0x000e280000201800 */
[----:B0-----:R0:W-:Y:S01]  /*5300*/  STG.E.128 desc[UR36][R2.64], R4 ;  /* 0x0000000402007986 */ /* 0x0011e2000c101d24 */
[----:B------:R-:W-:Y:S05]  /*5310*/  BRA `(.L_x_96) ;  /* 0x0000000000e47947 */ /* 0x000fea0003800000 */
.L_x_113:
[----:B------:R-:W-:-:S09]  /*5320*/  UISETP.NE.AND UP0, UPT, UR4, 0xf, UPT ;  /* 0x0000000f0400788c */ /* 0x000fd2000bf05270 */
[----:B------:R-:W-:Y:S05]  /*5330*/  BRA.U !UP0, `(.L_x_115) ;  /* 0x0000000108d07547 */ /* 0x000fea000b800000 */
[----:B------:R-:W-:-:S09]  /*5340*/  UISETP.NE.AND UP0, UPT, UR4, 0x17, UPT ;  /* 0x000000170400788c */ /* 0x000fd2000bf05270 */
[----:B------:R-:W-:Y:S05]  /*5350*/  BRA.U !UP0, `(.L_x_116) ;  /* 0x0000000108847547 */ /* 0x000fea000b800000 */
[----:B------:R-:W-:-:S09]  /*5360*/  UISETP.NE.AND UP0, UPT, UR4, 0x18, UPT ;  /* 0x000000180400788c */ /* 0x000fd2000bf05270 */
[----:B------:R-:W-:Y:S05]  /*5370*/  BRA.U !UP0, `(.L_x_117) ;  /* 0x0000000108447547 */ /* 0x000fea000b800000 */
.L_x_95:
[----:B------:R-:W-:Y:S01]  /*5380*/  MOV R0, 0x0 ;  /* 0x0000000000007802 */ /* 0x000fe20000000f00 */
[----:B------:R-:W0:Y:S01]  /*5390*/  LDCU.64 UR4, c[0x4][0x1a8] ;  /* 0x01003500ff0477ac */ /* 0x000e220008000a00 */
[----:B------:R-:W-:Y:S02]  /*53a0*/  HFMA2 R8, -RZ, RZ, 0, 6.020069122314453125e-06 ;  /* 0x00000065ff087431 */ /* 0x000fe400000001ff */
[----:B------:R-:W-:Y:S01]  /*53b0*/  IMAD.MOV.U32 R12, RZ, RZ, 0x1 ;  /* 0x00000001ff0c7424 */ /* 0x000fe200078e00ff */
[----:B------:R1:W2:Y:S01]  /*53c0*/  LDC.64 R2, c[0x4][R0] ;  /* 0x0100000000027b82 */ /* 0x0002a20000000a00 */
[----:B------:R-:W3:Y:S01]  /*53d0*/  LDCU.64 UR6, c[0x4][0x1b0] ;  /* 0x01003600ff0677ac */ /* 0x000ee20008000a00 */
[----:B------:R-:W-:Y:S01]  /*53e0*/  MOV R13, RZ ;  /* 0x000000ff000d7202 */ /* 0x000fe20000000f00 */
[----:B------:R-:W4:Y:S01]  /*53f0*/  LDCU.64 UR8, c[0x4][0xc0] ;  /* 0x01001800ff0877ac */ /* 0x000f220008000a00 */
[----:B0-----:R-:W-:Y:S01]  /*5400*/  MOV R4, UR4 ;  /* 0x0000000400047c02 */ /* 0x001fe20008000f00 */
[----:B------:R-:W-:Y:S01]  /*5410*/  IMAD.U32 R5, RZ, RZ, UR5 ;  /* 0x00000005ff057e24 */ /* 0x000fe2000f8e00ff */
[----:B---3--:R-:W-:Y:S01]  /*5420*/  MOV R6, UR6 ;  /* 0x0000000600067c02 */ /* 0x008fe20008000f00 */
[----:B------:R-:W-:Y:S01]  /*5430*/  IMAD.U32 R7, RZ, RZ, UR7 ;  /* 0x00000007ff077e24 */ /* 0x000fe2000f8e00ff */
[----:B----4-:R-:W-:Y:S01]  /*5440*/  MOV R10, UR8 ;  /* 0x00000008000a7c02 */ /* 0x010fe20008000f00 */
[----:B-1----:R-:W-:-:S07]  /*5450*/  IMAD.U32 R11, RZ, RZ, UR9 ;  /* 0x00000009ff0b7e24 */ /* 0x002fce000f8e00ff */
[----:B------:R-:W-:-:S07]  /*5460*/  LEPC R20, `(.L_x_118) ;  /* 0x000000001014794e */ /* 0x000fce0000000000 */
[----:B--2---:R-:W-:Y:S05]  /*5470*/  CALL.ABS.NOINC R2 ;  /* 0x0000000002007343 */ /* 0x004fea0003c00000 */
.L_x_118:
[----:B------:R-:W-:Y:S05]  /*5480*/  BRA `(.L_x_96) ;  /* 0x0000000000887947 */ /* 0x000fea0003800000 */
.L_x_117:
        /* <DEDUP_REMOVED lines=9> */
[----:B------:R-:W-:Y:S01]  /*5520*/  @P0 SHF.R.U32.HI R5, RZ, 0x14, R0 ;  /* 0x00000014ff050819 */ /* 0x000fe20000011600 */
[----:B------:R-:W-:-:S07]  /*5530*/  @!P0 FADD.FTZ R5, R7, 16384 ;  /* 0x4680000007058421 */ /* 0x000fce0000010000 */
.L_x_120:
[----:B------:R-:W-:Y:S05]  /*5540*/  BSYNC.RECONVERGENT B0 ;  /* 0x0000000000007941 */ /* 0x000fea0003800200 */
.L_x_119:
[----:B------:R0:W-:Y:S01]  /*5550*/  STG.E.U8 desc[UR36][R2.64], R5 ;  /* 0x0000000502007986 */ /* 0x0001e2000c101124 */
[----:B------:R-:W-:Y:S05]  /*5560*/  BRA `(.L_x_96) ;  /* 0x0000000000507947 */ /* 0x000fea0003800000 */
.L_x_116:
[----:B------:R-:W-:-:S04]  /*5570*/  I2FP.F32.U32 R7, R4 ;  /* 0x0000000400077245 */ /* 0x000fc80000201000 */
[----:B------:R-:W-:-:S13]  /*5580*/  ISETP.GT.U32.AND P0, PT, R7, 0x477fffff, PT ;  /* 0x477fffff0700780c */ /* 0x000fda0003f04070 */
[----:B------:R-:W-:Y:S05]  /*5590*/  @P0 BRA `(.L_x_121) ;  /* 0x0000000000240947 */ /* 0x000fea0003800000 */
[----:B------:R-:W-:-:S13]  /*55a0*/  ISETP.GE.U32.AND P0, PT, R7, 0x38800000, PT ;  /* 0x388000000700780c */ /* 0x000fda0003f06070 */
[----:B------:R-:W-:-:S04]  /*55b0*/  @P0 SHF.R.U32.HI R0, RZ, 0x15, R7 ;  /* 0x00000015ff000819 */ /* 0x000fc80000011607 */
[----:B------:R-:W-:-:S04]  /*55c0*/  @P0 LOP3.LUT R0, R0, 0x1, RZ, 0xc0, !PT ;  /* 0x0000000100000812 */ /* 0x000fc800078ec0ff */
[C---:B------:R-:W-:Y:S01]  /*55d0*/  @P0 IADD3 R0, PT, PT, R7.reuse, 0x80fffff, R0 ;  /* 0x080fffff07000810 */ /* 0x040fe20007ffe000 */
[----:B------:R-:W-:-:S03]  /*55e0*/  @!P0 FADD.FTZ R7, R7, 128 ;  /* 0x4300000007078421 */ /* 0x000fc60000010000 */
[----:B------:R-:W-:-:S05]  /*55f0*/  @P0 SHF.R.U32.HI R5, RZ, 0x15, R0 ;  /* 0x00000015ff050819 */ /* 0x000fca0000011600 */
[----:B------:R0:W-:Y:S04]  /*5600*/  @P0 STG.E.U8 desc[UR36][R2.64], R5 ;  /* 0x0000000502000986 */ /* 0x0001e8000c101124 */
[----:B------:R0:W-:Y:S01]  /*5610*/  @!P0 STG.E.U8 desc[UR36][R2.64], R7 ;  /* 0x0000000702008986 */ /* 0x0001e2000c101124 */
[----:B------:R-:W-:Y:S05]  /*5620*/  BRA `(.L_x_96) ;  /* 0x0000000000207947 */ /* 0x000fea0003800000 */
.L_x_121:
[----:B------:R-:W-:Y:S01]  /*5630*/  HFMA2 R5, -RZ, RZ, 0, 7.569789886474609375e-06 ;  /* 0x0000007fff057431 */ /* 0x000fe200000001ff */
[----:B------:R-:W-:-:S04]  /*5640*/  ISETP.GT.U32.AND P0, PT, R7, 0x7f800000, PT ;  /* 0x7f8000000700780c */ /* 0x000fc80003f04070 */
[----:B------:R-:W-:-:S05]  /*5650*/  SEL R5, R5, 0x7c, P0 ;  /* 0x0000007c05057807 */ /* 0x000fca0000000000 */
[----:B------:R0:W-:Y:S01]  /*5660*/  STG.E.U8 desc[UR36][R2.64], R5 ;  /* 0x0000000502007986 */ /* 0x0001e2000c101124 */
[----:B------:R-:W-:Y:S05]  /*5670*/  BRA `(.L_x_96) ;  /* 0x00000000000c7947 */ /* 0x000fea0003800000 */
.L_x_115:
[----:B------:R-:W-:-:S04]  /*5680*/  I2FP.F32.U32 R0, R4 ;  /* 0x0000000400007245 */ /* 0x000fc80000201000 */
[----:B------:R-:W-:-:S05]  /*5690*/  F2FP.BF16.F32.PACK_AB R0, RZ, R0 ;  /* 0x00000000ff00723e */ /* 0x000fca00000010ff */
[----:B------:R0:W-:Y:S02]  /*56a0*/  STG.E.U16 desc[UR36][R2.64], R0 ;  /* 0x0000000002007986 */ /* 0x0001e4000c101524 */
.L_x_96:
[----:B------:R-:W-:Y:S05]  /*56b0*/  BSYNC.RECONVERGENT B6 ;  /* 0x0000000000067941 */ /* 0x000fea0003800200 */
.L_x_90:
[----:B------:R-:W-:-:S07]  /*56c0*/  VIADD R17, R17, 0x80 ;  /* 0x0000008011117836 */ /* 0x000fce0000000000 */
.L_x_64:
[----:B------:R-:W-:Y:S05]  /*56d0*/  BSYNC.RECONVERGENT B7 ;  /* 0x0000000000077941 */ /* 0x000fea0003800200 */
.L_x_63:
[----:B------:R-:W5:Y:S01]  /*56e0*/  LDCU UR4, c[0x0][0x380] ;  /* 0x00007000ff0477ac */ /* 0x000f620008000800 */
[----:B------:R-:W-:Y:S01]  /*56f0*/  BSSY.RECONVERGENT B7, `(.L_x_122) ;  /* 0x00002ae000077945 */ /* 0x000fe20003800200 */
[----:B-----5:R-:W-:-:S13]  /*5700*/  ISETP.GE.AND P0, PT, R17, UR4, PT ;  /* 0x0000000411007c0c */ /* 0x020fda000bf06270 */
[----:B------:R-:W-:Y:S05]  /*5710*/  @P0 BRA `(.L_x_123) ;  /* 0x0000002800ac0947 */ /* 0x000fea0003800000 */
[----:B------:R-:W5:Y:S01]  /*5720*/  LDCU UR4, c[0x0][0x388] ;  /* 0x00007100ff0477ac */ /* 0x000f620008000800 */
[----:B01-3--:R-:W-:Y:S01]  /*5730*/  MOV R0, RZ ;  /* 0x000000ff00007202 */ /* 0x00bfe20000000f00 */
        /* <DEDUP_REMOVED lines=8> */
[----:B--2-4-:R-:W-:-:S05]  /*57c0*/  IMAD.HI.U32 R2, R17, UR4, R16 ;  /* 0x0000000411027c27 */ /* 0x014fca000f8e0010 */
[----:B------:R-:W-:-:S05]  /*57d0*/  SHF.R.U32.HI R3, RZ, UR5, R2 ;  /* 0x00000005ff037c19 */ /* 0x000fca0008011602 */
[----:B------:R-:W-:-:S04]  /*57e0*/  IMAD.MOV R0, RZ, RZ, -R3 ;  /* 0x000000ffff007224 */ /* 0x000fc800078e0a03 */
[----:B0-----:R-:W-:-:S04]  /*57f0*/  IMAD R0, R0, UR6, R17 ;  /* 0x0000000600007c24 */ /* 0x001fc8000f8e0211 */
[C---:B-1----:R-:W-:Y:S02]  /*5800*/  IMAD R16, R0.reuse, UR8, RZ ;  /* 0x0000000800107c24 */ /* 0x042fe4000f8e02ff */
[----:B------:R-:W-:Y:S01]  /*5810*/  IMAD R0, R0, UR9, RZ ;  /* 0x0000000900007c24 */ /* 0x000fe2000f8e02ff */
        /* <DEDUP_REMOVED lines=287> */
.L_x_124:
[----:B------:R-:W2:Y:S01]  /*6a10*/  LDCU.64 UR6, c[0x0][0x588] ;  /* 0x0000b100ff0677ac */ /* 0x000ea20008000a00 */
[----:B------:R-:W-:Y:S01]  /*6a20*/  BSSY.RECONVERGENT B6, `(.L_x_125) ;  /* 0x00000a4000067945 */ /* 0x000fe20003800200 */
[----:B------:R-:W-:-:S04]  /*6a30*/  UPRMT UR4, UR42, 0x9910, URZ ;  /* 0x000099102a047896 */ /* 0x000fc800080000ff */
[----:B------:R-:W-:Y:S01]  /*6a40*/  UISETP.GT.AND UP0, UPT, UR4, 0x9, UPT ;  /* 0x000000090400788c */ /* 0x000fe2000bf04270 */
[----:B--2-4-:R-:W-:-:S04]  /*6a50*/  IADD3 R2, P0, PT, R0, UR6, RZ ;  /* 0x0000000600027c10 */ /* 0x014fc8000ff1e0ff */
        /* <DEDUP_REMOVED lines=13> */
.L_x_129:
[----:B------:R-:W2:Y:S02]  /*6b30*/  LDG.E.U8 R2, desc[UR36][R2.64] ;  /* 0x0000002402027981 */ /* 0x000ea4000c1e1100 */
[----:B--2---:R-:W-:Y:S01]  /*6b40*/  ISETP.NE.AND P0, PT, R2, RZ, PT ;  /* 0x000000ff0200720c */ /* 0x004fe20003f05270 */
[----:B------:R-:W-:-:S12]  /*6b50*/  BRA `(.L_x_131) ;  /* 0x0000000800407947 */ /* 0x000fd80003800000 */
.L_x_128:
        /* <DEDUP_REMOVED lines=10> */
.L_x_133:
[----:B------:R-:W2:Y:S02]  /*6c00*/  LDG.E R2, desc[UR36][R2.64] ;  /* 0x0000002402027981 */ /* 0x000ea4000c1e1900 */
[----:B--2---:R-:W-:Y:S01]  /*6c10*/  ISETP.NE.AND P0, PT, R2, RZ, PT ;  /* 0x000000ff0200720c */ /* 0x004fe20003f05270 */
[----:B------:R-:W-:-:S12]  /*6c20*/  BRA `(.L_x_131) ;  /* 0x00000008000c7947 */ /* 0x000fd80003800000 */
.L_x_132:
[----:B------:R-:W2:Y:S02]  /*6c30*/  LDG.E.U16 R2, desc[UR36][R2.64] ;  /* 0x0000002402027981 */ /* 0x000ea4000c1e1500 */
[----:B--2---:R-:W-:Y:S01]  /*6c40*/  ISETP.NE.AND P0, PT, R2, RZ, PT ;  /* 0x000000ff0200720c */ /* 0x004fe20003f05270 */
[----:B------:R-:W-:-:S12]  /*6c50*/  BRA `(.L_x_131) ;  /* 0x0000000800007947 */ /* 0x000fd80003800000 */
.L_x_127:
        /* <DEDUP_REMOVED lines=9> */
.L_x_135:
[----:B------:R-:W2:Y:S02]  /*6cf0*/  LDG.E.U16 R0, desc[UR36][R2.64] ;  /* 0x0000002402007981 */ /* 0x000ea4000c1e1500 */
[----:B--2---:R-:W-:-:S05]  /*6d00*/  HADD2.F32 R0, -RZ, R0.H0_H0 ;  /* 0x20000000ff007230 */ /* 0x004fca0000004100 */
[----:B------:R-:W-:Y:S01]  /*6d10*/  FSETP.NEU.FTZ.AND P0, PT, R0, RZ, PT ;  /* 0x000000ff0000720b */ /* 0x000fe20003f1d000 */
[----:B------:R-:W-:-:S12]  /*6d20*/  BRA `(.L_x_131) ;  /* 0x0000000400cc7947 */ /* 0x000fd80003800000 */
.L_x_134:
        /* <DEDUP_REMOVED lines=11> */
.L_x_137:
        /* <DEDUP_REMOVED lines=8> */
.L_x_136:
[----:B------:R-:W2:Y:S02]  /*6e60*/  LDG.E.64 R2, desc[UR36][R2.64] ;  /* 0x0000002402027981 */ /* 0x000ea4000c1e1b00 */
[----:B--2---:R1:W2:Y:S02]  /*6e70*/  DSETP.NEU.AND P0, PT, R2, RZ, PT ;  /* 0x000000ff0200722a */ /* 0x0042a40003f0d000 */
[----:B--2---:R-:W-:Y:S05]  /*6e80*/  BRA `(.L_x_131) ;  /* 0x0000000400747947 */ /* 0x004fea0003800000 */
.L_x_126:
        /* <DEDUP_REMOVED lines=11> */
.L_x_140:
        /* <DEDUP_REMOVED lines=8> */
.L_x_139:
        /* <DEDUP_REMOVED lines=9> */
.L_x_142:
[----:B------:R-:W2:Y:S02]  /*7050*/  LDG.E.U8 R2, desc[UR36][R2.64] ;  /* 0x0000002402027981 */ /* 0x000ea4000c1e1100 */
[----:B--2---:R-:W-:-:S05]  /*7060*/  IMAD.SHL.U32 R0, R2, 0x2000000, RZ ;  /* 0x0200000002007824 */ /* 0x004fca00078e00ff */
[----:B------:R-:W-:-:S13]  /*7070*/  ISETP.GE.U32.AND P0, PT, R0, 0x8000000, PT ;  /* 0x080000000000780c */ /* 0x000fda0003f06070 */
[----:B------:R-:W-:Y:S02]  /*7080*/  @!P0 SHF.L.U32 R4, R2, 0x8, RZ ;  /* 0x0000000802048819 */ /* 0x000fe400000006ff */
[----:B------:R-:W-:Y:S02]  /*7090*/  @P0 LEA.HI R0, R0, 0x70000000, RZ, 0x1c ;  /* 0x7000000000000811 */ /* 0x000fe400078fe0ff */
[----:B------:R-:W-:-:S03]  /*70a0*/  @!P0 LOP3.LUT R4, R4, 0x7f00, RZ, 0xc0, !PT ;  /* 0x00007f0004048812 */ /* 0x000fc600078ec0ff */
[----:B------:R-:W-:Y:S01]  /*70b0*/  @P0 FMUL.FTZ R0, R0, 1.9259299443872358531e-34 ;  /* 0x0780000000000820 */ /* 0x000fe20000410000 */
[----:B------:R-:W-:-:S05]  /*70c0*/  @!P0 LOP3.LUT R4, R4, 0x3f000000, RZ, 0xfc, !PT ;  /* 0x3f00000004048812 */ /* 0x000fca00078efcff */
[----:B------:R-:W-:-:S05]  /*70d0*/  @!P0 FADD.FTZ R0, R4, -0.5 ;  /* 0xbf00000004008421 */ /* 0x000fca0000010000 */
[----:B------:R-:W-:Y:S01]  /*70e0*/  LOP3.LUT P0, RZ, R0, 0x7fffffff, RZ, 0xc0, !PT ;  /* 0x7fffffff00ff7812 */ /* 0x000fe2000780c0ff */
[----:B------:R-:W-:-:S12]  /*70f0*/  BRA `(.L_x_131) ;  /* 0x0000000000d87947 */ /* 0x000fd80003800000 */
.L_x_141:
[----:B------:R-:W2:Y:S02]  /*7100*/  LDG.E.U16 R0, desc[UR36][R2.64] ;  /* 0x0000002402007981 */ /* 0x000ea4000c1e1500 */
[----:B--2---:R-:W-:-:S05]  /*7110*/  IMAD.U32 R0, R0, 0x10000, RZ ;  /* 0x0001000000007824 */ /* 0x004fca00078e00ff */
[----:B------:R-:W-:Y:S01]  /*7120*/  FSETP.NEU.FTZ.AND P0, PT, R0, RZ, PT ;  /* 0x000000ff0000720b */ /* 0x000fe20003f1d000 */
[----:B------:R-:W-:-:S12]  /*7130*/  BRA `(.L_x_131) ;  /* 0x0000000000c87947 */ /* 0x000fd80003800000 */
.L_x_138:
        /* <DEDUP_REMOVED lines=11> */
.L_x_145:
[----:B------:R-:W2:Y:S02]  /*71f0*/  LDG.E.U8 R2, desc[UR36][R2.64] ;  /* 0x0000002402027981 */ /* 0x000ea4000c1e1100 */
[----:B--2---:R-:W-:Y:S01]  /*7200*/  ISETP.NE.AND P0, PT, R2, RZ, PT ;  /* 0x000000ff0200720c */ /* 0x004fe20003f05270 */
[----:B------:R-:W-:-:S12]  /*7210*/  BRA `(.L_x_131) ;  /* 0x0000000000907947 */ /* 0x000fd80003800000 */
.L_x_144:
[----:B------:R-:W2:Y:S02]  /*7220*/  LDG.E.U8 R2, desc[UR36][R2.64] ;  /* 0x0000002402027981 */ /* 0x000ea4000c1e1100 */
[----:B--2---:R-:W-:Y:S01]  /*7230*/  ISETP.NE.AND P0, PT, R2, RZ, PT ;  /* 0x000000ff0200720c */ /* 0x004fe20003f05270 */
[----:B------:R-:W-:-:S12]  /*7240*/  BRA `(.L_x_131) ;  /* 0x0000000000847947 */ /* 0x000fd80003800000 */
.L_x_143:
        /* <DEDUP_REMOVED lines=9> */
.L_x_130:
[----:B------:R-:W-:Y:S01]  /*72e0*/  MOV R2, 0x0 ;  /* 0x0000000000027802 */ /* 0x000fe20000000f00 */
[----:B------:R-:W0:Y:S01]  /*72f0*/  LDCU.64 UR4, c[0x4][0x1a8] ;  /* 0x01003500ff0477ac */ /* 0x000e220008000a00 */
[----:B------:R-:W-:Y:S02]  /*7300*/  HFMA2 R8, -RZ, RZ, 0, 4.64916229248046875e-06 ;  /* 0x0000004eff087431 */ /* 0x000fe400000001ff */
[----:B------:R-:W-:Y:S01]  /*7310*/  IMAD.MOV.U32 R12, RZ, RZ, 0x1 ;  /* 0x00000001ff0c7424 */ /* 0x000fe200078e00ff */
[----:B------:R-:W-:Y:S01]  /*7320*/  MOV R13, RZ ;  /* 0x000000ff000d7202 */ /* 0x000fe20000000f00 */
[----:B------:R-:W1:Y:S01]  /*7330*/  LDCU.64 UR6, c[0x4][0x1b0] ;  /* 0x01003600ff0677ac */ /* 0x000e620008000a00 */
[----:B------:R-:W2:Y:S01]  /*7340*/  LDC.64 R2, c[0x4][R2] ;  /* 0x0100000002027b82 */ /* 0x000ea20000000a00 */
[----:B------:R-:W3:Y:S01]  /*7350*/  LDCU.64 UR8, c[0x4][0xb8] ;  /* 0x01001700ff0877ac */ /* 0x000ee20008000a00 */
[----:B0-----:R-:W-:Y:S01]  /*7360*/  MOV R4, UR4 ;  /* 0x0000000400047c02 */ /* 0x001fe20008000f00 */
[----:B------:R-:W-:Y:S01]  /*7370*/  IMAD.U32 R5, RZ, RZ, UR5 ;  /* 0x00000005ff057e24 */ /* 0x000fe2000f8e00ff */
[----:B-1----:R-:W-:Y:S01]  /*7380*/  MOV R6, UR6 ;  /* 0x0000000600067c02 */ /* 0x002fe20008000f00 */
[----:B------:R-:W-:Y:S01]  /*7390*/  IMAD.U32 R7, RZ, RZ, UR7 ;  /* 0x00000007ff077e24 */ /* 0x000fe2000f8e00ff */
[----:B---3--:R-:W-:Y:S01]  /*73a0*/  MOV R10, UR8 ;  /* 0x00000008000a7c02 */ /* 0x008fe20008000f00 */
[----:B------:R-:W-:-:S07]  /*73b0*/  IMAD.U32 R11, RZ, RZ, UR9 ;  /* 0x00000009ff0b7e24 */ /* 0x000fce000f8e00ff */
[----:B------:R-:W-:-:S07]  /*73c0*/  LEPC R20, `(.L_x_148) ;  /* 0x000000001014794e */ /* 0x000fce0000000000 */
[----:B--2---:R-:W-:Y:S05]  /*73d0*/  CALL.ABS.NOINC R2 ;  /* 0x0000000002007343 */ /* 0x004fea0003c00000 */
.L_x_148:
[----:B------:R-:W-:Y:S01]  /*73e0*/  PLOP3.LUT P0, PT, PT, PT, PT, 0x8, 0x80 ;  /* 0x000000000080781c */ /* 0x000fe20003f0e170 */
[----:B------:R-:W-:-:S12]  /*73f0*/  BRA `(.L_x_131) ;  /* 0x0000000000187947 */ /* 0x000fd80003800000 */
.L_x_147:
[----:B------:R-:W2:Y:S02]  /*7400*/  LDG.E.64 R2, desc[UR36][R2.64] ;  /* 0x0000002402027981 */ /* 0x000ea4000c1e1b00 */
[----:B--2---:R-:W-:-:S04]  /*7410*/  ISETP.NE.U32.AND P0, PT, R2, RZ, PT ;  /* 0x000000ff0200720c */ /* 0x004fc80003f05070 */
[----:B------:R-:W-:Y:S01]  /*7420*/  ISETP.NE.AND.EX P0, PT, R3, RZ, PT, P0 ;  /* 0x000000ff0300720c */ /* 0x000fe20003f05300 */
[----:B------:R-:W-:-:S12]  /*7430*/  BRA `(.L_x_131) ;  /* 0x0000000000087947 */ /* 0x000fd80003800000 */
.L_x_146:
[----:B------:R-:W2:Y:S02]  /*7440*/  LDG.E R2, desc[UR36][R2.64] ;  /* 0x0000002402027981 */ /* 0x000ea4000c1e1900 */
[----:B--2---:R-:W-:-:S13]  /*7450*/  ISETP.NE.AND P0, PT, R2, RZ, PT ;  /* 0x000000ff0200720c */ /* 0x004fda0003f05270 */
.L_x_131:
[----:B------:R-:W-:Y:S05]  /*7460*/  BSYNC.RECONVERGENT B6 ;  /* 0x0000000000067941 */ /* 0x000fea0003800200 */
.L_x_125:
[----:B------:R-:W1:Y:S01]  /*7470*/  LDCU.64 UR6, c[0x0][0x580] ;  /* 0x0000b000ff0677ac */ /* 0x000e620008000a00 */
[----:B------:R-:W-:Y:S01]  /*7480*/  ISETP.NE.AND P0, PT, RZ, UR43, P0 ;  /* 0x0000002bff007c0c */ /* 0x000fe20008705270 */
[----:B------:R-:W-:Y:S01]  /*7490*/  BSSY.RECONVERGENT B6, `(.L_x_149) ;  /* 0x00000d2000067945 */ /* 0x000fe20003800200 */
[----:B------:R-:W-:Y:S02]  /*74a0*/  UPRMT UR4, UR40, 0x9910, URZ ;  /* 0x0000991028047896 */ /* 0x000fe400080000ff */
[----:B0-----:R-:W-:Y:S02]  /*74b0*/  SEL R4, RZ, 0x1, !P0 ;  /* 0x00000001ff047807 */ /* 0x001fe40004000000 */
[----:B------:R-:W-:Y:S01]  /*74c0*/  UISETP.GT.AND UP0, UPT, UR4, 0x9, UPT ;  /* 0x000000090400788c */ /* 0x000fe2000bf04270 */
[----:B-1----:R-:W-:-:S05]  /*74d0*/  IADD3 R2, P1, PT, R16, UR6, RZ ;  /* 0x0000000610027c10 */ /* 0x002fca000ff3e0ff */
        /* <DEDUP_REMOVED lines=12> */
.L_x_153:
[----:B------:R0:W-:Y:S01]  /*75a0*/  STG.E.U8 desc[UR36][R2.64], R4 ;  /* 0x0000000402007986 */ /* 0x0001e2000c101124 */
[----:B------:R-:W-:Y:S05]  /*75b0*/  BRA `(.L_x_155) ;  /* 0x0000000800fc7947 */ /* 0x000fea0003800000 */
.L_x_152:
[----:B------:R-:W-:-:S09]  /*75c0*/  UISETP.NE.AND UP0, UPT, UR4, 0x2, UPT ;  /* 0x000000020400788c */ /* 0x000fd2000bf05270 */
[----:B------:R-:W-:Y:S05]  /*75d0*/  BRA.U !UP0, `(.L_x_156) ;  /* 0x0000000108247547 */ /* 0x000fea000b800000 */
[----:B------:R-:W-:-:S09]  /*75e0*/  UISETP.NE.AND UP0, UPT, UR4, 0x3, UPT ;  /* 0x000000030400788c */ /* 0x000fd2000bf05270 */
[----:B------:R-:W-:Y:S05]  /*75f0*/  BRA.U !UP0, `(.L_x_157) ;  /* 0x0000000108147547 */ /* 0x000fea000b800000 */
[----:B------:R-:W-:-:S09]  /*7600*/  UISETP.NE.AND UP0, UPT, UR4, 0x4, UPT ;  /* 0x000000040400788c */ /* 0x000fd2000bf05270 */
[----:B------:R-:W-:Y:S05]  /*7610*/  BRA.U UP0, `(.L_x_154) ;  /* 0x0000000900187547 */ /* 0x000fea000b800000 */
[----:B------:R-:W-:-:S05]  /*7620*/  HFMA2 R5, -RZ, RZ, 0, 0 ;  /* 0x00000000ff057431 */ /* 0x000fca00000001ff */
[----:B------:R0:W-:Y:S01]  /*7630*/  STG.E.64 desc[UR36][R2.64], R4 ;  /* 0x0000000402007986 */ /* 0x0001e2000c101b24 */
[----:B------:R-:W-:Y:S05]  /*7640*/  BRA `(.L_x_155) ;  /* 0x0000000800d87947 */ /* 0x000fea0003800000 */
.L_x_157:
[----:B------:R0:W-:Y:S01]  /*7650*/  STG.E desc[UR36][R2.64], R4 ;  /* 0x0000000402007986 */ /* 0x0001e2000c101924 */
[----:B------:R-:W-:Y:S05]  /*7660*/  BRA `(.L_x_155) ;  /* 0x0000000800d07947 */ /* 0x000fea0003800000 */
.L_x_156:
[----:B------:R0:W-:Y:S01]  /*7670*/  STG.E.U16 desc[UR36][R2.64], R4 ;  /* 0x0000000402007986 */ /* 0x0001e2000c101524 */
[----:B------:R-:W-:Y:S05]  /*7680*/  BRA `(.L_x_155) ;  /* 0x0000000800c87947 */ /* 0x000fea0003800000 */
.L_x_151:
        /* <DEDUP_REMOVED lines=9> */
.L_x_159:
[----:B------:R-:W-:-:S04]  /*7720*/  I2FP.F32.U32 R0, R4 ;  /* 0x0000000400007245 */ /* 0x000fc80000201000 */
[----:B------:R-:W-:-:S05]  /*7730*/  F2FP.F16.F32.PACK_AB R0, RZ, R0 ;  /* 0x00000000ff00723e */ /* 0x000fca00000000ff */
[----:B------:R0:W-:Y:S01]  /*7740*/  STG.E.U16 desc[UR36][R2.64], R0 ;  /* 0x0000000002007986 */ /* 0x0001e2000c101524 */
[----:B------:R-:W-:Y:S05]  /*7750*/  BRA `(.L_x_155) ;  /* 0x0000000800947947 */ /* 0x000fea0003800000 */
.L_x_158:
        /* <DEDUP_REMOVED lines=10> */
.L_x_161:
[----:B------:R-:W-:-:S04]  /*7800*/  I2FP.F32.U32 R4, R4 ;  /* 0x0000000400047245 */ /* 0x000fc80000201000 */
[----:B------:R-:W-:-:S04]  /*7810*/  F2FP.F16.F32.PACK_AB R5, RZ, R4 ;  /* 0x00000004ff05723e */ /* 0x000fc800000000ff */
[----:B------:R-:W-:-:S05]  /*7820*/  PRMT R5, R5, 0x5410, RZ ;  /* 0x0000541005057816 */ /* 0x000fca00000000ff */
[----:B------:R0:W-:Y:S01]  /*7830*/  STG.E desc[UR36][R2.64], R5 ;  /* 0x0000000502007986 */ /* 0x0001e2000c101924 */
[----:B------:R-:W-:Y:S05]  /*7840*/  BRA `(.L_x_155) ;  /* 0x0000000800587947 */ /* 0x000fea0003800000 */
.L_x_160:
[----:B------:R-:W0:Y:S02]  /*7850*/  I2F.F64.U32 R4, R4 ;  /* 0x0000000400047312 */ /* 0x000e240000201800 */
[----:B0-----:R0:W-:Y:S01]  /*7860*/  STG.E.64 desc[UR36][R2.64], R4 ;  /* 0x0000000402007986 */ /* 0x0011e2000c101b24 */
[----:B------:R-:W-:Y:S05]  /*7870*/  BRA `(.L_x_155) ;  /* 0x00000008004c7947 */ /* 0x000fea0003800000 */
.L_x_150:
        /* <DEDUP_REMOVED lines=12> */
.L_x_165:
[----:B------:R-:W-:Y:S01]  /*7940*/  I2FP.F32.U32 R5, R4 ;  /* 0x0000000400057245 */ /* 0x000fe20000201000 */
[----:B------:R-:W-:Y:S01]  /*7950*/  BSSY.RECONVERGENT B0, `(.L_x_166) ;  /* 0x0000010000007945 */ /* 0x000fe20003800200 */
[----:B------:R-:W-:Y:S02]  /*7960*/  MOV R0, 0x80 ;  /* 0x0000008000007802 */ /* 0x000fe40000000f00 */
        /* <DEDUP_REMOVED lines=13> */
[----:B------:R-:W-:-:S07]  /*7a40*/  IMAD.MOV.U32 R0, RZ, RZ, R4 ;  /* 0x000000ffff007224 */ /* 0x000fce00078e0004 */
.L_x_167:
[----:B------:R-:W-:Y:S05]  /*7a50*/  BSYNC.RECONVERGENT B0 ;  /* 0x0000000000007941 */ /* 0x000fea0003800200 */
.L_x_166:
[----:B------:R0:W-:Y:S01]  /*7a60*/  STG.E.U8 desc[UR36][R2.64], R0 ;  /* 0x0000000002007986 */ /* 0x0001e2000c101124 */
[----:B------:R-:W-:Y:S05]  /*7a70*/  BRA `(.L_x_155) ;  /* 0x0000000400cc7947 */ /* 0x000fea0003800000 */
.L_x_164:
[----:B------:R-:W-:Y:S01]  /*7a80*/  I2FP.F32.U32 R5, R4 ;  /* 0x0000000400057245 */ /* 0x000fe20000201000 */
[----:B------:R-:W-:Y:S01]  /*7a90*/  BSSY.RECONVERGENT B0, `(.L_x_168) ;  /* 0x0000010000007945 */ /* 0x000fe20003800200 */
[----:B------:R-:W-:Y:S02]  /*7aa0*/  HFMA2 R0, -RZ, RZ, 0, 7.62939453125e-06 ;  /* 0x00000080ff007431 */ /* 0x000fe400000001ff */
        /* <DEDUP_REMOVED lines=14> */
.L_x_169:
[----:B------:R-:W-:Y:S05]  /*7b90*/  BSYNC.RECONVERGENT B0 ;  /* 0x0000000000007941 */ /* 0x000fea0003800200 */
.L_x_168:
[----:B------:R0:W-:Y:S01]  /*7ba0*/  STG.E.U8 desc[UR36][R2.64], R0 ;  /* 0x0000000002007986 */ /* 0x0001e2000c101124 */
[----:B------:R-:W-:Y:S05]  /*7bb0*/  BRA `(.L_x_155) ;  /* 0x00000004007c7947 */ /* 0x000fea0003800000 */
.L_x_163:
        /* <DEDUP_REMOVED lines=11> */
[----:B------:R-:W-:Y:S01]  /*7c70*/  HFMA2 R5, -RZ, RZ, 0, 1.5199184417724609375e-05 ;  /* 0x000000ffff057431 */ /* 0x000fe200000001ff */
        /* <DEDUP_REMOVED lines=9> */
.L_x_171:
[----:B------:R-:W-:-:S05]  /*7d10*/  MOV R5, RZ ;  /* 0x000000ff00057202 */ /* 0x000fca0000000f00 */
[----:B------:R0:W-:Y:S01]  /*7d20*/  STG.E.64 desc[UR36][R2.64], R4 ;  /* 0x0000000402007986 */ /* 0x0001e2000c101b24 */
[----:B------:R-:W-:Y:S05]  /*7d30*/  BRA `(.L_x_155) ;  /* 0x00000004001c7947 */ /* 0x000fea0003800000 */
.L_x_170:
[----:B------:R0:W-:Y:S01]  /*7d40*/  STG.E desc[UR36][R2.64], R4 ;  /* 0x0000000402007986 */ /* 0x0001e2000c101924 */
[----:B------:R-:W-:Y:S05]  /*7d50*/  BRA `(.L_x_155) ;  /* 0x0000000400147947 */ /* 0x000fea0003800000 */
.L_x_162:
        /* <DEDUP_REMOVED lines=8> */
.L_x_173:
[----:B------:R-:W-:Y:S01]  /*7de0*/  CS2R R6, SRZ ;  /* 0x0000000000067805 */ /* 0x000fe2000001ff00 */
[----:B------:R-:W0:Y:S04]  /*7df0*/  I2F.F64.U32 R4, R4 ;  /* 0x0000000400047312 */ /* 0x000e280000201800 */
[----:B0-----:R0:W-:Y:S01]  /*7e00*/  STG.E.128 desc[UR36][R2.64], R4 ;  /* 0x0000000402007986 */ /* 0x0011e2000c101d24 */
[----:B------:R-:W-:Y:S05]  /*7e10*/  BRA `(.L_x_155) ;  /* 0x0000000000e47947 */ /* 0x000fea0003800000 */
.L_x_172:
[----:B------:R-:W-:-:S09]  /*7e20*/  UISETP.NE.AND UP0, UPT, UR4, 0xf, UPT ;  /* 0x0000000f0400788c */ /* 0x000fd2000bf05270 */
[----:B------:R-:W-:Y:S05]  /*7e30*/  BRA.U !UP0, `(.L_x_174) ;  /* 0x0000000108d07547 */ /* 0x000fea000b800000 */
[----:B------:R-:W-:-:S09]  /*7e40*/  UISETP.NE.AND UP0, UPT, UR4, 0x17, UPT ;  /* 0x000000170400788c */ /* 0x000fd2000bf05270 */
[----:B------:R-:W-:Y:S05]  /*7e50*/  BRA.U !UP0, `(.L_x_175) ;  /* 0x0000000108847547 */ /* 0x000fea000b800000 */
[----:B------:R-:W-:-:S09]  /*7e60*/  UISETP.NE.AND UP0, UPT, UR4, 0x18, UPT ;  /* 0x000000180400788c */ /* 0x000fd2000bf05270 */
[----:B------:R-:W-:Y:S05]  /*7e70*/  BRA.U !UP0, `(.L_x_176) ;  /* 0x0000000108447547 */ /* 0x000fea000b800000 */
.L_x_154:
[----:B------:R-:W-:Y:S01]  /*7e80*/  MOV R0, 0x0 ;  /* 0x0000000000007802 */ /* 0x000fe20000000f00 */
[----:B------:R-:W0:Y:S01]  /*7e90*/  LDCU.64 UR4, c[0x4][0x1a8] ;  /* 0x01003500ff0477ac */ /* 0x000e220008000a00 */
[----:B------:R-:W-:Y:S02]  /*7ea0*/  HFMA2 R12, -RZ, RZ, 0, 5.9604644775390625e-08 ;  /* 0x00000001ff0c7431 */ /* 0x000fe400000001ff */
[----:B------:R-:W-:Y:S01]  /*7eb0*/  IMAD.MOV.U32 R8, RZ, RZ, 0x65 ;  /* 0x00000065ff087424 */ /* 0x000fe200078e00ff */
[----:B------:R1:W2:Y:S01]  /*7ec0*/  LDC.64 R2, c[0x4][R0] ;  /* 0x0100000000027b82 */ /* 0x0002a20000000a00 */
[----:B------:R-:W3:Y:S01]  /*7ed0*/  LDCU.64 UR6, c[0x4][0x1b0] ;  /* 0x01003600ff0677ac */ /* 0x000ee20008000a00 */
[----:B------:R-:W-:Y:S01]  /*7ee0*/  IMAD.MOV.U32 R13, RZ, RZ, RZ ;  /* 0x000000ffff0d7224 */ /* 0x000fe200078e00ff */
[----:B------:R-:W4:Y:S01]  /*7ef0*/  LDCU.64 UR8, c[0x4][0xc0] ;  /* 0x01001800ff0877ac */ /* 0x000f220008000a00 */
[----:B0-----:R-:W-:Y:S01]  /*7f00*/  IMAD.U32 R4, RZ, RZ, UR4 ;  /* 0x00000004ff047e24 */ /* 0x001fe2000f8e00ff */
[----:B------:R-:W-:Y:S01]  /*7f10*/  MOV R5, UR5 ;  /* 0x0000000500057c02 */ /* 0x000fe20008000f00 */
[----:B---3--:R-:W-:Y:S01]  /*7f20*/  IMAD.U32 R6, RZ, RZ, UR6 ;  /* 0x00000006ff067e24 */ /* 0x008fe2000f8e00ff */
[----:B------:R-:W-:Y:S01]  /*7f30*/  MOV R7, UR7 ;  /* 0x0000000700077c02 */ /* 0x000fe20008000f00 */
[----:B----4-:R-:W-:Y:S01]  /*7f40*/  IMAD.U32 R10, RZ, RZ, UR8 ;  /* 0x00000008ff0a7e24 */ /* 0x010fe2000f8e00ff */
[----:B-1----:R-:W-:-:S07]  /*7f50*/  MOV R11, UR9 ;  /* 0x00000009000b7c02 */ /* 0x002fce0008000f00 */
[----:B------:R-:W-:-:S07]  /*7f60*/  LEPC R20, `(.L_x_177) ;  /* 0x000000001014794e */ /* 0x000fce0000000000 */
[----:B--2---:R-:W-:Y:S05]  /*7f70*/  CALL.ABS.NOINC R2 ;  /* 0x0000000002007343 */ /* 0x004fea0003c00000 */
.L_x_177:
[----:B------:R-:W-:Y:S05]  /*7f80*/  BRA `(.L_x_155) ;  /* 0x0000000000887947 */ /* 0x000fea0003800000 */
.L_x_176:
        /* <DEDUP_REMOVED lines=11> */
.L_x_179:
[----:B------:R-:W-:Y:S05]  /*8040*/  BSYNC.RECONVERGENT B0 ;  /* 0x0000000000007941 */ /* 0x000fea0003800200 */
.L_x_178:
[----:B------:R3:W-:Y:S01]  /*8050*/  STG.E.U8 desc[UR36][R2.64], R5 ;  /* 0x0000000502007986 */ /* 0x0007e2000c101124 */
[----:B------:R-:W-:Y:S05]  /*8060*/  BRA `(.L_x_155) ;  /* 0x0000000000507947 */ /* 0x000fea0003800000 */
.L_x_175:
        /* <DEDUP_REMOVED lines=12> */
.L_x_180:
[----:B------:R-:W-:Y:S01]  /*8130*/  IMAD.MOV.U32 R5, RZ, RZ, 0x7f ;  /* 0x0000007fff057424 */ /* 0x000fe200078e00ff */
[----:B------:R-:W-:-:S04]  /*8140*/  ISETP.GT.U32.AND P0, PT, R7, 0x7f800000, PT ;  /* 0x7f8000000700780c */ /* 0x000fc80003f04070 */
[----:B------:R-:W-:-:S05]  /*8150*/  SEL R5, R5, 0x7c, P0 ;  /* 0x0000007c05057807 */ /* 0x000fca0000000000 */
[----:B------:R1:W-:Y:S01]  /*8160*/  STG.E.U8 desc[UR36][R2.64], R5 ;  /* 0x0000000502007986 */ /* 0x0003e2000c101124 */
[----:B------:R-:W-:Y:S05]  /*8170*/  BRA `(.L_x_155) ;  /* 0x00000000000c7947 */ /* 0x000fea0003800000 */
.L_x_174:
[----:B------:R-:W-:-:S04]  /*8180*/  I2FP.F32.U32 R0, R4 ;  /* 0x0000000400007245 */ /* 0x000fc80000201000 */
[----:B------:R-:W-:-:S05]  /*8190*/  F2FP.BF16.F32.PACK_AB R0, RZ, R0 ;  /* 0x00000000ff00723e */ /* 0x000fca00000010ff */
[----:B------:R0:W-:Y:S02]  /*81a0*/  STG.E.U16 desc[UR36][R2.64], R0 ;  /* 0x0000000002007986 */ /* 0x0001e4000c101524 */
.L_x_155:
[----:B------:R-:W-:Y:S05]  /*81b0*/  BSYNC.RECONVERGENT B6 ;  /* 0x0000000000067941 */ /* 0x000fea0003800200 */
.L_x_149:
[----:B------:R-:W-:-:S07]  /*81c0*/  IADD3 R17, PT, PT, R17, 0x80, RZ ;  /* 0x0000008011117810 */ /* 0x000fce0007ffe0ff */
.L_x_123:
[----:B------:R-:W-:Y:S05]  /*81d0*/  BSYNC.RECONVERGENT B7 ;  /* 0x0000000000077941 */ /* 0x000fea0003800200 */
.L_x_122:
[----:B------:R-:W5:Y:S02]  /*81e0*/  LDCU UR4, c[0x0][0x380] ;  /* 0x00007000ff0477ac */ /* 0x000f640008000800 */
[----:B-----5:R-:W-:-:S13]  /*81f0*/  ISETP.GE.AND P0, PT, R17, UR4, PT ;  /* 0x0000000411007c0c */ /* 0x020fda000bf06270 */
[----:B------:R-:W-:Y:S05]  /*8200*/  @P0 EXIT ;  /* 0x000000000000094d */ /* 0x000fea0003800000 */
[----:B------:R-:W5:Y:S01]  /*8210*/  LDCU UR4, c[0x0][0x388] ;  /* 0x00007100ff0477ac */ /* 0x000f620008000800 */
[----:B------:R-:W-:Y:S02]  /*8220*/  HFMA2 R16, -RZ, RZ, 0, 0 ;  /* 0x00000000ff107431 */ /* 0x000fe400000001ff */
[----:B01-3--:R-:W-:Y:S01]  /*8230*/  IMAD.MOV.U32 R0, RZ, RZ, RZ ;  /* 0x000000ffff007224 */ /* 0x00bfe200078e00ff */
[----:B-----5:R-:W-:-:S09]  /*8240*/  UISETP.NE.AND UP0, UPT, UR4, URZ, UPT ;  /* 0x000000ff0400728c */ /* 0x020fd2000bf05270 */
[----:B------:R-:W-:Y:S05]  /*8250*/  BRA.U !UP0, `(.L_x_181) ;  /* 0x0000001108a87547 */ /* 0x000fea000b800000 */
[----:B------:R-:W2:Y:S01]  /*8260*/  LDCU.64 UR4, c[0x0][0x390] ;  /* 0x00007200ff0477ac */ /* 0x000ea20008000a00 */
[----:B------:R-:W-:Y:S01]  /*8270*/  IMAD.MOV.U32 R16, RZ, RZ, RZ ;  /* 0x000000ffff107224 */ /* 0x000fe200078e00ff */
[----:B------:R-:W0:Y:S01]  /*8280*/  LDCU UR6, c[0x0][0x38c] ;  /* 0x00007180ff0677ac */ /* 0x000e220008000800 */
[----:B------:R-:W1:Y:S01]  /*8290*/  LDCU.64 UR8, c[0x0][0x4b8] ;  /* 0x00009700ff0877ac */ /* 0x000e620008000a00 */
[----:B------:R-:W-:Y:S01]  /*82a0*/  UISETP.NE.AND UP0, UPT, UR41, URZ, UPT ;  /* 0x000000ff2900728c */ /* 0x000fe2000bf05270 */
[----:B--2-4-:R-:W-:-:S05]  /*82b0*/  IMAD.HI.U32 R2, R17, UR4, R16 ;  /* 0x0000000411027c27 */ /* 0x014fca000f8e0010 */
[----:B------:R-:W-:-:S04]  /*82c0*/  SHF.R.U32.HI R3, RZ, UR5, R2 ;  /* 0x00000005ff037c19 */ /* 0x000fc80008011602 */
[----:B------:R-:W-:-:S05]  /*82d0*/  IADD3 R0, PT, PT, -R3, RZ, RZ ;  /* 0x000000ff03007210 */ /* 0x000fca0007ffe1ff */
        /* <DEDUP_REMOVED lines=290> */
.L_x_181:
[----:B------:R-:W0:Y:S01]  /*9500*/  LDCU.128 UR8, c[0x0][0x580] ;  /* 0x0000b000ff0877ac */ /* 0x000e220008000c00 */
[----:B------:R-:W-:Y:S01]  /*9510*/  BSSY.RECONVERGENT B6, `(.L_x_182) ;  /* 0x00000a6000067945 */ /* 0x000fe20003800200 */
[----:B------:R-:W-:-:S04]  /*9520*/  UPRMT UR4, UR42, 0x9910, URZ ;  /* 0x000099102a047896 */ /* 0x000fc800080000ff */
[----:B------:R-:W-:Y:S01]  /*9530*/  UISETP.GT.AND UP0, UPT, UR4, 0x9, UPT ;  /* 0x000000090400788c */ /* 0x000fe2000bf04270 */
[----:B0-----:R-:W-:Y:S02]  /*9540*/  IADD3 R16, P0, PT, R16, UR8, RZ ;  /* 0x0000000810107c10 */ /* 0x001fe4000ff1e0ff */
[----:B--2-4-:R-:W-:-:S03]  /*9550*/  IADD3 R2, P1, PT, R0, UR10, RZ ;  /* 0x0000000a00027c10 */ /* 0x014fc6000ff3e0ff */
[----:B------:R-:W-:Y:S01]  /*9560*/  IMAD.X R17, RZ, RZ, UR9, P0 ;  /* 0x00000009ff117e24 */ /* 0x000fe200080e06ff */
[----:B------:R-:W-:Y:S02]  /*9570*/  IADD3.X R3, PT, PT, RZ, UR11, RZ, P1, !PT ;  /* 0x0000000bff037c10 */ /* 0x000fe40008ffe4ff */
[----:B------:R-:W-:Y:S07]  /*9580*/  BRA.U UP0, `(.L_x_183) ;  /* 0x0000000500047547 */ /* 0x000fee000b800000 */
        /* <DEDUP_REMOVED lines=11> */
.L_x_186:
[----:B------:R-:W2:Y:S02]  /*9640*/  LDG.E.U8 R2, desc[UR36][R2.64] ;  /* 0x0000002402027981 */ /* 0x000ea4000c1e1100 */
[----:B--2---:R-:W-:Y:S01]  /*9650*/  ISETP.NE.AND P0, PT, R2, RZ, PT ;  /* 0x000000ff0200720c */ /* 0x004fe20003f05270 */
[----:B------:R-:W-:-:S12]  /*9660*/  BRA `(.L_x_188) ;  /* 0x0000000800407947 */ /* 0x000fd80003800000 */
.L_x_185:
        /* <DEDUP_REMOVED lines=10> */
.L_x_190:
[----:B------:R-:W2:Y:S02]  /*9710*/  LDG.E R2, desc[UR36][R2.64] ;  /* 0x0000002402027981 */ /* 0x000ea4000c1e1900 */
[----:B--2---:R-:W-:Y:S01]  /*9720*/  ISETP.NE.AND P0, PT, R2, RZ, PT ;  /* 0x000000ff0200720c */ /* 0x004fe20003f05270 */
[----:B------:R-:W-:-:S12]  /*9730*/  BRA `(.L_x_188) ;  /* 0x00000008000c7947 */ /* 0x000fd80003800000 */
.L_x_189:
[----:B------:R-:W2:Y:S02]  /*9740*/  LDG.E.U16 R2, desc[UR36][R2.64] ;  /* 0x0000002402027981 */ /* 0x000ea4000c1e1500 */
[----:B--2---:R-:W-:Y:S01]  /*9750*/  ISETP.NE.AND P0, PT, R2, RZ, PT ;  /* 0x000000ff0200720c */ /* 0x004fe20003f05270 */
[----:B------:R-:W-:-:S12]  /*9760*/  BRA `(.L_x_188) ;  /* 0x0000000800007947 */ /* 0x000fd80003800000 */
.L_x_184:
        /* <DEDUP_REMOVED lines=9> */
.L_x_192:
[----:B------:R-:W2:Y:S02]  /*9800*/  LDG.E.U16 R0, desc[UR36][R2.64] ;  /* 0x0000002402007981 */ /* 0x000ea4000c1e1500 */
[----:B--2---:R-:W-:-:S05]  /*9810*/  HADD2.F32 R0, -RZ, R0.H0_H0 ;  /* 0x20000000ff007230 */ /* 0x004fca0000004100 */
[----:B------:R-:W-:Y:S01]  /*9820*/  FSETP.NEU.FTZ.AND P0, PT, R0, RZ, PT ;  /* 0x000000ff0000720b */ /* 0x000fe20003f1d000 */
[----:B------:R-:W-:-:S12]  /*9830*/  BRA `(.L_x_188) ;  /* 0x0000000400cc7947 */ /* 0x000fd80003800000 */
.L_x_191:
        /* <DEDUP_REMOVED lines=11> */
.L_x_194:
        /* <DEDUP_REMOVED lines=8> */
.L_x_193:
[----:B------:R-:W2:Y:S02]  /*9970*/  LDG.E.64 R2, desc[UR36][R2.64] ;  /* 0x0000002402027981 */ /* 0x000ea4000c1e1b00 */
[----:B--2---:R1:W2:Y:S02]  /*9980*/  DSETP.NEU.AND P0, PT, R2, RZ, PT ;  /* 0x000000ff0200722a */ /* 0x0042a40003f0d000 */
[----:B--2---:R-:W-:Y:S05]  /*9990*/  BRA `(.L_x_188) ;  /* 0x0000000400747947 */ /* 0x004fea0003800000 */
.L_x_183:
        /* <DEDUP_REMOVED lines=11> */
.L_x_197:
        /* <DEDUP_REMOVED lines=8> */
.L_x_196:
        /* <DEDUP_REMOVED lines=9> */
.L_x_199:
        /* <DEDUP_REMOVED lines=11> */
.L_x_198:
[----:B------:R-:W2:Y:S02]  /*9c10*/  LDG.E.U16 R0, desc[UR36][R2.64] ;  /* 0x0000002402007981 */ /* 0x000ea4000c1e1500 */
[----:B--2---:R-:W-:-:S05]  /*9c20*/  IMAD.U32 R0, R0, 0x10000, RZ ;  /* 0x0001000000007824 */ /* 0x004fca00078e00ff */
[----:B------:R-:W-:Y:S01]  /*9c30*/  FSETP.NEU.FTZ.AND P0, PT, R0, RZ, PT ;  /* 0x000000ff0000720b */ /* 0x000fe20003f1d000 */
[----:B------:R-:W-:-:S12]  /*9c40*/  BRA `(.L_x_188) ;  /* 0x0000000000c87947 */ /* 0x000fd80003800000 */
.L_x_195:
        /* <DEDUP_REMOVED lines=11> */
.L_x_202:
[----:B------:R-:W2:Y:S02]  /*9d00*/  LDG.E.U8 R2, desc[UR36][R2.64] ;  /* 0x0000002402027981 */ /* 0x000ea4000c1e1100 */
[----:B--2---:R-:W-:Y:S01]  /*9d10*/  ISETP.NE.AND P0, PT, R2, RZ, PT ;  /* 0x000000ff0200720c */ /* 0x004fe20003f05270 */
[----:B------:R-:W-:-:S12]  /*9d20*/  BRA `(.L_x_188) ;  /* 0x0000000000907947 */ /* 0x000fd80003800000 */
.L_x_201:
[----:B------:R-:W2:Y:S02]  /*9d30*/  LDG.E.U8 R2, desc[UR36][R2.64] ;  /* 0x0000002402027981 */ /* 0x000ea4000c1e1100 */
[----:B--2---:R-:W-:Y:S01]  /*9d40*/  ISETP.NE.AND P0, PT, R2, RZ, PT ;  /* 0x000000ff0200720c */ /* 0x004fe20003f05270 */
[----:B------:R-:W-:-:S12]  /*9d50*/  BRA `(.L_x_188) ;  /* 0x0000000000847947 */ /* 0x000fd80003800000 */
.L_x_200:
        /* <DEDUP_REMOVED lines=9> */
.L_x_187:
[----:B------:R-:W-:Y:S01]  /*9df0*/  MOV R0, 0x0 ;  /* 0x0000000000007802 */ /* 0x000fe20000000f00 */
[----:B------:R-:W0:Y:S01]  /*9e00*/  LDCU.64 UR4, c[0x4][0x1a8] ;  /* 0x01003500ff0477ac */ /* 0x000e220008000a00 */
[----:B------:R-:W-:Y:S02]  /*9e10*/  HFMA2 R8, -RZ, RZ, 0, 4.64916229248046875e-06 ;  /* 0x0000004eff087431 */ /* 0x000fe400000001ff */
        /* <DEDUP_REMOVED lines=13> */
.L_x_205:
[----:B------:R-:W-:Y:S01]  /*9ef0*/  PLOP3.LUT P0, PT, PT, PT, PT, 0x8, 0x80 ;  /* 0x000000000080781c */ /* 0x000fe20003f0e170 */
[----:B------:R-:W-:-:S12]  /*9f00*/  BRA `(.L_x_188) ;  /* 0x0000000000187947 */ /* 0x000fd80003800000 */
.L_x_204:
[----:B------:R-:W2:Y:S02]  /*9f10*/  LDG.E.64 R2, desc[UR36][R2.64] ;  /* 0x0000002402027981 */ /* 0x000ea4000c1e1b00 */
[----:B--2---:R-:W-:-:S04]  /*9f20*/  ISETP.NE.U32.AND P0, PT, R2, RZ, PT ;  /* 0x000000ff0200720c */ /* 0x004fc80003f05070 */
[----:B------:R-:W-:Y:S01]  /*9f30*/  ISETP.NE.AND.EX P0, PT, R3, RZ, PT, P0 ;  /* 0x000000ff0300720c */ /* 0x000fe20003f05300 */
[----:B------:R-:W-:-:S12]  /*9f40*/  BRA `(.L_x_188) ;  /* 0x0000000000087947 */ /* 0x000fd80003800000 */
.L_x_203:
[----:B------:R-:W2:Y:S02]  /*9f50*/  LDG.E R2, desc[UR36][R2.64] ;  /* 0x0000002402027981 */ /* 0x000ea4000c1e1900 */
[----:B--2---:R-:W-:-:S13]  /*9f60*/  ISETP.NE.AND P0, PT, R2, RZ, PT ;  /* 0x000000ff0200720c */ /* 0x004fda0003f05270 */
.L_x_188:
[----:B------:R-:W-:Y:S05]  /*9f70*/  BSYNC.RECONVERGENT B6 ;  /* 0x0000000000067941 */ /* 0x000fea0003800200 */
.L_x_182:
[----:B------:R-:W-:Y:S01]  /*9f80*/  UPRMT UR4, UR40, 0x9910, URZ ;  /* 0x0000991028047896 */ /* 0x000fe200080000ff */
[----:B------:R-:W-:-:S03]  /*9f90*/  ISETP.NE.AND P0, PT, RZ, UR43, P0 ;  /* 0x0000002bff007c0c */ /* 0x000fc60008705270 */
[----:B------:R-:W-:Y:S01]  /*9fa0*/  UISETP.GT.AND UP0, UPT, UR4, 0x9, UPT ;  /* 0x000000090400788c */ /* 0x000fe2000bf04270 */
[----:B-1----:R-:W-:-:S08]  /*9fb0*/  SEL R2, RZ, 0x1, !P0 ;  /* 0x00000001ff027807 */ /* 0x002fd00004000000 */
        /* <DEDUP_REMOVED lines=9> */
[----:B------:R-:W-:Y:S01]  /*a050*/  STG.E.U8 desc[UR36][R16.64], R2 ;  /* 0x0000000210007986 */ /* 0x000fe2000c101124 */
[----:B------:R-:W-:Y:S05]  /*a060*/  EXIT ;  /* 0x000000000000794d */ /* 0x000fea0003800000 */
.L_x_209:
[----:B------:R-:W-:Y:S01]  /*a070*/  STG.E.U8 desc[UR36][R16.64], R2 ;  /* 0x0000000210007986 */ /* 0x000fe2000c101124 */
[----:B------:R-:W-:Y:S05]  /*a080*/  EXIT ;  /* 0x000000000000794d */ /* 0x000fea0003800000 */
.L_x_208:
[----:B------:R-:W-:-:S09]  /*a090*/  UISETP.NE.AND UP0, UPT, UR4, 0x2, UPT ;  /* 0x000000020400788c */ /* 0x000fd2000bf05270 */
[----:B------:R-:W-:Y:S05]  /*a0a0*/  BRA.U !UP0, `(.L_x_211) ;  /* 0x0000000108247547 */ /* 0x000fea000b800000 */
[----:B------:R-:W-:-:S09]  /*a0b0*/  UISETP.NE.AND UP0, UPT, UR4, 0x3, UPT ;  /* 0x000000030400788c */ /* 0x000fd2000bf05270 */
[----:B------:R-:W-:Y:S05]  /*a0c0*/  BRA.U !UP0, `(.L_x_212) ;  /* 0x0000000108147547 */ /* 0x000fea000b800000 */
[----:B------:R-:W-:-:S09]  /*a0d0*/  UISETP.NE.AND UP0, UPT, UR4, 0x4, UPT ;  /* 0x000000040400788c */ /* 0x000fd2000bf05270 */
[----:B------:R-:W-:Y:S05]  /*a0e0*/  BRA.U UP0, `(.L_x_210) ;  /* 0x0000000900187547 */ /* 0x000fea000b800000 */
[----:B------:R-:W-:-:S05]  /*a0f0*/  IMAD.MOV.U32 R3, RZ, RZ, RZ ;  /* 0x000000ffff037224 */ /* 0x000fca00078e00ff */
[----:B------:R-:W-:Y:S01]  /*a100*/  STG.E.64 desc[UR36][R16.64], R2 ;  /* 0x0000000210007986 */ /* 0x000fe2000c101b24 */
[----:B------:R-:W-:Y:S05]  /*a110*/  EXIT ;  /* 0x000000000000794d */ /* 0x000fea0003800000 */
.L_x_212:
[----:B------:R-:W-:Y:S01]  /*a120*/  STG.E desc[UR36][R16.64], R2 ;  /* 0x0000000210007986 */ /* 0x000fe2000c101924 */
[----:B------:R-:W-:Y:S05]  /*a130*/  EXIT ;  /* 0x000000000000794d */ /* 0x000fea0003800000 */
.L_x_211:
[----:B------:R-:W-:Y:S01]  /*a140*/  STG.E.U16 desc[UR36][R16.64], R2 ;  /* 0x0000000210007986 */ /* 0x000fe2000c101524 */
[----:B------:R-:W-:Y:S05]  /*a150*/  EXIT ;  /* 0x000000000000794d */ /* 0x000fea0003800000 */
.L_x_207:
[----:B------:R-:W-:-:S09]  /*a160*/  UISETP.GT.AND UP0, UPT, UR4, 0x6, UPT ;  /* 0x000000060400788c */ /* 0x000fd2000bf04270 */
[----:B------:R-:W-:Y:S05]  /*a170*/  BRA.U UP0, `(.L_x_213) ;  /* 0x00000001002c7547 */ /* 0x000fea000b800000 */
[----:B------:R-:W-:-:S09]  /*a180*/  UISETP.NE.AND UP0, UPT, UR4, 0x5, UPT ;  /* 0x000000050400788c */ /* 0x000fd2000bf05270 */
[----:B------:R-:W-:Y:S05]  /*a190*/  BRA.U !UP0, `(.L_x_214) ;  /* 0x0000000108147547 */ /* 0x000fea000b800000 */
[----:B------:R-:W-:-:S09]  /*a1a0*/  UISETP.NE.AND UP0, UPT, UR4, 0x6, UPT ;  /* 0x000000060400788c */ /* 0x000fd2000bf05270 */
[----:B------:R-:W-:Y:S05]  /*a1b0*/  BRA.U UP0, `(.L_x_210) ;  /* 0x0000000500e47547 */ /* 0x000fea000b800000 */
[----:B------:R-:W-:-:S05]  /*a1c0*/  I2FP.F32.U32 R3, R2 ;  /* 0x0000000200037245 */ /* 0x000fca0000201000 */
[----:B------:R-:W-:Y:S01]  /*a1d0*/  STG.E desc[UR36][R16.64], R3 ;  /* 0x0000000310007986 */ /* 0x000fe2000c101924 */
[----:B------:R-:W-:Y:S05]  /*a1e0*/  EXIT ;  /* 0x000000000000794d */ /* 0x000fea0003800000 */
.L_x_214:
[----:B------:R-:W-:-:S04]  /*a1f0*/  I2FP.F32.U32 R0, R2 ;  /* 0x0000000200007245 */ /* 0x000fc80000201000 */
[----:B------:R-:W-:-:S05]  /*a200*/  F2FP.F16.F32.PACK_AB R0, RZ, R0 ;  /* 0x00000000ff00723e */ /* 0x000fca00000000ff */
[----:B------:R-:W-:Y:S01]  /*a210*/  STG.E.U16 desc[UR36][R16.64], R0 ;  /* 0x0000000010007986 */ /* 0x000fe2000c101524 */
[----:B------:R-:W-:Y:S05]  /*a220*/  EXIT ;  /* 0x000000000000794d */ /* 0x000fea0003800000 */
.L_x_213:
        /* <DEDUP_REMOVED lines=8> */
[----:B------:R-:W-:Y:S01]  /*a2b0*/  STG.E.64 desc[UR36][R16.64], R2 ;  /* 0x0000000210007986 */ /* 0x000fe2000c101b24 */
[----:B------:R-:W-:Y:S05]  /*a2c0*/  EXIT ;  /* 0x000000000000794d */ /* 0x000fea0003800000 */
.L_x_216:
[----:B------:R-:W-:-:S04]  /*a2d0*/  I2FP.F32.U32 R2, R2 ;  /* 0x0000000200027245 */ /* 0x000fc80000201000 */
[----:B------:R-:W-:-:S04]  /*a2e0*/  F2FP.F16.F32.PACK_AB R3, RZ, R2 ;  /* 0x00000002ff03723e */ /* 0x000fc800000000ff */
[----:B------:R-:W-:-:S05]  /*a2f0*/  PRMT R3, R3, 0x5410, RZ ;  /* 0x0000541003037816 */ /* 0x000fca00000000ff */
[----:B------:R-:W-:Y:S01]  /*a300*/  STG.E desc[UR36][R16.64], R3 ;  /* 0x0000000310007986 */ /* 0x000fe2000c101924 */
[----:B------:R-:W-:Y:S05]  /*a310*/  EXIT ;  /* 0x000000000000794d */ /* 0x000fea0003800000 */
.L_x_215:
[----:B------:R-:W1:Y:S02]  /*a320*/  I2F.F64.U32 R2, R2 ;  /* 0x0000000200027312 */ /* 0x000e640000201800 */
[----:B-1----:R-:W-:Y:S01]  /*a330*/  STG.E.64 desc[UR36][R16.64], R2 ;  /* 0x0000000210007986 */ /* 0x002fe2000c101b24 */
[----:B------:R-:W-:Y:S05]  /*a340*/  EXIT ;  /* 0x000000000000794d */ /* 0x000fea0003800000 */
.L_x_206:
        /* <DEDUP_REMOVED lines=10> */
[----:B------:R-:W-:Y:S01]  /*a3f0*/  STG.E.U16 desc[UR36][R16.64], R2 ;  /* 0x0000000210007986 */ /* 0x000fe2000c101524 */
[----:B------:R-:W-:Y:S05]  /*a400*/  EXIT ;  /* 0x000000000000794d */ /* 0x000fea0003800000 */
.L_x_220:
        /* <DEDUP_REMOVED lines=12> */
[----:B------:R-:W-:Y:S01]  /*a4d0*/  FADD.FTZ R0, R3, 8192 ;  /* 0x4600000003007421 */ /* 0x000fe20000010000 */
[----:B------:R-:W-:-:S04]  /*a4e0*/  PRMT R8, RZ, 0x7610, R8 ;  /* 0x00007610ff087816 */ /* 0x000fc80000000008 */
[----:B------:R-:W-:-:S13]  /*a4f0*/  LOP3.LUT P0, R0, R0, 0xff, RZ, 0xc0, !PT ;  /* 0x000000ff00007812 */ /* 0x000fda000780c0ff */
[----:B------:R-:W-:Y:S05]  /*a500*/  @!P0 BRA `(.L_x_222) ;  /* 0x0000000000048947 */ /* 0x000fea0003800000 */
.L_x_223:
[----:B------:R-:W-:-:S07]  /*a510*/  PRMT R8, R0, 0x7610, R8 ;  /* 0x0000761000087816 */ /* 0x000fce0000000008 */
.L_x_222:
[----:B------:R-:W-:Y:S05]  /*a520*/  BSYNC.RECONVERGENT B0 ;  /* 0x0000000000007941 */ /* 0x000fea0003800200 */
.L_x_221:
[----:B------:R-:W-:Y:S01]  /*a530*/  STG.E.U8 desc[UR36][R16.64], R8 ;  /* 0x0000000810007986 */ /* 0x000fe2000c101124 */
[----:B------:R-:W-:Y:S05]  /*a540*/  EXIT ;  /* 0x000000000000794d */ /* 0x000fea0003800000 */
.L_x_219:
        /* <DEDUP_REMOVED lines=16> */
.L_x_226:
[----:B------:R-:W-:-:S07]  /*a650*/  PRMT R8, R0, 0x7610, R8 ;  /* 0x0000761000087816 */ /* 0x000fce0000000008 */
.L_x_225:
[----:B------:R-:W-:Y:S05]  /*a660*/  BSYNC.RECONVERGENT B0 ;  /* 0x0000000000007941 */ /* 0x000fea0003800200 */
.L_x_224:
[----:B------:R-:W-:Y:S01]  /*a670*/  STG.E.U8 desc[UR36][R16.64], R8 ;  /* 0x0000000810007986 */ /* 0x000fe2000c101124 */
[----:B------:R-:W-:Y:S05]  /*a680*/  EXIT ;  /* 0x000000000000794d */ /* 0x000fea0003800000 */
.L_x_218:
        /* <DEDUP_REMOVED lines=19> */
[----:B------:R-:W-:Y:S01]  /*a7c0*/  STG.E.U8 desc[UR36][R16.64], R3 ;  /* 0x0000000310007986 */ /* 0x000fe2000c101124 */
[----:B------:R-:W-:Y:S05]  /*a7d0*/  EXIT ;  /* 0x000000000000794d */ /* 0x000fea0003800000 */
.L_x_228:
[----:B------:R-:W-:-:S05]  /*a7e0*/  IMAD.MOV.U32 R3, RZ, RZ, RZ ;  /* 0x000000ffff037224 */ /* 0x000fca00078e00ff */
[----:B------:R-:W-:Y:S01]  /*a7f0*/  STG.E.64 desc[UR36][R16.64], R2 ;  /* 0x0000000210007986 */ /* 0x000fe2000c101b24 */
[----:B------:R-:W-:Y:S05]  /*a800*/  EXIT ;  /* 0x000000000000794d */ /* 0x000fea0003800000 */
.L_x_227:
[----:B------:R-:W-:Y:S01]  /*a810*/  STG.E desc[UR36][R16.64], R2 ;  /* 0x0000000210007986 */ /* 0x000fe2000c101924 */
[----:B------:R-:W-:Y:S05]  /*a820*/  EXIT ;  /* 0x000000000000794d */ /* 0x000fea0003800000 */
.L_x_217:
[----:B------:R-:W-:-:S09]  /*a830*/  UISETP.GT.AND UP0, UPT, UR4, 0xe, UPT ;  /* 0x0000000e0400788c */ /* 0x000fd2000bf04270 */
[----:B------:R-:W-:Y:S05]  /*a840*/  BRA.U UP0, `(.L_x_229) ;  /* 0x0000000100287547 */ /* 0x000fea000b800000 */
[----:B------:R-:W-:-:S09]  /*a850*/  UISETP.NE.AND UP0, UPT, UR4, 0xa, UPT ;  /* 0x0000000a0400788c */ /* 0x000fd2000bf05270 */
[----:B------:R-:W-:Y:S05]  /*a860*/  BRA.U !UP0, `(.L_x_230) ;  /* 0x0000000108107547 */ /* 0x000fea000b800000 */
[----:B------:R-:W-:-:S09]  /*a870*/  UISETP.NE.AND UP0, UPT, UR4, 0xb, UPT ;  /* 0x0000000b0400788c */ /* 0x000fd2000bf05270 */
[----:B------:R-:W-:Y:S05]  /*a880*/  BRA.U UP0, `(.L_x_210) ;  /* 0x0000000100307547 */ /* 0x000fea000b800000 */
[----:B------:R-:W-:Y:S01]  /*a890*/  STG.E.U8 desc[UR36][R16.64], R2 ;  /* 0x0000000210007986 */ /* 0x000fe2000c101124 */
[----:B------:R-:W-:Y:S05]  /*a8a0*/  EXIT ;  /* 0x000000000000794d */ /* 0x000fea0003800000 */
.L_x_230:
[----:B------:R-:W-:Y:S01]  /*a8b0*/  CS2R R6, SRZ ;  /* 0x0000000000067805 */ /* 0x000fe2000001ff00 */
[----:B0-----:R-:W0:Y:S04]  /*a8c0*/  I2F.F64.U32 R4, R2 ;  /* 0x0000000200047312 */ /* 0x001e280000201800 */
[----:B0-----:R-:W-:Y:S01]  /*a8d0*/  STG.E.128 desc[UR36][R16.64], R4 ;  /* 0x0000000410007986 */ /* 0x001fe2000c101d24 */
[----:B------:R-:W-:Y:S05]  /*a8e0*/  EXIT ;  /* 0x000000000000794d */ /* 0x000fea0003800000 */
.L_x_229:
[----:B------:R-:W-:-:S09]  /*a8f0*/  UISETP.NE.AND UP0, UPT, UR4, 0xf, UPT ;  /* 0x0000000f0400788c */ /* 0x000fd2000bf05270 */
[----:B------:R-:W-:Y:S05]  /*a900*/  BRA.U !UP0, `(.L_x_231) ;  /* 0x0000000108d47547 */ /* 0x000fea000b800000 */
[----:B------:R-:W-:-:S09]  /*a910*/  UISETP.NE.AND UP0, UPT, UR4, 0x17, UPT ;  /* 0x000000170400788c */ /* 0x000fd2000bf05270 */
[----:B------:R-:W-:Y:S05]  /*a920*/  BRA.U !UP0, `(.L_x_232) ;  /* 0x0000000108847547 */ /* 0x000fea000b800000 */
[----:B------:R-:W-:-:S09]  /*a930*/  UISETP.NE.AND UP0, UPT, UR4, 0x18, UPT ;  /* 0x000000180400788c */ /* 0x000fd2000bf05270 */
[----:B------:R-:W-:Y:S05]  /*a940*/  BRA.U !UP0, `(.L_x_233) ;  /* 0x0000000108447547 */ /* 0x000fea000b800000 */
.L_x_210:
        /* <DEDUP_REMOVED lines=16> */
.L_x_234:
[----:B------:R-:W-:Y:S05]  /*aa50*/  EXIT ;  /* 0x000000000000794d */ /* 0x000fea0003800000 */
.L_x_233:
[----:B0-----:R-:W-:Y:S01]  /*aa60*/  I2FP.F32.U32 R5, R2 ;  /* 0x0000000200057245 */ /* 0x001fe20000201000 */
        /* <DEDUP_REMOVED lines=10> */
.L_x_236:
[----:B------:R-:W-:Y:S05]  /*ab10*/  BSYNC.RECONVERGENT B0 ;  /* 0x0000000000007941 */ /* 0x000fea0003800200 */
.L_x_235:
[----:B------:R-:W-:Y:S01]  /*ab20*/  STG.E.U8 desc[UR36][R16.64], R3 ;  /* 0x0000000310007986 */ /* 0x000fe2000c101124 */
[----:B------:R-:W-:Y:S05]  /*ab30*/  EXIT ;  /* 0x000000000000794d */ /* 0x000fea0003800000 */
.L_x_232:
[----:B0-----:R-:W-:-:S04]  /*ab40*/  I2FP.F32.U32 R5, R2 ;  /* 0x0000000200057245 */ /* 0x001fc80000201000 */
[----:B------:R-:W-:-:S13]  /*ab50*/  ISETP.GT.U32.AND P0, PT, R5, 0x477fffff, PT ;  /* 0x477fffff0500780c */ /* 0x000fda0003f04070 */
[----:B------:R-:W-:Y:S05]  /*ab60*/  @P0 BRA `(.L_x_237) ;  /* 0x0000000000280947 */ /* 0x000fea0003800000 */
[----:B------:R-:W-:-:S13]  /*ab70*/  ISETP.GE.U32.AND P0, PT, R5, 0x38800000, PT ;  /* 0x388000000500780c */ /* 0x000fda0003f06070 */
[----:B------:R-:W-:-:S04]  /*ab80*/  @P0 SHF.R.U32.HI R0, RZ, 0x15, R5 ;  /* 0x00000015ff000819 */ /* 0x000fc80000011605 */
[----:B------:R-:W-:-:S04]  /*ab90*/  @P0 LOP3.LUT R0, R0, 0x1, RZ, 0xc0, !PT ;  /* 0x0000000100000812 */ /* 0x000fc800078ec0ff */
[----:B------:R-:W-:-:S04]  /*aba0*/  @P0 IADD3 R0, PT, PT, R5, 0x80fffff, R0 ;  /* 0x080fffff05000810 */ /* 0x000fc80007ffe000 */
[----:B------:R-:W-:-:S05]  /*abb0*/  @P0 SHF.R.U32.HI R3, RZ, 0x15, R0 ;  /* 0x00000015ff030819 */ /* 0x000fca0000011600 */
[----:B------:R0:W-:Y:S01]  /*abc0*/  @P0 STG.E.U8 desc[UR36][R16.64], R3 ;  /* 0x0000000310000986 */ /* 0x0001e2000c101124 */
[----:B------:R-:W-:Y:S05]  /*abd0*/  @P0 EXIT ;  /* 0x000000000000094d */ /* 0x000fea0003800000 */
[----:B0-----:R-:W-:-:S05]  /*abe0*/  FADD.FTZ R3, R5, 128 ;  /* 0x4300000005037421 */ /* 0x001fca0000010000 */
[----:B------:R-:W-:Y:S01]  /*abf0*/  STG.E.U8 desc[UR36][R16.64], R3 ;  /* 0x0000000310007986 */ /* 0x000fe2000c101124 */
[----:B------:R-:W-:Y:S05]  /*ac00*/  EXIT ;  /* 0x000000000000794d */ /* 0x000fea0003800000 */
.L_x_237:
[----:B------:R-:W-:Y:S01]  /*ac10*/  HFMA2 R3, -RZ, RZ, 0, 7.569789886474609375e-06 ;  /* 0x0000007fff037431 */ /* 0x000fe200000001ff */
[----:B------:R-:W-:-:S04]  /*ac20*/  ISETP.GT.U32.AND P0, PT, R5, 0x7f800000, PT ;  /* 0x7f8000000500780c */ /* 0x000fc80003f04070 */
[----:B------:R-:W-:-:S05]  /*ac30*/  SEL R3, R3, 0x7c, P0 ;  /* 0x0000007c03037807 */ /* 0x000fca0000000000 */
[----:B------:R-:W-:Y:S01]  /*ac40*/  STG.E.U8 desc[UR36][R16.64], R3 ;  /* 0x0000000310007986 */ /* 0x000fe2000c101124 */
[----:B------:R-:W-:Y:S05]  /*ac50*/  EXIT ;  /* 0x000000000000794d */ /* 0x000fea0003800000 */
.L_x_231:
[----:B------:R-:W-:-:S04]  /*ac60*/  I2FP.F32.U32 R0, R2 ;  /* 0x0000000200007245 */ /* 0x000fc80000201000 */
[----:B------:R-:W-:-:S05]  /*ac70*/  F2FP.BF16.F32.PACK_AB R0, RZ, R0 ;  /* 0x00000000ff00723e */ /* 0x000fca00000010ff */
[----:B------:R-:W-:Y:S01]  /*ac80*/  STG.E.U16 desc[UR36][R16.64], R0 ;  /* 0x0000000010007986 */ /* 0x000fe2000c101524 */
[----:B------:R-:W-:Y:S05]  /*ac90*/  EXIT ;  /* 0x000000000000794d */ /* 0x000fea0003800000 */
.L_x_238:
[----:B------:R-:W-:-:S00]  /*aca0*/  BRA `(.L_x_238) ;  /* 0xfffffffc00fc7947 */ /* 0x000fc0000383ffff */
[----:B------:R-:W-:-:S00]  /*acb0*/  NOP ;  /* 0x0000000000007918 */ /* 0x000fc00000000000 */
        /* <DEDUP_REMOVED lines=12> */
.L_x_16935:


//--------------------- .text._ZN2at6native27unrolled_elementwise_kernelINS0_13AUnaryFunctorIbbbNS0_15binary_internal10MulFunctorIbEEEESt5arrayIPcLm2EELi4E23TrivialOffsetCalculatorILi1EjESB_NS0_6memory12LoadWithCastILi1EEENSC_13StoreWithCastILi1EEEEEviT_T0_T2_T3_T4_T5_ --------------------------
	.section	.text._ZN2at6native27unrolled_elementwise_kernelINS0_13AUnaryFunctorIbbbNS0_15binary_internal10MulFunctorIbEEEESt5arrayIPcLm2EELi4E23TrivialOffsetCalculatorILi1EjESB_NS0_6memory12LoadWithCastILi1EEENSC_13StoreWithCastILi1EEEEEviT_T0_T2_T3_T4_T5_,"ax",@progbits
	.align	128
        .global         _ZN2at6native27unrolled_elementwise_kernelINS0_13AUnaryFunctorIbbbNS0_15binary_internal10MulFunctorIbEEEESt5arrayIPcLm2EELi4E23TrivialOffsetCalculatorILi1EjESB_NS0_6memory12LoadWithCastILi1EEENSC_13StoreWithCastILi1EEEEEviT_T0_T2_T3_T4_T5_
        .type           _ZN2at6native27unrolled_elementwise_kernelINS0_13AUnaryFunctorIbbbNS0_15binary_internal10MulFunctorIbEEEESt5arrayIPcLm2EELi4E23TrivialOffsetCalculatorILi1EjESB_NS0_6memory12LoadWithCastILi1EEENSC_13StoreWithCastILi1EEEEEviT_T0_T2_T3_T4_T5_,@function
        .size           _ZN2at6native27unrolled_elementwise_kernelINS0_13AUnaryFunctorIbbbNS0_15binary_internal10MulFunctorIbEEEESt5arrayIPcLm2EELi4E23TrivialOffsetCalculatorILi1EjESB_NS0_6memory12LoadWithCastILi1EEENSC_13StoreWithCastILi1EEEEEviT_T0_T2_T3_T4_T5_,(.L_x_16936 - _ZN2at6native27unrolled_elementwise_kernelINS0_13AUnaryFunctorIbbbNS0_15binary_internal10MulFunctorIbEEEESt5arrayIPcLm2EELi4E23TrivialOffsetCalculatorILi1EjESB_NS0_6memory12LoadWithCastILi1EEENSC_13StoreWithCastILi1EEEEEviT_T0_T2_T3_T4_T5_)
        .other          _ZN2at6native27unrolled_elementwise_kernelINS0_13AUnaryFunctorIbbbNS0_15binary_internal10MulFunctorIbEEEESt5arrayIPcLm2EELi4E23TrivialOffsetCalculatorILi1EjESB_NS0_6memory12LoadWithCastILi1EEENSC_13StoreWithCastILi1EEEEEviT_T0_T2_T3_T4_T5_,@"STO_CUDA_ENTRY STV_DEFAULT"
_ZN2at6native27unrolled_elementwise_kernelINS0_13AUnaryFunctorIbbbNS0_15binary_internal10MulFunctorIbEEEESt5arrayIPcLm2EELi4E23TrivialOffsetCalculatorILi1EjESB_NS0_6memory12LoadWithCastILi1EEENSC_13StoreWithCastILi1EEEEEviT_T0_T2_T3_T4_T5_:
.text._ZN2at6native27unrolled_elementwise_kernelINS0_13AUnaryFunctorIbbbNS0_15binary_internal10MulFunctorIbEEEESt5arrayIPcLm2EELi4E23TrivialOffsetCalculatorILi1EjESB_NS0_6memory12LoadWithCastILi1EEENSC_13StoreWithCastILi1EEEEEviT_T0_T2_T3_T4_T5_:
[----:B------:R-:W0:Y:S01]  /*0000*/  LDC R1, c[0x0][0x37c] ;  /* 0x0000df00ff017b82 */ /* 0x000e220000000800 */
[----:B------:R-:W1:Y:S07]  /*0010*/  S2R R2, SR_CTAID.X ;  /* 0x0000000000027919 */ /* 0x000e6e0000002500 */
[----:B------:R-:W1:Y:S01]  /*0020*/  LDC R3, c[0x0][0x380] ;  /* 0x0000e000ff037b82 */ /* 0x000e620000000800 */
[----:B------:R-:W-:Y:S01]  /*0030*/  PLOP3.LUT P1, PT, PT, PT, PT, 0x8, 0x80 ;  /* 0x000000000080781c */ /* 0x000fe20003f2e170 */
[----:B------:R-:W2:Y:S01]  /*0040*/  LDCU.64 UR36, c[0x0][0x358] ;  /* 0x00006b00ff2477ac */ /* 0x000ea20008000a00 */
[----:B------:R-:W3:Y:S01]  /*0050*/  S2R R23, SR_TID.X ;  /* 0x0000000000177919 */ /* 0x000ee20000002100 */
[----:B------:R-:W-:Y:S01]  /*0060*/  BSSY.RECONVERGENT B7, `(.L_x_239) ;  /* 0x00000c8000077945 */ /* 0x000fe20003800200 */
[----:B------:R-:W-:Y:S01]  /*0070*/  P2R R18, PR, RZ, 0x2 ;  /* 0x00000002ff127803 */ /* 0x000fe20000000000 */
[----:B------:R-:W4:Y:S01]  /*0080*/  LDCU.U8 UR38, c[0x0][0x39c] ;  /* 0x00007380ff2677ac */ /* 0x000f220008000000 */
[----:B-1----:R-:W-:-:S02]  /*0090*/  IMAD R16, R2, -0x200, R3 ;  /* 0xfffffe0002107824 */ /* 0x002fc400078e0203 */
[----:B---3--:R-:W-:-:S03]  /*00a0*/  IMAD.MOV.U32 R17, RZ, RZ, R23 ;  /* 0x000000ffff117224 */ /* 0x008fc600078e0017 */
[----:B------:R-:W-:-:S13]  /*00b0*/  ISETP.GE.AND P0, PT, R23, R16, PT ;  /* 0x000000101700720c */ /* 0x000fda0003f06270 */
[----:B0-2-4-:R-:W-:Y:S05]  /*00c0*/  @P0 BRA `(.L_x_240) ;  /* 0x0000000c00040947 */ /* 0x015fea0003800000 */
[----:B------:R-:W0:Y:S01]  /*00d0*/  LDC.64 R4, c[0x0][0x390] ;  /* 0x0000e400ff047b82 */ /* 0x000e220000000a00 */
[----:B------:R-:W1:Y:S01]  /*00e0*/  LDCU UR5, c[0x0][0x3a0] ;  /* 0x00007400ff0577ac */ /* 0x000e620008000800 */
[----:B------:R-:W-:Y:S01]  /*00f0*/  IMAD R0, R2, 0x200, R17 ;  /* 0x0000020002007824 */ /* 0x000fe200078e0211 */
[----:B------:R-:W-:Y:S01]  /*0100*/  BSSY.RECONVERGENT B6, `(.L_x_241) ;  /* 0x00000bc000067945 */ /* 0x000fe20003800200 */
[----:B------:R-:W-:-:S04]  /*0110*/  UPRMT UR4, UR38, 0x9910, URZ ;  /* 0x0000991026047896 */ /* 0x000fc800080000ff */
[----:B------:R-:W-:Y:S01]  /*0120*/  UISETP.GT.AND UP0, UPT, UR4, 0x9, UPT ;  /* 0x000000090400788c */ /* 0x000fe2000bf04270 */
[----:B-1----:R-:W-:-:S05]  /*0130*/  IMAD R3, R0, UR5, RZ ;  /* 0x0000000500037c24 */ /* 0x002fca000f8e02ff */
[----:B0-----:R-:W-:-:S05]  /*0140*/  IADD3 R4, P0, PT, R3, R4, RZ ;  /* 0x0000000403047210 */ /* 0x001fca0007f1e0ff */
[----:B------:R-:W-:Y:S01]  /*0150*/  IMAD.X R5, RZ, RZ, R5, P0 ;  /* 0x000000ffff057224 */ /* 0x000fe200000e0605 */
        /* <DEDUP_REMOVED lines=10> */
[----:B--2---:R-:W-:-:S04]  /*0200*/  ISETP.NE.AND P0, PT, R4, RZ, PT ;  /* 0x000000ff0400720c */ /* 0x004fc80003f05270 */
[----:B------:R-:W-:Y:S01]  /*0210*/  P2R R18, PR, RZ, 0x1 ;  /* 0x00000001ff127803 */ /* 0x000fe20000000000 */
[----:B------:R-:W-:Y:S08]  /*0220*/  BRA `(.L_x_247) ;  /* 0x0000000800a47947 */ /* 0x000ff00003800000 */
.L_x_245:
[----:B------:R-:W2:Y:S02]  /*0230*/  LDG.E.U8 R4, desc[UR36][R4.64] ;  /* 0x0000002404047981 */ /* 0x000ea4000c1e1100 */
[----:B--2---:R-:W-:-:S04]  /*0240*/  ISETP.NE.AND P0, PT, R4, RZ, PT ;  /* 0x000000ff0400720c */ /* 0x004fc80003f05270 */
[----:B------:R-:W-:Y:S01]  /*0250*/  P2R R18, PR, RZ, 0x1 ;  /* 0x00000001ff127803 */ /* 0x000fe20000000000 */
[----:B------:R-:W-:Y:S08]  /*0260*/  BRA `(.L_x_247) ;  /* 0x0000000800947947 */ /* 0x000ff00003800000 */
.L_x_244:
        /* <DEDUP_REMOVED lines=8> */
[----:B------:R-:W-:-:S04]  /*02f0*/  ISETP.NE.AND.EX P0, PT, R5, RZ, PT, P0 ;  /* 0x000000ff0500720c */ /* 0x000fc80003f05300 */
[----:B------:R-:W-:Y:S01]  /*0300*/  P2R R18, PR, RZ, 0x1 ;  /* 0x00000001ff127803 */ /* 0x000fe20000000000 */
[----:B------:R-:W-:Y:S08]  /*0310*/  BRA `(.L_x_247) ;  /* 0x0000000800687947 */ /* 0x000ff00003800000 */
.L_x_249:
[----:B------:R-:W2:Y:S02]  /*0320*/  LDG.E R4, desc[UR36][R4.64] ;  /* 0x0000002404047981 */ /* 0x000ea4000c1e1900 */
[----:B--2---:R-:W-:-:S04]  /*0330*/  ISETP.NE.AND P0, PT, R4, RZ, PT ;  /* 0x000000ff0400720c */ /* 0x004fc80003f05270 */
[----:B------:R-:W-:Y:S01]  /*0340*/  P2R R18, PR, RZ, 0x1 ;  /* 0x00000001ff127803 */ /* 0x000fe20000000000 */
[----:B------:R-:W-:Y:S08]  /*0350*/  BRA `(.L_x_247) ;  /* 0x0000000800587947 */ /* 0x000ff00003800000 */
.L_x_248:
[----:B------:R-:W2:Y:S02]  /*0360*/  LDG.E.U16 R4, desc[UR36][R4.64] ;  /* 0x0000002404047981 */ /* 0x000ea4000c1e1500 */
[----:B--2---:R-:W-:-:S04]  /*0370*/  ISETP.NE.AND P0, PT, R4, RZ, PT ;  /* 0x000000ff0400720c */ /* 0x004fc80003f05270 */
[----:B------:R-:W-:Y:S01]  /*0380*/  P2R R18, PR, RZ, 0x1 ;  /* 0x00000001ff127803 */ /* 0x000fe20000000000 */
[----:B------:R-:W-:Y:S08]  /*0390*/  BRA `(.L_x_247) ;  /* 0x0000000800487947 */ /* 0x000ff00003800000 */
.L_x_243:
[----:B------:R-:W-:-:S09]  /*03a0*/  UISETP.GT.AND UP0, UPT, UR4, 0x6, UPT ;  /* 0x000000060400788c */ /* 0x000fd2000bf04270 */
[----:B------:R-:W-:Y:S05]  /*03b0*/  BRA.U UP0, `(.L_x_250) ;  /* 0x0000000100347547 */ /* 0x000fea000b800000 */
[----:B------:R-:W-:-:S09]  /*03c0*/  UISETP.NE.AND UP0, UPT, UR4, 0x5, UPT ;  /* 0x000000050400788c */ /* 0x000fd2000bf05270 */
[----:B------:R-:W-:Y:S05]  /*03d0*/  BRA.U !UP0, `(.L_x_251) ;  /* 0x0000000108187547 */ /* 0x000fea000b800000 */
[----:B------:R-:W-:-:S09]  /*03e0*/  UISETP.NE.AND UP0, UPT, UR4, 0x6, UPT ;  /* 0x000000060400788c */ /* 0x000fd2000bf05270 */
[----:B------:R-:W-:Y:S05]  /*03f0*/  BRA.U UP0, `(.L_x_246) ;  /* 0x0000000500b47547 */ /* 0x000fea000b800000 */
[----:B------:R-:W2:Y:S02]  /*0400*/  LDG.E R4, desc[UR36][R4.64] ;  /* 0x0000002404047981 */ /* 0x000ea4000c1e1900 */
[----:B--2---:R-:W-:-:S04]  /*0410*/  FSETP.NEU.FTZ.AND P0, PT, R4, RZ, PT ;  /* 0x000000ff0400720b */ /* 0x004fc80003f1d000 */
[----:B------:R-:W-:Y:S01]  /*0420*/  P2R R18, PR, RZ, 0x1 ;  /* 0x00000001ff127803 */ /* 0x000fe20000000000 */
[----:B------:R-:W-:Y:S08]  /*0430*/  BRA `(.L_x_247) ;  /* 0x0000000800207947 */ /* 0x000ff00003800000 */
.L_x_251:
[----:B------:R-:W2:Y:S02]  /*0440*/  LDG.E.U16 R0, desc[UR36][R4.64] ;  /* 0x0000002404007981 */ /* 0x000ea4000c1e1500 */
[----:B--2---:R-:W-:-:S05]  /*0450*/  HADD2.F32 R0, -RZ, R0.H0_H0 ;  /* 0x20000000ff007230 */ /* 0x004fca0000004100 */
[----:B------:R-:W-:-:S04]  /*0460*/  FSETP.NEU.FTZ.AND P0, PT, R0, RZ, PT ;  /* 0x000000ff0000720b */ /* 0x000fc80003f1d000 */
[----:B------:R-:W-:Y:S01]  /*0470*/  P2R R18, PR, RZ, 0x1 ;  /* 0x00000001ff127803 */ /* 0x000fe20000000000 */
[----:B------:R-:W-:Y:S08]  /*0480*/  BRA `(.L_x_247) ;  /* 0x00000008000c7947 */ /* 0x000ff00003800000 */
.L_x_250:
        /* <DEDUP_REMOVED lines=9> */
[----:B------:R-:W-:-:S04]  /*0520*/  PLOP3.LUT P0, PT, P0, P1, PT, 0xf8, 0x8f ;  /* 0x00000000008f781c */ /* 0x000fc80000703f70 */
[----:B------:R-:W-:Y:S01]  /*0530*/  P2R R18, PR, RZ, 0x1 ;  /* 0x00000001ff127803 */ /* 0x000fe20000000000 */
[----:B------:R-:W-:Y:S08]  /*0540*/  BRA `(.L_x_247) ;  /* 0x0000000400dc7947 */ /* 0x000ff00003800000 */
.L_x_253:
[----:B------:R-:W2:Y:S01]  /*0550*/  LDG.E R4, desc[UR36][R4.64] ;  /* 0x0000002404047981 */ /* 0x000ea2000c1e1900 */
[----:B------:R-:W-:-:S04]  /*0560*/  PLOP3.LUT P1, PT, PT, PT, PT, 0x80, 0x8 ;  /* 0x000000000008781c */ /* 0x000fc80003f2f070 */
[----:B------:R-:W-:Y:S01]  /*0570*/  P2R R18, PR, RZ, 0x2 ;  /* 0x00000002ff127803 */ /* 0x000fe20000000000 */
[----:B--2---:R-:W-:-:S05]  /*0580*/  HADD2.F32 R0, -RZ, R4.H0_H0 ;  /* 0x20000004ff007230 */ /* 0x004fca0000004100 */
[----:B------:R-:W-:-:S13]  /*0590*/  FSETP.NEU.FTZ.AND P0, PT, R0, RZ, PT ;  /* 0x000000ff0000720b */ /* 0x000fda0003f1d000 */
[----:B------:R-:W-:Y:S05]  /*05a0*/  @P0 BRA `(.L_x_247) ;  /* 0x0000000400c40947 */ /* 0x000fea0003800000 */
[----:B------:R-:W-:-:S05]  /*05b0*/  HADD2.F32 R0, -RZ, R4.H1_H1 ;  /* 0x30000004ff007230 */ /* 0x000fca0000004100 */
[----:B------:R-:W-:-:S04]  /*05c0*/  FSETP.NEU.FTZ.AND P0, PT, R0, RZ, PT ;  /* 0x000000ff0000720b */ /* 0x000fc80003f1d000 */
[----:B------:R-:W-:Y:S01]  /*05d0*/  P2R R18, PR, RZ, 0x1 ;  /* 0x00000001ff127803 */ /* 0x000fe20000000000 */
[----:B------:R-:W-:Y:S08]  /*05e0*/  BRA `(.L_x_247) ;  /* 0x0000000400b47947 */ /* 0x000ff00003800000 */
.L_x_252:
[----:B------:R-:W2:Y:S02]  /*05f0*/  LDG.E.64 R4, desc[UR36][R4.64] ;  /* 0x0000002404047981 */ /* 0x000ea4000c1e1b00 */
[----:B--2---:R-:W0:Y:S02]  /*0600*/  DSETP.NEU.AND P0, PT, R4, RZ, PT ;  /* 0x000000ff0400722a */ /* 0x004e240003f0d000 */
[----:B0-----:R-:W-:Y:S01]  /*0610*/  P2R R18, PR, RZ, 0x1 ;  /* 0x00000001ff127803 */ /* 0x001fe20000000000 */
[----:B------:R-:W-:Y:S06]  /*0620*/  BRA `(.L_x_247) ;  /* 0x0000000400a47947 */ /* 0x000fec0003800000 */
.L_x_242:
        /* <DEDUP_REMOVED lines=9> */
[----:B--2---:R-:W-:-:S04]  /*06c0*/  ISETP.NE.AND P0, PT, R4, RZ, PT ;  /* 0x000000ff0400720c */ /* 0x004fc80003f05270 */
[----:B------:R-:W-:Y:S01]  /*06d0*/  P2R R18, PR, RZ, 0x1 ;  /* 0x00000001ff127803 */ /* 0x000fe20000000000 */
[----:B------:R-:W-:Y:S08]  /*06e0*/  BRA `(.L_x_247) ;  /* 0x0000000400747947 */ /* 0x000ff00003800000 */
.L_x_256:
[----:B------:R-:W2:Y:S02]  /*06f0*/  LDG.E.128 R4, desc[UR36][R4.64] ;  /* 0x0000002404047981 */ /* 0x000ea4000c1e1d00 */
[----:B--2---:R-:W0:-:S15]  /*0700*/  DSETP.NEU.AND P0, PT, R6, RZ, PT ;  /* 0x000000ff0600722a */ /* 0x004e1e0003f0d000 */
[----:B------:R-:W-:-:S15]  /*0710*/  NOP ;  /* 0x0000000000007918 */ /* 0x000fde0000000000 */
[----:B------:R-:W-:-:S15]  /*0720*/  NOP ;  /* 0x0000000000007918 */ /* 0x000fde0000000000 */
[----:B------:R-:W-:-:S15]  /*0730*/  NOP ;  /* 0x0000000000007918 */ /* 0x000fde0000000000 */
[----:B------:R-:W-:-:S04]  /*0740*/  NOP ;  /* 0x0000000000007918 */ /* 0x000fc80000000000 */
[----:B0-----:R-:W0:Y:S02]  /*0750*/  DSETP.NEU.OR P0, PT, R4, RZ, P0 ;  /* 0x000000ff0400722a */ /* 0x001e24000070d400 */
[----:B0-----:R-:W-:Y:S01]  /*0760*/  P2R R18, PR, RZ, 0x1 ;  /* 0x00000001ff127803 */ /* 0x001fe20000000000 */
[----:B------:R-:W-:Y:S06]  /*0770*/  BRA `(.L_x_247) ;  /* 0x0000000400507947 */ /* 0x000fec0003800000 */
.L_x_255:
[----:B------:R-:W-:-:S09]  /*0780*/  UISETP.NE.AND UP0, UPT, UR4, 0xf, UPT ;  /* 0x0000000f0400788c */ /* 0x000fd2000bf05270 */
[----:B------:R-:W-:Y:S05]  /*0790*/  BRA.U !UP0, `(.L_x_257) ;  /* 0x0000000108507547 */ /* 0x000fea000b800000 */
[----:B------:R-:W-:-:S09]  /*07a0*/  UISETP.NE.AND UP0, UPT, UR4, 0x17, UPT ;  /* 0x000000170400788c */ /* 0x000fd2000bf05270 */
[----:B------:R-:W-:Y:S05]  /*07b0*/  BRA.U !UP0, `(.L_x_258) ;  /* 0x0000000108187547 */ /* 0x000fea000b800000 */
[----:B------:R-:W-:-:S09]  /*07c0*/  UISETP.NE.AND UP0, UPT, UR4, 0x18, UPT ;  /* 0x000000180400788c */ /* 0x000fd2000bf05270 */
[----:B------:R-:W-:Y:S05]  /*07d0*/  BRA.U UP0, `(.L_x_246) ;  /* 0x0000000100bc7547 */ /* 0x000fea000b800000 */
[----:B------:R-:W2:Y:S02]  /*07e0*/  LDG.E.U8 R4, desc[UR36][R4.64] ;  /* 0x0000002404047981 */ /* 0x000ea4000c1e1100 */
[----:B--2---:R-:W-:-:S04]  /*07f0*/  LOP3.LUT P0, RZ, R4, 0x7f, RZ, 0xc0, !PT ;  /* 0x0000007f04ff7812 */ /* 0x004fc8000780c0ff */
[----:B------:R-:W-:Y:S01]  /*0800*/  P2R R18, PR, RZ, 0x1 ;  /* 0x00000001ff127803 */ /* 0x000fe20000000000 */
[----:B------:R-:W-:Y:S08]  /*0810*/  BRA `(.L_x_247) ;  /* 0x0000000400287947 */ /* 0x000ff00003800000 */
.L_x_258:
[----:B------:R-:W2:Y:S02]  /*0820*/  LDG.E.U8 R0, desc[UR36][R4.64] ;  /* 0x0000002404007981 */ /* 0x000ea4000c1e1100 */
[----:B--2---:R-:W-:-:S05]  /*0830*/  IMAD.SHL.U32 R3, R0, 0x2000000, RZ ;  /* 0x0200000000037824 */ /* 0x004fca00078e00ff */
[----:B------:R-:W-:-:S13]  /*0840*/  ISETP.GT.U32.AND P0, PT, R3, 0x7ffffff, PT ;  /* 0x07ffffff0300780c */ /* 0x000fda0003f04070 */
[----:B------:R-:W-:Y:S01]  /*0850*/  @!P0 IMAD.SHL.U32 R0, R0, 0x100, RZ ;  /* 0x0000010000008824 */ /* 0x000fe200078e00ff */
[----:B------:R-:W-:-:S04]  /*0860*/  @P0 LEA.HI R3, R3, 0x70000000, RZ, 0x1c ;  /* 0x7000000003030811 */ /* 0x000fc800078fe0ff */
[----:B------:R-:W-:-:S04]  /*0870*/  @!P0 LOP3.LUT R0, R0, 0x7f00, RZ, 0xc0, !PT ;  /* 0x00007f0000008812 */ /* 0x000fc800078ec0ff */
[----:B------:R-:W-:-:S05]  /*0880*/  @!P0 LOP3.LUT R0, R0, 0x3f000000, RZ, 0xfc, !PT ;  /* 0x3f00000000008812 */ /* 0x000fca00078efcff */
[----:B------:R-:W-:Y:S01]  /*0890*/  @!P0 FADD.FTZ R0, R0, -0.5 ;  /* 0xbf00000000008421 */ /* 0x000fe20000010000 */
[----:B------:R-:W-:-:S05]  /*08a0*/  @P0 FMUL.FTZ R0, R3, 1.9259299443872358531e-34 ;  /* 0x0780000003000820 */ /* 0x000fca0000410000 */
[----:B------:R-:W-:-:S04]  /*08b0*/  LOP3.LUT P0, RZ, R0, 0x7fffffff, RZ, 0xc0, !PT ;  /* 0x7fffffff00ff7812 */ /* 0x000fc8000780c0ff */
[----:B------:R-:W-:Y:S01]  /*08c0*/  P2R R18, PR, RZ, 0x1 ;  /* 0x00000001ff127803 */ /* 0x000fe20000000000 */
[----:B------:R-:W-:Y:S08]  /*08d0*/  BRA `(.L_x_247) ;  /* 0x0000000000f87947 */ /* 0x000ff00003800000 */
.L_x_257:
[----:B------:R-:W2:Y:S02]  /*08e0*/  LDG.E.U16 R0, desc[UR36][R4.64] ;  /* 0x0000002404007981 */ /* 0x000ea4000c1e1500 */
[----:B--2---:R-:W-:-:S05]  /*08f0*/  IMAD.U32 R0, R0, 0x10000, RZ ;  /* 0x0001000000007824 */ /* 0x004fca00078e00ff */
[----:B------:R-:W-:-:S04]  /*0900*/  FSETP.NEU.FTZ.AND P0, PT, R0, RZ, PT ;  /* 0x000000ff0000720b */ /* 0x000fc80003f1d000 */
[----:B------:R-:W-:Y:S01]  /*0910*/  P2R R18, PR, RZ, 0x1 ;  /* 0x00000001ff127803 */ /* 0x000fe20000000000 */
[----:B------:R-:W-:Y:S08]  /*0920*/  BRA `(.L_x_247) ;  /* 0x0000000000e47947 */ /* 0x000ff00003800000 */
.L_x_254:
        /* <DEDUP_REMOVED lines=9> */
[----:B--2---:R-:W-:-:S04]  /*09c0*/  ISETP.NE.AND P0, PT, R4, RZ, PT ;  /* 0x000000ff0400720c */ /* 0x004fc80003f05270 */
[----:B------:R-:W-:Y:S01]  /*09d0*/  P2R R18, PR, RZ, 0x1 ;  /* 0x00000001ff127803 */ /* 0x000fe20000000000 */
[----:B------:R-:W-:Y:S08]  /*09e0*/  BRA `(.L_x_247) ;  /* 0x0000000000b47947 */ /* 0x000ff00003800000 */
.L_x_261:
[----:B------:R-:W2:Y:S02]  /*09f0*/  LDG.E.U8 R4, desc[UR36][R4.64] ;  /* 0x0000002404047981 */ /* 0x000ea4000c1e1100 */
[----:B--2---:R-:W-:-:S04]  /*0a00*/  ISETP.NE.AND P0, PT, R4, RZ, PT ;  /* 0x000000ff0400720c */ /* 0x004fc80003f05270 */
[----:B------:R-:W-:Y:S01]  /*0a10*/  P2R R18, PR, RZ, 0x1 ;  /* 0x00000001ff127803 */ /* 0x000fe20000000000 */
[----:B------:R-:W-:Y:S08]  /*0a20*/  BRA `(.L_x_247) ;  /* 0x0000000000a47947 */ /* 0x000ff00003800000 */
.L_x_260:
[----:B------:R-:W2:Y:S02]  /*0a30*/  LDG.E.U8 R4, desc[UR36][R4.64] ;  /* 0x0000002404047981 */ /* 0x000ea4000c1e1100 */
[----:B--2---:R-:W-:-:S04]  /*0a40*/  ISETP.NE.AND P0, PT, R4, RZ, PT ;  /* 0x000000ff0400720c */ /* 0x004fc80003f05270 */
[----:B------:R-:W-:Y:S01]  /*0a50*/  P2R R18, PR, RZ, 0x1 ;  /* 0x00000001ff127803 */ /* 0x000fe20000000000 */
[----:B------:R-:W-:Y:S08]  /*0a60*/  BRA `(.L_x_247) ;  /* 0x0000000000947947 */ /* 0x000ff00003800000 */
.L_x_259:
[----:B------:R-:W-:-:S09]  /*0a70*/  UISETP.NE.AND UP0, UPT, UR4, 0x1c, UPT ;  /* 0x0000001c0400788c */ /* 0x000fd2000bf05270 */
[----:B------:R-:W-:Y:S05]  /*0a80*/  BRA.U !UP0, `(.L_x_262) ;  /* 0x0000000108807547 */ /* 0x000fea000b800000 */
[----:B------:R-:W-:-:S09]  /*0a90*/  UISETP.NE.AND UP0, UPT, UR4, 0x1d, UPT ;  /* 0x0000001d0400788c */ /* 0x000fd2000bf05270 */
[----:B------:R-:W-:Y:S05]  /*0aa0*/  BRA.U !UP0, `(.L_x_263) ;  /* 0x0000000108647547 */ /* 0x000fea000b800000 */
[----:B------:R-:W-:-:S09]  /*0ab0*/  UISETP.NE.AND UP0, UPT, UR4, 0x2c, UPT ;  /* 0x0000002c0400788c */ /* 0x000fd2000bf05270 */
[----:B------:R-:W-:Y:S05]  /*0ac0*/  BRA.U !UP0, `(.L_x_264) ;  /* 0x00000001084c7547 */ /* 0x000fea000b800000 */
.L_x_246:
[----:B------:R-:W-:Y:S01]  /*0ad0*/  MOV R14, 0x0 ;  /* 0x00000000000e7802 */ /* 0x000fe20000000f00 */
[----:B------:R-:W0:Y:S01]  /*0ae0*/  LDCU.64 UR4, c[0x4][0x1a8] ;  /* 0x01003500ff0477ac */ /* 0x000e220008000a00 */
[----:B------:R-:W-:Y:S02]  /*0af0*/  IMAD.MOV.U32 R8, RZ, RZ, 0x4e ;  /* 0x0000004eff087424 */ /* 0x000fe400078e00ff */
[----:B------:R-:W-:Y:S01]  /*0b00*/  IMAD.MOV.U32 R12, RZ, RZ, 0x1 ;  /* 0x00000001ff0c7424 */ /* 0x000fe200078e00ff */
[----:B------:R-:W1:Y:S01]  /*0b10*/  LDCU.64 UR6, c[0x4][0x1b0] ;  /* 0x01003600ff0677ac */ /* 0x000e620008000a00 */
[----:B------:R-:W2:Y:S01]  /*0b20*/  LDC.64 R14, c[0x4][R14] ;  /* 0x010000000e0e7b82 */ /* 0x000ea20000000a00 */
[----:B------:R-:W-:Y:S01]  /*0b30*/  IMAD.MOV.U32 R13, RZ, RZ, RZ ;  /* 0x000000ffff0d7224 */ /* 0x000fe200078e00ff */
[----:B------:R-:W3:Y:S01]  /*0b40*/  LDCU.64 UR8, c[0x4][0xb8] ;  /* 0x01001700ff0877ac */ /* 0x000ee20008000a00 */
[----:B0-----:R-:W-:Y:S02]  /*0b50*/  IMAD.U32 R4, RZ, RZ, UR4 ;  /* 0x00000004ff047e24 */ /* 0x001fe4000f8e00ff */
[----:B------:R-:W-:-:S02]  /*0b60*/  IMAD.U32 R5, RZ, RZ, UR5 ;  /* 0x00000005ff057e24 */ /* 0x000fc4000f8e00ff */
[----:B-1----:R-:W-:Y:S02]  /*0b70*/  IMAD.U32 R6, RZ, RZ, UR6 ;  /* 0x00000006ff067e24 */ /* 0x002fe4000f8e00ff */
[----:B------:R-:W-:Y:S02]  /*0b80*/  IMAD.U32 R7, RZ, RZ, UR7 ;  /* 0x00000007ff077e24 */ /* 0x000fe4000f8e00ff */
[----:B---3--:R-:W-:Y:S02]  /*0b90*/  IMAD.U32 R10, RZ, RZ, UR8 ;  /* 0x00000008ff0a7e24 */ /* 0x008fe4000f8e00ff */
[----:B------:R-:W-:-:S07]  /*0ba0*/  IMAD.U32 R11, RZ, RZ, UR9 ;  /* 0x00000009ff0b7e24 */ /* 0x000fce000f8e00ff */
[----:B------:R-:W-:-:S07]  /*0bb0*/  LEPC R20, `(.L_x_265) ;  /* 0x000000001014794e */ /* 0x000fce0000000000 */
[----:B--2---:R-:W-:Y:S05]  /*0bc0*/  CALL.ABS.NOINC R14 ;  /* 0x000000000e007343 */ /* 0x004fea0003c00000 */
.L_x_265:
[----:B------:R-:W-:-:S04]  /*0bd0*/  PLOP3.LUT P0, PT, PT, PT, PT, 0x8, 0x80 ;  /* 0x000000000080781c */ /* 0x000fc80003f0e170 */
[----:B------:R-:W-:Y:S01]  /*0be0*/  P2R R18, PR, RZ, 0x1 ;  /* 0x00000001ff127803 */ /* 0x000fe20000000000 */
[----:B------:R-:W-:Y:S08]  /*0bf0*/  BRA `(.L_x_247) ;  /* 0x0000000000307947 */ /* 0x000ff00003800000 */
.L_x_264:
[----:B------:R-:W2:Y:S02]  /*0c00*/  LDG.E.U8 R4, desc[UR36][R4.64] ;  /* 0x0000002404047981 */ /* 0x000ea4000c1e1100 */
[----:B--2---:R-:W-:-:S04]  /*0c10*/  ISETP.NE.AND P0, PT, R4, RZ, PT ;  /* 0x000000ff0400720c */ /* 0x004fc80003f05270 */
[----:B------:R-:W-:Y:S01]  /*0c20*/  P2R R18, PR, RZ, 0x1 ;  /* 0x00000001ff127803 */ /* 0x000fe20000000000 */
[----:B------:R-:W-:Y:S08]  /*0c30*/  BRA `(.L_x_247) ;  /* 0x0000000000207947 */ /* 0x000ff00003800000 */
.L_x_263:
[----:B------:R-:W2:Y:S02]  /*0c40*/  LDG.E.64 R4, desc[UR36][R4.64] ;  /* 0x0000002404047981 */ /* 0x000ea4000c1e1b00 */
[----:B--2---:R-:W-:-:S04]  /*0c50*/  ISETP.NE.U32.AND P0, PT, R4, RZ, PT ;  /* 0x000000ff0400720c */ /* 0x004fc80003f05070 */
[----:B------:R-:W-:-:S04]  /*0c60*/  ISETP.NE.AND.EX P0, PT, R5, RZ, PT, P0 ;  /* 0x000000ff0500720c */ /* 0x000fc80003f05300 */
[----:B------:R-:W-:Y:S01]  /*0c70*/  P2R R18, PR, RZ, 0x1 ;  /* 0x00000001ff127803 */ /* 0x000fe20000000000 */
[----:B------:R-:W-:Y:S08]  /*0c80*/  BRA `(.L_x_247) ;  /* 0x00000000000c7947 */ /* 0x000ff00003800000 */
.L_x_262:
[----:B------:R-:W2:Y:S02]  /*0c90*/  LDG.E R4, desc[UR36][R4.64] ;  /* 0x0000002404047981 */ /* 0x000ea4000c1e1900 */
[----:B--2---:R-:W-:-:S04]  /*0ca0*/  ISETP.NE.AND P0, PT, R4, RZ, PT ;  /* 0x000000ff0400720c */ /* 0x004fc80003f05270 */
[----:B------:R-:W-:-:S09]  /*0cb0*/  P2R R18, PR, RZ, 0x1 ;  /* 0x00000001ff127803 */ /* 0x000fd20000000000 */
.L_x_247:
[----:B------:R-:W-:Y:S05]  /*0cc0*/  BSYNC.RECONVERGENT B6 ;  /* 0x0000000000067941 */ /* 0x000fea0003800200 */
.L_x_241:
[----:B------:R-:W-:-:S07]  /*0cd0*/  VIADD R23, R17, 0x80 ;  /* 0x0000008011177836 */ /* 0x000fce0000000000 */
.L_x_240:
[----:B------:R-:W-:Y:S05]  /*0ce0*/  BSYNC.RECONVERGENT B7 ;  /* 0x0000000000077941 */ /* 0x000fea0003800200 */
.L_x_239:
[----:B------:R-:W-:Y:S01]  /*0cf0*/  ISETP.GE.AND P0, PT, R23, R16, PT ;  /* 0x000000101700720c */ /* 0x000fe20003f06270 */
[----:B------:R-:W-:Y:S01]  /*0d00*/  BSSY.RECONVERGENT B7, `(.L_x_266) ;  /* 0x00000c5000077945 */ /* 0x000fe20003800200 */
[----:B------:R-:W-:-:S04]  /*0d10*/  PLOP3.LUT P1, PT, PT, PT, PT, 0x8, 0x80 ;  /* 0x000000000080781c */ /* 0x000fc80003f2e170 */
[----:B------:R-:W-:-:S07]  /*0d20*/  P2R R19, PR, RZ, 0x2 ;  /* 0x00000002ff137803 */ /* 0x000fce0000000000 */
[----:B------:R-:W-:Y:S05]  /*0d30*/  @P0 BRA `(.L_x_267) ;  /* 0x0000000c00040947 */ /* 0x000fea0003800000 */
        /* <DEDUP_REMOVED lines=22> */
.L_x_272:
[----:B------:R-:W2:Y:S02]  /*0ea0*/  LDG.E.U8 R4, desc[UR36][R4.64] ;  /* 0x0000002404047981 */ /* 0x000ea4000c1e1100 */
[----:B--2---:R-:W-:-:S04]  /*0eb0*/  ISETP.NE.AND P0, PT, R4, RZ, PT ;  /* 0x000000ff0400720c */ /* 0x004fc80003f05270 */
[----:B------:R-:W-:Y:S01]  /*0ec0*/  P2R R19, PR, RZ, 0x1 ;  /* 0x00000001ff137803 */ /* 0x000fe20000000000 */
[----:B------:R-:W-:Y:S08]  /*0ed0*/  BRA `(.L_x_274) ;  /* 0x0000000800947947 */ /* 0x000ff00003800000 */
.L_x_271:
        /* <DEDUP_REMOVED lines=11> */
.L_x_276:
[----:B------:R-:W2:Y:S02]  /*0f90*/  LDG.E R4, desc[UR36][R4.64] ;  /* 0x0000002404047981 */ /* 0x000ea4000c1e1900 */
[----:B--2---:R-:W-:-:S04]  /*0fa0*/  ISETP.NE.AND P0, PT, R4, RZ, PT ;  /* 0x000000ff0400720c */ /* 0x004fc80003f05270 */
[----:B------:R-:W-:Y:S01]  /*0fb0*/  P2R R19, PR, RZ, 0x1 ;  /* 0x00000001ff137803 */ /* 0x000fe20000000000 */
[----:B------:R-:W-:Y:S08]  /*0fc0*/  BRA `(.L_x_274) ;  /* 0x0000000800587947 */ /* 0x000ff00003800000 */
.L_x_275:
[----:B------:R-:W2:Y:S02]  /*0fd0*/  LDG.E.U16 R4, desc[UR36][R4.64] ;  /* 0x0000002404047981 */ /* 0x000ea4000c1e1500 */
[----:B--2---:R-:W-:-:S04]  /*0fe0*/  ISETP.NE.AND P0, PT, R4, RZ, PT ;  /* 0x000000ff0400720c */ /* 0x004fc80003f05270 */
[----:B------:R-:W-:Y:S01]  /*0ff0*/  P2R R19, PR, RZ, 0x1 ;  /* 0x00000001ff137803 */ /* 0x000fe20000000000 */
[----:B------:R-:W-:Y:S08]  /*1000*/  BRA `(.L_x_274) ;  /* 0x0000000800487947 */ /* 0x000ff00003800000 */
.L_x_270:
        /* <DEDUP_REMOVED lines=10> */
.L_x_278:
[----:B------:R-:W2:Y:S02]  /*10b0*/  LDG.E.U16 R0, desc[UR36][R4.64] ;  /* 0x0000002404007981 */ /* 0x000ea4000c1e1500 */
[----:B--2---:R-:W-:-:S05]  /*10c0*/  HADD2.F32 R0, -RZ, R0.H0_H0 ;  /* 0x20000000ff007230 */ /* 0x004fca0000004100 */
[----:B------:R-:W-:-:S04]  /*10d0*/  FSETP.NEU.FTZ.AND P0, PT, R0, RZ, PT ;  /* 0x000000ff0000720b */ /* 0x000fc80003f1d000 */
[----:B------:R-:W-:Y:S01]  /*10e0*/  P2R R19, PR, RZ, 0x1 ;  /* 0x00000001ff137803 */ /* 0x000fe20000000000 */
[----:B------:R-:W-:Y:S08]  /*10f0*/  BRA `(.L_x_274) ;  /* 0x00000008000c7947 */ /* 0x000ff00003800000 */
.L_x_277:
        /* <DEDUP_REMOVED lines=12> */
.L_x_280:
        /* <DEDUP_REMOVED lines=10> */
.L_x_279:
[----:B------:R-:W2:Y:S02]  /*1260*/  LDG.E.64 R4, desc[UR36][R4.64] ;  /* 0x0000002404047981 */ /* 0x000ea4000c1e1b00 */
[----:B--2---:R-:W0:Y:S02]  /*1270*/  DSETP.NEU.AND P0, PT, R4, RZ, PT ;  /* 0x000000ff0400722a */ /* 0x004e240003f0d000 */
[----:B0-----:R-:W-:Y:S01]  /*1280*/  P2R R19, PR, RZ, 0x1 ;  /* 0x00000001ff137803 */ /* 0x001fe20000000000 */
[----:B------:R-:W-:Y:S06]  /*1290*/  BRA `(.L_x_274) ;  /* 0x0000000400a47947 */ /* 0x000fec0003800000 */
.L_x_269:
        /* <DEDUP_REMOVED lines=12> */
.L_x_283:
        /* <DEDUP_REMOVED lines=9> */
.L_x_282:
        /* <DEDUP_REMOVED lines=10> */
.L_x_285:
[----:B------:R-:W2:Y:S02]  /*1490*/  LDG.E.U8 R3, desc[UR36][R4.64] ;  /* 0x0000002404037981 */ /* 0x000ea4000c1e1100 */
[----:B--2---:R-:W-:-:S05]  /*14a0*/  IMAD.SHL.U32 R0, R3, 0x2000000, RZ ;  /* 0x0200000003007824 */ /* 0x004fca00078e00ff */
[----:B------:R-:W-:-:S13]  /*14b0*/  ISETP.GE.U32.AND P0, PT, R0, 0x8000000, PT ;  /* 0x080000000000780c */ /* 0x000fda0003f06070 */
[----:B------:R-:W-:Y:S01]  /*14c0*/  @!P0 IMAD.SHL.U32 R3, R3, 0x100, RZ ;  /* 0x0000010003038824 */ /* 0x000fe200078e00ff */
[----:B------:R-:W-:-:S04]  /*14d0*/  @P0 LEA.HI R0, R0, 0x70000000, RZ, 0x1c ;  /* 0x7000000000000811 */ /* 0x000fc800078fe0ff */
[----:B------:R-:W-:Y:S01]  /*14e0*/  @!P0 LOP3.LUT R3, R3, 0x7f00, RZ, 0xc0, !PT ;  /* 0x00007f0003038812 */ /* 0x000fe200078ec0ff */
[----:B------:R-:W-:-:S03]  /*14f0*/  @P0 FMUL.FTZ R0, R0, 1.9259299443872358531e-34 ;  /* 0x0780000000000820 */ /* 0x000fc60000410000 */
[----:B------:R-:W-:-:S05]  /*1500*/  @!P0 LOP3.LUT R3, R3, 0x3f000000, RZ, 0xfc, !PT ;  /* 0x3f00000003038812 */ /* 0x000fca00078efcff */
[----:B------:R-:W-:-:S05]  /*1510*/  @!P0 FADD.FTZ R0, R3, -0.5 ;  /* 0xbf00000003008421 */ /* 0x000fca0000010000 */
[----:B------:R-:W-:-:S04]  /*1520*/  LOP3.LUT P0, RZ, R0, 0x7fffffff, RZ, 0xc0, !PT ;  /* 0x7fffffff00ff7812 */ /* 0x000fc8000780c0ff */
[----:B------:R-:W-:Y:S01]  /*1530*/  P2R R19, PR, RZ, 0x1 ;  /* 0x00000001ff137803 */ /* 0x000fe20000000000 */
[----:B------:R-:W-:Y:S08]  /*1540*/  BRA `(.L_x_274) ;  /* 0x0000000000f87947 */ /* 0x000ff00003800000 */
.L_x_284:
[----:B------:R-:W2:Y:S02]  /*1550*/  LDG.E.U16 R0, desc[UR36][R4.64] ;  /* 0x0000002404007981 */ /* 0x000ea4000c1e1500 */
[----:B--2---:R-:W-:-:S05]  /*1560*/  IMAD.U32 R0, R0, 0x10000, RZ ;  /* 0x0001000000007824 */ /* 0x004fca00078e00ff */
[----:B------:R-:W-:-:S04]  /*1570*/  FSETP.NEU.FTZ.AND P0, PT, R0, RZ, PT ;  /* 0x000000ff0000720b */ /* 0x000fc80003f1d000 */
[----:B------:R-:W-:Y:S01]  /*1580*/  P2R R19, PR, RZ, 0x1 ;  /* 0x00000001ff137803 */ /* 0x000fe20000000000 */
[----:B------:R-:W-:Y:S08]  /*1590*/  BRA `(.L_x_274) ;  /* 0x0000000000e47947 */ /* 0x000ff00003800000 */
.L_x_281:
        /* <DEDUP_REMOVED lines=12> */
.L_x_288:
[----:B------:R-:W2:Y:S02]  /*1660*/  LDG.E.U8 R4, desc[UR36][R4.64] ;  /* 0x0000002404047981 */ /* 0x000ea4000c1e1100 */
[----:B--2---:R-:W-:-:S04]  /*1670*/  ISETP.NE.AND P0, PT, R4, RZ, PT ;  /* 0x000000ff0400720c */ /* 0x004fc80003f05270 */
[----:B------:R-:W-:Y:S01]  /*1680*/  P2R R19, PR, RZ, 0x1 ;  /* 0x00000001ff137803 */ /* 0x000fe20000000000 */
[----:B------:R-:W-:Y:S08]  /*1690*/  BRA `(.L_x_274) ;  /* 0x0000000000a47947 */ /* 0x000ff00003800000 */
.L_x_287:
[----:B------:R-:W2:Y:S02]  /*16a0*/  LDG.E.U8 R4, desc[UR36][R4.64] ;  /* 0x0000002404047981 */ /* 0x000ea4000c1e1100 */
[----:B--2---:R-:W-:-:S04]  /*16b0*/  ISETP.NE.AND P0, PT, R4, RZ, PT ;  /* 0x000000ff0400720c */ /* 0x004fc80003f05270 */
[----:B------:R-:W-:Y:S01]  /*16c0*/  P2R R19, PR, RZ, 0x1 ;  /* 0x00000001ff137803 */ /* 0x000fe20000000000 */
[----:B------:R-:W-:Y:S08]  /*16d0*/  BRA `(.L_x_274) ;  /* 0x0000000000947947 */ /* 0x000ff00003800000 */
.L_x_286:
[----:B------:R-:W-:-:S09]  /*16e0*/  UISETP.NE.AND UP0, UPT, UR4, 0x1c, UPT ;  /* 0x0000001c0400788c */ /* 0x000fd2000bf05270 */
[----:B------:R-:W-:Y:S05]  /*16f0*/  BRA.U !UP0, `(.L_x_289) ;  /* 0x0000000108807547 */ /* 0x000fea000b800000 */
        /* <DEDUP_REMOVED lines=8> */
.L_x_273:
        /* <DEDUP_REMOVED lines=16> */
.L_x_291:
[----:B------:R-:W-:-:S04]  /*1880*/  PLOP3.LUT P0, PT, PT, PT, PT, 0x8, 0x80 ;  /* 0x000000000080781c */ /* 0x000fc80003f0e170 */
[----:B------:R-:W-:Y:S01]  /*1890*/  P2R R19, PR, RZ, 0x1 ;  /* 0x00000001ff137803 */ /* 0x000fe20000000000 */
[----:B------:R-:W-:Y:S08]  /*18a0*/  BRA `(.L_x_274) ;  /* 0x0000000000207947 */ /* 0x000ff00003800000 */
.L_x_290:
[----:B------:R-:W2:Y:S02]  /*18b0*/  LDG.E.64 R4, desc[UR36][R4.64] ;  /* 0x0000002404047981 */ /* 0x000ea4000c1e1b00 */
[----:B--2---:R-:W-:-:S04]  /*18c0*/  ISETP.NE.U32.AND P0, PT, R4, RZ, PT ;  /* 0x000000ff0400720c */ /* 0x004fc80003f05070 */
[----:B------:R-:W-:-:S04]  /*18d0*/  ISETP.NE.AND.EX P0, PT, R5, RZ, PT, P0 ;  /* 0x000000ff0500720c */ /* 0x000fc80003f05300 */
[----:B------:R-:W-:Y:S01]  /*18e0*/  P2R R19, PR, RZ, 0x1 ;  /* 0x00000001ff137803 */ /* 0x000fe20000000000 */
[----:B------:R-:W-:Y:S08]  /*18f0*/  BRA `(.L_x_274) ;  /* 0x00000000000c7947 */ /* 0x000ff00003800000 */
.L_x_289:
[----:B------:R-:W2:Y:S02]  /*1900*/  LDG.E R4, desc[UR36][R4.64] ;  /* 0x0000002404047981 */ /* 0x000ea4000c1e1900 */
[----:B--2---:R-:W-:-:S04]  /*1910*/  ISETP.NE.AND P0, PT, R4, RZ, PT ;  /* 0x000000ff0400720c */ /* 0x004fc80003f05270 */
[----:B------:R-:W-:-:S09]  /*1920*/  P2R R19, PR, RZ, 0x1 ;  /* 0x00000001ff137803 */ /* 0x000fd20000000000 */
.L_x_274:
[----:B------:R-:W-:Y:S05]  /*1930*/  BSYNC.RECONVERGENT B6 ;  /* 0x0000000000067941 */ /* 0x000fea0003800200 */
.L_x_268:
[----:B------:R-:W-:-:S07]  /*1940*/  VIADD R23, R23, 0x80 ;  /* 0x0000008017177836 */ /* 0x000fce0000000000 */
.L_x_267:
[----:B------:R-:W-:Y:S05]  /*1950*/  BSYNC.RECONVERGENT B7 ;  /* 0x0000000000077941 */ /* 0x000fea0003800200 */
.L_x_266:
        /* <DEDUP_REMOVED lines=27> */
.L_x_298:
[----:B------:R-:W2:Y:S02]  /*1b10*/  LDG.E.U8 R4, desc[UR36][R4.64] ;  /* 0x0000002404047981 */ /* 0x000ea4000c1e1100 */
[----:B--2---:R-:W-:-:S04]  /*1b20*/  ISETP.NE.AND P0, PT, R4, RZ, PT ;  /* 0x000000ff0400720c */ /* 0x004fc80003f05270 */
[----:B------:R-:W-:Y:S01]  /*1b30*/  P2R R22, PR, RZ, 0x1 ;  /* 0x00000001ff167803 */ /* 0x000fe20000000000 */
[----:B------:R-:W-:Y:S08]  /*1b40*/  BRA `(.L_x_300) ;  /* 0x0000000800947947 */ /* 0x000ff00003800000 */
.L_x_297:
        /* <DEDUP_REMOVED lines=11> */
.L_x_302:
[----:B------:R-:W2:Y:S02]  /*1c00*/  LDG.E R4, desc[UR36][R4.64] ;  /* 0x0000002404047981 */ /* 0x000ea4000c1e1900 */
[----:B--2---:R-:W-:-:S04]  /*1c10*/  ISETP.NE.AND P0, PT, R4, RZ, PT ;  /* 0x000000ff0400720c */ /* 0x004fc80003f05270 */
[----:B------:R-:W-:Y:S01]  /*1c20*/  P2R R22, PR, RZ, 0x1 ;  /* 0x00000001ff167803 */ /* 0x000fe20000000000 */
[----:B------:R-:W-:Y:S08]  /*1c30*/  BRA `(.L_x_300) ;  /* 0x0000000800587947 */ /* 0x000ff00003800000 */
.L_x_301:
[----:B------:R-:W2:Y:S02]  /*1c40*/  LDG.E.U16 R4, desc[UR36][R4.64] ;  /* 0x0000002404047981 */ /* 0x000ea4000c1e1500 */
[----:B--2---:R-:W-:-:S04]  /*1c50*/  ISETP.NE.AND P0, PT, R4, RZ, PT ;  /* 0x000000ff0400720c */ /* 0x004fc80003f05270 */
[----:B------:R-:W-:Y:S01]  /*1c60*/  P2R R22, PR, RZ, 0x1 ;  /* 0x00000001ff167803 */ /* 0x000fe20000000000 */
[----:B------:R-:W-:Y:S08]  /*1c70*/  BRA `(.L_x_300) ;  /* 0x0000000800487947 */ /* 0x000ff00003800000 */
.L_x_296:
        /* <DEDUP_REMOVED lines=10> */
.L_x_304:
[----:B------:R-:W2:Y:S02]  /*1d20*/  LDG.E.U16 R0, desc[UR36][R4.64] ;  /* 0x0000002404007981 */ /* 0x000ea4000c1e1500 */
[----:B--2---:R-:W-:-:S05]  /*1d30*/  HADD2.F32 R0, -RZ, R0.H0_H0 ;  /* 0x20000000ff007230 */ /* 0x004fca0000004100 */
[----:B------:R-:W-:-:S04]  /*1d40*/  FSETP.NEU.FTZ.AND P0, PT, R0, RZ, PT ;  /* 0x000000ff0000720b */ /* 0x000fc80003f1d000 */
[----:B------:R-:W-:Y:S01]  /*1d50*/  P2R R22, PR, RZ, 0x1 ;  /* 0x00000001ff167803 */ /* 0x000fe20000000000 */
[----:B------:R-:W-:Y:S08]  /*1d60*/  BRA `(.L_x_300) ;  /* 0x00000008000c7947 */ /* 0x000ff00003800000 */
.L_x_303:
        /* <DEDUP_REMOVED lines=12> */
.L_x_306:
        /* <DEDUP_REMOVED lines=10> */
.L_x_305:
[----:B------:R-:W2:Y:S02]  /*1ed0*/  LDG.E.64 R4, desc[UR36][R4.64] ;  /* 0x0000002404047981 */ /* 0x000ea4000c1e1b00 */
[----:B--2---:R-:W0:Y:S02]  /*1ee0*/  DSETP.NEU.AND P0, PT, R4, RZ, PT ;  /* 0x000000ff0400722a */ /* 0x004e240003f0d000 */
[----:B0-----:R-:W-:Y:S01]  /*1ef0*/  P2R R22, PR, RZ, 0x1 ;  /* 0x00000001ff167803 */ /* 0x001fe20000000000 */
[----:B------:R-:W-:Y:S06]  /*1f00*/  BRA `(.L_x_300) ;  /* 0x0000000400a47947 */ /* 0x000fec0003800000 */
.L_x_295:
        /* <DEDUP_REMOVED lines=12> */
.L_x_309:
        /* <DEDUP_REMOVED lines=9> */
.L_x_308:
        /* <DEDUP_REMOVED lines=10> */
.L_x_311:
        /* <DEDUP_REMOVED lines=12> */
.L_x_310:
[----:B------:R-:W2:Y:S02]  /*21c0*/  LDG.E.U16 R0, desc[UR36][R4.64] ;  /* 0x0000002404007981 */ /* 0x000ea4000c1e1500 */
[----:B--2---:R-:W-:-:S05]  /*21d0*/  IMAD.U32 R0, R0, 0x10000, RZ ;  /* 0x0001000000007824 */ /* 0x004fca00078e00ff */
[----:B------:R-:W-:-:S04]  /*21e0*/  FSETP.NEU.FTZ.AND P0, PT, R0, RZ, PT ;  /* 0x000000ff0000720b */ /* 0x000fc80003f1d000 */
[----:B------:R-:W-:Y:S01]  /*21f0*/  P2R R22, PR, RZ, 0x1 ;  /* 0x00000001ff167803 */ /* 0x000fe20000000000 */
[----:B------:R-:W-:Y:S08]  /*2200*/  BRA `(.L_x_300) ;  /* 0x0000000000e47947 */ /* 0x000ff00003800000 */
.L_x_307:
        /* <DEDUP_REMOVED lines=12> */
.L_x_314:
[----:B------:R-:W2:Y:S02]  /*22d0*/  LDG.E.U8 R4, desc[UR36][R4.64] ;  /* 0x0000002404047981 */ /* 0x000ea4000c1e1100 */
[----:B--2---:R-:W-:-:S04]  /*22e0*/  ISETP.NE.AND P0, PT, R4, RZ, PT ;  /* 0x000000ff0400720c */ /* 0x004fc80003f05270 */
[----:B------:R-:W-:Y:S01]  /*22f0*/  P2R R22, PR, RZ, 0x1 ;  /* 0x00000001ff167803 */ /* 0x000fe20000000000 */
[----:B------:R-:W-:Y:S08]  /*2300*/  BRA `(.L_x_300) ;  /* 0x0000000000a47947 */ /* 0x000ff00003800000 */
.L_x_313:
[----:B------:R-:W2:Y:S02]  /*2310*/  LDG.E.U8 R4, desc[UR36][R4.64] ;  /* 0x0000002404047981 */ /* 0x000ea4000c1e1100 */
[----:B--2---:R-:W-:-:S04]  /*2320*/  ISETP.NE.AND P0, PT, R4, RZ, PT ;  /* 0x000000ff0400720c */ /* 0x004fc80003f05270 */
[----:B------:R-:W-:Y:S01]  /*2330*/  P2R R22, PR, RZ, 0x1 ;  /* 0x00000001ff167803 */ /* 0x000fe20000000000 */
[----:B------:R-:W-:Y:S08]  /*2340*/  BRA `(.L_x_300) ;  /* 0x0000000000947947 */ /* 0x000ff00003800000 */
.L_x_312:
        /* <DEDUP_REMOVED lines=10> */
.L_x_299:
        /* <DEDUP_REMOVED lines=16> */
.L_x_317:
[----:B------:R-:W-:-:S04]  /*24f0*/  PLOP3.LUT P0, PT, PT, PT, PT, 0x8, 0x80 ;  /* 0x000000000080781c */ /* 0x000fc80003f0e170 */
[----:B------:R-:W-:Y:S01]  /*2500*/  P2R R22, PR, RZ, 0x1 ;  /* 0x00000001ff167803 */ /* 0x000fe20000000000 */
[----:B------:R-:W-:Y:S08]  /*2510*/  BRA `(.L_x_300) ;  /* 0x0000000000207947 */ /* 0x000ff00003800000 */
.L_x_316:
[----:B------:R-:W2:Y:S02]  /*2520*/  LDG.E.64 R4, desc[UR36][R4.64] ;  /* 0x0000002404047981 */ /* 0x000ea4000c1e1b00 */
[----:B--2---:R-:W-:-:S04]  /*2530*/  ISETP.NE.U32.AND P0, PT, R4, RZ, PT ;  /* 0x000000ff0400720c */ /* 0x004fc80003f05070 */
[----:B------:R-:W-:-:S04]  /*2540*/  ISETP.NE.AND.EX P0, PT, R5, RZ, PT, P0 ;  /* 0x000000ff0500720c */ /* 0x000fc80003f05300 */
[----:B------:R-:W-:Y:S01]  /*2550*/  P2R R22, PR, RZ, 0x1 ;  /* 0x00000001ff167803 */ /* 0x000fe20000000000 */
[----:B------:R-:W-:Y:S08]  /*2560*/  BRA `(.L_x_300) ;  /* 0x00000000000c7947 */ /* 0x000ff00003800000 */
.L_x_315:
[----:B------:R-:W2:Y:S02]  /*2570*/  LDG.E R4, desc[UR36][R4.64] ;  /* 0x0000002404047981 */ /* 0x000ea4000c1e1900 */
[----:B--2---:R-:W-:-:S04]  /*2580*/  ISETP.NE.AND P0, PT, R4, RZ, PT ;  /* 0x000000ff0400720c */ /* 0x004fc80003f05270 */
[----:B------:R-:W-:-:S09]  /*2590*/  P2R R22, PR, RZ, 0x1 ;  /* 0x00000001ff167803 */ /* 0x000fd20000000000 */
.L_x_300:
[----:B------:R-:W-:Y:S05]  /*25a0*/  BSYNC.RECONVERGENT B6 ;  /* 0x0000000000067941 */ /* 0x000fea0003800200 */
.L_x_294:
[----:B------:R-:W-:-:S07]  /*25b0*/  VIADD R23, R23, 0x80 ;  /* 0x0000008017177836 */ /* 0x000fce0000000000 */
.L_x_293:
[----:B------:R-:W-:Y:S05]  /*25c0*/  BSYNC.RECONVERGENT B7 ;  /* 0x0000000000077941 */ /* 0x000fea0003800200 */
.L_x_292:
        /* <DEDUP_REMOVED lines=26> */
.L_x_323:
[----:B------:R-:W2:Y:S02]  /*2770*/  LDG.E.U8 R4, desc[UR36][R4.64] ;  /* 0x0000002404047981 */ /* 0x000ea4000c1e1100 */
[----:B--2---:R-:W-:-:S04]  /*2780*/  ISETP.NE.AND P0, PT, R4, RZ, PT ;  /* 0x000000ff0400720c */ /* 0x004fc80003f05270 */
[----:B------:R-:W-:Y:S01]  /*2790*/  P2R R24, PR, RZ, 0x1 ;  /* 0x00000001ff187803 */ /* 0x000fe20000000000 */
[----:B------:R-:W-:Y:S08]  /*27a0*/  BRA `(.L_x_319) ;  /* 0x00000008008c7947 */ /* 0x000ff00003800000 */
.L_x_322:
        /* <DEDUP_REMOVED lines=11> */
.L_x_326:
[----:B------:R-:W2:Y:S02]  /*2860*/  LDG.E R4, desc[UR36][R4.64] ;  /* 0x0000002404047981 */ /* 0x000ea4000c1e1900 */
[----:B--2---:R-:W-:-:S04]  /*2870*/  ISETP.NE.AND P0, PT, R4, RZ, PT ;  /* 0x000000ff0400720c */ /* 0x004fc80003f05270 */
[----:B------:R-:W-:Y:S01]  /*2880*/  P2R R24, PR, RZ, 0x1 ;  /* 0x00000001ff187803 */ /* 0x000fe20000000000 */
[----:B------:R-:W-:Y:S08]  /*2890*/  BRA `(.L_x_319) ;  /* 0x0000000800507947 */ /* 0x000ff00003800000 */
.L_x_325:
[----:B------:R-:W2:Y:S02]  /*28a0*/  LDG.E.U16 R4, desc[UR36][R4.64] ;  /* 0x0000002404047981 */ /* 0x000ea4000c1e1500 */
[----:B--2---:R-:W-:-:S04]  /*28b0*/  ISETP.NE.AND P0, PT, R4, RZ, PT ;  /* 0x000000ff0400720c */ /* 0x004fc80003f05270 */
[----:B------:R-:W-:Y:S01]  /*28c0*/  P2R R24, PR, RZ, 0x1 ;  /* 0x00000001ff187803 */ /* 0x000fe20000000000 */
[----:B------:R-:W-:Y:S08]  /*28d0*/  BRA `(.L_x_319) ;  /* 0x0000000800407947 */ /* 0x000ff00003800000 */
.L_x_321:
        /* <DEDUP_REMOVED lines=10> */
.L_x_328:
[----:B------:R-:W2:Y:S02]  /*2980*/  LDG.E.U16 R0, desc[UR36][R4.64] ;  /* 0x0000002404007981 */ /* 0x000ea4000c1e1500 */
[----:B--2---:R-:W-:-:S05]  /*2990*/  HADD2.F32 R0, -RZ, R0.H0_H0 ;  /* 0x20000000ff007230 */ /* 0x004fca0000004100 */
[----:B------:R-:W-:-:S04]  /*29a0*/  FSETP.NEU.FTZ.AND P0, PT, R0, RZ, PT ;  /* 0x000000ff0000720b */ /* 0x000fc80003f1d000 */
[----:B------:R-:W-:Y:S01]  /*29b0*/  P2R R24, PR, RZ, 0x1 ;  /* 0x00000001ff187803 */ /* 0x000fe20000000000 */
[----:B------:R-:W-:Y:S08]  /*29c0*/  BRA `(.L_x_319) ;  /* 0x0000000800047947 */ /* 0x000ff00003800000 */
.L_x_327:
        /* <DEDUP_REMOVED lines=12> */
.L_x_330:
        /* <DEDUP_REMOVED lines=10> */
.L_x_329:
[----:B------:R-:W2:Y:S02]  /*2b30*/  LDG.E.64 R4, desc[UR36][R4.64] ;  /* 0x0000002404047981 */ /* 0x000ea4000c1e1b00 */
[----:B--2---:R-:W0:Y:S02]  /*2b40*/  DSETP.NEU.AND P0, PT, R4, RZ, PT ;  /* 0x000000ff0400722a */ /* 0x004e240003f0d000 */
[----:B0-----:R-:W-:Y:S01]  /*2b50*/  P2R R24, PR, RZ, 0x1 ;  /* 0x00000001ff187803 */ /* 0x001fe20000000000 */
[----:B------:R-:W-:Y:S06]  /*2b60*/  BRA `(.L_x_319) ;  /* 0x00000004009c7947 */ /* 0x000fec0003800000 */
.L_x_320:
        /* <DEDUP_REMOVED lines=12> */
.L_x_333:
        /* <DEDUP_REMOVED lines=9> */
.L_x_332:
        /* <DEDUP_REMOVED lines=10> */
.L_x_335:
        /* <DEDUP_REMOVED lines=12> */
.L_x_334:
[----:B------:R-:W2:Y:S02]  /*2e20*/  LDG.E.U16 R0, desc[UR36][R4.64] ;  /* 0x0000002404007981 */ /* 0x000ea4000c1e1500 */
[----:B--2---:R-:W-:-:S05]  /*2e30*/  IMAD.U32 R0, R0, 0x10000, RZ ;  /* 0x0001000000007824 */ /* 0x004fca00078e00ff */
[----:B------:R-:W-:-:S04]  /*2e40*/  FSETP.NEU.FTZ.AND P0, PT, R0, RZ, PT ;  /* 0x000000ff0000720b */ /* 0x000fc80003f1d000 */
[----:B------:R-:W-:Y:S01]  /*2e50*/  P2R R24, PR, RZ, 0x1 ;  /* 0x00000001ff187803 */ /* 0x000fe20000000000 */
[----:B------:R-:W-:Y:S08]  /*2e60*/  BRA `(.L_x_319) ;  /* 0x0000000000dc7947 */ /* 0x000ff00003800000 */
.L_x_331:
        /* <DEDUP_REMOVED lines=12> */
.L_x_338:
[----:B------:R-:W2:Y:S02]  /*2f30*/  LDG.E.U8 R4, desc[UR36][R4.64] ;  /* 0x0000002404047981 */ /* 0x000ea4000c1e1100 */
[----:B--2---:R-:W-:-:S04]  /*2f40*/  ISETP.NE.AND P0, PT, R4, RZ, PT ;  /* 0x000000ff0400720c */ /* 0x004fc80003f05270 */
[----:B------:R-:W-:Y:S01]  /*2f50*/  P2R R24, PR, RZ, 0x1 ;  /* 0x00000001ff187803 */ /* 0x000fe20000000000 */
[----:B------:R-:W-:Y:S08]  /*2f60*/  BRA `(.L_x_319) ;  /* 0x00000000009c7947 */ /* 0x000ff00003800000 */
.L_x_337:
[----:B------:R-:W2:Y:S02]  /*2f70*/  LDG.E.U8 R4, desc[UR36][R4.64] ;  /* 0x0000002404047981 */ /* 0x000ea4000c1e1100 */
[----:B--2---:R-:W-:-:S04]  /*2f80*/  ISETP.NE.AND P0, PT, R4, RZ, PT ;  /* 0x000000ff0400720c */ /* 0x004fc80003f05270 */
[----:B------:R-:W-:Y:S01]  /*2f90*/  P2R R24, PR, RZ, 0x1 ;  /* 0x00000001ff187803 */ /* 0x000fe20000000000 */
[----:B------:R-:W-:Y:S08]  /*2fa0*/  BRA `(.L_x_319) ;  /* 0x00000000008c7947 */ /* 0x000ff00003800000 */
.L_x_336:
        /* <DEDUP_REMOVED lines=10> */
.L_x_324:
        /* <DEDUP_REMOVED lines=16> */
.L_x_341:
[----:B------:R-:W-:Y:S05]  /*3150*/  BRA `(.L_x_319) ;  /* 0x0000000000207947 */ /* 0x000fea0003800000 */
.L_x_340:
[----:B------:R-:W2:Y:S02]  /*3160*/  LDG.E.64 R4, desc[UR36][R4.64] ;  /* 0x0000002404047981 */ /* 0x000ea4000c1e1b00 */
[----:B--2---:R-:W-:-:S04]  /*3170*/  ISETP.NE.U32.AND P0, PT, R4, RZ, PT ;  /* 0x000000ff0400720c */ /* 0x004fc80003f05070 */
[----:B------:R-:W-:-:S04]  /*3180*/  ISETP.NE.AND.EX P0, PT, R5, RZ, PT, P0 ;  /* 0x000000ff0500720c */ /* 0x000fc80003f05300 */
[----:B------:R-:W-:Y:S01]  /*3190*/  P2R R24, PR, RZ, 0x1 ;  /* 0x00000001ff187803 */ /* 0x000fe20000000000 */
[----:B------:R-:W-:Y:S08]  /*31a0*/  BRA `(.L_x_319) ;  /* 0x00000000000c7947 */ /* 0x000ff00003800000 */
.L_x_339:
[----:B------:R-:W2:Y:S02]  /*31b0*/  LDG.E R4, desc[UR36][R4.64] ;  /* 0x0000002404047981 */ /* 0x000ea4000c1e1900 */
[----:B--2---:R-:W-:-:S04]  /*31c0*/  ISETP.NE.AND P0, PT, R4, RZ, PT ;  /* 0x000000ff0400720c */ /* 0x004fc80003f05270 */
[----:B------:R-:W-:-:S09]  /*31d0*/  P2R R24, PR, RZ, 0x1 ;  /* 0x00000001ff187803 */ /* 0x000fd20000000000 */
.L_x_319:
[----:B------:R-:W-:Y:S05]  /*31e0*/  BSYNC.RECONVERGENT B6 ;  /* 0x0000000000067941 */ /* 0x000fea0003800200 */
.L_x_318:
[----:B------:R-:W0:Y:S01]  /*31f0*/  LDCU.U8 UR4, c[0x0][0x385] ;  /* 0x000070a0ff0477ac */ /* 0x000e220008000000 */
[----:B------:R-:W-:Y:S01]  /*3200*/  ISETP.NE.AND P1, PT, R18, RZ, PT ;  /* 0x000000ff1200720c */ /* 0x000fe20003f25270 */
[----:B------:R-:W-:Y:S01]  /*3210*/  BSSY.RECONVERGENT B8, `(.L_x_342) ;  /* 0x00002a2000087945 */ /* 0x000fe20003800200 */
[----:B------:R-:W1:Y:S01]  /*3220*/  LDC.U8 R18, c[0x0][0x3a4] ;  /* 0x0000e900ff127b82 */ /* 0x000e620000000000 */
[----:B------:R-:W-:Y:S02]  /*3230*/  ISETP.GE.AND P0, PT, R17, R16, PT ;  /* 0x000000101100720c */ /* 0x000fe40003f06270 */
[----:B------:R-:W-:Y:S01]  /*3240*/  BSSY.RELIABLE B7, `(.L_x_343) ;  /* 0x00001c6000077945 */ /* 0x000fe20003800100 */
[----:B------:R-:W-:Y:S02]  /*3250*/  ISETP.NE.AND P2, PT, R19, RZ, PT ;  /* 0x000000ff1300720c */ /* 0x000fe40003f45270 */
[----:B------:R-:W-:Y:S02]  /*3260*/  ISETP.NE.AND P3, PT, R22, RZ, PT ;  /* 0x000000ff1600720c */ /* 0x000fe40003f65270 */
[----:B------:R-:W-:-:S02]  /*3270*/  ISETP.NE.AND P4, PT, R24, RZ, PT ;  /* 0x000000ff1800720c */ /* 0x000fc40003f85270 */
[----:B0-----:R-:W-:Y:S02]  /*3280*/  ISETP.NE.AND P1, PT, RZ, UR4, P1 ;  /* 0x00000004ff007c0c */ /* 0x001fe40008f25270 */
[----:B------:R-:W-:Y:S02]  /*3290*/  ISETP.NE.AND P2, PT, RZ, UR4, P2 ;  /* 0x00000004ff007c0c */ /* 0x000fe40009745270 */
[----:B------:R-:W-:Y:S02]  /*32a0*/  ISETP.NE.AND P3, PT, RZ, UR4, P3 ;  /* 0x00000004ff007c0c */ /* 0x000fe40009f65270 */
[----:B------:R-:W-:Y:S02]  /*32b0*/  ISETP.NE.AND P4, PT, RZ, UR4, P4 ;  /* 0x00000004ff007c0c */ /* 0x000fe4000a785270 */
[----:B------:R-:W-:Y:S02]  /*32c0*/  SEL R11, RZ, 0x1, !P1 ;  /* 0x00000001ff0b7807 */ /* 0x000fe40004800000 */
[----:B------:R-:W-:-:S02]  /*32d0*/  SEL R26, RZ, 0x1, !P2 ;  /* 0x00000001ff1a7807 */ /* 0x000fc40005000000 */
[----:B------:R-:W-:Y:S02]  /*32e0*/  SEL R24, RZ, 0x1, !P3 ;  /* 0x00000001ff187807 */ /* 0x000fe40005800000 */
[----:B------:R-:W-:Y:S01]  /*32f0*/  SEL R22, RZ, 0x1, !P4 ;  /* 0x00000001ff167807 */ /* 0x000fe20006000000 */
[----:B------:R-:W-:Y:S06]  /*3300*/  @P0 BRA `(.L_x_344) ;  /* 0x0000001800d80947 */ /* 0x000fec0003800000 */
[----:B------:R-:W0:Y:S01]  /*3310*/  LDCU UR4, c[0x0][0x3a8] ;  /* 0x00007500ff0477ac */ /* 0x000e220008000800 */
[----:B------:R-:W2:Y:S01]  /*3320*/  LDC.64 R8, c[0x0][0x388] ;  /* 0x0000e200ff087b82 */ /* 0x000ea20000000a00 */
[----:B------:R-:W-:Y:S01]  /*3330*/  IMAD R0, R2, 0x200, R17 ;  /* 0x0000020002007824 */ /* 0x000fe200078e0211 */
[----:B-1----:R-:W-:Y:S01]  /*3340*/  PRMT R4, R18, 0x9910, RZ ;  /* 0x0000991012047816 */ /* 0x002fe200000000ff */
[----:B------:R-:W-:Y:S01]  /*3350*/  BSSY.RECONVERGENT B6, `(.L_x_345) ;  /* 0x00000d6000067945 */ /* 0x000fe20003800200 */
[----:B------:R-:W-:Y:S02]  /*3360*/  VIADD R17, R17, 0x80 ;  /* 0x0000008011117836 */ /* 0x000fe40000000000 */
[----:B0-----:R-:W-:Y:S02]  /*3370*/  IMAD R3, R0, UR4, RZ ;  /* 0x0000000400037c24 */ /* 0x001fe4000f8e02ff */
[----:B------:R-:W-:-:S05]  /*3380*/  IMAD.MOV.U32 R0, RZ, RZ, R4 ;  /* 0x000000ffff007224 */ /* 0x000fca00078e0004 */
[----:B------:R-:W-:Y:S02]  /*3390*/  ISETP.GT.AND P0, PT, R0, 0x9, PT ;  /* 0x000000090000780c */ /* 0x000fe40003f04270 */
[----:B--2---:R-:W-:-:S05]  /*33a0*/  IADD3 R8, P1, PT, R3, R8, RZ ;  /* 0x0000000803087210 */ /* 0x004fca0007f3e0ff */
[----:B------:R-:W-:-:S06]  /*33b0*/  IMAD.X R9, RZ, RZ, R9, P1 ;  /* 0x000000ffff097224 */ /* 0x000fcc00008e0609 */
[----:B------:R-:W-:Y:S05]  /*33c0*/  @P0 BRA `(.L_x_346) ;  /* 0x0000000000e40947 */ /* 0x000fea0003800000 */
[----:B------:R-:W-:-:S13]  /*33d0*/  ISETP.GT.AND P0, PT, R0, 0x4, PT ;  /* 0x000000040000780c */ /* 0x000fda0003f04270 */
[----:B------:R-:W-:Y:S05]  /*33e0*/  @P0 BRA `(.L_x_347) ;  /* 0x0000000000600947 */ /* 0x000fea0003800000 */
[----:B------:R-:W-:-:S13]  /*33f0*/  ISETP.GT.AND P0, PT, R0, 0x1, PT ;  /* 0x000000010000780c */ /* 0x000fda0003f04270 */
[----:B------:R-:W-:Y:S05]  /*3400*/  @P0 BRA `(.L_x_348) ;  /* 0x0000000000200947 */ /* 0x000fea0003800000 */
[----:B------:R-:W-:-:S13]  /*3410*/  ISETP.NE.AND P0, PT, R18, RZ, PT ;  /* 0x000000ff1200720c */ /* 0x000fda0003f05270 */
[----:B------:R-:W-:Y:S05]  /*3420*/  @!P0 BRA `(.L_x_349) ;  /* 0x0000000000108947 */ /* 0x000fea0003800000 */
[----:B------:R-:W-:-:S13]  /*3430*/  ISETP.NE.AND P0, PT, R0, 0x1, PT ;  /* 0x000000010000780c */ /* 0x000fda0003f05270 */
[----:B------:R-:W-:Y:S05]  /*3440*/  @P0 BRA `(.L_x_350) ;  /* 0x0000000800840947 */ /* 0x000fea0003800000 */
[----:B------:R0:W-:Y:S01]  /*3450*/  STG.E.U8 desc[UR36][R8.64], R11 ;  /* 0x0000000b08007986 */ /* 0x0001e2000c101124 */
[----:B------:R-:W-:Y:S05]  /*3460*/  BRA `(.L_x_351) ;  /* 0x0000000c00107947 */ /* 0x000fea0003800000 */
.L_x_349:
[----:B------:R1:W-:Y:S01]  /*3470*/  STG.E.U8 desc[UR36][R8.64], R11 ;  /* 0x0000000b08007986 */ /* 0x0003e2000c101124 */
[----:B------:R-:W-:Y:S05]  /*3480*/  BRA `(.L_x_351) ;  /* 0x0000000c00087947 */ /* 0x000fea0003800000 */
.L_x_348:
[----:B------:R-:W-:-:S13]  /*3490*/  ISETP.NE.AND P0, PT, R0, 0x2, PT ;  /* 0x000000020000780c */ /* 0x000fda0003f05270 */
[----:B------:R-:W-:Y:S05]  /*34a0*/  @!P0 BRA `(.L_x_352) ;  /* 0x0000000000288947 */ /* 0x000fea0003800000 */
[----:B------:R-:W-:-:S13]  /*34b0*/  ISETP.NE.AND P0, PT, R0, 0x3, PT ;  /* 0x000000030000780c */ /* 0x000fda0003f05270 */
[----:B------:R-:W-:Y:S05]  /*34c0*/  @!P0 BRA `(.L_x_353) ;  /* 0x0000000000188947 */ /* 0x000fea0003800000 */
[----:B------:R-:W-:-:S13]  /*34d0*/  ISETP.NE.AND P0, PT, R0, 0x4, PT ;  /* 0x000000040000780c */ /* 0x000fda0003f05270 */
[----:B------:R-:W-:Y:S05]  /*34e0*/  @P0 BRA `(.L_x_350) ;  /* 0x00000008005c0947 */ /* 0x000fea0003800000 */
[----:B------:R-:W-:Y:S02]  /*34f0*/  IMAD.MOV.U32 R4, RZ, RZ, R11 ;  /* 0x000000ffff047224 */ /* 0x000fe400078e000b */
[----:B------:R-:W-:-:S05]  /*3500*/  IMAD.MOV.U32 R5, RZ, RZ, RZ ;  /* 0x000000ffff057224 */ /* 0x000fca00078e00ff */
[----:B------:R4:W-:Y:S01]  /*3510*/  STG.E.64 desc[UR36][R8.64], R4 ;  /* 0x0000000408007986 */ /* 0x0009e2000c101b24 */
[----:B------:R-:W-:Y:S05]  /*3520*/  BRA `(.L_x_351) ;  /* 0x0000000800e07947 */ /* 0x000fea0003800000 */
.L_x_353:
[----:B------:R3:W-:Y:S01]  /*3530*/  STG.E desc[UR36][R8.64], R11 ;  /* 0x0000000b08007986 */ /* 0x0007e2000c101924 */
[----:B------:R-:W-:Y:S05]  /*3540*/  BRA `(.L_x_351) ;  /* 0x0000000800d87947 */ /* 0x000fea0003800000 */
.L_x_352:
[----:B------:R2:W-:Y:S01]  /*3550*/  STG.E.U16 desc[UR36][R8.64], R11 ;  /* 0x0000000b08007986 */ /* 0x0005e2000c101524 */
[----:B------:R-:W-:Y:S05]  /*3560*/  BRA `(.L_x_351) ;  /* 0x0000000800d07947 */ /* 0x000fea0003800000 */
.L_x_347:
[----:B------:R-:W-:-:S13]  /*3570*/  ISETP.GT.AND P0, PT, R0, 0x6, PT ;  /* 0x000000060000780c */ /* 0x000fda0003f04270 */
[----:B------:R-:W-:Y:S05]  /*3580*/  @P0 BRA `(.L_x_354) ;  /* 0x00000000002c0947 */ /* 0x000fea0003800000 */
[----:B------:R-:W-:-:S13]  /*3590*/  ISETP.NE.AND P0, PT, R0, 0x5, PT ;  /* 0x000000050000780c */ /* 0x000fda0003f05270 */
[----:B------:R-:W-:Y:S05]  /*35a0*/  @!P0 BRA `(.L_x_355) ;  /* 0x0000000000148947 */ /* 0x000fea0003800000 */
[----:B------:R-:W-:-:S13]  /*35b0*/  ISETP.NE.AND P0, PT, R0, 0x6, PT ;  /* 0x000000060000780c */ /* 0x000fda0003f05270 */
[----:B------:R-:W-:Y:S05]  /*35c0*/  @P0 BRA `(.L_x_350) ;  /* 0x0000000800240947 */ /* 0x000fea0003800000 */
[----:B------:R-:W0:Y:S02]  /*35d0*/  I2F.S16 R3, R11 ;  /* 0x0000000b00037306 */ /* 0x000e240000101400 */
[----:B0-----:R0:W-:Y:S01]  /*35e0*/  STG.E desc[UR36][R8.64], R3 ;  /* 0x0000000308007986 */ /* 0x0011e2000c101924 */
[----:B------:R-:W-:Y:S05]  /*35f0*/  BRA `(.L_x_351) ;  /* 0x0000000800ac7947 */ /* 0x000fea0003800000 */
.L_x_355:
[----:B------:R-:W0:Y:S02]  /*3600*/  I2F.S16 R0, R11 ;  /* 0x0000000b00007306 */ /* 0x000e240000101400 */
[----:B0-----:R-:W-:-:S05]  /*3610*/  F2FP.F16.F32.PACK_AB R0, RZ, R0 ;  /* 0x00000000ff00723e */ /* 0x001fca00000000ff */
[----:B------:R0:W-:Y:S01]  /*3620*/  STG.E.U16 desc[UR36][R8.64], R0 ;  /* 0x0000000008007986 */ /* 0x0001e2000c101524 */
[----:B------:R-:W-:Y:S05]  /*3630*/  BRA `(.L_x_351) ;  /* 0x00000008009c7947 */ /* 0x000fea0003800000 */
.L_x_354:
[----:B------:R-:W-:-:S13]  /*3640*/  ISETP.NE.AND P0, PT, R0, 0x7, PT ;  /* 0x000000070000780c */ /* 0x000fda0003f05270 */
[----:B------:R-:W-:Y:S05]  /*3650*/  @!P0 BRA `(.L_x_356) ;  /* 0x0000000000348947 */ /* 0x000fea0003800000 */
[----:B------:R-:W-:-:S13]  /*3660*/  ISETP.NE.AND P0, PT, R0, 0x8, PT ;  /* 0x000000080000780c */ /* 0x000fda0003f05270 */
[----:B------:R-:W-:Y:S05]  /*3670*/  @!P0 BRA `(.L_x_357) ;  /* 0x0000000000188947 */ /* 0x000fea0003800000 */
[----:B------:R-:W-:-:S13]  /*3680*/  ISETP.NE.AND P0, PT, R0, 0x9, PT ;  /* 0x000000090000780c */ /* 0x000fda0003f05270 */
[----:B------:R-:W-:Y:S05]  /*3690*/  @P0 BRA `(.L_x_350) ;  /* 0x0000000400f00947 */ /* 0x000fea0003800000 */
[----:B------:R-:W0:Y:S01]  /*36a0*/  I2F.S16 R4, R11 ;  /* 0x0000000b00047306 */ /* 0x000e220000101400 */
[----:B------:R-:W-:-:S05]  /*36b0*/  IMAD.MOV.U32 R5, RZ, RZ, RZ ;  /* 0x000000ffff057224 */ /* 0x000fca00078e00ff */
[----:B0-----:R0:W-:Y:S01]  /*36c0*/  STG.E.64 desc[UR36][R8.64], R4 ;  /* 0x0000000408007986 */ /* 0x0011e2000c101b24 */
[----:B------:R-:W-:Y:S05]  /*36d0*/  BRA `(.L_x_351) ;  /* 0x0000000800747947 */ /* 0x000fea0003800000 */
.L_x_357:
[----:B------:R-:W0:Y:S02]  /*36e0*/  I2F.S16 R11, R11 ;  /* 0x0000000b000b7306 */ /* 0x000e240000101400 */
[----:B0-----:R-:W-:-:S04]  /*36f0*/  F2FP.F16.F32.PACK_AB R3, RZ, R11 ;  /* 0x0000000bff03723e */ /* 0x001fc800000000ff */
[----:B------:R-:W-:-:S05]  /*3700*/  PRMT R3, R3, 0x5410, RZ ;  /* 0x0000541003037816 */ /* 0x000fca00000000ff */
[----:B------:R0:W-:Y:S01]  /*3710*/  STG.E desc[UR36][R8.64], R3 ;  /* 0x0000000308007986 */ /* 0x0001e2000c101924 */
[----:B------:R-:W-:Y:S05]  /*3720*/  BRA `(.L_x_351) ;  /* 0x0000000800607947 */ /* 0x000fea0003800000 */
.L_x_356:
[----:B------:R-:W0:Y:S02]  /*3730*/  I2F.F64.S16 R4, R11 ;  /* 0x0000000b00047312 */ /* 0x000e240000101c00 */
[----:B0-----:R0:W-:Y:S01]  /*3740*/  STG.E.64 desc[UR36][R8.64], R4 ;  /* 0x0000000408007986 */ /* 0x0011e2000c101b24 */
[----:B------:R-:W-:Y:S05]  /*3750*/  BRA `(.L_x_351) ;  /* 0x0000000800547947 */ /* 0x000fea0003800000 */
.L_x_346:
[----:B------:R-:W-:-:S13]  /*3760*/  ISETP.GT.AND P0, PT, R0, 0x18, PT ;  /* 0x000000180000780c */ /* 0x000fda0003f04270 */
[----:B------:R-:W-:Y:S05]  /*3770*/  @P0 BRA `(.L_x_358) ;  /* 0x0000000000d00947 */ /* 0x000fea0003800000 */
[----:B------:R-:W-:-:S13]  /*3780*/  ISETP.GT.AND P0, PT, R0, 0xe, PT ;  /* 0x0000000e0000780c */ /* 0x000fda0003f04270 */
[----:B------:R-:W-:Y:S05]  /*3790*/  @P0 BRA `(.L_x_359) ;  /* 0x0000000000280947 */ /* 0x000fea0003800000 */
[----:B------:R-:W-:-:S13]  /*37a0*/  ISETP.NE.AND P0, PT, R0, 0xa, PT ;  /* 0x0000000a0000780c */ /* 0x000fda0003f05270 */
[----:B------:R-:W-:Y:S05]  /*37b0*/  @!P0 BRA `(.L_x_360) ;  /* 0x0000000000108947 */ /* 0x000fea0003800000 */
[----:B------:R-:W-:-:S13]  /*37c0*/  ISETP.NE.AND P0, PT, R0, 0xb, PT ;  /* 0x0000000b0000780c */ /* 0x000fda0003f05270 */
[----:B------:R-:W-:Y:S05]  /*37d0*/  @P0 BRA `(.L_x_350) ;  /* 0x0000000400a00947 */ /* 0x000fea0003800000 */
[----:B------:R0:W-:Y:S01]  /*37e0*/  STG.E.U8 desc[UR36][R8.64], R11 ;  /* 0x0000000b08007986 */ /* 0x0001e2000c101124 */
[----:B------:R-:W-:Y:S05]  /*37f0*/  BRA `(.L_x_351) ;  /* 0x00000008002c7947 */ /* 0x000fea0003800000 */
.L_x_360:
[----:B------:R-:W-:Y:S01]  /*3800*/  CS2R R6, SRZ ;  /* 0x0000000000067805 */ /* 0x000fe2000001ff00 */
[----:B------:R-:W0:Y:S04]  /*3810*/  I2F.F64.S16 R4, R11 ;  /* 0x0000000b00047312 */ /* 0x000e280000101c00 */
[----:B0-----:R0:W-:Y:S01]  /*3820*/  STG.E.128 desc[UR36][R8.64], R4 ;  /* 0x0000000408007986 */ /* 0x0011e2000c101d24 */
[----:B------:R-:W-:Y:S05]  /*3830*/  BRA `(.L_x_351) ;  /* 0x00000008001c7947 */ /* 0x000fea0003800000 */
.L_x_359:
[----:B------:R-:W-:-:S13]  /*3840*/  ISETP.NE.AND P0, PT, R0, 0xf, PT ;  /* 0x0000000f0000780c */ /* 0x000fda0003f05270 */
[----:B------:R-:W-:Y:S05]  /*3850*/  @!P0 BRA `(.L_x_361) ;  /* 0x0000000000888947 */ /* 0x000fea0003800000 */
[----:B------:R-:W-:-:S13]  /*3860*/  ISETP.NE.AND P0, PT, R0, 0x17, PT ;  /* 0x000000170000780c */ /* 0x000fda0003f05270 */
[----:B------:R-:W-:Y:S05]  /*3870*/  @!P0 BRA `(.L_x_362) ;  /* 0x0000000000408947 */ /* 0x000fea0003800000 */
[----:B------:R-:W-:-:S13]  /*3880*/  ISETP.NE.AND P0, PT, R0, 0x18, PT ;  /* 0x000000180000780c */ /* 0x000fda0003f05270 */
[----:B------:R-:W-:Y:S05]  /*3890*/  @P0 BRA `(.L_x_350) ;  /* 0x0000000400700947 */ /* 0x000fea0003800000 */
[----:B------:R-:W0:Y:S01]  /*38a0*/  I2F.S16 R11, R11 ;  /* 0x0000000b000b7306 */ /* 0x000e220000101400 */
[----:B------:R-:W-:Y:S01]  /*38b0*/  BSSY.RECONVERGENT B0, `(.L_x_363) ;  /* 0x000000a000007945 */ /* 0x000fe20003800200 */
[----:B------:R-:W-:Y:S01]  /*38c0*/  IMAD.MOV.U32 R3, RZ, RZ, 0x7f ;  /* 0x0000007fff037424 */ /* 0x000fe200078e00ff */
[----:B0-----:R-:W-:-:S13]  /*38d0*/  ISETP.GT.U32.AND P0, PT, R11, 0x43efffff, PT ;  /* 0x43efffff0b00780c */ /* 0x001fda0003f04070 */
[----:B------:R-:W-:Y:S05]  /*38e0*/  @P0 BRA `(.L_x_364) ;  /* 0x0000000000180947 */ /* 0x000fea0003800000 */
[----:B------:R-:W-:-:S13]  /*38f0*/  ISETP.GT.U32.AND P0, PT, R11, 0x3c7fffff, PT ;  /* 0x3c7fffff0b00780c */ /* 0x000fda0003f04070 */
[----:B------:R-:W-:Y:S01]  /*3900*/  @P0 SHF.R.U32.HI R0, RZ, 0x14, R11 ;  /* 0x00000014ff000819 */ /* 0x000fe2000001160b */
[----:B------:R-:W-:-:S03]  /*3910*/  @!P0 FADD.FTZ R3, R11, 16384 ;  /* 0x468000000b038421 */ /* 0x000fc60000010000 */
[----:B------:R-:W-:-:S04]  /*3920*/  @P0 LOP3.LUT R0, R0, 0x1, RZ, 0xc0, !PT ;  /* 0x0000000100000812 */ /* 0x000fc800078ec0ff */
[----:B------:R-:W-:-:S04]  /*3930*/  @P0 IADD3 R0, PT, PT, R11, 0x407ffff, R0 ;  /* 0x0407ffff0b000810 */ /* 0x000fc80007ffe000 */
[----:B------:R-:W-:-:S07]  /*3940*/  @P0 SHF.R.U32.HI R3, RZ, 0x14, R0 ;  /* 0x00000014ff030819 */ /* 0x000fce0000011600 */
.L_x_364:
[----:B------:R-:W-:Y:S05]  /*3950*/  BSYNC.RECONVERGENT B0 ;  /* 0x0000000000007941 */ /* 0x000fea0003800200 */
.L_x_363:
[----:B------:R0:W-:Y:S01]  /*3960*/  STG.E.U8 desc[UR36][R8.64], R3 ;  /* 0x0000000308007986 */ /* 0x0001e2000c101124 */
[----:B------:R-:W-:Y:S05]  /*3970*/  BRA `(.L_x_351) ;  /* 0x0000000400cc7947 */ /* 0x000fea0003800000 */
.L_x_362:
[----:B------:R-:W0:Y:S02]  /*3980*/  I2F.S16 R11, R11 ;  /* 0x0000000b000b7306 */ /* 0x000e240000101400 */
[----:B0-----:R-:W-:-:S13]  /*3990*/  ISETP.GE.U32.AND P1, PT, R11, 0x47800000, PT ;  /* 0x478000000b00780c */ /* 0x001fda0003f26070 */
        /* <DEDUP_REMOVED lines=14> */
.L_x_361:
[----:B------:R-:W0:Y:S02]  /*3a80*/  I2F.S16 R0, R11 ;  /* 0x0000000b00007306 */ /* 0x000e240000101400 */
[----:B0-----:R-:W-:-:S05]  /*3a90*/  F2FP.BF16.F32.PACK_AB R0, RZ, R0 ;  /* 0x00000000ff00723e */ /* 0x001fca00000010ff */
[----:B------:R0:W-:Y:S01]  /*3aa0*/  STG.E.U16 desc[UR36][R8.64], R0 ;  /* 0x0000000008007986 */ /* 0x0001e2000c101524 */
[----:B------:R-:W-:Y:S05]  /*3ab0*/  BRA `(.L_x_351) ;  /* 0x00000004007c7947 */ /* 0x000fea0003800000 */
.L_x_358:
[----:B------:R-:W-:-:S13]  /*3ac0*/  ISETP.GT.AND P0, PT, R0, 0x1b, PT ;  /* 0x0000001b0000780c */ /* 0x000fda0003f04270 */
[----:B------:R-:W-:Y:S05]  /*3ad0*/  @P0 BRA `(.L_x_365) ;  /* 0x0000000000c80947 */ /* 0x000fea0003800000 */
[----:B------:R-:W-:-:S13]  /*3ae0*/  ISETP.NE.AND P0, PT, R0, 0x19, PT ;  /* 0x000000190000780c */ /* 0x000fda0003f05270 */
[----:B------:R-:W-:Y:S05]  /*3af0*/  @!P0 BRA `(.L_x_366) ;  /* 0x00000000006c8947 */ /* 0x000fea0003800000 */
[----:B------:R-:W-:-:S13]  /*3b00*/  ISETP.NE.AND P0, PT, R0, 0x1a, PT ;  /* 0x0000001a0000780c */ /* 0x000fda0003f05270 */
[----:B------:R-:W-:Y:S05]  /*3b10*/  @!P0 BRA `(.L_x_367) ;  /* 0x0000000000108947 */ /* 0x000fea0003800000 */
[----:B------:R-:W-:-:S13]  /*3b20*/  ISETP.NE.AND P0, PT, R0, 0x1b, PT ;  /* 0x0000001b0000780c */ /* 0x000fda0003f05270 */
[----:B------:R-:W-:Y:S05]  /*3b30*/  @P0 BRA `(.L_x_350) ;  /* 0x0000000000c80947 */ /* 0x000fea0003800000 */
[----:B------:R0:W-:Y:S01]  /*3b40*/  STG.E.U16 desc[UR36][R8.64], R11 ;  /* 0x0000000b08007986 */ /* 0x0001e2000c101524 */
[----:B------:R-:W-:Y:S05]  /*3b50*/  BRA `(.L_x_351) ;  /* 0x0000000400547947 */ /* 0x000fea0003800000 */
.L_x_367:
[----:B------:R-:W0:Y:S01]  /*3b60*/  I2F.S16 R11, R11 ;  /* 0x0000000b000b7306 */ /* 0x000e220000101400 */
[----:B------:R-:W-:Y:S01]  /*3b70*/  BSSY.RECONVERGENT B0, `(.L_x_368) ;  /* 0x0000011000007945 */ /* 0x000fe20003800200 */
[----:B------:R-:W-:Y:S01]  /*3b80*/  IMAD.MOV.U32 R4, RZ, RZ, 0x80 ;  /* 0x00000080ff047424 */ /* 0x000fe200078e00ff */
[----:B0-----:R-:W-:-:S13]  /*3b90*/  ISETP.GT.U32.AND P0, PT, R11, 0x437fffff, PT ;  /* 0x437fffff0b00780c */ /* 0x001fda0003f04070 */
[----:B------:R-:W-:Y:S05]  /*3ba0*/  @P0 BRA `(.L_x_369) ;  /* 0x0000000000340947 */ /* 0x000fea0003800000 */
[----:B------:R-:W-:-:S13]  /*3bb0*/  ISETP.GT.U32.AND P0, PT, R11, 0x3bffffff, PT ;  /* 0x3bffffff0b00780c */ /* 0x000fda0003f04070 */
[----:B------:R-:W-:Y:S05]  /*3bc0*/  @P0 BRA `(.L_x_370) ;  /* 0x0000000000140947 */ /* 0x000fea0003800000 */
[----:B------:R-:W-:Y:S01]  /*3bd0*/  FADD.FTZ R0, R11, 8192 ;  /* 0x460000000b007421 */ /* 0x000fe20000010000 */
[----:B------:R-:W-:-:S04]  /*3be0*/  PRMT R4, RZ, 0x7610, R4 ;  /* 0x00007610ff047816 */ /* 0x000fc80000000004 */
[----:B------:R-:W-:-:S13]  /*3bf0*/  LOP3.LUT P0, R0, R0, 0xff, RZ, 0xc0, !PT ;  /* 0x000000ff00007812 */ /* 0x000fda000780c0ff */
[----:B------:R-:W-:Y:S05]  /*3c00*/  @!P0 BRA `(.L_x_369) ;  /* 0x00000000001c8947 */ /* 0x000fea0003800000 */
[----:B------:R-:W-:Y:S05]  /*3c10*/  BRA `(.L_x_371) ;  /* 0x0000000000147947 */ /* 0x000fea0003800000 */
.L_x_370:
[----:B------:R-:W-:-:S04]  /*3c20*/  SHF.R.U32.HI R0, RZ, 0x14, R11 ;  /* 0x00000014ff007819 */ /* 0x000fc8000001160b */
[----:B------:R-:W-:-:S04]  /*3c30*/  LOP3.LUT R0, R0, 0x1, RZ, 0xc0, !PT ;  /* 0x0000000100007812 */ /* 0x000fc800078ec0ff */
[----:B------:R-:W-:-:S04]  /*3c40*/  IADD3 R0, PT, PT, R11, 0x487ffff, R0 ;  /* 0x0487ffff0b007810 */ /* 0x000fc80007ffe000 */
[----:B------:R-:W-:-:S04]  /*3c50*/  SHF.R.U32.HI R0, RZ, 0x14, R0 ;  /* 0x00000014ff007819 */ /* 0x000fc80000011600 */
[----:B------:R-:W-:-:S07]  /*3c60*/  LOP3.LUT R0, R0, 0xff, RZ, 0xc0, !PT ;  /* 0x000000ff00007812 */ /* 0x000fce00078ec0ff */
.L_x_371:
[----:B------:R-:W-:-:S07]  /*3c70*/  PRMT R4, R0, 0x7610, R4 ;  /* 0x0000761000047816 */ /* 0x000fce0000000004 */
.L_x_369:
[----:B------:R-:W-:Y:S05]  /*3c80*/  BSYNC.RECONVERGENT B0 ;  /* 0x0000000000007941 */ /* 0x000fea0003800200 */
.L_x_368:
[----:B------:R0:W-:Y:S01]  /*3c90*/  STG.E.U8 desc[UR36][R8.64], R4 ;  /* 0x0000000408007986 */ /* 0x0001e2000c101124 */
[----:B------:R-:W-:Y:S05]  /*3ca0*/  BRA `(.L_x_351) ;  /* 0x0000000400007947 */ /* 0x000fea0003800000 */
.L_x_366:
        /* <DEDUP_REMOVED lines=12> */
.L_x_374:
[----:B------:R-:W-:-:S04]  /*3d70*/  SHF.R.U32.HI R0, RZ, 0x15, R11 ;  /* 0x00000015ff007819 */ /* 0x000fc8000001160b */
[----:B------:R-:W-:-:S04]  /*3d80*/  LOP3.LUT R0, R0, 0x1, RZ, 0xc0, !PT ;  /* 0x0000000100007812 */ /* 0x000fc800078ec0ff */
[----:B------:R-:W-:-:S04]  /*3d90*/  IADD3 R0, PT, PT, R11, 0x88fffff, R0 ;  /* 0x088fffff0b007810 */ /* 0x000fc80007ffe000 */
[----:B------:R-:W-:-:S04]  /*3da0*/  SHF.R.U32.HI R0, RZ, 0x15, R0 ;  /* 0x00000015ff007819 */ /* 0x000fc80000011600 */
[----:B------:R-:W-:-:S07]  /*3db0*/  LOP3.LUT R0, R0, 0xff, RZ, 0xc0, !PT ;  /* 0x000000ff00007812 */ /* 0x000fce00078ec0ff */
.L_x_375:
[----:B------:R-:W-:-:S07]  /*3dc0*/  PRMT R4, R0, 0x7610, R4 ;  /* 0x0000761000047816 */ /* 0x000fce0000000004 */
.L_x_373:
[----:B------:R-:W-:Y:S05]  /*3dd0*/  BSYNC.RECONVERGENT B0 ;  /* 0x0000000000007941 */ /* 0x000fea0003800200 */
.L_x_372:
[----:B------:R0:W-:Y:S01]  /*3de0*/  STG.E.U8 desc[UR36][R8.64], R4 ;  /* 0x0000000408007986 */ /* 0x0001e2000c101124 */
[----:B------:R-:W-:Y:S05]  /*3df0*/  BRA `(.L_x_351) ;  /* 0x0000000000ac7947 */ /* 0x000fea0003800000 */
.L_x_365:
[----:B------:R-:W-:-:S13]  /*3e00*/  ISETP.NE.AND P0, PT, R0, 0x1c, PT ;  /* 0x0000001c0000780c */ /* 0x000fda0003f05270 */
[----:B------:R-:W-:Y:S05]  /*3e10*/  @!P0 BRA `(.L_x_376) ;  /* 0x0000000000a08947 */ /* 0x000fea0003800000 */
[----:B------:R-:W-:-:S13]  /*3e20*/  ISETP.NE.AND P0, PT, R0, 0x1d, PT ;  /* 0x0000001d0000780c */ /* 0x000fda0003f05270 */
[----:B------:R-:W-:Y:S05]  /*3e30*/  @!P0 BRA `(.L_x_377) ;  /* 0x0000000000888947 */ /* 0x000fea0003800000 */
[----:B------:R-:W-:-:S13]  /*3e40*/  ISETP.NE.AND P0, PT, R0, 0x2c, PT ;  /* 0x0000002c0000780c */ /* 0x000fda0003f05270 */
[----:B------:R-:W-:Y:S05]  /*3e50*/  @!P0 BRA `(.L_x_378) ;  /* 0x0000000000448947 */ /* 0x000fea0003800000 */
.L_x_350:
        /* <DEDUP_REMOVED lines=16> */
.L_x_379:
[----:B------:R-:W-:Y:S05]  /*3f60*/  BRA `(.L_x_351) ;  /* 0x0000000000507947 */ /* 0x000fea0003800000 */
.L_x_378:
[----:B------:R-:W0:Y:S01]  /*3f70*/  I2F.S16 R11, R11 ;  /* 0x0000000b000b7306 */ /* 0x000e220000101400 */
[----:B------:R-:W-:Y:S01]  /*3f80*/  IMAD.MOV.U32 R3, RZ, RZ, 0xff ;  /* 0x000000ffff037424 */ /* 0x000fe200078e00ff */
[----:B0-----:R-:W-:-:S04]  /*3f90*/  SHF.R.U32.HI R4, RZ, 0x17, R11 ;  /* 0x00000017ff047819 */ /* 0x001fc8000001160b */
[----:B------:R-:W-:-:S13]  /*3fa0*/  ISETP.NE.AND P2, PT, R4, 0xff, PT ;  /* 0x000000ff0400780c */ /* 0x000fda0003f45270 */
[--C-:B------:R-:W-:Y:S02]  /*3fb0*/  @P2 SHF.R.U32.HI R0, RZ, 0x16, R11.reuse ;  /* 0x00000016ff002819 */ /* 0x100fe4000001160b */
[----:B------:R-:W-:Y:S02]  /*3fc0*/  @P2 LOP3.LUT P0, RZ, R4, 0x3fffff, R11, 0xf8, !PT ;  /* 0x003fffff04ff2812 */ /* 0x000fe4000780f80b */
[----:B------:R-:W-:-:S04]  /*3fd0*/  @P2 LOP3.LUT R0, R0, 0x1, RZ, 0xc0, !PT ;  /* 0x0000000100002812 */ /* 0x000fc800078ec0ff */
[----:B------:R-:W-:Y:S01]  /*3fe0*/  @P2 ISETP.EQ.U32.AND P1, PT, R0, 0x1, P0 ;  /* 0x000000010000280c */ /* 0x000fe20000722070 */
[----:B------:R-:W-:Y:S01]  /*3ff0*/  @P2 VIADD R0, R4, 0x1 ;  /* 0x0000000104002836 */ /* 0x000fe20000000000 */
[----:B------:R-:W-:Y:S02]  /*4000*/  PLOP3.LUT P0, PT, PT, PT, PT, 0x80, 0x8 ;  /* 0x000000000008781c */ /* 0x000fe40003f0f070 */
[----:B------:R-:W-:-:S13]  /*4010*/  @P2 PLOP3.LUT P0, PT, P1, PT, PT, 0x80, 0x8 ;  /* 0x000000000008281c */ /* 0x000fda0000f0f070 */
[----:B------:R-:W-:-:S04]  /*4020*/  @!P0 IMAD.MOV R0, RZ, RZ, R4 ;  /* 0x000000ffff008224 */ /* 0x000fc800078e0204 */
[----:B------:R-:W-:-:S05]  /*4030*/  @P2 IMAD.MOV.U32 R3, RZ, RZ, R0 ;  /* 0x000000ffff032224 */ /* 0x000fca00078e0000 */
[----:B------:R0:W-:Y:S01]  /*4040*/  STG.E.U8 desc[UR36][R8.64], R3 ;  /* 0x0000000308007986 */ /* 0x0001e2000c101124 */
[----:B------:R-:W-:Y:S05]  /*4050*/  BRA `(.L_x_351) ;  /* 0x0000000000147947 */ /* 0x000fea0003800000 */
.L_x_377:
[----:B------:R-:W-:Y:S02]  /*4060*/  IMAD.MOV.U32 R4, RZ, RZ, R11 ;  /* 0x000000ffff047224 */ /* 0x000fe400078e000b */
[----:B------:R-:W-:-:S05]  /*4070*/  IMAD.MOV.U32 R5, RZ, RZ, RZ ;  /* 0x000000ffff057224 */ /* 0x000fca00078e00ff */
[----:B------:R0:W-:Y:S01]  /*4080*/  STG.E.64 desc[UR36][R8.64], R4 ;  /* 0x0000000408007986 */ /* 0x0001e2000c101b24 */
[----:B------:R-:W-:Y:S05]  /*4090*/  BRA `(.L_x_351) ;  /* 0x0000000000047947 */ /* 0x000fea0003800000 */
.L_x_376:
[----:B------:R0:W-:Y:S02]  /*40a0*/  STG.E desc[UR36][R8.64], R11 ;  /* 0x0000000b08007986 */ /* 0x0001e4000c101924 */
.L_x_351:
[----:B------:R-:W-:Y:S05]  /*40b0*/  BSYNC.RECONVERGENT B6 ;  /* 0x0000000000067941 */ /* 0x000fea0003800200 */
.L_x_345:
[----:B------:R-:W-:-:S13]  /*40c0*/  ISETP.GE.AND P0, PT, R17, R16, PT ;  /* 0x000000101100720c */ /* 0x000fda0003f06270 */
[----:B------:R-:W-:Y:S05]  /*40d0*/  @P0 BREAK.RELIABLE B7 ;  /* 0x0000000000070942 */ /* 0x000fea0003800100 */
[----:B------:R-:W-:Y:S05]  /*40e0*/  @P0 BRA `(.L_x_380) ;  /* 0x0000001800d00947 */ /* 0x000fea0003800000 */
[----:B------:R-:W5:Y:S01]  /*40f0*/  LDCU UR4, c[0x0][0x3a8] ;  /* 0x00007500ff0477ac */ /* 0x000f620008000800 */
[----:B01234-:R-:W0:Y:S01]  /*4100*/  LDC.64 R8, c[0x0][0x388] ;  /* 0x0000e200ff087b82 */ /* 0x01fe220000000a00 */
[----:B------:R-:W-:Y:S01]  /*4110*/  IMAD R0, R2, 0x200, R17 ;  /* 0x0000020002007824 */ /* 0x000fe200078e0211 */
[----:B------:R-:W-:Y:S01]  /*4120*/  PRMT R4, R18, 0x9910, RZ ;  /* 0x0000991012047816 */ /* 0x000fe200000000ff */
[----:B------:R-:W-:Y:S02]  /*4130*/  BSSY.RECONVERGENT B6, `(.L_x_381) ;  /* 0x00000d2000067945 */ /* 0x000fe40003800200 */
[----:B-----5:R-:W-:Y:S02]  /*4140*/  IMAD R3, R0, UR4, RZ ;  /* 0x0000000400037c24 */ /* 0x020fe4000f8e02ff */
[----:B------:R-:W-:-:S05]  /*4150*/  IMAD.MOV.U32 R0, RZ, RZ, R4 ;  /* 0x000000ffff007224 */ /* 0x000fca00078e0004 */
[----:B------:R-:W-:Y:S02]  /*4160*/  ISETP.GT.AND P1, PT, R0, 0x9, PT ;  /* 0x000000090000780c */ /* 0x000fe40003f24270 */
[----:B0-----:R-:W-:-:S05]  /*4170*/  IADD3 R8, P0, PT, R3, R8, RZ ;  /* 0x0000000803087210 */ /* 0x001fca0007f1e0ff */
        /* <DEDUP_REMOVED lines=12> */
.L_x_385:
[----:B------:R4:W-:Y:S01]  /*4240*/  STG.E.U8 desc[UR36][R8.64], R26 ;  /* 0x0000001a08007986 */ /* 0x0009e2000c101124 */
[----:B------:R-:W-:Y:S05]  /*4250*/  BRA `(.L_x_387) ;  /* 0x0000000800fc7947 */ /* 0x000fea0003800000 */
.L_x_384:
[----:B------:R-:W-:-:S13]  /*4260*/  ISETP.NE.AND P0, PT, R0, 0x2, PT ;  /* 0x000000020000780c */ /* 0x000fda0003f05270 */
[----:B------:R-:W-:Y:S05]  /*4270*/  @!P0 BRA `(.L_x_388) ;  /* 0x0000000000248947 */ /* 0x000fea0003800000 */
[----:B------:R-:W-:-:S13]  /*4280*/  ISETP.NE.AND P0, PT, R0, 0x3, PT ;  /* 0x000000030000780c */ /* 0x000fda0003f05270 */
[----:B------:R-:W-:Y:S05]  /*4290*/  @!P0 BRA `(.L_x_389) ;  /* 0x0000000000148947 */ /* 0x000fea0003800000 */
[----:B------:R-:W-:-:S13]  /*42a0*/  ISETP.NE.AND P0, PT, R0, 0x4, PT ;  /* 0x000000040000780c */ /* 0x000fda0003f05270 */
[----:B------:R-:W-:Y:S05]  /*42b0*/  @P0 BRA `(.L_x_386) ;  /* 0x0000000800180947 */ /* 0x000fea0003800000 */
[----:B------:R-:W-:-:S05]  /*42c0*/  IMAD.MOV.U32 R27, RZ, RZ, RZ ;  /* 0x000000ffff1b7224 */ /* 0x000fca00078e00ff */
[----:B------:R1:W-:Y:S01]  /*42d0*/  STG.E.64 desc[UR36][R8.64], R26 ;  /* 0x0000001a08007986 */ /* 0x0003e2000c101b24 */
[----:B------:R-:W-:Y:S05]  /*42e0*/  BRA `(.L_x_387) ;  /* 0x0000000800d87947 */ /* 0x000fea0003800000 */
.L_x_389:
[----:B------:R2:W-:Y:S01]  /*42f0*/  STG.E desc[UR36][R8.64], R26 ;  /* 0x0000001a08007986 */ /* 0x0005e2000c101924 */
[----:B------:R-:W-:Y:S05]  /*4300*/  BRA `(.L_x_387) ;  /* 0x0000000800d07947 */ /* 0x000fea0003800000 */
.L_x_388:
[----:B------:R0:W-:Y:S01]  /*4310*/  STG.E.U16 desc[UR36][R8.64], R26 ;  /* 0x0000001a08007986 */ /* 0x0001e2000c101524 */
[----:B------:R-:W-:Y:S05]  /*4320*/  BRA `(.L_x_387) ;  /* 0x0000000800c87947 */ /* 0x000fea0003800000 */
.L_x_383:
        /* <DEDUP_REMOVED lines=9> */
.L_x_391:
[----:B------:R-:W0:Y:S02]  /*43c0*/  I2F.S16 R0, R26 ;  /* 0x0000001a00007306 */ /* 0x000e240000101400 */
[----:B0-----:R-:W-:-:S05]  /*43d0*/  F2FP.F16.F32.PACK_AB R0, RZ, R0 ;  /* 0x00000000ff00723e */ /* 0x001fca00000000ff */
[----:B------:R0:W-:Y:S01]  /*43e0*/  STG.E.U16 desc[UR36][R8.64], R0 ;  /* 0x0000000008007986 */ /* 0x0001e2000c101524 */
[----:B------:R-:W-:Y:S05]  /*43f0*/  BRA `(.L_x_387) ;  /* 0x0000000800947947 */ /* 0x000fea0003800000 */
.L_x_390:
        /* <DEDUP_REMOVED lines=10> */
.L_x_393:
[----:B------:R-:W0:Y:S02]  /*44a0*/  I2F.S16 R26, R26 ;  /* 0x0000001a001a7306 */ /* 0x000e240000101400 */
[----:B0-----:R-:W-:-:S04]  /*44b0*/  F2FP.F16.F32.PACK_AB R3, RZ, R26 ;  /* 0x0000001aff03723e */ /* 0x001fc800000000ff */
[----:B------:R-:W-:-:S05]  /*44c0*/  PRMT R3, R3, 0x5410, RZ ;  /* 0x0000541003037816 */ /* 0x000fca00000000ff */
[----:B------:R0:W-:Y:S01]  /*44d0*/  STG.E desc[UR36][R8.64], R3 ;  /* 0x0000000308007986 */ /* 0x0001e2000c101924 */
[----:B------:R-:W-:Y:S05]  /*44e0*/  BRA `(.L_x_387) ;  /* 0x0000000800587947 */ /* 0x000fea0003800000 */
.L_x_392:
[----:B------:R-:W0:Y:S02]  /*44f0*/  I2F.F64.S16 R26, R26 ;  /* 0x0000001a001a7312 */ /* 0x000e240000101c00 */
[----:B0-----:R0:W-:Y:S01]  /*4500*/  STG.E.64 desc[UR36][R8.64], R26 ;  /* 0x0000001a08007986 */ /* 0x0011e2000c101b24 */
[----:B------:R-:W-:Y:S05]  /*4510*/  BRA `(.L_x_387) ;  /* 0x00000008004c7947 */ /* 0x000fea0003800000 */
.L_x_382:
[----:B------:R-:W-:-:S13]  /*4520*/  ISETP.GT.AND P0, PT, R0, 0x18, PT ;  /* 0x000000180000780c */ /* 0x000fda0003f04270 */
[----:B------:R-:W-:Y:S05]  /*4530*/  @!P0 BRA `(.L_x_394) ;  /* 0x0000000400308947 */ /* 0x000fea0003800000 */
        /* <DEDUP_REMOVED lines=10> */
.L_x_397:
[----:B------:R-:W0:Y:S01]  /*45e0*/  I2F.S16 R3, R26 ;  /* 0x0000001a00037306 */ /* 0x000e220000101400 */
[----:B------:R-:W-:Y:S01]  /*45f0*/  BSSY.RECONVERGENT B0, `(.L_x_398) ;  /* 0x0000010000007945 */ /* 0x000fe20003800200 */
[----:B------:R-:W-:Y:S01]  /*4600*/  IMAD.MOV.U32 R4, RZ, RZ, 0x80 ;  /* 0x00000080ff047424 */ /* 0x000fe200078e00ff */
[----:B0-----:R-:W-:-:S13]  /*4610*/  ISETP.GT.U32.AND P0, PT, R3, 0x437fffff, PT ;  /* 0x437fffff0300780c */ /* 0x001fda0003f04070 */
        /* <DEDUP_REMOVED lines=12> */
.L_x_400:
[----:B------:R-:W-:-:S07]  /*46e0*/  PRMT R4, R0, 0x7610, R4 ;  /* 0x0000761000047816 */ /* 0x000fce0000000004 */
.L_x_399:
[----:B------:R-:W-:Y:S05]  /*46f0*/  BSYNC.RECONVERGENT B0 ;  /* 0x0000000000007941 */ /* 0x000fea0003800200 */
.L_x_398:
[----:B------:R0:W-:Y:S01]  /*4700*/  STG.E.U8 desc[UR36][R8.64], R4 ;  /* 0x0000000408007986 */ /* 0x0001e2000c101124 */
[----:B------:R-:W-:Y:S05]  /*4710*/  BRA `(.L_x_387) ;  /* 0x0000000400cc7947 */ /* 0x000fea0003800000 */
.L_x_396:
        /* <DEDUP_REMOVED lines=16> */
.L_x_403:
[----:B------:R-:W-:-:S07]  /*4820*/  PRMT R4, R0, 0x7610, R4 ;  /* 0x0000761000047816 */ /* 0x000fce0000000004 */
.L_x_402:
[----:B------:R-:W-:Y:S05]  /*4830*/  BSYNC.RECONVERGENT B0 ;  /* 0x0000000000007941 */ /* 0x000fea0003800200 */
.L_x_401:
[----:B------:R0:W-:Y:S01]  /*4840*/  STG.E.U8 desc[UR36][R8.64], R4 ;  /* 0x0000000408007986 */ /* 0x0001e2000c101124 */
[----:B------:R-:W-:Y:S05]  /*4850*/  BRA `(.L_x_387) ;  /* 0x00000004007c7947 */ /* 0x000fea0003800000 */
.L_x_395:
[----:B------:R-:W-:-:S13]  /*4860*/  ISETP.NE.AND P0, PT, R0, 0x1c, PT ;  /* 0x0000001c0000780c */ /* 0x000fda0003f05270 */
[----:B------:R-:W-:Y:S05]  /*4870*/  @!P0 BRA `(.L_x_404) ;  /* 0x0000000000588947 */ /* 0x000fea0003800000 */
[----:B------:R-:W-:-:S13]  /*4880*/  ISETP.NE.AND P0, PT, R0, 0x1d, PT ;  /* 0x0000001d0000780c */ /* 0x000fda0003f05270 */
[----:B------:R-:W-:Y:S05]  /*4890*/  @!P0 BRA `(.L_x_405) ;  /* 0x0000000000448947 */ /* 0x000fea0003800000 */
[----:B------:R-:W-:-:S13]  /*48a0*/  ISETP.NE.AND P0, PT, R0, 0x2c, PT ;  /* 0x0000002c0000780c */ /* 0x000fda0003f05270 */
[----:B------:R-:W-:Y:S05]  /*48b0*/  @P0 BRA `(.L_x_386) ;  /* 0x0000000000980947 */ /* 0x000fea0003800000 */
[----:B------:R-:W0:Y:S02]  /*48c0*/  I2F.S16 R3, R26 ;  /* 0x0000001a00037306 */ /* 0x000e240000101400 */
[----:B0-----:R-:W-:-:S04]  /*48d0*/  SHF.R.U32.HI R4, RZ, 0x17, R3 ;  /* 0x00000017ff047819 */ /* 0x001fc80000011603 */
        /* <DEDUP_REMOVED lines=13> */
.L_x_405:
[----:B------:R-:W-:-:S05]  /*49b0*/  IMAD.MOV.U32 R27, RZ, RZ, RZ ;  /* 0x000000ffff1b7224 */ /* 0x000fca00078e00ff */
[----:B------:R0:W-:Y:S01]  /*49c0*/  STG.E.64 desc[UR36][R8.64], R26 ;  /* 0x0000001a08007986 */ /* 0x0001e2000c101b24 */
[----:B------:R-:W-:Y:S05]  /*49d0*/  BRA `(.L_x_387) ;  /* 0x00000004001c7947 */ /* 0x000fea0003800000 */
.L_x_404:
[----:B------:R0:W-:Y:S01]  /*49e0*/  STG.E desc[UR36][R8.64], R26 ;  /* 0x0000001a08007986 */ /* 0x0001e2000c101924 */
[----:B------:R-:W-:Y:S05]  /*49f0*/  BRA `(.L_x_387) ;  /* 0x0000000400147947 */ /* 0x000fea0003800000 */
.L_x_394:
        /* <DEDUP_REMOVED lines=8> */
.L_x_407:
[----:B------:R-:W-:Y:S01]  /*4a80*/  CS2R R6, SRZ ;  /* 0x0000000000067805 */ /* 0x000fe2000001ff00 */
[----:B------:R-:W0:Y:S04]  /*4a90*/  I2F.F64.S16 R4, R26 ;  /* 0x0000001a00047312 */ /* 0x000e280000101c00 */
[----:B0-----:R0:W-:Y:S01]  /*4aa0*/  STG.E.128 desc[UR36][R8.64], R4 ;  /* 0x0000000408007986 */ /* 0x0011e2000c101d24 */
[----:B------:R-:W-:Y:S05]  /*4ab0*/  BRA `(.L_x_387) ;  /* 0x0000000000e47947 */ /* 0x000fea0003800000 */
.L_x_406:
[----:B------:R-:W-:-:S13]  /*4ac0*/  ISETP.NE.AND P0, PT, R0, 0xf, PT ;  /* 0x0000000f0000780c */ /* 0x000fda0003f05270 */
[----:B------:R-:W-:Y:S05]  /*4ad0*/  @!P0 BRA `(.L_x_408) ;  /* 0x0000000000d08947 */ /* 0x000fea0003800000 */
[----:B------:R-:W-:-:S13]  /*4ae0*/  ISETP.NE.AND P0, PT, R0, 0x17, PT ;  /* 0x000000170000780c */ /* 0x000fda0003f05270 */
[----:B------:R-:W-:Y:S05]  /*4af0*/  @!P0 BRA `(.L_x_409) ;  /* 0x0000000000848947 */ /* 0x000fea0003800000 */
[----:B------:R-:W-:-:S13]  /*4b00*/  ISETP.NE.AND P0, PT, R0, 0x18, PT ;  /* 0x000000180000780c */ /* 0x000fda0003f05270 */
[----:B------:R-:W-:Y:S05]  /*4b10*/  @!P0 BRA `(.L_x_410) ;  /* 0x0000000000448947 */ /* 0x000fea0003800000 */
.L_x_386:
        /* <DEDUP_REMOVED lines=16> */
.L_x_411:
[----:B------:R-:W-:Y:S05]  /*4c20*/  BRA `(.L_x_387) ;  /* 0x0000000000887947 */ /* 0x000fea0003800000 */
.L_x_410:
        /* <DEDUP_REMOVED lines=9> */
[----:B------:R-:W-:Y:S01]  /*4cc0*/  @P0 SHF.R.U32.HI R3, RZ, 0x14, R0 ;  /* 0x00000014ff030819 */ /* 0x000fe20000011600 */
[----:B------:R-:W-:-:S07]  /*4cd0*/  @!P0 FADD.FTZ R3, R5, 16384 ;  /* 0x4680000005038421 */ /* 0x000fce0000010000 */
.L_x_413:
[----:B------:R-:W-:Y:S05]  /*4ce0*/  BSYNC.RECONVERGENT B0 ;  /* 0x0000000000007941 */ /* 0x000fea0003800200 */
.L_x_412:
[----:B------:R0:W-:Y:S01]  /*4cf0*/  STG.E.U8 desc[UR36][R8.64], R3 ;  /* 0x0000000308007986 */ /* 0x0001e2000c101124 */
[----:B------:R-:W-:Y:S05]  /*4d00*/  BRA `(.L_x_387) ;  /* 0x0000000000507947 */ /* 0x000fea0003800000 */
.L_x_409:
[----:B------:R-:W0:Y:S02]  /*4d10*/  I2F.S16 R5, R26 ;  /* 0x0000001a00057306 */ /* 0x000e240000101400 */
[----:B0-----:R-:W-:-:S13]  /*4d20*/  ISETP.GT.U32.AND P0, PT, R5, 0x477fffff, PT ;  /* 0x477fffff0500780c */ /* 0x001fda0003f04070 */
        /* <DEDUP_REMOVED lines=10> */
.L_x_414:
[----:B------:R-:W-:Y:S01]  /*4dd0*/  IMAD.MOV.U32 R3, RZ, RZ, 0x7f ;  /* 0x0000007fff037424 */ /* 0x000fe200078e00ff */
[----:B------:R-:W-:-:S04]  /*4de0*/  ISETP.GT.U32.AND P0, PT, R5, 0x7f800000, PT ;  /* 0x7f8000000500780c */ /* 0x000fc80003f04070 */
[----:B------:R-:W-:-:S05]  /*4df0*/  SEL R3, R3, 0x7c, P0 ;  /* 0x0000007c03037807 */ /* 0x000fca0000000000 */
[----:B------:R0:W-:Y:S01]  /*4e00*/  STG.E.U8 desc[UR36][R8.64], R3 ;  /* 0x0000000308007986 */ /* 0x0001e2000c101124 */
[----:B------:R-:W-:Y:S05]  /*4e10*/  BRA `(.L_x_387) ;  /* 0x00000000000c7947 */ /* 0x000fea0003800000 */
.L_x_408:
[----:B------:R-:W0:Y:S02]  /*4e20*/  I2F.S16 R0, R26 ;  /* 0x0000001a00007306 */ /* 0x000e240000101400 */
[----:B0-----:R-:W-:-:S05]  /*4e30*/  F2FP.BF16.F32.PACK_AB R0, RZ, R0 ;  /* 0x00000000ff00723e */ /* 0x001fca00000010ff */
[----:B------:R0:W-:Y:S02]  /*4e40*/  STG.E.U16 desc[UR36][R8.64], R0 ;  /* 0x0000000008007986 */ /* 0x0001e4000c101524 */
.L_x_387:
[----:B------:R-:W-:Y:S05]  /*4e50*/  BSYNC.RECONVERGENT B6 ;  /* 0x0000000000067941 */ /* 0x000fea0003800200 */
.L_x_381:
[----:B------:R-:W-:-:S07]  /*4e60*/  VIADD R17, R17, 0x80 ;  /* 0x0000008011117836 */ /* 0x000fce0000000000 */
.L_x_344:
[----:B------:R-:W-:-:S13]  /*4e70*/  ISETP.GE.AND P0, PT, R17, R16, PT ;  /* 0x000000101100720c */ /* 0x000fda0003f06270 */
[----:B------:R-:W-:Y:S05]  /*4e80*/  @P0 BREAK.RELIABLE B7 ;  /* 0x0000000000070942 */ /* 0x000fea0003800100 */
[----:B------:R-:W-:Y:S05]  /*4e90*/  @P0 BRA `(.L_x_380) ;  /* 0x0000000c00640947 */ /* 0x000fea0003800000 */
[----:B------:R-:W-:Y:S05]  /*4ea0*/  BSYNC.RELIABLE B7 ;  /* 0x0000000000077941 */ /* 0x000fea0003800100 */
.L_x_343:
        /* <DEDUP_REMOVED lines=21> */
.L_x_419:
[----:B------:R4:W-:Y:S01]  /*5000*/  STG.E.U8 desc[UR36][R8.64], R24 ;  /* 0x0000001808007986 */ /* 0x0009e2000c101124 */
[----:B------:R-:W-:Y:S05]  /*5010*/  BRA `(.L_x_421) ;  /* 0x0000000800fc7947 */ /* 0x000fea0003800000 */
.L_x_418:
        /* <DEDUP_REMOVED lines=9> */
.L_x_423:
[----:B------:R2:W-:Y:S01]  /*50b0*/  STG.E desc[UR36][R8.64], R24 ;  /* 0x0000001808007986 */ /* 0x0005e2000c101924 */
[----:B------:R-:W-:Y:S05]  /*50c0*/  BRA `(.L_x_421) ;  /* 0x0000000800d07947 */ /* 0x000fea0003800000 */
.L_x_422:
[----:B------:R0:W-:Y:S01]  /*50d0*/  STG.E.U16 desc[UR36][R8.64], R24 ;  /* 0x0000001808007986 */ /* 0x0001e2000c101524 */
[----:B------:R-:W-:Y:S05]  /*50e0*/  BRA `(.L_x_421) ;  /* 0x0000000800c87947 */ /* 0x000fea0003800000 */
.L_x_417:
        /* <DEDUP_REMOVED lines=9> */
.L_x_425:
[----:B------:R-:W0:Y:S02]  /*5180*/  I2F.S16 R0, R24 ;  /* 0x0000001800007306 */ /* 0x000e240000101400 */
[----:B0-----:R-:W-:-:S05]  /*5190*/  F2FP.F16.F32.PACK_AB R0, RZ, R0 ;  /* 0x00000000ff00723e */ /* 0x001fca00000000ff */
[----:B------:R0:W-:Y:S01]  /*51a0*/  STG.E.U16 desc[UR36][R8.64], R0 ;  /* 0x0000000008007986 */ /* 0x0001e2000c101524 */
[----:B------:R-:W-:Y:S05]  /*51b0*/  BRA `(.L_x_421) ;  /* 0x0000000800947947 */ /* 0x000fea0003800000 */
.L_x_424:
        /* <DEDUP_REMOVED lines=10> */
.L_x_427:
[----:B------:R-:W0:Y:S02]  /*5260*/  I2F.S16 R24, R24 ;  /* 0x0000001800187306 */ /* 0x000e240000101400 */
[----:B0-----:R-:W-:-:S04]  /*5270*/  F2FP.F16.F32.PACK_AB R3, RZ, R24 ;  /* 0x00000018ff03723e */ /* 0x001fc800000000ff */
[----:B------:R-:W-:-:S05]  /*5280*/  PRMT R3, R3, 0x5410, RZ ;  /* 0x0000541003037816 */ /* 0x000fca00000000ff */
[----:B------:R0:W-:Y:S01]  /*5290*/  STG.E desc[UR36][R8.64], R3 ;  /* 0x0000000308007986 */ /* 0x0001e2000c101924 */
[----:B------:R-:W-:Y:S05]  /*52a0*/  BRA `(.L_x_421) ;  /* 0x0000000800587947 */ /* 0x000fea0003800000 */
.L_x_426:
[----:B------:R-:W0:Y:S02]  /*52b0*/  I2F.F64.S16 R24, R24 ;  /* 0x0000001800187312 */ /* 0x000e240000101c00 */
[----:B0-----:R0:W-:Y:S01]  /*52c0*/  STG.E.64 desc[UR36][R8.64], R24 ;  /* 0x0000001808007986 */ /* 0x0011e2000c101b24 */
[----:B------:R-:W-:Y:S05]  /*52d0*/  BRA `(.L_x_421) ;  /* 0x00000008004c7947 */ /* 0x000fea0003800000 */
.L_x_416:
        /* <DEDUP_REMOVED lines=12> */
.L_x_431:
        /* <DEDUP_REMOVED lines=16> */
.L_x_434:
[----:B------:R-:W-:-:S07]  /*54a0*/  PRMT R4, R0, 0x7610, R4 ;  /* 0x0000761000047816 */ /* 0x000fce0000000004 */
.L_x_433:
[----:B------:R-:W-:Y:S05]  /*54b0*/  BSYNC.RECONVERGENT B0 ;  /* 0x0000000000007941 */ /* 0x000fea0003800200 */
.L_x_432:
[----:B------:R0:W-:Y:S01]  /*54c0*/  STG.E.U8 desc[UR36][R8.64], R4 ;  /* 0x0000000408007986 */ /* 0x0001e2000c101124 */
[----:B------:R-:W-:Y:S05]  /*54d0*/  BRA `(.L_x_421) ;  /* 0x0000000400cc7947 */ /* 0x000fea0003800000 */
.L_x_430:
        /* <DEDUP_REMOVED lines=16> */
.L_x_437:
[----:B------:R-:W-:-:S07]  /*55e0*/  PRMT R4, R0, 0x7610, R4 ;  /* 0x0000761000047816 */ /* 0x000fce0000000004 */
.L_x_436:
[----:B------:R-:W-:Y:S05]  /*55f0*/  BSYNC.RECONVERGENT B0 ;  /* 0x0000000000007941 */ /* 0x000fea0003800200 */
.L_x_435:
[----:B------:R0:W-:Y:S01]  /*5600*/  STG.E.U8 desc[UR36][R8.64], R4 ;  /* 0x0000000408007986 */ /* 0x0001e2000c101124 */
[----:B------:R-:W-:Y:S05]  /*5610*/  BRA `(.L_x_421) ;  /* 0x00000004007c7947 */ /* 0x000fea0003800000 */
.L_x_429:
        /* <DEDUP_REMOVED lines=21> */
.L_x_439:
[----:B------:R-:W-:-:S05]  /*5770*/  IMAD.MOV.U32 R25, RZ, RZ, RZ ;  /* 0x000000ffff197224 */ /* 0x000fca00078e00ff */
[----:B------:R0:W-:Y:S01]  /*5780*/  STG.E.64 desc[UR36][R8.64], R24 ;  /* 0x0000001808007986 */ /* 0x0001e2000c101b24 */
[----:B------:R-:W-:Y:S05]  /*5790*/  BRA `(.L_x_421) ;  /* 0x00000004001c7947 */ /* 0x000fea0003800000 */
.L_x_438:
[----:B------:R0:W-:Y:S01]  /*57a0*/  STG.E desc[UR36][R8.64], R24 ;  /* 0x0000001808007986 */ /* 0x0001e2000c101924 */
[----:B------:R-:W-:Y:S05]  /*57b0*/  BRA `(.L_x_421) ;  /* 0x0000000400147947 */ /* 0x000fea0003800000 */
.L_x_428:
        /* <DEDUP_REMOVED lines=8> */
.L_x_441:
[----:B------:R-:W-:Y:S01]  /*5840*/  CS2R R6, SRZ ;  /* 0x0000000000067805 */ /* 0x000fe2000001ff00 */
[----:B------:R-:W0:Y:S04]  /*5850*/  I2F.F64.S16 R4, R24 ;  /* 0x0000001800047312 */ /* 0x000e280000101c00 */
[----:B0-----:R0:W-:Y:S01]  /*5860*/  STG.E.128 desc[UR36][R8.64], R4 ;  /* 0x0000000408007986 */ /* 0x0011e2000c101d24 */
[----:B------:R-:W-:Y:S05]  /*5870*/  BRA `(.L_x_421) ;  /* 0x0000000000e47947 */ /* 0x000fea0003800000 */
.L_x_440:
[----:B------:R-:W-:-:S13]  /*5880*/  ISETP.NE.AND P0, PT, R0, 0xf, PT ;  /* 0x0000000f0000780c */ /* 0x000fda0003f05270 */
[----:B------:R-:W-:Y:S05]  /*5890*/  @!P0 BRA `(.L_x_442) ;  /* 0x0000000000d08947 */ /* 0x000fea0003800000 */
[----:B------:R-:W-:-:S13]  /*58a0*/  ISETP.NE.AND P0, PT, R0, 0x17, PT ;  /* 0x000000170000780c */ /* 0x000fda0003f05270 */
[----:B------:R-:W-:Y:S05]  /*58b0*/  @!P0 BRA `(.L_x_443) ;  /* 0x0000000000848947 */ /* 0x000fea0003800000 */
[----:B------:R-:W-:-:S13]  /*58c0*/  ISETP.NE.AND P0, PT, R0, 0x18, PT ;  /* 0x000000180000780c */ /* 0x000fda0003f05270 */
[----:B------:R-:W-:Y:S05]  /*58d0*/  @!P0 BRA `(.L_x_444) ;  /* 0x0000000000448947 */ /* 0x000fea0003800000 */
.L_x_420:
        /* <DEDUP_REMOVED lines=16> */
.L_x_445:
[----:B------:R-:W-:Y:S05]  /*59e0*/  BRA `(.L_x_421) ;  /* 0x0000000000887947 */ /* 0x000fea0003800000 */
.L_x_444:
        /* <DEDUP_REMOVED lines=11> */
.L_x_447:
[----:B------:R-:W-:Y:S05]  /*5aa0*/  BSYNC.RECONVERGENT B0 ;  /* 0x0000000000007941 */ /* 0x000fea0003800200 */
.L_x_446:
[----:B------:R0:W-:Y:S01]  /*5ab0*/  STG.E.U8 desc[UR36][R8.64], R3 ;  /* 0x0000000308007986 */ /* 0x0001e2000c101124 */
[----:B------:R-:W-:Y:S05]  /*5ac0*/  BRA `(.L_x_421) ;  /* 0x0000000000507947 */ /* 0x000fea0003800000 */
.L_x_443:
        /* <DEDUP_REMOVED lines=12> */
.L_x_448:
[----:B------:R-:W-:Y:S01]  /*5b90*/  IMAD.MOV.U32 R3, RZ, RZ, 0x7f ;  /* 0x0000007fff037424 */ /* 0x000fe200078e00ff */
[----:B------:R-:W-:-:S04]  /*5ba0*/  ISETP.GT.U32.AND P0, PT, R5, 0x7f800000, PT ;  /* 0x7f8000000500780c */ /* 0x000fc80003f04070 */
[----:B------:R-:W-:-:S05]  /*5bb0*/  SEL R3, R3, 0x7c, P0 ;  /* 0x0000007c03037807 */ /* 0x000fca0000000000 */
[----:B------:R0:W-:Y:S01]  /*5bc0*/  STG.E.U8 desc[UR36][R8.64], R3 ;  /* 0x0000000308007986 */ /* 0x0001e2000c101124 */
[----:B------:R-:W-:Y:S05]  /*5bd0*/  BRA `(.L_x_421) ;  /* 0x00000000000c7947 */ /* 0x000fea0003800000 */
.L_x_442:
[----:B------:R-:W0:Y:S02]  /*5be0*/  I2F.S16 R0, R24 ;  /* 0x0000001800007306 */ /* 0x000e240000101400 */
[----:B0-----:R-:W-:-:S05]  /*5bf0*/  F2FP.BF16.F32.PACK_AB R0, RZ, R0 ;  /* 0x00000000ff00723e */ /* 0x001fca00000010ff */
[----:B------:R0:W-:Y:S02]  /*5c00*/  STG.E.U16 desc[UR36][R8.64], R0 ;  /* 0x0000000008007986 */ /* 0x0001e4000c101524 */
.L_x_421:
[----:B------:R-:W-:Y:S05]  /*5c10*/  BSYNC.RECONVERGENT B6 ;  /* 0x0000000000067941 */ /* 0x000fea0003800200 */
.L_x_415:
[----:B------:R-:W-:-:S07]  /*5c20*/  VIADD R17, R17, 0x80 ;  /* 0x0000008011117836 */ /* 0x000fce0000000000 */
.L_x_380:
[----:B------:R-:W-:Y:S05]  /*5c30*/  BSYNC.RECONVERGENT B8 ;  /* 0x0000000000087941 */ /* 0x000fea0003800200 */
.L_x_342:
[----:B------:R-:W-:-:S13]  /*5c40*/  ISETP.GE.AND P0, PT, R17, R16, PT ;  /* 0x000000101100720c */ /* 0x000fda0003f06270 */
[----:B------:R-:W-:Y:S05]  /*5c50*/  @P0 EXIT ;  /* 0x000000000000094d */ /* 0x000fea0003800000 */
[----:B0---4-:R-:W0:Y:S01]  /*5c60*/  LDC.64 R4, c[0x0][0x388] ;  /* 0x0000e200ff047b82 */ /* 0x011e220000000a00 */
[----:B------:R-:W4:Y:S01]  /*5c70*/  LDCU UR4, c[0x0][0x3a8] ;  /* 0x00007500ff0477ac */ /* 0x000f220008000800 */
[----:B-1----:R-:W-:Y:S01]  /*5c80*/  PRMT R0, R18, 0x9910, RZ ;  /* 0x0000991012007816 */ /* 0x002fe200000000ff */
[----:B------:R-:W-:-:S03]  /*5c90*/  IMAD R2, R2, 0x200, R17 ;  /* 0x0000020002027824 */ /* 0x000fc600078e0211 */
[----:B------:R-:W-:Y:S01]  /*5ca0*/  ISETP.GT.AND P1, PT, R0, 0x9, PT ;  /* 0x000000090000780c */ /* 0x000fe20003f24270 */
[----:B----4-:R-:W-:-:S05]  /*5cb0*/  IMAD R3, R2, UR4, RZ ;  /* 0x0000000402037c24 */ /* 0x010fca000f8e02ff */
[----:B0-----:R-:W-:-:S05]  /*5cc0*/  IADD3 R2, P0, PT, R3, R4, RZ ;  /* 0x0000000403027210 */ /* 0x001fca0007f1e0ff */
[----:B------:R-:W-:Y:S02]  /*5cd0*/  IMAD.X R3, RZ, RZ, R5, P0 ;  /* 0x000000ffff037224 */ /* 0x000fe400000e0605 */
[----:B------:R-:W-:Y:S06]  /*5ce0*/  @P1 BRA `(.L_x_449) ;  /* 0x0000000000e01947 */ /* 0x000fec0003800000 */
        /* <DEDUP_REMOVED lines=8> */
[----:B------:R-:W-:Y:S01]  /*5d70*/  STG.E.U8 desc[UR36][R2.64], R22 ;  /* 0x0000001602007986 */ /* 0x000fe2000c101124 */
[----:B------:R-:W-:Y:S05]  /*5d80*/  EXIT ;  /* 0x000000000000794d */ /* 0x000fea0003800000 */
.L_x_452:
[----:B------:R-:W-:Y:S01]  /*5d90*/  STG.E.U8 desc[UR36][R2.64], R22 ;  /* 0x0000001602007986 */ /* 0x000fe2000c101124 */
[----:B------:R-:W-:Y:S05]  /*5da0*/  EXIT ;  /* 0x000000000000794d */ /* 0x000fea0003800000 */
.L_x_451:
[----:B------:R-:W-:-:S13]  /*5db0*/  ISETP.NE.AND P0, PT, R0, 0x2, PT ;  /* 0x000000020000780c */ /* 0x000fda0003f05270 */
[----:B------:R-:W-:Y:S05]  /*5dc0*/  @!P0 BRA `(.L_x_454) ;  /* 0x0000000000248947 */ /* 0x000fea0003800000 */
[----:B------:R-:W-:-:S13]  /*5dd0*/  ISETP.NE.AND P0, PT, R0, 0x3, PT ;  /* 0x000000030000780c */ /* 0x000fda0003f05270 */
[----:B------:R-:W-:Y:S05]  /*5de0*/  @!P0 BRA `(.L_x_455) ;  /* 0x0000000000148947 */ /* 0x000fea0003800000 */
[----:B------:R-:W-:-:S13]  /*5df0*/  ISETP.NE.AND P0, PT, R0, 0x4, PT ;  /* 0x000000040000780c */ /* 0x000fda0003f05270 */
[----:B------:R-:W-:Y:S05]  /*5e00*/  @P0 BRA `(.L_x_453) ;  /* 0x0000000800180947 */ /* 0x000fea0003800000 */
[----:B------:R-:W-:-:S05]  /*5e10*/  IMAD.MOV.U32 R23, RZ, RZ, RZ ;  /* 0x000000ffff177224 */ /* 0x000fca00078e00ff */
[----:B------:R-:W-:Y:S01]  /*5e20*/  STG.E.64 desc[UR36][R2.64], R22 ;  /* 0x0000001602007986 */ /* 0x000fe2000c101b24 */
[----:B------:R-:W-:Y:S05]  /*5e30*/  EXIT ;  /* 0x000000000000794d */ /* 0x000fea0003800000 */
.L_x_455:
[----:B------:R-:W-:Y:S01]  /*5e40*/  STG.E desc[UR36][R2.64], R22 ;  /* 0x0000001602007986 */ /* 0x000fe2000c101924 */
[----:B------:R-:W-:Y:S05]  /*5e50*/  EXIT ;  /* 0x000000000000794d */ /* 0x000fea0003800000 */
.L_x_454:
[----:B------:R-:W-:Y:S01]  /*5e60*/  STG.E.U16 desc[UR36][R2.64], R22 ;  /* 0x0000001602007986 */ /* 0x000fe2000c101524 */
[----:B------:R-:W-:Y:S05]  /*5e70*/  EXIT ;  /* 0x000000000000794d */ /* 0x000fea0003800000 */
.L_x_450:
[----:B------:R-:W-:-:S13]  /*5e80*/  ISETP.GT.AND P0, PT, R0, 0x6, PT ;  /* 0x000000060000780c */ /* 0x000fda0003f04270 */
[----:B------:R-:W-:Y:S05]  /*5e90*/  @P0 BRA `(.L_x_456) ;  /* 0x00000000002c0947 */ /* 0x000fea0003800000 */
[----:B------:R-:W-:-:S13]  /*5ea0*/  ISETP.NE.AND P0, PT, R0, 0x5, PT ;  /* 0x000000050000780c */ /* 0x000fda0003f05270 */
[----:B------:R-:W-:Y:S05]  /*5eb0*/  @!P0 BRA `(.L_x_457) ;  /* 0x0000000000148947 */ /* 0x000fea0003800000 */
[----:B------:R-:W-:-:S13]  /*5ec0*/  ISETP.NE.AND P0, PT, R0, 0x6, PT ;  /* 0x000000060000780c */ /* 0x000fda0003f05270 */
[----:B------:R-:W-:Y:S05]  /*5ed0*/  @P0 BRA `(.L_x_453) ;  /* 0x0000000400e40947 */ /* 0x000fea0003800000 */
[----:B------:R-:W0:Y:S02]  /*5ee0*/  I2F.S16 R5, R22 ;  /* 0x0000001600057306 */ /* 0x000e240000101400 */
[----:B0-----:R-:W-:Y:S01]  /*5ef0*/  STG.E desc[UR36][R2.64], R5 ;  /* 0x0000000502007986 */ /* 0x001fe2000c101924 */
[----:B------:R-:W-:Y:S05]  /*5f00*/  EXIT ;  /* 0x000000000000794d */ /* 0x000fea0003800000 */
.L_x_457:
[----:B------:R-:W0:Y:S02]  /*5f10*/  I2F.S16 R0, R22 ;  /* 0x0000001600007306 */ /* 0x000e240000101400 */
[----:B0-----:R-:W-:-:S05]  /*5f20*/  F2FP.F16.F32.PACK_AB R0, RZ, R0 ;  /* 0x00000000ff00723e */ /* 0x001fca00000000ff */
[----:B------:R-:W-:Y:S01]  /*5f30*/  STG.E.U16 desc[UR36][R2.64], R0 ;  /* 0x0000000002007986 */ /* 0x000fe2000c101524 */
[----:B------:R-:W-:Y:S05]  /*5f40*/  EXIT ;  /* 0x000000000000794d */ /* 0x000fea0003800000 */
.L_x_456:
        /* <DEDUP_REMOVED lines=8> */
[----:B0-----:R-:W-:Y:S01]  /*5fd0*/  STG.E.64 desc[UR36][R2.64], R22 ;  /* 0x0000001602007986 */ /* 0x001fe2000c101b24 */
[----:B------:R-:W-:Y:S05]  /*5fe0*/  EXIT ;  /* 0x000000000000794d */ /* 0x000fea0003800000 */
.L_x_459:
[----:B------:R-:W0:Y:S02]  /*5ff0*/  I2F.S16 R22, R22 ;  /* 0x0000001600167306 */ /* 0x000e240000101400 */
[----:B0-----:R-:W-:-:S04]  /*6000*/  F2FP.F16.F32.PACK_AB R5, RZ, R22 ;  /* 0x00000016ff05723e */ /* 0x001fc800000000ff */
[----:B------:R-:W-:-:S05]  /*6010*/  PRMT R5, R5, 0x5410, RZ ;  /* 0x0000541005057816 */ /* 0x000fca00000000ff */
[----:B------:R-:W-:Y:S01]  /*6020*/  STG.E desc[UR36][R2.64], R5 ;  /* 0x0000000502007986 */ /* 0x000fe2000c101924 */
[----:B------:R-:W-:Y:S05]  /*6030*/  EXIT ;  /* 0x000000000000794d */ /* 0x000fea0003800000 */
.L_x_458:
[----:B------:R-:W0:Y:S02]  /*6040*/  I2F.F64.S16 R22, R22 ;  /* 0x0000001600167312 */ /* 0x000e240000101c00 */
[----:B0-----:R-:W-:Y:S01]  /*6050*/  STG.E.64 desc[UR36][R2.64], R22 ;  /* 0x0000001602007986 */ /* 0x001fe2000c101b24 */
[----:B------:R-:W-:Y:S05]  /*6060*/  EXIT ;  /* 0x000000000000794d */ /* 0x000fea0003800000 */
.L_x_449:
        /* <DEDUP_REMOVED lines=10> */
[----:B------:R-:W-:Y:S01]  /*6110*/  STG.E.U16 desc[UR36][R2.64], R22 ;  /* 0x0000001602007986 */ /* 0x000fe2000c101524 */
[----:B------:R-:W-:Y:S05]  /*6120*/  EXIT ;  /* 0x000000000000794d */ /* 0x000fea0003800000 */
.L_x_463:
        /* <DEDUP_REMOVED lines=17> */
.L_x_465:
[----:B------:R-:W-:Y:S05]  /*6240*/  BSYNC.RECONVERGENT B0 ;  /* 0x0000000000007941 */ /* 0x000fea0003800200 */
.L_x_464:
[----:B------:R-:W-:Y:S01]  /*6250*/  STG.E.U8 desc[UR36][R2.64], R0 ;  /* 0x0000000002007986 */ /* 0x000fe2000c101124 */
[----:B------:R-:W-:Y:S05]  /*6260*/  EXIT ;  /* 0x000000000000794d */ /* 0x000fea0003800000 */
.L_x_462:
        /* <DEDUP_REMOVED lines=17> */
.L_x_467:
[----:B------:R-:W-:Y:S05]  /*6380*/  BSYNC.RECONVERGENT B0 ;  /* 0x0000000000007941 */ /* 0x000fea0003800200 */
.L_x_466:
[----:B------:R-:W-:Y:S01]  /*6390*/  STG.E.U8 desc[UR36][R2.64], R0 ;  /* 0x0000000002007986 */ /* 0x000fe2000c101124 */
[----:B------:R-:W-:Y:S05]  /*63a0*/  EXIT ;  /* 0x000000000000794d */ /* 0x000fea0003800000 */
.L_x_461:
        /* <DEDUP_REMOVED lines=19> */
[----:B------:R-:W-:Y:S01]  /*64e0*/  STG.E.U8 desc[UR36][R2.64], R5 ;  /* 0x0000000502007986 */ /* 0x000fe2000c101124 */
[----:B------:R-:W-:Y:S05]  /*64f0*/  EXIT ;  /* 0x000000000000794d */ /* 0x000fea0003800000 */
.L_x_469:
[----:B------:R-:W-:-:S05]  /*6500*/  IMAD.MOV.U32 R23, RZ, RZ, RZ ;  /* 0x000000ffff177224 */ /* 0x000fca00078e00ff */
[----:B------:R-:W-:Y:S01]  /*6510*/  STG.E.64 desc[UR36][R2.64], R22 ;  /* 0x0000001602007986 */ /* 0x000fe2000c101b24 */
[----:B------:R-:W-:Y:S05]  /*6520*/  EXIT ;  /* 0x000000000000794d */ /* 0x000fea0003800000 */
.L_x_468:
[----:B------:R-:W-:Y:S01]  /*6530*/  STG.E desc[UR36][R2.64], R22 ;  /* 0x0000001602007986 */ /* 0x000fe2000c101924 */
[----:B------:R-:W-:Y:S05]  /*6540*/  EXIT ;  /* 0x000000000000794d */ /* 0x000fea0003800000 */
.L_x_460:
[----:B------:R-:W-:-:S13]  /*6550*/  ISETP.GT.AND P0, PT, R0, 0xe, PT ;  /* 0x0000000e0000780c */ /* 0x000fda0003f04270 */
[----:B------:R-:W-:Y:S05]  /*6560*/  @P0 BRA `(.L_x_470) ;  /* 0x0000000000280947 */ /* 0x000fea0003800000 */
[----:B------:R-:W-:-:S13]  /*6570*/  ISETP.NE.AND P0, PT, R0, 0xa, PT ;  /* 0x0000000a0000780c */ /* 0x000fda0003f05270 */
[----:B------:R-:W-:Y:S05]  /*6580*/  @!P0 BRA `(.L_x_471) ;  /* 0x0000000000108947 */ /* 0x000fea0003800000 */
[----:B------:R-:W-:-:S13]  /*6590*/  ISETP.NE.AND P0, PT, R0, 0xb, PT ;  /* 0x0000000b0000780c */ /* 0x000fda0003f05270 */
[----:B------:R-:W-:Y:S05]  /*65a0*/  @P0 BRA `(.L_x_453) ;  /* 0x0000000000300947 */ /* 0x000fea0003800000 */
[----:B------:R-:W-:Y:S01]  /*65b0*/  STG.E.U8 desc[UR36][R2.64], R22 ;  /* 0x0000001602007986 */ /* 0x000fe2000c101124 */
[----:B------:R-:W-:Y:S05]  /*65c0*/  EXIT ;  /* 0x000000000000794d */ /* 0x000fea0003800000 */
.L_x_471:
[----:B------:R-:W-:Y:S01]  /*65d0*/  CS2R R6, SRZ ;  /* 0x0000000000067805 */ /* 0x000fe2000001ff00 */
[----:B------:R-:W0:Y:S04]  /*65e0*/  I2F.F64.S16 R4, R22 ;  /* 0x0000001600047312 */ /* 0x000e280000101c00 */
[----:B0-----:R-:W-:Y:S01]  /*65f0*/  STG.E.128 desc[UR36][R2.64], R4 ;  /* 0x0000000402007986 */ /* 0x001fe2000c101d24 */
[----:B------:R-:W-:Y:S05]  /*6600*/  EXIT ;  /* 0x000000000000794d */ /* 0x000fea0003800000 */
.L_x_470:
[----:B------:R-:W-:-:S13]  /*6610*/  ISETP.NE.AND P0, PT, R0, 0xf, PT ;  /* 0x0000000f0000780c */ /* 0x000fda0003f05270 */
[----:B------:R-:W-:Y:S05]  /*6620*/  @!P0 BRA `(.L_x_472) ;  /* 0x0000000000d48947 */ /* 0x000fea0003800000 */
[----:B------:R-:W-:-:S13]  /*6630*/  ISETP.NE.AND P0, PT, R0, 0x17, PT ;  /* 0x000000170000780c */ /* 0x000fda0003f05270 */
[----:B------:R-:W-:Y:S05]  /*6640*/  @!P0 BRA `(.L_x_473) ;  /* 0x0000000000848947 */ /* 0x000fea0003800000 */
[----:B------:R-:W-:-:S13]  /*6650*/  ISETP.NE.AND P0, PT, R0, 0x18, PT ;  /* 0x000000180000780c */ /* 0x000fda0003f05270 */
[----:B------:R-:W-:Y:S05]  /*6660*/  @!P0 BRA `(.L_x_474) ;  /* 0x0000000000448947 */ /* 0x000fea0003800000 */
.L_x_453:
[----:B------:R-:W-:Y:S01]  /*6670*/  MOV R0, 0x0 ;  /* 0x0000000000007802 */ /* 0x000fe20000000f00 */
[----:B------:R-:W0:Y:S01]  /*6680*/  LDCU.64 UR4, c[0x4][0x1a8] ;  /* 0x01003500ff0477ac */ /* 0x000e220008000a00 */
[----:B--23--:R-:W-:Y:S02]  /*6690*/  IMAD.MOV.U32 R8, RZ, RZ, 0x65 ;  /* 0x00000065ff087424 */ /* 0x00cfe400078e00ff */
[----:B------:R1:W2:Y:S01]  /*66a0*/  LDC.64 R2, c[0x4][R0] ;  /* 0x0100000000027b82 */ /* 0x0002a20000000a00 */
[----:B------:R-:W3:Y:S01]  /*66b0*/  LDCU.64 UR6, c[0x4][0x1b0] ;  /* 0x01003600ff0677ac */ /* 0x000ee20008000a00 */
[----:B------:R-:W-:Y:S02]  /*66c0*/  IMAD.MOV.U32 R12, RZ, RZ, 0x1 ;  /* 0x00000001ff0c7424 */ /* 0x000fe400078e00ff */
[----:B------:R-:W-:Y:S01]  /*66d0*/  IMAD.MOV.U32 R13, RZ, RZ, RZ ;  /* 0x000000ffff0d7224 */ /* 0x000fe200078e00ff */
[----:B------:R-:W4:Y:S01]  /*66e0*/  LDCU.64 UR8, c[0x4][0xc0] ;  /* 0x01001800ff0877ac */ /* 0x000f220008000a00 */
[----:B0-----:R-:W-:-:S02]  /*66f0*/  IMAD.U32 R4, RZ, RZ, UR4 ;  /* 0x00000004ff047e24 */ /* 0x001fc4000f8e00ff */
[----:B------:R-:W-:Y:S02]  /*6700*/  IMAD.U32 R5, RZ, RZ, UR5 ;  /* 0x00000005ff057e24 */ /* 0x000fe4000f8e00ff */
[----:B---3--:R-:W-:Y:S02]  /*6710*/  IMAD.U32 R6, RZ, RZ, UR6 ;  /* 0x00000006ff067e24 */ /* 0x008fe4000f8e00ff */
[----:B------:R-:W-:Y:S02]  /*6720*/  IMAD.U32 R7, RZ, RZ, UR7 ;  /* 0x00000007ff077e24 */ /* 0x000fe4000f8e00ff */
[----:B----4-:R-:W-:Y:S02]  /*6730*/  IMAD.U32 R10, RZ, RZ, UR8 ;  /* 0x00000008ff0a7e24 */ /* 0x010fe4000f8e00ff */
[----:B-1----:R-:W-:-:S07]  /*6740*/  IMAD.U32 R11, RZ, RZ, UR9 ;  /* 0x00000009ff0b7e24 */ /* 0x002fce000f8e00ff */
[----:B------:R-:W-:-:S07]  /*6750*/  LEPC R20, `(.L_x_475) ;  /* 0x000000001014794e */ /* 0x000fce0000000000 */
[----:B--2---:R-:W-:Y:S05]  /*6760*/  CALL.ABS.NOINC R2 ;  /* 0x0000000002007343 */ /* 0x004fea0003c00000 */
.L_x_475:
[----:B------:R-:W-:Y:S05]  /*6770*/  EXIT ;  /* 0x000000000000794d */ /* 0x000fea0003800000 */
.L_x_474:
        /* <DEDUP_REMOVED lines=11> */
.L_x_477:
[----:B------:R-:W-:Y:S05]  /*6830*/  BSYNC.RECONVERGENT B0 ;  /* 0x0000000000007941 */ /* 0x000fea0003800200 */
.L_x_476:
[----:B------:R-:W-:Y:S01]  /*6840*/  STG.E.U8 desc[UR36][R2.64], R5 ;  /* 0x0000000502007986 */ /* 0x000fe2000c101124 */
[----:B------:R-:W-:Y:S05]  /*6850*/  EXIT ;  /* 0x000000000000794d */ /* 0x000fea0003800000 */
.L_x_473:
[----:B------:R-:W0:Y:S02]  /*6860*/  I2F.S16 R7, R22 ;  /* 0x0000001600077306 */ /* 0x000e240000101400 */
[----:B0-----:R-:W-:-:S13]  /*6870*/  ISETP.GT.U32.AND P0, PT, R7, 0x477fffff, PT ;  /* 0x477fffff0700780c */ /* 0x001fda0003f04070 */
        /* <DEDUP_REMOVED lines=11> */
.L_x_478:
[----:B------:R-:W-:Y:S01]  /*6930*/  IMAD.MOV.U32 R5, RZ, RZ, 0x7f ;  /* 0x0000007fff057424 */ /* 0x000fe200078e00ff */
[----:B------:R-:W-:-:S04]  /*6940*/  ISETP.GT.U32.AND P0, PT, R7, 0x7f800000, PT ;  /* 0x7f8000000700780c */ /* 0x000fc80003f04070 */
[----:B------:R-:W-:-:S05]  /*6950*/  SEL R5, R5, 0x7c, P0 ;  /* 0x0000007c05057807 */ /* 0x000fca0000000000 */
[----:B------:R-:W-:Y:S01]  /*6960*/  STG.E.U8 desc[UR36][R2.64], R5 ;  /* 0x0000000502007986 */ /* 0x000fe2000c101124 */
[----:B------:R-:W-:Y:S05]  /*6970*/  EXIT ;  /* 0x000000000000794d */ /* 0x000fea0003800000 */
.L_x_472:
[----:B------:R-:W0:Y:S02]  /*6980*/  I2F.S16 R0, R22 ;  /* 0x0000001600007306 */ /* 0x000e240000101400 */
[----:B0-----:R-:W-:-:S05]  /*6990*/  F2FP.BF16.F32.PACK_AB R0, RZ, R0 ;  /* 0x00000000ff00723e */ /* 0x001fca00000010ff */
[----:B------:R-:W-:Y:S01]  /*69a0*/  STG.E.U16 desc[UR36][R2.64], R0 ;  /* 0x0000000002007986 */ /* 0x000fe2000c101524 */
[----:B------:R-:W-:Y:S05]  /*69b0*/  EXIT ;  /* 0x000000000000794d */ /* 0x000fea0003800000 */
.L_x_479:
        /* <DEDUP_REMOVED lines=12> */
.L_x_16936:


//--------------------- .text._ZN2at6native18elementwise_kernelILi128ELi4EZNS0_22gpu_kernel_impl_nocastINS0_13AUnaryFunctorIbbbNS0_15binary_internal10MulFunctorIbEEEEEEvRNS_18TensorIteratorBaseERKT_EUliE_EEviT1_ --------------------------
	.section	.text._ZN2at6native18elementwise_kernelILi128ELi4EZNS0_22gpu_kernel_impl_nocastINS0_13AUnaryFunctorIbbbNS0_15binary_internal10MulFunctorIbEEEEEEvRNS_18TensorIteratorBaseERKT_EUliE_EEviT1_,"ax",@progbits
	.align	128
        .global         _ZN2at6native18elementwise_kernelILi128ELi4EZNS0_22gpu_kernel_impl_nocastINS0_13AUnaryFunctorIbbbNS0_15binary_internal10MulFunctorIbEEEEEEvRNS_18TensorIteratorBaseERKT_EUliE_EEviT1_
        .type           _ZN2at6native18elementwise_kernelILi128ELi4EZNS0_22gpu_kernel_impl_nocastINS0_13AUnaryFunctorIbbbNS0_15binary_internal10MulFunctorIbEEEEEEvRNS_18TensorIteratorBaseERKT_EUliE_EEviT1_,@function
        .size           _ZN2at6native18elementwise_kernelILi128ELi4EZNS0_22gpu_kernel_impl_nocastINS0_13AUnaryFunctorIbbbNS0_15binary_internal10MulFunctorIbEEEEEEvRNS_18TensorIteratorBaseERKT_EUliE_EEviT1_,(.L_x_16937 - _ZN2at6native18elementwise_kernelILi128ELi4EZNS0_22gpu_kernel_impl_nocastINS0_13AUnaryFunctorIbbbNS0_15binary_internal10MulFunctorIbEEEEEEvRNS_18TensorIteratorBaseERKT_EUliE_EEviT1_)
        .other          _ZN2at6native18elementwise_kernelILi128ELi4EZNS0_22gpu_kernel_impl_nocastINS0_13AUnaryFunctorIbbbNS0_15binary_internal10MulFunctorIbEEEEEEvRNS_18TensorIteratorBaseERKT_EUliE_EEviT1_,@"STO_CUDA_ENTRY STV_DEFAULT"
_ZN2at6native18elementwise_kernelILi128ELi4EZNS0_22gpu_kernel_impl_nocastINS0_13AUnaryFunctorIbbbNS0_15binary_internal10MulFunctorIbEEEEEEvRNS_18TensorIteratorBaseERKT_EUliE_EEviT1_:
.text._ZN2at6native18elementwise_kernelILi128ELi4EZNS0_22gpu_kernel_impl_nocastINS0_13AUnaryFunctorIbbbNS0_15binary_internal10MulFunctorIbEEEEEEvRNS_18TensorIteratorBaseERKT_EUliE_EEviT1_:
[----:B------:R-:W-:Y:S08]  /*0000*/  LDC R1, c[0x0][0x37c] ;  /* 0x0000df00ff017b82 */ /* 0x000ff00000000800 */
[----:B------:R-:W0:Y:S01]  /*0010*/  LDC R2, c[0x0][0x388] ;  /* 0x0000e200ff027b82 */ /* 0x000e220000000800 */
[----:B------:R-:W1:Y:S01]  /*0020*/  S2R R3, SR_TID.X ;  /* 0x0000000000037919 */ /* 0x000e620000002100 */
[----:B------:R-:W2:Y:S01]  /*0030*/  LDCU.64 UR6, c[0x0][0x358] ;  /* 0x00006b00ff0677ac */ /* 0x000ea20008000a00 */
[----:B------:R-:W3:Y:S05]  /*0040*/  LDCU.U8 UR5, c[0x0][0x591] ;  /* 0x0000b220ff0577ac */ /* 0x000eea0008000000 */
[----:B------:R-:W4:Y:S01]  /*0050*/  S2UR UR4, SR_CTAID.X ;  /* 0x00000000000479c3 */ /* 0x000f220000002500 */
[----:B0-----:R-:W-:Y:S01]  /*0060*/  ISETP.NE.AND P0, PT, R2, RZ, PT ;  /* 0x000000ff0200720c */ /* 0x001fe20003f05270 */
[----:B----4-:R-:W-:-:S06]  /*0070*/  USHF.L.U32 UR4, UR4, 0x9, URZ ;  /* 0x0000000904047899 */ /* 0x010fcc00080006ff */
[----:B-1----:R-:W-:-:S06]  /*0080*/  LOP3.LUT R3, R3, UR4, RZ, 0xfc, !PT ;  /* 0x0000000403037c12 */ /* 0x002fcc000f8efcff */
[----:B--23--:R-:W-:Y:S05]  /*0090*/  @P0 BRA `(.L_x_480) ;  /* 0x0000000000c00947 */ /* 0x00cfea0003800000 */
[----:B------:R-:W0:Y:S01]  /*00a0*/  LDCU UR4, c[0x0][0x380] ;  /* 0x00007000ff0477ac */ /* 0x000e220008000800 */
[----:B------:R-:W-:Y:S04]  /*00b0*/  BSSY.RECONVERGENT B0, `(.L_x_481) ;  /* 0x0000023000007945 */ /* 0x000fe80003800200 */
[----:B------:R-:W-:Y:S01]  /*00c0*/  BSSY.RELIABLE B1, `(.L_x_482) ;  /* 0x0000019000017945 */ /* 0x000fe20003800100 */
[----:B0-----:R-:W-:-:S13]  /*00d0*/  ISETP.GE.AND P0, PT, R3, UR4, PT ;  /* 0x0000000403007c0c */ /* 0x001fda000bf06270 */
[----:B------:R-:W-:Y:S05]  /*00e0*/  @P0 BRA `(.L_x_483) ;  /* 0x00000000004c0947 */ /* 0x000fea0003800000 */
[----:B------:R-:W0:Y:S02]  /*00f0*/  LDC.64 R4, c[0x0][0x588] ;  /* 0x00016200ff047b82 */ /* 0x000e240000000a00 */
[----:B0-----:R-:W2:Y:S06]  /*0100*/  LDG.E.U8 R4, desc[UR6][R4.64] ;  /* 0x0000000604047981 */ /* 0x001eac000c1e1100 */
[----:B------:R-:W0:Y:S01]  /*0110*/  LDC.64 R6, c[0x0][0x580] ;  /* 0x00016000ff067b82 */ /* 0x000e220000000a00 */
[----:B------:R-:W-:Y:S02]  /*0120*/  IADD3 R3, PT, PT, R3, 0x80, RZ ;  /* 0x0000008003037810 */ /* 0x000fe40007ffe0ff */
[----:B--2---:R-:W-:-:S04]  /*0130*/  ISETP.NE.AND P0, PT, R4, RZ, PT ;  /* 0x000000ff0400720c */ /* 0x004fc80003f05270 */
[----:B------:R-:W-:-:S04]  /*0140*/  ISETP.NE.AND P0, PT, RZ, UR5, P0 ;  /* 0x00000005ff007c0c */ /* 0x000fc80008705270 */
[----:B------:R-:W-:Y:S02]  /*0150*/  SEL R9, RZ, 0x1, !P0 ;  /* 0x00000001ff097807 */ /* 0x000fe40004000000 */
[----:B------:R-:W-:-:S03]  /*0160*/  ISETP.GE.AND P0, PT, R3, UR4, PT ;  /* 0x0000000403007c0c */ /* 0x000fc6000bf06270 */
[----:B0-----:R0:W-:Y:S10]  /*0170*/  STG.E.U8 desc[UR6][R6.64], R9 ;  /* 0x0000000906007986 */ /* 0x0011f4000c101106 */
[----:B------:R-:W-:Y:S05]  /*0180*/  @P0 BREAK.RELIABLE B1 ;  /* 0x0000000000010942 */ /* 0x000fea0003800100 */
[----:B------:R-:W-:Y:S05]  /*0190*/  @P0 BRA `(.L_x_484) ;  /* 0x0000000000500947 */ /* 0x000fea0003800000 */
[----:B------:R-:W1:Y:S02]  /*01a0*/  LDC.64 R4, c[0x0][0x588] ;  /* 0x00016200ff047b82 */ /* 0x000e640000000a00 */
[----:B-1----:R-:W2:Y:S06]  /*01b0*/  LDG.E.U8 R4, desc[UR6][R4.64] ;  /* 0x0000000604047981 */ /* 0x002eac000c1e1100 */
[----:B0-----:R-:W0:Y:S01]  /*01c0*/  LDC.64 R6, c[0x0][0x580] ;  /* 0x00016000ff067b82 */ /* 0x001e220000000a00 */
[----:B------:R-:W-:Y:S02]  /*01d0*/  IADD3 R3, PT, PT, R3, 0x80, RZ ;  /* 0x0000008003037810 */ /* 0x000fe40007ffe0ff */
[----:B--2---:R-:W-:-:S04]  /*01e0*/  ISETP.NE.AND P0, PT, R4, RZ, PT ;  /* 0x000000ff0400720c */ /* 0x004fc80003f05270 */
[----:B------:R-:W-:-:S04]  /*01f0*/  ISETP.NE.AND P0, PT, RZ, UR5, P0 ;  /* 0x00000005ff007c0c */ /* 0x000fc80008705270 */
[----:B------:R-:W-:-:S05]  /*0200*/  SEL R9, RZ, 0x1, !P0 ;  /* 0x00000001ff097807 */ /* 0x000fca0004000000 */
[----:B0-----:R0:W-:Y:S04]  /*0210*/  STG.E.U8 desc[UR6][R6.64], R9 ;  /* 0x0000000906007986 */ /* 0x0011e8000c101106 */
.L_x_483:
[----:B------:R-:W-:-:S13]  /*0220*/  ISETP.GE.AND P0, PT, R3, UR4, PT ;  /* 0x0000000403007c0c */ /* 0x000fda000bf06270 */
[----:B------:R-:W-:Y:S05]  /*0230*/  @P0 BREAK.RELIABLE B1 ;  /* 0x0000000000010942 */ /* 0x000fea0003800100 */
[----:B------:R-:W-:Y:S05]  /*0240*/  @P0 BRA `(.L_x_484) ;  /* 0x0000000000240947 */ /* 0x000fea0003800000 */
[----:B------:R-:W-:Y:S05]  /*0250*/  BSYNC.RELIABLE B1 ;  /* 0x0000000000017941 */ /* 0x000fea0003800100 */
.L_x_482:
        /* <DEDUP_REMOVED lines=8> */
.L_x_484:
[----:B------:R-:W-:Y:S05]  /*02e0*/  BSYNC.RECONVERGENT B0 ;  /* 0x0000000000007941 */ /* 0x000fea0003800200 */
.L_x_481:
[----:B------:R-:W-:Y:S05]  /*02f0*/  WARPSYNC.ALL ;  /* 0x0000000000007948 */ /* 0x000fea0003800000 */
[----:B------:R-:W-:-:S13]  /*0300*/  ISETP.GE.AND P0, PT, R3, UR4, PT ;  /* 0x0000000403007c0c */ /* 0x000fda000bf06270 */
[----:B------:R-:W-:Y:S05]  /*0310*/  @P0 EXIT ;  /* 0x000000000000094d */ /* 0x000fea0003800000 */
[----:B------:R-:W2:Y:S02]  /*0320*/  LDC.64 R2, c[0x0][0x588] ;  /* 0x00016200ff027b82 */ /* 0x000ea40000000a00 */
[----:B--2---:R-:W2:Y:S06]  /*0330*/  LDG.E.U8 R2, desc[UR6][R2.64] ;  /* 0x0000000602027981 */ /* 0x004eac000c1e1100 */
[----:B------:R-:W3:Y:S01]  /*0340*/  LDC.64 R4, c[0x0][0x580] ;  /* 0x00016000ff047b82 */ /* 0x000ee20000000a00 */
[----:B--2---:R-:W-:-:S04]  /*0350*/  ISETP.NE.AND P0, PT, R2, RZ, PT ;  /* 0x000000ff0200720c */ /* 0x004fc80003f05270 */
[----:B------:R-:W-:-:S04]  /*0360*/  ISETP.NE.AND P0, PT, RZ, UR5, P0 ;  /* 0x00000005ff007c0c */ /* 0x000fc80008705270 */
[----:B01----:R-:W-:-:S05]  /*0370*/  SEL R7, RZ, 0x1, !P0 ;  /* 0x00000001ff077807 */ /* 0x003fca0004000000 */
[----:B---3--:R-:W-:Y:S01]  /*0380*/  STG.E.U8 desc[UR6][R4.64], R7 ;  /* 0x0000000704007986 */ /* 0x008fe2000c101106 */
[----:B------:R-:W-:Y:S05]  /*0390*/  EXIT ;  /* 0x000000000000794d */ /* 0x000fea0003800000 */
.L_x_480:
[----:B------:R-:W0:Y:S01]  /*03a0*/  LDCU UR4, c[0x0][0x380] ;  /* 0x00007000ff0477ac */ /* 0x000e220008000800 */
[----:B------:R-:W-:Y:S01]  /*03b0*/  IADD3 R2, PT, PT, R2, -0x1, RZ ;  /* 0xffffffff02027810 */ /* 0x000fe20007ffe0ff */
[----:B------:R-:W-:Y:S04]  /*03c0*/  BSSY.RECONVERGENT B0, `(.L_x_485) ;  /* 0x00003ac000007945 */ /* 0x000fe80003800200 */
[----:B------:R-:W-:Y:S01]  /*03d0*/  BSSY.RELIABLE B1, `(.L_x_486) ;  /* 0x0000275000017945 */ /* 0x000fe20003800100 */
[----:B------:R-:W-:-:S04]  /*03e0*/  VIMNMX.U32 R0, PT, PT, R2, 0x18, PT ;  /* 0x0000001802007848 */ /* 0x000fc80003fe0000 */
[----:B------:R-:W-:Y:S02]  /*03f0*/  IADD3 R0, PT, PT, R0, 0x1, RZ ;  /* 0x0000000100007810 */ /* 0x000fe40007ffe0ff */
[----:B0-----:R-:W-:-:S13]  /*0400*/  ISETP.GE.AND P0, PT, R3, UR4, PT ;  /* 0x0000000403007c0c */ /* 0x001fda000bf06270 */
[----:B------:R-:W-:Y:S05]  /*0410*/  @P0 BRA `(.L_x_487) ;  /* 0x0000002400b40947 */ /* 0x000fea0003800000 */
[----:B------:R-:W0:Y:S01]  /*0420*/  LDCU.64 UR8, c[0x0][0x390] ;  /* 0x00007200ff0877ac */ /* 0x000e220008000a00 */
[----:B------:R-:W-:Y:S02]  /*0430*/  HFMA2 R4, -RZ, RZ, 0, 0 ;  /* 0x00000000ff047431 */ /* 0x000fe400000001ff */
[----:B------:R-:W-:Y:S01]  /*0440*/  IMAD.MOV.U32 R5, RZ, RZ, R3 ;  /* 0x000000ffff057224 */ /* 0x000fe200078e0003 */
[----:B------:R-:W-:Y:S01]  /*0450*/  ISETP.NE.AND P0, PT, R2, RZ, PT ;  /* 0x000000ff0200720c */ /* 0x000fe20003f05270 */
[----:B------:R-:W1:Y:S01]  /*0460*/  LDCU UR10, c[0x0][0x38c] ;  /* 0x00007180ff0a77ac */ /* 0x000e620008000800 */
[----:B------:R-:W2:Y:S01]  /*0470*/  LDCU.64 UR12, c[0x0][0x4b8] ;  /* 0x00009700ff0c77ac */ /* 0x000ea20008000a00 */
[----:B0-----:R-:W-:-:S05]  /*0480*/  IMAD.HI.U32 R6, R3, UR8, R4 ;  /* 0x0000000803067c27 */ /* 0x001fca000f8e0004 */
[----:B------:R-:W-:-:S04]  /*0490*/  SHF.R.U32.HI R7, RZ, UR9, R6 ;  /* 0x00000009ff077c19 */ /* 0x000fc80008011606 */
[----:B------:R-:W-:-:S05]  /*04a0*/  IADD3 R4, PT, PT, -R7, RZ, RZ ;  /* 0x000000ff07047210 */ /* 0x000fca0007ffe1ff */
[----:B-1----:R-:W-:-:S04]  /*04b0*/  IMAD R4, R4, UR10, R3 ;  /* 0x0000000a04047c24 */ /* 0x002fc8000f8e0203 */
[C---:B--2---:R-:W-:Y:S02]  /*04c0*/  IMAD R5, R4.reuse, UR12, RZ ;  /* 0x0000000c04057c24 */ /* 0x044fe4000f8e02ff */
[----:B------:R-:W-:Y:S01]  /*04d0*/  IMAD R4, R4, UR13, RZ ;  /* 0x0000000d04047c24 */ /* 0x000fe2000f8e02ff */
[----:B------:R-:W-:Y:S06]  /*04e0*/  @!P0 BRA `(.L_x_488) ;  /* 0x0000001000748947 */ /* 0x000fec0003800000 */
[----:B------:R-:W0:Y:S01]  /*04f0*/  LDCU.64 UR10, c[0x0][0x398] ;  /* 0x00007300ff0a77ac */ /* 0x000e220008000a00 */
[----:B------:R-:W-:Y:S02]  /*0500*/  MOV R6, RZ ;  /* 0x000000ff00067202 */ /* 0x000fe40000000f00 */
[----:B------:R-:W-:Y:S01]  /*0510*/  ISETP.NE.AND P0, PT, R0, 0x2, PT ;  /* 0x000000020000780c */ /* 0x000fe20003f05270 */
[----:B------:R-:W1:Y:S01]  /*0520*/  LDCU UR8, c[0x0][0x3a0] ;  /* 0x00007400ff0877ac */ /* 0x000e620008000800 */
[----:B------:R-:W2:Y:S01]  /*0530*/  LDCU.64 UR12, c[0x0][0x4c0] ;  /* 0x00009800ff0c77ac */ /* 0x000ea20008000a00 */
[----:B0-----:R-:W-:-:S05]  /*0540*/  IMAD.HI.U32 R8, R7, UR11, R6 ;  /* 0x0000000b07087c27 */ /* 0x001fca000f8e0006 */
[----:B-1----:R-:W-:-:S04]  /*0550*/  SHF.R.U32.HI R9, RZ, UR8, R8 ;  /* 0x00000008ff097c19 */ /* 0x002fc80008011608 */
[----:B------:R-:W-:-:S05]  /*0560*/  IADD3 R6, PT, PT, -R9, RZ, RZ ;  /* 0x000000ff09067210 */ /* 0x000fca0007ffe1ff */
[----:B------:R-:W-:-:S04]  /*0570*/  IMAD R6, R6, UR10, R7 ;  /* 0x0000000a06067c24 */ /* 0x000fc8000f8e0207 */
[C---:B--2---:R-:W-:Y:S02]  /*0580*/  IMAD R5, R6.reuse, UR12, R5 ;  /* 0x0000000c06057c24 */ /* 0x044fe4000f8e0205 */
[----:B------:R-:W-:Y:S01]  /*0590*/  IMAD R4, R6, UR13, R4 ;  /* 0x0000000d06047c24 */ /* 0x000fe2000f8e0204 */
[----:B------:R-:W-:Y:S06]  /*05a0*/  @!P0 BRA `(.L_x_488) ;  /* 0x0000001000448947 */ /* 0x000fec0003800000 */
[----:B------:R-:W0:Y:S01]  /*05b0*/  LDCU.64 UR8, c[0x0][0x3a8] ;  /* 0x00007500ff0877ac */ /* 0x000e220008000a00 */
[----:B------:R-:W-:Y:S02]  /*05c0*/  MOV R8, RZ ;  /* 0x000000ff00087202 */ /* 0x000fe40000000f00 */
[----:B------:R-:W-:Y:S01]  /*05d0*/  ISETP.NE.AND P0, PT, R0, 0x3, PT ;  /* 0x000000030000780c */ /* 0x000fe20003f05270 */
[----:B------:R-:W1:Y:S01]  /*05e0*/  LDCU UR10, c[0x0][0x3a4] ;  /* 0x00007480ff0a77ac */ /* 0x000e620008000800 */
[----:B------:R-:W2:Y:S01]  /*05f0*/  LDCU.64 UR12, c[0x0][0x4c8] ;  /* 0x00009900ff0c77ac */ /* 0x000ea20008000a00 */
[----:B0-----:R-:W-:-:S05]  /*0600*/  IMAD.HI.U32 R6, R9, UR8, R8 ;  /* 0x0000000809067c27 */ /* 0x001fca000f8e0008 */
[----:B------:R-:W-:-:S04]  /*0610*/  SHF.R.U32.HI R7, RZ, UR9, R6 ;  /* 0x00000009ff077c19 */ /* 0x000fc80008011606 */
[----:B------:R-:W-:-:S05]  /*0620*/  IADD3 R8, PT, PT, -R7, RZ, RZ ;  /* 0x000000ff07087210 */ /* 0x000fca0007ffe1ff */
[----:B-1----:R-:W-:-:S04]  /*0630*/  IMAD R8, R8, UR10, R9 ;  /* 0x0000000a08087c24 */ /* 0x002fc8000f8e0209 */
[C---:B--2---:R-:W-:Y:S02]  /*0640*/  IMAD R5, R8.reuse, UR12, R5 ;  /* 0x0000000c08057c24 */ /* 0x044fe4000f8e0205 */
[----:B------:R-:W-:Y:S01]  /*0650*/  IMAD R4, R8, UR13, R4 ;  /* 0x0000000d08047c24 */ /* 0x000fe2000f8e0204 */
[----:B------:R-:W-:Y:S06]  /*0660*/  @!P0 BRA `(.L_x_488) ;  /* 0x0000001000148947 */ /* 0x000fec0003800000 */
[----:B------:R-:W0:Y:S01]  /*0670*/  LDCU.64 UR10, c[0x0][0x3b0] ;  /* 0x00007600ff0a77ac */ /* 0x000e220008000a00 */
[----:B------:R-:W-:Y:S01]  /*0680*/  HFMA2 R6, -RZ, RZ, 0, 0 ;  /* 0x00000000ff067431 */ /* 0x000fe200000001ff */
[----:B------:R-:W-:Y:S01]  /*0690*/  ISETP.NE.AND P0, PT, R0, 0x4, PT ;  /* 0x000000040000780c */ /* 0x000fe20003f05270 */
[----:B------:R-:W1:Y:S01]  /*06a0*/  LDCU UR8, c[0x0][0x3b8] ;  /* 0x00007700ff0877ac */ /* 0x000e620008000800 */
[----:B------:R-:W2:Y:S02]  /*06b0*/  LDCU.64 UR12, c[0x0][0x4d0] ;  /* 0x00009a00ff0c77ac */ /* 0x000ea40008000a00 */
[----:B0-----:R-:W-:-:S05]  /*06c0*/  IMAD.HI.U32 R8, R7, UR11, R6 ;  /* 0x0000000b07087c27 */ /* 0x001fca000f8e0006 */
[----:B-1----:R-:W-:-:S05]  /*06d0*/  SHF.R.U32.HI R9, RZ, UR8, R8 ;  /* 0x00000008ff097c19 */ /* 0x002fca0008011608 */
[----:B------:R-:W-:-:S04]  /*06e0*/  IMAD.MOV R6, RZ, RZ, -R9 ;  /* 0x000000ffff067224 */ /* 0x000fc800078e0a09 */
        /* <DEDUP_REMOVED lines=41> */
[----:B------:R-:W-:Y:S01]  /*0980*/  IMAD.MOV.U32 R6, RZ, RZ, RZ ;  /* 0x000000ffff067224 */ /* 0x000fe200078e00ff */
        /* <DEDUP_REMOVED lines=40> */
[----:B------:R-:W-:-:S05]  /*0c10*/  SHF.R.U32.HI R7, RZ, UR9, R6 ;  /* 0x00000009ff077c19 */ /* 0x000fca0008011606 */
[----:B------:R-:W-:-:S04]  /*0c20*/  IMAD.MOV R8, RZ, RZ, -R7 ;  /* 0x000000ffff087224 */ /* 0x000fc800078e0a07 */
        /* <DEDUP_REMOVED lines=148> */
[----:B------:R-:W-:Y:S01]  /*1570*/  ISETP.NE.AND P0, PT, R0, 0x18, PT ;  /* 0x000000180000780c */ /* 0x000fe20003f05270 */
[----:B------:R-:W0:Y:S01]  /*1580*/  LDCU.64 UR10, c[0x0][0x4a0] ;  /* 0x00009400ff0a77ac */ /* 0x000e220008000a00 */
[----:B------:R-:W-:Y:S01]  /*1590*/  HFMA2 R6, -RZ, RZ, 0, 0 ;  /* 0x00000000ff067431 */ /* 0x000fe200000001ff */
[----:B------:R-:W1:Y:S10]  /*15a0*/  LDCU UR8, c[0x0][0x4a8] ;  /* 0x00009500ff0877ac */ /* 0x000e740008000800 */
[----:B------:R-:W2:Y:S01]  /*15b0*/  @P0 LDC.64 R14, c[0x0][0x4b0] ;  /* 0x00012c00ff0e0b82 */ /* 0x000ea20000000a00 */
[----:B0-----:R-:W-:-:S07]  /*15c0*/  IMAD.HI.U32 R10, R7, UR11, R6 ;  /* 0x0000000b070a7c27 */ /* 0x001fce000f8e0006 */
[----:B------:R-:W0:Y:S01]  /*15d0*/  @P0 LDC R17, c[0x0][0x4ac] ;  /* 0x00012b00ff110b82 */ /* 0x000e220000000800 */
[----:B-1----:R-:W-:Y:S01]  /*15e0*/  SHF.R.U32.HI R11, RZ, UR8, R10 ;  /* 0x00000008ff0b7c19 */ /* 0x002fe2000801160a */
[----:B------:R-:W1:Y:S01]  /*15f0*/  LDCU.64 UR8, c[0x0][0x570] ;  /* 0x0000ae00ff0877ac */ /* 0x000e620008000a00 */
[----:B------:R-:W-:Y:S02]  /*1600*/  @P0 MOV R10, RZ ;  /* 0x000000ff000a0202 */ /* 0x000fe40000000f00 */
[----:B------:R-:W-:-:S03]  /*1610*/  IADD3 R13, PT, PT, -R11, RZ, RZ ;  /* 0x000000ff0b0d7210 */ /* 0x000fc60007ffe1ff */
[----:B------:R-:W3:Y:S01]  /*1620*/  @P0 LDC.64 R8, c[0x0][0x578] ;  /* 0x00015e00ff080b82 */ /* 0x000ee20000000a00 */
[----:B--2---:R-:W-:-:S05]  /*1630*/  @P0 IMAD.HI.U32 R6, R11, R14, R10 ;  /* 0x0000000e0b060227 */ /* 0x004fca00078e000a */
[----:B------:R-:W-:Y:S01]  /*1640*/  @P0 SHF.R.U32.HI R10, RZ, R15, R6 ;  /* 0x0000000fff0a0219 */ /* 0x000fe20000011606 */
[----:B------:R-:W-:-:S04]  /*1650*/  IMAD R6, R13, UR10, R7 ;  /* 0x0000000a0d067c24 */ /* 0x000fc8000f8e0207 */
[----:B------:R-:W-:Y:S02]  /*1660*/  @P0 IMAD.MOV R10, RZ, RZ, -R10 ;  /* 0x000000ffff0a0224 */ /* 0x000fe400078e0a0a */
[----:B-1----:R-:W-:Y:S02]  /*1670*/  IMAD R5, R6, UR8, R5 ;  /* 0x0000000806057c24 */ /* 0x002fe4000f8e0205 */
[----:B0-----:R-:W-:Y:S02]  /*1680*/  @P0 IMAD R10, R10, R17, R11 ;  /* 0x000000110a0a0224 */ /* 0x001fe400078e020b */
[----:B------:R-:W-:Y:S02]  /*1690*/  IMAD R4, R6, UR9, R4 ;  /* 0x0000000906047c24 */ /* 0x000fe4000f8e0204 */
[C---:B---3--:R-:W-:Y:S02]  /*16a0*/  @P0 IMAD R5, R10.reuse, R8, R5 ;  /* 0x000000080a050224 */ /* 0x048fe400078e0205 */
[----:B------:R-:W-:-:S07]  /*16b0*/  @P0 IMAD R4, R10, R9, R4 ;  /* 0x000000090a040224 */ /* 0x000fce00078e0204 */
.L_x_488:
[----:B------:R-:W0:Y:S02]  /*16c0*/  LDCU.128 UR8, c[0x0][0x580] ;  /* 0x0000b000ff0877ac */ /* 0x000e240008000c00 */
[----:B0-----:R-:W-:-:S04]  /*16d0*/  IADD3 R6, P0, PT, R4, UR10, RZ ;  /* 0x0000000a04067c10 */ /* 0x001fc8000ff1e0ff */
[----:B------:R-:W-:-:S05]  /*16e0*/  IADD3.X R7, PT, PT, RZ, UR11, RZ, P0, !PT ;  /* 0x0000000bff077c10 */ /* 0x000fca00087fe4ff */
[----:B------:R-:W2:Y:S01]  /*16f0*/  LDG.E.U8 R6, desc[UR6][R6.64] ;  /* 0x0000000606067981 */ /* 0x000ea2000c1e1100 */
[----:B------:R-:W-:Y:S02]  /*1700*/  IADD3 R4, P1, PT, R5, UR8, RZ ;  /* 0x0000000805047c10 */ /* 0x000fe4000ff3e0ff */
[----:B------:R-:W-:Y:S02]  /*1710*/  IADD3 R3, PT, PT, R3, 0x80, RZ ;  /* 0x0000008003037810 */ /* 0x000fe40007ffe0ff */
[----:B------:R-:W-:Y:S02]  /*1720*/  IADD3.X R5, PT, PT, RZ, UR9, RZ, P1, !PT ;  /* 0x00000009ff057c10 */ /* 0x000fe40008ffe4ff */
[----:B--2---:R-:W-:-:S04]  /*1730*/  ISETP.NE.AND P0, PT, R6, RZ, PT ;  /* 0x000000ff0600720c */ /* 0x004fc80003f05270 */
[----:B------:R-:W-:-:S04]  /*1740*/  ISETP.NE.AND P0, PT, RZ, UR5, P0 ;  /* 0x00000005ff007c0c */ /* 0x000fc80008705270 */
[----:B------:R-:W-:Y:S02]  /*1750*/  SEL R9, RZ, 0x1, !P0 ;  /* 0x00000001ff097807 */ /* 0x000fe40004000000 */
[----:B------:R-:W-:-:S03]  /*1760*/  ISETP.GE.AND P0, PT, R3, UR4, PT ;  /* 0x0000000403007c0c */ /* 0x000fc6000bf06270 */
[----:B------:R0:W-:Y:S10]  /*1770*/  STG.E.U8 desc[UR6][R4.64], R9 ;  /* 0x0000000904007986 */ /* 0x0001f4000c101106 */
[----:B------:R-:W-:Y:S05]  /*1780*/  @P0 BREAK.RELIABLE B1 ;  /* 0x0000000000010942 */ /* 0x000fea0003800100 */
[----:B------:R-:W-:Y:S05]  /*1790*/  @P0 BRA `(.L_x_489) ;  /* 0x0000002400b80947 */ /* 0x000fea0003800000 */
[----:B------:R-:W1:Y:S01]  /*17a0*/  LDCU.64 UR8, c[0x0][0x390] ;  /* 0x00007200ff0877ac */ /* 0x000e620008000a00 */
[----:B0-----:R-:W-:Y:S01]  /*17b0*/  HFMA2 R4, -RZ, RZ, 0, 0 ;  /* 0x00000000ff047431 */ /* 0x001fe200000001ff */
[----:B------:R-:W-:Y:S01]  /*17c0*/  MOV R5, R3 ;  /* 0x0000000300057202 */ /* 0x000fe20000000f00 */
[----:B------:R-:W0:Y:S01]  /*17d0*/  LDCU UR10, c[0x0][0x38c] ;  /* 0x00007180ff0a77ac */ /* 0x000e220008000800 */
[----:B------:R-:W-:Y:S01]  /*17e0*/  ISETP.NE.AND P0, PT, R2, RZ, PT ;  /* 0x000000ff0200720c */ /* 0x000fe20003f05270 */
[----:B------:R-:W2:Y:S01]  /*17f0*/  LDCU.64 UR12, c[0x0][0x4b8] ;  /* 0x00009700ff0c77ac */ /* 0x000ea20008000a00 */
[----:B-1----:R-:W-:-:S05]  /*1800*/  IMAD.HI.U32 R6, R3, UR8, R4 ;  /* 0x0000000803067c27 */ /* 0x002fca000f8e0004 */
[----:B------:R-:W-:-:S04]  /*1810*/  SHF.R.U32.HI R7, RZ, UR9, R6 ;  /* 0x00000009ff077c19 */ /* 0x000fc80008011606 */
[----:B------:R-:W-:-:S05]  /*1820*/  IADD3 R4, PT, PT, -R7, RZ, RZ ;  /* 0x000000ff07047210 */ /* 0x000fca0007ffe1ff */
[----:B0-----:R-:W-:-:S04]  /*1830*/  IMAD R4, R4, UR10, R3 ;  /* 0x0000000a04047c24 */ /* 0x001fc8000f8e0203 */
[C---:B--2---:R-:W-:Y:S02]  /*1840*/  IMAD R5, R4.reuse, UR12, RZ ;  /* 0x0000000c04057c24 */ /* 0x044fe4000f8e02ff */
[----:B------:R-:W-:Y:S01]  /*1850*/  IMAD R4, R4, UR13, RZ ;  /* 0x0000000d04047c24 */ /* 0x000fe2000f8e02ff */
        /* <DEDUP_REMOVED lines=279> */
[----:B------:R-:W-:-:S03]  /*29d0*/  IMAD R6, R13, UR10, R7 ;  /* 0x0000000a0d067c24 */ /* 0x000fc6000f8e0207 */
[----:B------:R-:W-:Y:S01]  /*29e0*/  @P0 IADD3 R10, PT, PT, -R10, RZ, RZ ;  /* 0x000000ff0a0a0210 */ /* 0x000fe20007ffe1ff */
[C---:B-1----:R-:W-:Y:S02]  /*29f0*/  IMAD R5, R6.reuse, UR8, R5 ;  /* 0x0000000806057c24 */ /* 0x042fe4000f8e0205 */
[----:B------:R-:W-:Y:S02]  /*2a00*/  IMAD R4, R6, UR9, R4 ;  /* 0x0000000906047c24 */ /* 0x000fe4000f8e0204 */
[----:B0-----:R-:W-:-:S04]  /*2a10*/  @P0 IMAD R10, R17, R10, R11 ;  /* 0x0000000a110a0224 */ /* 0x001fc800078e020b */
[C---:B---3--:R-:W-:Y:S02]  /*2a20*/  @P0 IMAD R5, R10.reuse, R8, R5 ;  /* 0x000000080a050224 */ /* 0x048fe400078e0205 */
[----:B------:R-:W-:-:S07]  /*2a30*/  @P0 IMAD R4, R10, R9, R4 ;  /* 0x000000090a040224 */ /* 0x000fce00078e0204 */
.L_x_490:
[----:B------:R-:W0:Y:S02]  /*2a40*/  LDCU.128 UR8, c[0x0][0x580] ;  /* 0x0000b000ff0877ac */ /* 0x000e240008000c00 */
[----:B0-----:R-:W-:-:S04]  /*2a50*/  IADD3 R6, P0, PT, R4, UR10, RZ ;  /* 0x0000000a04067c10 */ /* 0x001fc8000ff1e0ff */
[----:B------:R-:W-:-:S05]  /*2a60*/  IADD3.X R7, PT, PT, RZ, UR11, RZ, P0, !PT ;  /* 0x0000000bff077c10 */ /* 0x000fca00087fe4ff */
[----:B------:R-:W2:Y:S01]  /*2a70*/  LDG.E.U8 R6, desc[UR6][R6.64] ;  /* 0x0000000606067981 */ /* 0x000ea2000c1e1100 */
[----:B------:R-:W-:Y:S02]  /*2a80*/  IADD3 R4, P1, PT, R5, UR8, RZ ;  /* 0x0000000805047c10 */ /* 0x000fe4000ff3e0ff */
[----:B------:R-:W-:-:S03]  /*2a90*/  IADD3 R3, PT, PT, R3, 0x80, RZ ;  /* 0x0000008003037810 */ /* 0x000fc60007ffe0ff */
[----:B------:R-:W-:Y:S01]  /*2aa0*/  IMAD.X R5, RZ, RZ, UR9, P1 ;  /* 0x00000009ff057e24 */ /* 0x000fe200088e06ff */
[----:B--2---:R-:W-:-:S04]  /*2ab0*/  ISETP.NE.AND P0, PT, R6, RZ, PT ;  /* 0x000000ff0600720c */ /* 0x004fc80003f05270 */
[----:B------:R-:W-:-:S04]  /*2ac0*/  ISETP.NE.AND P0, PT, RZ, UR5, P0 ;  /* 0x00000005ff007c0c */ /* 0x000fc80008705270 */
[----:B------:R-:W-:-:S05]  /*2ad0*/  SEL R9, RZ, 0x1, !P0 ;  /* 0x00000001ff097807 */ /* 0x000fca0004000000 */
[----:B------:R0:W-:Y:S04]  /*2ae0*/  STG.E.U8 desc[UR6][R4.64], R9 ;  /* 0x0000000904007986 */ /* 0x0001e8000c101106 */
.L_x_487:
[----:B------:R-:W-:-:S13]  /*2af0*/  ISETP.GE.AND P0, PT, R3, UR4, PT ;  /* 0x0000000403007c0c */ /* 0x000fda000bf06270 */
[----:B------:R-:W-:Y:S05]  /*2b00*/  @P0 BREAK.RELIABLE B1 ;  /* 0x0000000000010942 */ /* 0x000fea0003800100 */
[----:B------:R-:W-:Y:S05]  /*2b10*/  @P0 BRA `(.L_x_489) ;  /* 0x0000001000d80947 */ /* 0x000fea0003800000 */
[----:B------:R-:W-:Y:S05]  /*2b20*/  BSYNC.RELIABLE B1 ;  /* 0x0000000000017941 */ /* 0x000fea0003800100 */
.L_x_486:
        /* <DEDUP_REMOVED lines=279> */
[----:B------:R-:W-:Y:S01]  /*3ca0*/  MOV R6, RZ ;  /* 0x000000ff00067202 */ /* 0x000fe20000000f00 */
        /* <DEDUP_REMOVED lines=18> */
.L_x_491:
[----:B------:R-:W0:Y:S02]  /*3dd0*/  LDCU.128 UR8, c[0x0][0x580] ;  /* 0x0000b000ff0877ac */ /* 0x000e240008000c00 */
[----:B0-----:R-:W-:-:S05]  /*3de0*/  IADD3 R6, P0, PT, R4, UR10, RZ ;  /* 0x0000000a04067c10 */ /* 0x001fca000ff1e0ff */
[----:B------:R-:W-:-:S05]  /*3df0*/  IMAD.X R7, RZ, RZ, UR11, P0 ;  /* 0x0000000bff077e24 */ /* 0x000fca00080e06ff */
[----:B------:R-:W2:Y:S01]  /*3e00*/  LDG.E.U8 R6, desc[UR6][R6.64] ;  /* 0x0000000606067981 */ /* 0x000ea2000c1e1100 */
[----:B------:R-:W-:Y:S02]  /*3e10*/  IADD3 R4, P1, PT, R5, UR8, RZ ;  /* 0x0000000805047c10 */ /* 0x000fe4000ff3e0ff */
[----:B------:R-:W-:Y:S02]  /*3e20*/  IADD3 R3, PT, PT, R3, 0x80, RZ ;  /* 0x0000008003037810 */ /* 0x000fe40007ffe0ff */
[----:B------:R-:W-:Y:S02]  /*3e30*/  IADD3.X R5, PT, PT, RZ, UR9, RZ, P1, !PT ;  /* 0x00000009ff057c10 */ /* 0x000fe40008ffe4ff */
[----:B--2---:R-:W-:-:S04]  /*3e40*/  ISETP.NE.AND P0, PT, R6, RZ, PT ;  /* 0x000000ff0600720c */ /* 0x004fc80003f05270 */
[----:B------:R-:W-:-:S04]  /*3e50*/  ISETP.NE.AND P0, PT, RZ, UR5, P0 ;  /* 0x00000005ff007c0c */ /* 0x000fc80008705270 */
[----:B------:R-:W-:-:S05]  /*3e60*/  SEL R9, RZ, 0x1, !P0 ;  /* 0x00000001ff097807 */ /* 0x000fca0004000000 */
[----:B------:R1:W-:Y:S04]  /*3e70*/  STG.E.U8 desc[UR6][R4.64], R9 ;  /* 0x0000000904007986 */ /* 0x0003e8000c101106 */
.L_x_489:
[----:B------:R-:W-:Y:S05]  /*3e80*/  BSYNC.RECONVERGENT B0 ;  /* 0x0000000000007941 */ /* 0x000fea0003800200 */
.L_x_485:
[----:B------:R-:W-:Y:S05]  /*3e90*/  WARPSYNC.ALL ;  /* 0x0000000000007948 */ /* 0x000fea0003800000 */
[----:B------:R-:W-:-:S13]  /*3ea0*/  ISETP.GE.AND P0, PT, R3, UR4, PT ;  /* 0x0000000403007c0c */ /* 0x000fda000bf06270 */
[----:B------:R-:W-:Y:S05]  /*3eb0*/  @P0 EXIT ;  /* 0x000000000000094d */ /* 0x000fea0003800000 */
[----:B------:R-:W2:Y:S01]  /*3ec0*/  LDCU.64 UR8, c[0x0][0x390] ;  /* 0x00007200ff0877ac */ /* 0x000ea20008000a00 */
[----:B01----:R-:W-:Y:S02]  /*3ed0*/  MOV R4, RZ ;  /* 0x000000ff00047202 */ /* 0x003fe40000000f00 */
[----:B------:R-:W-:Y:S01]  /*3ee0*/  MOV R5, R3 ;  /* 0x0000000300057202 */ /* 0x000fe20000000f00 */
[----:B------:R-:W0:Y:S01]  /*3ef0*/  LDCU UR4, c[0x0][0x38c] ;  /* 0x00007180ff0477ac */ /* 0x000e220008000800 */
[----:B------:R-:W-:Y:S01]  /*3f00*/  ISETP.NE.AND P0, PT, R2, RZ, PT ;  /* 0x000000ff0200720c */ /* 0x000fe20003f05270 */
[----:B------:R-:W1:Y:S01]  /*3f10*/  LDCU.64 UR10, c[0x0][0x4b8] ;  /* 0x00009700ff0a77ac */ /* 0x000e620008000a00 */
[----:B--2---:R-:W-:-:S05]  /*3f20*/  IMAD.HI.U32 R4, R3, UR8, R4 ;  /* 0x0000000803047c27 */ /* 0x004fca000f8e0004 */
[----:B------:R-:W-:-:S04]  /*3f30*/  SHF.R.U32.HI R5, RZ, UR9, R4 ;  /* 0x00000009ff057c19 */ /* 0x000fc80008011604 */
[----:B------:R-:W-:-:S05]  /*3f40*/  IADD3 R6, PT, PT, -R5, RZ, RZ ;  /* 0x000000ff05067210 */ /* 0x000fca0007ffe1ff */
[----:B0-----:R-:W-:-:S04]  /*3f50*/  IMAD R2, R6, UR4, R3 ;  /* 0x0000000406027c24 */ /* 0x001fc8000f8e0203 */
[C---:B-1----:R-:W-:Y:S02]  /*3f60*/  IMAD R3, R2.reuse, UR10, RZ ;  /* 0x0000000a02037c24 */ /* 0x042fe4000f8e02ff */
[----:B------:R-:W-:Y:S01]  /*3f70*/  IMAD R2, R2, UR11, RZ ;  /* 0x0000000b02027c24 */ /* 0x000fe2000f8e02ff */
        /* <DEDUP_REMOVED lines=268> */
[----:B------:R-:W1:Y:S01]  /*5040*/  LDCU UR4, c[0x0][0x4a8] ;  /* 0x00009500ff0477ac */ /* 0x000e620008000800 */
[----:B------:R-:W2:Y:S09]  /*5050*/  LDCU.64 UR10, c[0x0][0x570] ;  /* 0x0000ae00ff0a77ac */ /* 0x000eb20008000a00 */
[----:B------:R-:W3:Y:S01]  /*5060*/  @P0 LDC.64 R8, c[0x0][0x4b0] ;  /* 0x00012c00ff080b82 */ /* 0x000ee20000000a00 */
[----:B0-----:R-:W-:-:S07]  /*5070*/  IMAD.HI.U32 R6, R5, UR9, R4 ;  /* 0x0000000905067c27 */ /* 0x001fce000f8e0004 */
[----:B------:R-:W0:Y:S01]  /*5080*/  @P0 LDC R11, c[0x0][0x4ac] ;  /* 0x00012b00ff0b0b82 */ /* 0x000e220000000800 */
[----:B-1----:R-:W-:Y:S02]  /*5090*/  SHF.R.U32.HI R7, RZ, UR4, R6 ;  /* 0x00000004ff077c19 */ /* 0x002fe40008011606 */
[----:B------:R-:W-:Y:S02]  /*50a0*/  @P0 MOV R6, RZ ;  /* 0x000000ff00060202 */ /* 0x000fe40000000f00 */
[----:B------:R-:W-:-:S03]  /*50b0*/  IADD3 R4, PT, PT, -R7, RZ, RZ ;  /* 0x000000ff07047210 */ /* 0x000fc60007ffe1ff */
[----:B------:R-:W1:Y:S02]  /*50c0*/  @P0 LDC.64 R12, c[0x0][0x578] ;  /* 0x00015e00ff0c0b82 */ /* 0x000e640000000a00 */
[----:B------:R-:W-:Y:S02]  /*50d0*/  IMAD R4, R4, UR8, R5 ;  /* 0x0000000804047c24 */ /* 0x000fe4000f8e0205 */
[----:B---3--:R-:W-:-:S04]  /*50e0*/  @P0 IMAD.HI.U32 R0, R7, R8, R6 ;  /* 0x0000000807000227 */ /* 0x008fc800078e0006 */
[C---:B--2---:R-:W-:Y:S01]  /*50f0*/  IMAD R3, R4.reuse, UR10, R3 ;  /* 0x0000000a04037c24 */ /* 0x044fe2000f8e0203 */
[----:B------:R-:W-:Y:S01]  /*5100*/  @P0 SHF.R.U32.HI R0, RZ, R9, R0 ;  /* 0x00000009ff000219 */ /* 0x000fe20000011600 */
[----:B------:R-:W-:-:S03]  /*5110*/  IMAD R2, R4, UR11, R2 ;  /* 0x0000000b04027c24 */ /* 0x000fc6000f8e0202 */
[----:B------:R-:W-:-:S05]  /*5120*/  @P0 IADD3 R6, PT, PT, -R0, RZ, RZ ;  /* 0x000000ff00060210 */ /* 0x000fca0007ffe1ff */
[----:B0-----:R-:W-:-:S04]  /*5130*/  @P0 IMAD R6, R11, R6, R7 ;  /* 0x000000060b060224 */ /* 0x001fc800078e0207 */
[C---:B-1----:R-:W-:Y:S02]  /*5140*/  @P0 IMAD R3, R6.reuse, R12, R3 ;  /* 0x0000000c06030224 */ /* 0x042fe400078e0203 */
[----:B------:R-:W-:-:S07]  /*5150*/  @P0 IMAD R2, R6, R13, R2 ;  /* 0x0000000d06020224 */ /* 0x000fce00078e0202 */
.L_x_492:
[----:B------:R-:W0:Y:S02]  /*5160*/  LDCU.128 UR8, c[0x0][0x580] ;  /* 0x0000b000ff0877ac */ /* 0x000e240008000c00 */
[----:B0-----:R-:W-:-:S04]  /*5170*/  IADD3 R4, P0, PT, R2, UR10, RZ ;  /* 0x0000000a02047c10 */ /* 0x001fc8000ff1e0ff */
[----:B------:R-:W-:-:S05]  /*5180*/  IADD3.X R5, PT, PT, RZ, UR11, RZ, P0, !PT ;  /* 0x0000000bff057c10 */ /* 0x000fca00087fe4ff */
[----:B------:R-:W2:Y:S01]  /*5190*/  LDG.E.U8 R4, desc[UR6][R4.64] ;  /* 0x0000000604047981 */ /* 0x000ea2000c1e1100 */
[----:B------:R-:W-:-:S04]  /*51a0*/  IADD3 R2, P1, PT, R3, UR8, RZ ;  /* 0x0000000803027c10 */ /* 0x000fc8000ff3e0ff */
[----:B------:R-:W-:Y:S02]  /*51b0*/  IADD3.X R3, PT, PT, RZ, UR9, RZ, P1, !PT ;  /* 0x00000009ff037c10 */ /* 0x000fe40008ffe4ff */
[----:B--2---:R-:W-:-:S04]  /*51c0*/  ISETP.NE.AND P0, PT, R4, RZ, PT ;  /* 0x000000ff0400720c */ /* 0x004fc80003f05270 */
[----:B------:R-:W-:-:S04]  /*51d0*/  ISETP.NE.AND P0, PT, RZ, UR5, P0 ;  /* 0x00000005ff007c0c */ /* 0x000fc80008705270 */
[----:B------:R-:W-:-:S05]  /*51e0*/  SEL R7, RZ, 0x1, !P0 ;  /* 0x00000001ff077807 */ /* 0x000fca0004000000 */
[----:B------:R-:W-:Y:S01]  /*51f0*/  STG.E.U8 desc[UR6][R2.64], R7 ;  /* 0x0000000702007986 */ /* 0x000fe2000c101106 */
[----:B------:R-:W-:Y:S05]  /*5200*/  EXIT ;  /* 0x000000000000794d */ /* 0x000fea0003800000 */
.L_x_493:
        /* <DEDUP_REMOVED lines=15> */
.L_x_16937:


//--------------------- .text._ZN2at6native27unrolled_elementwise_kernelINS0_13AUnaryFunctorIbbbNS0_15binary_internal10MulFunctorIbEEEESt5arrayIPcLm2EELi4E23TrivialOffsetCalculatorILi1EjESB_NS0_6memory15LoadWithoutCastENSC_16StoreWithoutCastEEEviT_T0_T2_T3_T4_T5_ --------------------------
	.section	.text._ZN2at6native27unrolled_elementwise_kernelINS0_13AUnaryFunctorIbbbNS0_15binary_internal10MulFunctorIbEEEESt5arrayIPcLm2EELi4E23TrivialOffsetCalculatorILi1EjESB_NS0_6memory15LoadWithoutCastENSC_16StoreWithoutCastEEEviT_T0_T2_T3_T4_T5_,"ax",@progbits
	.align	128
        .global         _ZN2at6native27unrolled_elementwise_kernelINS0_13AUnaryFunctorIbbbNS0_15binary_internal10MulFunctorIbEEEESt5arrayIPcLm2EELi4E23TrivialOffsetCalculatorILi1EjESB_NS0_6memory15LoadWithoutCastENSC_16StoreWithoutCastEEEviT_T0_T2_T3_T4_T5_
        .type           _ZN2at6native27unrolled_elementwise_kernelINS0_13AUnaryFunctorIbbbNS0_15binary_internal10MulFunctorIbEEEESt5arrayIPcLm2EELi4E23TrivialOffsetCalculatorILi1EjESB_NS0_6memory15LoadWithoutCastENSC_16StoreWithoutCastEEEviT_T0_T2_T3_T4_T5_,@function
        .size           _ZN2at6native27unrolled_elementwise_kernelINS0_13AUnaryFunctorIbbbNS0_15binary_internal10MulFunctorIbEEEESt5arrayIPcLm2EELi4E23TrivialOffsetCalculatorILi1EjESB_NS0_6memory15LoadWithoutCastENSC_16StoreWithoutCastEEEviT_T0_T2_T3_T4_T5_,(.L_x_16938 - _ZN2at6native27unrolled_elementwise_kernelINS0_13AUnaryFunctorIbbbNS0_15binary_internal10MulFunctorIbEEEESt5arrayIPcLm2EELi4E23TrivialOffsetCalculatorILi1EjESB_NS0_6memory15LoadWithoutCastENSC_16StoreWithoutCastEEEviT_T0_T2_T3_T4_T5_)
        .other          _ZN2at6native27unrolled_elementwise_kernelINS0_13AUnaryFunctorIbbbNS0_15binary_internal10MulFunctorIbEEEESt5arrayIPcLm2EELi4E23TrivialOffsetCalculatorILi1EjESB_NS0_6memory15LoadWithoutCastENSC_16StoreWithoutCastEEEviT_T0_T2_T3_T4_T5_,@"STO_CUDA_ENTRY STV_DEFAULT"
_ZN2at6native27unrolled_elementwise_kernelINS0_13AUnaryFunctorIbbbNS0_15binary_internal10MulFunctorIbEEEESt5arrayIPcLm2EELi4E23TrivialOffsetCalculatorILi1EjESB_NS0_6memory15LoadWithoutCastENSC_16StoreWithoutCastEEEviT_T0_T2_T3_T4_T5_:
.text._ZN2at6native27unrolled_elementwise_kernelINS0_13AUnaryFunctorIbbbNS0_15binary_internal10MulFunctorIbEEEESt5arrayIPcLm2EELi4E23TrivialOffsetCalculatorILi1EjESB_NS0_6memory15LoadWithoutCastENSC_16StoreWithoutCastEEEviT_T0_T2_T3_T4_T5_:
[----:B------:R-:W-:Y:S01]  /*0000*/  LDC R1, c[0x0][0x37c] ;  /* 0x0000df00ff017b82 */ /* 0x000fe20000000800 */
[----:B------:R-:W0:Y:S07]  /*0010*/  S2R R0, SR_CTAID.X ;  /* 0x0000000000007919 */ /* 0x000e2e0000002500 */
[----:B------:R-:W0:Y:S01]  /*0020*/  LDC R3, c[0x0][0x380] ;  /* 0x0000e000ff037b82 */ /* 0x000e220000000800 */
[----:B------:R-:W1:Y:S01]  /*0030*/  LDCU.64 UR4, c[0x0][0x358] ;  /* 0x00006b00ff0477ac */ /* 0x000e620008000a00 */
[----:B------:R-:W2:Y:S01]  /*0040*/  S2R R13, SR_TID.X ;  /* 0x00000000000d7919 */ /* 0x000ea20000002100 */
[----:B0-----:R-:W-:-:S02]  /*0050*/  IMAD R4, R0, -0x200, R3 ;  /* 0xfffffe0000047824 */ /* 0x001fc400078e0203 */
[----:B--2---:R-:W-:-:S03]  /*0060*/  IMAD.MOV.U32 R5, RZ, RZ, R13 ;  /* 0x000000ffff057224 */ /* 0x004fc600078e000d */
[----:B------:R-:W-:-:S13]  /*0070*/  ISETP.GE.AND P2, PT, R13, R4, PT ;  /* 0x000000040d00720c */ /* 0x000fda0003f46270 */
[----:B------:R-:W-:Y:S01]  /*0080*/  @!P2 VIADD R13, R5, 0x80 ;  /* 0x00000080050da836 */ /* 0x000fe20000000000 */
[----:B------:R-:W0:Y:S01]  /*0090*/  @!P2 LDC.64 R10, c[0x0][0x390] ;  /* 0x0000e400ff0aab82 */ /* 0x000e220000000a00 */
[----:B------:R-:W-:-:S03]  /*00a0*/  @!P2 IMAD R15, R0, 0x200, R5 ;  /* 0x00000200000fa824 */ /* 0x000fc600078e0205 */
[----:B------:R-:W-:-:S13]  /*00b0*/  ISETP.GE.AND P0, PT, R13, R4, PT ;  /* 0x000000040d00720c */ /* 0x000fda0003f06270 */
[----:B------:R-:W-:Y:S01]  /*00c0*/  @!P0 IMAD R17, R0, 0x200, R13 ;  /* 0x0000020000118824 */ /* 0x000fe200078e020d */
[----:B------:R-:W2:Y:S01]  /*00d0*/  @!P0 LDC.64 R6, c[0x0][0x390] ;  /* 0x0000e400ff068b82 */ /* 0x000ea20000000a00 */
[----:B------:R-:W-:-:S05]  /*00e0*/  @!P0 VIADD R13, R13, 0x80 ;  /* 0x000000800d0d8836 */ /* 0x000fca0000000000 */
[----:B------:R-:W-:Y:S02]  /*00f0*/  ISETP.GE.AND P1, PT, R13, R4, PT ;  /* 0x000000040d00720c */ /* 0x000fe40003f26270 */
[----:B0-----:R-:W-:-:S05]  /*0100*/  @!P2 IADD3 R10, P6, PT, R15, R10, RZ ;  /* 0x0000000a0f0aa210 */ /* 0x001fca0007fde0ff */
[----:B------:R-:W-:-:S05]  /*0110*/  @!P2 IMAD.X R11, RZ, RZ, R11, P6 ;  /* 0x000000ffff0ba224 */ /* 0x000fca00030e060b */
[----:B-1----:R-:W3:Y:S01]  /*0120*/  @!P2 LDG.E.U8 R10, desc[UR4][R10.64] ;  /* 0x000000040a0aa981 */ /* 0x002ee2000c1e1100 */
[----:B------:R-:W-:Y:S01]  /*0130*/  @!P1 IMAD R19, R0, 0x200, R13 ;  /* 0x0000020000139824 */ /* 0x000fe200078e020d */
[----:B------:R-:W0:Y:S01]  /*0140*/  @!P1 LDC.64 R8, c[0x0][0x390] ;  /* 0x0000e400ff089b82 */ /* 0x000e220000000a00 */
[----:B------:R-:W-:Y:S01]  /*0150*/  @!P1 VIADD R13, R13, 0x80 ;  /* 0x000000800d0d9836 */ /* 0x000fe20000000000 */
[----:B--2---:R-:W-:-:S04]  /*0160*/  @!P0 IADD3 R6, P5, PT, R17, R6, RZ ;  /* 0x0000000611068210 */ /* 0x004fc80007fbe0ff */
[----:B------:R-:W-:Y:S01]  /*0170*/  ISETP.GE.AND P3, PT, R13, R4, PT ;  /* 0x000000040d00720c */ /* 0x000fe20003f66270 */
[----:B------:R-:W-:-:S05]  /*0180*/  @!P0 IMAD.X R7, RZ, RZ, R7, P5 ;  /* 0x000000ffff078224 */ /* 0x000fca00028e0607 */
[----:B------:R1:W2:Y:S07]  /*0190*/  @!P0 LDG.E.U8 R6, desc[UR4][R6.64] ;  /* 0x0000000406068981 */ /* 0x0002ae000c1e1100 */
[----:B------:R-:W4:Y:S01]  /*01a0*/  @!P3 LDC.64 R2, c[0x0][0x390] ;  /* 0x0000e400ff02bb82 */ /* 0x000f220000000a00 */
[----:B------:R-:W-:Y:S01]  /*01b0*/  @!P3 IMAD R13, R0, 0x200, R13 ;  /* 0x00000200000db824 */ /* 0x000fe200078e020d */
[----:B0-----:R-:W-:-:S05]  /*01c0*/  @!P1 IADD3 R8, P4, PT, R19, R8, RZ ;  /* 0x0000000813089210 */ /* 0x001fca0007f9e0ff */
[----:B------:R-:W-:-:S05]  /*01d0*/  @!P1 IMAD.X R9, RZ, RZ, R9, P4 ;  /* 0x000000ffff099224 */ /* 0x000fca00020e0609 */
[----:B------:R0:W5:Y:S01]  /*01e0*/  @!P1 LDG.E.U8 R8, desc[UR4][R8.64] ;  /* 0x0000000408089981 */ /* 0x000162000c1e1100 */
[----:B----4-:R-:W-:-:S05]  /*01f0*/  @!P3 IADD3 R2, P6, PT, R13, R2, RZ ;  /* 0x000000020d02b210 */ /* 0x010fca0007fde0ff */
[----:B------:R-:W-:-:S05]  /*0200*/  @!P3 IMAD.X R3, RZ, RZ, R3, P6 ;  /* 0x000000ffff03b224 */ /* 0x000fca00030e0603 */
[----:B------:R-:W4:Y:S01]  /*0210*/  @!P3 LDG.E.U8 R2, desc[UR4][R2.64] ;  /* 0x000000040202b981 */ /* 0x000f22000c1e1100 */
[----:B------:R-:W1:Y:S01]  /*0220*/  LDCU.U8 UR6, c[0x0][0x385] ;  /* 0x000070a0ff0677ac */ /* 0x000e620008000000 */
[----:B------:R-:W-:Y:S01]  /*0230*/  ISETP.GE.AND P4, PT, R5, R4, PT ;  /* 0x000000040500720c */ /* 0x000fe20003f86270 */
[----:B------:R-:W-:Y:S04]  /*0240*/  BSSY.RECONVERGENT B0, `(.L_x_494) ;  /* 0x0000026000007945 */ /* 0x000fe80003800200 */
[----:B------:R-:W-:Y:S01]  /*0250*/  BSSY.RELIABLE B1, `(.L_x_495) ;  /* 0x000001d000017945 */ /* 0x000fe20003800100 */
[----:B---3--:R-:W-:-:S04]  /*0260*/  ISETP.NE.AND P2, PT, R10, RZ, !P2 ;  /* 0x000000ff0a00720c */ /* 0x008fc80005745270 */
[----:B-1----:R-:W-:-:S04]  /*0270*/  ISETP.NE.AND P2, PT, RZ, UR6, P2 ;  /* 0x00000006ff007c0c */ /* 0x002fc80009745270 */
[----:B------:R-:W-:Y:S02]  /*0280*/  SEL R7, RZ, 0x1, !P2 ;  /* 0x00000001ff077807 */ /* 0x000fe40005000000 */
[----:B--2---:R-:W-:-:S04]  /*0290*/  ISETP.NE.AND P0, PT, R6, RZ, !P0 ;  /* 0x000000ff0600720c */ /* 0x004fc80004705270 */
[----:B------:R-:W-:-:S04]  /*02a0*/  ISETP.NE.AND P0, PT, RZ, UR6, P0 ;  /* 0x00000006ff007c0c */ /* 0x000fc80008705270 */
[----:B0-----:R-:W-:Y:S02]  /*02b0*/  SEL R9, RZ, 0x1, !P0 ;  /* 0x00000001ff097807 */ /* 0x001fe40004000000 */
[----:B-----5:R-:W-:-:S04]  /*02c0*/  ISETP.NE.AND P1, PT, R8, RZ, !P1 ;  /* 0x000000ff0800720c */ /* 0x020fc80004f25270 */
[----:B------:R-:W-:-:S04]  /*02d0*/  ISETP.NE.AND P1, PT, RZ, UR6, P1 ;  /* 0x00000006ff007c0c */ /* 0x000fc80008f25270 */
[----:B------:R-:W-:Y:S02]  /*02e0*/  SEL R11, RZ, 0x1, !P1 ;  /* 0x00000001ff0b7807 */ /* 0x000fe40004800000 */
[----:B----4-:R-:W-:-:S04]  /*02f0*/  ISETP.NE.AND P3, PT, R2, RZ, !P3 ;  /* 0x000000ff0200720c */ /* 0x010fc80005f65270 */
[----:B------:R-:W-:-:S04]  /*0300*/  ISETP.NE.AND P3, PT, RZ, UR6, P3 ;  /* 0x00000006ff007c0c */ /* 0x000fc80009f65270 */
[----:B------:R-:W-:Y:S01]  /*0310*/  SEL R13, RZ, 0x1, !P3 ;  /* 0x00000001ff0d7807 */ /* 0x000fe20005800000 */
[----:B------:R-:W-:Y:S08]  /*0320*/  @P4 BRA `(.L_x_496) ;  /* 0x00000000003c4947 */ /* 0x000ff00003800000 */
[----:B------:R-:W0:Y:S01]  /*0330*/  LDCU.64 UR6, c[0x0][0x388] ;  /* 0x00007100ff0677ac */ /* 0x000e220008000a00 */
[----:B------:R-:W-:Y:S02]  /*0340*/  IMAD R2, R0, 0x200, R5 ;  /* 0x0000020000027824 */ /* 0x000fe400078e0205 */
[----:B------:R-:W-:-:S03]  /*0350*/  VIADD R5, R5, 0x80 ;  /* 0x0000008005057836 */ /* 0x000fc60000000000 */
[----:B0-----:R-:W-:-:S05]  /*0360*/  IADD3 R2, P0, PT, R2, UR6, RZ ;  /* 0x0000000602027c10 */ /* 0x001fca000ff1e0ff */
[----:B------:R-:W-:Y:S01]  /*0370*/  IMAD.X R3, RZ, RZ, UR7, P0 ;  /* 0x00000007ff037e24 */ /* 0x000fe200080e06ff */
[----:B------:R-:W-:-:S04]  /*0380*/  ISETP.GE.AND P0, PT, R5, R4, PT ;  /* 0x000000040500720c */ /* 0x000fc80003f06270 */
[----:B------:R0:W-:Y:S09]  /*0390*/  STG.E.U8 desc[UR4][R2.64], R7 ;  /* 0x0000000702007986 */ /* 0x0001f2000c101104 */
[----:B------:R-:W-:Y:S05]  /*03a0*/  @P0 BREAK.RELIABLE B1 ;  /* 0x0000000000010942 */ /* 0x000fea0003800100 */
[----:B------:R-:W-:Y:S05]  /*03b0*/  @P0 BRA `(.L_x_497) ;  /* 0x0000000000380947 */ /* 0x000fea0003800000 */
[----:B------:R-:W1:Y:S01]  /*03c0*/  LDCU.64 UR6, c[0x0][0x388] ;  /* 0x00007100ff0677ac */ /* 0x000e620008000a00 */
[----:B0-----:R-:W-:Y:S02]  /*03d0*/  IMAD R2, R0, 0x200, R5 ;  /* 0x0000020000027824 */ /* 0x001fe400078e0205 */
[----:B------:R-:W-:-:S03]  /*03e0*/  VIADD R5, R5, 0x80 ;  /* 0x0000008005057836 */ /* 0x000fc60000000000 */
[----:B-1----:R-:W-:-:S05]  /*03f0*/  IADD3 R2, P0, PT, R2, UR6, RZ ;  /* 0x0000000602027c10 */ /* 0x002fca000ff1e0ff */
[----:B------:R-:W-:-:S05]  /*0400*/  IMAD.X R3, RZ, RZ, UR7, P0 ;  /* 0x00000007ff037e24 */ /* 0x000fca00080e06ff */
[----:B------:R0:W-:Y:S03]  /*0410*/  STG.E.U8 desc[UR4][R2.64], R9 ;  /* 0x0000000902007986 */ /* 0x0001e6000c101104 */
.L_x_496:
[----:B------:R-:W-:Y:S05]  /*0420*/  BSYNC.RELIABLE B1 ;  /* 0x0000000000017941 */ /* 0x000fea0003800100 */
.L_x_495:
[----:B------:R-:W-:-:S13]  /*0430*/  ISETP.GE.AND P0, PT, R5, R4, PT ;  /* 0x000000040500720c */ /* 0x000fda0003f06270 */
[----:B------:R-:W1:Y:S01]  /*0440*/  @!P0 LDC.64 R6, c[0x0][0x388] ;  /* 0x0000e200ff068b82 */ /* 0x000e620000000a00 */
[----:B0-----:R-:W-:Y:S02]  /*0450*/  @!P0 IMAD R3, R0, 0x200, R5 ;  /* 0x0000020000038824 */ /* 0x001fe400078e0205 */
[----:B------:R-:W-:-:S03]  /*0460*/  @!P0 VIADD R5, R5, 0x80 ;  /* 0x0000008005058836 */ /* 0x000fc60000000000 */
[----:B-1----:R-:W-:-:S05]  /*0470*/  @!P0 IADD3 R2, P1, PT, R3, R6, RZ ;  /* 0x0000000603028210 */ /* 0x002fca0007f3e0ff */
[----:B------:R-:W-:-:S05]  /*0480*/  @!P0 IMAD.X R3, RZ, RZ, R7, P1 ;  /* 0x000000ffff038224 */ /* 0x000fca00008e0607 */
[----:B------:R1:W-:Y:S03]  /*0490*/  @!P0 STG.E.U8 desc[UR4][R2.64], R11 ;  /* 0x0000000b02008986 */ /* 0x0003e6000c101104 */
.L_x_497:
[----:B------:R-:W-:Y:S05]  /*04a0*/  BSYNC.RECONVERGENT B0 ;  /* 0x0000000000007941 */ /* 0x000fea0003800200 */
.L_x_494:
[----:B------:R-:W-:Y:S05]  /*04b0*/  WARPSYNC.ALL ;  /* 0x0000000000007948 */ /* 0x000fea0003800000 */
[----:B------:R-:W-:-:S13]  /*04c0*/  ISETP.GE.AND P0, PT, R5, R4, PT ;  /* 0x000000040500720c */ /* 0x000fda0003f06270 */
[----:B------:R-:W-:Y:S05]  /*04d0*/  @P0 EXIT ;  /* 0x000000000000094d */ /* 0x000fea0003800000 */
[----:B------:R-:W0:Y:S01]  /*04e0*/  LDCU.64 UR6, c[0x0][0x388] ;  /* 0x00007100ff0677ac */ /* 0x000e220008000a00 */
[----:B------:R-:W-:-:S05]  /*04f0*/  IMAD R0, R0, 0x200, R5 ;  /* 0x0000020000007824 */ /* 0x000fca00078e0205 */
[----:B01----:R-:W-:-:S05]  /*0500*/  IADD3 R2, P0, PT, R0, UR6, RZ ;  /* 0x0000000600027c10 */ /* 0x003fca000ff1e0ff */
[----:B------:R-:W-:-:S05]  /*0510*/  IMAD.X R3, RZ, RZ, UR7, P0 ;  /* 0x00000007ff037e24 */ /* 0x000fca00080e06ff */
[----:B------:R-:W-:Y:S01]  /*0520*/  STG.E.U8 desc[UR4][R2.64], R13 ;  /* 0x0000000d02007986 */ /* 0x000fe2000c101104 */
[----:B------:R-:W-:Y:S05]  /*0530*/  EXIT ;  /* 0x000000000000794d */ /* 0x000fea0003800000 */
.L_x_498:
        /* <DEDUP_REMOVED lines=12> */
.L_x_16938:


//--------------------- .text._ZN2at6native29vectorized_elementwise_kernelILi2ENS0_13AUnaryFunctorIbbbNS0_15binary_internal10MulFunctorIbEEEESt5arrayIPcLm2EEEEviT0_T1_ --------------------------
	.section	.text._ZN2at6native29vectorized_elementwise_kernelILi2ENS0_13AUnaryFunctorIbbbNS0_15binary_internal10MulFunctorIbEEEESt5arrayIPcLm2EEEEviT0_T1_,"ax",@progbits
	.align	128
        .global         _ZN2at6native29vectorized_elementwise_kernelILi2ENS0_13AUnaryFunctorIbbbNS0_15binary_internal10MulFunctorIbEEEESt5arrayIPcLm2EEEEviT0_T1_
        .type           _ZN2at6native29vectorized_elementwise_kernelILi2ENS0_13AUnaryFunctorIbbbNS0_15binary_internal10MulFunctorIbEEEESt5arrayIPcLm2EEEEviT0_T1_,@function
        .size           _ZN2at6native29vectorized_elementwise_kernelILi2ENS0_13AUnaryFunctorIbbbNS0_15binary_internal10MulFunctorIbEEEESt5arrayIPcLm2EEEEviT0_T1_,(.L_x_16939 - _ZN2at6native29vectorized_elementwise_kernelILi2ENS0_13AUnaryFunctorIbbbNS0_15binary_internal10MulFunctorIbEEEESt5arrayIPcLm2EEEEviT0_T1_)
        .other          _ZN2at6native29vectorized_elementwise_kernelILi2ENS0_13AUnaryFunctorIbbbNS0_15binary_internal10MulFunctorIbEEEESt5arrayIPcLm2EEEEviT0_T1_,@"STO_CUDA_ENTRY STV_DEFAULT"
_ZN2at6native29vectorized_elementwise_kernelILi2ENS0_13AUnaryFunctorIbbbNS0_15binary_internal10MulFunctorIbEEEESt5arrayIPcLm2EEEEviT0_T1_:
.text._ZN2at6native29vectorized_elementwise_kernelILi2ENS0_13AUnaryFunctorIbbbNS0_15binary_internal10MulFunctorIbEEEESt5arrayIPcLm2EEEEviT0_T1_:
[----:B------:R-:W-:Y:S08]  /*0000*/  LDC R1, c[0x0][0x37c] ;  /* 0x0000df00ff017b82 */ /* 0x000ff00000000800 */
[----:B------:R-:W0:Y:S01]  /*0010*/  S2UR UR4, SR_CTAID.X ;  /* 0x00000000000479c3 */ /* 0x000e220000002500 */
[----:B------:R-:W1:Y:S01]  /*0020*/  LDCU UR5, c[0x0][0x380] ;  /* 0x00007000ff0577ac */ /* 0x000e620008000800 */
[----:B------:R-:W2:Y:S01]  /*0030*/  LDCU.64 UR8, c[0x0][0x358] ;  /* 0x00006b00ff0877ac */ /* 0x000ea20008000a00 */
[----:B------:R-:W3:Y:S01]  /*0040*/  LDCU.U8 UR10, c[0x0][0x385] ;  /* 0x000070a0ff0a77ac */ /* 0x000ee20008000000 */
[----:B0-----:R-:W-:-:S04]  /*0050*/  USHF.L.U32 UR4, UR4, 0xa, URZ ;  /* 0x0000000a04047899 */ /* 0x001fc800080006ff */
[----:B-1----:R-:W-:-:S04]  /*0060*/  UIADD3 UR5, UPT, UPT, -UR4, UR5, URZ ;  /* 0x0000000504057290 */ /* 0x002fc8000fffe1ff */
[----:B------:R-:W-:-:S09]  /*0070*/  UISETP.GT.U32.AND UP0, UPT, UR5, 0x3ff, UPT ;  /* 0x000003ff0500788c */ /* 0x000fd2000bf04070 */
[----:B--23--:R-:W-:Y:S05]  /*0080*/  BRA.U UP0, `(.L_x_499) ;  /* 0x0000000900707547 */ /* 0x00cfea000b800000 */
[----:B------:R-:W0:Y:S02]  /*0090*/  S2R R14, SR_TID.X ;  /* 0x00000000000e7919 */ /* 0x000e240000002100 */
[----:B0-----:R-:W-:Y:S01]  /*00a0*/  ISETP.GE.U32.AND P6, PT, R14, UR5, PT ;  /* 0x000000050e007c0c */ /* 0x001fe2000bfc6070 */
[----:B------:R-:W-:-:S03]  /*00b0*/  IMAD.MOV.U32 R0, RZ, RZ, R14 ;  /* 0x000000ffff007224 */ /* 0x000fc600078e000e */
[----:B------:R-:W-:-:S09]  /*00c0*/  P2R R18, PR, RZ, 0x40 ;  /* 0x00000040ff127803 */ /* 0x000fd20000000000 */
[C---:B------:R-:W-:Y:S01]  /*00d0*/  @!P6 VIADD R14, R0.reuse, 0x80 ;  /* 0x00000080000ee836 */ /* 0x040fe20000000000 */
[----:B------:R-:W0:Y:S01]  /*00e0*/  @!P6 LDC.64 R16, c[0x0][0x390] ;  /* 0x0000e400ff10eb82 */ /* 0x000e220000000a00 */
[----:B------:R-:W-:-:S03]  /*00f0*/  @!P6 VIADD R5, R0, UR4 ;  /* 0x000000040005ec36 */ /* 0x000fc60008000000 */
[----:B------:R-:W-:-:S04]  /*0100*/  ISETP.GE.U32.AND P5, PT, R14, UR5, PT ;  /* 0x000000050e007c0c */ /* 0x000fc8000bfa6070 */
[----:B------:R-:W-:-:S09]  /*0110*/  P2R R19, PR, RZ, 0x20 ;  /* 0x00000020ff137803 */ /* 0x000fd20000000000 */
[C---:B------:R-:W-:Y:S01]  /*0120*/  @!P5 VIADD R15, R14.reuse, UR4 ;  /* 0x000000040e0fdc36 */ /* 0x040fe20008000000 */
[----:B------:R-:W1:Y:S01]  /*0130*/  @!P5 LDC.64 R2, c[0x0][0x390] ;  /* 0x0000e400ff02db82 */ /* 0x000e620000000a00 */
[----:B------:R-:W-:-:S05]  /*0140*/  @!P5 VIADD R14, R14, 0x80 ;  /* 0x000000800e0ed836 */ /* 0x000fca0000000000 */
[----:B------:R-:W-:Y:S02]  /*0150*/  ISETP.GE.U32.AND P4, PT, R14, UR5, PT ;  /* 0x000000050e007c0c */ /* 0x000fe4000bf86070 */
[----:B0-----:R-:W-:-:S05]  /*0160*/  @!P6 IADD3 R4, P3, PT, R5, R16, RZ ;  /* 0x000000100504e210 */ /* 0x001fca0007f7e0ff */
[----:B------:R-:W-:-:S06]  /*0170*/  @!P6 IMAD.X R5, RZ, RZ, R17, P3 ;  /* 0x000000ffff05e224 */ /* 0x000fcc00018e0611 */
[C---:B------:R-:W-:Y:S01]  /*0180*/  @!P4 VIADD R21, R14.reuse, UR4 ;  /* 0x000000040e15cc36 */ /* 0x040fe20008000000 */
[----:B------:R-:W0:Y:S01]  /*0190*/  @!P4 LDC.64 R6, c[0x0][0x390] ;  /* 0x0000e400ff06cb82 */ /* 0x000e220000000a00 */
[----:B------:R-:W-:Y:S01]  /*01a0*/  @!P4 VIADD R14, R14, 0x80 ;  /* 0x000000800e0ec836 */ /* 0x000fe20000000000 */
[----:B-1----:R-:W-:-:S04]  /*01b0*/  @!P5 IADD3 R2, P3, PT, R15, R2, RZ ;  /* 0x000000020f02d210 */ /* 0x002fc80007f7e0ff */
[----:B------:R-:W-:Y:S01]  /*01c0*/  ISETP.GE.U32.AND P0, PT, R14, UR5, PT ;  /* 0x000000050e007c0c */ /* 0x000fe2000bf06070 */
[----:B------:R-:W-:-:S12]  /*01d0*/  @!P5 IMAD.X R3, RZ, RZ, R3, P3 ;  /* 0x000000ffff03d224 */ /* 0x000fd800018e0603 */
[C---:B------:R-:W-:Y:S01]  /*01e0*/  @!P0 VIADD R23, R14.reuse, UR4 ;  /* 0x000000040e178c36 */ /* 0x040fe20008000000 */
[----:B------:R-:W1:Y:S01]  /*01f0*/  @!P0 LDC.64 R8, c[0x0][0x390] ;  /* 0x0000e400ff088b82 */ /* 0x000e620000000a00 */
[----:B------:R-:W-:Y:S01]  /*0200*/  @!P0 VIADD R14, R14, 0x80 ;  /* 0x000000800e0e8836 */ /* 0x000fe20000000000 */
[----:B0-----:R-:W-:-:S04]  /*0210*/  @!P4 IADD3 R6, P3, PT, R21, R6, RZ ;  /* 0x000000061506c210 */ /* 0x001fc80007f7e0ff */
[----:B------:R-:W-:Y:S01]  /*0220*/  ISETP.GE.U32.AND P1, PT, R14, UR5, PT ;  /* 0x000000050e007c0c */ /* 0x000fe2000bf26070 */
[----:B------:R-:W-:-:S05]  /*0230*/  @!P4 IMAD.X R7, RZ, RZ, R7, P3 ;  /* 0x000000ffff07c224 */ /* 0x000fca00018e0607 */
[----:B------:R0:W2:Y:S07]  /*0240*/  @!P4 LDG.E.U8 R6, desc[UR8][R6.64] ;  /* 0x000000080606c981 */ /* 0x0000ae000c1e1100 */
[C---:B------:R-:W-:Y:S01]  /*0250*/  @!P1 VIADD R25, R14.reuse, UR4 ;  /* 0x000000040e199c36 */ /* 0x040fe20008000000 */
[----:B------:R-:W3:Y:S01]  /*0260*/  @!P1 LDC.64 R12, c[0x0][0x390] ;  /* 0x0000e400ff0c9b82 */ /* 0x000ee20000000a00 */
[----:B------:R-:W-:Y:S01]  /*0270*/  @!P1 VIADD R14, R14, 0x80 ;  /* 0x000000800e0e9836 */ /* 0x000fe20000000000 */
[----:B-1----:R-:W-:-:S04]  /*0280*/  @!P0 IADD3 R8, P3, PT, R23, R8, RZ ;  /* 0x0000000817088210 */ /* 0x002fc80007f7e0ff */
[----:B------:R-:W-:Y:S01]  /*0290*/  ISETP.GE.U32.AND P2, PT, R14, UR5, PT ;  /* 0x000000050e007c0c */ /* 0x000fe2000bf46070 */
[----:B------:R-:W-:-:S05]  /*02a0*/  @!P0 IMAD.X R9, RZ, RZ, R9, P3 ;  /* 0x000000ffff098224 */ /* 0x000fca00018e0609 */
[----:B------:R-:W4:Y:S07]  /*02b0*/  @!P0 LDG.E.U8 R8, desc[UR8][R8.64] ;  /* 0x0000000808088981 */ /* 0x000f2e000c1e1100 */
[----:B------:R-:W1:Y:S01]  /*02c0*/  @!P2 LDC.64 R10, c[0x0][0x390] ;  /* 0x0000e400ff0aab82 */ /* 0x000e620000000a00 */
[C---:B------:R-:W-:Y:S02]  /*02d0*/  @!P2 VIADD R15, R14.reuse, UR4 ;  /* 0x000000040e0fac36 */ /* 0x040fe40008000000 */
[----:B------:R-:W-:Y:S01]  /*02e0*/  @!P2 VIADD R14, R14, 0x80 ;  /* 0x000000800e0ea836 */ /* 0x000fe20000000000 */
[----:B---3--:R-:W-:-:S05]  /*02f0*/  @!P1 IADD3 R12, P3, PT, R25, R12, RZ ;  /* 0x0000000c190c9210 */ /* 0x008fca0007f7e0ff */
[----:B------:R-:W-:-:S05]  /*0300*/  @!P1 IMAD.X R13, RZ, RZ, R13, P3 ;  /* 0x000000ffff0d9224 */ /* 0x000fca00018e060d */
[----:B------:R-:W3:Y:S01]  /*0310*/  @!P1 LDG.E.U8 R12, desc[UR8][R12.64] ;  /* 0x000000080c0c9981 */ /* 0x000ee2000c1e1100 */
[----:B-1----:R-:W-:-:S05]  /*0320*/  @!P2 IADD3 R10, P3, PT, R15, R10, RZ ;  /* 0x0000000a0f0aa210 */ /* 0x002fca0007f7e0ff */
[----:B------:R-:W-:Y:S01]  /*0330*/  @!P2 IMAD.X R11, RZ, RZ, R11, P3 ;  /* 0x000000ffff0ba224 */ /* 0x000fe200018e060b */
[----:B------:R-:W-:-:S04]  /*0340*/  ISETP.GE.U32.AND P3, PT, R14, UR5, PT ;  /* 0x000000050e007c0c */ /* 0x000fc8000bf66070 */
[----:B------:R-:W5:Y:S09]  /*0350*/  @!P2 LDG.E.U8 R10, desc[UR8][R10.64] ;  /* 0x000000080a0aa981 */ /* 0x000f72000c1e1100 */
[----:B------:R-:W1:Y:S01]  /*0360*/  @!P3 LDC.64 R20, c[0x0][0x390] ;  /* 0x0000e400ff14bb82 */ /* 0x000e620000000a00 */
[----:B------:R-:W-:-:S02]  /*0370*/  @!P3 VIADD R17, R14, UR4 ;  /* 0x000000040e11bc36 */ /* 0x000fc40008000000 */
[----:B------:R-:W-:-:S05]  /*0380*/  @!P3 VIADD R14, R14, 0x80 ;  /* 0x000000800e0eb836 */ /* 0x000fca0000000000 */
[----:B------:R-:W-:-:S04]  /*0390*/  ISETP.GE.U32.AND P5, PT, R14, UR5, PT ;  /* 0x000000050e007c0c */ /* 0x000fc8000bfa6070 */
[----:B------:R-:W-:-:S09]  /*03a0*/  P2R R22, PR, RZ, 0x20 ;  /* 0x00000020ff167803 */ /* 0x000fd20000000000 */
[----:B------:R-:W-:Y:S01]  /*03b0*/  @!P5 VIADD R15, R14, UR4 ;  /* 0x000000040e0fdc36 */ /* 0x000fe20008000000 */
[----:B-1----:R-:W-:-:S05]  /*03c0*/  @!P3 IADD3 R16, P6, PT, R17, R20, RZ ;  /* 0x000000141110b210 */ /* 0x002fca0007fde0ff */
[----:B------:R-:W-:Y:S02]  /*03d0*/  @!P3 IMAD.X R17, RZ, RZ, R21, P6 ;  /* 0x000000ffff11b224 */ /* 0x000fe400030e0615 */
[----:B------:R-:W1:Y:S03]  /*03e0*/  @!P5 LDC.64 R20, c[0x0][0x390] ;  /* 0x0000e400ff14db82 */ /* 0x000e660000000a00 */
[----:B------:R-:W5:Y:S01]  /*03f0*/  @!P3 LDG.E.U8 R16, desc[UR8][R16.64] ;  /* 0x000000081010b981 */ /* 0x000f62000c1e1100 */
[----:B-1----:R-:W-:-:S05]  /*0400*/  @!P5 IADD3 R14, P6, PT, R15, R20, RZ ;  /* 0x000000140f0ed210 */ /* 0x002fca0007fde0ff */
[----:B------:R-:W-:Y:S01]  /*0410*/  @!P5 IMAD.X R15, RZ, RZ, R21, P6 ;  /* 0x000000ffff0fd224 */ /* 0x000fe200030e0615 */
[----:B------:R-:W-:Y:S02]  /*0420*/  ISETP.NE.AND P6, PT, R18, RZ, PT ;  /* 0x000000ff1200720c */ /* 0x000fe40003fc5270 */
[----:B------:R-:W-:-:S11]  /*0430*/  ISETP.NE.AND P5, PT, R19, RZ, PT ;  /* 0x000000ff1300720c */ /* 0x000fd60003fa5270 */
[----:B------:R-:W2:Y:S04]  /*0440*/  @!P6 LDG.E.U8 R4, desc[UR8][R4.64] ;  /* 0x000000080404e981 */ /* 0x000ea8000c1e1100 */
[----:B------:R-:W4:Y:S01]  /*0450*/  @!P5 LDG.E.U8 R2, desc[UR8][R2.64] ;  /* 0x000000080202d981 */ /* 0x000f22000c1e1100 */
[----:B--2---:R-:W-:-:S04]  /*0460*/  ISETP.NE.AND P6, PT, R4, RZ, !P6 ;  /* 0x000000ff0400720c */ /* 0x004fc800077c5270 */
[----:B------:R-:W-:-:S04]  /*0470*/  ISETP.NE.AND P6, PT, RZ, UR10, P6 ;  /* 0x0000000aff007c0c */ /* 0x000fc8000b7c5270 */
[----:B------:R-:W-:Y:S02]  /*0480*/  SEL R18, RZ, 0x1, !P6 ;  /* 0x00000001ff127807 */ /* 0x000fe40007000000 */
[----:B------:R-:W-:-:S13]  /*0490*/  ISETP.NE.AND P6, PT, R22, RZ, PT ;  /* 0x000000ff1600720c */ /* 0x000fda0003fc5270 */
[----:B------:R1:W2:Y:S01]  /*04a0*/  @!P6 LDG.E.U8 R14, desc[UR8][R14.64] ;  /* 0x000000080e0ee981 */ /* 0x0002a2000c1e1100 */
[----:B----4-:R-:W-:-:S04]  /*04b0*/  ISETP.NE.AND P5, PT, R2, RZ, !P5 ;  /* 0x000000ff0200720c */ /* 0x010fc80006fa5270 */
[----:B------:R-:W-:-:S04]  /*04c0*/  ISETP.NE.AND P5, PT, RZ, UR10, P5 ;  /* 0x0000000aff007c0c */ /* 0x000fc8000afa5270 */
[----:B0-----:R-:W-:Y:S02]  /*04d0*/  SEL R7, RZ, 0x1, !P5 ;  /* 0x00000001ff077807 */ /* 0x001fe40006800000 */
[----:B------:R-:W-:Y:S02]  /*04e0*/  ISETP.GE.U32.AND P5, PT, R0, UR5, PT ;  /* 0x0000000500007c0c */ /* 0x000fe4000bfa6070 */
[----:B------:R-:W-:Y:S02]  /*04f0*/  ISETP.NE.AND P4, PT, R6, RZ, !P4 ;  /* 0x000000ff0600720c */ /* 0x000fe40006785270 */
[----:B------:R-:W-:Y:S02]  /*0500*/  ISETP.NE.AND P0, PT, R8, RZ, !P0 ;  /* 0x000000ff0800720c */ /* 0x000fe40004705270 */
[----:B---3--:R-:W-:Y:S02]  /*0510*/  ISETP.NE.AND P1, PT, R12, RZ, !P1 ;  /* 0x000000ff0c00720c */ /* 0x008fe40004f25270 */
[----:B-----5:R-:W-:-:S02]  /*0520*/  ISETP.NE.AND P2, PT, R10, RZ, !P2 ;  /* 0x000000ff0a00720c */ /* 0x020fc40005745270 */
[----:B------:R-:W-:Y:S01]  /*0530*/  ISETP.NE.AND P3, PT, R16, RZ, !P3 ;  /* 0x000000ff1000720c */ /* 0x000fe20005f65270 */
[----:B------:R-:W-:Y:S01]  /*0540*/  BSSY.RECONVERGENT B0, `(.L_x_500) ;  /* 0x0000047000007945 */ /* 0x000fe20003800200 */
[----:B------:R-:W-:-:S03]  /*0550*/  ISETP.NE.AND P4, PT, RZ, UR10, P4 ;  /* 0x0000000aff007c0c */ /* 0x000fc6000a785270 */
[----:B------:R-:W-:Y:S01]  /*0560*/  BSSY.RELIABLE B1, `(.L_x_501) ;  /* 0x000003d000017945 */ /* 0x000fe20003800100 */
[----:B------:R-:W-:Y:S02]  /*0570*/  ISETP.NE.AND P0, PT, RZ, UR10, P0 ;  /* 0x0000000aff007c0c */ /* 0x000fe40008705270 */
[----:B------:R-:W-:Y:S02]  /*0580*/  ISETP.NE.AND P1, PT, RZ, UR10, P1 ;  /* 0x0000000aff007c0c */ /* 0x000fe40008f25270 */
[----:B------:R-:W-:Y:S02]  /*0590*/  ISETP.NE.AND P2, PT, RZ, UR10, P2 ;  /* 0x0000000aff007c0c */ /* 0x000fe40009745270 */
[----:B------:R-:W-:Y:S02]  /*05a0*/  ISETP.NE.AND P3, PT, RZ, UR10, P3 ;  /* 0x0000000aff007c0c */ /* 0x000fe40009f65270 */
[----:B------:R-:W-:Y:S02]  /*05b0*/  SEL R9, RZ, 0x1, !P4 ;  /* 0x00000001ff097807 */ /* 0x000fe40006000000 */
[----:B------:R-:W-:-:S02]  /*05c0*/  SEL R11, RZ, 0x1, !P0 ;  /* 0x00000001ff0b7807 */ /* 0x000fc40004000000 */
[----:B------:R-:W-:Y:S02]  /*05d0*/  SEL R13, RZ, 0x1, !P1 ;  /* 0x00000001ff0d7807 */ /* 0x000fe40004800000 */
[----:B-1----:R-:W-:Y:S02]  /*05e0*/  SEL R15, RZ, 0x1, !P2 ;  /* 0x00000001ff0f7807 */ /* 0x002fe40005000000 */
[----:B------:R-:W-:Y:S02]  /*05f0*/  SEL R3, RZ, 0x1, !P3 ;  /* 0x00000001ff037807 */ /* 0x000fe40005800000 */
[----:B--2---:R-:W-:-:S04]  /*0600*/  ISETP.NE.AND P6, PT, R14, RZ, !P6 ;  /* 0x000000ff0e00720c */ /* 0x004fc800077c5270 */
[----:B------:R-:W-:-:S04]  /*0610*/  ISETP.NE.AND P6, PT, RZ, UR10, P6 ;  /* 0x0000000aff007c0c */ /* 0x000fc8000b7c5270 */
[----:B------:R-:W-:Y:S01]  /*0620*/  SEL R2, RZ, 0x1, !P6 ;  /* 0x00000001ff027807 */ /* 0x000fe20007000000 */
[----:B------:R-:W-:Y:S08]  /*0630*/  @P5 BRA `(.L_x_502) ;  /* 0x0000000000385947 */ /* 0x000ff00003800000 */
[----:B------:R-:W0:Y:S01]  /*0640*/  LDCU.64 UR6, c[0x0][0x388] ;  /* 0x00007100ff0677ac */ /* 0x000e220008000a00 */
[C---:B------:R-:W-:Y:S02]  /*0650*/  VIADD R4, R0.reuse, UR4 ;  /* 0x0000000400047c36 */ /* 0x040fe40008000000 */
[----:B------:R-:W-:-:S03]  /*0660*/  VIADD R0, R0, 0x80 ;  /* 0x0000008000007836 */ /* 0x000fc60000000000 */
[----:B0-----:R-:W-:-:S05]  /*0670*/  IADD3 R4, P0, PT, R4, UR6, RZ ;  /* 0x0000000604047c10 */ /* 0x001fca000ff1e0ff */
[----:B------:R-:W-:Y:S01]  /*0680*/  IMAD.X R5, RZ, RZ, UR7, P0 ;  /* 0x00000007ff057e24 */ /* 0x000fe200080e06ff */
[----:B------:R-:W-:-:S04]  /*0690*/  ISETP.GE.U32.AND P0, PT, R0, UR5, PT ;  /* 0x0000000500007c0c */ /* 0x000fc8000bf06070 */
[----:B------:R0:W-:Y:S09]  /*06a0*/  STG.E.U8 desc[UR8][R4.64], R18 ;  /* 0x0000001204007986 */ /* 0x0001f2000c101108 */
[----:B------:R-:W-:Y:S05]  /*06b0*/  @P0 BRA `(.L_x_503) ;  /* 0x0000000000380947 */ /* 0x000fea0003800000 */
[----:B------:R-:W1:Y:S01]  /*06c0*/  LDCU.64 UR6, c[0x0][0x388] ;  /* 0x00007100ff0677ac */ /* 0x000e620008000a00 */
[C---:B0-----:R-:W-:Y:S02]  /*06d0*/  VIADD R4, R0.reuse, UR4 ;  /* 0x0000000400047c36 */ /* 0x041fe40008000000 */
[----:B------:R-:W-:-:S03]  /*06e0*/  VIADD R0, R0, 0x80 ;  /* 0x0000008000007836 */ /* 0x000fc60000000000 */
[----:B-1----:R-:W-:-:S05]  /*06f0*/  IADD3 R4, P0, PT, R4, UR6, RZ ;  /* 0x0000000604047c10 */ /* 0x002fca000ff1e0ff */
[----:B------:R-:W-:-:S05]  /*0700*/  IMAD.X R5, RZ, RZ, UR7, P0 ;  /* 0x00000007ff057e24 */ /* 0x000fca00080e06ff */
[----:B------:R0:W-:Y:S03]  /*0710*/  STG.E.U8 desc[UR8][R4.64], R7 ;  /* 0x0000000704007986 */ /* 0x0001e6000c101108 */
.L_x_502:
[----:B------:R-:W-:-:S13]  /*0720*/  ISETP.GE.U32.AND P0, PT, R0, UR5, PT ;  /* 0x0000000500007c0c */ /* 0x000fda000bf06070 */
[----:B------:R-:W-:Y:S05]  /*0730*/  @P0 BRA `(.L_x_504) ;  /* 0x0000000000380947 */ /* 0x000fea0003800000 */
[----:B------:R-:W1:Y:S01]  /*0740*/  LDCU.64 UR6, c[0x0][0x388] ;  /* 0x00007100ff0677ac */ /* 0x000e620008000a00 */
[C---:B0-----:R-:W-:Y:S02]  /*0750*/  VIADD R4, R0.reuse, UR4 ;  /* 0x0000000400047c36 */ /* 0x041fe40008000000 */
[----:B------:R-:W-:-:S03]  /*0760*/  VIADD R0, R0, 0x80 ;  /* 0x0000008000007836 */ /* 0x000fc60000000000 */
[----:B-1----:R-:W-:-:S05]  /*0770*/  IADD3 R4, P0, PT, R4, UR6, RZ ;  /* 0x0000000604047c10 */ /* 0x002fca000ff1e0ff */
[----:B------:R-:W-:-:S05]  /*0780*/  IMAD.X R5, RZ, RZ, UR7, P0 ;  /* 0x00000007ff057e24 */ /* 0x000fca00080e06ff */
[----:B------:R1:W-:Y:S03]  /*0790*/  STG.E.U8 desc[UR8][R4.64], R9 ;  /* 0x0000000904007986 */ /* 0x0003e6000c101108 */
.L_x_503:
[----:B------:R-:W-:-:S13]  /*07a0*/  ISETP.GE.U32.AND P0, PT, R0, UR5, PT ;  /* 0x0000000500007c0c */ /* 0x000fda000bf06070 */
[----:B------:R-:W-:Y:S05]  /*07b0*/  @P0 BRA `(.L_x_505) ;  /* 0x0000000000380947 */ /* 0x000fea0003800000 */
[----:B------:R-:W2:Y:S01]  /*07c0*/  LDCU.64 UR6, c[0x0][0x388] ;  /* 0x00007100ff0677ac */ /* 0x000ea20008000a00 */
[C---:B01----:R-:W-:Y:S02]  /*07d0*/  VIADD R4, R0.reuse, UR4 ;  /* 0x0000000400047c36 */ /* 0x043fe40008000000 */
[----:B------:R-:W-:-:S03]  /*07e0*/  VIADD R0, R0, 0x80 ;  /* 0x0000008000007836 */ /* 0x000fc60000000000 */
[----:B--2---:R-:W-:-:S05]  /*07f0*/  IADD3 R4, P0, PT, R4, UR6, RZ ;  /* 0x0000000604047c10 */ /* 0x004fca000ff1e0ff */
[----:B------:R-:W-:-:S05]  /*0800*/  IMAD.X R5, RZ, RZ, UR7, P0 ;  /* 0x00000007ff057e24 */ /* 0x000fca00080e06ff */
[----:B------:R1:W-:Y:S03]  /*0810*/  STG.E.U8 desc[UR8][R4.64], R11 ;  /* 0x0000000b04007986 */ /* 0x0003e6000c101108 */
.L_x_504:
        /* <DEDUP_REMOVED lines=8> */
.L_x_505:
[----:B------:R-:W-:-:S13]  /*08a0*/  ISETP.GE.U32.AND P0, PT, R0, UR5, PT ;  /* 0x0000000500007c0c */ /* 0x000fda000bf06070 */
[----:B------:R-:W-:Y:S05]  /*08b0*/  @P0 BREAK.RELIABLE B1 ;  /* 0x0000000000010942 */ /* 0x000fea0003800100 */
[----:B------:R-:W-:Y:S05]  /*08c0*/  @P0 BRA `(.L_x_507) ;  /* 0x0000000000380947 */ /* 0x000fea0003800000 */
[----:B------:R-:W3:Y:S01]  /*08d0*/  LDCU.64 UR6, c[0x0][0x388] ;  /* 0x00007100ff0677ac */ /* 0x000ee20008000a00 */
[C---:B012---:R-:W-:Y:S02]  /*08e0*/  VIADD R4, R0.reuse, UR4 ;  /* 0x0000000400047c36 */ /* 0x047fe40008000000 */
[----:B------:R-:W-:-:S03]  /*08f0*/  VIADD R0, R0, 0x80 ;  /* 0x0000008000007836 */ /* 0x000fc60000000000 */
[----:B---3--:R-:W-:-:S05]  /*0900*/  IADD3 R4, P0, PT, R4, UR6, RZ ;  /* 0x0000000604047c10 */ /* 0x008fca000ff1e0ff */
[----:B------:R-:W-:-:S05]  /*0910*/  IMAD.X R5, RZ, RZ, UR7, P0 ;  /* 0x00000007ff057e24 */ /* 0x000fca00080e06ff */
[----:B------:R2:W-:Y:S03]  /*0920*/  STG.E.U8 desc[UR8][R4.64], R15 ;  /* 0x0000000f04007986 */ /* 0x0005e6000c101108 */
.L_x_506:
[----:B------:R-:W-:Y:S05]  /*0930*/  BSYNC.RELIABLE B1 ;  /* 0x0000000000017941 */ /* 0x000fea0003800100 */
.L_x_501:
[----:B------:R-:W-:-:S13]  /*0940*/  ISETP.GE.U32.AND P0, PT, R0, UR5, PT ;  /* 0x0000000500007c0c */ /* 0x000fda000bf06070 */
[----:B0-----:R-:W0:Y:S01]  /*0950*/  @!P0 LDC.64 R6, c[0x0][0x388] ;  /* 0x0000e200ff068b82 */ /* 0x001e220000000a00 */
[C---:B-12---:R-:W-:Y:S02]  /*0960*/  @!P0 VIADD R5, R0.reuse, UR4 ;  /* 0x0000000400058c36 */ /* 0x046fe40008000000 */
[----:B------:R-:W-:-:S03]  /*0970*/  @!P0 VIADD R0, R0, 0x80 ;  /* 0x0000008000008836 */ /* 0x000fc60000000000 */
[----:B0-----:R-:W-:-:S05]  /*0980*/  @!P0 IADD3 R4, P1, PT, R5, R6, RZ ;  /* 0x0000000605048210 */ /* 0x001fca0007f3e0ff */
[----:B------:R-:W-:-:S05]  /*0990*/  @!P0 IMAD.X R5, RZ, RZ, R7, P1 ;  /* 0x000000ffff058224 */ /* 0x000fca00008e0607 */
[----:B------:R3:W-:Y:S03]  /*09a0*/  @!P0 STG.E.U8 desc[UR8][R4.64], R3 ;  /* 0x0000000304008986 */ /* 0x0007e6000c101108 */
.L_x_507:
[----:B------:R-:W-:Y:S05]  /*09b0*/  BSYNC.RECONVERGENT B0 ;  /* 0x0000000000007941 */ /* 0x000fea0003800200 */
.L_x_500:
[----:B------:R-:W-:Y:S05]  /*09c0*/  WARPSYNC.ALL ;  /* 0x0000000000007948 */ /* 0x000fea0003800000 */
[----:B------:R-:W-:-:S13]  /*09d0*/  ISETP.GE.U32.AND P0, PT, R0, UR5, PT ;  /* 0x0000000500007c0c */ /* 0x000fda000bf06070 */
[----:B------:R-:W-:Y:S05]  /*09e0*/  @P0 EXIT ;  /* 0x000000000000094d */ /* 0x000fea0003800000 */
[----:B------:R-:W0:Y:S01]  /*09f0*/  LDCU.64 UR6, c[0x0][0x388] ;  /* 0x00007100ff0677ac */ /* 0x000e220008000a00 */
[----:B------:R-:W-:-:S05]  /*0a00*/  VIADD R0, R0, UR4 ;  /* 0x0000000400007c36 */ /* 0x000fca0008000000 */
[----:B0123--:R-:W-:-:S05]  /*0a10*/  IADD3 R4, P0, PT, R0, UR6, RZ ;  /* 0x0000000600047c10 */ /* 0x00ffca000ff1e0ff */
[----:B------:R-:W-:-:S05]  /*0a20*/  IMAD.X R5, RZ, RZ, UR7, P0 ;  /* 0x00000007ff057e24 */ /* 0x000fca00080e06ff */
[----:B------:R-:W-:Y:S01]  /*0a30*/  STG.E.U8 desc[UR8][R4.64], R2 ;  /* 0x0000000204007986 */ /* 0x000fe2000c101108 */
[----:B------:R-:W-:Y:S05]  /*0a40*/  EXIT ;  /* 0x000000000000794d */ /* 0x000fea0003800000 */
.L_x_499:
[----:B------:R-:W0:Y:S01]  /*0a50*/  LDCU.64 UR6, c[0x0][0x390] ;  /* 0x00007200ff0677ac */ /* 0x000e220008000a00 */
[----:B------:R-:W1:Y:S01]  /*0a60*/  S2R R11, SR_TID.X ;  /* 0x00000000000b7919 */ /* 0x000e620000002100 */
[----:B0-----:R-:W-:-:S04]  /*0a70*/  UIADD3 UR6, UP0, UPT, UR4, UR6, URZ ;  /* 0x0000000604067290 */ /* 0x001fc8000ff1e0ff */
[----:B------:R-:W-:Y:S02]  /*0a80*/  UIADD3.X UR7, UPT, UPT, URZ, UR7, URZ, UP0, !UPT ;  /* 0x00000007ff077290 */ /* 0x000fe400087fe4ff */
[----:B------:R-:W-:-:S04]  /*0a90*/  IMAD.U32 R4, RZ, RZ, UR6 ;  /* 0x00000006ff047e24 */ /* 0x000fc8000f8e00ff */
[----:B------:R-:W-:Y:S02]  /*0aa0*/  IMAD.U32 R5, RZ, RZ, UR7 ;  /* 0x00000007ff057e24 */ /* 0x000fe4000f8e00ff */
[----:B-1----:R-:W-:-:S03]  /*0ab0*/  IMAD.WIDE.U32 R4, R11, 0x2, R4 ;  /* 0x000000020b047825 */ /* 0x002fc600078e0004 */
[----:B------:R-:W0:Y:S02]  /*0ac0*/  LDCU.64 UR6, c[0x0][0x388] ;  /* 0x00007100ff0677ac */ /* 0x000e240008000a00 */
[----:B------:R-:W2:Y:S04]  /*0ad0*/  LDG.E.U16 R6, desc[UR8][R4.64] ;  /* 0x0000000804067981 */ /* 0x000ea8000c1e1500 */
[----:B------:R-:W3:Y:S04]  /*0ae0*/  LDG.E.U16 R7, desc[UR8][R4.64+0x100] ;  /* 0x0001000804077981 */ /* 0x000ee8000c1e1500 */
[----:B------:R-:W4:Y:S04]  /*0af0*/  LDG.E.U16 R8, desc[UR8][R4.64+0x200] ;  /* 0x0002000804087981 */ /* 0x000f28000c1e1500 */
[----:B------:R4:W5:Y:S01]  /*0b00*/  LDG.E.U16 R9, desc[UR8][R4.64+0x300] ;  /* 0x0003000804097981 */ /* 0x000962000c1e1500 */
[----:B------:R-:W-:Y:S01]  /*0b10*/  ISETP.NE.AND P0, PT, RZ, UR10, PT ;  /* 0x0000000aff007c0c */ /* 0x000fe2000bf05270 */
[----:B0-----:R-:W-:-:S04]  /*0b20*/  UIADD3 UR6, UP0, UPT, UR4, UR6, URZ ;  /* 0x0000000604067290 */ /* 0x001fc8000ff1e0ff */
[----:B------:R-:W-:Y:S02]  /*0b30*/  UIADD3.X UR7, UPT, UPT, URZ, UR7, URZ, UP0, !UPT ;  /* 0x00000007ff077290 */ /* 0x000fe400087fe4ff */
[----:B------:R-:W-:-:S04]  /*0b40*/  IMAD.U32 R2, RZ, RZ, UR6 ;  /* 0x00000006ff027e24 */ /* 0x000fc8000f8e00ff */
[----:B------:R-:W-:Y:S02]  /*0b50*/  IMAD.U32 R3, RZ, RZ, UR7 ;  /* 0x00000007ff037e24 */ /* 0x000fe4000f8e00ff */
[----:B------:R-:W-:Y:S01]  /*0b60*/  IMAD.WIDE.U32 R2, R11, 0x2, R2 ;  /* 0x000000020b027825 */ /* 0x000fe200078e0002 */
[C---:B--2---:R-:W-:Y:S02]  /*0b70*/  PRMT R0, R6.reuse, 0x7770, RZ ;  /* 0x0000777006007816 */ /* 0x044fe400000000ff */
[----:B------:R-:W-:Y:S02]  /*0b80*/  PRMT R6, R6, 0x7771, RZ ;  /* 0x0000777106067816 */ /* 0x000fe400000000ff */
[----:B------:R-:W-:Y:S02]  /*0b90*/  ISETP.NE.AND P1, PT, R0, RZ, P0 ;  /* 0x000000ff0000720c */ /* 0x000fe40000725270 */
[----:B---3--:R-:W-:Y:S02]  /*0ba0*/  PRMT R0, R7, 0x7771, RZ ;  /* 0x0000777107007816 */ /* 0x008fe400000000ff */
[----:B----4-:R-:W-:-:S02]  /*0bb0*/  PRMT R5, R8, 0x7770, RZ ;  /* 0x0000777008057816 */ /* 0x010fc400000000ff */
[----:B------:R-:W-:Y:S02]  /*0bc0*/  PRMT R4, R7, 0x7770, RZ ;  /* 0x0000777007047816 */ /* 0x000fe400000000ff */
[----:B------:R-:W-:Y:S02]  /*0bd0*/  ISETP.NE.AND P4, PT, R0, RZ, P0 ;  /* 0x000000ff0000720c */ /* 0x000fe40000785270 */
[----:B------:R-:W-:Y:S02]  /*0be0*/  PRMT R0, R8, 0x7771, RZ ;  /* 0x0000777108007816 */ /* 0x000fe400000000ff */
[----:B------:R-:W-:Y:S02]  /*0bf0*/  ISETP.NE.AND P3, PT, R5, RZ, P0 ;  /* 0x000000ff0500720c */ /* 0x000fe40000765270 */
[----:B------:R-:W-:Y:S02]  /*0c00*/  ISETP.NE.AND P5, PT, R4, RZ, P0 ;  /* 0x000000ff0400720c */ /* 0x000fe400007a5270 */
[----:B-----5:R-:W-:-:S02]  /*0c10*/  PRMT R5, R9, 0x7770, RZ ;  /* 0x0000777009057816 */ /* 0x020fc400000000ff */
[----:B------:R-:W-:Y:S02]  /*0c20*/  PRMT R4, R9, 0x7771, RZ ;  /* 0x0000777109047816 */ /* 0x000fe400000000ff */
[----:B------:R-:W-:Y:S02]  /*0c30*/  ISETP.NE.AND P2, PT, R0, RZ, P0 ;  /* 0x000000ff0000720c */ /* 0x000fe40000745270 */
[----:B------:R-:W-:Y:S02]  /*0c40*/  SEL R0, RZ, 0x1, !P1 ;  /* 0x00000001ff007807 */ /* 0x000fe40004800000 */
[----:B------:R-:W-:Y:S02]  /*0c50*/  ISETP.NE.AND P6, PT, R6, RZ, P0 ;  /* 0x000000ff0600720c */ /* 0x000fe400007c5270 */
[----:B------:R-:W-:Y:S02]  /*0c60*/  ISETP.NE.AND P1, PT, R5, RZ, P0 ;  /* 0x000000ff0500720c */ /* 0x000fe40000725270 */
[----:B------:R-:W-:-:S02]  /*0c70*/  ISETP.NE.AND P0, PT, R4, RZ, P0 ;  /* 0x000000ff0400720c */ /* 0x000fc40000705270 */
[----:B------:R-:W-:Y:S02]  /*0c80*/  SEL R5, RZ, 0x1, !P6 ;  /* 0x00000001ff057807 */ /* 0x000fe40007000000 */
[----:B------:R-:W-:Y:S02]  /*0c90*/  SEL R4, RZ, 0x1, !P5 ;  /* 0x00000001ff047807 */ /* 0x000fe40006800000 */
[----:B------:R-:W-:Y:S02]  /*0ca0*/  SEL R7, RZ, 0x1, !P4 ;  /* 0x00000001ff077807 */ /* 0x000fe40006000000 */
[----:B------:R-:W-:Y:S02]  /*0cb0*/  SEL R6, RZ, 0x1, !P3 ;  /* 0x00000001ff067807 */ /* 0x000fe40005800000 */
[----:B------:R-:W-:Y:S02]  /*0cc0*/  SEL R9, RZ, 0x1, !P2 ;  /* 0x00000001ff097807 */ /* 0x000fe40005000000 */
[----:B------:R-:W-:-:S02]  /*0cd0*/  SEL R8, RZ, 0x1, !P1 ;  /* 0x00000001ff087807 */ /* 0x000fc40004800000 */
[----:B------:R-:W-:Y:S02]  /*0ce0*/  SEL R11, RZ, 0x1, !P0 ;  /* 0x00000001ff0b7807 */ /* 0x000fe40004000000 */
[----:B------:R-:W-:Y:S02]  /*0cf0*/  PRMT R5, R5, 0x7604, R0 ;  /* 0x0000760405057816 */ /* 0x000fe40000000000 */
[----:B------:R-:W-:Y:S02]  /*0d00*/  PRMT R7, R7, 0x7604, R4 ;  /* 0x0000760407077816 */ /* 0x000fe40000000004 */
[----:B------:R-:W-:Y:S01]  /*0d10*/  PRMT R9, R9, 0x7604, R6 ;  /* 0x0000760409097816 */ /* 0x000fe20000000006 */
[----:B------:R-:W-:Y:S01]  /*0d20*/  STG.E.U16 desc[UR8][R2.64], R5 ;  /* 0x0000000502007986 */ /* 0x000fe2000c101508 */
[----:B------:R-:W-:-:S03]  /*0d30*/  PRMT R11, R11, 0x7604, R8 ;  /* 0x000076040b0b7816 */ /* 0x000fc60000000008 */
[----:B------:R-:W-:Y:S04]  /*0d40*/  STG.E.U16 desc[UR8][R2.64+0x100], R7 ;  /* 0x0001000702007986 */ /* 0x000fe8000c101508 */
[----:B------:R-:W-:Y:S04]  /*0d50*/  STG.E.U16 desc[UR8][R2.64+0x200], R9 ;  /* 0x0002000902007986 */ /* 0x000fe8000c101508 */
[----:B------:R-:W-:Y:S01]  /*0d60*/  STG.E.U16 desc[UR8][R2.64+0x300], R11 ;  /* 0x0003000b02007986 */ /* 0x000fe2000c101508 */
[----:B------:R-:W-:Y:S05]  /*0d70*/  EXIT ;  /* 0x000000000000794d */ /* 0x000fea0003800000 */
.L_x_508:
        /* <DEDUP_REMOVED lines=16> */
.L_x_16939:


//--------------------- .text._ZN2at6native29vectorized_elementwise_kernelILi4ENS0_13AUnaryFunctorIbbbNS0_15binary_internal10MulFunctorIbEEEESt5arrayIPcLm2EEEEviT0_T1_ --------------------------
	.section	.text._ZN2at6native29vectorized_elementwise_kernelILi4ENS0_13AUnaryFunctorIbbbNS0_15binary_internal10MulFunctorIbEEEESt5arrayIPcLm2EEEEviT0_T1_,"ax",@progbits
	.align	128
        .global         _ZN2at6native29vectorized_elementwise_kernelILi4ENS0_13AUnaryFunctorIbbbNS0_15binary_internal10MulFunctorIbEEEESt5arrayIPcLm2EEEEviT0_T1_
        .type           _ZN2at6native29vectorized_elementwise_kernelILi4ENS0_13AUnaryFunctorIbbbNS0_15binary_internal10MulFunctorIbEEEESt5arrayIPcLm2EEEEviT0_T1_,@function
        .size           _ZN2at6native29vectorized_elementwise_kernelILi4ENS0_13AUnaryFunctorIbbbNS0_15binary_internal10MulFunctorIbEEEESt5arrayIPcLm2EEEEviT0_T1_,(.L_x_16940 - _ZN2at6native29vectorized_elementwise_kernelILi4ENS0_13AUnaryFunctorIbbbNS0_15binary_internal10MulFunctorIbEEEESt5arrayIPcLm2EEEEviT0_T1_)
        .other          _ZN2at6native29vectorized_elementwise_kernelILi4ENS0_13AUnaryFunctorIbbbNS0_15binary_internal10MulFunctorIbEEEESt5arrayIPcLm2EEEEviT0_T1_,@"STO_CUDA_ENTRY STV_DEFAULT"
_ZN2at6native29vectorized_elementwise_kernelILi4ENS0_13AUnaryFunctorIbbbNS0_15binary_internal10MulFunctorIbEEEESt5arrayIPcLm2EEEEviT0_T1_:
.text._ZN2at6native29vectorized_elementwise_kernelILi4ENS0_13AUnaryFunctorIbbbNS0_15binary_internal10MulFunctorIbEEEESt5arrayIPcLm2EEEEviT0_T1_:
        /* <DEDUP_REMOVED lines=114> */
.L_x_512:
        /* <DEDUP_REMOVED lines=8> */
.L_x_513:
        /* <DEDUP_REMOVED lines=8> */
.L_x_514:
        /* <DEDUP_REMOVED lines=8> */
.L_x_515:
        /* <DEDUP_REMOVED lines=9> */
.L_x_516:
[----:B------:R-:W-:Y:S05]  /*0930*/  BSYNC.RELIABLE B1 ;  /* 0x0000000000017941 */ /* 0x000fea0003800100 */
.L_x_511:
[----:B------:R-:W-:-:S13]  /*0940*/  ISETP.GE.U32.AND P0, PT, R0, UR5, PT ;  /* 0x0000000500007c0c */ /* 0x000fda000bf06070 */
[----:B0-----:R-:W0:Y:S01]  /*0950*/  @!P0 LDC.64 R6, c[0x0][0x388] ;  /* 0x0000e200ff068b82 */ /* 0x001e220000000a00 */
[C---:B-12---:R-:W-:Y:S02]  /*0960*/  @!P0 VIADD R5, R0.reuse, UR4 ;  /* 0x0000000400058c36 */ /* 0x046fe40008000000 */
[----:B------:R-:W-:-:S03]  /*0970*/  @!P0 VIADD R0, R0, 0x80 ;  /* 0x0000008000008836 */ /* 0x000fc60000000000 */
[----:B0-----:R-:W-:-:S05]  /*0980*/  @!P0 IADD3 R4, P1, PT, R5, R6, RZ ;  /* 0x0000000605048210 */ /* 0x001fca0007f3e0ff */
[----:B------:R-:W-:-:S05]  /*0990*/  @!P0 IMAD.X R5, RZ, RZ, R7, P1 ;  /* 0x000000ffff058224 */ /* 0x000fca00008e0607 */
[----:B------:R3:W-:Y:S03]  /*09a0*/  @!P0 STG.E.U8 desc[UR8][R4.64], R3 ;  /* 0x0000000304008986 */ /* 0x0007e6000c101108 */
.L_x_517:
[----:B------:R-:W-:Y:S05]  /*09b0*/  BSYNC.RECONVERGENT B0 ;  /* 0x0000000000007941 */ /* 0x000fea0003800200 */
.L_x_510:
        /* <DEDUP_REMOVED lines=9> */
.L_x_509:
        /* <DEDUP_REMOVED lines=8> */
[----:B------:R-:W2:Y:S04]  /*0ad0*/  LDG.E R0, desc[UR8][R2.64] ;  /* 0x0000000802007981 */ /* 0x000ea8000c1e1900 */
[----:B------:R1:W3:Y:S01]  /*0ae0*/  LDG.E R6, desc[UR8][R2.64+0x200] ;  /* 0x0002000802067981 */ /* 0x0002e2000c1e1900 */
[----:B------:R-:W-:Y:S01]  /*0af0*/  ISETP.NE.AND P0, PT, RZ, UR10, PT ;  /* 0x0000000aff007c0c */ /* 0x000fe2000bf05270 */
[----:B0-----:R-:W-:-:S04]  /*0b00*/  UIADD3 UR6, UP0, UPT, UR4, UR6, URZ ;  /* 0x0000000604067290 */ /* 0x001fc8000ff1e0ff */
[----:B------:R-:W-:-:S06]  /*0b10*/  UIADD3.X UR7, UPT, UPT, URZ, UR7, URZ, UP0, !UPT ;  /* 0x00000007ff077290 */ /* 0x000fcc00087fe4ff */
[----:B-1----:R-:W-:Y:S01]  /*0b20*/  IMAD.U32 R3, RZ, RZ, UR7 ;  /* 0x00000007ff037e24 */ /* 0x002fe2000f8e00ff */
[C---:B--2---:R-:W-:Y:S02]  /*0b30*/  PRMT R5, R0.reuse, 0x7771, RZ ;  /* 0x0000777100057816 */ /* 0x044fe400000000ff */
[C---:B------:R-:W-:Y:S02]  /*0b40*/  PRMT R4, R0.reuse, 0x7770, RZ ;  /* 0x0000777000047816 */ /* 0x040fe400000000ff */
[----:B------:R-:W-:Y:S02]  /*0b50*/  ISETP.NE.AND P1, PT, R5, RZ, P0 ;  /* 0x000000ff0500720c */ /* 0x000fe40000725270 */
[C---:B------:R-:W-:Y:S02]  /*0b60*/  PRMT R5, R0.reuse, 0x7772, RZ ;  /* 0x0000777200057816 */ /* 0x040fe400000000ff */
[----:B------:R-:W-:Y:S02]  /*0b70*/  PRMT R0, R0, 0x7773, RZ ;  /* 0x0000777300007816 */ /* 0x000fe400000000ff */
[----:B------:R-:W-:-:S02]  /*0b80*/  ISETP.NE.AND P6, PT, R4, RZ, P0 ;  /* 0x000000ff0400720c */ /* 0x000fc400007c5270 */
[----:B---3--:R-:W-:Y:S02]  /*0b90*/  PRMT R4, R6, 0x7770, RZ ;  /* 0x0000777006047816 */ /* 0x008fe400000000ff */
[----:B------:R-:W-:Y:S02]  /*0ba0*/  ISETP.NE.AND P5, PT, R0, RZ, P0 ;  /* 0x000000ff0000720c */ /* 0x000fe400007a5270 */
[C---:B------:R-:W-:Y:S02]  /*0bb0*/  PRMT R0, R6.reuse, 0x7771, RZ ;  /* 0x0000777106007816 */ /* 0x040fe400000000ff */
[C---:B------:R-:W-:Y:S02]  /*0bc0*/  PRMT R2, R6.reuse, 0x7772, RZ ;  /* 0x0000777206027816 */ /* 0x040fe400000000ff */
[----:B------:R-:W-:Y:S02]  /*0bd0*/  PRMT R6, R6, 0x7773, RZ ;  /* 0x0000777306067816 */ /* 0x000fe400000000ff */
[----:B------:R-:W-:-:S02]  /*0be0*/  ISETP.NE.AND P3, PT, R4, RZ, P0 ;  /* 0x000000ff0400720c */ /* 0x000fc40000765270 */
[----:B------:R-:W-:Y:S02]  /*0bf0*/  SEL R4, RZ, 0x1, !P1 ;  /* 0x00000001ff047807 */ /* 0x000fe40004800000 */
[----:B------:R-:W-:Y:S02]  /*0c00*/  ISETP.NE.AND P4, PT, R5, RZ, P0 ;  /* 0x000000ff0500720c */ /* 0x000fe40000785270 */
[----:B------:R-:W-:Y:S02]  /*0c10*/  ISETP.NE.AND P2, PT, R0, RZ, P0 ;  /* 0x000000ff0000720c */ /* 0x000fe40000745270 */
[----:B------:R-:W-:Y:S01]  /*0c20*/  ISETP.NE.AND P1, PT, R2, RZ, P0 ;  /* 0x000000ff0200720c */ /* 0x000fe20000725270 */
[----:B------:R-:W-:Y:S01]  /*0c30*/  IMAD.U32 R2, RZ, RZ, UR6 ;  /* 0x00000006ff027e24 */ /* 0x000fe2000f8e00ff */
[----:B------:R-:W-:Y:S02]  /*0c40*/  ISETP.NE.AND P0, PT, R6, RZ, P0 ;  /* 0x000000ff0600720c */ /* 0x000fe40000705270 */
[----:B------:R-:W-:Y:S01]  /*0c50*/  SEL R7, RZ, 0x1, !P6 ;  /* 0x00000001ff077807 */ /* 0x000fe20007000000 */
[----:B------:R-:W-:Y:S01]  /*0c60*/  IMAD.WIDE.U32 R2, R13, 0x4, R2 ;  /* 0x000000040d027825 */ /* 0x000fe200078e0002 */
[----:B------:R-:W-:-:S02]  /*0c70*/  SEL R0, RZ, 0x1, !P5 ;  /* 0x00000001ff007807 */ /* 0x000fc40006800000 */
[----:B------:R-:W-:Y:S02]  /*0c80*/  SEL R5, RZ, 0x1, !P4 ;  /* 0x00000001ff057807 */ /* 0x000fe40006000000 */
[----:B------:R-:W-:Y:S02]  /*0c90*/  SEL R11, RZ, 0x1, !P3 ;  /* 0x00000001ff0b7807 */ /* 0x000fe40005800000 */
[----:B------:R-:W-:Y:S02]  /*0ca0*/  SEL R8, RZ, 0x1, !P2 ;  /* 0x00000001ff087807 */ /* 0x000fe40005000000 */
[----:B------:R-:W-:Y:S02]  /*0cb0*/  SEL R9, RZ, 0x1, !P1 ;  /* 0x00000001ff097807 */ /* 0x000fe40004800000 */
[----:B------:R-:W-:Y:S02]  /*0cc0*/  SEL R6, RZ, 0x1, !P0 ;  /* 0x00000001ff067807 */ /* 0x000fe40004000000 */
[----:B------:R-:W-:-:S02]  /*0cd0*/  PRMT R7, R7, 0x3340, R4 ;  /* 0x0000334007077816 */ /* 0x000fc40000000004 */
[----:B------:R-:W-:Y:S02]  /*0ce0*/  PRMT R0, R5, 0x3340, R0 ;  /* 0x0000334005007816 */ /* 0x000fe40000000000 */
[----:B------:R-:W-:Y:S02]  /*0cf0*/  PRMT R11, R11, 0x3340, R8 ;  /* 0x000033400b0b7816 */ /* 0x000fe40000000008 */
[----:B------:R-:W-:Y:S02]  /*0d00*/  PRMT R6, R9, 0x3340, R6 ;  /* 0x0000334009067816 */ /* 0x000fe40000000006 */
[----:B------:R-:W-:Y:S02]  /*0d10*/  PRMT R7, R7, 0x5410, R0 ;  /* 0x0000541007077816 */ /* 0x000fe40000000000 */
[----:B------:R-:W-:-:S03]  /*0d20*/  PRMT R11, R11, 0x5410, R6 ;  /* 0x000054100b0b7816 */ /* 0x000fc60000000006 */
[----:B------:R-:W-:Y:S04]  /*0d30*/  STG.E desc[UR8][R2.64], R7 ;  /* 0x0000000702007986 */ /* 0x000fe8000c101908 */
[----:B------:R-:W-:Y:S01]  /*0d40*/  STG.E desc[UR8][R2.64+0x200], R11 ;  /* 0x0002000b02007986 */ /* 0x000fe2000c101908 */
[----:B------:R-:W-:Y:S05]  /*0d50*/  EXIT ;  /* 0x000000000000794d */ /* 0x000fea0003800000 */
.L_x_518:
        /* <DEDUP_REMOVED lines=10> */
.L_x_16940:


//--------------------- .text._ZN2at6native29vectorized_elementwise_kernelILi8ENS0_13AUnaryFunctorIbbbNS0_15binary_internal10MulFunctorIbEEEESt5arrayIPcLm2EEEEviT0_T1_ --------------------------
	.section	.text._ZN2at6native29vectorized_elementwise_kernelILi8ENS0_13AUnaryFunctorIbbbNS0_15binary_internal10MulFunctorIbEEEESt5arrayIPcLm2EEEEviT0_T1_,"ax",@progbits
	.align	128
        .global         _ZN2at6native29vectorized_elementwise_kernelILi8ENS0_13AUnaryFunctorIbbbNS0_15binary_internal10MulFunctorIbEEEESt5arrayIPcLm2EEEEviT0_T1_
        .type           _ZN2at6native29vectorized_elementwise_kernelILi8ENS0_13AUnaryFunctorIbbbNS0_15binary_internal10MulFunctorIbEEEESt5arrayIPcLm2EEEEviT0_T1_,@function
        .size           _ZN2at6native29vectorized_elementwise_kernelILi8ENS0_13AUnaryFunctorIbbbNS0_15binary_internal10MulFunctorIbEEEESt5arrayIPcLm2EEEEviT0_T1_,(.L_x_16941 - _ZN2at6native29vectorized_elementwise_kernelILi8ENS0_13AUnaryFunctorIbbbNS0_15binary_internal10MulFunctorIbEEEESt5arrayIPcLm2EEEEviT0_T1_)
        .other          _ZN2at6native29vectorized_elementwise_kernelILi8ENS0_13AUnaryFunctorIbbbNS0_15binary_internal10MulFunctorIbEEEESt5arrayIPcLm2EEEEviT0_T1_,@"STO_CUDA_ENTRY STV_DEFAULT"
_ZN2at6native29vectorized_elementwise_kernelILi8ENS0_13AUnaryFunctorIbbbNS0_15binary_internal10MulFunctorIbEEEESt5arrayIPcLm2EEEEviT0_T1_:
.text._ZN2at6native29vectorized_elementwise_kernelILi8ENS0_13AUnaryFunctorIbbbNS0_15binary_internal10MulFunctorIbEEEESt5arrayIPcLm2EEEEviT0_T1_:
[----:B------:R-:W-:Y:S01]  /*0000*/  LDC R1, c[0x0][0x37c] ;  /* 0x0000df00ff017b82 */ /* 0x000fe20000000800 */
[----:B------:R-:W-:Y:S05]  /*0010*/  EXIT ;  /* 0x000000000000794d */ /* 0x000fea0003800000 */
.L_x_519:
        /* <DEDUP_REMOVED lines=14> */
.L_x_16941:


//--------------------- .text._ZN2at6native18elementwise_kernelILi128ELi4EZNS0_15gpu_kernel_implINS0_13BinaryFunctorIbbbNS0_15binary_internal10MulFunctorIbEEEEEEvRNS_18TensorIteratorBaseERKT_EUliE_EEviT1_ --------------------------
	.section	.text._ZN2at6native18elementwise_kernelILi128ELi4EZNS0_15gpu_kernel_implINS0_13BinaryFunctorIbbbNS0_15binary_internal10MulFunctorIbEEEEEEvRNS_18TensorIteratorBaseERKT_EUliE_EEviT1_,"ax",@progbits
	.align	128
        .global         _ZN2at6native18elementwise_kernelILi128ELi4EZNS0_15gpu_kernel_implINS0_13BinaryFunctorIbbbNS0_15binary_internal10MulFunctorIbEEEEEEvRNS_18TensorIteratorBaseERKT_EUliE_EEviT1_
        .type           _ZN2at6native18elementwise_kernelILi128ELi4EZNS0_15gpu_kernel_implINS0_13BinaryFunctorIbbbNS0_15binary_internal10MulFunctorIbEEEEEEvRNS_18TensorIteratorBaseERKT_EUliE_EEviT1_,@function
        .size           _ZN2at6native18elementwise_kernelILi128ELi4EZNS0_15gpu_kernel_implINS0_13BinaryFunctorIbbbNS0_15binary_internal10MulFunctorIbEEEEEEvRNS_18TensorIteratorBaseERKT_EUliE_EEviT1_,(.L_x_16942 - _ZN2at6native18elementwise_kernelILi128ELi4EZNS0_15gpu_kernel_implINS0_13BinaryFunctorIbbbNS0_15binary_internal10MulFunctorIbEEEEEEvRNS_18TensorIteratorBaseERKT_EUliE_EEviT1_)
        .other          _ZN2at6native18elementwise_kernelILi128ELi4EZNS0_15gpu_kernel_implINS0_13BinaryFunctorIbbbNS0_15binary_internal10MulFunctorIbEEEEEEvRNS_18TensorIteratorBaseERKT_EUliE_EEviT1_,@"STO_CUDA_ENTRY STV_DEFAULT"
_ZN2at6native18elementwise_kernelILi128ELi4EZNS0_15gpu_kernel_implINS0_13BinaryFunctorIbbbNS0_15binary_internal10MulFunctorIbEEEEEEvRNS_18TensorIteratorBaseERKT_EUliE_EEviT1_:
.text._ZN2at6native18elementwise_kernelILi128ELi4EZNS0_15gpu_kernel_implINS0_13BinaryFunctorIbbbNS0_15binary_internal10MulFunctorIbEEEEEEvRNS_18TensorIteratorBaseERKT_EUliE_EEviT1_:
        /* <DEDUP_REMOVED lines=20> */
[----:B------:R-:W-:Y:S02]  /*0140*/  IMAD.MOV.U32 R0, RZ, RZ, RZ ;  /* 0x000000ffff007224 */ /* 0x000fe400078e00ff */
[----:B------:R-:W-:-:S04]  /*0150*/  IMAD.MOV.U32 R16, RZ, RZ, RZ ;  /* 0x000000ffff107224 */ /* 0x000fc800078e00ff */
[----:B------:R-:W-:Y:S05]  /*0160*/  BRA.U !UP0, `(.L_x_522) ;  /* 0x0000001508707547 */ /* 0x000fea000b800000 */
[----:B------:R-:W0:Y:S01]  /*0170*/  LDCU.64 UR4, c[0x0][0x390] ;  /* 0x00007200ff0477ac */ /* 0x000e220008000a00 */
[----:B------:R-:W-:Y:S01]  /*0180*/  HFMA2 R16, -RZ, RZ, 0, 0 ;  /* 0x00000000ff107431 */ /* 0x000fe200000001ff */
[----:B------:R-:W1:Y:S01]  /*0190*/  LDCU UR6, c[0x0][0x38c] ;  /* 0x00007180ff0677ac */ /* 0x000e620008000800 */
[----:B------:R-:W2:Y:S01]  /*01a0*/  LDCU.64 UR8, c[0x0][0x4b8] ;  /* 0x00009700ff0877ac */ /* 0x000ea20008000a00 */
[----:B------:R-:W-:Y:S02]  /*01b0*/  UISETP.NE.AND UP0, UPT, UR41, URZ, UPT ;  /* 0x000000ff2900728c */ /* 0x000fe4000bf05270 */
[----:B0-----:R-:W-:Y:S01]  /*01c0*/  IMAD.HI.U32 R2, R17, UR4, R16 ;  /* 0x0000000411027c27 */ /* 0x001fe2000f8e0010 */
[----:B------:R-:W0:Y:S04]  /*01d0*/  LDCU UR4, c[0x0][0x4c0] ;  /* 0x00009800ff0477ac */ /* 0x000e280008000800 */
[----:B------:R-:W-:-:S05]  /*01e0*/  SHF.R.U32.HI R3, RZ, UR5, R2 ;  /* 0x00000005ff037c19 */ /* 0x000fca0008011602 */
[----:B------:R-:W-:-:S04]  /*01f0*/  IMAD.MOV R18, RZ, RZ, -R3 ;  /* 0x000000ffff127224 */ /* 0x000fc800078e0a03 */
[----:B-1----:R-:W-:-:S04]  /*0200*/  IMAD R18, R18, UR6, R17 ;  /* 0x0000000612127c24 */ /* 0x002fc8000f8e0211 */
[C---:B--2---:R-:W-:Y:S02]  /*0210*/  IMAD R16, R18.reuse, UR8, RZ ;  /* 0x0000000812107c24 */ /* 0x044fe4000f8e02ff */
[C---:B------:R-:W-:Y:S02]  /*0220*/  IMAD R0, R18.reuse, UR9, RZ ;  /* 0x0000000912007c24 */ /* 0x040fe4000f8e02ff */
[----:B0-----:R-:W-:Y:S01]  /*0230*/  IMAD R18, R18, UR4, RZ ;  /* 0x0000000412127c24 */ /* 0x001fe2000f8e02ff */
[----:B------:R-:W-:Y:S06]  /*0240*/  BRA.U !UP0, `(.L_x_522) ;  /* 0x0000001508387547 */ /* 0x000fec000b800000 */
[----:B------:R-:W0:Y:S01]  /*0250*/  LDCU.64 UR6, c[0x0][0x398] ;  /* 0x00007300ff0677ac */ /* 0x000e220008000a00 */
[----:B------:R-:W-:Y:S01]  /*0260*/  IMAD.MOV.U32 R2, RZ, RZ, RZ ;  /* 0x000000ffff027224 */ /* 0x000fe200078e00ff */
[----:B------:R-:W1:Y:S01]  /*0270*/  LDCU UR4, c[0x0][0x3a0] ;  /* 0x00007400ff0477ac */ /* 0x000e620008000800 */
[----:B------:R-:W2:Y:S01]  /*0280*/  LDCU UR5, c[0x0][0x4c4] ;  /* 0x00009880ff0577ac */ /* 0x000ea20008000800 */
[----:B------:R-:W3:Y:S01]  /*0290*/  LDCU.64 UR8, c[0x0][0x4c8] ;  /* 0x00009900ff0877ac */ /* 0x000ee20008000a00 */
[----:B------:R-:W-:Y:S01]  /*02a0*/  UISETP.NE.AND UP0, UPT, UR38, 0x2, UPT ;  /* 0x000000022600788c */ /* 0x000fe2000bf05270 */
[----:B0-----:R-:W-:-:S05]  /*02b0*/  IMAD.HI.U32 R4, R3, UR7, R2 ;  /* 0x0000000703047c27 */ /* 0x001fca000f8e0002 */
[----:B-1----:R-:W-:-:S05]  /*02c0*/  SHF.R.U32.HI R5, RZ, UR4, R4 ;  /* 0x00000004ff057c19 */ /* 0x002fca0008011604 */
[----:B------:R-:W-:-:S04]  /*02d0*/  IMAD.MOV R2, RZ, RZ, -R5 ;  /* 0x000000ffff027224 */ /* 0x000fc800078e0a05 */
[----:B------:R-:W-:-:S04]  /*02e0*/  IMAD R3, R2, UR6, R3 ;  /* 0x0000000602037c24 */ /* 0x000fc8000f8e0203 */
[C---:B--2---:R-:W-:Y:S02]  /*02f0*/  IMAD R16, R3.reuse, UR5, R16 ;  /* 0x0000000503107c24 */ /* 0x044fe4000f8e0210 */
[C---:B---3--:R-:W-:Y:S02]  /*0300*/  IMAD R0, R3.reuse, UR8, R0 ;  /* 0x0000000803007c24 */ /* 0x048fe4000f8e0200 */
[----:B------:R-:W-:Y:S01]  /*0310*/  IMAD R18, R3, UR9, R18 ;  /* 0x0000000903127c24 */ /* 0x000fe2000f8e0212 */
[----:B------:R-:W-:Y:S06]  /*0320*/  BRA.U !UP0, `(.L_x_522) ;  /* 0x0000001508007547 */ /* 0x000fec000b800000 */
[----:B------:R-:W0:Y:S01]  /*0330*/  LDCU.64 UR4, c[0x0][0x3a8] ;  /* 0x00007500ff0477ac */ /* 0x000e220008000a00 */
[----:B------:R-:W-:Y:S01]  /*0340*/  MOV R4, RZ ;  /* 0x000000ff00047202 */ /* 0x000fe20000000f00 */
[----:B------:R-:W1:Y:S01]  /*0350*/  LDCU UR6, c[0x0][0x3a4] ;  /* 0x00007480ff0677ac */ /* 0x000e620008000800 */
[----:B------:R-:W2:Y:S01]  /*0360*/  LDCU.64 UR8, c[0x0][0x4d0] ;  /* 0x00009a00ff0877ac */ /* 0x000ea20008000a00 */
[----:B------:R-:W-:Y:S02]  /*0370*/  UISETP.NE.AND UP0, UPT, UR38, 0x3, UPT ;  /* 0x000000032600788c */ /* 0x000fe4000bf05270 */
[----:B0-----:R-:W-:Y:S01]  /*0380*/  IMAD.HI.U32 R2, R5, UR4, R4 ;  /* 0x0000000405027c27 */ /* 0x001fe2000f8e0004 */
[----:B------:R-:W0:Y:S04]  /*0390*/  LDCU UR4, c[0x0][0x4d8] ;  /* 0x00009b00ff0477ac */ /* 0x000e280008000800 */
[----:B------:R-:W-:-:S05]  /*03a0*/  SHF.R.U32.HI R3, RZ, UR5, R2 ;  /* 0x00000005ff037c19 */ /* 0x000fca0008011602 */
[----:B------:R-:W-:-:S04]  /*03b0*/  IMAD.MOV R4, RZ, RZ, -R3 ;  /* 0x000000ffff047224 */ /* 0x000fc800078e0a03 */
[----:B-1----:R-:W-:-:S04]  /*03c0*/  IMAD R5, R4, UR6, R5 ;  /* 0x0000000604057c24 */ /* 0x002fc8000f8e0205 */
[C---:B--2---:R-:W-:Y:S02]  /*03d0*/  IMAD R16, R5.reuse, UR8, R16 ;  /* 0x0000000805107c24 */ /* 0x044fe4000f8e0210 */
[C---:B------:R-:W-:Y:S02]  /*03e0*/  IMAD R0, R5.reuse, UR9, R0 ;  /* 0x0000000905007c24 */ /* 0x040fe4000f8e0200 */
[----:B0-----:R-:W-:Y:S01]  /*03f0*/  IMAD R18, R5, UR4, R18 ;  /* 0x0000000405127c24 */ /* 0x001fe2000f8e0212 */
        /* <DEDUP_REMOVED lines=16> */
[----:B------:R-:W-:Y:S01]  /*0500*/  HFMA2 R4, -RZ, RZ, 0, 0 ;  /* 0x00000000ff047431 */ /* 0x000fe200000001ff */
        /* <DEDUP_REMOVED lines=281> */
[----:B------:R-:W2:Y:S03]  /*16a0*/  LDCU.64 UR8, c[0x0][0x5d8] ;  /* 0x0000bb00ff0877ac */ /* 0x000ea60008000a00 */
[----:B0-----:R-:W-:Y:S01]  /*16b0*/  IMAD.HI.U32 R2, R5, UR4, R4 ;  /* 0x0000000405027c27 */ /* 0x001fe2000f8e0004 */
[----:B------:R-:W0:Y:S04]  /*16c0*/  LDCU UR4, c[0x0][0x5e0] ;  /* 0x0000bc00ff0477ac */ /* 0x000e280008000800 */
[----:B------:R-:W-:-:S05]  /*16d0*/  SHF.R.U32.HI R2, RZ, UR5, R2 ;  /* 0x00000005ff027c19 */ /* 0x000fca0008011602 */
[----:B------:R-:W-:-:S04]  /*16e0*/  IMAD.MOV R3, RZ, RZ, -R2 ;  /* 0x000000ffff037224 */ /* 0x000fc800078e0a02 */
[----:B-1----:R-:W-:-:S04]  /*16f0*/  IMAD R5, R3, UR6, R5 ;  /* 0x0000000603057c24 */ /* 0x002fc8000f8e0205 */
[C---:B--2---:R-:W-:Y:S02]  /*1700*/  IMAD R16, R5.reuse, UR8, R16 ;  /* 0x0000000805107c24 */ /* 0x044fe4000f8e0210 */
[C---:B------:R-:W-:Y:S02]  /*1710*/  IMAD R0, R5.reuse, UR9, R0 ;  /* 0x0000000905007c24 */ /* 0x040fe4000f8e0200 */
[----:B0-----:R-:W-:-:S07]  /*1720*/  IMAD R18, R5, UR4, R18 ;  /* 0x0000000405127c24 */ /* 0x001fce000f8e0212 */
.L_x_522:
        /* <DEDUP_REMOVED lines=19> */
.L_x_527:
[----:B------:R-:W2:Y:S02]  /*1860*/  LDG.E.U8 R2, desc[UR36][R2.64] ;  /* 0x0000002402027981 */ /* 0x000ea4000c1e1100 */
[----:B--2---:R-:W-:-:S04]  /*1870*/  ISETP.NE.AND P0, PT, R2, RZ, PT ;  /* 0x000000ff0200720c */ /* 0x004fc80003f05270 */
[----:B------:R-:W-:Y:S01]  /*1880*/  P2R R19, PR, RZ, 0x1 ;  /* 0x00000001ff137803 */ /* 0x000fe20000000000 */
[----:B------:R-:W-:Y:S08]  /*1890*/  BRA `(.L_x_529) ;  /* 0x0000000800947947 */ /* 0x000ff00003800000 */
.L_x_526:
        /* <DEDUP_REMOVED lines=11> */
.L_x_531:
[----:B------:R-:W2:Y:S02]  /*1950*/  LDG.E R2, desc[UR36][R2.64] ;  /* 0x0000002402027981 */ /* 0x000ea4000c1e1900 */
[----:B--2---:R-:W-:-:S04]  /*1960*/  ISETP.NE.AND P0, PT, R2, RZ, PT ;  /* 0x000000ff0200720c */ /* 0x004fc80003f05270 */
[----:B------:R-:W-:Y:S01]  /*1970*/  P2R R19, PR, RZ, 0x1 ;  /* 0x00000001ff137803 */ /* 0x000fe20000000000 */
[----:B------:R-:W-:Y:S08]  /*1980*/  BRA `(.L_x_529) ;  /* 0x0000000800587947 */ /* 0x000ff00003800000 */
.L_x_530:
[----:B------:R-:W2:Y:S02]  /*1990*/  LDG.E.U16 R2, desc[UR36][R2.64] ;  /* 0x0000002402027981 */ /* 0x000ea4000c1e1500 */
[----:B--2---:R-:W-:-:S04]  /*19a0*/  ISETP.NE.AND P0, PT, R2, RZ, PT ;  /* 0x000000ff0200720c */ /* 0x004fc80003f05270 */
[----:B------:R-:W-:Y:S01]  /*19b0*/  P2R R19, PR, RZ, 0x1 ;  /* 0x00000001ff137803 */ /* 0x000fe20000000000 */
[----:B------:R-:W-:Y:S08]  /*19c0*/  BRA `(.L_x_529) ;  /* 0x0000000800487947 */ /* 0x000ff00003800000 */
.L_x_525:
        /* <DEDUP_REMOVED lines=10> */
.L_x_533:
[----:B------:R-:W2:Y:S02]  /*1a70*/  LDG.E.U16 R0, desc[UR36][R2.64] ;  /* 0x0000002402007981 */ /* 0x000ea4000c1e1500 */
[----:B--2---:R-:W-:-:S05]  /*1a80*/  HADD2.F32 R0, -RZ, R0.H0_H0 ;  /* 0x20000000ff007230 */ /* 0x004fca0000004100 */
[----:B------:R-:W-:-:S04]  /*1a90*/  FSETP.NEU.FTZ.AND P0, PT, R0, RZ, PT ;  /* 0x000000ff0000720b */ /* 0x000fc80003f1d000 */
[----:B------:R-:W-:Y:S01]  /*1aa0*/  P2R R19, PR, RZ, 0x1 ;  /* 0x00000001ff137803 */ /* 0x000fe20000000000 */
[----:B------:R-:W-:Y:S08]  /*1ab0*/  BRA `(.L_x_529) ;  /* 0x00000008000c7947 */ /* 0x000ff00003800000 */
.L_x_532:
        /* <DEDUP_REMOVED lines=12> */
.L_x_535:
        /* <DEDUP_REMOVED lines=10> */
.L_x_534:
[----:B------:R-:W2:Y:S02]  /*1c20*/  LDG.E.64 R2, desc[UR36][R2.64] ;  /* 0x0000002402027981 */ /* 0x000ea4000c1e1b00 */
[----:B--2---:R-:W0:Y:S02]  /*1c30*/  DSETP.NEU.AND P0, PT, R2, RZ, PT ;  /* 0x000000ff0200722a */ /* 0x004e240003f0d000 */
[----:B0-----:R-:W-:Y:S01]  /*1c40*/  P2R R19, PR, RZ, 0x1 ;  /* 0x00000001ff137803 */ /* 0x001fe20000000000 */
[----:B------:R-:W-:Y:S06]  /*1c50*/  BRA `(.L_x_529) ;  /* 0x0000000400a47947 */ /* 0x000fec0003800000 */
.L_x_524:
        /* <DEDUP_REMOVED lines=12> */
.L_x_538:
        /* <DEDUP_REMOVED lines=9> */
.L_x_537:
        /* <DEDUP_REMOVED lines=10> */
.L_x_540:
[----:B------:R-:W2:Y:S02]  /*1e50*/  LDG.E.U8 R0, desc[UR36][R2.64] ;  /* 0x0000002402007981 */ /* 0x000ea4000c1e1100 */
[----:B--2---:R-:W-:-:S05]  /*1e60*/  IMAD.SHL.U32 R4, R0, 0x2000000, RZ ;  /* 0x0200000000047824 */ /* 0x004fca00078e00ff */
[----:B------:R-:W-:-:S13]  /*1e70*/  ISETP.GT.U32.AND P0, PT, R4, 0x7ffffff, PT ;  /* 0x07ffffff0400780c */ /* 0x000fda0003f04070 */
[----:B------:R-:W-:Y:S02]  /*1e80*/  @!P0 SHF.L.U32 R0, R0, 0x8, RZ ;  /* 0x0000000800008819 */ /* 0x000fe400000006ff */
[----:B------:R-:W-:Y:S02]  /*1e90*/  @P0 LEA.HI R4, R4, 0x70000000, RZ, 0x1c ;  /* 0x7000000004040811 */ /* 0x000fe400078fe0ff */
[----:B------:R-:W-:-:S04]  /*1ea0*/  @!P0 LOP3.LUT R0, R0, 0x7f00, RZ, 0xc0, !PT ;  /* 0x00007f0000008812 */ /* 0x000fc800078ec0ff */
[----:B------:R-:W-:-:S05]  /*1eb0*/  @!P0 LOP3.LUT R0, R0, 0x3f000000, RZ, 0xfc, !PT ;  /* 0x3f00000000008812 */ /* 0x000fca00078efcff */
[----:B------:R-:W-:Y:S01]  /*1ec0*/  @!P0 FADD.FTZ R0, R0, -0.5 ;  /* 0xbf00000000008421 */ /* 0x000fe20000010000 */
[----:B------:R-:W-:-:S05]  /*1ed0*/  @P0 FMUL.FTZ R0, R4, 1.9259299443872358531e-34 ;  /* 0x0780000004000820 */ /* 0x000fca0000410000 */
[----:B------:R-:W-:-:S04]  /*1ee0*/  LOP3.LUT P0, RZ, R0, 0x7fffffff, RZ, 0xc0, !PT ;  /* 0x7fffffff00ff7812 */ /* 0x000fc8000780c0ff */
[----:B------:R-:W-:Y:S01]  /*1ef0*/  P2R R19, PR, RZ, 0x1 ;  /* 0x00000001ff137803 */ /* 0x000fe20000000000 */
[----:B------:R-:W-:Y:S08]  /*1f00*/  BRA `(.L_x_529) ;  /* 0x0000000000f87947 */ /* 0x000ff00003800000 */
.L_x_539:
[----:B------:R-:W2:Y:S02]  /*1f10*/  LDG.E.U16 R0, desc[UR36][R2.64] ;  /* 0x0000002402007981 */ /* 0x000ea4000c1e1500 */
[----:B--2---:R-:W-:-:S05]  /*1f20*/  IMAD.U32 R0, R0, 0x10000, RZ ;  /* 0x0001000000007824 */ /* 0x004fca00078e00ff */
[----:B------:R-:W-:-:S04]  /*1f30*/  FSETP.NEU.FTZ.AND P0, PT, R0, RZ, PT ;  /* 0x000000ff0000720b */ /* 0x000fc80003f1d000 */
[----:B------:R-:W-:Y:S01]  /*1f40*/  P2R R19, PR, RZ, 0x1 ;  /* 0x00000001ff137803 */ /* 0x000fe20000000000 */
[----:B------:R-:W-:Y:S08]  /*1f50*/  BRA `(.L_x_529) ;  /* 0x0000000000e47947 */ /* 0x000ff00003800000 */
.L_x_536:
        /* <DEDUP_REMOVED lines=12> */
.L_x_543:
[----:B------:R-:W2:Y:S02]  /*2020*/  LDG.E.U8 R2, desc[UR36][R2.64] ;  /* 0x0000002402027981 */ /* 0x000ea4000c1e1100 */
[----:B--2---:R-:W-:-:S04]  /*2030*/  ISETP.NE.AND P0, PT, R2, RZ, PT ;  /* 0x000000ff0200720c */ /* 0x004fc80003f05270 */
[----:B------:R-:W-:Y:S01]  /*2040*/  P2R R19, PR, RZ, 0x1 ;  /* 0x00000001ff137803 */ /* 0x000fe20000000000 */
[----:B------:R-:W-:Y:S08]  /*2050*/  BRA `(.L_x_529) ;  /* 0x0000000000a47947 */ /* 0x000ff00003800000 */
.L_x_542:
[----:B------:R-:W2:Y:S02]  /*2060*/  LDG.E.U8 R2, desc[UR36][R2.64] ;  /* 0x0000002402027981 */ /* 0x000ea4000c1e1100 */
[----:B--2---:R-:W-:-:S04]  /*2070*/  ISETP.NE.AND P0, PT, R2, RZ, PT ;  /* 0x000000ff0200720c */ /* 0x004fc80003f05270 */
[----:B------:R-:W-:Y:S01]  /*2080*/  P2R R19, PR, RZ, 0x1 ;  /* 0x00000001ff137803 */ /* 0x000fe20000000000 */
[----:B------:R-:W-:Y:S08]  /*2090*/  BRA `(.L_x_529) ;  /* 0x0000000000947947 */ /* 0x000ff00003800000 */
.L_x_541:
[----:B------:R-:W-:-:S09]  /*20a0*/  UISETP.NE.AND UP0, UPT, UR4, 0x1c, UPT ;  /* 0x0000001c0400788c */ /* 0x000fd2000bf05270 */
[----:B------:R-:W-:Y:S05]  /*20b0*/  BRA.U !UP0, `(.L_x_544) ;  /* 0x0000000108807547 */ /* 0x000fea000b800000 */
[----:B------:R-:W-:-:S09]  /*20c0*/  UISETP.NE.AND UP0, UPT, UR4, 0x1d, UPT ;  /* 0x0000001d0400788c */ /* 0x000fd2000bf05270 */
[----:B------:R-:W-:Y:S05]  /*20d0*/  BRA.U !UP0, `(.L_x_545) ;  /* 0x0000000108647547 */ /* 0x000fea000b800000 */
[----:B------:R-:W-:-:S09]  /*20e0*/  UISETP.NE.AND UP0, UPT, UR4, 0x2c, UPT ;  /* 0x0000002c0400788c */ /* 0x000fd2000bf05270 */
[----:B------:R-:W-:Y:S05]  /*20f0*/  BRA.U !UP0, `(.L_x_546) ;  /* 0x00000001084c7547 */ /* 0x000fea000b800000 */
.L_x_528:
        /* <DEDUP_REMOVED lines=8> */
[----:B0-----:R-:W-:Y:S02]  /*2180*/  IMAD.U32 R4, RZ, RZ, UR4 ;  /* 0x00000004ff047e24 */ /* 0x001fe4000f8e00ff */
[----:B------:R-:W-:Y:S01]  /*2190*/  IMAD.U32 R5, RZ, RZ, UR5 ;  /* 0x00000005ff057e24 */ /* 0x000fe2000f8e00ff */
[----:B-1----:R-:W-:Y:S01]  /*21a0*/  MOV R6, UR6 ;  /* 0x0000000600067c02 */ /* 0x002fe20008000f00 */
[----:B------:R-:W-:-:S02]  /*21b0*/  IMAD.U32 R7, RZ, RZ, UR7 ;  /* 0x00000007ff077e24 */ /* 0x000fc4000f8e00ff */
[----:B---3--:R-:W-:Y:S02]  /*21c0*/  IMAD.U32 R10, RZ, RZ, UR8 ;  /* 0x00000008ff0a7e24 */ /* 0x008fe4000f8e00ff */
[----:B------:R-:W-:-:S07]  /*21d0*/  IMAD.U32 R11, RZ, RZ, UR9 ;  /* 0x00000009ff0b7e24 */ /* 0x000fce000f8e00ff */
[----:B------:R-:W-:-:S07]  /*21e0*/  LEPC R20, `(.L_x_547) ;  /* 0x000000001014794e */ /* 0x000fce0000000000 */
[----:B--2---:R-:W-:Y:S05]  /*21f0*/  CALL.ABS.NOINC R2 ;  /* 0x0000000002007343 */ /* 0x004fea0003c00000 */
.L_x_547:
[----:B------:R-:W-:-:S04]  /*2200*/  PLOP3.LUT P0, PT, PT, PT, PT, 0x8, 0x80 ;  /* 0x000000000080781c */ /* 0x000fc80003f0e170 */
[----:B------:R-:W-:Y:S01]  /*2210*/  P2R R19, PR, RZ, 0x1 ;  /* 0x00000001ff137803 */ /* 0x000fe20000000000 */
[----:B------:R-:W-:Y:S08]  /*2220*/  BRA `(.L_x_529) ;  /* 0x0000000000307947 */ /* 0x000ff00003800000 */
.L_x_546:
[----:B------:R-:W2:Y:S02]  /*2230*/  LDG.E.U8 R2, desc[UR36][R2.64] ;  /* 0x0000002402027981 */ /* 0x000ea4000c1e1100 */
[----:B--2---:R-:W-:-:S04]  /*2240*/  ISETP.NE.AND P0, PT, R2, RZ, PT ;  /* 0x000000ff0200720c */ /* 0x004fc80003f05270 */
[----:B------:R-:W-:Y:S01]  /*2250*/  P2R R19, PR, RZ, 0x1 ;  /* 0x00000001ff137803 */ /* 0x000fe20000000000 */
[----:B------:R-:W-:Y:S08]  /*2260*/  BRA `(.L_x_529) ;  /* 0x0000000000207947 */ /* 0x000ff00003800000 */
.L_x_545:
[----:B------:R-:W2:Y:S02]  /*2270*/  LDG.E.64 R2, desc[UR36][R2.64] ;  /* 0x0000002402027981 */ /* 0x000ea4000c1e1b00 */
[----:B--2---:R-:W-:-:S04]  /*2280*/  ISETP.NE.U32.AND P0, PT, R2, RZ, PT ;  /* 0x000000ff0200720c */ /* 0x004fc80003f05070 */
[----:B------:R-:W-:-:S04]  /*2290*/  ISETP.NE.AND.EX P0, PT, R3, RZ, PT, P0 ;  /* 0x000000ff0300720c */ /* 0x000fc80003f05300 */
[----:B------:R-:W-:Y:S01]  /*22a0*/  P2R R19, PR, RZ, 0x1 ;  /* 0x00000001ff137803 */ /* 0x000fe20000000000 */
[----:B------:R-:W-:Y:S08]  /*22b0*/  BRA `(.L_x_529) ;  /* 0x00000000000c7947 */ /* 0x000ff00003800000 */
.L_x_544:
[----:B------:R-:W2:Y:S02]  /*22c0*/  LDG.E R2, desc[UR36][R2.64] ;  /* 0x0000002402027981 */ /* 0x000ea4000c1e1900 */
[----:B--2---:R-:W-:-:S04]  /*22d0*/  ISETP.NE.AND P0, PT, R2, RZ, PT ;  /* 0x000000ff0200720c */ /* 0x004fc80003f05270 */
[----:B------:R-:W-:-:S09]  /*22e0*/  P2R R19, PR, RZ, 0x1 ;  /* 0x00000001ff137803 */ /* 0x000fd20000000000 */
.L_x_529:
[----:B------:R-:W-:Y:S05]  /*22f0*/  BSYNC.RECONVERGENT B6 ;  /* 0x0000000000067941 */ /* 0x000fea0003800200 */
.L_x_523:
        /* <DEDUP_REMOVED lines=18> */
.L_x_552:
[----:B------:R-:W2:Y:S02]  /*2420*/  LDG.E.U8 R2, desc[UR36][R2.64] ;  /* 0x0000002402027981 */ /* 0x000ea4000c1e1100 */
[----:B--2---:R-:W-:Y:S01]  /*2430*/  ISETP.NE.AND P0, PT, R2, RZ, PT ;  /* 0x000000ff0200720c */ /* 0x004fe20003f05270 */
[----:B------:R-:W-:-:S12]  /*2440*/  BRA `(.L_x_554) ;  /* 0x0000000800407947 */ /* 0x000fd80003800000 */
.L_x_551:
        /* <DEDUP_REMOVED lines=10> */
.L_x_556:
[----:B------:R-:W2:Y:S02]  /*24f0*/  LDG.E R2, desc[UR36][R2.64] ;  /* 0x0000002402027981 */ /* 0x000ea4000c1e1900 */
[----:B--2---:R-:W-:Y:S01]  /*2500*/  ISETP.NE.AND P0, PT, R2, RZ, PT ;  /* 0x000000ff0200720c */ /* 0x004fe20003f05270 */
[----:B------:R-:W-:-:S12]  /*2510*/  BRA `(.L_x_554) ;  /* 0x00000008000c7947 */ /* 0x000fd80003800000 */
.L_x_555:
[----:B------:R-:W2:Y:S02]  /*2520*/  LDG.E.U16 R2, desc[UR36][R2.64] ;  /* 0x0000002402027981 */ /* 0x000ea4000c1e1500 */
[----:B--2---:R-:W-:Y:S01]  /*2530*/  ISETP.NE.AND P0, PT, R2, RZ, PT ;  /* 0x000000ff0200720c */ /* 0x004fe20003f05270 */
[----:B------:R-:W-:-:S12]  /*2540*/  BRA `(.L_x_554) ;  /* 0x0000000800007947 */ /* 0x000fd80003800000 */
.L_x_550:
        /* <DEDUP_REMOVED lines=9> */
.L_x_558:
[----:B------:R-:W2:Y:S02]  /*25e0*/  LDG.E.U16 R0, desc[UR36][R2.64] ;  /* 0x0000002402007981 */ /* 0x000ea4000c1e1500 */
[----:B--2---:R-:W-:-:S05]  /*25f0*/  HADD2.F32 R0, -RZ, R0.H0_H0 ;  /* 0x20000000ff007230 */ /* 0x004fca0000004100 */
[----:B------:R-:W-:Y:S01]  /*2600*/  FSETP.NEU.FTZ.AND P0, PT, R0, RZ, PT ;  /* 0x000000ff0000720b */ /* 0x000fe20003f1d000 */
[----:B------:R-:W-:-:S12]  /*2610*/  BRA `(.L_x_554) ;  /* 0x0000000400cc7947 */ /* 0x000fd80003800000 */
.L_x_557:
        /* <DEDUP_REMOVED lines=11> */
.L_x_560:
        /* <DEDUP_REMOVED lines=8> */
.L_x_559:
[----:B------:R-:W2:Y:S02]  /*2750*/  LDG.E.64 R2, desc[UR36][R2.64] ;  /* 0x0000002402027981 */ /* 0x000ea4000c1e1b00 */
[----:B--2---:R1:W2:Y:S02]  /*2760*/  DSETP.NEU.AND P0, PT, R2, RZ, PT ;  /* 0x000000ff0200722a */ /* 0x0042a40003f0d000 */
[----:B--2---:R-:W-:Y:S05]  /*2770*/  BRA `(.L_x_554) ;  /* 0x0000000400747947 */ /* 0x004fea0003800000 */
.L_x_549:
        /* <DEDUP_REMOVED lines=11> */
.L_x_563:
        /* <DEDUP_REMOVED lines=8> */
.L_x_562:
        /* <DEDUP_REMOVED lines=9> */
.L_x_565:
        /* <DEDUP_REMOVED lines=11> */
.L_x_564:
[----:B------:R-:W2:Y:S02]  /*29f0*/  LDG.E.U16 R0, desc[UR36][R2.64] ;  /* 0x0000002402007981 */ /* 0x000ea4000c1e1500 */
[----:B--2---:R-:W-:-:S05]  /*2a00*/  IMAD.U32 R0, R0, 0x10000, RZ ;  /* 0x0001000000007824 */ /* 0x004fca00078e00ff */
[----:B------:R-:W-:Y:S01]  /*2a10*/  FSETP.NEU.FTZ.AND P0, PT, R0, RZ, PT ;  /* 0x000000ff0000720b */ /* 0x000fe20003f1d000 */
[----:B------:R-:W-:-:S12]  /*2a20*/  BRA `(.L_x_554) ;  /* 0x0000000000c87947 */ /* 0x000fd80003800000 */
.L_x_561:
        /* <DEDUP_REMOVED lines=11> */
.L_x_568:
[----:B------:R-:W2:Y:S02]  /*2ae0*/  LDG.E.U8 R2, desc[UR36][R2.64] ;  /* 0x0000002402027981 */ /* 0x000ea4000c1e1100 */
[----:B--2---:R-:W-:Y:S01]  /*2af0*/  ISETP.NE.AND P0, PT, R2, RZ, PT ;  /* 0x000000ff0200720c */ /* 0x004fe20003f05270 */
[----:B------:R-:W-:-:S12]  /*2b00*/  BRA `(.L_x_554) ;  /* 0x0000000000907947 */ /* 0x000fd80003800000 */
.L_x_567:
[----:B------:R-:W2:Y:S02]  /*2b10*/  LDG.E.U8 R2, desc[UR36][R2.64] ;  /* 0x0000002402027981 */ /* 0x000ea4000c1e1100 */
[----:B--2---:R-:W-:Y:S01]  /*2b20*/  ISETP.NE.AND P0, PT, R2, RZ, PT ;  /* 0x000000ff0200720c */ /* 0x004fe20003f05270 */
[----:B------:R-:W-:-:S12]  /*2b30*/  BRA `(.L_x_554) ;  /* 0x0000000000847947 */ /* 0x000fd80003800000 */
.L_x_566:
[----:B------:R-:W-:-:S09]  /*2b40*/  UISETP.NE.AND UP0, UPT, UR4, 0x1c, UPT ;  /* 0x0000001c0400788c */ /* 0x000fd2000bf05270 */
[----:B------:R-:W-:Y:S05]  /*2b50*/  BRA.U !UP0, `(.L_x_569) ;  /* 0x0000000108747547 */ /* 0x000fea000b800000 */
[----:B------:R-:W-:-:S09]  /*2b60*/  UISETP.NE.AND UP0, UPT, UR4, 0x1d, UPT ;  /* 0x0000001d0400788c */ /* 0x000fd2000bf05270 */
[----:B------:R-:W-:Y:S05]  /*2b70*/  BRA.U !UP0, `(.L_x_570) ;  /* 0x00000001085c7547 */ /* 0x000fea000b800000 */
[----:B------:R-:W-:-:S09]  /*2b80*/  UISETP.NE.AND UP0, UPT, UR4, 0x2c, UPT ;  /* 0x0000002c0400788c */ /* 0x000fd2000bf05270 */
[----:B------:R-:W-:Y:S05]  /*2b90*/  BRA.U !UP0, `(.L_x_571) ;  /* 0x0000000108487547 */ /* 0x000fea000b800000 */
.L_x_553:
        /* <DEDUP_REMOVED lines=8> */
[----:B0-----:R-:W-:Y:S01]  /*2c20*/  IMAD.U32 R4, RZ, RZ, UR4 ;  /* 0x00000004ff047e24 */ /* 0x001fe2000f8e00ff */
[----:B------:R-:W-:Y:S01]  /*2c30*/  MOV R5, UR5 ;  /* 0x0000000500057c02 */ /* 0x000fe20008000f00 */
[----:B-1----:R-:W-:-:S02]  /*2c40*/  IMAD.U32 R6, RZ, RZ, UR6 ;  /* 0x00000006ff067e24 */ /* 0x002fc4000f8e00ff */
[----:B------:R-:W-:Y:S02]  /*2c50*/  IMAD.U32 R7, RZ, RZ, UR7 ;  /* 0x00000007ff077e24 */ /* 0x000fe4000f8e00ff */
[----:B---3--:R-:W-:Y:S01]  /*2c60*/  IMAD.U32 R10, RZ, RZ, UR8 ;  /* 0x00000008ff0a7e24 */ /* 0x008fe2000f8e00ff */
[----:B------:R-:W-:-:S07]  /*2c70*/  MOV R11, UR9 ;  /* 0x00000009000b7c02 */ /* 0x000fce0008000f00 */
[----:B------:R-:W-:-:S07]  /*2c80*/  LEPC R20, `(.L_x_572) ;  /* 0x000000001014794e */ /* 0x000fce0000000000 */
[----:B--2---:R-:W-:Y:S05]  /*2c90*/  CALL.ABS.NOINC R2 ;  /* 0x0000000002007343 */ /* 0x004fea0003c00000 */
.L_x_572:
[----:B------:R-:W-:Y:S01]  /*2ca0*/  PLOP3.LUT P0, PT, PT, PT, PT, 0x8, 0x80 ;  /* 0x000000000080781c */ /* 0x000fe20003f0e170 */
[----:B------:R-:W-:-:S12]  /*2cb0*/  BRA `(.L_x_554) ;  /* 0x0000000000247947 */ /* 0x000fd80003800000 */
.L_x_571:
[----:B------:R-:W2:Y:S02]  /*2cc0*/  LDG.E.U8 R2, desc[UR36][R2.64] ;  /* 0x0000002402027981 */ /* 0x000ea4000c1e1100 */
[----:B--2---:R-:W-:Y:S01]  /*2cd0*/  ISETP.NE.AND P0, PT, R2, RZ, PT ;  /* 0x000000ff0200720c */ /* 0x004fe20003f05270 */
[----:B------:R-:W-:-:S12]  /*2ce0*/  BRA `(.L_x_554) ;  /* 0x0000000000187947 */ /* 0x000fd80003800000 */
.L_x_570:
[----:B------:R-:W2:Y:S02]  /*2cf0*/  LDG.E.64 R2, desc[UR36][R2.64] ;  /* 0x0000002402027981 */ /* 0x000ea4000c1e1b00 */
[----:B--2---:R-:W-:-:S04]  /*2d00*/  ISETP.NE.U32.AND P0, PT, R2, RZ, PT ;  /* 0x000000ff0200720c */ /* 0x004fc80003f05070 */
[----:B------:R-:W-:Y:S01]  /*2d10*/  ISETP.NE.AND.EX P0, PT, R3, RZ, PT, P0 ;  /* 0x000000ff0300720c */ /* 0x000fe20003f05300 */
[----:B------:R-:W-:-:S12]  /*2d20*/  BRA `(.L_x_554) ;  /* 0x0000000000087947 */ /* 0x000fd80003800000 */
.L_x_569:
[----:B------:R-:W2:Y:S02]  /*2d30*/  LDG.E R2, desc[UR36][R2.64] ;  /* 0x0000002402027981 */ /* 0x000ea4000c1e1900 */
[----:B--2---:R-:W-:-:S13]  /*2d40*/  ISETP.NE.AND P0, PT, R2, RZ, PT ;  /* 0x000000ff0200720c */ /* 0x004fda0003f05270 */
.L_x_554:
[----:B------:R-:W-:Y:S05]  /*2d50*/  BSYNC.RECONVERGENT B6 ;  /* 0x0000000000067941 */ /* 0x000fea0003800200 */
.L_x_548:
[----:B------:R-:W1:Y:S01]  /*2d60*/  LDCU.64 UR6, c[0x0][0x5e8] ;  /* 0x0000bd00ff0677ac */ /* 0x000e620008000a00 */
[----:B------:R-:W-:Y:S01]  /*2d70*/  ISETP.NE.AND P1, PT, R19, RZ, PT ;  /* 0x000000ff1300720c */ /* 0x000fe20003f25270 */
[----:B------:R-:W-:Y:S01]  /*2d80*/  BSSY.RECONVERGENT B6, `(.L_x_573) ;  /* 0x00000d4000067945 */ /* 0x000fe20003800200 */
[----:B------:R-:W-:Y:S02]  /*2d90*/  UPRMT UR4, UR43, 0x9910, URZ ;  /* 0x000099102b047896 */ /* 0x000fe400080000ff */
[----:B------:R-:W-:Y:S02]  /*2da0*/  PLOP3.LUT P0, PT, P1, P0, PT, 0x80, 0x8 ;  /* 0x000000000008781c */ /* 0x000fe40000f01070 */
[----:B------:R-:W-:Y:S02]  /*2db0*/  UISETP.GT.AND UP0, UPT, UR4, 0x9, UPT ;  /* 0x000000090400788c */ /* 0x000fe4000bf04270 */
[----:B0-----:R-:W-:Y:S02]  /*2dc0*/  SEL R4, RZ, 0x1, !P0 ;  /* 0x00000001ff047807 */ /* 0x001fe40004000000 */
[----:B-1----:R-:W-:-:S04]  /*2dd0*/  IADD3 R2, P1, PT, R16, UR6, RZ ;  /* 0x0000000610027c10 */ /* 0x002fc8000ff3e0ff */
[----:B------:R-:W-:Y:S01]  /*2de0*/  IADD3.X R3, PT, PT, RZ, UR7, RZ, P1, !PT ;  /* 0x00000007ff037c10 */ /* 0x000fe20008ffe4ff */
[----:B------:R-:W-:Y:S08]  /*2df0*/  BRA.U UP0, `(.L_x_574) ;  /* 0x0000000100e07547 */ /* 0x000ff0000b800000 */
        /* <DEDUP_REMOVED lines=10> */
.L_x_577:
[----:B------:R3:W-:Y:S01]  /*2ea0*/  STG.E.U8 desc[UR36][R2.64], R4 ;  /* 0x0000000402007986 */ /* 0x0007e2000c101124 */
[----:B------:R-:W-:Y:S05]  /*2eb0*/  BRA `(.L_x_579) ;  /* 0x0000000c00007947 */ /* 0x000fea0003800000 */
.L_x_576:
        /* <DEDUP_REMOVED lines=9> */
.L_x_581:
[----:B------:R1:W-:Y:S01]  /*2f50*/  STG.E desc[UR36][R2.64], R4 ;  /* 0x0000000402007986 */ /* 0x0003e2000c101924 */
[----:B------:R-:W-:Y:S05]  /*2f60*/  BRA `(.L_x_579) ;  /* 0x0000000800d47947 */ /* 0x000fea0003800000 */
.L_x_580:
[----:B------:R2:W-:Y:S01]  /*2f70*/  STG.E.U16 desc[UR36][R2.64], R4 ;  /* 0x0000000402007986 */ /* 0x0005e2000c101524 */
[----:B------:R-:W-:Y:S05]  /*2f80*/  BRA `(.L_x_579) ;  /* 0x0000000800cc7947 */ /* 0x000fea0003800000 */
.L_x_575:
        /* <DEDUP_REMOVED lines=9> */
.L_x_583:
[----:B------:R-:W-:-:S04]  /*3020*/  I2FP.F32.U32 R0, R4 ;  /* 0x0000000400007245 */ /* 0x000fc80000201000 */
[----:B------:R-:W-:-:S05]  /*3030*/  F2FP.F16.F32.PACK_AB R0, RZ, R0 ;  /* 0x00000000ff00723e */ /* 0x000fca00000000ff */
[----:B------:R0:W-:Y:S01]  /*3040*/  STG.E.U16 desc[UR36][R2.64], R0 ;  /* 0x0000000002007986 */ /* 0x0001e2000c101524 */
[----:B------:R-:W-:Y:S05]  /*3050*/  BRA `(.L_x_579) ;  /* 0x0000000800987947 */ /* 0x000fea0003800000 */
.L_x_582:
        /* <DEDUP_REMOVED lines=10> */
.L_x_585:
[----:B------:R-:W-:-:S04]  /*3100*/  I2FP.F32.U32 R4, R4 ;  /* 0x0000000400047245 */ /* 0x000fc80000201000 */
[----:B------:R-:W-:-:S04]  /*3110*/  F2FP.F16.F32.PACK_AB R5, RZ, R4 ;  /* 0x00000004ff05723e */ /* 0x000fc800000000ff */
[----:B------:R-:W-:-:S05]  /*3120*/  PRMT R5, R5, 0x5410, RZ ;  /* 0x0000541005057816 */ /* 0x000fca00000000ff */
[----:B------:R0:W-:Y:S01]  /*3130*/  STG.E desc[UR36][R2.64], R5 ;  /* 0x0000000502007986 */ /* 0x0001e2000c101924 */
[----:B------:R-:W-:Y:S05]  /*3140*/  BRA `(.L_x_579) ;  /* 0x00000008005c7947 */ /* 0x000fea0003800000 */
.L_x_584:
[----:B------:R-:W0:Y:S02]  /*3150*/  I2F.F64.U32 R4, R4 ;  /* 0x0000000400047312 */ /* 0x000e240000201800 */
[----:B0-----:R0:W-:Y:S01]  /*3160*/  STG.E.64 desc[UR36][R2.64], R4 ;  /* 0x0000000402007986 */ /* 0x0011e2000c101b24 */
[----:B------:R-:W-:Y:S05]  /*3170*/  BRA `(.L_x_579) ;  /* 0x0000000800507947 */ /* 0x000fea0003800000 */
.L_x_574:
        /* <DEDUP_REMOVED lines=10> */
.L_x_588:
[----:B------:R-:W-:Y:S01]  /*3220*/  CS2R R6, SRZ ;  /* 0x0000000000067805 */ /* 0x000fe2000001ff00 */
[----:B------:R-:W0:Y:S04]  /*3230*/  I2F.F64.U32 R4, R4 ;  /* 0x0000000400047312 */ /* 0x000e280000201800 */
[----:B0-----:R0:W-:Y:S01]  /*3240*/  STG.E.128 desc[UR36][R2.64], R4 ;  /* 0x0000000402007986 */ /* 0x0011e2000c101d24 */
[----:B------:R-:W-:Y:S05]  /*3250*/  BRA `(.L_x_579) ;  /* 0x0000000800187947 */ /* 0x000fea0003800000 */
.L_x_587:
        /* <DEDUP_REMOVED lines=8> */
[----:B------:R-:W-:Y:S02]  /*32e0*/  IMAD.MOV.U32 R5, RZ, RZ, 0x7f ;  /* 0x0000007fff057424 */ /* 0x000fe400078e00ff */
        /* <DEDUP_REMOVED lines=8> */
.L_x_592:
[----:B------:R-:W-:Y:S05]  /*3370*/  BSYNC.RECONVERGENT B0 ;  /* 0x0000000000007941 */ /* 0x000fea0003800200 */
.L_x_591:
[----:B------:R0:W-:Y:S01]  /*3380*/  STG.E.U8 desc[UR36][R2.64], R5 ;  /* 0x0000000502007986 */ /* 0x0001e2000c101124 */
[----:B------:R-:W-:Y:S05]  /*3390*/  BRA `(.L_x_579) ;  /* 0x0000000400c87947 */ /* 0x000fea0003800000 */
.L_x_590:
[----:B------:R-:W-:-:S04]  /*33a0*/  I2FP.F32.U32 R7, R4 ;  /* 0x0000000400077245 */ /* 0x000fc80000201000 */
[----:B------:R-:W-:-:S13]  /*33b0*/  ISETP.GE.U32.AND P1, PT, R7, 0x47800000, PT ;  /* 0x478000000700780c */ /* 0x000fda0003f26070 */
[----:B------:R-:W-:Y:S02]  /*33c0*/  @P1 ISETP.GT.U32.AND P0, PT, R7, 0x7f800000, PT ;  /* 0x7f8000000700180c */ /* 0x000fe40003f04070 */
[----:B------:R-:W-:-:S04]  /*33d0*/  @P1 MOV R5, 0x7f ;  /* 0x0000007f00051802 */ /* 0x000fc80000000f00 */
        /* <DEDUP_REMOVED lines=12> */
.L_x_589:
[----:B------:R-:W-:-:S04]  /*34a0*/  I2FP.F32.U32 R0, R4 ;  /* 0x0000000400007245 */ /* 0x000fc80000201000 */
[----:B------:R-:W-:-:S05]  /*34b0*/  F2FP.BF16.F32.PACK_AB R0, RZ, R0 ;  /* 0x00000000ff00723e */ /* 0x000fca00000010ff */
[----:B------:R0:W-:Y:S01]  /*34c0*/  STG.E.U16 desc[UR36][R2.64], R0 ;  /* 0x0000000002007986 */ /* 0x0001e2000c101524 */
[----:B------:R-:W-:Y:S05]  /*34d0*/  BRA `(.L_x_579) ;  /* 0x0000000400787947 */ /* 0x000fea0003800000 */
.L_x_586:
        /* <DEDUP_REMOVED lines=10> */
.L_x_595:
        /* <DEDUP_REMOVED lines=12> */
.L_x_598:
[----:B------:R-:W-:-:S04]  /*3640*/  SHF.R.U32.HI R0, RZ, 0x14, R5 ;  /* 0x00000014ff007819 */ /* 0x000fc80000011605 */
[----:B------:R-:W-:-:S04]  /*3650*/  LOP3.LUT R0, R0, 0x1, RZ, 0xc0, !PT ;  /* 0x0000000100007812 */ /* 0x000fc800078ec0ff */
[----:B------:R-:W-:-:S04]  /*3660*/  IADD3 R0, PT, PT, R5, 0x487ffff, R0 ;  /* 0x0487ffff05007810 */ /* 0x000fc80007ffe000 */
[----:B------:R-:W-:-:S04]  /*3670*/  SHF.R.U32.HI R0, RZ, 0x14, R0 ;  /* 0x00000014ff007819 */ /* 0x000fc80000011600 */
[----:B------:R-:W-:-:S07]  /*3680*/  LOP3.LUT R4, R0, 0xff, RZ, 0xc0, !PT ;  /* 0x000000ff00047812 */ /* 0x000fce00078ec0ff */
.L_x_599:
[----:B------:R-:W-:-:S07]  /*3690*/  PRMT R0, R4, 0x7610, R0 ;  /* 0x0000761004007816 */ /* 0x000fce0000000000 */
.L_x_597:
[----:B------:R-:W-:Y:S05]  /*36a0*/  BSYNC.RECONVERGENT B0 ;  /* 0x0000000000007941 */ /* 0x000fea0003800200 */
.L_x_596:
[----:B------:R0:W-:Y:S01]  /*36b0*/  STG.E.U8 desc[UR36][R2.64], R0 ;  /* 0x0000000002007986 */ /* 0x0001e2000c101124 */
[----:B------:R-:W-:Y:S05]  /*36c0*/  BRA `(.L_x_579) ;  /* 0x0000000000fc7947 */ /* 0x000fea0003800000 */
.L_x_594:
        /* <DEDUP_REMOVED lines=12> */
.L_x_602:
[----:B------:R-:W-:-:S04]  /*3790*/  SHF.R.U32.HI R0, RZ, 0x15, R5 ;  /* 0x00000015ff007819 */ /* 0x000fc80000011605 */
[----:B------:R-:W-:-:S04]  /*37a0*/  LOP3.LUT R0, R0, 0x1, RZ, 0xc0, !PT ;  /* 0x0000000100007812 */ /* 0x000fc800078ec0ff */
[----:B------:R-:W-:-:S04]  /*37b0*/  IADD3 R0, PT, PT, R5, 0x88fffff, R0 ;  /* 0x088fffff05007810 */ /* 0x000fc80007ffe000 */
[----:B------:R-:W-:-:S04]  /*37c0*/  SHF.R.U32.HI R0, RZ, 0x15, R0 ;  /* 0x00000015ff007819 */ /* 0x000fc80000011600 */
[----:B------:R-:W-:-:S07]  /*37d0*/  LOP3.LUT R4, R0, 0xff, RZ, 0xc0, !PT ;  /* 0x000000ff00047812 */ /* 0x000fce00078ec0ff */
.L_x_603:
[----:B------:R-:W-:-:S07]  /*37e0*/  PRMT R0, R4, 0x7610, R0 ;  /* 0x0000761004007816 */ /* 0x000fce0000000000 */
.L_x_601:
[----:B------:R-:W-:Y:S05]  /*37f0*/  BSYNC.RECONVERGENT B0 ;  /* 0x0000000000007941 */ /* 0x000fea0003800200 */
.L_x_600:
[----:B------:R0:W-:Y:S01]  /*3800*/  STG.E.U8 desc[UR36][R2.64], R0 ;  /* 0x0000000002007986 */ /* 0x0001e2000c101124 */
[----:B------:R-:W-:Y:S05]  /*3810*/  BRA `(.L_x_579) ;  /* 0x0000000000a87947 */ /* 0x000fea0003800000 */
.L_x_593:
[----:B------:R-:W-:-:S09]  /*3820*/  UISETP.NE.AND UP0, UPT, UR4, 0x1c, UPT ;  /* 0x0000001c0400788c */ /* 0x000fd2000bf05270 */
[----:B------:R-:W-:Y:S05]  /*3830*/  BRA.U !UP0, `(.L_x_604) ;  /* 0x00000001089c7547 */ /* 0x000fea000b800000 */
[----:B------:R-:W-:-:S09]  /*3840*/  UISETP.NE.AND UP0, UPT, UR4, 0x1d, UPT ;  /* 0x0000001d0400788c */ /* 0x000fd2000bf05270 */
[----:B------:R-:W-:Y:S05]  /*3850*/  BRA.U !UP0, `(.L_x_605) ;  /* 0x0000000108887547 */ /* 0x000fea000b800000 */
[----:B------:R-:W-:-:S09]  /*3860*/  UISETP.NE.AND UP0, UPT, UR4, 0x2c, UPT ;  /* 0x0000002c0400788c */ /* 0x000fd2000bf05270 */
[----:B------:R-:W-:Y:S05]  /*3870*/  BRA.U !UP0, `(.L_x_606) ;  /* 0x0000000108447547 */ /* 0x000fea000b800000 */
.L_x_578:
        /* <DEDUP_REMOVED lines=10> */
[----:B---3--:R-:W-:-:S02]  /*3920*/  IMAD.U32 R6, RZ, RZ, UR8 ;  /* 0x00000008ff067e24 */ /* 0x008fc4000f8e00ff */
[----:B------:R-:W-:Y:S01]  /*3930*/  IMAD.U32 R7, RZ, RZ, UR9 ;  /* 0x00000009ff077e24 */ /* 0x000fe2000f8e00ff */
[----:B----4-:R-:W-:Y:S01]  /*3940*/  MOV R10, UR4 ;  /* 0x00000004000a7c02 */ /* 0x010fe20008000f00 */
[----:B-1----:R-:W-:-:S07]  /*3950*/  IMAD.U32 R11, RZ, RZ, UR5 ;  /* 0x00000005ff0b7e24 */ /* 0x002fce000f8e00ff */
[----:B------:R-:W-:-:S07]  /*3960*/  LEPC R20, `(.L_x_607) ;  /* 0x000000001014794e */ /* 0x000fce0000000000 */
[----:B--2---:R-:W-:Y:S05]  /*3970*/  CALL.ABS.NOINC R2 ;  /* 0x0000000002007343 */ /* 0x004fea0003c00000 */
.L_x_607:
[----:B------:R-:W-:Y:S05]  /*3980*/  BRA `(.L_x_579) ;  /* 0x00000000004c7947 */ /* 0x000fea0003800000 */
.L_x_606:
        /* <DEDUP_REMOVED lines=11> */
[----:B------:R-:W-:-:S04]  /*3a40*/  @!P0 IMAD.MOV R0, RZ, RZ, R4 ;  /* 0x000000ffff008224 */ /* 0x000fc800078e0204 */
[----:B------:R-:W-:-:S05]  /*3a50*/  @P1 IMAD.MOV.U32 R5, RZ, RZ, R0 ;  /* 0x000000ffff051224 */ /* 0x000fca00078e0000 */
[----:B------:R0:W-:Y:S01]  /*3a60*/  STG.E.U8 desc[UR36][R2.64], R5 ;  /* 0x0000000502007986 */ /* 0x0001e2000c101124 */
[----:B------:R-:W-:Y:S05]  /*3a70*/  BRA `(.L_x_579) ;  /* 0x0000000000107947 */ /* 0x000fea0003800000 */
.L_x_605:
[----:B------:R-:W-:-:S05]  /*3a80*/  HFMA2 R5, -RZ, RZ, 0, 0 ;  /* 0x00000000ff057431 */ /* 0x000fca00000001ff */
[----:B------:R0:W-:Y:S01]  /*3a90*/  STG.E.64 desc[UR36][R2.64], R4 ;  /* 0x0000000402007986 */ /* 0x0001e2000c101b24 */
[----:B------:R-:W-:Y:S05]  /*3aa0*/  BRA `(.L_x_579) ;  /* 0x0000000000047947 */ /* 0x000fea0003800000 */
.L_x_604:
[----:B------:R0:W-:Y:S02]  /*3ab0*/  STG.E desc[UR36][R2.64], R4 ;  /* 0x0000000402007986 */ /* 0x0001e4000c101924 */
.L_x_579:
[----:B------:R-:W-:Y:S05]  /*3ac0*/  BSYNC.RECONVERGENT B6 ;  /* 0x0000000000067941 */ /* 0x000fea0003800200 */
.L_x_573:
[----:B------:R-:W-:-:S07]  /*3ad0*/  VIADD R17, R17, 0x80 ;  /* 0x0000008011117836 */ /* 0x000fce0000000000 */
.L_x_521:
[----:B------:R-:W-:Y:S05]  /*3ae0*/  BSYNC.RECONVERGENT B7 ;  /* 0x0000000000077941 */ /* 0x000fea0003800200 */
.L_x_520:
[----:B------:R-:W5:Y:S01]  /*3af0*/  LDCU UR4, c[0x0][0x380] ;  /* 0x00007000ff0477ac */ /* 0x000f620008000800 */
[----:B------:R-:W-:Y:S01]  /*3b00*/  BSSY.RECONVERGENT B7, `(.L_x_608) ;  /* 0x000039f000077945 */ /* 0x000fe20003800200 */
[----:B-----5:R-:W-:-:S13]  /*3b10*/  ISETP.GE.AND P0, PT, R17, UR4, PT ;  /* 0x0000000411007c0c */ /* 0x020fda000bf06270 */
[----:B------:R-:W-:Y:S05]  /*3b20*/  @P0 BRA `(.L_x_609) ;  /* 0x0000003800700947 */ /* 0x000fea0003800000 */
[----:B------:R-:W5:Y:S01]  /*3b30*/  LDCU UR4, c[0x0][0x388] ;  /* 0x00007100ff0477ac */ /* 0x000f620008000800 */
[----:B------:R-:W-:Y:S01]  /*3b40*/  IMAD.MOV.U32 R18, RZ, RZ, RZ ;  /* 0x000000ffff127224 */ /* 0x000fe200078e00ff */
[----:B0-----:R-:W-:Y:S01]  /*3b50*/  MOV R0, RZ ;  /* 0x000000ff00007202 */ /* 0x001fe20000000f00 */
[----:B------:R-:W-:Y:S01]  /*3b60*/  IMAD.MOV.U32 R16, RZ, RZ, RZ ;  /* 0x000000ffff107224 */ /* 0x000fe200078e00ff */
[----:B-----5:R-:W-:-:S09]  /*3b70*/  UISETP.NE.AND UP0, UPT, UR4, URZ, UPT ;  /* 0x000000ff0400728c */ /* 0x020fd2000bf05270 */
[----:B------:R-:W-:Y:S05]  /*3b80*/  BRA.U !UP0, `(.L_x_610) ;  /* 0x0000001508707547 */ /* 0x000fea000b800000 */
[----:B------:R-:W1:Y:S01]  /*3b90*/  LDCU.64 UR4, c[0x0][0x390] ;  /* 0x00007200ff0477ac */ /* 0x000e620008000a00 */
[----:B------:R-:W-:Y:S01]  /*3ba0*/  IMAD.MOV.U32 R16, RZ, RZ, RZ ;  /* 0x000000ffff107224 */ /* 0x000fe200078e00ff */
[----:B------:R-:W0:Y:S01]  /*3bb0*/  LDCU UR6, c[0x0][0x38c] ;  /* 0x00007180ff0677ac */ /* 0x000e220008000800 */
[----:B------:R-:W5:Y:S01]  /*3bc0*/  LDCU.64 UR8, c[0x0][0x4b8] ;  /* 0x00009700ff0877ac */ /* 0x000f620008000a00 */
[----:B------:R-:W-:Y:S01]  /*3bd0*/  UISETP.NE.AND UP0, UPT, UR41, URZ, UPT ;  /* 0x000000ff2900728c */ /* 0x000fe2000bf05270 */
[----:B-1234-:R-:W-:Y:S01]  /*3be0*/  IMAD.HI.U32 R2, R17, UR4, R16 ;  /* 0x0000000411027c27 */ /* 0x01efe2000f8e0010 */
[----:B------:R-:W1:Y:S04]  /*3bf0*/  LDCU UR4, c[0x0][0x4c0] ;  /* 0x00009800ff0477ac */ /* 0x000e680008000800 */
[----:B------:R-:W-:-:S04]  /*3c00*/  SHF.R.U32.HI R3, RZ, UR5, R2 ;  /* 0x00000005ff037c19 */ /* 0x000fc80008011602 */
[----:B------:R-:W-:-:S05]  /*3c10*/  IADD3 R18, PT, PT, -R3, RZ, RZ ;  /* 0x000000ff03127210 */ /* 0x000fca0007ffe1ff */
[----:B0-----:R-:W-:-:S04]  /*3c20*/  IMAD R18, R18, UR6, R17 ;  /* 0x0000000612127c24 */ /* 0x001fc8000f8e0211 */
[C---:B-----5:R-:W-:Y:S02]  /*3c30*/  IMAD R16, R18.reuse, UR8, RZ ;  /* 0x0000000812107c24 */ /* 0x060fe4000f8e02ff */
[C---:B------:R-:W-:Y:S02]  /*3c40*/  IMAD R0, R18.reuse, UR9, RZ ;  /* 0x0000000912007c24 */ /* 0x040fe4000f8e02ff */
[----:B-1----:R-:W-:Y:S01]  /*3c50*/  IMAD R18, R18, UR4, RZ ;  /* 0x0000000412127c24 */ /* 0x002fe2000f8e02ff */
        /* <DEDUP_REMOVED lines=36> */
[----:B-1----:R-:W-:-:S04]  /*3ea0*/  SHF.R.U32.HI R5, RZ, UR4, R4 ;  /* 0x00000004ff057c19 */ /* 0x002fc80008011604 */
[----:B------:R-:W-:-:S05]  /*3eb0*/  IADD3 R2, PT, PT, -R5, RZ, RZ ;  /* 0x000000ff05027210 */ /* 0x000fca0007ffe1ff */
[----:B------:R-:W-:-:S04]  /*3ec0*/  IMAD R3, R2, UR6, R3 ;  /* 0x0000000602037c24 */ /* 0x000fc8000f8e0203 */
[C---:B--2---:R-:W-:Y:S02]  /*3ed0*/  IMAD R16, R3.reuse, UR5, R16 ;  /* 0x0000000503107c24 */ /* 0x044fe4000f8e0210 */
[C---:B---3--:R-:W-:Y:S02]  /*3ee0*/  IMAD R0, R3.reuse, UR8, R0 ;  /* 0x0000000803007c24 */ /* 0x048fe4000f8e0200 */
[----:B------:R-:W-:Y:S01]  /*3ef0*/  IMAD R18, R3, UR9, R18 ;  /* 0x0000000903127c24 */ /* 0x000fe2000f8e0212 */
[----:B------:R-:W-:Y:S06]  /*3f00*/  BRA.U !UP0, `(.L_x_610) ;  /* 0x0000001108907547 */ /* 0x000fec000b800000 */
[----:B------:R-:W0:Y:S01]  /*3f10*/  LDCU.64 UR4, c[0x0][0x3c0] ;  /* 0x00007800ff0477ac */ /* 0x000e220008000a00 */
[----:B------:R-:W-:Y:S01]  /*3f20*/  IMAD.MOV.U32 R4, RZ, RZ, RZ ;  /* 0x000000ffff047224 */ /* 0x000fe200078e00ff */
[----:B------:R-:W1:Y:S01]  /*3f30*/  LDCU UR6, c[0x0][0x3bc] ;  /* 0x00007780ff0677ac */ /* 0x000e620008000800 */
[----:B------:R-:W2:Y:S01]  /*3f40*/  LDCU.64 UR8, c[0x0][0x4e8] ;  /* 0x00009d00ff0877ac */ /* 0x000ea20008000a00 */
[----:B------:R-:W-:Y:S01]  /*3f50*/  UISETP.NE.AND UP0, UPT, UR38, 0x5, UPT ;  /* 0x000000052600788c */ /* 0x000fe2000bf05270 */
        /* <DEDUP_REMOVED lines=10> */
[----:B------:R-:W-:Y:S01]  /*4000*/  MOV R2, RZ ;  /* 0x000000ff00027202 */ /* 0x000fe20000000f00 */
        /* <DEDUP_REMOVED lines=19> */
[----:B------:R-:W-:-:S04]  /*4140*/  SHF.R.U32.HI R3, RZ, UR5, R2 ;  /* 0x00000005ff037c19 */ /* 0x000fc80008011602 */
[----:B------:R-:W-:-:S05]  /*4150*/  IADD3 R4, PT, PT, -R3, RZ, RZ ;  /* 0x000000ff03047210 */ /* 0x000fca0007ffe1ff */
        /* <DEDUP_REMOVED lines=246> */
[----:B------:R-:W2:Y:S02]  /*50c0*/  LDCU.64 UR8, c[0x0][0x5d8] ;  /* 0x0000bb00ff0877ac */ /* 0x000ea40008000a00 */
[----:B0-----:R-:W-:Y:S01]  /*50d0*/  IMAD.HI.U32 R2, R5, UR4, R4 ;  /* 0x0000000405027c27 */ /* 0x001fe2000f8e0004 */
[----:B------:R-:W0:Y:S04]  /*50e0*/  LDCU UR4, c[0x0][0x5e0] ;  /* 0x0000bc00ff0477ac */ /* 0x000e280008000800 */
[----:B------:R-:W-:-:S04]  /*50f0*/  SHF.R.U32.HI R2, RZ, UR5, R2 ;  /* 0x00000005ff027c19 */ /* 0x000fc80008011602 */
[----:B------:R-:W-:-:S05]  /*5100*/  IADD3 R3, PT, PT, -R2, RZ, RZ ;  /* 0x000000ff02037210 */ /* 0x000fca0007ffe1ff */
[----:B-1----:R-:W-:-:S04]  /*5110*/  IMAD R5, R3, UR6, R5 ;  /* 0x0000000603057c24 */ /* 0x002fc8000f8e0205 */
[C---:B--2---:R-:W-:Y:S02]  /*5120*/  IMAD R16, R5.reuse, UR8, R16 ;  /* 0x0000000805107c24 */ /* 0x044fe4000f8e0210 */
[C---:B------:R-:W-:Y:S02]  /*5130*/  IMAD R0, R5.reuse, UR9, R0 ;  /* 0x0000000905007c24 */ /* 0x040fe4000f8e0200 */
[----:B0-----:R-:W-:-:S07]  /*5140*/  IMAD R18, R5, UR4, R18 ;  /* 0x0000000405127c24 */ /* 0x001fce000f8e0212 */
.L_x_610:
[----:B------:R-:W1:Y:S01]  /*5150*/  LDCU.64 UR6, c[0x0][0x5f0] ;  /* 0x0000be00ff0677ac */ /* 0x000e620008000a00 */
[----:B------:R-:W-:Y:S01]  /*5160*/  BSSY.RECONVERGENT B6, `(.L_x_611) ;  /* 0x00000bb000067945 */ /* 0x000fe20003800200 */
[----:B------:R-:W-:-:S04]  /*5170*/  UPRMT UR4, UR39, 0x9910, URZ ;  /* 0x0000991027047896 */ /* 0x000fc800080000ff */
[----:B------:R-:W-:Y:S01]  /*5180*/  UISETP.GT.AND UP0, UPT, UR4, 0x9, UPT ;  /* 0x000000090400788c */ /* 0x000fe2000bf04270 */
[----:B-1234-:R-:W-:-:S05]  /*5190*/  IADD3 R2, P0, PT, R0, UR6, RZ ;  /* 0x0000000600027c10 */ /* 0x01efca000ff1e0ff */
        /* <DEDUP_REMOVED lines=14> */
.L_x_615:
[----:B------:R-:W2:Y:S02]  /*5280*/  LDG.E.U8 R2, desc[UR36][R2.64] ;  /* 0x0000002402027981 */ /* 0x000ea4000c1e1100 */
[----:B--2---:R-:W-:-:S04]  /*5290*/  ISETP.NE.AND P0, PT, R2, RZ, PT ;  /* 0x000000ff0200720c */ /* 0x004fc80003f05270 */
[----:B------:R-:W-:Y:S01]  /*52a0*/  P2R R19, PR, RZ, 0x1 ;  /* 0x00000001ff137803 */ /* 0x000fe20000000000 */
[----:B------:R-:W-:Y:S08]  /*52b0*/  BRA `(.L_x_617) ;  /* 0x0000000800947947 */ /* 0x000ff00003800000 */
.L_x_614:
        /* <DEDUP_REMOVED lines=11> */
.L_x_619:
[----:B------:R-:W2:Y:S02]  /*5370*/  LDG.E R2, desc[UR36][R2.64] ;  /* 0x0000002402027981 */ /* 0x000ea4000c1e1900 */
[----:B--2---:R-:W-:-:S04]  /*5380*/  ISETP.NE.AND P0, PT, R2, RZ, PT ;  /* 0x000000ff0200720c */ /* 0x004fc80003f05270 */
[----:B------:R-:W-:Y:S01]  /*5390*/  P2R R19, PR, RZ, 0x1 ;  /* 0x00000001ff137803 */ /* 0x000fe20000000000 */
[----:B------:R-:W-:Y:S08]  /*53a0*/  BRA `(.L_x_617) ;  /* 0x0000000800587947 */ /* 0x000ff00003800000 */
.L_x_618:
[----:B------:R-:W2:Y:S02]  /*53b0*/  LDG.E.U16 R2, desc[UR36][R2.64] ;  /* 0x0000002402027981 */ /* 0x000ea4000c1e1500 */
[----:B--2---:R-:W-:-:S04]  /*53c0*/  ISETP.NE.AND P0, PT, R2, RZ, PT ;  /* 0x000000ff0200720c */ /* 0x004fc80003f05270 */
[----:B------:R-:W-:Y:S01]  /*53d0*/  P2R R19, PR, RZ, 0x1 ;  /* 0x00000001ff137803 */ /* 0x000fe20000000000 */
[----:B------:R-:W-:Y:S08]  /*53e0*/  BRA `(.L_x_617) ;  /* 0x0000000800487947 */ /* 0x000ff00003800000 */
.L_x_613:
        /* <DEDUP_REMOVED lines=10> */
.L_x_621:
[----:B------:R-:W2:Y:S02]  /*5490*/  LDG.E.U16 R0, desc[UR36][R2.64] ;  /* 0x0000002402007981 */ /* 0x000ea4000c1e1500 */
[----:B--2---:R-:W-:-:S05]  /*54a0*/  HADD2.F32 R0, -RZ, R0.H0_H0 ;  /* 0x20000000ff007230 */ /* 0x004fca0000004100 */
[----:B------:R-:W-:-:S04]  /*54b0*/  FSETP.NEU.FTZ.AND P0, PT, R0, RZ, PT ;  /* 0x000000ff0000720b */ /* 0x000fc80003f1d000 */
[----:B------:R-:W-:Y:S01]  /*54c0*/  P2R R19, PR, RZ, 0x1 ;  /* 0x00000001ff137803 */ /* 0x000fe20000000000 */
[----:B------:R-:W-:Y:S08]  /*54d0*/  BRA `(.L_x_617) ;  /* 0x00000008000c7947 */ /* 0x000ff00003800000 */
.L_x_620:
        /* <DEDUP_REMOVED lines=12> */
.L_x_623:
        /* <DEDUP_REMOVED lines=10> */
.L_x_622:
[----:B------:R-:W2:Y:S02]  /*5640*/  LDG.E.64 R2, desc[UR36][R2.64] ;  /* 0x0000002402027981 */ /* 0x000ea4000c1e1b00 */
[----:B--2---:R-:W0:Y:S02]  /*5650*/  DSETP.NEU.AND P0, PT, R2, RZ, PT ;  /* 0x000000ff0200722a */ /* 0x004e240003f0d000 */
[----:B0-----:R-:W-:Y:S01]  /*5660*/  P2R R19, PR, RZ, 0x1 ;  /* 0x00000001ff137803 */ /* 0x001fe20000000000 */
[----:B------:R-:W-:Y:S06]  /*5670*/  BRA `(.L_x_617) ;  /* 0x0000000400a47947 */ /* 0x000fec0003800000 */
.L_x_612:
        /* <DEDUP_REMOVED lines=12> */
.L_x_626:
        /* <DEDUP_REMOVED lines=9> */
.L_x_625:
        /* <DEDUP_REMOVED lines=10> */
.L_x_628:
        /* <DEDUP_REMOVED lines=9> */
[----:B------:R-:W-:-:S04]  /*5900*/  LOP3.LUT P0, RZ, R0, 0x7fffffff, RZ, 0xc0, !PT ;  /* 0x7fffffff00ff7812 */ /* 0x000fc8000780c0ff */
[----:B------:R-:W-:Y:S01]  /*5910*/  P2R R19, PR, RZ, 0x1 ;  /* 0x00000001ff137803 */ /* 0x000fe20000000000 */
[----:B------:R-:W-:Y:S08]  /*5920*/  BRA `(.L_x_617) ;  /* 0x0000000000f87947 */ /* 0x000ff00003800000 */
.L_x_627:
[----:B------:R-:W2:Y:S02]  /*5930*/  LDG.E.U16 R0, desc[UR36][R2.64] ;  /* 0x0000002402007981 */ /* 0x000ea4000c1e1500 */
[----:B--2---:R-:W-:-:S05]  /*5940*/  IMAD.U32 R0, R0, 0x10000, RZ ;  /* 0x0001000000007824 */ /* 0x004fca00078e00ff */
[----:B------:R-:W-:-:S04]  /*5950*/  FSETP.NEU.FTZ.AND P0, PT, R0, RZ, PT ;  /* 0x000000ff0000720b */ /* 0x000fc80003f1d000 */
[----:B------:R-:W-:Y:S01]  /*5960*/  P2R R19, PR, RZ, 0x1 ;  /* 0x00000001ff137803 */ /* 0x000fe20000000000 */
[----:B------:R-:W-:Y:S08]  /*5970*/  BRA `(.L_x_617) ;  /* 0x0000000000e47947 */ /* 0x000ff00003800000 */
.L_x_624:
        /* <DEDUP_REMOVED lines=12> */
.L_x_631:
[----:B------:R-:W2:Y:S02]  /*5a40*/  LDG.E.U8 R2, desc[UR36][R2.64] ;  /* 0x0000002402027981 */ /* 0x000ea4000c1e1100 */
[----:B--2---:R-:W-:-:S04]  /*5a50*/  ISETP.NE.AND P0, PT, R2, RZ, PT ;  /* 0x000000ff0200720c */ /* 0x004fc80003f05270 */
[----:B------:R-:W-:Y:S01]  /*5a60*/  P2R R19, PR, RZ, 0x1 ;  /* 0x00000001ff137803 */ /* 0x000fe20000000000 */
[----:B------:R-:W-:Y:S08]  /*5a70*/  BRA `(.L_x_617) ;  /* 0x0000000000a47947 */ /* 0x000ff00003800000 */
.L_x_630:
[----:B------:R-:W2:Y:S02]  /*5a80*/  LDG.E.U8 R2, desc[UR36][R2.64] ;  /* 0x0000002402027981 */ /* 0x000ea4000c1e1100 */
[----:B--2---:R-:W-:-:S04]  /*5a90*/  ISETP.NE.AND P0, PT, R2, RZ, PT ;  /* 0x000000ff0200720c */ /* 0x004fc80003f05270 */
[----:B------:R-:W-:Y:S01]  /*5aa0*/  P2R R19, PR, RZ, 0x1 ;  /* 0x00000001ff137803 */ /* 0x000fe20000000000 */
[----:B------:R-:W-:Y:S08]  /*5ab0*/  BRA `(.L_x_617) ;  /* 0x0000000000947947 */ /* 0x000ff00003800000 */
.L_x_629:
        /* <DEDUP_REMOVED lines=10> */
.L_x_616:
        /* <DEDUP_REMOVED lines=11> */
[----:B------:R-:W-:Y:S01]  /*5c10*/  IMAD.U32 R7, RZ, RZ, UR7 ;  /* 0x00000007ff077e24 */ /* 0x000fe2000f8e00ff */
[----:B---3--:R-:W-:Y:S01]  /*5c20*/  MOV R10, UR8 ;  /* 0x00000008000a7c02 */ /* 0x008fe20008000f00 */
[----:B------:R-:W-:-:S07]  /*5c30*/  IMAD.U32 R11, RZ, RZ, UR9 ;  /* 0x00000009ff0b7e24 */ /* 0x000fce000f8e00ff */
[----:B------:R-:W-:-:S07]  /*5c40*/  LEPC R20, `(.L_x_634) ;  /* 0x000000001014794e */ /* 0x000fce0000000000 */
[----:B--2---:R-:W-:Y:S05]  /*5c50*/  CALL.ABS.NOINC R2 ;  /* 0x0000000002007343 */ /* 0x004fea0003c00000 */
.L_x_634:
[----:B------:R-:W-:-:S04]  /*5c60*/  PLOP3.LUT P0, PT, PT, PT, PT, 0x8, 0x80 ;  /* 0x000000000080781c */ /* 0x000fc80003f0e170 */
[----:B------:R-:W-:Y:S01]  /*5c70*/  P2R R19, PR, RZ, 0x1 ;  /* 0x00000001ff137803 */ /* 0x000fe20000000000 */
[----:B------:R-:W-:Y:S08]  /*5c80*/  BRA `(.L_x_617) ;  /* 0x0000000000207947 */ /* 0x000ff00003800000 */
.L_x_633:
[----:B------:R-:W2:Y:S02]  /*5c90*/  LDG.E.64 R2, desc[UR36][R2.64] ;  /* 0x0000002402027981 */ /* 0x000ea4000c1e1b00 */
[----:B--2---:R-:W-:-:S04]  /*5ca0*/  ISETP.NE.U32.AND P0, PT, R2, RZ, PT ;  /* 0x000000ff0200720c */ /* 0x004fc80003f05070 */
[----:B------:R-:W-:-:S04]  /*5cb0*/  ISETP.NE.AND.EX P0, PT, R3, RZ, PT, P0 ;  /* 0x000000ff0300720c */ /* 0x000fc80003f05300 */
[----:B------:R-:W-:Y:S01]  /*5cc0*/  P2R R19, PR, RZ, 0x1 ;  /* 0x00000001ff137803 */ /* 0x000fe20000000000 */
[----:B------:R-:W-:Y:S08]  /*5cd0*/  BRA `(.L_x_617) ;  /* 0x00000000000c7947 */ /* 0x000ff00003800000 */
.L_x_632:
[----:B------:R-:W2:Y:S02]  /*5ce0*/  LDG.E R2, desc[UR36][R2.64] ;  /* 0x0000002402027981 */ /* 0x000ea4000c1e1900 */
[----:B--2---:R-:W-:-:S04]  /*5cf0*/  ISETP.NE.AND P0, PT, R2, RZ, PT ;  /* 0x000000ff0200720c */ /* 0x004fc80003f05270 */
[----:B------:R-:W-:-:S09]  /*5d00*/  P2R R19, PR, RZ, 0x1 ;  /* 0x00000001ff137803 */ /* 0x000fd20000000000 */
.L_x_617:
[----:B------:R-:W-:Y:S05]  /*5d10*/  BSYNC.RECONVERGENT B6 ;  /* 0x0000000000067941 */ /* 0x000fea0003800200 */
.L_x_611:
        /* <DEDUP_REMOVED lines=18> */
.L_x_639:
[----:B------:R-:W2:Y:S02]  /*5e40*/  LDG.E.U8 R2, desc[UR36][R2.64] ;  /* 0x0000002402027981 */ /* 0x000ea4000c1e1100 */
[----:B--2---:R-:W-:Y:S01]  /*5e50*/  ISETP.NE.AND P0, PT, R2, RZ, PT ;  /* 0x000000ff0200720c */ /* 0x004fe20003f05270 */
[----:B------:R-:W-:-:S12]  /*5e60*/  BRA `(.L_x_641) ;  /* 0x0000000800407947 */ /* 0x000fd80003800000 */
.L_x_638:
        /* <DEDUP_REMOVED lines=10> */
.L_x_643:
[----:B------:R-:W2:Y:S02]  /*5f10*/  LDG.E R2, desc[UR36][R2.64] ;  /* 0x0000002402027981 */ /* 0x000ea4000c1e1900 */
[----:B--2---:R-:W-:Y:S01]  /*5f20*/  ISETP.NE.AND P0, PT, R2, RZ, PT ;  /* 0x000000ff0200720c */ /* 0x004fe20003f05270 */
[----:B------:R-:W-:-:S12]  /*5f30*/  BRA `(.L_x_641) ;  /* 0x00000008000c7947 */ /* 0x000fd80003800000 */
.L_x_642:
[----:B------:R-:W2:Y:S02]  /*5f40*/  LDG.E.U16 R2, desc[UR36][R2.64] ;  /* 0x0000002402027981 */ /* 0x000ea4000c1e1500 */
[----:B--2---:R-:W-:Y:S01]  /*5f50*/  ISETP.NE.AND P0, PT, R2, RZ, PT ;  /* 0x000000ff0200720c */ /* 0x004fe20003f05270 */
[----:B------:R-:W-:-:S12]  /*5f60*/  BRA `(.L_x_641) ;  /* 0x0000000800007947 */ /* 0x000fd80003800000 */
.L_x_637:
        /* <DEDUP_REMOVED lines=9> */
.L_x_645:
[----:B------:R-:W2:Y:S02]  /*6000*/  LDG.E.U16 R0, desc[UR36][R2.64] ;  /* 0x0000002402007981 */ /* 0x000ea4000c1e1500 */
[----:B--2---:R-:W-:-:S05]  /*6010*/  HADD2.F32 R0, -RZ, R0.H0_H0 ;  /* 0x20000000ff007230 */ /* 0x004fca0000004100 */
[----:B------:R-:W-:Y:S01]  /*6020*/  FSETP.NEU.FTZ.AND P0, PT, R0, RZ, PT ;  /* 0x000000ff0000720b */ /* 0x000fe20003f1d000 */
[----:B------:R-:W-:-:S12]  /*6030*/  BRA `(.L_x_641) ;  /* 0x0000000400cc7947 */ /* 0x000fd80003800000 */
.L_x_644:
        /* <DEDUP_REMOVED lines=11> */
.L_x_647:
        /* <DEDUP_REMOVED lines=8> */
.L_x_646:
[----:B------:R-:W2:Y:S02]  /*6170*/  LDG.E.64 R2, desc[UR36][R2.64] ;  /* 0x0000002402027981 */ /* 0x000ea4000c1e1b00 */
[----:B--2---:R1:W2:Y:S02]  /*6180*/  DSETP.NEU.AND P0, PT, R2, RZ, PT ;  /* 0x000000ff0200722a */ /* 0x0042a40003f0d000 */
[----:B--2---:R-:W-:Y:S05]  /*6190*/  BRA `(.L_x_641) ;  /* 0x0000000400747947 */ /* 0x004fea0003800000 */
.L_x_636:
        /* <DEDUP_REMOVED lines=11> */
.L_x_650:
        /* <DEDUP_REMOVED lines=8> */
.L_x_649:
        /* <DEDUP_REMOVED lines=9> */
.L_x_652:
        /* <DEDUP_REMOVED lines=11> */
.L_x_651:
[----:B------:R-:W2:Y:S02]  /*6410*/  LDG.E.U16 R0, desc[UR36][R2.64] ;  /* 0x0000002402007981 */ /* 0x000ea4000c1e1500 */
[----:B--2---:R-:W-:-:S05]  /*6420*/  IMAD.U32 R0, R0, 0x10000, RZ ;  /* 0x0001000000007824 */ /* 0x004fca00078e00ff */
[----:B------:R-:W-:Y:S01]  /*6430*/  FSETP.NEU.FTZ.AND P0, PT, R0, RZ, PT ;  /* 0x000000ff0000720b */ /* 0x000fe20003f1d000 */
[----:B------:R-:W-:-:S12]  /*6440*/  BRA `(.L_x_641) ;  /* 0x0000000000c87947 */ /* 0x000fd80003800000 */
.L_x_648:
        /* <DEDUP_REMOVED lines=11> */
.L_x_655:
[----:B------:R-:W2:Y:S02]  /*6500*/  LDG.E.U8 R2, desc[UR36][R2.64] ;  /* 0x0000002402027981 */ /* 0x000ea4000c1e1100 */
[----:B--2---:R-:W-:Y:S01]  /*6510*/  ISETP.NE.AND P0, PT, R2, RZ, PT ;  /* 0x000000ff0200720c */ /* 0x004fe20003f05270 */
[----:B------:R-:W-:-:S12]  /*6520*/  BRA `(.L_x_641) ;  /* 0x0000000000907947 */ /* 0x000fd80003800000 */
.L_x_654:
[----:B------:R-:W2:Y:S02]  /*6530*/  LDG.E.U8 R2, desc[UR36][R2.64] ;  /* 0x0000002402027981 */ /* 0x000ea4000c1e1100 */
[----:B--2---:R-:W-:Y:S01]  /*6540*/  ISETP.NE.AND P0, PT, R2, RZ, PT ;  /* 0x000000ff0200720c */ /* 0x004fe20003f05270 */
[----:B------:R-:W-:-:S12]  /*6550*/  BRA `(.L_x_641) ;  /* 0x0000000000847947 */ /* 0x000fd80003800000 */
.L_x_653:
        /* <DEDUP_REMOVED lines=9> */
.L_x_640:
        /* <DEDUP_REMOVED lines=16> */
.L_x_658:
[----:B------:R-:W-:Y:S01]  /*66f0*/  PLOP3.LUT P0, PT, PT, PT, PT, 0x8, 0x80 ;  /* 0x000000000080781c */ /* 0x000fe20003f0e170 */
[----:B------:R-:W-:-:S12]  /*6700*/  BRA `(.L_x_641) ;  /* 0x0000000000187947 */ /* 0x000fd80003800000 */
.L_x_657:
[----:B------:R-:W2:Y:S02]  /*6710*/  LDG.E.64 R2, desc[UR36][R2.64] ;  /* 0x0000002402027981 */ /* 0x000ea4000c1e1b00 */
[----:B--2---:R-:W-:-:S04]  /*6720*/  ISETP.NE.U32.AND P0, PT, R2, RZ, PT ;  /* 0x000000ff0200720c */ /* 0x004fc80003f05070 */
[----:B------:R-:W-:Y:S01]  /*6730*/  ISETP.NE.AND.EX P0, PT, R3, RZ, PT, P0 ;  /* 0x000000ff0300720c */ /* 0x000fe20003f05300 */
[----:B------:R-:W-:-:S12]  /*6740*/  BRA `(.L_x_641) ;  /* 0x0000000000087947 */ /* 0x000fd80003800000 */
.L_x_656:
[----:B------:R-:W2:Y:S02]  /*6750*/  LDG.E R2, desc[UR36][R2.64] ;  /* 0x0000002402027981 */ /* 0x000ea4000c1e1900 */
[----:B--2---:R-:W-:-:S13]  /*6760*/  ISETP.NE.AND P0, PT, R2, RZ, PT ;  /* 0x000000ff0200720c */ /* 0x004fda0003f05270 */
.L_x_641:
[----:B------:R-:W-:Y:S05]  /*6770*/  BSYNC.RECONVERGENT B6 ;  /* 0x0000000000067941 */ /* 0x000fea0003800200 */
.L_x_635:
        /* <DEDUP_REMOVED lines=20> */
.L_x_663:
[----:B------:R0:W-:Y:S01]  /*68c0*/  STG.E.U8 desc[UR36][R2.64], R4 ;  /* 0x0000000402007986 */ /* 0x0001e2000c101124 */
[----:B------:R-:W-:Y:S05]  /*68d0*/  BRA `(.L_x_665) ;  /* 0x0000000800fc7947 */ /* 0x000fea0003800000 */
.L_x_662:
        /* <DEDUP_REMOVED lines=9> */
.L_x_667:
[----:B------:R0:W-:Y:S01]  /*6970*/  STG.E desc[UR36][R2.64], R4 ;  /* 0x0000000402007986 */ /* 0x0001e2000c101924 */
[----:B------:R-:W-:Y:S05]  /*6980*/  BRA `(.L_x_665) ;  /* 0x0000000800d07947 */ /* 0x000fea0003800000 */
.L_x_666:
[----:B------:R0:W-:Y:S01]  /*6990*/  STG.E.U16 desc[UR36][R2.64], R4 ;  /* 0x0000000402007986 */ /* 0x0001e2000c101524 */
[----:B------:R-:W-:Y:S05]  /*69a0*/  BRA `(.L_x_665) ;  /* 0x0000000800c87947 */ /* 0x000fea0003800000 */
.L_x_661:
        /* <DEDUP_REMOVED lines=9> */
.L_x_669:
[----:B------:R-:W-:-:S04]  /*6a40*/  I2FP.F32.U32 R0, R4 ;  /* 0x0000000400007245 */ /* 0x000fc80000201000 */
[----:B------:R-:W-:-:S05]  /*6a50*/  F2FP.F16.F32.PACK_AB R0, RZ, R0 ;  /* 0x00000000ff00723e */ /* 0x000fca00000000ff */
[----:B------:R0:W-:Y:S01]  /*6a60*/  STG.E.U16 desc[UR36][R2.64], R0 ;  /* 0x0000000002007986 */ /* 0x0001e2000c101524 */
[----:B------:R-:W-:Y:S05]  /*6a70*/  BRA `(.L_x_665) ;  /* 0x0000000800947947 */ /* 0x000fea0003800000 */
.L_x_668:
        /* <DEDUP_REMOVED lines=10> */
.L_x_671:
[----:B------:R-:W-:-:S04]  /*6b20*/  I2FP.F32.U32 R4, R4 ;  /* 0x0000000400047245 */ /* 0x000fc80000201000 */
[----:B------:R-:W-:-:S04]  /*6b30*/  F2FP.F16.F32.PACK_AB R5, RZ, R4 ;  /* 0x00000004ff05723e */ /* 0x000fc800000000ff */
[----:B------:R-:W-:-:S05]  /*6b40*/  PRMT R5, R5, 0x5410, RZ ;  /* 0x0000541005057816 */ /* 0x000fca00000000ff */
[----:B------:R0:W-:Y:S01]  /*6b50*/  STG.E desc[UR36][R2.64], R5 ;  /* 0x0000000502007986 */ /* 0x0001e2000c101924 */
[----:B------:R-:W-:Y:S05]  /*6b60*/  BRA `(.L_x_665) ;  /* 0x0000000800587947 */ /* 0x000fea0003800000 */
.L_x_670:
[----:B------:R-:W0:Y:S02]  /*6b70*/  I2F.F64.U32 R4, R4 ;  /* 0x0000000400047312 */ /* 0x000e240000201800 */
[----:B0-----:R0:W-:Y:S01]  /*6b80*/  STG.E.64 desc[UR36][R2.64], R4 ;  /* 0x0000000402007986 */ /* 0x0011e2000c101b24 */
[----:B------:R-:W-:Y:S05]  /*6b90*/  BRA `(.L_x_665) ;  /* 0x00000008004c7947 */ /* 0x000fea0003800000 */
.L_x_660:
        /* <DEDUP_REMOVED lines=12> */
.L_x_675:
        /* <DEDUP_REMOVED lines=17> */
.L_x_677:
[----:B------:R-:W-:Y:S05]  /*6d70*/  BSYNC.RECONVERGENT B0 ;  /* 0x0000000000007941 */ /* 0x000fea0003800200 */
.L_x_676:
[----:B------:R0:W-:Y:S01]  /*6d80*/  STG.E.U8 desc[UR36][R2.64], R0 ;  /* 0x0000000002007986 */ /* 0x0001e2000c101124 */
[----:B------:R-:W-:Y:S05]  /*6d90*/  BRA `(.L_x_665) ;  /* 0x0000000400cc7947 */ /* 0x000fea0003800000 */
.L_x_674:
        /* <DEDUP_REMOVED lines=17> */
.L_x_679:
[----:B------:R-:W-:Y:S05]  /*6eb0*/  BSYNC.RECONVERGENT B0 ;  /* 0x0000000000007941 */ /* 0x000fea0003800200 */
.L_x_678:
[----:B------:R0:W-:Y:S01]  /*6ec0*/  STG.E.U8 desc[UR36][R2.64], R0 ;  /* 0x0000000002007986 */ /* 0x0001e2000c101124 */
[----:B------:R-:W-:Y:S05]  /*6ed0*/  BRA `(.L_x_665) ;  /* 0x00000004007c7947 */ /* 0x000fea0003800000 */
.L_x_673:
        /* <DEDUP_REMOVED lines=21> */
.L_x_681:
[----:B------:R-:W-:-:S05]  /*7030*/  IMAD.MOV.U32 R5, RZ, RZ, RZ ;  /* 0x000000ffff057224 */ /* 0x000fca00078e00ff */
[----:B------:R0:W-:Y:S01]  /*7040*/  STG.E.64 desc[UR36][R2.64], R4 ;  /* 0x0000000402007986 */ /* 0x0001e2000c101b24 */
[----:B------:R-:W-:Y:S05]  /*7050*/  BRA `(.L_x_665) ;  /* 0x00000004001c7947 */ /* 0x000fea0003800000 */
.L_x_680:
[----:B------:R0:W-:Y:S01]  /*7060*/  STG.E desc[UR36][R2.64], R4 ;  /* 0x0000000402007986 */ /* 0x0001e2000c101924 */
[----:B------:R-:W-:Y:S05]  /*7070*/  BRA `(.L_x_665) ;  /* 0x0000000400147947 */ /* 0x000fea0003800000 */
.L_x_672:
        /* <DEDUP_REMOVED lines=8> */
.L_x_683:
[----:B------:R-:W-:Y:S01]  /*7100*/  CS2R R6, SRZ ;  /* 0x0000000000067805 */ /* 0x000fe2000001ff00 */
[----:B------:R-:W0:Y:S04]  /*7110*/  I2F.F64.U32 R4, R4 ;  /* 0x0000000400047312 */ /* 0x000e280000201800 */
[----:B0-----:R4:W-:Y:S01]  /*7120*/  STG.E.128 desc[UR36][R2.64], R4 ;  /* 0x0000000402007986 */ /* 0x0019e2000c101d24 */
[----:B------:R-:W-:Y:S05]  /*7130*/  BRA `(.L_x_665) ;  /* 0x0000000000e47947 */ /* 0x000fea0003800000 */
.L_x_682:
[----:B------:R-:W-:-:S09]  /*7140*/  UISETP.NE.AND UP0, UPT, UR4, 0xf, UPT ;  /* 0x0000000f0400788c */ /* 0x000fd2000bf05270 */
[----:B------:R-:W-:Y:S05]  /*7150*/  BRA.U !UP0, `(.L_x_684) ;  /* 0x0000000108d07547 */ /* 0x000fea000b800000 */
[----:B------:R-:W-:-:S09]  /*7160*/  UISETP.NE.AND UP0, UPT, UR4, 0x17, UPT ;  /* 0x000000170400788c */ /* 0x000fd2000bf05270 */
[----:B------:R-:W-:Y:S05]  /*7170*/  BRA.U !UP0, `(.L_x_685) ;  /* 0x0000000108847547 */ /* 0x000fea000b800000 */
[----:B------:R-:W-:-:S09]  /*7180*/  UISETP.NE.AND UP0, UPT, UR4, 0x18, UPT ;  /* 0x000000180400788c */ /* 0x000fd2000bf05270 */
[----:B------:R-:W-:Y:S05]  /*7190*/  BRA.U !UP0, `(.L_x_686) ;  /* 0x0000000108447547 */ /* 0x000fea000b800000 */
.L_x_664:
[----:B------:R-:W-:Y:S01]  /*71a0*/  MOV R0, 0x0 ;  /* 0x0000000000007802 */ /* 0x000fe20000000f00 */
[----:B------:R-:W0:Y:S01]  /*71b0*/  LDCU.64 UR4, c[0x4][0x1a8] ;  /* 0x01003500ff0477ac */ /* 0x000e220008000a00 */
[----:B------:R-:W-:Y:S02]  /*71c0*/  HFMA2 R8, -RZ, RZ, 0, 6.020069122314453125e-06 ;  /* 0x00000065ff087431 */ /* 0x000fe400000001ff */
[----:B------:R-:W-:Y:S01]  /*71d0*/  IMAD.MOV.U32 R12, RZ, RZ, 0x1 ;  /* 0x00000001ff0c7424 */ /* 0x000fe200078e00ff */
[----:B------:R1:W2:Y:S01]  /*71e0*/  LDC.64 R2, c[0x4][R0] ;  /* 0x0100000000027b82 */ /* 0x0002a20000000a00 */
[----:B------:R-:W3:Y:S01]  /*71f0*/  LDCU.64 UR6, c[0x4][0x1b0] ;  /* 0x01003600ff0677ac */ /* 0x000ee20008000a00 */
[----:B------:R-:W-:Y:S01]  /*7200*/  IMAD.MOV.U32 R13, RZ, RZ, RZ ;  /* 0x000000ffff0d7224 */ /* 0x000fe200078e00ff */
[----:B------:R-:W4:Y:S01]  /*7210*/  LDCU.64 UR8, c[0x4][0xc0] ;  /* 0x01001800ff0877ac */ /* 0x000f220008000a00 */
[----:B0-----:R-:W-:Y:S01]  /*7220*/  MOV R4, UR4 ;  /* 0x0000000400047c02 */ /* 0x001fe20008000f00 */
[----:B------:R-:W-:-:S02]  /*7230*/  IMAD.U32 R5, RZ, RZ, UR5 ;  /* 0x00000005ff057e24 */ /* 0x000fc4000f8e00ff */
[----:B---3--:R-:W-:Y:S01]  /*7240*/  IMAD.U32 R6, RZ, RZ, UR6 ;  /* 0x00000006ff067e24 */ /* 0x008fe2000f8e00ff */
[----:B------:R-:W-:Y:S01]  /*7250*/  MOV R7, UR7 ;  /* 0x0000000700077c02 */ /* 0x000fe20008000f00 */
[----:B----4-:R-:W-:Y:S02]  /*7260*/  IMAD.U32 R10, RZ, RZ, UR8 ;  /* 0x00000008ff0a7e24 */ /* 0x010fe4000f8e00ff */
[----:B-1----:R-:W-:-:S07]  /*7270*/  IMAD.U32 R11, RZ, RZ, UR9 ;  /* 0x00000009ff0b7e24 */ /* 0x002fce000f8e00ff */
[----:B------:R-:W-:-:S07]  /*7280*/  LEPC R20, `(.L_x_687) ;  /* 0x000000001014794e */ /* 0x000fce0000000000 */
[----:B--2---:R-:W-:Y:S05]  /*7290*/  CALL.ABS.NOINC R2 ;  /* 0x0000000002007343 */ /* 0x004fea0003c00000 */
.L_x_687:
[----:B------:R-:W-:Y:S05]  /*72a0*/  BRA `(.L_x_665) ;  /* 0x0000000000887947 */ /* 0x000fea0003800000 */
.L_x_686:
        /* <DEDUP_REMOVED lines=11> */
.L_x_689:
[----:B------:R-:W-:Y:S05]  /*7360*/  BSYNC.RECONVERGENT B0 ;  /* 0x0000000000007941 */ /* 0x000fea0003800200 */
.L_x_688:
[----:B------:R3:W-:Y:S01]  /*7370*/  STG.E.U8 desc[UR36][R2.64], R5 ;  /* 0x0000000502007986 */ /* 0x0007e2000c101124 */
[----:B------:R-:W-:Y:S05]  /*7380*/  BRA `(.L_x_665) ;  /* 0x0000000000507947 */ /* 0x000fea0003800000 */
.L_x_685:
        /* <DEDUP_REMOVED lines=12> */
.L_x_690:
[----:B------:R-:W-:Y:S01]  /*7450*/  IMAD.MOV.U32 R5, RZ, RZ, 0x7f ;  /* 0x0000007fff057424 */ /* 0x000fe200078e00ff */
[----:B------:R-:W-:-:S04]  /*7460*/  ISETP.GT.U32.AND P0, PT, R7, 0x7f800000, PT ;  /* 0x7f8000000700780c */ /* 0x000fc80003f04070 */
[----:B------:R-:W-:-:S05]  /*7470*/  SEL R5, R5, 0x7c, P0 ;  /* 0x0000007c05057807 */ /* 0x000fca0000000000 */
[----:B------:R2:W-:Y:S01]  /*7480*/  STG.E.U8 desc[UR36][R2.64], R5 ;  /* 0x0000000502007986 */ /* 0x0005e2000c101124 */
[----:B------:R-:W-:Y:S05]  /*7490*/  BRA `(.L_x_665) ;  /* 0x00000000000c7947 */ /* 0x000fea0003800000 */
.L_x_684:
[----:B------:R-:W-:-:S04]  /*74a0*/  I2FP.F32.U32 R0, R4 ;  /* 0x0000000400007245 */ /* 0x000fc80000201000 */
[----:B------:R-:W-:-:S05]  /*74b0*/  F2FP.BF16.F32.PACK_AB R0, RZ, R0 ;  /* 0x00000000ff00723e */ /* 0x000fca00000010ff */
[----:B------:R0:W-:Y:S02]  /*74c0*/  STG.E.U16 desc[UR36][R2.64], R0 ;  /* 0x0000000002007986 */ /* 0x0001e4000c101524 */
.L_x_665:
[----:B------:R-:W-:Y:S05]  /*74d0*/  BSYNC.RECONVERGENT B6 ;  /* 0x0000000000067941 */ /* 0x000fea0003800200 */
.L_x_659:
[----:B------:R-:W-:-:S07]  /*74e0*/  VIADD R17, R17, 0x80 ;  /* 0x0000008011117836 */ /* 0x000fce0000000000 */
.L_x_609:
[----:B------:R-:W-:Y:S05]  /*74f0*/  BSYNC.RECONVERGENT B7 ;  /* 0x0000000000077941 */ /* 0x000fea0003800200 */
.L_x_608:
[----:B------:R-:W5:Y:S01]  /*7500*/  LDCU UR4, c[0x0][0x380] ;  /* 0x00007000ff0477ac */ /* 0x000f620008000800 */
[----:B------:R-:W-:Y:S01]  /*7510*/  BSSY.RECONVERGENT B7, `(.L_x_691) ;  /* 0x000039f000077945 */ /* 0x000fe20003800200 */
[----:B-----5:R-:W-:-:S13]  /*7520*/  ISETP.GE.AND P0, PT, R17, UR4, PT ;  /* 0x0000000411007c0c */ /* 0x020fda000bf06270 */
[----:B------:R-:W-:Y:S05]  /*7530*/  @P0 BRA `(.L_x_692) ;  /* 0x0000003800700947 */ /* 0x000fea0003800000 */
[----:B------:R-:W5:Y:S01]  /*7540*/  LDCU UR4, c[0x0][0x388] ;  /* 0x00007100ff0477ac */ /* 0x000f620008000800 */
[----:B------:R-:W-:Y:S02]  /*7550*/  HFMA2 R18, -RZ, RZ, 0, 0 ;  /* 0x00000000ff127431 */ /* 0x000fe400000001ff */
[----:B0-----:R-:W-:Y:S02]  /*7560*/  IMAD.MOV.U32 R0, RZ, RZ, RZ ;  /* 0x000000ffff007224 */ /* 0x001fe400078e00ff */
[----:B------:R-:W-:Y:S01]  /*7570*/  IMAD.MOV.U32 R16, RZ, RZ, RZ ;  /* 0x000000ffff107224 */ /* 0x000fe200078e00ff */
[----:B-----5:R-:W-:-:S09]  /*7580*/  UISETP.NE.AND UP0, UPT, UR4, URZ, UPT ;  /* 0x000000ff0400728c */ /* 0x020fd2000bf05270 */
[----:B------:R-:W-:Y:S05]  /*7590*/  BRA.U !UP0, `(.L_x_693) ;  /* 0x0000001508707547 */ /* 0x000fea000b800000 */
[----:B------:R-:W1:Y:S01]  /*75a0*/  LDCU.64 UR4, c[0x0][0x390] ;  /* 0x00007200ff0477ac */ /* 0x000e620008000a00 */
[----:B------:R-:W-:Y:S01]  /*75b0*/  MOV R16, RZ ;  /* 0x000000ff00107202 */ /* 0x000fe20000000f00 */
[----:B------:R-:W0:Y:S01]  /*75c0*/  LDCU UR6, c[0x0][0x38c] ;  /* 0x00007180ff0677ac */ /* 0x000e220008000800 */
[----:B------:R-:W5:Y:S01]  /*75d0*/  LDCU.64 UR8, c[0x0][0x4b8] ;  /* 0x00009700ff0877ac */ /* 0x000f620008000a00 */
[----:B------:R-:W-:Y:S02]  /*75e0*/  UISETP.NE.AND UP0, UPT, UR41, URZ, UPT ;  /* 0x000000ff2900728c */ /* 0x000fe4000bf05270 */
[----:B-1234-:R-:W-:Y:S01]  /*75f0*/  IMAD.HI.U32 R2, R17, UR4, R16 ;  /* 0x0000000411027c27 */ /* 0x01efe2000f8e0010 */
[----:B------:R-:W1:Y:S04]  /*7600*/  LDCU UR4, c[0x0][0x4c0] ;  /* 0x00009800ff0477ac */ /* 0x000e680008000800 */
[----:B------:R-:W-:-:S05]  /*7610*/  SHF.R.U32.HI R3, RZ, UR5, R2 ;  /* 0x00000005ff037c19 */ /* 0x000fca0008011602 */
[----:B------:R-:W-:-:S04]  /*7620*/  IMAD.MOV R18, RZ, RZ, -R3 ;  /* 0x000000ffff127224 */ /* 0x000fc800078e0a03 */
        /* <DEDUP_REMOVED lines=339> */
.L_x_693:
        /* <DEDUP_REMOVED lines=19> */
.L_x_698:
[----:B------:R-:W2:Y:S02]  /*8c90*/  LDG.E.U8 R2, desc[UR36][R2.64] ;  /* 0x0000002402027981 */ /* 0x000ea4000c1e1100 */
[----:B--2---:R-:W-:-:S04]  /*8ca0*/  ISETP.NE.AND P0, PT, R2, RZ, PT ;  /* 0x000000ff0200720c */ /* 0x004fc80003f05270 */
[----:B------:R-:W-:Y:S01]  /*8cb0*/  P2R R19, PR, RZ, 0x1 ;  /* 0x00000001ff137803 */ /* 0x000fe20000000000 */
[----:B------:R-:W-:Y:S08]  /*8cc0*/  BRA `(.L_x_700) ;  /* 0x0000000800947947 */ /* 0x000ff00003800000 */
.L_x_697:
        /* <DEDUP_REMOVED lines=11> */
.L_x_702:
[----:B------:R-:W2:Y:S02]  /*8d80*/  LDG.E R2, desc[UR36][R2.64] ;  /* 0x0000002402027981 */ /* 0x000ea4000c1e1900 */
[----:B--2---:R-:W-:-:S04]  /*8d90*/  ISETP.NE.AND P0, PT, R2, RZ, PT ;  /* 0x000000ff0200720c */ /* 0x004fc80003f05270 */
[----:B------:R-:W-:Y:S01]  /*8da0*/  P2R R19, PR, RZ, 0x1 ;  /* 0x00000001ff137803 */ /* 0x000fe20000000000 */
[----:B------:R-:W-:Y:S08]  /*8db0*/  BRA `(.L_x_700) ;  /* 0x0000000800587947 */ /* 0x000ff00003800000 */
.L_x_701:
[----:B------:R-:W2:Y:S02]  /*8dc0*/  LDG.E.U16 R2, desc[UR36][R2.64] ;  /* 0x0000002402027981 */ /* 0x000ea4000c1e1500 */
[----:B--2---:R-:W-:-:S04]  /*8dd0*/  ISETP.NE.AND P0, PT, R2, RZ, PT ;  /* 0x000000ff0200720c */ /* 0x004fc80003f05270 */
[----:B------:R-:W-:Y:S01]  /*8de0*/  P2R R19, PR, RZ, 0x1 ;  /* 0x00000001ff137803 */ /* 0x000fe20000000000 */
[----:B------:R-:W-:Y:S08]  /*8df0*/  BRA `(.L_x_700) ;  /* 0x0000000800487947 */ /* 0x000ff00003800000 */
.L_x_696:
        /* <DEDUP_REMOVED lines=10> */
.L_x_704:
[----:B------:R-:W2:Y:S02]  /*8ea0*/  LDG.E.U16 R0, desc[UR36][R2.64] ;  /* 0x0000002402007981 */ /* 0x000ea4000c1e1500 */
[----:B--2---:R-:W-:-:S05]  /*8eb0*/  HADD2.F32 R0, -RZ, R0.H0_H0 ;  /* 0x20000000ff007230 */ /* 0x004fca0000004100 */
[----:B------:R-:W-:-:S04]  /*8ec0*/  FSETP.NEU.FTZ.AND P0, PT, R0, RZ, PT ;  /* 0x000000ff0000720b */ /* 0x000fc80003f1d000 */
[----:B------:R-:W-:Y:S01]  /*8ed0*/  P2R R19, PR, RZ, 0x1 ;  /* 0x00000001ff137803 */ /* 0x000fe20000000000 */
[----:B------:R-:W-:Y:S08]  /*8ee0*/  BRA `(.L_x_700) ;  /* 0x00000008000c7947 */ /* 0x000ff00003800000 */
.L_x_703:
        /* <DEDUP_REMOVED lines=12> */
.L_x_706:
        /* <DEDUP_REMOVED lines=10> */
.L_x_705:
[----:B------:R-:W2:Y:S02]  /*9050*/  LDG.E.64 R2, desc[UR36][R2.64] ;  /* 0x0000002402027981 */ /* 0x000ea4000c1e1b00 */
[----:B--2---:R-:W0:Y:S02]  /*9060*/  DSETP.NEU.AND P0, PT, R2, RZ, PT ;  /* 0x000000ff0200722a */ /* 0x004e240003f0d000 */
[----:B0-----:R-:W-:Y:S01]  /*9070*/  P2R R19, PR, RZ, 0x1 ;  /* 0x00000001ff137803 */ /* 0x001fe20000000000 */
[----:B------:R-:W-:Y:S06]  /*9080*/  BRA `(.L_x_700) ;  /* 0x0000000400a47947 */ /* 0x000fec0003800000 */
.L_x_695:
        /* <DEDUP_REMOVED lines=12> */
.L_x_709:
        /* <DEDUP_REMOVED lines=9> */
.L_x_708:
        /* <DEDUP_REMOVED lines=10> */
.L_x_711:
        /* <DEDUP_REMOVED lines=12> */
.L_x_710:
[----:B------:R-:W2:Y:S02]  /*9340*/  LDG.E.U16 R0, desc[UR36][R2.64] ;  /* 0x0000002402007981 */ /* 0x000ea4000c1e1500 */
[----:B--2---:R-:W-:-:S05]  /*9350*/  IMAD.U32 R0, R0, 0x10000, RZ ;  /* 0x0001000000007824 */ /* 0x004fca00078e00ff */
[----:B------:R-:W-:-:S04]  /*9360*/  FSETP.NEU.FTZ.AND P0, PT, R0, RZ, PT ;  /* 0x000000ff0000720b */ /* 0x000fc80003f1d000 */
[----:B------:R-:W-:Y:S01]  /*9370*/  P2R R19, PR, RZ, 0x1 ;  /* 0x00000001ff137803 */ /* 0x000fe20000000000 */
[----:B------:R-:W-:Y:S08]  /*9380*/  BRA `(.L_x_700) ;  /* 0x0000000000e47947 */ /* 0x000ff00003800000 */
.L_x_707:
        /* <DEDUP_REMOVED lines=12> */
.L_x_714:
[----:B------:R-:W2:Y:S02]  /*9450*/  LDG.E.U8 R2, desc[UR36][R2.64] ;  /* 0x0000002402027981 */ /* 0x000ea4000c1e1100 */
[----:B--2---:R-:W-:-:S04]  /*9460*/  ISETP.NE.AND P0, PT, R2, RZ, PT ;  /* 0x000000ff0200720c */ /* 0x004fc80003f05270 */
[----:B------:R-:W-:Y:S01]  /*9470*/  P2R R19, PR, RZ, 0x1 ;  /* 0x00000001ff137803 */ /* 0x000fe20000000000 */
[----:B------:R-:W-:Y:S08]  /*9480*/  BRA `(.L_x_700) ;  /* 0x0000000000a47947 */ /* 0x000ff00003800000 */
.L_x_713:
[----:B------:R-:W2:Y:S02]  /*9490*/  LDG.E.U8 R2, desc[UR36][R2.64] ;  /* 0x0000002402027981 */ /* 0x000ea4000c1e1100 */
[----:B--2---:R-:W-:-:S04]  /*94a0*/  ISETP.NE.AND P0, PT, R2, RZ, PT ;  /* 0x000000ff0200720c */ /* 0x004fc80003f05270 */
[----:B------:R-:W-:Y:S01]  /*94b0*/  P2R R19, PR, RZ, 0x1 ;  /* 0x00000001ff137803 */ /* 0x000fe20000000000 */
[----:B------:R-:W-:Y:S08]  /*94c0*/  BRA `(.L_x_700) ;  /* 0x0000000000947947 */ /* 0x000ff00003800000 */
.L_x_712:
        /* <DEDUP_REMOVED lines=10> */
.L_x_699:
        /* <DEDUP_REMOVED lines=16> */
.L_x_717:
[----:B------:R-:W-:-:S04]  /*9670*/  PLOP3.LUT P0, PT, PT, PT, PT, 0x8, 0x80 ;  /* 0x000000000080781c */ /* 0x000fc80003f0e170 */
[----:B------:R-:W-:Y:S01]  /*9680*/  P2R R19, PR, RZ, 0x1 ;  /* 0x00000001ff137803 */ /* 0x000fe20000000000 */
[----:B------:R-:W-:Y:S08]  /*9690*/  BRA `(.L_x_700) ;  /* 0x0000000000207947 */ /* 0x000ff00003800000 */
.L_x_716:
[----:B------:R-:W2:Y:S02]  /*96a0*/  LDG.E.64 R2, desc[UR36][R2.64] ;  /* 0x0000002402027981 */ /* 0x000ea4000c1e1b00 */
[----:B--2---:R-:W-:-:S04]  /*96b0*/  ISETP.NE.U32.AND P0, PT, R2, RZ, PT ;  /* 0x000000ff0200720c */ /* 0x004fc80003f05070 */
[----:B------:R-:W-:-:S04]  /*96c0*/  ISETP.NE.AND.EX P0, PT, R3, RZ, PT, P0 ;  /* 0x000000ff0300720c */ /* 0x000fc80003f05300 */
[----:B------:R-:W-:Y:S01]  /*96d0*/  P2R R19, PR, RZ, 0x1 ;  /* 0x00000001ff137803 */ /* 0x000fe20000000000 */
[----:B------:R-:W-:Y:S08]  /*96e0*/  BRA `(.L_x_700) ;  /* 0x00000000000c7947 */ /* 0x000ff00003800000 */
.L_x_715:
[----:B------:R-:W2:Y:S02]  /*96f0*/  LDG.E R2, desc[UR36][R2.64] ;  /* 0x0000002402027981 */ /* 0x000ea4000c1e1900 */
[----:B--2---:R-:W-:-:S04]  /*9700*/  ISETP.NE.AND P0, PT, R2, RZ, PT ;  /* 0x000000ff0200720c */ /* 0x004fc80003f05270 */
[----:B------:R-:W-:-:S09]  /*9710*/  P2R R19, PR, RZ, 0x1 ;  /* 0x00000001ff137803 */ /* 0x000fd20000000000 */
.L_x_700:
[----:B------:R-:W-:Y:S05]  /*9720*/  BSYNC.RECONVERGENT B6 ;  /* 0x0000000000067941 */ /* 0x000fea0003800200 */
.L_x_694:
[----:B------:R-:W0:Y:S01]  /*9730*/  LDCU.64 UR6, c[0x0][0x5f8] ;  /* 0x0000bf00ff0677ac */ /* 0x000e220008000a00 */
[----:B------:R-:W-:Y:S01]  /*9740*/  BSSY.RECONVERGENT B6, `(.L_x_718) ;  /* 0x00000a4000067945 */ /* 0x000fe20003800200 */
[----:B------:R-:W-:-:S04]  /*9750*/  UPRMT UR4, UR42, 0x9910, URZ ;  /* 0x000099102a047896 */ /* 0x000fc800080000ff */
[----:B------:R-:W-:Y:S01]  /*9760*/  UISETP.GT.AND UP0, UPT, UR4, 0x9, UPT ;  /* 0x000000090400788c */ /* 0x000fe2000bf04270 */
[----:B0-----:R-:W-:-:S04]  /*9770*/  IADD3 R2, P0, PT, R18, UR6, RZ ;  /* 0x0000000612027c10 */ /* 0x001fc8000ff1e0ff */
        /* <DEDUP_REMOVED lines=13> */
.L_x_722:
[----:B------:R-:W2:Y:S02]  /*9850*/  LDG.E.U8 R2, desc[UR36][R2.64] ;  /* 0x0000002402027981 */ /* 0x000ea4000c1e1100 */
[----:B--2---:R-:W-:Y:S01]  /*9860*/  ISETP.NE.AND P0, PT, R2, RZ, PT ;  /* 0x000000ff0200720c */ /* 0x004fe20003f05270 */
[----:B------:R-:W-:-:S12]  /*9870*/  BRA `(.L_x_724) ;  /* 0x0000000800407947 */ /* 0x000fd80003800000 */
.L_x_721:
        /* <DEDUP_REMOVED lines=10> */
.L_x_726:
[----:B------:R-:W2:Y:S02]  /*9920*/  LDG.E R2, desc[UR36][R2.64] ;  /* 0x0000002402027981 */ /* 0x000ea4000c1e1900 */
[----:B--2---:R-:W-:Y:S01]  /*9930*/  ISETP.NE.AND P0, PT, R2, RZ, PT ;  /* 0x000000ff0200720c */ /* 0x004fe20003f05270 */
[----:B------:R-:W-:-:S12]  /*9940*/  BRA `(.L_x_724) ;  /* 0x00000008000c7947 */ /* 0x000fd80003800000 */
.L_x_725:
[----:B------:R-:W2:Y:S02]  /*9950*/  LDG.E.U16 R2, desc[UR36][R2.64] ;  /* 0x0000002402027981 */ /* 0x000ea4000c1e1500 */
[----:B--2---:R-:W-:Y:S01]  /*9960*/  ISETP.NE.AND P0, PT, R2, RZ, PT ;  /* 0x000000ff0200720c */ /* 0x004fe20003f05270 */
[----:B------:R-:W-:-:S12]  /*9970*/  BRA `(.L_x_724) ;  /* 0x0000000800007947 */ /* 0x000fd80003800000 */
.L_x_720:
        /* <DEDUP_REMOVED lines=9> */
.L_x_728:
[----:B------:R-:W2:Y:S02]  /*9a10*/  LDG.E.U16 R0, desc[UR36][R2.64] ;  /* 0x0000002402007981 */ /* 0x000ea4000c1e1500 */
[----:B--2---:R-:W-:-:S05]  /*9a20*/  HADD2.F32 R0, -RZ, R0.H0_H0 ;  /* 0x20000000ff007230 */ /* 0x004fca0000004100 */
[----:B------:R-:W-:Y:S01]  /*9a30*/  FSETP.NEU.FTZ.AND P0, PT, R0, RZ, PT ;  /* 0x000000ff0000720b */ /* 0x000fe20003f1d000 */
[----:B------:R-:W-:-:S12]  /*9a40*/  BRA `(.L_x_724) ;  /* 0x0000000400cc7947 */ /* 0x000fd80003800000 */
.L_x_727:
        /* <DEDUP_REMOVED lines=11> */
.L_x_730:
        /* <DEDUP_REMOVED lines=8> */
.L_x_729:
[----:B------:R-:W2:Y:S02]  /*9b80*/  LDG.E.64 R2, desc[UR36][R2.64] ;  /* 0x0000002402027981 */ /* 0x000ea4000c1e1b00 */
[----:B--2---:R1:W2:Y:S02]  /*9b90*/  DSETP.NEU.AND P0, PT, R2, RZ, PT ;  /* 0x000000ff0200722a */ /* 0x0042a40003f0d000 */
[----:B--2---:R-:W-:Y:S05]  /*9ba0*/  BRA `(.L_x_724) ;  /* 0x0000000400747947 */ /* 0x004fea0003800000 */
.L_x_719:
        /* <DEDUP_REMOVED lines=11> */
.L_x_733:
        /* <DEDUP_REMOVED lines=8> */
.L_x_732:
        /* <DEDUP_REMOVED lines=9> */
.L_x_735:
        /* <DEDUP_REMOVED lines=11> */
.L_x_734:
[----:B------:R-:W2:Y:S02]  /*9e20*/  LDG.E.U16 R0, desc[UR36][R2.64] ;  /* 0x0000002402007981 */ /* 0x000ea4000c1e1500 */
[----:B--2---:R-:W-:-:S04]  /*9e30*/  SHF.L.U32 R0, R0, 0x10, RZ ;  /* 0x0000001000007819 */ /* 0x004fc800000006ff */
[----:B------:R-:W-:Y:S01]  /*9e40*/  FSETP.NEU.FTZ.AND P0, PT, R0, RZ, PT ;  /* 0x000000ff0000720b */ /* 0x000fe20003f1d000 */
[----:B------:R-:W-:-:S12]  /*9e50*/  BRA `(.L_x_724) ;  /* 0x0000000000c87947 */ /* 0x000fd80003800000 */
.L_x_731:
        /* <DEDUP_REMOVED lines=11> */
.L_x_738:
[----:B------:R-:W2:Y:S02]  /*9f10*/  LDG.E.U8 R2, desc[UR36][R2.64] ;  /* 0x0000002402027981 */ /* 0x000ea4000c1e1100 */
[----:B--2---:R-:W-:Y:S01]  /*9f20*/  ISETP.NE.AND P0, PT, R2, RZ, PT ;  /* 0x000000ff0200720c */ /* 0x004fe20003f05270 */
[----:B------:R-:W-:-:S12]  /*9f30*/  BRA `(.L_x_724) ;  /* 0x0000000000907947 */ /* 0x000fd80003800000 */
.L_x_737:
[----:B------:R-:W2:Y:S02]  /*9f40*/  LDG.E.U8 R2, desc[UR36][R2.64] ;  /* 0x0000002402027981 */ /* 0x000ea4000c1e1100 */
[----:B--2---:R-:W-:Y:S01]  /*9f50*/  ISETP.NE.AND P0, PT, R2, RZ, PT ;  /* 0x000000ff0200720c */ /* 0x004fe20003f05270 */
[----:B------:R-:W-:-:S12]  /*9f60*/  BRA `(.L_x_724) ;  /* 0x0000000000847947 */ /* 0x000fd80003800000 */
.L_x_736:
        /* <DEDUP_REMOVED lines=9> */
.L_x_723:
[----:B------:R-:W-:Y:S01]  /*a000*/  MOV R2, 0x0 ;  /* 0x0000000000027802 */ /* 0x000fe20000000f00 */
[----:B------:R-:W0:Y:S01]  /*a010*/  LDCU.64 UR4, c[0x4][0x1a8] ;  /* 0x01003500ff0477ac */ /* 0x000e220008000a00 */
[----:B------:R-:W-:Y:S02]  /*a020*/  HFMA2 R13, -RZ, RZ, 0, 0 ;  /* 0x00000000ff0d7431 */ /* 0x000fe400000001ff */
[----:B------:R-:W-:Y:S01]  /*a030*/  IMAD.MOV.U32 R8, RZ, RZ, 0x4e ;  /* 0x0000004eff087424 */ /* 0x000fe200078e00ff */
[----:B------:R-:W1:Y:S01]  /*a040*/  LDCU.64 UR6, c[0x4][0x1b0] ;  /* 0x01003600ff0677ac */ /* 0x000e620008000a00 */
[----:B------:R-:W2:Y:S01]  /*a050*/  LDC.64 R2, c[0x4][R2] ;  /* 0x0100000002027b82 */ /* 0x000ea20000000a00 */
[----:B------:R-:W-:Y:S01]  /*a060*/  IMAD.MOV.U32 R12, RZ, RZ, 0x1 ;  /* 0x00000001ff0c7424 */ /* 0x000fe200078e00ff */
[----:B------:R-:W3:Y:S01]  /*a070*/  LDCU.64 UR8, c[0x4][0xb8] ;  /* 0x01001700ff0877ac */ /* 0x000ee20008000a00 */
[----:B0-----:R-:W-:Y:S02]  /*a080*/  IMAD.U32 R4, RZ, RZ, UR4 ;  /* 0x00000004ff047e24 */ /* 0x001fe4000f8e00ff */
[----:B------:R-:W-:Y:S01]  /*a090*/  IMAD.U32 R5, RZ, RZ, UR5 ;  /* 0x00000005ff057e24 */ /* 0x000fe2000f8e00ff */
[----:B-1----:R-:W-:Y:S01]  /*a0a0*/  MOV R6, UR6 ;  /* 0x0000000600067c02 */ /* 0x002fe20008000f00 */
[----:B------:R-:W-:-:S02]  /*a0b0*/  IMAD.U32 R7, RZ, RZ, UR7 ;  /* 0x00000007ff077e24 */ /* 0x000fc4000f8e00ff */
[----:B---3--:R-:W-:Y:S01]  /*a0c0*/  IMAD.U32 R10, RZ, RZ, UR8 ;  /* 0x00000008ff0a7e24 */ /* 0x008fe2000f8e00ff */
[----:B------:R-:W-:-:S07]  /*a0d0*/  MOV R11, UR9 ;  /* 0x00000009000b7c02 */ /* 0x000fce0008000f00 */
[----:B------:R-:W-:-:S07]  /*a0e0*/  LEPC R20, `(.L_x_741) ;  /* 0x000000001014794e */ /* 0x000fce0000000000 */
[----:B--2---:R-:W-:Y:S05]  /*a0f0*/  CALL.ABS.NOINC R2 ;  /* 0x0000000002007343 */ /* 0x004fea0003c00000 */
.L_x_741:
[----:B------:R-:W-:Y:S01]  /*a100*/  PLOP3.LUT P0, PT, PT, PT, PT, 0x8, 0x80 ;  /* 0x000000000080781c */ /* 0x000fe20003f0e170 */
[----:B------:R-:W-:-:S12]  /*a110*/  BRA `(.L_x_724) ;  /* 0x0000000000187947 */ /* 0x000fd80003800000 */
.L_x_740:
[----:B------:R-:W2:Y:S02]  /*a120*/  LDG.E.64 R2, desc[UR36][R2.64] ;  /* 0x0000002402027981 */ /* 0x000ea4000c1e1b00 */
[----:B--2---:R-:W-:-:S04]  /*a130*/  ISETP.NE.U32.AND P0, PT, R2, RZ, PT ;  /* 0x000000ff0200720c */ /* 0x004fc80003f05070 */
[----:B------:R-:W-:Y:S01]  /*a140*/  ISETP.NE.AND.EX P0, PT, R3, RZ, PT, P0 ;  /* 0x000000ff0300720c */ /* 0x000fe20003f05300 */
[----:B------:R-:W-:-:S12]  /*a150*/  BRA `(.L_x_724) ;  /* 0x0000000000087947 */ /* 0x000fd80003800000 */
.L_x_739:
[----:B------:R-:W2:Y:S02]  /*a160*/  LDG.E R2, desc[UR36][R2.64] ;  /* 0x0000002402027981 */ /* 0x000ea4000c1e1900 */
[----:B--2---:R-:W-:-:S13]  /*a170*/  ISETP.NE.AND P0, PT, R2, RZ, PT ;  /* 0x000000ff0200720c */ /* 0x004fda0003f05270 */
.L_x_724:
[----:B------:R-:W-:Y:S05]  /*a180*/  BSYNC.RECONVERGENT B6 ;  /* 0x0000000000067941 */ /* 0x000fea0003800200 */
.L_x_718:
[----:B------:R-:W1:Y:S01]  /*a190*/  LDCU.64 UR6, c[0x0][0x5e8] ;  /* 0x0000bd00ff0677ac */ /* 0x000e620008000a00 */
[----:B------:R-:W-:Y:S01]  /*a1a0*/  ISETP.NE.AND P1, PT, R19, RZ, PT ;  /* 0x000000ff1300720c */ /* 0x000fe20003f25270 */
[----:B------:R-:W-:Y:S01]  /*a1b0*/  BSSY.RECONVERGENT B6, `(.L_x_742) ;  /* 0x00000d3000067945 */ /* 0x000fe20003800200 */
[----:B------:R-:W-:Y:S02]  /*a1c0*/  UPRMT UR4, UR43, 0x9910, URZ ;  /* 0x000099102b047896 */ /* 0x000fe400080000ff */
[----:B------:R-:W-:Y:S02]  /*a1d0*/  PLOP3.LUT P0, PT, P1, P0, PT, 0x80, 0x8 ;  /* 0x000000000008781c */ /* 0x000fe40000f01070 */
[----:B------:R-:W-:Y:S02]  /*a1e0*/  UISETP.GT.AND UP0, UPT, UR4, 0x9, UPT ;  /* 0x000000090400788c */ /* 0x000fe4000bf04270 */
[----:B0-----:R-:W-:Y:S02]  /*a1f0*/  SEL R4, RZ, 0x1, !P0 ;  /* 0x00000001ff047807 */ /* 0x001fe40004000000 */
[----:B-1----:R-:W-:-:S05]  /*a200*/  IADD3 R2, P1, PT, R16, UR6, RZ ;  /* 0x0000000610027c10 */ /* 0x002fca000ff3e0ff */
[----:B------:R-:W-:Y:S01]  /*a210*/  IMAD.X R3, RZ, RZ, UR7, P1 ;  /* 0x00000007ff037e24 */ /* 0x000fe200088e06ff */
        /* <DEDUP_REMOVED lines=11> */
.L_x_746:
[----:B------:R0:W-:Y:S01]  /*a2d0*/  STG.E.U8 desc[UR36][R2.64], R4 ;  /* 0x0000000402007986 */ /* 0x0001e2000c101124 */
[----:B------:R-:W-:Y:S05]  /*a2e0*/  BRA `(.L_x_748) ;  /* 0x0000000800fc7947 */ /* 0x000fea0003800000 */
.L_x_745:
        /* <DEDUP_REMOVED lines=9> */
.L_x_750:
[----:B------:R0:W-:Y:S01]  /*a380*/  STG.E desc[UR36][R2.64], R4 ;  /* 0x0000000402007986 */ /* 0x0001e2000c101924 */
[----:B------:R-:W-:Y:S05]  /*a390*/  BRA `(.L_x_748) ;  /* 0x0000000800d07947 */ /* 0x000fea0003800000 */
.L_x_749:
[----:B------:R0:W-:Y:S01]  /*a3a0*/  STG.E.U16 desc[UR36][R2.64], R4 ;  /* 0x0000000402007986 */ /* 0x0001e2000c101524 */
[----:B------:R-:W-:Y:S05]  /*a3b0*/  BRA `(.L_x_748) ;  /* 0x0000000800c87947 */ /* 0x000fea0003800000 */
.L_x_744:
        /* <DEDUP_REMOVED lines=9> */
.L_x_752:
[----:B------:R-:W-:-:S04]  /*a450*/  I2FP.F32.U32 R0, R4 ;  /* 0x0000000400007245 */ /* 0x000fc80000201000 */
[----:B------:R-:W-:-:S05]  /*a460*/  F2FP.F16.F32.PACK_AB R0, RZ, R0 ;  /* 0x00000000ff00723e */ /* 0x000fca00000000ff */
[----:B------:R0:W-:Y:S01]  /*a470*/  STG.E.U16 desc[UR36][R2.64], R0 ;  /* 0x0000000002007986 */ /* 0x0001e2000c101524 */
[----:B------:R-:W-:Y:S05]  /*a480*/  BRA `(.L_x_748) ;  /* 0x0000000800947947 */ /* 0x000fea0003800000 */
.L_x_751:
        /* <DEDUP_REMOVED lines=10> */
.L_x_754:
[----:B------:R-:W-:-:S04]  /*a530*/  I2FP.F32.U32 R4, R4 ;  /* 0x0000000400047245 */ /* 0x000fc80000201000 */
[----:B------:R-:W-:-:S04]  /*a540*/  F2FP.F16.F32.PACK_AB R5, RZ, R4 ;  /* 0x00000004ff05723e */ /* 0x000fc800000000ff */
[----:B------:R-:W-:-:S05]  /*a550*/  PRMT R5, R5, 0x5410, RZ ;  /* 0x0000541005057816 */ /* 0x000fca00000000ff */
[----:B------:R3:W-:Y:S01]  /*a560*/  STG.E desc[UR36][R2.64], R5 ;  /* 0x0000000502007986 */ /* 0x0007e2000c101924 */
[----:B------:R-:W-:Y:S05]  /*a570*/  BRA `(.L_x_748) ;  /* 0x0000000800587947 */ /* 0x000fea0003800000 */
.L_x_753:
[----:B------:R-:W0:Y:S02]  /*a580*/  I2F.F64.U32 R4, R4 ;  /* 0x0000000400047312 */ /* 0x000e240000201800 */
[----:B0-----:R4:W-:Y:S01]  /*a590*/  STG.E.64 desc[UR36][R2.64], R4 ;  /* 0x0000000402007986 */ /* 0x0019e2000c101b24 */
[----:B------:R-:W-:Y:S05]  /*a5a0*/  BRA `(.L_x_748) ;  /* 0x00000008004c7947 */ /* 0x000fea0003800000 */
.L_x_743:
        /* <DEDUP_REMOVED lines=12> */
.L_x_758:
        /* <DEDUP_REMOVED lines=17> */
.L_x_760:
[----:B------:R-:W-:Y:S05]  /*a780*/  BSYNC.RECONVERGENT B0 ;  /* 0x0000000000007941 */ /* 0x000fea0003800200 */
.L_x_759:
[----:B------:R0:W-:Y:S01]  /*a790*/  STG.E.U8 desc[UR36][R2.64], R0 ;  /* 0x0000000002007986 */ /* 0x0001e2000c101124 */
[----:B------:R-:W-:Y:S05]  /*a7a0*/  BRA `(.L_x_748) ;  /* 0x0000000400cc7947 */ /* 0x000fea0003800000 */
.L_x_757:
        /* <DEDUP_REMOVED lines=17> */
.L_x_762:
[----:B------:R-:W-:Y:S05]  /*a8c0*/  BSYNC.RECONVERGENT B0 ;  /* 0x0000000000007941 */ /* 0x000fea0003800200 */
.L_x_761:
[----:B------:R0:W-:Y:S01]  /*a8d0*/  STG.E.U8 desc[UR36][R2.64], R0 ;  /* 0x0000000002007986 */ /* 0x0001e2000c101124 */
[----:B------:R-:W-:Y:S05]  /*a8e0*/  BRA `(.L_x_748) ;  /* 0x00000004007c7947 */ /* 0x000fea0003800000 */
.L_x_756:
        /* <DEDUP_REMOVED lines=21> */
.L_x_764:
[----:B------:R-:W-:-:S05]  /*aa40*/  HFMA2 R5, -RZ, RZ, 0, 0 ;  /* 0x00000000ff057431 */ /* 0x000fca00000001ff */
[----:B------:R0:W-:Y:S01]  /*aa50*/  STG.E.64 desc[UR36][R2.64], R4 ;  /* 0x0000000402007986 */ /* 0x0001e2000c101b24 */
[----:B------:R-:W-:Y:S05]  /*aa60*/  BRA `(.L_x_748) ;  /* 0x00000004001c7947 */ /* 0x000fea0003800000 */
.L_x_763:
[----:B------:R0:W-:Y:S01]  /*aa70*/  STG.E desc[UR36][R2.64], R4 ;  /* 0x0000000402007986 */ /* 0x0001e2000c101924 */
[----:B------:R-:W-:Y:S05]  /*aa80*/  BRA `(.L_x_748) ;  /* 0x0000000400147947 */ /* 0x000fea0003800000 */
.L_x_755:
        /* <DEDUP_REMOVED lines=8> */
.L_x_766:
[----:B------:R-:W-:Y:S01]  /*ab10*/  CS2R R6, SRZ ;  /* 0x0000000000067805 */ /* 0x000fe2000001ff00 */
[----:B------:R-:W0:Y:S04]  /*ab20*/  I2F.F64.U32 R4, R4 ;  /* 0x0000000400047312 */ /* 0x000e280000201800 */
[----:B0-----:R0:W-:Y:S01]  /*ab30*/  STG.E.128 desc[UR36][R2.64], R4 ;  /* 0x0000000402007986 */ /* 0x0011e2000c101d24 */
[----:B------:R-:W-:Y:S05]  /*ab40*/  BRA `(.L_x_748) ;  /* 0x0000000000e47947 */ /* 0x000fea0003800000 */
.L_x_765:
[----:B------:R-:W-:-:S09]  /*ab50*/  UISETP.NE.AND UP0, UPT, UR4, 0xf, UPT ;  /* 0x0000000f0400788c */ /* 0x000fd2000bf05270 */
[----:B------:R-:W-:Y:S05]  /*ab60*/  BRA.U !UP0, `(.L_x_767) ;  /* 0x0000000108d07547 */ /* 0x000fea000b800000 */
[----:B------:R-:W-:-:S09]  /*ab70*/  UISETP.NE.AND UP0, UPT, UR4, 0x17, UPT ;  /* 0x000000170400788c */ /* 0x000fd2000bf05270 */
[----:B------:R-:W-:Y:S05]  /*ab80*/  BRA.U !UP0, `(.L_x_768) ;  /* 0x0000000108847547 */ /* 0x000fea000b800000 */
[----:B------:R-:W-:-:S09]  /*ab90*/  UISETP.NE.AND UP0, UPT, UR4, 0x18, UPT ;  /* 0x000000180400788c */ /* 0x000fd2000bf05270 */
[----:B------:R-:W-:Y:S05]  /*aba0*/  BRA.U !UP0, `(.L_x_769) ;  /* 0x0000000108447547 */ /* 0x000fea000b800000 */
.L_x_747:
        /* <DEDUP_REMOVED lines=16> */
.L_x_770:
[----:B------:R-:W-:Y:S05]  /*acb0*/  BRA `(.L_x_748) ;  /* 0x0000000000887947 */ /* 0x000fea0003800000 */
.L_x_769:
        /* <DEDUP_REMOVED lines=11> */
.L_x_772:
[----:B------:R-:W-:Y:S05]  /*ad70*/  BSYNC.RECONVERGENT B0 ;  /* 0x0000000000007941 */ /* 0x000fea0003800200 */
.L_x_771:
[----:B------:R0:W-:Y:S01]  /*ad80*/  STG.E.U8 desc[UR36][R2.64], R5 ;  /* 0x0000000502007986 */ /* 0x0001e2000c101124 */
[----:B------:R-:W-:Y:S05]  /*ad90*/  BRA `(.L_x_748) ;  /* 0x0000000000507947 */ /* 0x000fea0003800000 */
.L_x_768:
        /* <DEDUP_REMOVED lines=12> */
.L_x_773:
[----:B------:R-:W-:Y:S01]  /*ae60*/  IMAD.MOV.U32 R5, RZ, RZ, 0x7f ;  /* 0x0000007fff057424 */ /* 0x000fe200078e00ff */
[----:B------:R-:W-:-:S04]  /*ae70*/  ISETP.GT.U32.AND P0, PT, R7, 0x7f800000, PT ;  /* 0x7f8000000700780c */ /* 0x000fc80003f04070 */
[----:B------:R-:W-:-:S05]  /*ae80*/  SEL R5, R5, 0x7c, P0 ;  /* 0x0000007c05057807 */ /* 0x000fca0000000000 */
[----:B------:R0:W-:Y:S01]  /*ae90*/  STG.E.U8 desc[UR36][R2.64], R5 ;  /* 0x0000000502007986 */ /* 0x0001e2000c101124 */
[----:B------:R-:W-:Y:S05]  /*aea0*/  BRA `(.L_x_748) ;  /* 0x00000000000c7947 */ /* 0x000fea0003800000 */
.L_x_767:
[----:B------:R-:W-:-:S04]  /*aeb0*/  I2FP.F32.U32 R0, R4 ;  /* 0x0000000400007245 */ /* 0x000fc80000201000 */
[----:B------:R-:W-:-:S05]  /*aec0*/  F2FP.BF16.F32.PACK_AB R0, RZ, R0 ;  /* 0x00000000ff00723e */ /* 0x000fca00000010ff */
[----:B------:R0:W-:Y:S02]  /*aed0*/  STG.E.U16 desc[UR36][R2.64], R0 ;  /* 0x0000000002007986 */ /* 0x0001e4000c101524 */
.L_x_748:
[----:B------:R-:W-:Y:S05]  /*aee0*/  BSYNC.RECONVERGENT B6 ;  /* 0x0000000000067941 */ /* 0x000fea0003800200 */
.L_x_742:
[----:B------:R-:W-:-:S07]  /*aef0*/  IADD3 R17, PT, PT, R17, 0x80, RZ ;  /* 0x0000008011117810 */ /* 0x000fce0007ffe0ff */
.L_x_692:
[----:B------:R-:W-:Y:S05]  /*af00*/  BSYNC.RECONVERGENT B7 ;  /* 0x0000000000077941 */ /* 0x000fea0003800200 */
.L_x_691:
[----:B------:R-:W5:Y:S02]  /*af10*/  LDCU UR4, c[0x0][0x380] ;  /* 0x00007000ff0477ac */ /* 0x000f640008000800 */
[----:B-----5:R-:W-:-:S13]  /*af20*/  ISETP.GE.AND P0, PT, R17, UR4, PT ;  /* 0x0000000411007c0c */ /* 0x020fda000bf06270 */
[----:B------:R-:W-:Y:S05]  /*af30*/  @P0 EXIT ;  /* 0x000000000000094d */ /* 0x000fea0003800000 */
[----:B------:R-:W5:Y:S01]  /*af40*/  LDCU UR4, c[0x0][0x388] ;  /* 0x00007100ff0477ac */ /* 0x000f620008000800 */
[----:B------:R-:W-:Y:S01]  /*af50*/  IMAD.MOV.U32 R18, RZ, RZ, RZ ;  /* 0x000000ffff127224 */ /* 0x000fe200078e00ff */
[----:B------:R-:W-:Y:S01]  /*af60*/  MOV R16, RZ ;  /* 0x000000ff00107202 */ /* 0x000fe20000000f00 */
[----:B0-----:R-:W-:Y:S01]  /*af70*/  IMAD.MOV.U32 R0, RZ, RZ, RZ ;  /* 0x000000ffff007224 */ /* 0x001fe200078e00ff */
        /* <DEDUP_REMOVED lines=17> */
[----:B------:R-:W-:Y:S01]  /*b090*/  HFMA2 R2, -RZ, RZ, 0, 0 ;  /* 0x00000000ff027431 */ /* 0x000fe200000001ff */
        /* <DEDUP_REMOVED lines=332> */
.L_x_774:
[----:B------:R-:W1:Y:S01]  /*c560*/  LDCU.64 UR8, c[0x0][0x5f0] ;  /* 0x0000be00ff0877ac */ /* 0x000e620008000a00 */
[----:B------:R-:W-:Y:S01]  /*c570*/  BSSY.RECONVERGENT B6, `(.L_x_775) ;  /* 0x00000be000067945 */ /* 0x000fe20003800200 */
[----:B------:R-:W0:Y:S01]  /*c580*/  LDCU.64 UR6, c[0x0][0x5e8] ;  /* 0x0000bd00ff0677ac */ /* 0x000e220008000a00 */
[----:B------:R-:W-:-:S04]  /*c590*/  UPRMT UR4, UR39, 0x9910, URZ ;  /* 0x0000991027047896 */ /* 0x000fc800080000ff */
[----:B------:R-:W-:Y:S01]  /*c5a0*/  UISETP.GT.AND UP0, UPT, UR4, 0x9, UPT ;  /* 0x000000090400788c */ /* 0x000fe2000bf04270 */
[----:B-1234-:R-:W-:Y:S02]  /*c5b0*/  IADD3 R2, P1, PT, R0, UR8, RZ ;  /* 0x0000000800027c10 */ /* 0x01efe4000ff3e0ff */
[----:B0-----:R-:W-:-:S03]  /*c5c0*/  IADD3 R16, P0, PT, R16, UR6, RZ ;  /* 0x0000000610107c10 */ /* 0x001fc6000ff1e0ff */
        /* <DEDUP_REMOVED lines=15> */
.L_x_779:
[----:B------:R-:W2:Y:S02]  /*c6c0*/  LDG.E.U8 R2, desc[UR36][R2.64] ;  /* 0x0000002402027981 */ /* 0x000ea4000c1e1100 */
[----:B--2---:R-:W-:-:S04]  /*c6d0*/  ISETP.NE.AND P0, PT, R2, RZ, PT ;  /* 0x000000ff0200720c */ /* 0x004fc80003f05270 */
[----:B------:R-:W-:Y:S01]  /*c6e0*/  P2R R19, PR, RZ, 0x1 ;  /* 0x00000001ff137803 */ /* 0x000fe20000000000 */
[----:B------:R-:W-:Y:S08]  /*c6f0*/  BRA `(.L_x_781) ;  /* 0x0000000800947947 */ /* 0x000ff00003800000 */
.L_x_778:
        /* <DEDUP_REMOVED lines=11> */
.L_x_783:
[----:B------:R-:W2:Y:S02]  /*c7b0*/  LDG.E R2, desc[UR36][R2.64] ;  /* 0x0000002402027981 */ /* 0x000ea4000c1e1900 */
[----:B--2---:R-:W-:-:S04]  /*c7c0*/  ISETP.NE.AND P0, PT, R2, RZ, PT ;  /* 0x000000ff0200720c */ /* 0x004fc80003f05270 */
[----:B------:R-:W-:Y:S01]  /*c7d0*/  P2R R19, PR, RZ, 0x1 ;  /* 0x00000001ff137803 */ /* 0x000fe20000000000 */
[----:B------:R-:W-:Y:S08]  /*c7e0*/  BRA `(.L_x_781) ;  /* 0x0000000800587947 */ /* 0x000ff00003800000 */
.L_x_782:
[----:B------:R-:W2:Y:S02]  /*c7f0*/  LDG.E.U16 R2, desc[UR36][R2.64] ;  /* 0x0000002402027981 */ /* 0x000ea4000c1e1500 */
[----:B--2---:R-:W-:-:S04]  /*c800*/  ISETP.NE.AND P0, PT, R2, RZ, PT ;  /* 0x000000ff0200720c */ /* 0x004fc80003f05270 */
[----:B------:R-:W-:Y:S01]  /*c810*/  P2R R19, PR, RZ, 0x1 ;  /* 0x00000001ff137803 */ /* 0x000fe20000000000 */
[----:B------:R-:W-:Y:S08]  /*c820*/  BRA `(.L_x_781) ;  /* 0x0000000800487947 */ /* 0x000ff00003800000 */
.L_x_777:
        /* <DEDUP_REMOVED lines=10> */
.L_x_785:
[----:B------:R-:W2:Y:S02]  /*c8d0*/  LDG.E.U16 R0, desc[UR36][R2.64] ;  /* 0x0000002402007981 */ /* 0x000ea4000c1e1500 */
[----:B--2---:R-:W-:-:S05]  /*c8e0*/  HADD2.F32 R0, -RZ, R0.H0_H0 ;  /* 0x20000000ff007230 */ /* 0x004fca0000004100 */
[----:B------:R-:W-:-:S04]  /*c8f0*/  FSETP.NEU.FTZ.AND P0, PT, R0, RZ, PT ;  /* 0x000000ff0000720b */ /* 0x000fc80003f1d000 */
[----:B------:R-:W-:Y:S01]  /*c900*/  P2R R19, PR, RZ, 0x1 ;  /* 0x00000001ff137803 */ /* 0x000fe20000000000 */
[----:B------:R-:W-:Y:S08]  /*c910*/  BRA `(.L_x_781) ;  /* 0x00000008000c7947 */ /* 0x000ff00003800000 */
.L_x_784:
        /* <DEDUP_REMOVED lines=12> */
.L_x_787:
        /* <DEDUP_REMOVED lines=10> */
.L_x_786:
[----:B------:R-:W2:Y:S02]  /*ca80*/  LDG.E.64 R2, desc[UR36][R2.64] ;  /* 0x0000002402027981 */ /* 0x000ea4000c1e1b00 */
[----:B--2---:R-:W0:Y:S02]  /*ca90*/  DSETP.NEU.AND P0, PT, R2, RZ, PT ;  /* 0x000000ff0200722a */ /* 0x004e240003f0d000 */
[----:B0-----:R-:W-:Y:S01]  /*caa0*/  P2R R19, PR, RZ, 0x1 ;  /* 0x00000001ff137803 */ /* 0x001fe20000000000 */
[----:B------:R-:W-:Y:S06]  /*cab0*/  BRA `(.L_x_781) ;  /* 0x0000000400a47947 */ /* 0x000fec0003800000 */
.L_x_776:
        /* <DEDUP_REMOVED lines=12> */
.L_x_790:
        /* <DEDUP_REMOVED lines=9> */
.L_x_789:
        /* <DEDUP_REMOVED lines=10> */
.L_x_792:
        /* <DEDUP_REMOVED lines=12> */
.L_x_791:
[----:B------:R-:W2:Y:S02]  /*cd70*/  LDG.E.U16 R0, desc[UR36][R2.64] ;  /* 0x0000002402007981 */ /* 0x000ea4000c1e1500 */
[----:B--2---:R-:W-:-:S05]  /*cd80*/  IMAD.U32 R0, R0, 0x10000, RZ ;  /* 0x0001000000007824 */ /* 0x004fca00078e00ff */
[----:B------:R-:W-:-:S04]  /*cd90*/  FSETP.NEU.FTZ.AND P0, PT, R0, RZ, PT ;  /* 0x000000ff0000720b */ /* 0x000fc80003f1d000 */
[----:B------:R-:W-:Y:S01]  /*cda0*/  P2R R19, PR, RZ, 0x1 ;  /* 0x00000001ff137803 */ /* 0x000fe20000000000 */
[----:B------:R-:W-:Y:S08]  /*cdb0*/  BRA `(.L_x_781) ;  /* 0x0000000000e47947 */ /* 0x000ff00003800000 */
.L_x_788:
        /* <DEDUP_REMOVED lines=12> */
.L_x_795:
[----:B------:R-:W2:Y:S02]  /*ce80*/  LDG.E.U8 R2, desc[UR36][R2.64] ;  /* 0x0000002402027981 */ /* 0x000ea4000c1e1100 */
[----:B--2---:R-:W-:-:S04]  /*ce90*/  ISETP.NE.AND P0, PT, R2, RZ, PT ;  /* 0x000000ff0200720c */ /* 0x004fc80003f05270 */
[----:B------:R-:W-:Y:S01]  /*cea0*/  P2R R19, PR, RZ, 0x1 ;  /* 0x00000001ff137803 */ /* 0x000fe20000000000 */
[----:B------:R-:W-:Y:S08]  /*ceb0*/  BRA `(.L_x_781) ;  /* 0x0000000000a47947 */ /* 0x000ff00003800000 */
.L_x_794:
[----:B------:R-:W2:Y:S02]  /*cec0*/  LDG.E.U8 R2, desc[UR36][R2.64] ;  /* 0x0000002402027981 */ /* 0x000ea4000c1e1100 */
[----:B--2---:R-:W-:-:S04]  /*ced0*/  ISETP.NE.AND P0, PT, R2, RZ, PT ;  /* 0x000000ff0200720c */ /* 0x004fc80003f05270 */
[----:B------:R-:W-:Y:S01]  /*cee0*/  P2R R19, PR, RZ, 0x1 ;  /* 0x00000001ff137803 */ /* 0x000fe20000000000 */
[----:B------:R-:W-:Y:S08]  /*cef0*/  BRA `(.L_x_781) ;  /* 0x0000000000947947 */ /* 0x000ff00003800000 */
.L_x_793:
        /* <DEDUP_REMOVED lines=10> */
.L_x_780:
        /* <DEDUP_REMOVED lines=16> */
.L_x_798:
[----:B------:R-:W-:-:S04]  /*d0a0*/  PLOP3.LUT P0, PT, PT, PT, PT, 0x8, 0x80 ;  /* 0x000000000080781c */ /* 0x000fc80003f0e170 */
[----:B------:R-:W-:Y:S01]  /*d0b0*/  P2R R19, PR, RZ, 0x1 ;  /* 0x00000001ff137803 */ /* 0x000fe20000000000 */
[----:B------:R-:W-:Y:S08]  /*d0c0*/  BRA `(.L_x_781) ;  /* 0x0000000000207947 */ /* 0x000ff00003800000 */
.L_x_797:
[----:B------:R-:W2:Y:S02]  /*d0d0*/  LDG.E.64 R2, desc[UR36][R2.64] ;  /* 0x0000002402027981 */ /* 0x000ea4000c1e1b00 */
[----:B--2---:R-:W-:-:S04]  /*d0e0*/  ISETP.NE.U32.AND P0, PT, R2, RZ, PT ;  /* 0x000000ff0200720c */ /* 0x004fc80003f05070 */
[----:B------:R-:W-:-:S04]  /*d0f0*/  ISETP.NE.AND.EX P0, PT, R3, RZ, PT, P0 ;  /* 0x000000ff0300720c */ /* 0x000fc80003f05300 */
[----:B------:R-:W-:Y:S01]  /*d100*/  P2R R19, PR, RZ, 0x1 ;  /* 0x00000001ff137803 */ /* 0x000fe20000000000 */
[----:B------:R-:W-:Y:S08]  /*d110*/  BRA `(.L_x_781) ;  /* 0x00000000000c7947 */ /* 0x000ff00003800000 */
.L_x_796:
[----:B------:R-:W2:Y:S02]  /*d120*/  LDG.E R2, desc[UR36][R2.64] ;  /* 0x0000002402027981 */ /* 0x000ea4000c1e1900 */
[----:B--2---:R-:W-:-:S04]  /*d130*/  ISETP.NE.AND P0, PT, R2, RZ, PT ;  /* 0x000000ff0200720c */ /* 0x004fc80003f05270 */
[----:B------:R-:W-:-:S09]  /*d140*/  P2R R19, PR, RZ, 0x1 ;  /* 0x00000001ff137803 */ /* 0x000fd20000000000 */
.L_x_781:
[----:B------:R-:W-:Y:S05]  /*d150*/  BSYNC.RECONVERGENT B6 ;  /* 0x0000000000067941 */ /* 0x000fea0003800200 */
.L_x_775:
        /* <DEDUP_REMOVED lines=18> */
.L_x_803:
[----:B------:R-:W2:Y:S02]  /*d280*/  LDG.E.U8 R2, desc[UR36][R2.64] ;  /* 0x0000002402027981 */ /* 0x000ea4000c1e1100 */
[----:B--2---:R-:W-:Y:S01]  /*d290*/  ISETP.NE.AND P0, PT, R2, RZ, PT ;  /* 0x000000ff0200720c */ /* 0x004fe20003f05270 */
[----:B------:R-:W-:-:S12]  /*d2a0*/  BRA `(.L_x_805) ;  /* 0x0000000800407947 */ /* 0x000fd80003800000 */
.L_x_802:
        /* <DEDUP_REMOVED lines=10> */
.L_x_807:
[----:B------:R-:W2:Y:S02]  /*d350*/  LDG.E R2, desc[UR36][R2.64] ;  /* 0x0000002402027981 */ /* 0x000ea4000c1e1900 */
[----:B--2---:R-:W-:Y:S01]  /*d360*/  ISETP.NE.AND P0, PT, R2, RZ, PT ;  /* 0x000000ff0200720c */ /* 0x004fe20003f05270 */
[----:B------:R-:W-:-:S12]  /*d370*/  BRA `(.L_x_805) ;  /* 0x00000008000c7947 */ /* 0x000fd80003800000 */
.L_x_806:
[----:B------:R-:W2:Y:S02]  /*d380*/  LDG.E.U16 R2, desc[UR36][R2.64] ;  /* 0x0000002402027981 */ /* 0x000ea4000c1e1500 */
[----:B--2---:R-:W-:Y:S01]  /*d390*/  ISETP.NE.AND P0, PT, R2, RZ, PT ;  /* 0x000000ff0200720c */ /* 0x004fe20003f05270 */
[----:B------:R-:W-:-:S12]  /*d3a0*/  BRA `(.L_x_805) ;  /* 0x0000000800007947 */ /* 0x000fd80003800000 */
.L_x_801:
        /* <DEDUP_REMOVED lines=9> */
.L_x_809:
[----:B------:R-:W2:Y:S02]  /*d440*/  LDG.E.U16 R0, desc[UR36][R2.64] ;  /* 0x0000002402007981 */ /* 0x000ea4000c1e1500 */
[----:B--2---:R-:W-:-:S05]  /*d450*/  HADD2.F32 R0, -RZ, R0.H0_H0 ;  /* 0x20000000ff007230 */ /* 0x004fca0000004100 */
[----:B------:R-:W-:Y:S01]  /*d460*/  FSETP.NEU.FTZ.AND P0, PT, R0, RZ, PT ;  /* 0x000000ff0000720b */ /* 0x000fe20003f1d000 */
[----:B------:R-:W-:-:S12]  /*d470*/  BRA `(.L_x_805) ;  /* 0x0000000400cc7947 */ /* 0x000fd80003800000 */
.L_x_808:
        /* <DEDUP_REMOVED lines=11> */
.L_x_811:
        /* <DEDUP_REMOVED lines=8> */
.L_x_810:
[----:B------:R-:W2:Y:S02]  /*d5b0*/  LDG.E.64 R2, desc[UR36][R2.64] ;  /* 0x0000002402027981 */ /* 0x000ea4000c1e1b00 */
[----:B--2---:R1:W2:Y:S02]  /*d5c0*/  DSETP.NEU.AND P0, PT, R2, RZ, PT ;  /* 0x000000ff0200722a */ /* 0x0042a40003f0d000 */
[----:B--2---:R-:W-:Y:S05]  /*d5d0*/  BRA `(.L_x_805) ;  /* 0x0000000400747947 */ /* 0x004fea0003800000 */
.L_x_800:
        /* <DEDUP_REMOVED lines=11> */
.L_x_814:
        /* <DEDUP_REMOVED lines=8> */
.L_x_813:
        /* <DEDUP_REMOVED lines=9> */
.L_x_816:
        /* <DEDUP_REMOVED lines=11> */
.L_x_815:
[----:B------:R-:W2:Y:S02]  /*d850*/  LDG.E.U16 R0, desc[UR36][R2.64] ;  /* 0x0000002402007981 */ /* 0x000ea4000c1e1500 */
[----:B--2---:R-:W-:-:S05]  /*d860*/  IMAD.U32 R0, R0, 0x10000, RZ ;  /* 0x0001000000007824 */ /* 0x004fca00078e00ff */
[----:B------:R-:W-:Y:S01]  /*d870*/  FSETP.NEU.FTZ.AND P0, PT, R0, RZ, PT ;  /* 0x000000ff0000720b */ /* 0x000fe20003f1d000 */
[----:B------:R-:W-:-:S12]  /*d880*/  BRA `(.L_x_805) ;  /* 0x0000000000c87947 */ /* 0x000fd80003800000 */
.L_x_812:
        /* <DEDUP_REMOVED lines=11> */
.L_x_819:
[----:B------:R-:W2:Y:S02]  /*d940*/  LDG.E.U8 R2, desc[UR36][R2.64] ;  /* 0x0000002402027981 */ /* 0x000ea4000c1e1100 */
[----:B--2---:R-:W-:Y:S01]  /*d950*/  ISETP.NE.AND P0, PT, R2, RZ, PT ;  /* 0x000000ff0200720c */ /* 0x004fe20003f05270 */
[----:B------:R-:W-:-:S12]  /*d960*/  BRA `(.L_x_805) ;  /* 0x0000000000907947 */ /* 0x000fd80003800000 */
.L_x_818:
[----:B------:R-:W2:Y:S02]  /*d970*/  LDG.E.U8 R2, desc[UR36][R2.64] ;  /* 0x0000002402027981 */ /* 0x000ea4000c1e1100 */
[----:B--2---:R-:W-:Y:S01]  /*d980*/  ISETP.NE.AND P0, PT, R2, RZ, PT ;  /* 0x000000ff0200720c */ /* 0x004fe20003f05270 */
[----:B------:R-:W-:-:S12]  /*d990*/  BRA `(.L_x_805) ;  /* 0x0000000000847947 */ /* 0x000fd80003800000 */
.L_x_817:
        /* <DEDUP_REMOVED lines=9> */
.L_x_804:
        /* <DEDUP_REMOVED lines=16> */
.L_x_822:
[----:B------:R-:W-:Y:S01]  /*db30*/  PLOP3.LUT P0, PT, PT, PT, PT, 0x8, 0x80 ;  /* 0x000000000080781c */ /* 0x000fe20003f0e170 */
[----:B------:R-:W-:-:S12]  /*db40*/  BRA `(.L_x_805) ;  /* 0x0000000000187947 */ /* 0x000fd80003800000 */
.L_x_821:
[----:B------:R-:W2:Y:S02]  /*db50*/  LDG.E.64 R2, desc[UR36][R2.64] ;  /* 0x0000002402027981 */ /* 0x000ea4000c1e1b00 */
[----:B--2---:R-:W-:-:S04]  /*db60*/  ISETP.NE.U32.AND P0, PT, R2, RZ, PT ;  /* 0x000000ff0200720c */ /* 0x004fc80003f05070 */
[----:B------:R-:W-:Y:S01]  /*db70*/  ISETP.NE.AND.EX P0, PT, R3, RZ, PT, P0 ;  /* 0x000000ff0300720c */ /* 0x000fe20003f05300 */
[----:B------:R-:W-:-:S12]  /*db80*/  BRA `(.L_x_805) ;  /* 0x0000000000087947 */ /* 0x000fd80003800000 */
.L_x_820:
[----:B------:R-:W2:Y:S02]  /*db90*/  LDG.E R2, desc[UR36][R2.64] ;  /* 0x0000002402027981 */ /* 0x000ea4000c1e1900 */
[----:B--2---:R-:W-:-:S13]  /*dba0*/  ISETP.NE.AND P0, PT, R2, RZ, PT ;  /* 0x000000ff0200720c */ /* 0x004fda0003f05270 */
.L_x_805:
[----:B------:R-:W-:Y:S05]  /*dbb0*/  BSYNC.RECONVERGENT B6 ;  /* 0x0000000000067941 */ /* 0x000fea0003800200 */
.L_x_799:
[----:B------:R-:W-:Y:S01]  /*dbc0*/  UPRMT UR4, UR43, 0x9910, URZ ;  /* 0x000099102b047896 */ /* 0x000fe200080000ff */
[----:B------:R-:W-:-:S03]  /*dbd0*/  ISETP.NE.AND P1, PT, R19, RZ, PT ;  /* 0x000000ff1300720c */ /* 0x000fc60003f25270 */
[----:B------:R-:W-:Y:S01]  /*dbe0*/  UISETP.GT.AND UP0, UPT, UR4, 0x9, UPT ;  /* 0x000000090400788c */ /* 0x000fe2000bf04270 */
[----:B------:R-:W-:-:S04]  /*dbf0*/  PLOP3.LUT P0, PT, P1, P0, PT, 0x80, 0x8 ;  /* 0x000000000008781c */ /* 0x000fc80000f01070 */
[----:B-1----:R-:W-:-:S04]  /*dc00*/  SEL R2, RZ, 0x1, !P0 ;  /* 0x00000001ff027807 */ /* 0x002fc80004000000 */
        /* <DEDUP_REMOVED lines=11> */
.L_x_826:
[----:B------:R-:W-:Y:S01]  /*dcc0*/  STG.E.U8 desc[UR36][R16.64], R2 ;  /* 0x0000000210007986 */ /* 0x000fe2000c101124 */
[----:B------:R-:W-:Y:S05]  /*dcd0*/  EXIT ;  /* 0x000000000000794d */ /* 0x000fea0003800000 */
.L_x_825:
[----:B------:R-:W-:-:S09]  /*dce0*/  UISETP.NE.AND UP0, UPT, UR4, 0x2, UPT ;  /* 0x000000020400788c */ /* 0x000fd2000bf05270 */
[----:B------:R-:W-:Y:S05]  /*dcf0*/  BRA.U !UP0, `(.L_x_828) ;  /* 0x0000000108247547 */ /* 0x000fea000b800000 */
[----:B------:R-:W-:-:S09]  /*dd00*/  UISETP.NE.AND UP0, UPT, UR4, 0x3, UPT ;  /* 0x000000030400788c */ /* 0x000fd2000bf05270 */
[----:B------:R-:W-:Y:S05]  /*dd10*/  BRA.U !UP0, `(.L_x_829) ;  /* 0x0000000108147547 */ /* 0x000fea000b800000 */
[----:B------:R-:W-:-:S09]  /*dd20*/  UISETP.NE.AND UP0, UPT, UR4, 0x4, UPT ;  /* 0x000000040400788c */ /* 0x000fd2000bf05270 */
[----:B------:R-:W-:Y:S05]  /*dd30*/  BRA.U UP0, `(.L_x_827) ;  /* 0x0000000900187547 */ /* 0x000fea000b800000 */
[----:B------:R-:W-:-:S05]  /*dd40*/  HFMA2 R3, -RZ, RZ, 0, 0 ;  /* 0x00000000ff037431 */ /* 0x000fca00000001ff */
[----:B------:R-:W-:Y:S01]  /*dd50*/  STG.E.64 desc[UR36][R16.64], R2 ;  /* 0x0000000210007986 */ /* 0x000fe2000c101b24 */
[----:B------:R-:W-:Y:S05]  /*dd60*/  EXIT ;  /* 0x000000000000794d */ /* 0x000fea0003800000 */
.L_x_829:
[----:B------:R-:W-:Y:S01]  /*dd70*/  STG.E desc[UR36][R16.64], R2 ;  /* 0x0000000210007986 */ /* 0x000fe2000c101924 */
[----:B------:R-:W-:Y:S05]  /*dd80*/  EXIT ;  /* 0x000000000000794d */ /* 0x000fea0003800000 */
.L_x_828:
[----:B------:R-:W-:Y:S01]  /*dd90*/  STG.E.U16 desc[UR36][R16.64], R2 ;  /* 0x0000000210007986 */ /* 0x000fe2000c101524 */
[----:B------:R-:W-:Y:S05]  /*dda0*/  EXIT ;  /* 0x000000000000794d */ /* 0x000fea0003800000 */
.L_x_824:
        /* <DEDUP_REMOVED lines=9> */
.L_x_831:
[----:B------:R-:W-:-:S04]  /*de40*/  I2FP.F32.U32 R0, R2 ;  /* 0x0000000200007245 */ /* 0x000fc80000201000 */
[----:B------:R-:W-:-:S05]  /*de50*/  F2FP.F16.F32.PACK_AB R0, RZ, R0 ;  /* 0x00000000ff00723e */ /* 0x000fca00000000ff */
[----:B------:R-:W-:Y:S01]  /*de60*/  STG.E.U16 desc[UR36][R16.64], R0 ;  /* 0x0000000010007986 */ /* 0x000fe2000c101524 */
[----:B------:R-:W-:Y:S05]  /*de70*/  EXIT ;  /* 0x000000000000794d */ /* 0x000fea0003800000 */
.L_x_830:
        /* <DEDUP_REMOVED lines=8> */
[----:B------:R-:W-:Y:S01]  /*df00*/  STG.E.64 desc[UR36][R16.64], R2 ;  /* 0x0000000210007986 */ /* 0x000fe2000c101b24 */
[----:B------:R-:W-:Y:S05]  /*df10*/  EXIT ;  /* 0x000000000000794d */ /* 0x000fea0003800000 */
.L_x_833:
[----:B------:R-:W-:-:S04]  /*df20*/  I2FP.F32.U32 R2, R2 ;  /* 0x0000000200027245 */ /* 0x000fc80000201000 */
[----:B------:R-:W-:-:S04]  /*df30*/  F2FP.F16.F32.PACK_AB R3, RZ, R2 ;  /* 0x00000002ff03723e */ /* 0x000fc800000000ff */
[----:B------:R-:W-:-:S05]  /*df40*/  PRMT R3, R3, 0x5410, RZ ;  /* 0x0000541003037816 */ /* 0x000fca00000000ff */
[----:B------:R-:W-:Y:S01]  /*df50*/  STG.E desc[UR36][R16.64], R3 ;  /* 0x0000000310007986 */ /* 0x000fe2000c101924 */
[----:B------:R-:W-:Y:S05]  /*df60*/  EXIT ;  /* 0x000000000000794d */ /* 0x000fea0003800000 */
.L_x_832:
[----:B------:R-:W1:Y:S02]  /*df70*/  I2F.F64.U32 R2, R2 ;  /* 0x0000000200027312 */ /* 0x000e640000201800 */
[----:B-1----:R-:W-:Y:S01]  /*df80*/  STG.E.64 desc[UR36][R16.64], R2 ;  /* 0x0000000210007986 */ /* 0x002fe2000c101b24 */
[----:B------:R-:W-:Y:S05]  /*df90*/  EXIT ;  /* 0x000000000000794d */ /* 0x000fea0003800000 */
.L_x_823:
        /* <DEDUP_REMOVED lines=12> */
.L_x_837:
        /* <DEDUP_REMOVED lines=16> */
.L_x_840:
[----:B------:R-:W-:-:S07]  /*e160*/  PRMT R8, R0, 0x7610, R8 ;  /* 0x0000761000087816 */ /* 0x000fce0000000008 */
.L_x_839:
[----:B------:R-:W-:Y:S05]  /*e170*/  BSYNC.RECONVERGENT B0 ;  /* 0x0000000000007941 */ /* 0x000fea0003800200 */
.L_x_838:
[----:B------:R-:W-:Y:S01]  /*e180*/  STG.E.U8 desc[UR36][R16.64], R8 ;  /* 0x0000000810007986 */ /* 0x000fe2000c101124 */
[----:B------:R-:W-:Y:S05]  /*e190*/  EXIT ;  /* 0x000000000000794d */ /* 0x000fea0003800000 */
.L_x_836:
        /* <DEDUP_REMOVED lines=16> */
.L_x_843:
[----:B------:R-:W-:-:S07]  /*e2a0*/  PRMT R8, R0, 0x7610, R8 ;  /* 0x0000761000087816 */ /* 0x000fce0000000008 */
.L_x_842:
[----:B------:R-:W-:Y:S05]  /*e2b0*/  BSYNC.RECONVERGENT B0 ;  /* 0x0000000000007941 */ /* 0x000fea0003800200 */
.L_x_841:
[----:B------:R-:W-:Y:S01]  /*e2c0*/  STG.E.U8 desc[UR36][R16.64], R8 ;  /* 0x0000000810007986 */ /* 0x000fe2000c101124 */
[----:B------:R-:W-:Y:S05]  /*e2d0*/  EXIT ;  /* 0x000000000000794d */ /* 0x000fea0003800000 */
.L_x_835:
        /* <DEDUP_REMOVED lines=19> */
[----:B------:R-:W-:Y:S01]  /*e410*/  STG.E.U8 desc[UR36][R16.64], R3 ;  /* 0x0000000310007986 */ /* 0x000fe2000c101124 */
[----:B------:R-:W-:Y:S05]  /*e420*/  EXIT ;  /* 0x000000000000794d */ /* 0x000fea0003800000 */
.L_x_845:
[----:B------:R-:W-:-:S05]  /*e430*/  IMAD.MOV.U32 R3, RZ, RZ, RZ ;  /* 0x000000ffff037224 */ /* 0x000fca00078e00ff */
[----:B------:R-:W-:Y:S01]  /*e440*/  STG.E.64 desc[UR36][R16.64], R2 ;  /* 0x0000000210007986 */ /* 0x000fe2000c101b24 */
[----:B------:R-:W-:Y:S05]  /*e450*/  EXIT ;  /* 0x000000000000794d */ /* 0x000fea0003800000 */
.L_x_844:
[----:B------:R-:W-:Y:S01]  /*e460*/  STG.E desc[UR36][R16.64], R2 ;  /* 0x0000000210007986 */ /* 0x000fe2000c101924 */
[----:B------:R-:W-:Y:S05]  /*e470*/  EXIT ;  /* 0x000000000000794d */ /* 0x000fea0003800000 */
.L_x_834:
        /* <DEDUP_REMOVED lines=8> */
.L_x_847:
[----:B------:R-:W-:Y:S01]  /*e500*/  CS2R R6, SRZ ;  /* 0x0000000000067805 */ /* 0x000fe2000001ff00 */
[----:B0-----:R-:W0:Y:S04]  /*e510*/  I2F.F64.U32 R4, R2 ;  /* 0x0000000200047312 */ /* 0x001e280000201800 */
[----:B0-----:R-:W-:Y:S01]  /*e520*/  STG.E.128 desc[UR36][R16.64], R4 ;  /* 0x0000000410007986 */ /* 0x001fe2000c101d24 */
[----:B------:R-:W-:Y:S05]  /*e530*/  EXIT ;  /* 0x000000000000794d */ /* 0x000fea0003800000 */
.L_x_846:
[----:B------:R-:W-:-:S09]  /*e540*/  UISETP.NE.AND UP0, UPT, UR4, 0xf, UPT ;  /* 0x0000000f0400788c */ /* 0x000fd2000bf05270 */
[----:B------:R-:W-:Y:S05]  /*e550*/  BRA.U !UP0, `(.L_x_848) ;  /* 0x0000000108d47547 */ /* 0x000fea000b800000 */
[----:B------:R-:W-:-:S09]  /*e560*/  UISETP.NE.AND UP0, UPT, UR4, 0x17, UPT ;  /* 0x000000170400788c */ /* 0x000fd2000bf05270 */
[----:B------:R-:W-:Y:S05]  /*e570*/  BRA.U !UP0, `(.L_x_849) ;  /* 0x0000000108847547 */ /* 0x000fea000b800000 */
[----:B------:R-:W-:-:S09]  /*e580*/  UISETP.NE.AND UP0, UPT, UR4, 0x18, UPT ;  /* 0x000000180400788c */ /* 0x000fd2000bf05270 */
[----:B------:R-:W-:Y:S05]  /*e590*/  BRA.U !UP0, `(.L_x_850) ;  /* 0x0000000108447547 */ /* 0x000fea000b800000 */
.L_x_827:
        /* <DEDUP_REMOVED lines=16> */
.L_x_851:
[----:B------:R-:W-:Y:S05]  /*e6a0*/  EXIT ;  /* 0x000000000000794d */ /* 0x000fea0003800000 */
.L_x_850:
[----:B0-----:R-:W-:Y:S01]  /*e6b0*/  I2FP.F32.U32 R5, R2 ;  /* 0x0000000200057245 */ /* 0x001fe20000201000 */
        /* <DEDUP_REMOVED lines=10> */
.L_x_853:
[----:B------:R-:W-:Y:S05]  /*e760*/  BSYNC.RECONVERGENT B0 ;  /* 0x0000000000007941 */ /* 0x000fea0003800200 */
.L_x_852:
[----:B------:R-:W-:Y:S01]  /*e770*/  STG.E.U8 desc[UR36][R16.64], R3 ;  /* 0x0000000310007986 */ /* 0x000fe2000c101124 */
[----:B------:R-:W-:Y:S05]  /*e780*/  EXIT ;  /* 0x000000000000794d */ /* 0x000fea0003800000 */
.L_x_849:
        /* <DEDUP_REMOVED lines=13> */
.L_x_854:
[----:B------:R-:W-:Y:S01]  /*e860*/  IMAD.MOV.U32 R3, RZ, RZ, 0x7f ;  /* 0x0000007fff037424 */ /* 0x000fe200078e00ff */
[----:B------:R-:W-:-:S04]  /*e870*/  ISETP.GT.U32.AND P0, PT, R5, 0x7f800000, PT ;  /* 0x7f8000000500780c */ /* 0x000fc80003f04070 */
[----:B------:R-:W-:-:S05]  /*e880*/  SEL R3, R3, 0x7c, P0 ;  /* 0x0000007c03037807 */ /* 0x000fca0000000000 */
[----:B------:R-:W-:Y:S01]  /*e890*/  STG.E.U8 desc[UR36][R16.64], R3 ;  /* 0x0000000310007986 */ /* 0x000fe2000c101124 */
[----:B------:R-:W-:Y:S05]  /*e8a0*/  EXIT ;  /* 0x000000000000794d */ /* 0x000fea0003800000 */
.L_x_848:
[----:B------:R-:W-:-:S04]  /*e8b0*/  I2FP.F32.U32 R0, R2 ;  /* 0x0000000200007245 */ /* 0x000fc80000201000 */
[----:B------:R-:W-:-:S05]  /*e8c0*/  F2FP.BF16.F32.PACK_AB R0, RZ, R0 ;  /* 0x00000000ff00723e */ /* 0x000fca00000010ff */
[----:B------:R-:W-:Y:S01]  /*e8d0*/  STG.E.U16 desc[UR36][R16.64], R0 ;  /* 0x0000000010007986 */ /* 0x000fe2000c101524 */
[----:B------:R-:W-:Y:S05]  /*e8e0*/  EXIT ;  /* 0x000000000000794d */ /* 0x000fea0003800000 */
.L_x_855:
        /* <DEDUP_REMOVED lines=9> */
.L_x_16942:


//--------------------- .text._ZN2at6native27unrolled_elementwise_kernelINS0_13BinaryFunctorIbbbNS0_15binary_internal10MulFunctorIbEEEESt5arrayIPcLm3EELi4E23TrivialOffsetCalculatorILi2EjESA_ILi1EjENS0_6memory12LoadWithCastILi2EEENSD_13StoreWithCastILi1EEEEEviT_T0_T2_T3_T4_T5_ --------------------------
	.section	.text._ZN2at6native27unrolled_elementwise_kernelINS0_13BinaryFunctorIbbbNS0_15binary_internal10MulFunctorIbEEEESt5arrayIPcLm3EELi4E23TrivialOffsetCalculatorILi2EjESA_ILi1EjENS0_6memory12LoadWithCastILi2EEENSD_13StoreWithCastILi1EEEEEviT_T0_T2_T3_T4_T5_,"ax",@progbits
	.align	128
        .global         _ZN2at6native27unrolled_elementwise_kernelINS0_13BinaryFunctorIbbbNS0_15binary_internal10MulFunctorIbEEEESt5arrayIPcLm3EELi4E23TrivialOffsetCalculatorILi2EjESA_ILi1EjENS0_6memory12LoadWithCastILi2EEENSD_13StoreWithCastILi1EEEEEviT_T0_T2_T3_T4_T5_
        .type           _ZN2at6native27unrolled_elementwise_kernelINS0_13BinaryFunctorIbbbNS0_15binary_internal10MulFunctorIbEEEESt5arrayIPcLm3EELi4E23TrivialOffsetCalculatorILi2EjESA_ILi1EjENS0_6memory12LoadWithCastILi2EEENSD_13StoreWithCastILi1EEEEEviT_T0_T2_T3_T4_T5_,@function
        .size           _ZN2at6native27unrolled_elementwise_kernelINS0_13BinaryFunctorIbbbNS0_15binary_internal10MulFunctorIbEEEESt5arrayIPcLm3EELi4E23TrivialOffsetCalculatorILi2EjESA_ILi1EjENS0_6memory12LoadWithCastILi2EEENSD_13StoreWithCastILi1EEEEEviT_T0_T2_T3_T4_T5_,(.L_x_16943 - _ZN2at6native27unrolled_elementwise_kernelINS0_13BinaryFunctorIbbbNS0_15binary_internal10MulFunctorIbEEEESt5arrayIPcLm3EELi4E23TrivialOffsetCalculatorILi2EjESA_ILi1EjENS0_6memory12LoadWithCastILi2EEENSD_13StoreWithCastILi1EEEEEviT_T0_T2_T3_T4_T5_)
        .other          _ZN2at6native27unrolled_elementwise_kernelINS0_13BinaryFunctorIbbbNS0_15binary_internal10MulFunctorIbEEEESt5arrayIPcLm3EELi4E23TrivialOffsetCalculatorILi2EjESA_ILi1EjENS0_6memory12LoadWithCastILi2EEENSD_13StoreWithCastILi1EEEEEviT_T0_T2_T3_T4_T5_,@"STO_CUDA_ENTRY STV_DEFAULT"
_ZN2at6native27unrolled_elementwise_kernelINS0_13BinaryFunctorIbbbNS0_15binary_internal10MulFunctorIbEEEESt5arrayIPcLm3EELi4E23TrivialOffsetCalculatorILi2EjESA_ILi1EjENS0_6memory12LoadWithCastILi2EEENSD_13StoreWithCastILi1EEEEEviT_T0_T2_T3_T4_T5_:
.text._ZN2at6native27unrolled_elementwise_kernelINS0_13BinaryFunctorIbbbNS0_15binary_internal10MulFunctorIbEEEESt5arrayIPcLm3EELi4E23TrivialOffsetCalculatorILi2EjESA_ILi1EjENS0_6memory12LoadWithCastILi2EEENSD_13StoreWithCastILi1EEEEEviT_T0_T2_T3_T4_T5_:
        /* <DEDUP_REMOVED lines=9> */
[----:B------:R-:W0:Y:S01]  /*0090*/  LDCU.U8 UR39, c[0x0][0x3a5] ;  /* 0x000074a0ff2777ac */ /* 0x000e220008000000 */
        /* <DEDUP_REMOVED lines=26> */
.L_x_862:
[----:B------:R-:W2:Y:S02]  /*0240*/  LDG.E.U8 R4, desc[UR36][R4.64] ;  /* 0x0000002404047981 */ /* 0x000ea4000c1e1100 */
[----:B--2---:R-:W-:-:S04]  /*0250*/  ISETP.NE.AND P0, PT, R4, RZ, PT ;  /* 0x000000ff0400720c */ /* 0x004fc80003f05270 */
[----:B------:R-:W-:Y:S01]  /*0260*/  P2R R18, PR, RZ, 0x1 ;  /* 0x00000001ff127803 */ /* 0x000fe20000000000 */
[----:B------:R-:W-:Y:S08]  /*0270*/  BRA `(.L_x_864) ;  /* 0x0000000800947947 */ /* 0x000ff00003800000 */
.L_x_861:
        /* <DEDUP_REMOVED lines=11> */
.L_x_866:
[----:B------:R-:W2:Y:S02]  /*0330*/  LDG.E R4, desc[UR36][R4.64] ;  /* 0x0000002404047981 */ /* 0x000ea4000c1e1900 */
[----:B--2---:R-:W-:-:S04]  /*0340*/  ISETP.NE.AND P0, PT, R4, RZ, PT ;  /* 0x000000ff0400720c */ /* 0x004fc80003f05270 */
[----:B------:R-:W-:Y:S01]  /*0350*/  P2R R18, PR, RZ, 0x1 ;  /* 0x00000001ff127803 */ /* 0x000fe20000000000 */
[----:B------:R-:W-:Y:S08]  /*0360*/  BRA `(.L_x_864) ;  /* 0x0000000800587947 */ /* 0x000ff00003800000 */
.L_x_865:
[----:B------:R-:W2:Y:S02]  /*0370*/  LDG.E.U16 R4, desc[UR36][R4.64] ;  /* 0x0000002404047981 */ /* 0x000ea4000c1e1500 */
[----:B--2---:R-:W-:-:S04]  /*0380*/  ISETP.NE.AND P0, PT, R4, RZ, PT ;  /* 0x000000ff0400720c */ /* 0x004fc80003f05270 */
[----:B------:R-:W-:Y:S01]  /*0390*/  P2R R18, PR, RZ, 0x1 ;  /* 0x00000001ff127803 */ /* 0x000fe20000000000 */
[----:B------:R-:W-:Y:S08]  /*03a0*/  BRA `(.L_x_864) ;  /* 0x0000000800487947 */ /* 0x000ff00003800000 */
.L_x_860:
        /* <DEDUP_REMOVED lines=10> */
.L_x_868:
[----:B------:R-:W2:Y:S02]  /*0450*/  LDG.E.U16 R0, desc[UR36][R4.64] ;  /* 0x0000002404007981 */ /* 0x000ea4000c1e1500 */
[----:B--2---:R-:W-:-:S05]  /*0460*/  HADD2.F32 R0, -RZ, R0.H0_H0 ;  /* 0x20000000ff007230 */ /* 0x004fca0000004100 */
[----:B------:R-:W-:-:S04]  /*0470*/  FSETP.NEU.FTZ.AND P0, PT, R0, RZ, PT ;  /* 0x000000ff0000720b */ /* 0x000fc80003f1d000 */
[----:B------:R-:W-:Y:S01]  /*0480*/  P2R R18, PR, RZ, 0x1 ;  /* 0x00000001ff127803 */ /* 0x000fe20000000000 */
[----:B------:R-:W-:Y:S08]  /*0490*/  BRA `(.L_x_864) ;  /* 0x00000008000c7947 */ /* 0x000ff00003800000 */
.L_x_867:
        /* <DEDUP_REMOVED lines=12> */
.L_x_870:
        /* <DEDUP_REMOVED lines=10> */
.L_x_869:
[----:B------:R-:W2:Y:S02]  /*0600*/  LDG.E.64 R4, desc[UR36][R4.64] ;  /* 0x0000002404047981 */ /* 0x000ea4000c1e1b00 */
[----:B--2---:R-:W0:Y:S02]  /*0610*/  DSETP.NEU.AND P0, PT, R4, RZ, PT ;  /* 0x000000ff0400722a */ /* 0x004e240003f0d000 */
[----:B0-----:R-:W-:Y:S01]  /*0620*/  P2R R18, PR, RZ, 0x1 ;  /* 0x00000001ff127803 */ /* 0x001fe20000000000 */
[----:B------:R-:W-:Y:S06]  /*0630*/  BRA `(.L_x_864) ;  /* 0x0000000400a47947 */ /* 0x000fec0003800000 */
.L_x_859:
        /* <DEDUP_REMOVED lines=12> */
.L_x_873:
        /* <DEDUP_REMOVED lines=9> */
.L_x_872:
        /* <DEDUP_REMOVED lines=10> */
.L_x_875:
        /* <DEDUP_REMOVED lines=12> */
.L_x_874:
[----:B------:R-:W2:Y:S02]  /*08f0*/  LDG.E.U16 R0, desc[UR36][R4.64] ;  /* 0x0000002404007981 */ /* 0x000ea4000c1e1500 */
[----:B--2---:R-:W-:-:S05]  /*0900*/  IMAD.U32 R0, R0, 0x10000, RZ ;  /* 0x0001000000007824 */ /* 0x004fca00078e00ff */
[----:B------:R-:W-:-:S04]  /*0910*/  FSETP.NEU.FTZ.AND P0, PT, R0, RZ, PT ;  /* 0x000000ff0000720b */ /* 0x000fc80003f1d000 */
[----:B------:R-:W-:Y:S01]  /*0920*/  P2R R18, PR, RZ, 0x1 ;  /* 0x00000001ff127803 */ /* 0x000fe20000000000 */
[----:B------:R-:W-:Y:S08]  /*0930*/  BRA `(.L_x_864) ;  /* 0x0000000000e47947 */ /* 0x000ff00003800000 */
.L_x_871:
        /* <DEDUP_REMOVED lines=12> */
.L_x_878:
[----:B------:R-:W2:Y:S02]  /*0a00*/  LDG.E.U8 R4, desc[UR36][R4.64] ;  /* 0x0000002404047981 */ /* 0x000ea4000c1e1100 */
[----:B--2---:R-:W-:-:S04]  /*0a10*/  ISETP.NE.AND P0, PT, R4, RZ, PT ;  /* 0x000000ff0400720c */ /* 0x004fc80003f05270 */
[----:B------:R-:W-:Y:S01]  /*0a20*/  P2R R18, PR, RZ, 0x1 ;  /* 0x00000001ff127803 */ /* 0x000fe20000000000 */
[----:B------:R-:W-:Y:S08]  /*0a30*/  BRA `(.L_x_864) ;  /* 0x0000000000a47947 */ /* 0x000ff00003800000 */
.L_x_877:
[----:B------:R-:W2:Y:S02]  /*0a40*/  LDG.E.U8 R4, desc[UR36][R4.64] ;  /* 0x0000002404047981 */ /* 0x000ea4000c1e1100 */
[----:B--2---:R-:W-:-:S04]  /*0a50*/  ISETP.NE.AND P0, PT, R4, RZ, PT ;  /* 0x000000ff0400720c */ /* 0x004fc80003f05270 */
[----:B------:R-:W-:Y:S01]  /*0a60*/  P2R R18, PR, RZ, 0x1 ;  /* 0x00000001ff127803 */ /* 0x000fe20000000000 */
[----:B------:R-:W-:Y:S08]  /*0a70*/  BRA `(.L_x_864) ;  /* 0x0000000000947947 */ /* 0x000ff00003800000 */
.L_x_876:
[----:B------:R-:W-:-:S09]  /*0a80*/  UISETP.NE.AND UP0, UPT, UR4, 0x1c, UPT ;  /* 0x0000001c0400788c */ /* 0x000fd2000bf05270 */
[----:B------:R-:W-:Y:S05]  /*0a90*/  BRA.U !UP0, `(.L_x_879) ;  /* 0x0000000108807547 */ /* 0x000fea000b800000 */
[----:B------:R-:W-:-:S09]  /*0aa0*/  UISETP.NE.AND UP0, UPT, UR4, 0x1d, UPT ;  /* 0x0000001d0400788c */ /* 0x000fd2000bf05270 */
[----:B------:R-:W-:Y:S05]  /*0ab0*/  BRA.U !UP0, `(.L_x_880) ;  /* 0x0000000108647547 */ /* 0x000fea000b800000 */
[----:B------:R-:W-:-:S09]  /*0ac0*/  UISETP.NE.AND UP0, UPT, UR4, 0x2c, UPT ;  /* 0x0000002c0400788c */ /* 0x000fd2000bf05270 */
[----:B------:R-:W-:Y:S05]  /*0ad0*/  BRA.U !UP0, `(.L_x_881) ;  /* 0x00000001084c7547 */ /* 0x000fea000b800000 */
.L_x_863:
        /* <DEDUP_REMOVED lines=16> */
.L_x_882:
[----:B------:R-:W-:-:S04]  /*0be0*/  PLOP3.LUT P0, PT, PT, PT, PT, 0x8, 0x80 ;  /* 0x000000000080781c */ /* 0x000fc80003f0e170 */
[----:B------:R-:W-:Y:S01]  /*0bf0*/  P2R R18, PR, RZ, 0x1 ;  /* 0x00000001ff127803 */ /* 0x000fe20000000000 */
[----:B------:R-:W-:Y:S08]  /*0c00*/  BRA `(.L_x_864) ;  /* 0x0000000000307947 */ /* 0x000ff00003800000 */
.L_x_881:
[----:B------:R-:W2:Y:S02]  /*0c10*/  LDG.E.U8 R4, desc[UR36][R4.64] ;  /* 0x0000002404047981 */ /* 0x000ea4000c1e1100 */
[----:B--2---:R-:W-:-:S04]  /*0c20*/  ISETP.NE.AND P0, PT, R4, RZ, PT ;  /* 0x000000ff0400720c */ /* 0x004fc80003f05270 */
[----:B------:R-:W-:Y:S01]  /*0c30*/  P2R R18, PR, RZ, 0x1 ;  /* 0x00000001ff127803 */ /* 0x000fe20000000000 */
[----:B------:R-:W-:Y:S08]  /*0c40*/  BRA `(.L_x_864) ;  /* 0x0000000000207947 */ /* 0x000ff00003800000 */
.L_x_880:
[----:B------:R-:W2:Y:S02]  /*0c50*/  LDG.E.64 R4, desc[UR36][R4.64] ;  /* 0x0000002404047981 */ /* 0x000ea4000c1e1b00 */
[----:B--2---:R-:W-:-:S04]  /*0c60*/  ISETP.NE.U32.AND P0, PT, R4, RZ, PT ;  /* 0x000000ff0400720c */ /* 0x004fc80003f05070 */
[----:B------:R-:W-:-:S04]  /*0c70*/  ISETP.NE.AND.EX P0, PT, R5, RZ, PT, P0 ;  /* 0x000000ff0500720c */ /* 0x000fc80003f05300 */
[----:B------:R-:W-:Y:S01]  /*0c80*/  P2R R18, PR, RZ, 0x1 ;  /* 0x00000001ff127803 */ /* 0x000fe20000000000 */
[----:B------:R-:W-:Y:S08]  /*0c90*/  BRA `(.L_x_864) ;  /* 0x00000000000c7947 */ /* 0x000ff00003800000 */
.L_x_879:
[----:B------:R-:W2:Y:S02]  /*0ca0*/  LDG.E R4, desc[UR36][R4.64] ;  /* 0x0000002404047981 */ /* 0x000ea4000c1e1900 */
[----:B--2---:R-:W-:-:S04]  /*0cb0*/  ISETP.NE.AND P0, PT, R4, RZ, PT ;  /* 0x000000ff0400720c */ /* 0x004fc80003f05270 */
[----:B------:R-:W-:-:S09]  /*0cc0*/  P2R R18, PR, RZ, 0x1 ;  /* 0x00000001ff127803 */ /* 0x000fd20000000000 */
.L_x_864:
[----:B------:R-:W-:Y:S05]  /*0cd0*/  BSYNC.RECONVERGENT B6 ;  /* 0x0000000000067941 */ /* 0x000fea0003800200 */
.L_x_858:
[----:B------:R-:W0:Y:S01]  /*0ce0*/  LDC.64 R4, c[0x0][0x398] ;  /* 0x0000e600ff047b82 */ /* 0x000e220000000a00 */
[----:B------:R-:W1:Y:S01]  /*0cf0*/  LDCU UR5, c[0x0][0x3ac] ;  /* 0x00007580ff0577ac */ /* 0x000e620008000800 */
        /* <DEDUP_REMOVED lines=18> */
.L_x_887:
[----:B------:R-:W2:Y:S02]  /*0e20*/  LDG.E.U8 R4, desc[UR36][R4.64] ;  /* 0x0000002404047981 */ /* 0x000ea4000c1e1100 */
[----:B--2---:R-:W-:Y:S01]  /*0e30*/  ISETP.NE.AND P0, PT, R4, RZ, PT ;  /* 0x000000ff0400720c */ /* 0x004fe20003f05270 */
[----:B------:R-:W-:-:S12]  /*0e40*/  BRA `(.L_x_889) ;  /* 0x0000000800407947 */ /* 0x000fd80003800000 */
.L_x_886:
        /* <DEDUP_REMOVED lines=10> */
.L_x_891:
[----:B------:R-:W2:Y:S02]  /*0ef0*/  LDG.E R4, desc[UR36][R4.64] ;  /* 0x0000002404047981 */ /* 0x000ea4000c1e1900 */
[----:B--2---:R-:W-:Y:S01]  /*0f00*/  ISETP.NE.AND P0, PT, R4, RZ, PT ;  /* 0x000000ff0400720c */ /* 0x004fe20003f05270 */
[----:B------:R-:W-:-:S12]  /*0f10*/  BRA `(.L_x_889) ;  /* 0x00000008000c7947 */ /* 0x000fd80003800000 */
.L_x_890:
[----:B------:R-:W2:Y:S02]  /*0f20*/  LDG.E.U16 R4, desc[UR36][R4.64] ;  /* 0x0000002404047981 */ /* 0x000ea4000c1e1500 */
[----:B--2---:R-:W-:Y:S01]  /*0f30*/  ISETP.NE.AND P0, PT, R4, RZ, PT ;  /* 0x000000ff0400720c */ /* 0x004fe20003f05270 */
[----:B------:R-:W-:-:S12]  /*0f40*/  BRA `(.L_x_889) ;  /* 0x0000000800007947 */ /* 0x000fd80003800000 */
.L_x_885:
        /* <DEDUP_REMOVED lines=9> */
.L_x_893:
[----:B------:R-:W2:Y:S02]  /*0fe0*/  LDG.E.U16 R0, desc[UR36][R4.64] ;  /* 0x0000002404007981 */ /* 0x000ea4000c1e1500 */
[----:B--2---:R-:W-:-:S05]  /*0ff0*/  HADD2.F32 R0, -RZ, R0.H0_H0 ;  /* 0x20000000ff007230 */ /* 0x004fca0000004100 */
[----:B------:R-:W-:Y:S01]  /*1000*/  FSETP.NEU.FTZ.AND P0, PT, R0, RZ, PT ;  /* 0x000000ff0000720b */ /* 0x000fe20003f1d000 */
[----:B------:R-:W-:-:S12]  /*1010*/  BRA `(.L_x_889) ;  /* 0x0000000400cc7947 */ /* 0x000fd80003800000 */
.L_x_892:
        /* <DEDUP_REMOVED lines=11> */
.L_x_895:
        /* <DEDUP_REMOVED lines=8> */
.L_x_894:
[----:B------:R-:W2:Y:S02]  /*1150*/  LDG.E.64 R4, desc[UR36][R4.64] ;  /* 0x0000002404047981 */ /* 0x000ea4000c1e1b00 */
[----:B--2---:R1:W2:Y:S02]  /*1160*/  DSETP.NEU.AND P0, PT, R4, RZ, PT ;  /* 0x000000ff0400722a */ /* 0x0042a40003f0d000 */
[----:B--2---:R-:W-:Y:S05]  /*1170*/  BRA `(.L_x_889) ;  /* 0x0000000400747947 */ /* 0x004fea0003800000 */
.L_x_884:
        /* <DEDUP_REMOVED lines=11> */
.L_x_898:
        /* <DEDUP_REMOVED lines=8> */
.L_x_897:
        /* <DEDUP_REMOVED lines=9> */
.L_x_900:
        /* <DEDUP_REMOVED lines=11> */
.L_x_899:
[----:B------:R-:W2:Y:S02]  /*13f0*/  LDG.E.U16 R0, desc[UR36][R4.64] ;  /* 0x0000002404007981 */ /* 0x000ea4000c1e1500 */
[----:B--2---:R-:W-:-:S05]  /*1400*/  IMAD.U32 R0, R0, 0x10000, RZ ;  /* 0x0001000000007824 */ /* 0x004fca00078e00ff */
[----:B------:R-:W-:Y:S01]  /*1410*/  FSETP.NEU.FTZ.AND P0, PT, R0, RZ, PT ;  /* 0x000000ff0000720b */ /* 0x000fe20003f1d000 */
[----:B------:R-:W-:-:S12]  /*1420*/  BRA `(.L_x_889) ;  /* 0x0000000000c87947 */ /* 0x000fd80003800000 */
.L_x_896:
        /* <DEDUP_REMOVED lines=11> */
.L_x_903:
[----:B------:R-:W2:Y:S02]  /*14e0*/  LDG.E.U8 R4, desc[UR36][R4.64] ;  /* 0x0000002404047981 */ /* 0x000ea4000c1e1100 */
[----:B--2---:R-:W-:Y:S01]  /*14f0*/  ISETP.NE.AND P0, PT, R4, RZ, PT ;  /* 0x000000ff0400720c */ /* 0x004fe20003f05270 */
[----:B------:R-:W-:-:S12]  /*1500*/  BRA `(.L_x_889) ;  /* 0x0000000000907947 */ /* 0x000fd80003800000 */
.L_x_902:
[----:B------:R-:W2:Y:S02]  /*1510*/  LDG.E.U8 R4, desc[UR36][R4.64] ;  /* 0x0000002404047981 */ /* 0x000ea4000c1e1100 */
[----:B--2---:R-:W-:Y:S01]  /*1520*/  ISETP.NE.AND P0, PT, R4, RZ, PT ;  /* 0x000000ff0400720c */ /* 0x004fe20003f05270 */
[----:B------:R-:W-:-:S12]  /*1530*/  BRA `(.L_x_889) ;  /* 0x0000000000847947 */ /* 0x000fd80003800000 */
.L_x_901:
[----:B------:R-:W-:-:S09]  /*1540*/  UISETP.NE.AND UP0, UPT, UR4, 0x1c, UPT ;  /* 0x0000001c0400788c */ /* 0x000fd2000bf05270 */
[----:B------:R-:W-:Y:S05]  /*1550*/  BRA.U !UP0, `(.L_x_904) ;  /* 0x0000000108747547 */ /* 0x000fea000b800000 */
[----:B------:R-:W-:-:S09]  /*1560*/  UISETP.NE.AND UP0, UPT, UR4, 0x1d, UPT ;  /* 0x0000001d0400788c */ /* 0x000fd2000bf05270 */
[----:B------:R-:W-:Y:S05]  /*1570*/  BRA.U !UP0, `(.L_x_905) ;  /* 0x00000001085c7547 */ /* 0x000fea000b800000 */
[----:B------:R-:W-:-:S09]  /*1580*/  UISETP.NE.AND UP0, UPT, UR4, 0x2c, UPT ;  /* 0x0000002c0400788c */ /* 0x000fd2000bf05270 */
[----:B------:R-:W-:Y:S05]  /*1590*/  BRA.U !UP0, `(.L_x_906) ;  /* 0x0000000108487547 */ /* 0x000fea000b800000 */
.L_x_888:
        /* <DEDUP_REMOVED lines=16> */
.L_x_907:
[----:B------:R-:W-:Y:S01]  /*16a0*/  PLOP3.LUT P0, PT, PT, PT, PT, 0x8, 0x80 ;  /* 0x000000000080781c */ /* 0x000fe20003f0e170 */
[----:B------:R-:W-:-:S12]  /*16b0*/  BRA `(.L_x_889) ;  /* 0x0000000000247947 */ /* 0x000fd80003800000 */
.L_x_906:
[----:B------:R-:W2:Y:S02]  /*16c0*/  LDG.E.U8 R4, desc[UR36][R4.64] ;  /* 0x0000002404047981 */ /* 0x000ea4000c1e1100 */
[----:B--2---:R-:W-:Y:S01]  /*16d0*/  ISETP.NE.AND P0, PT, R4, RZ, PT ;  /* 0x000000ff0400720c */ /* 0x004fe20003f05270 */
[----:B------:R-:W-:-:S12]  /*16e0*/  BRA `(.L_x_889) ;  /* 0x0000000000187947 */ /* 0x000fd80003800000 */
.L_x_905:
[----:B------:R-:W2:Y:S02]  /*16f0*/  LDG.E.64 R4, desc[UR36][R4.64] ;  /* 0x0000002404047981 */ /* 0x000ea4000c1e1b00 */
[----:B--2---:R-:W-:-:S04]  /*1700*/  ISETP.NE.U32.AND P0, PT, R4, RZ, PT ;  /* 0x000000ff0400720c */ /* 0x004fc80003f05070 */
[----:B------:R-:W-:Y:S01]  /*1710*/  ISETP.NE.AND.EX P0, PT, R5, RZ, PT, P0 ;  /* 0x000000ff0500720c */ /* 0x000fe20003f05300 */
[----:B------:R-:W-:-:S12]  /*1720*/  BRA `(.L_x_889) ;  /* 0x0000000000087947 */ /* 0x000fd80003800000 */
.L_x_904:
[----:B------:R-:W2:Y:S02]  /*1730*/  LDG.E R4, desc[UR36][R4.64] ;  /* 0x0000002404047981 */ /* 0x000ea4000c1e1900 */
[----:B--2---:R-:W-:-:S13]  /*1740*/  ISETP.NE.AND P0, PT, R4, RZ, PT ;  /* 0x000000ff0400720c */ /* 0x004fda0003f05270 */
.L_x_889:
[----:B------:R-:W-:Y:S05]  /*1750*/  BSYNC.RECONVERGENT B6 ;  /* 0x0000000000067941 */ /* 0x000fea0003800200 */
.L_x_883:
[----:B------:R-:W-:Y:S01]  /*1760*/  ISETP.NE.AND P1, PT, R18, RZ, PT ;  /* 0x000000ff1200720c */ /* 0x000fe20003f25270 */
[----:B------:R-:W-:-:S03]  /*1770*/  VIADD R17, R19, 0x80 ;  /* 0x0000008013117836 */ /* 0x000fc60000000000 */
[----:B------:R-:W-:-:S04]  /*1780*/  PLOP3.LUT P0, PT, P1, P0, PT, 0x80, 0x8 ;  /* 0x000000000008781c */ /* 0x000fc80000f01070 */
[----:B------:R-:W-:-:S09]  /*1790*/  P2R R22, PR, RZ, 0x1 ;  /* 0x00000001ff167803 */ /* 0x000fd20000000000 */
.L_x_857:
[----:B------:R-:W-:Y:S05]  /*17a0*/  BSYNC.RECONVERGENT B7 ;  /* 0x0000000000077941 */ /* 0x000fea0003800200 */
.L_x_856:
[----:B------:R-:W-:Y:S01]  /*17b0*/  ISETP.GE.AND P0, PT, R17, R16, PT ;  /* 0x000000101100720c */ /* 0x000fe20003f06270 */
[----:B------:R-:W-:Y:S01]  /*17c0*/  BSSY.RECONVERGENT B7, `(.L_x_908) ;  /* 0x0000170000077945 */ /* 0x000fe20003800200 */
[----:B------:R-:W-:-:S04]  /*17d0*/  PLOP3.LUT P1, PT, PT, PT, PT, 0x8, 0x80 ;  /* 0x000000000080781c */ /* 0x000fc80003f2e170 */
[----:B------:R-:W-:-:S07]  /*17e0*/  P2R R18, PR, RZ, 0x2 ;  /* 0x00000002ff127803 */ /* 0x000fce0000000000 */
[----:B------:R-:W-:Y:S05]  /*17f0*/  @P0 BRA `(.L_x_909) ;  /* 0x0000001400b00947 */ /* 0x000fea0003800000 */
[----:B01----:R-:W0:Y:S01]  /*1800*/  LDC.64 R4, c[0x0][0x390] ;  /* 0x0000e400ff047b82 */ /* 0x003e220000000a00 */
        /* <DEDUP_REMOVED lines=21> */
.L_x_914:
[----:B------:R-:W2:Y:S02]  /*1960*/  LDG.E.U8 R4, desc[UR36][R4.64] ;  /* 0x0000002404047981 */ /* 0x000ea4000c1e1100 */
[----:B--2---:R-:W-:-:S04]  /*1970*/  ISETP.NE.AND P0, PT, R4, RZ, PT ;  /* 0x000000ff0400720c */ /* 0x004fc80003f05270 */
[----:B------:R-:W-:Y:S01]  /*1980*/  P2R R18, PR, RZ, 0x1 ;  /* 0x00000001ff127803 */ /* 0x000fe20000000000 */
[----:B------:R-:W-:Y:S08]  /*1990*/  BRA `(.L_x_916) ;  /* 0x0000000800947947 */ /* 0x000ff00003800000 */
.L_x_913:
        /* <DEDUP_REMOVED lines=11> */
.L_x_918:
[----:B------:R-:W2:Y:S02]  /*1a50*/  LDG.E R4, desc[UR36][R4.64] ;  /* 0x0000002404047981 */ /* 0x000ea4000c1e1900 */
[----:B--2---:R-:W-:-:S04]  /*1a60*/  ISETP.NE.AND P0, PT, R4, RZ, PT ;  /* 0x000000ff0400720c */ /* 0x004fc80003f05270 */
[----:B------:R-:W-:Y:S01]  /*1a70*/  P2R R18, PR, RZ, 0x1 ;  /* 0x00000001ff127803 */ /* 0x000fe20000000000 */
[----:B------:R-:W-:Y:S08]  /*1a80*/  BRA `(.L_x_916) ;  /* 0x0000000800587947 */ /* 0x000ff00003800000 */
.L_x_917:
[----:B------:R-:W2:Y:S02]  /*1a90*/  LDG.E.U16 R4, desc[UR36][R4.64] ;  /* 0x0000002404047981 */ /* 0x000ea4000c1e1500 */
[----:B--2---:R-:W-:-:S04]  /*1aa0*/  ISETP.NE.AND P0, PT, R4, RZ, PT ;  /* 0x000000ff0400720c */ /* 0x004fc80003f05270 */
[----:B------:R-:W-:Y:S01]  /*1ab0*/  P2R R18, PR, RZ, 0x1 ;  /* 0x00000001ff127803 */ /* 0x000fe20000000000 */
[----:B------:R-:W-:Y:S08]  /*1ac0*/  BRA `(.L_x_916) ;  /* 0x0000000800487947 */ /* 0x000ff00003800000 */
.L_x_912:
        /* <DEDUP_REMOVED lines=10> */
.L_x_920:
[----:B------:R-:W2:Y:S02]  /*1b70*/  LDG.E.U16 R0, desc[UR36][R4.64] ;  /* 0x0000002404007981 */ /* 0x000ea4000c1e1500 */
[----:B--2---:R-:W-:-:S05]  /*1b80*/  HADD2.F32 R0, -RZ, R0.H0_H0 ;  /* 0x20000000ff007230 */ /* 0x004fca0000004100 */
[----:B------:R-:W-:-:S04]  /*1b90*/  FSETP.NEU.FTZ.AND P0, PT, R0, RZ, PT ;  /* 0x000000ff0000720b */ /* 0x000fc80003f1d000 */
[----:B------:R-:W-:Y:S01]  /*1ba0*/  P2R R18, PR, RZ, 0x1 ;  /* 0x00000001ff127803 */ /* 0x000fe20000000000 */
[----:B------:R-:W-:Y:S08]  /*1bb0*/  BRA `(.L_x_916) ;  /* 0x00000008000c7947 */ /* 0x000ff00003800000 */
.L_x_919:
        /* <DEDUP_REMOVED lines=12> */
.L_x_922:
        /* <DEDUP_REMOVED lines=10> */
.L_x_921:
[----:B------:R-:W2:Y:S02]  /*1d20*/  LDG.E.64 R4, desc[UR36][R4.64] ;  /* 0x0000002404047981 */ /* 0x000ea4000c1e1b00 */
[----:B--2---:R-:W0:Y:S02]  /*1d30*/  DSETP.NEU.AND P0, PT, R4, RZ, PT ;  /* 0x000000ff0400722a */ /* 0x004e240003f0d000 */
[----:B0-----:R-:W-:Y:S01]  /*1d40*/  P2R R18, PR, RZ, 0x1 ;  /* 0x00000001ff127803 */ /* 0x001fe20000000000 */
[----:B------:R-:W-:Y:S06]  /*1d50*/  BRA `(.L_x_916) ;  /* 0x0000000400a47947 */ /* 0x000fec0003800000 */
.L_x_911:
        /* <DEDUP_REMOVED lines=12> */
.L_x_925:
        /* <DEDUP_REMOVED lines=9> */
.L_x_924:
        /* <DEDUP_REMOVED lines=10> */
.L_x_927:
        /* <DEDUP_REMOVED lines=12> */
.L_x_926:
[----:B------:R-:W2:Y:S02]  /*2010*/  LDG.E.U16 R0, desc[UR36][R4.64] ;  /* 0x0000002404007981 */ /* 0x000ea4000c1e1500 */
[----:B--2---:R-:W-:-:S05]  /*2020*/  IMAD.U32 R0, R0, 0x10000, RZ ;  /* 0x0001000000007824 */ /* 0x004fca00078e00ff */
[----:B------:R-:W-:-:S04]  /*2030*/  FSETP.NEU.FTZ.AND P0, PT, R0, RZ, PT ;  /* 0x000000ff0000720b */ /* 0x000fc80003f1d000 */
[----:B------:R-:W-:Y:S01]  /*2040*/  P2R R18, PR, RZ, 0x1 ;  /* 0x00000001ff127803 */ /* 0x000fe20000000000 */
[----:B------:R-:W-:Y:S08]  /*2050*/  BRA `(.L_x_916) ;  /* 0x0000000000e47947 */ /* 0x000ff00003800000 */
.L_x_923:
        /* <DEDUP_REMOVED lines=12> */
.L_x_930:
[----:B------:R-:W2:Y:S02]  /*2120*/  LDG.E.U8 R4, desc[UR36][R4.64] ;  /* 0x0000002404047981 */ /* 0x000ea4000c1e1100 */
[----:B--2---:R-:W-:-:S04]  /*2130*/  ISETP.NE.AND P0, PT, R4, RZ, PT ;  /* 0x000000ff0400720c */ /* 0x004fc80003f05270 */
[----:B------:R-:W-:Y:S01]  /*2140*/  P2R R18, PR, RZ, 0x1 ;  /* 0x00000001ff127803 */ /* 0x000fe20000000000 */
[----:B------:R-:W-:Y:S08]  /*2150*/  BRA `(.L_x_916) ;  /* 0x0000000000a47947 */ /* 0x000ff00003800000 */
.L_x_929:
[----:B------:R-:W2:Y:S02]  /*2160*/  LDG.E.U8 R4, desc[UR36][R4.64] ;  /* 0x0000002404047981 */ /* 0x000ea4000c1e1100 */
[----:B--2---:R-:W-:-:S04]  /*2170*/  ISETP.NE.AND P0, PT, R4, RZ, PT ;  /* 0x000000ff0400720c */ /* 0x004fc80003f05270 */
[----:B------:R-:W-:Y:S01]  /*2180*/  P2R R18, PR, RZ, 0x1 ;  /* 0x00000001ff127803 */ /* 0x000fe20000000000 */
[----:B------:R-:W-:Y:S08]  /*2190*/  BRA `(.L_x_916) ;  /* 0x0000000000947947 */ /* 0x000ff00003800000 */
.L_x_928:
        /* <DEDUP_REMOVED lines=10> */
.L_x_915:
        /* <DEDUP_REMOVED lines=16> */
.L_x_933:
[----:B------:R-:W-:-:S04]  /*2340*/  PLOP3.LUT P0, PT, PT, PT, PT, 0x8, 0x80 ;  /* 0x000000000080781c */ /* 0x000fc80003f0e170 */
[----:B------:R-:W-:Y:S01]  /*2350*/  P2R R18, PR, RZ, 0x1 ;  /* 0x00000001ff127803 */ /* 0x000fe20000000000 */
[----:B------:R-:W-:Y:S08]  /*2360*/  BRA `(.L_x_916) ;  /* 0x0000000000207947 */ /* 0x000ff00003800000 */
.L_x_932:
[----:B------:R-:W2:Y:S02]  /*2370*/  LDG.E.64 R4, desc[UR36][R4.64] ;  /* 0x0000002404047981 */ /* 0x000ea4000c1e1b00 */
[----:B--2---:R-:W-:-:S04]  /*2380*/  ISETP.NE.U32.AND P0, PT, R4, RZ, PT ;  /* 0x000000ff0400720c */ /* 0x004fc80003f05070 */
[----:B------:R-:W-:-:S04]  /*2390*/  ISETP.NE.AND.EX P0, PT, R5, RZ, PT, P0 ;  /* 0x000000ff0500720c */ /* 0x000fc80003f05300 */
[----:B------:R-:W-:Y:S01]  /*23a0*/  P2R R18, PR, RZ, 0x1 ;  /* 0x00000001ff127803 */ /* 0x000fe20000000000 */
[----:B------:R-:W-:Y:S08]  /*23b0*/  BRA `(.L_x_916) ;  /* 0x00000000000c7947 */ /* 0x000ff00003800000 */
.L_x_931:
[----:B------:R-:W2:Y:S02]  /*23c0*/  LDG.E R4, desc[UR36][R4.64] ;  /* 0x0000002404047981 */ /* 0x000ea4000c1e1900 */
[----:B--2---:R-:W-:-:S04]  /*23d0*/  ISETP.NE.AND P0, PT, R4, RZ, PT ;  /* 0x000000ff0400720c */ /* 0x004fc80003f05270 */
[----:B------:R-:W-:-:S09]  /*23e0*/  P2R R18, PR, RZ, 0x1 ;  /* 0x00000001ff127803 */ /* 0x000fd20000000000 */
.L_x_916:
[----:B------:R-:W-:Y:S05]  /*23f0*/  BSYNC.RECONVERGENT B6 ;  /* 0x0000000000067941 */ /* 0x000fea0003800200 */
.L_x_910:
        /* <DEDUP_REMOVED lines=20> */
.L_x_938:
[----:B------:R-:W2:Y:S02]  /*2540*/  LDG.E.U8 R4, desc[UR36][R4.64] ;  /* 0x0000002404047981 */ /* 0x000ea4000c1e1100 */
[----:B--2---:R-:W-:Y:S01]  /*2550*/  ISETP.NE.AND P0, PT, R4, RZ, PT ;  /* 0x000000ff0400720c */ /* 0x004fe20003f05270 */
[----:B------:R-:W-:-:S12]  /*2560*/  BRA `(.L_x_940) ;  /* 0x0000000800407947 */ /* 0x000fd80003800000 */
.L_x_937:
        /* <DEDUP_REMOVED lines=10> */
.L_x_942:
[----:B------:R-:W2:Y:S02]  /*2610*/  LDG.E R4, desc[UR36][R4.64] ;  /* 0x0000002404047981 */ /* 0x000ea4000c1e1900 */
[----:B--2---:R-:W-:Y:S01]  /*2620*/  ISETP.NE.AND P0, PT, R4, RZ, PT ;  /* 0x000000ff0400720c */ /* 0x004fe20003f05270 */
[----:B------:R-:W-:-:S12]  /*2630*/  BRA `(.L_x_940) ;  /* 0x00000008000c7947 */ /* 0x000fd80003800000 */
.L_x_941:
[----:B------:R-:W2:Y:S02]  /*2640*/  LDG.E.U16 R4, desc[UR36][R4.64] ;  /* 0x0000002404047981 */ /* 0x000ea4000c1e1500 */
[----:B--2---:R-:W-:Y:S01]  /*2650*/  ISETP.NE.AND P0, PT, R4, RZ, PT ;  /* 0x000000ff0400720c */ /* 0x004fe20003f05270 */
[----:B------:R-:W-:-:S12]  /*2660*/  BRA `(.L_x_940) ;  /* 0x0000000800007947 */ /* 0x000fd80003800000 */
.L_x_936:
        /* <DEDUP_REMOVED lines=9> */
.L_x_944:
[----:B------:R-:W2:Y:S02]  /*2700*/  LDG.E.U16 R0, desc[UR36][R4.64] ;  /* 0x0000002404007981 */ /* 0x000ea4000c1e1500 */
[----:B--2---:R-:W-:-:S05]  /*2710*/  HADD2.F32 R0, -RZ, R0.H0_H0 ;  /* 0x20000000ff007230 */ /* 0x004fca0000004100 */
[----:B------:R-:W-:Y:S01]  /*2720*/  FSETP.NEU.FTZ.AND P0, PT, R0, RZ, PT ;  /* 0x000000ff0000720b */ /* 0x000fe20003f1d000 */
[----:B------:R-:W-:-:S12]  /*2730*/  BRA `(.L_x_940) ;  /* 0x0000000400cc7947 */ /* 0x000fd80003800000 */
.L_x_943:
        /* <DEDUP_REMOVED lines=11> */
.L_x_946:
        /* <DEDUP_REMOVED lines=8> */
.L_x_945:
[----:B------:R-:W2:Y:S02]  /*2870*/  LDG.E.64 R4, desc[UR36][R4.64] ;  /* 0x0000002404047981 */ /* 0x000ea4000c1e1b00 */
[----:B--2---:R1:W2:Y:S02]  /*2880*/  DSETP.NEU.AND P0, PT, R4, RZ, PT ;  /* 0x000000ff0400722a */ /* 0x0042a40003f0d000 */
[----:B--2---:R-:W-:Y:S05]  /*2890*/  BRA `(.L_x_940) ;  /* 0x0000000400747947 */ /* 0x004fea0003800000 */
.L_x_935:
        /* <DEDUP_REMOVED lines=11> */
.L_x_949:
        /* <DEDUP_REMOVED lines=8> */
.L_x_948:
        /* <DEDUP_REMOVED lines=9> */
.L_x_951:
        /* <DEDUP_REMOVED lines=11> */
.L_x_950:
[----:B------:R-:W2:Y:S02]  /*2b10*/  LDG.E.U16 R0, desc[UR36][R4.64] ;  /* 0x0000002404007981 */ /* 0x000ea4000c1e1500 */
[----:B--2---:R-:W-:-:S05]  /*2b20*/  IMAD.U32 R0, R0, 0x10000, RZ ;  /* 0x0001000000007824 */ /* 0x004fca00078e00ff */
[----:B------:R-:W-:Y:S01]  /*2b30*/  FSETP.NEU.FTZ.AND P0, PT, R0, RZ, PT ;  /* 0x000000ff0000720b */ /* 0x000fe20003f1d000 */
[----:B------:R-:W-:-:S12]  /*2b40*/  BRA `(.L_x_940) ;  /* 0x0000000000c87947 */ /* 0x000fd80003800000 */
.L_x_947:
        /* <DEDUP_REMOVED lines=11> */
.L_x_954:
[----:B------:R-:W2:Y:S02]  /*2c00*/  LDG.E.U8 R4, desc[UR36][R4.64] ;  /* 0x0000002404047981 */ /* 0x000ea4000c1e1100 */
[----:B--2---:R-:W-:Y:S01]  /*2c10*/  ISETP.NE.AND P0, PT, R4, RZ, PT ;  /* 0x000000ff0400720c */ /* 0x004fe20003f05270 */
[----:B------:R-:W-:-:S12]  /*2c20*/  BRA `(.L_x_940) ;  /* 0x0000000000907947 */ /* 0x000fd80003800000 */
.L_x_953:
[----:B------:R-:W2:Y:S02]  /*2c30*/  LDG.E.U8 R4, desc[UR36][R4.64] ;  /* 0x0000002404047981 */ /* 0x000ea4000c1e1100 */
[----:B--2---:R-:W-:Y:S01]  /*2c40*/  ISETP.NE.AND P0, PT, R4, RZ, PT ;  /* 0x000000ff0400720c */ /* 0x004fe20003f05270 */
[----:B------:R-:W-:-:S12]  /*2c50*/  BRA `(.L_x_940) ;  /* 0x0000000000847947 */ /* 0x000fd80003800000 */
.L_x_952:
        /* <DEDUP_REMOVED lines=9> */
.L_x_939:
        /* <DEDUP_REMOVED lines=16> */
.L_x_957:
[----:B------:R-:W-:Y:S01]  /*2df0*/  PLOP3.LUT P0, PT, PT, PT, PT, 0x8, 0x80 ;  /* 0x000000000080781c */ /* 0x000fe20003f0e170 */
[----:B------:R-:W-:-:S12]  /*2e00*/  BRA `(.L_x_940) ;  /* 0x0000000000187947 */ /* 0x000fd80003800000 */
.L_x_956:
[----:B------:R-:W2:Y:S02]  /*2e10*/  LDG.E.64 R4, desc[UR36][R4.64] ;  /* 0x0000002404047981 */ /* 0x000ea4000c1e1b00 */
[----:B--2---:R-:W-:-:S04]  /*2e20*/  ISETP.NE.U32.AND P0, PT, R4, RZ, PT ;  /* 0x000000ff0400720c */ /* 0x004fc80003f05070 */
[----:B------:R-:W-:Y:S01]  /*2e30*/  ISETP.NE.AND.EX P0, PT, R5, RZ, PT, P0 ;  /* 0x000000ff0500720c */ /* 0x000fe20003f05300 */
[----:B------:R-:W-:-:S12]  /*2e40*/  BRA `(.L_x_940) ;  /* 0x0000000000087947 */ /* 0x000fd80003800000 */
.L_x_955:
[----:B------:R-:W2:Y:S02]  /*2e50*/  LDG.E R4, desc[UR36][R4.64] ;  /* 0x0000002404047981 */ /* 0x000ea4000c1e1900 */
[----:B--2---:R-:W-:-:S13]  /*2e60*/  ISETP.NE.AND P0, PT, R4, RZ, PT ;  /* 0x000000ff0400720c */ /* 0x004fda0003f05270 */
.L_x_940:
[----:B------:R-:W-:Y:S05]  /*2e70*/  BSYNC.RECONVERGENT B6 ;  /* 0x0000000000067941 */ /* 0x000fea0003800200 */
.L_x_934:
[----:B------:R-:W-:Y:S01]  /*2e80*/  ISETP.NE.AND P1, PT, R18, RZ, PT ;  /* 0x000000ff1200720c */ /* 0x000fe20003f25270 */
[----:B------:R-:W-:-:S03]  /*2e90*/  VIADD R17, R17, 0x80 ;  /* 0x0000008011117836 */ /* 0x000fc60000000000 */
[----:B------:R-:W-:-:S04]  /*2ea0*/  PLOP3.LUT P0, PT, P1, P0, PT, 0x80, 0x8 ;  /* 0x000000000008781c */ /* 0x000fc80000f01070 */
[----:B------:R-:W-:-:S09]  /*2eb0*/  P2R R18, PR, RZ, 0x1 ;  /* 0x00000001ff127803 */ /* 0x000fd20000000000 */
.L_x_909:
[----:B------:R-:W-:Y:S05]  /*2ec0*/  BSYNC.RECONVERGENT B7 ;  /* 0x0000000000077941 */ /* 0x000fea0003800200 */
.L_x_908:
        /* <DEDUP_REMOVED lines=27> */
.L_x_964:
[----:B------:R-:W2:Y:S02]  /*3080*/  LDG.E.U8 R4, desc[UR36][R4.64] ;  /* 0x0000002404047981 */ /* 0x000ea4000c1e1100 */
[----:B--2---:R-:W-:-:S04]  /*3090*/  ISETP.NE.AND P0, PT, R4, RZ, PT ;  /* 0x000000ff0400720c */ /* 0x004fc80003f05270 */
[----:B------:R-:W-:Y:S01]  /*30a0*/  P2R R24, PR, RZ, 0x1 ;  /* 0x00000001ff187803 */ /* 0x000fe20000000000 */
[----:B------:R-:W-:Y:S08]  /*30b0*/  BRA `(.L_x_966) ;  /* 0x0000000800947947 */ /* 0x000ff00003800000 */
.L_x_963:
        /* <DEDUP_REMOVED lines=11> */
.L_x_968:
[----:B------:R-:W2:Y:S02]  /*3170*/  LDG.E R4, desc[UR36][R4.64] ;  /* 0x0000002404047981 */ /* 0x000ea4000c1e1900 */
[----:B--2---:R-:W-:-:S04]  /*3180*/  ISETP.NE.AND P0, PT, R4, RZ, PT ;  /* 0x000000ff0400720c */ /* 0x004fc80003f05270 */
[----:B------:R-:W-:Y:S01]  /*3190*/  P2R R24, PR, RZ, 0x1 ;  /* 0x00000001ff187803 */ /* 0x000fe20000000000 */
[----:B------:R-:W-:Y:S08]  /*31a0*/  BRA `(.L_x_966) ;  /* 0x0000000800587947 */ /* 0x000ff00003800000 */
.L_x_967:
[----:B------:R-:W2:Y:S02]  /*31b0*/  LDG.E.U16 R4, desc[UR36][R4.64] ;  /* 0x0000002404047981 */ /* 0x000ea4000c1e1500 */
[----:B--2---:R-:W-:-:S04]  /*31c0*/  ISETP.NE.AND P0, PT, R4, RZ, PT ;  /* 0x000000ff0400720c */ /* 0x004fc80003f05270 */
[----:B------:R-:W-:Y:S01]  /*31d0*/  P2R R24, PR, RZ, 0x1 ;  /* 0x00000001ff187803 */ /* 0x000fe20000000000 */
[----:B------:R-:W-:Y:S08]  /*31e0*/  BRA `(.L_x_966) ;  /* 0x0000000800487947 */ /* 0x000ff00003800000 */
.L_x_962:
        /* <DEDUP_REMOVED lines=10> */
.L_x_970:
[----:B------:R-:W2:Y:S02]  /*3290*/  LDG.E.U16 R0, desc[UR36][R4.64] ;  /* 0x0000002404007981 */ /* 0x000ea4000c1e1500 */
[----:B--2---:R-:W-:-:S05]  /*32a0*/  HADD2.F32 R0, -RZ, R0.H0_H0 ;  /* 0x20000000ff007230 */ /* 0x004fca0000004100 */
[----:B------:R-:W-:-:S04]  /*32b0*/  FSETP.NEU.FTZ.AND P0, PT, R0, RZ, PT ;  /* 0x000000ff0000720b */ /* 0x000fc80003f1d000 */
[----:B------:R-:W-:Y:S01]  /*32c0*/  P2R R24, PR, RZ, 0x1 ;  /* 0x00000001ff187803 */ /* 0x000fe20000000000 */
[----:B------:R-:W-:Y:S08]  /*32d0*/  BRA `(.L_x_966) ;  /* 0x00000008000c7947 */ /* 0x000ff00003800000 */
.L_x_969:
        /* <DEDUP_REMOVED lines=12> */
.L_x_972:
        /* <DEDUP_REMOVED lines=10> */
.L_x_971:
[----:B------:R-:W2:Y:S02]  /*3440*/  LDG.E.64 R4, desc[UR36][R4.64] ;  /* 0x0000002404047981 */ /* 0x000ea4000c1e1b00 */
[----:B--2---:R-:W0:Y:S02]  /*3450*/  DSETP.NEU.AND P0, PT, R4, RZ, PT ;  /* 0x000000ff0400722a */ /* 0x004e240003f0d000 */
[----:B0-----:R-:W-:Y:S01]  /*3460*/  P2R R24, PR, RZ, 0x1 ;  /* 0x00000001ff187803 */ /* 0x001fe20000000000 */
[----:B------:R-:W-:Y:S06]  /*3470*/  BRA `(.L_x_966) ;  /* 0x0000000400a47947 */ /* 0x000fec0003800000 */
.L_x_961:
        /* <DEDUP_REMOVED lines=12> */
.L_x_975:
        /* <DEDUP_REMOVED lines=9> */
.L_x_974:
        /* <DEDUP_REMOVED lines=10> */
.L_x_977:
        /* <DEDUP_REMOVED lines=12> */
.L_x_976:
[----:B------:R-:W2:Y:S02]  /*3730*/  LDG.E.U16 R0, desc[UR36][R4.64] ;  /* 0x0000002404007981 */ /* 0x000ea4000c1e1500 */
[----:B--2---:R-:W-:-:S05]  /*3740*/  IMAD.U32 R0, R0, 0x10000, RZ ;  /* 0x0001000000007824 */ /* 0x004fca00078e00ff */
[----:B------:R-:W-:-:S04]  /*3750*/  FSETP.NEU.FTZ.AND P0, PT, R0, RZ, PT ;  /* 0x000000ff0000720b */ /* 0x000fc80003f1d000 */
[----:B------:R-:W-:Y:S01]  /*3760*/  P2R R24, PR, RZ, 0x1 ;  /* 0x00000001ff187803 */ /* 0x000fe20000000000 */
[----:B------:R-:W-:Y:S08]  /*3770*/  BRA `(.L_x_966) ;  /* 0x0000000000e47947 */ /* 0x000ff00003800000 */
.L_x_973:
        /* <DEDUP_REMOVED lines=12> */
.L_x_980:
[----:B------:R-:W2:Y:S02]  /*3840*/  LDG.E.U8 R4, desc[UR36][R4.64] ;  /* 0x0000002404047981 */ /* 0x000ea4000c1e1100 */
[----:B--2---:R-:W-:-:S04]  /*3850*/  ISETP.NE.AND P0, PT, R4, RZ, PT ;  /* 0x000000ff0400720c */ /* 0x004fc80003f05270 */
[----:B------:R-:W-:Y:S01]  /*3860*/  P2R R24, PR, RZ, 0x1 ;  /* 0x00000001ff187803 */ /* 0x000fe20000000000 */
[----:B------:R-:W-:Y:S08]  /*3870*/  BRA `(.L_x_966) ;  /* 0x0000000000a47947 */ /* 0x000ff00003800000 */
.L_x_979:
[----:B------:R-:W2:Y:S02]  /*3880*/  LDG.E.U8 R4, desc[UR36][R4.64] ;  /* 0x0000002404047981 */ /* 0x000ea4000c1e1100 */
[----:B--2---:R-:W-:-:S04]  /*3890*/  ISETP.NE.AND P0, PT, R4, RZ, PT ;  /* 0x000000ff0400720c */ /* 0x004fc80003f05270 */
[----:B------:R-:W-:Y:S01]  /*38a0*/  P2R R24, PR, RZ, 0x1 ;  /* 0x00000001ff187803 */ /* 0x000fe20000000000 */
[----:B------:R-:W-:Y:S08]  /*38b0*/  BRA `(.L_x_966) ;  /* 0x0000000000947947 */ /* 0x000ff00003800000 */
.L_x_978:
        /* <DEDUP_REMOVED lines=10> */
.L_x_965:
        /* <DEDUP_REMOVED lines=16> */
.L_x_983:
[----:B------:R-:W-:-:S04]  /*3a60*/  PLOP3.LUT P0, PT, PT, PT, PT, 0x8, 0x80 ;  /* 0x000000000080781c */ /* 0x000fc80003f0e170 */
[----:B------:R-:W-:Y:S01]  /*3a70*/  P2R R24, PR, RZ, 0x1 ;  /* 0x00000001ff187803 */ /* 0x000fe20000000000 */
[----:B------:R-:W-:Y:S08]  /*3a80*/  BRA `(.L_x_966) ;  /* 0x0000000000207947 */ /* 0x000ff00003800000 */
.L_x_982:
[----:B------:R-:W2:Y:S02]  /*3a90*/  LDG.E.64 R4, desc[UR36][R4.64] ;  /* 0x0000002404047981 */ /* 0x000ea4000c1e1b00 */
[----:B--2---:R-:W-:-:S04]  /*3aa0*/  ISETP.NE.U32.AND P0, PT, R4, RZ, PT ;  /* 0x000000ff0400720c */ /* 0x004fc80003f05070 */
[----:B------:R-:W-:-:S04]  /*3ab0*/  ISETP.NE.AND.EX P0, PT, R5, RZ, PT, P0 ;  /* 0x000000ff0500720c */ /* 0x000fc80003f05300 */
[----:B------:R-:W-:Y:S01]  /*3ac0*/  P2R R24, PR, RZ, 0x1 ;  /* 0x00000001ff187803 */ /* 0x000fe20000000000 */
[----:B------:R-:W-:Y:S08]  /*3ad0*/  BRA `(.L_x_966) ;  /* 0x00000000000c7947 */ /* 0x000ff00003800000 */
.L_x_981:
[----:B------:R-:W2:Y:S02]  /*3ae0*/  LDG.E R4, desc[UR36][R4.64] ;  /* 0x0000002404047981 */ /* 0x000ea4000c1e1900 */
[----:B--2---:R-:W-:-:S04]  /*3af0*/  ISETP.NE.AND P0, PT, R4, RZ, PT ;  /* 0x000000ff0400720c */ /* 0x004fc80003f05270 */
[----:B------:R-:W-:-:S09]  /*3b00*/  P2R R24, PR, RZ, 0x1 ;  /* 0x00000001ff187803 */ /* 0x000fd20000000000 */
.L_x_966:
[----:B------:R-:W-:Y:S05]  /*3b10*/  BSYNC.RECONVERGENT B6 ;  /* 0x0000000000067941 */ /* 0x000fea0003800200 */
.L_x_960:
[----:B------:R-:W0:Y:S01]  /*3b20*/  LDCU.U8 UR6, c[0x0][0x3a5] ;  /* 0x000074a0ff0677ac */ /* 0x000e220008000000 */
[----:B------:R-:W1:Y:S01]  /*3b30*/  LDC.64 R4, c[0x0][0x398] ;  /* 0x0000e600ff047b82 */ /* 0x000e620000000a00 */
[----:B------:R-:W-:Y:S01]  /*3b40*/  BSSY.RECONVERGENT B6, `(.L_x_984) ;  /* 0x00000a6000067945 */ /* 0x000fe20003800200 */
[----:B------:R-:W2:Y:S01]  /*3b50*/  LDCU UR5, c[0x0][0x3ac] ;  /* 0x00007580ff0577ac */ /* 0x000ea20008000800 */
[----:B0-----:R-:W-:-:S04]  /*3b60*/  UPRMT UR4, UR6, 0x9910, URZ ;  /* 0x0000991006047896 */ /* 0x001fc800080000ff */
[----:B------:R-:W-:Y:S01]  /*3b70*/  UISETP.GT.AND UP0, UPT, UR4, 0x9, UPT ;  /* 0x000000090400788c */ /* 0x000fe2000bf04270 */
[----:B--2---:R-:W-:-:S05]  /*3b80*/  IMAD R23, R23, UR5, RZ ;  /* 0x0000000517177c24 */ /* 0x004fca000f8e02ff */
[----:B-1----:R-:W-:-:S05]  /*3b90*/  IADD3 R4, P0, PT, R23, R4, RZ ;  /* 0x0000000417047210 */ /* 0x002fca0007f1e0ff */
        /* <DEDUP_REMOVED lines=13> */
.L_x_988:
[----:B------:R-:W2:Y:S02]  /*3c70*/  LDG.E.U8 R4, desc[UR36][R4.64] ;  /* 0x0000002404047981 */ /* 0x000ea4000c1e1100 */
[----:B--2---:R-:W-:Y:S01]  /*3c80*/  ISETP.NE.AND P0, PT, R4, RZ, PT ;  /* 0x000000ff0400720c */ /* 0x004fe20003f05270 */
[----:B------:R-:W-:-:S12]  /*3c90*/  BRA `(.L_x_990) ;  /* 0x0000000800407947 */ /* 0x000fd80003800000 */
.L_x_987:
        /* <DEDUP_REMOVED lines=10> */
.L_x_992:
[----:B------:R-:W2:Y:S02]  /*3d40*/  LDG.E R4, desc[UR36][R4.64] ;  /* 0x0000002404047981 */ /* 0x000ea4000c1e1900 */
[----:B--2---:R-:W-:Y:S01]  /*3d50*/  ISETP.NE.AND P0, PT, R4, RZ, PT ;  /* 0x000000ff0400720c */ /* 0x004fe20003f05270 */
[----:B------:R-:W-:-:S12]  /*3d60*/  BRA `(.L_x_990) ;  /* 0x00000008000c7947 */ /* 0x000fd80003800000 */
.L_x_991:
[----:B------:R-:W2:Y:S02]  /*3d70*/  LDG.E.U16 R4, desc[UR36][R4.64] ;  /* 0x0000002404047981 */ /* 0x000ea4000c1e1500 */
[----:B--2---:R-:W-:Y:S01]  /*3d80*/  ISETP.NE.AND P0, PT, R4, RZ, PT ;  /* 0x000000ff0400720c */ /* 0x004fe20003f05270 */
[----:B------:R-:W-:-:S12]  /*3d90*/  BRA `(.L_x_990) ;  /* 0x0000000800007947 */ /* 0x000fd80003800000 */
.L_x_986:
        /* <DEDUP_REMOVED lines=9> */
.L_x_994:
[----:B------:R-:W2:Y:S02]  /*3e30*/  LDG.E.U16 R0, desc[UR36][R4.64] ;  /* 0x0000002404007981 */ /* 0x000ea4000c1e1500 */
[----:B--2---:R-:W-:-:S05]  /*3e40*/  HADD2.F32 R0, -RZ, R0.H0_H0 ;  /* 0x20000000ff007230 */ /* 0x004fca0000004100 */
[----:B------:R-:W-:Y:S01]  /*3e50*/  FSETP.NEU.FTZ.AND P0, PT, R0, RZ, PT ;  /* 0x000000ff0000720b */ /* 0x000fe20003f1d000 */
[----:B------:R-:W-:-:S12]  /*3e60*/  BRA `(.L_x_990) ;  /* 0x0000000400cc7947 */ /* 0x000fd80003800000 */
.L_x_993:
        /* <DEDUP_REMOVED lines=11> */
.L_x_996:
        /* <DEDUP_REMOVED lines=8> */
.L_x_995:
[----:B------:R-:W2:Y:S02]  /*3fa0*/  LDG.E.64 R4, desc[UR36][R4.64] ;  /* 0x0000002404047981 */ /* 0x000ea4000c1e1b00 */
[----:B--2---:R1:W2:Y:S02]  /*3fb0*/  DSETP.NEU.AND P0, PT, R4, RZ, PT ;  /* 0x000000ff0400722a */ /* 0x0042a40003f0d000 */
[----:B--2---:R-:W-:Y:S05]  /*3fc0*/  BRA `(.L_x_990) ;  /* 0x0000000400747947 */ /* 0x004fea0003800000 */
.L_x_985:
        /* <DEDUP_REMOVED lines=11> */
.L_x_999:
        /* <DEDUP_REMOVED lines=8> */
.L_x_998:
        /* <DEDUP_REMOVED lines=9> */
.L_x_1001:
        /* <DEDUP_REMOVED lines=11> */
.L_x_1000:
[----:B------:R-:W2:Y:S02]  /*4240*/  LDG.E.U16 R0, desc[UR36][R4.64] ;  /* 0x0000002404007981 */ /* 0x000ea4000c1e1500 */
[----:B--2---:R-:W-:-:S05]  /*4250*/  IMAD.U32 R0, R0, 0x10000, RZ ;  /* 0x0001000000007824 */ /* 0x004fca00078e00ff */
[----:B------:R-:W-:Y:S01]  /*4260*/  FSETP.NEU.FTZ.AND P0, PT, R0, RZ, PT ;  /* 0x000000ff0000720b */ /* 0x000fe20003f1d000 */
[----:B------:R-:W-:-:S12]  /*4270*/  BRA `(.L_x_990) ;  /* 0x0000000000c87947 */ /* 0x000fd80003800000 */
.L_x_997:
        /* <DEDUP_REMOVED lines=11> */
.L_x_1004:
[----:B------:R-:W2:Y:S02]  /*4330*/  LDG.E.U8 R4, desc[UR36][R4.64] ;  /* 0x0000002404047981 */ /* 0x000ea4000c1e1100 */
[----:B--2---:R-:W-:Y:S01]  /*4340*/  ISETP.NE.AND P0, PT, R4, RZ, PT ;  /* 0x000000ff0400720c */ /* 0x004fe20003f05270 */
[----:B------:R-:W-:-:S12]  /*4350*/  BRA `(.L_x_990) ;  /* 0x0000000000907947 */ /* 0x000fd80003800000 */
.L_x_1003:
[----:B------:R-:W2:Y:S02]  /*4360*/  LDG.E.U8 R4, desc[UR36][R4.64] ;  /* 0x0000002404047981 */ /* 0x000ea4000c1e1100 */
[----:B--2---:R-:W-:Y:S01]  /*4370*/  ISETP.NE.AND P0, PT, R4, RZ, PT ;  /* 0x000000ff0400720c */ /* 0x004fe20003f05270 */
[----:B------:R-:W-:-:S12]  /*4380*/  BRA `(.L_x_990) ;  /* 0x0000000000847947 */ /* 0x000fd80003800000 */
.L_x_1002:
        /* <DEDUP_REMOVED lines=9> */
.L_x_989:
        /* <DEDUP_REMOVED lines=16> */
.L_x_1007:
[----:B------:R-:W-:Y:S01]  /*4520*/  PLOP3.LUT P0, PT, PT, PT, PT, 0x8, 0x80 ;  /* 0x000000000080781c */ /* 0x000fe20003f0e170 */
[----:B------:R-:W-:-:S12]  /*4530*/  BRA `(.L_x_990) ;  /* 0x0000000000187947 */ /* 0x000fd80003800000 */
.L_x_1006:
[----:B------:R-:W2:Y:S02]  /*4540*/  LDG.E.64 R4, desc[UR36][R4.64] ;  /* 0x0000002404047981 */ /* 0x000ea4000c1e1b00 */
[----:B--2---:R-:W-:-:S04]  /*4550*/  ISETP.NE.U32.AND P0, PT, R4, RZ, PT ;  /* 0x000000ff0400720c */ /* 0x004fc80003f05070 */
[----:B------:R-:W-:Y:S01]  /*4560*/  ISETP.NE.AND.EX P0, PT, R5, RZ, PT, P0 ;  /* 0x000000ff0500720c */ /* 0x000fe20003f05300 */
[----:B------:R-:W-:-:S12]  /*4570*/  BRA `(.L_x_990) ;  /* 0x0000000000087947 */ /* 0x000fd80003800000 */
.L_x_1005:
[----:B------:R-:W2:Y:S02]  /*4580*/  LDG.E R4, desc[UR36][R4.64] ;  /* 0x0000002404047981 */ /* 0x000ea4000c1e1900 */
[----:B--2---:R-:W-:-:S13]  /*4590*/  ISETP.NE.AND P0, PT, R4, RZ, PT ;  /* 0x000000ff0400720c */ /* 0x004fda0003f05270 */
.L_x_990:
[----:B------:R-:W-:Y:S05]  /*45a0*/  BSYNC.RECONVERGENT B6 ;  /* 0x0000000000067941 */ /* 0x000fea0003800200 */
.L_x_984:
[----:B------:R-:W-:Y:S01]  /*45b0*/  ISETP.NE.AND P1, PT, R24, RZ, PT ;  /* 0x000000ff1800720c */ /* 0x000fe20003f25270 */
[----:B------:R-:W-:-:S03]  /*45c0*/  VIADD R17, R17, 0x80 ;  /* 0x0000008011117836 */ /* 0x000fc60000000000 */
[----:B------:R-:W-:-:S04]  /*45d0*/  PLOP3.LUT P0, PT, P1, P0, PT, 0x80, 0x8 ;  /* 0x000000000008781c */ /* 0x000fc80000f01070 */
[----:B------:R-:W-:-:S09]  /*45e0*/  P2R R23, PR, RZ, 0x1 ;  /* 0x00000001ff177803 */ /* 0x000fd20000000000 */
.L_x_959:
[----:B------:R-:W-:Y:S05]  /*45f0*/  BSYNC.RECONVERGENT B7 ;  /* 0x0000000000077941 */ /* 0x000fea0003800200 */
.L_x_958:
[----:B------:R-:W-:Y:S01]  /*4600*/  ISETP.GE.AND P1, PT, R17, R16, PT ;  /* 0x000000101100720c */ /* 0x000fe20003f26270 */
[----:B------:R-:W-:Y:S01]  /*4610*/  BSSY.RECONVERGENT B7, `(.L_x_1008) ;  /* 0x000016e000077945 */ /* 0x000fe20003800200 */
[----:B------:R-:W-:-:S11]  /*4620*/  PLOP3.LUT P0, PT, PT, PT, PT, 0x8, 0x80 ;  /* 0x000000000080781c */ /* 0x000fd60003f0e170 */
        /* <DEDUP_REMOVED lines=23> */
.L_x_1014:
[----:B------:R-:W2:Y:S02]  /*47a0*/  LDG.E.U8 R4, desc[UR36][R4.64] ;  /* 0x0000002404047981 */ /* 0x000ea4000c1e1100 */
[----:B--2---:R-:W-:-:S04]  /*47b0*/  ISETP.NE.AND P0, PT, R4, RZ, PT ;  /* 0x000000ff0400720c */ /* 0x004fc80003f05270 */
[----:B------:R-:W-:Y:S01]  /*47c0*/  P2R R24, PR, RZ, 0x1 ;  /* 0x00000001ff187803 */ /* 0x000fe20000000000 */
[----:B------:R-:W-:Y:S08]  /*47d0*/  BRA `(.L_x_1016) ;  /* 0x0000000800947947 */ /* 0x000ff00003800000 */
.L_x_1013:
        /* <DEDUP_REMOVED lines=11> */
.L_x_1018:
[----:B------:R-:W2:Y:S02]  /*4890*/  LDG.E R4, desc[UR36][R4.64] ;  /* 0x0000002404047981 */ /* 0x000ea4000c1e1900 */
[----:B--2---:R-:W-:-:S04]  /*48a0*/  ISETP.NE.AND P0, PT, R4, RZ, PT ;  /* 0x000000ff0400720c */ /* 0x004fc80003f05270 */
[----:B------:R-:W-:Y:S01]  /*48b0*/  P2R R24, PR, RZ, 0x1 ;  /* 0x00000001ff187803 */ /* 0x000fe20000000000 */
[----:B------:R-:W-:Y:S08]  /*48c0*/  BRA `(.L_x_1016) ;  /* 0x0000000800587947 */ /* 0x000ff00003800000 */
.L_x_1017:
[----:B------:R-:W2:Y:S02]  /*48d0*/  LDG.E.U16 R4, desc[UR36][R4.64] ;  /* 0x0000002404047981 */ /* 0x000ea4000c1e1500 */
[----:B--2---:R-:W-:-:S04]  /*48e0*/  ISETP.NE.AND P0, PT, R4, RZ, PT ;  /* 0x000000ff0400720c */ /* 0x004fc80003f05270 */
[----:B------:R-:W-:Y:S01]  /*48f0*/  P2R R24, PR, RZ, 0x1 ;  /* 0x00000001ff187803 */ /* 0x000fe20000000000 */
[----:B------:R-:W-:Y:S08]  /*4900*/  BRA `(.L_x_1016) ;  /* 0x0000000800487947 */ /* 0x000ff00003800000 */
.L_x_1012:
        /* <DEDUP_REMOVED lines=10> */
.L_x_1020:
[----:B------:R-:W2:Y:S02]  /*49b0*/  LDG.E.U16 R0, desc[UR36][R4.64] ;  /* 0x0000002404007981 */ /* 0x000ea4000c1e1500 */
[----:B--2---:R-:W-:-:S05]  /*49c0*/  HADD2.F32 R0, -RZ, R0.H0_H0 ;  /* 0x20000000ff007230 */ /* 0x004fca0000004100 */
[----:B------:R-:W-:-:S04]  /*49d0*/  FSETP.NEU.FTZ.AND P0, PT, R0, RZ, PT ;  /* 0x000000ff0000720b */ /* 0x000fc80003f1d000 */
[----:B------:R-:W-:Y:S01]  /*49e0*/  P2R R24, PR, RZ, 0x1 ;  /* 0x00000001ff187803 */ /* 0x000fe20000000000 */
[----:B------:R-:W-:Y:S08]  /*49f0*/  BRA `(.L_x_1016) ;  /* 0x00000008000c7947 */ /* 0x000ff00003800000 */
.L_x_1019:
        /* <DEDUP_REMOVED lines=12> */
.L_x_1022:
        /* <DEDUP_REMOVED lines=10> */
.L_x_1021:
[----:B------:R-:W2:Y:S02]  /*4b60*/  LDG.E.64 R4, desc[UR36][R4.64] ;  /* 0x0000002404047981 */ /* 0x000ea4000c1e1b00 */
[----:B--2---:R-:W0:Y:S02]  /*4b70*/  DSETP.NEU.AND P0, PT, R4, RZ, PT ;  /* 0x000000ff0400722a */ /* 0x004e240003f0d000 */
[----:B0-----:R-:W-:Y:S01]  /*4b80*/  P2R R24, PR, RZ, 0x1 ;  /* 0x00000001ff187803 */ /* 0x001fe20000000000 */
[----:B------:R-:W-:Y:S06]  /*4b90*/  BRA `(.L_x_1016) ;  /* 0x0000000400a47947 */ /* 0x000fec0003800000 */
.L_x_1011:
        /* <DEDUP_REMOVED lines=12> */
.L_x_1025:
        /* <DEDUP_REMOVED lines=9> */
.L_x_1024:
        /* <DEDUP_REMOVED lines=10> */
.L_x_1027:
        /* <DEDUP_REMOVED lines=12> */
.L_x_1026:
[----:B------:R-:W2:Y:S02]  /*4e50*/  LDG.E.U16 R0, desc[UR36][R4.64] ;  /* 0x0000002404007981 */ /* 0x000ea4000c1e1500 */
[----:B--2---:R-:W-:-:S05]  /*4e60*/  IMAD.U32 R0, R0, 0x10000, RZ ;  /* 0x0001000000007824 */ /* 0x004fca00078e00ff */
[----:B------:R-:W-:-:S04]  /*4e70*/  FSETP.NEU.FTZ.AND P0, PT, R0, RZ, PT ;  /* 0x000000ff0000720b */ /* 0x000fc80003f1d000 */
[----:B------:R-:W-:Y:S01]  /*4e80*/  P2R R24, PR, RZ, 0x1 ;  /* 0x00000001ff187803 */ /* 0x000fe20000000000 */
[----:B------:R-:W-:Y:S08]  /*4e90*/  BRA `(.L_x_1016) ;  /* 0x0000000000e47947 */ /* 0x000ff00003800000 */
.L_x_1023:
        /* <DEDUP_REMOVED lines=12> */
.L_x_1030:
[----:B------:R-:W2:Y:S02]  /*4f60*/  LDG.E.U8 R4, desc[UR36][R4.64] ;  /* 0x0000002404047981 */ /* 0x000ea4000c1e1100 */
[----:B--2---:R-:W-:-:S04]  /*4f70*/  ISETP.NE.AND P0, PT, R4, RZ, PT ;  /* 0x000000ff0400720c */ /* 0x004fc80003f05270 */
[----:B------:R-:W-:Y:S01]  /*4f80*/  P2R R24, PR, RZ, 0x1 ;  /* 0x00000001ff187803 */ /* 0x000fe20000000000 */
[----:B------:R-:W-:Y:S08]  /*4f90*/  BRA `(.L_x_1016) ;  /* 0x0000000000a47947 */ /* 0x000ff00003800000 */
.L_x_1029:
[----:B------:R-:W2:Y:S02]  /*4fa0*/  LDG.E.U8 R4, desc[UR36][R4.64] ;  /* 0x0000002404047981 */ /* 0x000ea4000c1e1100 */
[----:B--2---:R-:W-:-:S04]  /*4fb0*/  ISETP.NE.AND P0, PT, R4, RZ, PT ;  /* 0x000000ff0400720c */ /* 0x004fc80003f05270 */
[----:B------:R-:W-:Y:S01]  /*4fc0*/  P2R R24, PR, RZ, 0x1 ;  /* 0x00000001ff187803 */ /* 0x000fe20000000000 */
[----:B------:R-:W-:Y:S08]  /*4fd0*/  BRA `(.L_x_1016) ;  /* 0x0000000000947947 */ /* 0x000ff00003800000 */
.L_x_1028:
        /* <DEDUP_REMOVED lines=10> */
.L_x_1015:
        /* <DEDUP_REMOVED lines=16> */
.L_x_1033:
[----:B------:R-:W-:-:S04]  /*5180*/  PLOP3.LUT P0, PT, PT, PT, PT, 0x8, 0x80 ;  /* 0x000000000080781c */ /* 0x000fc80003f0e170 */
[----:B------:R-:W-:Y:S01]  /*5190*/  P2R R24, PR, RZ, 0x1 ;  /* 0x00000001ff187803 */ /* 0x000fe20000000000 */
[----:B------:R-:W-:Y:S08]  /*51a0*/  BRA `(.L_x_1016) ;  /* 0x0000000000207947 */ /* 0x000ff00003800000 */
.L_x_1032:
[----:B------:R-:W2:Y:S02]  /*51b0*/  LDG.E.64 R4, desc[UR36][R4.64] ;  /* 0x0000002404047981 */ /* 0x000ea4000c1e1b00 */
[----:B--2---:R-:W-:-:S04]  /*51c0*/  ISETP.NE.U32.AND P0, PT, R4, RZ, PT ;  /* 0x000000ff0400720c */ /* 0x004fc80003f05070 */
[----:B------:R-:W-:-:S04]  /*51d0*/  ISETP.NE.AND.EX P0, PT, R5, RZ, PT, P0 ;  /* 0x000000ff0500720c */ /* 0x000fc80003f05300 */
[----:B------:R-:W-:Y:S01]  /*51e0*/  P2R R24, PR, RZ, 0x1 ;  /* 0x00000001ff187803 */ /* 0x000fe20000000000 */
[----:B------:R-:W-:Y:S08]  /*51f0*/  BRA `(.L_x_1016) ;  /* 0x00000000000c7947 */ /* 0x000ff00003800000 */
.L_x_1031:
[----:B------:R-:W2:Y:S02]  /*5200*/  LDG.E R4, desc[UR36][R4.64] ;  /* 0x0000002404047981 */ /* 0x000ea4000c1e1900 */
[----:B--2---:R-:W-:-:S04]  /*5210*/  ISETP.NE.AND P0, PT, R4, RZ, PT ;  /* 0x000000ff0400720c */ /* 0x004fc80003f05270 */
[----:B------:R-:W-:-:S09]  /*5220*/  P2R R24, PR, RZ, 0x1 ;  /* 0x00000001ff187803 */ /* 0x000fd20000000000 */
.L_x_1016:
[----:B------:R-:W-:Y:S05]  /*5230*/  BSYNC.RECONVERGENT B6 ;  /* 0x0000000000067941 */ /* 0x000fea0003800200 */
.L_x_1010:
        /* <DEDUP_REMOVED lines=21> */
.L_x_1038:
[----:B------:R-:W2:Y:S02]  /*5390*/  LDG.E.U8 R4, desc[UR36][R4.64] ;  /* 0x0000002404047981 */ /* 0x000ea4000c1e1100 */
[----:B--2---:R-:W-:Y:S01]  /*53a0*/  ISETP.NE.AND P0, PT, R4, RZ, PT ;  /* 0x000000ff0400720c */ /* 0x004fe20003f05270 */
[----:B------:R-:W-:-:S12]  /*53b0*/  BRA `(.L_x_1040) ;  /* 0x0000000800407947 */ /* 0x000fd80003800000 */
.L_x_1037:
        /* <DEDUP_REMOVED lines=10> */
.L_x_1042:
[----:B------:R-:W2:Y:S02]  /*5460*/  LDG.E R4, desc[UR36][R4.64] ;  /* 0x0000002404047981 */ /* 0x000ea4000c1e1900 */
[----:B--2---:R-:W-:Y:S01]  /*5470*/  ISETP.NE.AND P0, PT, R4, RZ, PT ;  /* 0x000000ff0400720c */ /* 0x004fe20003f05270 */
[----:B------:R-:W-:-:S12]  /*5480*/  BRA `(.L_x_1040) ;  /* 0x00000008000c7947 */ /* 0x000fd80003800000 */
.L_x_1041:
[----:B------:R-:W2:Y:S02]  /*5490*/  LDG.E.U16 R4, desc[UR36][R4.64] ;  /* 0x0000002404047981 */ /* 0x000ea4000c1e1500 */
[----:B--2---:R-:W-:Y:S01]  /*54a0*/  ISETP.NE.AND P0, PT, R4, RZ, PT ;  /* 0x000000ff0400720c */ /* 0x004fe20003f05270 */
[----:B------:R-:W-:-:S12]  /*54b0*/  BRA `(.L_x_1040) ;  /* 0x0000000800007947 */ /* 0x000fd80003800000 */
.L_x_1036:
        /* <DEDUP_REMOVED lines=9> */
.L_x_1044:
[----:B------:R-:W2:Y:S02]  /*5550*/  LDG.E.U16 R0, desc[UR36][R4.64] ;  /* 0x0000002404007981 */ /* 0x000ea4000c1e1500 */
[----:B--2---:R-:W-:-:S05]  /*5560*/  HADD2.F32 R0, -RZ, R0.H0_H0 ;  /* 0x20000000ff007230 */ /* 0x004fca0000004100 */
[----:B------:R-:W-:Y:S01]  /*5570*/  FSETP.NEU.FTZ.AND P0, PT, R0, RZ, PT ;  /* 0x000000ff0000720b */ /* 0x000fe20003f1d000 */
[----:B------:R-:W-:-:S12]  /*5580*/  BRA `(.L_x_1040) ;  /* 0x0000000400cc7947 */ /* 0x000fd80003800000 */
.L_x_1043:
        /* <DEDUP_REMOVED lines=11> */
.L_x_1046:
        /* <DEDUP_REMOVED lines=8> */
.L_x_1045:
[----:B------:R-:W2:Y:S02]  /*56c0*/  LDG.E.64 R4, desc[UR36][R4.64] ;  /* 0x0000002404047981 */ /* 0x000ea4000c1e1b00 */
[----:B--2---:R1:W2:Y:S02]  /*56d0*/  DSETP.NEU.AND P0, PT, R4, RZ, PT ;  /* 0x000000ff0400722a */ /* 0x0042a40003f0d000 */
[----:B--2---:R-:W-:Y:S05]  /*56e0*/  BRA `(.L_x_1040) ;  /* 0x0000000400747947 */ /* 0x004fea0003800000 */
.L_x_1035:
        /* <DEDUP_REMOVED lines=11> */
.L_x_1049:
        /* <DEDUP_REMOVED lines=8> */
.L_x_1048:
        /* <DEDUP_REMOVED lines=9> */
.L_x_1051:
        /* <DEDUP_REMOVED lines=11> */
.L_x_1050:
[----:B------:R-:W2:Y:S02]  /*5960*/  LDG.E.U16 R0, desc[UR36][R4.64] ;  /* 0x0000002404007981 */ /* 0x000ea4000c1e1500 */
[----:B--2---:R-:W-:-:S05]  /*5970*/  IMAD.U32 R0, R0, 0x10000, RZ ;  /* 0x0001000000007824 */ /* 0x004fca00078e00ff */
[----:B------:R-:W-:Y:S01]  /*5980*/  FSETP.NEU.FTZ.AND P0, PT, R0, RZ, PT ;  /* 0x000000ff0000720b */ /* 0x000fe20003f1d000 */
[----:B------:R-:W-:-:S12]  /*5990*/  BRA `(.L_x_1040) ;  /* 0x0000000000c87947 */ /* 0x000fd80003800000 */
.L_x_1047:
        /* <DEDUP_REMOVED lines=11> */
.L_x_1054:
[----:B------:R-:W2:Y:S02]  /*5a50*/  LDG.E.U8 R4, desc[UR36][R4.64] ;  /* 0x0000002404047981 */ /* 0x000ea4000c1e1100 */
[----:B--2---:R-:W-:Y:S01]  /*5a60*/  ISETP.NE.AND P0, PT, R4, RZ, PT ;  /* 0x000000ff0400720c */ /* 0x004fe20003f05270 */
[----:B------:R-:W-:-:S12]  /*5a70*/  BRA `(.L_x_1040) ;  /* 0x0000000000907947 */ /* 0x000fd80003800000 */
.L_x_1053:
[----:B------:R-:W2:Y:S02]  /*5a80*/  LDG.E.U8 R4, desc[UR36][R4.64] ;  /* 0x0000002404047981 */ /* 0x000ea4000c1e1100 */
[----:B--2---:R-:W-:Y:S01]  /*5a90*/  ISETP.NE.AND P0, PT, R4, RZ, PT ;  /* 0x000000ff0400720c */ /* 0x004fe20003f05270 */
[----:B------:R-:W-:-:S12]  /*5aa0*/  BRA `(.L_x_1040) ;  /* 0x0000000000847947 */ /* 0x000fd80003800000 */
.L_x_1052:
        /* <DEDUP_REMOVED lines=9> */
.L_x_1039:
        /* <DEDUP_REMOVED lines=16> */
.L_x_1057:
[----:B------:R-:W-:Y:S01]  /*5c40*/  PLOP3.LUT P0, PT, PT, PT, PT, 0x8, 0x80 ;  /* 0x000000000080781c */ /* 0x000fe20003f0e170 */
[----:B------:R-:W-:-:S12]  /*5c50*/  BRA `(.L_x_1040) ;  /* 0x0000000000187947 */ /* 0x000fd80003800000 */
.L_x_1056:
[----:B------:R-:W2:Y:S02]  /*5c60*/  LDG.E.64 R4, desc[UR36][R4.64] ;  /* 0x0000002404047981 */ /* 0x000ea4000c1e1b00 */
[----:B--2---:R-:W-:-:S04]  /*5c70*/  ISETP.NE.U32.AND P0, PT, R4, RZ, PT ;  /* 0x000000ff0400720c */ /* 0x004fc80003f05070 */
[----:B------:R-:W-:Y:S01]  /*5c80*/  ISETP.NE.AND.EX P0, PT, R5, RZ, PT, P0 ;  /* 0x000000ff0500720c */ /* 0x000fe20003f05300 */
[----:B------:R-:W-:-:S12]  /*5c90*/  BRA `(.L_x_1040) ;  /* 0x0000000000087947 */ /* 0x000fd80003800000 */
.L_x_1055:
[----:B------:R-:W2:Y:S02]  /*5ca0*/  LDG.E R4, desc[UR36][R4.64] ;  /* 0x0000002404047981 */ /* 0x000ea4000c1e1900 */
[----:B--2---:R-:W-:-:S13]  /*5cb0*/  ISETP.NE.AND P0, PT, R4, RZ, PT ;  /* 0x000000ff0400720c */ /* 0x004fda0003f05270 */
.L_x_1040:
[----:B------:R-:W-:Y:S05]  /*5cc0*/  BSYNC.RECONVERGENT B6 ;  /* 0x0000000000067941 */ /* 0x000fea0003800200 */
.L_x_1034:
[----:B------:R-:W-:-:S04]  /*5cd0*/  ISETP.NE.AND P1, PT, R24, RZ, PT ;  /* 0x000000ff1800720c */ /* 0x000fc80003f25270 */
[----:B------:R-:W-:-:S13]  /*5ce0*/  PLOP3.LUT P0, PT, P1, P0, PT, 0x80, 0x8 ;  /* 0x000000000008781c */ /* 0x000fda0000f01070 */
.L_x_1009:
[----:B------:R-:W-:Y:S05]  /*5cf0*/  BSYNC.RECONVERGENT B7 ;  /* 0x0000000000077941 */ /* 0x000fea0003800200 */
.L_x_1008:
[----:B------:R-:W2:Y:S01]  /*5d00*/  LDC.U8 R17, c[0x0][0x3b0] ;  /* 0x0000ec00ff117b82 */ /* 0x000ea20000000000 */
[----:B------:R-:W-:Y:S01]  /*5d10*/  ISETP.GE.AND P1, PT, R19, R16, PT ;  /* 0x000000101300720c */ /* 0x000fe20003f26270 */
[----:B------:R-:W-:Y:S01]  /*5d20*/  BSSY.RECONVERGENT B8, `(.L_x_1058) ;  /* 0x000029c000087945 */ /* 0x000fe20003800200 */
[----:B------:R-:W-:-:S03]  /*5d30*/  ISETP.NE.AND P4, PT, R22, RZ, PT ;  /* 0x000000ff1600720c */ /* 0x000fc60003f85270 */
[----:B------:R-:W-:Y:S01]  /*5d40*/  BSSY.RELIABLE B7, `(.L_x_1059) ;  /* 0x00001c1000077945 */ /* 0x000fe20003800100 */
[----:B------:R-:W-:Y:S02]  /*5d50*/  ISETP.NE.AND P3, PT, R18, RZ, PT ;  /* 0x000000ff1200720c */ /* 0x000fe40003f65270 */
[----:B------:R-:W-:Y:S02]  /*5d60*/  ISETP.NE.AND P2, PT, R23, RZ, PT ;  /* 0x000000ff1700720c */ /* 0x000fe40003f45270 */
[----:B------:R-:W-:Y:S02]  /*5d70*/  SEL R11, RZ, 0x1, !P4 ;  /* 0x00000001ff0b7807 */ /* 0x000fe40006000000 */
[----:B------:R-:W-:Y:S02]  /*5d80*/  SEL R24, RZ, 0x1, !P3 ;  /* 0x00000001ff187807 */ /* 0x000fe40005800000 */
[----:B------:R-:W-:Y:S02]  /*5d90*/  SEL R22, RZ, 0x1, !P2 ;  /* 0x00000001ff167807 */ /* 0x000fe40005000000 */
[----:B------:R-:W-:Y:S01]  /*5da0*/  SEL R18, RZ, 0x1, !P0 ;  /* 0x00000001ff127807 */ /* 0x000fe20004000000 */
[----:B------:R-:W-:Y:S06]  /*5db0*/  @P1 BRA `(.L_x_1060) ;  /* 0x0000001800d81947 */ /* 0x000fec0003800000 */
[----:B------:R-:W3:Y:S01]  /*5dc0*/  LDCU UR4, c[0x0][0x3b4] ;  /* 0x00007680ff0477ac */ /* 0x000ee20008000800 */
[----:B------:R-:W4:Y:S01]  /*5dd0*/  LDC.64 R8, c[0x0][0x388] ;  /* 0x0000e200ff087b82 */ /* 0x000f220000000a00 */
[----:B------:R-:W-:Y:S01]  /*5de0*/  IMAD R0, R2, 0x200, R19 ;  /* 0x0000020002007824 */ /* 0x000fe200078e0213 */
[----:B012---:R-:W-:Y:S01]  /*5df0*/  PRMT R4, R17, 0x9910, RZ ;  /* 0x0000991011047816 */ /* 0x007fe200000000ff */
[----:B------:R-:W-:Y:S01]  /*5e00*/  BSSY.RECONVERGENT B6, `(.L_x_1061) ;  /* 0x00000d6000067945 */ /* 0x000fe20003800200 */
[----:B------:R-:W-:Y:S02]  /*5e10*/  VIADD R19, R19, 0x80 ;  /* 0x0000008013137836 */ /* 0x000fe40000000000 */
[----:B---3--:R-:W-:Y:S02]  /*5e20*/  IMAD R3, R0, UR4, RZ ;  /* 0x0000000400037c24 */ /* 0x008fe4000f8e02ff */
[----:B------:R-:W-:-:S05]  /*5e30*/  IMAD.MOV.U32 R0, RZ, RZ, R4 ;  /* 0x000000ffff007224 */ /* 0x000fca00078e0004 */
[----:B------:R-:W-:Y:S02]  /*5e40*/  ISETP.GT.AND P0, PT, R0, 0x9, PT ;  /* 0x000000090000780c */ /* 0x000fe40003f04270 */
[----:B----4-:R-:W-:-:S05]  /*5e50*/  IADD3 R8, P1, PT, R3, R8, RZ ;  /* 0x0000000803087210 */ /* 0x010fca0007f3e0ff */
        /* <DEDUP_REMOVED lines=12> */
.L_x_1065:
[----:B------:R0:W-:Y:S01]  /*5f20*/  STG.E.U8 desc[UR36][R8.64], R11 ;  /* 0x0000000b08007986 */ /* 0x0001e2000c101124 */
[----:B------:R-:W-:Y:S05]  /*5f30*/  BRA `(.L_x_1067) ;  /* 0x0000000c00087947 */ /* 0x000fea0003800000 */
.L_x_1064:
        /* <DEDUP_REMOVED lines=10> */
.L_x_1069:
[----:B------:R0:W-:Y:S01]  /*5fe0*/  STG.E desc[UR36][R8.64], R11 ;  /* 0x0000000b08007986 */ /* 0x0001e2000c101924 */
[----:B------:R-:W-:Y:S05]  /*5ff0*/  BRA `(.L_x_1067) ;  /* 0x0000000800d87947 */ /* 0x000fea0003800000 */
.L_x_1068:
[----:B------:R0:W-:Y:S01]  /*6000*/  STG.E.U16 desc[UR36][R8.64], R11 ;  /* 0x0000000b08007986 */ /* 0x0001e2000c101524 */
[----:B------:R-:W-:Y:S05]  /*6010*/  BRA `(.L_x_1067) ;  /* 0x0000000800d07947 */ /* 0x000fea0003800000 */
.L_x_1063:
        /* <DEDUP_REMOVED lines=9> */
.L_x_1071:
[----:B------:R-:W0:Y:S02]  /*60b0*/  I2F.S16 R0, R11 ;  /* 0x0000000b00007306 */ /* 0x000e240000101400 */
[----:B0-----:R-:W-:-:S05]  /*60c0*/  F2FP.F16.F32.PACK_AB R0, RZ, R0 ;  /* 0x00000000ff00723e */ /* 0x001fca00000000ff */
[----:B------:R0:W-:Y:S01]  /*60d0*/  STG.E.U16 desc[UR36][R8.64], R0 ;  /* 0x0000000008007986 */ /* 0x0001e2000c101524 */
[----:B------:R-:W-:Y:S05]  /*60e0*/  BRA `(.L_x_1067) ;  /* 0x00000008009c7947 */ /* 0x000fea0003800000 */
.L_x_1070:
        /* <DEDUP_REMOVED lines=10> */
.L_x_1073:
[----:B------:R-:W0:Y:S02]  /*6190*/  I2F.S16 R11, R11 ;  /* 0x0000000b000b7306 */ /* 0x000e240000101400 */
[----:B0-----:R-:W-:-:S04]  /*61a0*/  F2FP.F16.F32.PACK_AB R3, RZ, R11 ;  /* 0x0000000bff03723e */ /* 0x001fc800000000ff */
[----:B------:R-:W-:-:S05]  /*61b0*/  PRMT R3, R3, 0x5410, RZ ;  /* 0x0000541003037816 */ /* 0x000fca00000000ff */
[----:B------:R0:W-:Y:S01]  /*61c0*/  STG.E desc[UR36][R8.64], R3 ;  /* 0x0000000308007986 */ /* 0x0001e2000c101924 */
[----:B------:R-:W-:Y:S05]  /*61d0*/  BRA `(.L_x_1067) ;  /* 0x0000000800607947 */ /* 0x000fea0003800000 */
.L_x_1072:
[----:B------:R-:W0:Y:S02]  /*61e0*/  I2F.F64.S16 R4, R11 ;  /* 0x0000000b00047312 */ /* 0x000e240000101c00 */
[----:B0-----:R0:W-:Y:S01]  /*61f0*/  STG.E.64 desc[UR36][R8.64], R4 ;  /* 0x0000000408007986 */ /* 0x0011e2000c101b24 */
[----:B------:R-:W-:Y:S05]  /*6200*/  BRA `(.L_x_1067) ;  /* 0x0000000800547947 */ /* 0x000fea0003800000 */
.L_x_1062:
        /* <DEDUP_REMOVED lines=10> */
.L_x_1076:
[----:B------:R-:W-:Y:S01]  /*62b0*/  CS2R R6, SRZ ;  /* 0x0000000000067805 */ /* 0x000fe2000001ff00 */
[----:B------:R-:W0:Y:S04]  /*62c0*/  I2F.F64.S16 R4, R11 ;  /* 0x0000000b00047312 */ /* 0x000e280000101c00 */
[----:B0-----:R0:W-:Y:S01]  /*62d0*/  STG.E.128 desc[UR36][R8.64], R4 ;  /* 0x0000000408007986 */ /* 0x0011e2000c101d24 */
[----:B------:R-:W-:Y:S05]  /*62e0*/  BRA `(.L_x_1067) ;  /* 0x00000008001c7947 */ /* 0x000fea0003800000 */
.L_x_1075:
        /* <DEDUP_REMOVED lines=17> */
.L_x_1080:
[----:B------:R-:W-:Y:S05]  /*6400*/  BSYNC.RECONVERGENT B0 ;  /* 0x0000000000007941 */ /* 0x000fea0003800200 */
.L_x_1079:
[----:B------:R0:W-:Y:S01]  /*6410*/  STG.E.U8 desc[UR36][R8.64], R3 ;  /* 0x0000000308007986 */ /* 0x0001e2000c101124 */
[----:B------:R-:W-:Y:S05]  /*6420*/  BRA `(.L_x_1067) ;  /* 0x0000000400cc7947 */ /* 0x000fea0003800000 */
.L_x_1078:
        /* <DEDUP_REMOVED lines=16> */
.L_x_1077:
[----:B------:R-:W0:Y:S02]  /*6530*/  I2F.S16 R0, R11 ;  /* 0x0000000b00007306 */ /* 0x000e240000101400 */
[----:B0-----:R-:W-:-:S05]  /*6540*/  F2FP.BF16.F32.PACK_AB R0, RZ, R0 ;  /* 0x00000000ff00723e */ /* 0x001fca00000010ff */
[----:B------:R0:W-:Y:S01]  /*6550*/  STG.E.U16 desc[UR36][R8.64], R0 ;  /* 0x0000000008007986 */ /* 0x0001e2000c101524 */
[----:B------:R-:W-:Y:S05]  /*6560*/  BRA `(.L_x_1067) ;  /* 0x00000004007c7947 */ /* 0x000fea0003800000 */
.L_x_1074:
        /* <DEDUP_REMOVED lines=10> */
.L_x_1083:
        /* <DEDUP_REMOVED lines=12> */
.L_x_1086:
[----:B------:R-:W-:-:S04]  /*66d0*/  SHF.R.U32.HI R0, RZ, 0x14, R11 ;  /* 0x00000014ff007819 */ /* 0x000fc8000001160b */
[----:B------:R-:W-:-:S04]  /*66e0*/  LOP3.LUT R0, R0, 0x1, RZ, 0xc0, !PT ;  /* 0x0000000100007812 */ /* 0x000fc800078ec0ff */
[----:B------:R-:W-:-:S04]  /*66f0*/  IADD3 R0, PT, PT, R11, 0x487ffff, R0 ;  /* 0x0487ffff0b007810 */ /* 0x000fc80007ffe000 */
[----:B------:R-:W-:-:S04]  /*6700*/  SHF.R.U32.HI R0, RZ, 0x14, R0 ;  /* 0x00000014ff007819 */ /* 0x000fc80000011600 */
[----:B------:R-:W-:-:S07]  /*6710*/  LOP3.LUT R0, R0, 0xff, RZ, 0xc0, !PT ;  /* 0x000000ff00007812 */ /* 0x000fce00078ec0ff */
.L_x_1087:
[----:B------:R-:W-:-:S07]  /*6720*/  PRMT R4, R0, 0x7610, R4 ;  /* 0x0000761000047816 */ /* 0x000fce0000000004 */
.L_x_1085:
[----:B------:R-:W-:Y:S05]  /*6730*/  BSYNC.RECONVERGENT B0 ;  /* 0x0000000000007941 */ /* 0x000fea0003800200 */
.L_x_1084:
[----:B------:R3:W-:Y:S01]  /*6740*/  STG.E.U8 desc[UR36][R8.64], R4 ;  /* 0x0000000408007986 */ /* 0x0007e2000c101124 */
[----:B------:R-:W-:Y:S05]  /*6750*/  BRA `(.L_x_1067) ;  /* 0x0000000400007947 */ /* 0x000fea0003800000 */
.L_x_1082:
        /* <DEDUP_REMOVED lines=12> */
.L_x_1090:
[----:B------:R-:W-:-:S04]  /*6820*/  SHF.R.U32.HI R0, RZ, 0x15, R11 ;  /* 0x00000015ff007819 */ /* 0x000fc8000001160b */
[----:B------:R-:W-:-:S04]  /*6830*/  LOP3.LUT R0, R0, 0x1, RZ, 0xc0, !PT ;  /* 0x0000000100007812 */ /* 0x000fc800078ec0ff */
[----:B------:R-:W-:-:S04]  /*6840*/  IADD3 R0, PT, PT, R11, 0x88fffff, R0 ;  /* 0x088fffff0b007810 */ /* 0x000fc80007ffe000 */
[----:B------:R-:W-:-:S04]  /*6850*/  SHF.R.U32.HI R0, RZ, 0x15, R0 ;  /* 0x00000015ff007819 */ /* 0x000fc80000011600 */
[----:B------:R-:W-:-:S07]  /*6860*/  LOP3.LUT R0, R0, 0xff, RZ, 0xc0, !PT ;  /* 0x000000ff00007812 */ /* 0x000fce00078ec0ff */
.L_x_1091:
[----:B------:R-:W-:-:S07]  /*6870*/  PRMT R4, R0, 0x7610, R4 ;  /* 0x0000761000047816 */ /* 0x000fce0000000004 */
.L_x_1089:
[----:B------:R-:W-:Y:S05]  /*6880*/  BSYNC.RECONVERGENT B0 ;  /* 0x0000000000007941 */ /* 0x000fea0003800200 */
.L_x_1088:
[----:B------:R0:W-:Y:S01]  /*6890*/  STG.E.U8 desc[UR36][R8.64], R4 ;  /* 0x0000000408007986 */ /* 0x0001e2000c101124 */
[----:B------:R-:W-:Y:S05]  /*68a0*/  BRA `(.L_x_1067) ;  /* 0x0000000000ac7947 */ /* 0x000fea0003800000 */
.L_x_1081:
[----:B------:R-:W-:-:S13]  /*68b0*/  ISETP.NE.AND P0, PT, R0, 0x1c, PT ;  /* 0x0000001c0000780c */ /* 0x000fda0003f05270 */
[----:B------:R-:W-:Y:S05]  /*68c0*/  @!P0 BRA `(.L_x_1092) ;  /* 0x0000000000a08947 */ /* 0x000fea0003800000 */
[----:B------:R-:W-:-:S13]  /*68d0*/  ISETP.NE.AND P0, PT, R0, 0x1d, PT ;  /* 0x0000001d0000780c */ /* 0x000fda0003f05270 */
[----:B------:R-:W-:Y:S05]  /*68e0*/  @!P0 BRA `(.L_x_1093) ;  /* 0x0000000000888947 */ /* 0x000fea0003800000 */
[----:B------:R-:W-:-:S13]  /*68f0*/  ISETP.NE.AND P0, PT, R0, 0x2c, PT ;  /* 0x0000002c0000780c */ /* 0x000fda0003f05270 */
[----:B------:R-:W-:Y:S05]  /*6900*/  @!P0 BRA `(.L_x_1094) ;  /* 0x0000000000448947 */ /* 0x000fea0003800000 */
.L_x_1066:
        /* <DEDUP_REMOVED lines=16> */
.L_x_1095:
[----:B------:R-:W-:Y:S05]  /*6a10*/  BRA `(.L_x_1067) ;  /* 0x0000000000507947 */ /* 0x000fea0003800000 */
.L_x_1094:
        /* <DEDUP_REMOVED lines=15> */
.L_x_1093:
[----:B------:R-:W-:Y:S02]  /*6b10*/  IMAD.MOV.U32 R4, RZ, RZ, R11 ;  /* 0x000000ffff047224 */ /* 0x000fe400078e000b */
[----:B------:R-:W-:-:S05]  /*6b20*/  IMAD.MOV.U32 R5, RZ, RZ, RZ ;  /* 0x000000ffff057224 */ /* 0x000fca00078e00ff */
[----:B------:R1:W-:Y:S01]  /*6b30*/  STG.E.64 desc[UR36][R8.64], R4 ;  /* 0x0000000408007986 */ /* 0x0003e2000c101b24 */
[----:B------:R-:W-:Y:S05]  /*6b40*/  BRA `(.L_x_1067) ;  /* 0x0000000000047947 */ /* 0x000fea0003800000 */
.L_x_1092:
[----:B------:R0:W-:Y:S02]  /*6b50*/  STG.E desc[UR36][R8.64], R11 ;  /* 0x0000000b08007986 */ /* 0x0001e4000c101924 */
.L_x_1067:
[----:B------:R-:W-:Y:S05]  /*6b60*/  BSYNC.RECONVERGENT B6 ;  /* 0x0000000000067941 */ /* 0x000fea0003800200 */
.L_x_1061:
        /* <DEDUP_REMOVED lines=24> */
.L_x_1101:
[----:B------:R4:W-:Y:S01]  /*6cf0*/  STG.E.U8 desc[UR36][R8.64], R24 ;  /* 0x0000001808007986 */ /* 0x0009e2000c101124 */
[----:B------:R-:W-:Y:S05]  /*6d00*/  BRA `(.L_x_1103) ;  /* 0x0000000800fc7947 */ /* 0x000fea0003800000 */
.L_x_1100:
        /* <DEDUP_REMOVED lines=9> */
.L_x_1105:
[----:B------:R2:W-:Y:S01]  /*6da0*/  STG.E desc[UR36][R8.64], R24 ;  /* 0x0000001808007986 */ /* 0x0005e2000c101924 */
[----:B------:R-:W-:Y:S05]  /*6db0*/  BRA `(.L_x_1103) ;  /* 0x0000000800d07947 */ /* 0x000fea0003800000 */
.L_x_1104:
[----:B------:R0:W-:Y:S01]  /*6dc0*/  STG.E.U16 desc[UR36][R8.64], R24 ;  /* 0x0000001808007986 */ /* 0x0001e2000c101524 */
[----:B------:R-:W-:Y:S05]  /*6dd0*/  BRA `(.L_x_1103) ;  /* 0x0000000800c87947 */ /* 0x000fea0003800000 */
.L_x_1099:
        /* <DEDUP_REMOVED lines=9> */
.L_x_1107:
[----:B------:R-:W0:Y:S02]  /*6e70*/  I2F.S16 R0, R24 ;  /* 0x0000001800007306 */ /* 0x000e240000101400 */
[----:B0-----:R-:W-:-:S05]  /*6e80*/  F2FP.F16.F32.PACK_AB R0, RZ, R0 ;  /* 0x00000000ff00723e */ /* 0x001fca00000000ff */
[----:B------:R0:W-:Y:S01]  /*6e90*/  STG.E.U16 desc[UR36][R8.64], R0 ;  /* 0x0000000008007986 */ /* 0x0001e2000c101524 */
[----:B------:R-:W-:Y:S05]  /*6ea0*/  BRA `(.L_x_1103) ;  /* 0x0000000800947947 */ /* 0x000fea0003800000 */
.L_x_1106:
        /* <DEDUP_REMOVED lines=10> */
.L_x_1109:
[----:B------:R-:W0:Y:S02]  /*6f50*/  I2F.S16 R24, R24 ;  /* 0x0000001800187306 */ /* 0x000e240000101400 */
[----:B0-----:R-:W-:-:S04]  /*6f60*/  F2FP.F16.F32.PACK_AB R3, RZ, R24 ;  /* 0x00000018ff03723e */ /* 0x001fc800000000ff */
[----:B------:R-:W-:-:S05]  /*6f70*/  PRMT R3, R3, 0x5410, RZ ;  /* 0x0000541003037816 */ /* 0x000fca00000000ff */
[----:B------:R0:W-:Y:S01]  /*6f80*/  STG.E desc[UR36][R8.64], R3 ;  /* 0x0000000308007986 */ /* 0x0001e2000c101924 */
[----:B------:R-:W-:Y:S05]  /*6f90*/  BRA `(.L_x_1103) ;  /* 0x0000000800587947 */ /* 0x000fea0003800000 */
.L_x_1108:
[----:B------:R-:W0:Y:S02]  /*6fa0*/  I2F.F64.S16 R24, R24 ;  /* 0x0000001800187312 */ /* 0x000e240000101c00 */
[----:B0-----:R0:W-:Y:S01]  /*6fb0*/  STG.E.64 desc[UR36][R8.64], R24 ;  /* 0x0000001808007986 */ /* 0x0011e2000c101b24 */
[----:B------:R-:W-:Y:S05]  /*6fc0*/  BRA `(.L_x_1103) ;  /* 0x00000008004c7947 */ /* 0x000fea0003800000 */
.L_x_1098:
        /* <DEDUP_REMOVED lines=12> */
.L_x_1113:
        /* <DEDUP_REMOVED lines=16> */
.L_x_1116:
[----:B------:R-:W-:-:S07]  /*7190*/  PRMT R4, R0, 0x7610, R4 ;  /* 0x0000761000047816 */ /* 0x000fce0000000004 */
.L_x_1115:
[----:B------:R-:W-:Y:S05]  /*71a0*/  BSYNC.RECONVERGENT B0 ;  /* 0x0000000000007941 */ /* 0x000fea0003800200 */
.L_x_1114:
[----:B------:R0:W-:Y:S01]  /*71b0*/  STG.E.U8 desc[UR36][R8.64], R4 ;  /* 0x0000000408007986 */ /* 0x0001e2000c101124 */
[----:B------:R-:W-:Y:S05]  /*71c0*/  BRA `(.L_x_1103) ;  /* 0x0000000400cc7947 */ /* 0x000fea0003800000 */
.L_x_1112:
        /* <DEDUP_REMOVED lines=16> */
.L_x_1119:
[----:B------:R-:W-:-:S07]  /*72d0*/  PRMT R4, R0, 0x7610, R4 ;  /* 0x0000761000047816 */ /* 0x000fce0000000004 */
.L_x_1118:
[----:B------:R-:W-:Y:S05]  /*72e0*/  BSYNC.RECONVERGENT B0 ;  /* 0x0000000000007941 */ /* 0x000fea0003800200 */
.L_x_1117:
[----:B------:R0:W-:Y:S01]  /*72f0*/  STG.E.U8 desc[UR36][R8.64], R4 ;  /* 0x0000000408007986 */ /* 0x0001e2000c101124 */
[----:B------:R-:W-:Y:S05]  /*7300*/  BRA `(.L_x_1103) ;  /* 0x00000004007c7947 */ /* 0x000fea0003800000 */
.L_x_1111:
        /* <DEDUP_REMOVED lines=21> */
.L_x_1121:
[----:B------:R-:W-:-:S05]  /*7460*/  IMAD.MOV.U32 R25, RZ, RZ, RZ ;  /* 0x000000ffff197224 */ /* 0x000fca00078e00ff */
[----:B------:R0:W-:Y:S01]  /*7470*/  STG.E.64 desc[UR36][R8.64], R24 ;  /* 0x0000001808007986 */ /* 0x0001e2000c101b24 */
[----:B------:R-:W-:Y:S05]  /*7480*/  BRA `(.L_x_1103) ;  /* 0x00000004001c7947 */ /* 0x000fea0003800000 */
.L_x_1120:
[----:B------:R0:W-:Y:S01]  /*7490*/  STG.E desc[UR36][R8.64], R24 ;  /* 0x0000001808007986 */ /* 0x0001e2000c101924 */
[----:B------:R-:W-:Y:S05]  /*74a0*/  BRA `(.L_x_1103) ;  /* 0x0000000400147947 */ /* 0x000fea0003800000 */
.L_x_1110:
        /* <DEDUP_REMOVED lines=8> */
.L_x_1123:
[----:B------:R-:W-:Y:S01]  /*7530*/  CS2R R6, SRZ ;  /* 0x0000000000067805 */ /* 0x000fe2000001ff00 */
[----:B------:R-:W0:Y:S04]  /*7540*/  I2F.F64.S16 R4, R24 ;  /* 0x0000001800047312 */ /* 0x000e280000101c00 */
[----:B0-----:R0:W-:Y:S01]  /*7550*/  STG.E.128 desc[UR36][R8.64], R4 ;  /* 0x0000000408007986 */ /* 0x0011e2000c101d24 */
[----:B------:R-:W-:Y:S05]  /*7560*/  BRA `(.L_x_1103) ;  /* 0x0000000000e47947 */ /* 0x000fea0003800000 */
.L_x_1122:
[----:B------:R-:W-:-:S13]  /*7570*/  ISETP.NE.AND P0, PT, R0, 0xf, PT ;  /* 0x0000000f0000780c */ /* 0x000fda0003f05270 */
[----:B------:R-:W-:Y:S05]  /*7580*/  @!P0 BRA `(.L_x_1124) ;  /* 0x0000000000d08947 */ /* 0x000fea0003800000 */
[----:B------:R-:W-:-:S13]  /*7590*/  ISETP.NE.AND P0, PT, R0, 0x17, PT ;  /* 0x000000170000780c */ /* 0x000fda0003f05270 */
[----:B------:R-:W-:Y:S05]  /*75a0*/  @!P0 BRA `(.L_x_1125) ;  /* 0x0000000000848947 */ /* 0x000fea0003800000 */
[----:B------:R-:W-:-:S13]  /*75b0*/  ISETP.NE.AND P0, PT, R0, 0x18, PT ;  /* 0x000000180000780c */ /* 0x000fda0003f05270 */
[----:B------:R-:W-:Y:S05]  /*75c0*/  @!P0 BRA `(.L_x_1126) ;  /* 0x0000000000448947 */ /* 0x000fea0003800000 */
.L_x_1102:
        /* <DEDUP_REMOVED lines=16> */
.L_x_1127:
[----:B------:R-:W-:Y:S05]  /*76d0*/  BRA `(.L_x_1103) ;  /* 0x0000000000887947 */ /* 0x000fea0003800000 */
.L_x_1126:
        /* <DEDUP_REMOVED lines=11> */
.L_x_1129:
[----:B------:R-:W-:Y:S05]  /*7790*/  BSYNC.RECONVERGENT B0 ;  /* 0x0000000000007941 */ /* 0x000fea0003800200 */
.L_x_1128:
[----:B------:R0:W-:Y:S01]  /*77a0*/  STG.E.U8 desc[UR36][R8.64], R3 ;  /* 0x0000000308007986 */ /* 0x0001e2000c101124 */
[----:B------:R-:W-:Y:S05]  /*77b0*/  BRA `(.L_x_1103) ;  /* 0x0000000000507947 */ /* 0x000fea0003800000 */
.L_x_1125:
        /* <DEDUP_REMOVED lines=12> */
.L_x_1130:
[----:B------:R-:W-:Y:S01]  /*7880*/  IMAD.MOV.U32 R3, RZ, RZ, 0x7f ;  /* 0x0000007fff037424 */ /* 0x000fe200078e00ff */
[----:B------:R-:W-:-:S04]  /*7890*/  ISETP.GT.U32.AND P0, PT, R5, 0x7f800000, PT ;  /* 0x7f8000000500780c */ /* 0x000fc80003f04070 */
[----:B------:R-:W-:-:S05]  /*78a0*/  SEL R3, R3, 0x7c, P0 ;  /* 0x0000007c03037807 */ /* 0x000fca0000000000 */
[----:B------:R0:W-:Y:S01]  /*78b0*/  STG.E.U8 desc[UR36][R8.64], R3 ;  /* 0x0000000308007986 */ /* 0x0001e2000c101124 */
[----:B------:R-:W-:Y:S05]  /*78c0*/  BRA `(.L_x_1103) ;  /* 0x00000000000c7947 */ /* 0x000fea0003800000 */
.L_x_1124:
[----:B------:R-:W0:Y:S02]  /*78d0*/  I2F.S16 R0, R24 ;  /* 0x0000001800007306 */ /* 0x000e240000101400 */
[----:B0-----:R-:W-:-:S05]  /*78e0*/  F2FP.BF16.F32.PACK_AB R0, RZ, R0 ;  /* 0x00000000ff00723e */ /* 0x001fca00000010ff */
[----:B------:R0:W-:Y:S02]  /*78f0*/  STG.E.U16 desc[UR36][R8.64], R0 ;  /* 0x0000000008007986 */ /* 0x0001e4000c101524 */
.L_x_1103:
[----:B------:R-:W-:Y:S05]  /*7900*/  BSYNC.RECONVERGENT B6 ;  /* 0x0000000000067941 */ /* 0x000fea0003800200 */
.L_x_1097:
[----:B------:R-:W-:-:S07]  /*7910*/  VIADD R19, R19, 0x80 ;  /* 0x0000008013137836 */ /* 0x000fce0000000000 */
.L_x_1060:
[----:B------:R-:W-:-:S13]  /*7920*/  ISETP.GE.AND P0, PT, R19, R16, PT ;  /* 0x000000101300720c */ /* 0x000fda0003f06270 */
[----:B------:R-:W-:Y:S05]  /*7930*/  @P0 BREAK.RELIABLE B7 ;  /* 0x0000000000070942 */ /* 0x000fea0003800100 */
[----:B------:R-:W-:Y:S05]  /*7940*/  @P0 BRA `(.L_x_1096) ;  /* 0x0000000c00640947 */ /* 0x000fea0003800000 */
[----:B------:R-:W-:Y:S05]  /*7950*/  BSYNC.RELIABLE B7 ;  /* 0x0000000000077941 */ /* 0x000fea0003800100 */
.L_x_1059:
        /* <DEDUP_REMOVED lines=21> */
.L_x_1135:
[----:B------:R4:W-:Y:S01]  /*7ab0*/  STG.E.U8 desc[UR36][R8.64], R22 ;  /* 0x0000001608007986 */ /* 0x0009e2000c101124 */
[----:B------:R-:W-:Y:S05]  /*7ac0*/  BRA `(.L_x_1137) ;  /* 0x0000000800fc7947 */ /* 0x000fea0003800000 */
.L_x_1134:
        /* <DEDUP_REMOVED lines=9> */
.L_x_1139:
[----:B------:R2:W-:Y:S01]  /*7b60*/  STG.E desc[UR36][R8.64], R22 ;  /* 0x0000001608007986 */ /* 0x0005e2000c101924 */
[----:B------:R-:W-:Y:S05]  /*7b70*/  BRA `(.L_x_1137) ;  /* 0x0000000800d07947 */ /* 0x000fea0003800000 */
.L_x_1138:
[----:B------:R0:W-:Y:S01]  /*7b80*/  STG.E.U16 desc[UR36][R8.64], R22 ;  /* 0x0000001608007986 */ /* 0x0001e2000c101524 */
[----:B------:R-:W-:Y:S05]  /*7b90*/  BRA `(.L_x_1137) ;  /* 0x0000000800c87947 */ /* 0x000fea0003800000 */
.L_x_1133:
        /* <DEDUP_REMOVED lines=9> */
.L_x_1141:
[----:B------:R-:W0:Y:S02]  /*7c30*/  I2F.S16 R0, R22 ;  /* 0x0000001600007306 */ /* 0x000e240000101400 */
[----:B0-----:R-:W-:-:S05]  /*7c40*/  F2FP.F16.F32.PACK_AB R0, RZ, R0 ;  /* 0x00000000ff00723e */ /* 0x001fca00000000ff */
[----:B------:R0:W-:Y:S01]  /*7c50*/  STG.E.U16 desc[UR36][R8.64], R0 ;  /* 0x0000000008007986 */ /* 0x0001e2000c101524 */
[----:B------:R-:W-:Y:S05]  /*7c60*/  BRA `(.L_x_1137) ;  /* 0x0000000800947947 */ /* 0x000fea0003800000 */
.L_x_1140:
        /* <DEDUP_REMOVED lines=10> */
.L_x_1143:
[----:B------:R-:W0:Y:S02]  /*7d10*/  I2F.S16 R22, R22 ;  /* 0x0000001600167306 */ /* 0x000e240000101400 */
[----:B0-----:R-:W-:-:S04]  /*7d20*/  F2FP.F16.F32.PACK_AB R3, RZ, R22 ;  /* 0x00000016ff03723e */ /* 0x001fc800000000ff */
[----:B------:R-:W-:-:S05]  /*7d30*/  PRMT R3, R3, 0x5410, RZ ;  /* 0x0000541003037816 */ /* 0x000fca00000000ff */
[----:B------:R0:W-:Y:S01]  /*7d40*/  STG.E desc[UR36][R8.64], R3 ;  /* 0x0000000308007986 */ /* 0x0001e2000c101924 */
[----:B------:R-:W-:Y:S05]  /*7d50*/  BRA `(.L_x_1137) ;  /* 0x0000000800587947 */ /* 0x000fea0003800000 */
.L_x_1142:
[----:B------:R-:W0:Y:S02]  /*7d60*/  I2F.F64.S16 R22, R22 ;  /* 0x0000001600167312 */ /* 0x000e240000101c00 */
[----:B0-----:R0:W-:Y:S01]  /*7d70*/  STG.E.64 desc[UR36][R8.64], R22 ;  /* 0x0000001608007986 */ /* 0x0011e2000c101b24 */
[----:B------:R-:W-:Y:S05]  /*7d80*/  BRA `(.L_x_1137) ;  /* 0x00000008004c7947 */ /* 0x000fea0003800000 */
.L_x_1132:
        /* <DEDUP_REMOVED lines=12> */
.L_x_1147:
        /* <DEDUP_REMOVED lines=16> */
.L_x_1150:
[----:B------:R-:W-:-:S07]  /*7f50*/  PRMT R4, R0, 0x7610, R4 ;  /* 0x0000761000047816 */ /* 0x000fce0000000004 */
.L_x_1149:
[----:B------:R-:W-:Y:S05]  /*7f60*/  BSYNC.RECONVERGENT B0 ;  /* 0x0000000000007941 */ /* 0x000fea0003800200 */
.L_x_1148:
[----:B------:R0:W-:Y:S01]  /*7f70*/  STG.E.U8 desc[UR36][R8.64], R4 ;  /* 0x0000000408007986 */ /* 0x0001e2000c101124 */
[----:B------:R-:W-:Y:S05]  /*7f80*/  BRA `(.L_x_1137) ;  /* 0x0000000400cc7947 */ /* 0x000fea0003800000 */
.L_x_1146:
        /* <DEDUP_REMOVED lines=16> */
.L_x_1153:
[----:B------:R-:W-:-:S07]  /*8090*/  PRMT R4, R0, 0x7610, R4 ;  /* 0x0000761000047816 */ /* 0x000fce0000000004 */
.L_x_1152:
[----:B------:R-:W-:Y:S05]  /*80a0*/  BSYNC.RECONVERGENT B0 ;  /* 0x0000000000007941 */ /* 0x000fea0003800200 */
.L_x_1151:
[----:B------:R0:W-:Y:S01]  /*80b0*/  STG.E.U8 desc[UR36][R8.64], R4 ;  /* 0x0000000408007986 */ /* 0x0001e2000c101124 */
[----:B------:R-:W-:Y:S05]  /*80c0*/  BRA `(.L_x_1137) ;  /* 0x00000004007c7947 */ /* 0x000fea0003800000 */
.L_x_1145:
        /* <DEDUP_REMOVED lines=21> */
.L_x_1155:
[----:B------:R-:W-:-:S05]  /*8220*/  IMAD.MOV.U32 R23, RZ, RZ, RZ ;  /* 0x000000ffff177224 */ /* 0x000fca00078e00ff */
[----:B------:R0:W-:Y:S01]  /*8230*/  STG.E.64 desc[UR36][R8.64], R22 ;  /* 0x0000001608007986 */ /* 0x0001e2000c101b24 */
[----:B------:R-:W-:Y:S05]  /*8240*/  BRA `(.L_x_1137) ;  /* 0x00000004001c7947 */ /* 0x000fea0003800000 */
.L_x_1154:
[----:B------:R0:W-:Y:S01]  /*8250*/  STG.E desc[UR36][R8.64], R22 ;  /* 0x0000001608007986 */ /* 0x0001e2000c101924 */
[----:B------:R-:W-:Y:S05]  /*8260*/  BRA `(.L_x_1137) ;  /* 0x0000000400147947 */ /* 0x000fea0003800000 */
.L_x_1144:
        /* <DEDUP_REMOVED lines=8> */
.L_x_1157:
[----:B------:R-:W-:Y:S01]  /*82f0*/  CS2R R6, SRZ ;  /* 0x0000000000067805 */ /* 0x000fe2000001ff00 */
[----:B------:R-:W0:Y:S04]  /*8300*/  I2F.F64.S16 R4, R22 ;  /* 0x0000001600047312 */ /* 0x000e280000101c00 */
[----:B0-----:R0:W-:Y:S01]  /*8310*/  STG.E.128 desc[UR36][R8.64], R4 ;  /* 0x0000000408007986 */ /* 0x0011e2000c101d24 */
[----:B------:R-:W-:Y:S05]  /*8320*/  BRA `(.L_x_1137) ;  /* 0x0000000000e47947 */ /* 0x000fea0003800000 */
.L_x_1156:
[----:B------:R-:W-:-:S13]  /*8330*/  ISETP.NE.AND P0, PT, R0, 0xf, PT ;  /* 0x0000000f0000780c */ /* 0x000fda0003f05270 */
[----:B------:R-:W-:Y:S05]  /*8340*/  @!P0 BRA `(.L_x_1158) ;  /* 0x0000000000d08947 */ /* 0x000fea0003800000 */
[----:B------:R-:W-:-:S13]  /*8350*/  ISETP.NE.AND P0, PT, R0, 0x17, PT ;  /* 0x000000170000780c */ /* 0x000fda0003f05270 */
[----:B------:R-:W-:Y:S05]  /*8360*/  @!P0 BRA `(.L_x_1159) ;  /* 0x0000000000848947 */ /* 0x000fea0003800000 */
[----:B------:R-:W-:-:S13]  /*8370*/  ISETP.NE.AND P0, PT, R0, 0x18, PT ;  /* 0x000000180000780c */ /* 0x000fda0003f05270 */
[----:B------:R-:W-:Y:S05]  /*8380*/  @!P0 BRA `(.L_x_1160) ;  /* 0x0000000000448947 */ /* 0x000fea0003800000 */
.L_x_1136:
        /* <DEDUP_REMOVED lines=16> */
.L_x_1161:
[----:B------:R-:W-:Y:S05]  /*8490*/  BRA `(.L_x_1137) ;  /* 0x0000000000887947 */ /* 0x000fea0003800000 */
.L_x_1160:
        /* <DEDUP_REMOVED lines=11> */
.L_x_1163:
[----:B------:R-:W-:Y:S05]  /*8550*/  BSYNC.RECONVERGENT B0 ;  /* 0x0000000000007941 */ /* 0x000fea0003800200 */
.L_x_1162:
[----:B------:R0:W-:Y:S01]  /*8560*/  STG.E.U8 desc[UR36][R8.64], R3 ;  /* 0x0000000308007986 */ /* 0x0001e2000c101124 */
[----:B------:R-:W-:Y:S05]  /*8570*/  BRA `(.L_x_1137) ;  /* 0x0000000000507947 */ /* 0x000fea0003800000 */
.L_x_1159:
        /* <DEDUP_REMOVED lines=12> */
.L_x_1164:
[----:B------:R-:W-:Y:S01]  /*8640*/  IMAD.MOV.U32 R3, RZ, RZ, 0x7f ;  /* 0x0000007fff037424 */ /* 0x000fe200078e00ff */
[----:B------:R-:W-:-:S04]  /*8650*/  ISETP.GT.U32.AND P0, PT, R5, 0x7f800000, PT ;  /* 0x7f8000000500780c */ /* 0x000fc80003f04070 */
[----:B------:R-:W-:-:S05]  /*8660*/  SEL R3, R3, 0x7c, P0 ;  /* 0x0000007c03037807 */ /* 0x000fca0000000000 */
[----:B------:R0:W-:Y:S01]  /*8670*/  STG.E.U8 desc[UR36][R8.64], R3 ;  /* 0x0000000308007986 */ /* 0x0001e2000c101124 */
[----:B------:R-:W-:Y:S05]  /*8680*/  BRA `(.L_x_1137) ;  /* 0x00000000000c7947 */ /* 0x000fea0003800000 */
.L_x_1158:
[----:B------:R-:W0:Y:S02]  /*8690*/  I2F.S16 R0, R22 ;  /* 0x0000001600007306 */ /* 0x000e240000101400 */
[----:B0-----:R-:W-:-:S05]  /*86a0*/  F2FP.BF16.F32.PACK_AB R0, RZ, R0 ;  /* 0x00000000ff00723e */ /* 0x001fca00000010ff */
[----:B------:R0:W-:Y:S02]  /*86b0*/  STG.E.U16 desc[UR36][R8.64], R0 ;  /* 0x0000000008007986 */ /* 0x0001e4000c101524 */
.L_x_1137:
[----:B------:R-:W-:Y:S05]  /*86c0*/  BSYNC.RECONVERGENT B6 ;  /* 0x0000000000067941 */ /* 0x000fea0003800200 */
.L_x_1131:
[----:B------:R-:W-:-:S07]  /*86d0*/  VIADD R19, R19, 0x80 ;  /* 0x0000008013137836 */ /* 0x000fce0000000000 */
.L_x_1096:
[----:B------:R-:W-:Y:S05]  /*86e0*/  BSYNC.RECONVERGENT B8 ;  /* 0x0000000000087941 */ /* 0x000fea0003800200 */
.L_x_1058:
[----:B------:R-:W-:-:S13]  /*86f0*/  ISETP.GE.AND P0, PT, R19, R16, PT ;  /* 0x000000101300720c */ /* 0x000fda0003f06270 */
[----:B------:R-:W-:Y:S05]  /*8700*/  @P0 EXIT ;  /* 0x000000000000094d */ /* 0x000fea0003800000 */
[----:B01-3--:R-:W0:Y:S01]  /*8710*/  LDC.64 R4, c[0x0][0x388] ;  /* 0x0000e200ff047b82 */ /* 0x00be220000000a00 */
[----:B------:R-:W1:Y:S01]  /*8720*/  LDCU UR4, c[0x0][0x3b4] ;  /* 0x00007680ff0477ac */ /* 0x000e620008000800 */
[----:B--2---:R-:W-:Y:S01]  /*8730*/  PRMT R0, R17, 0x9910, RZ ;  /* 0x0000991011007816 */ /* 0x004fe200000000ff */
[----:B------:R-:W-:-:S03]  /*8740*/  IMAD R2, R2, 0x200, R19 ;  /* 0x0000020002027824 */ /* 0x000fc600078e0213 */
[----:B------:R-:W-:Y:S01]  /*8750*/  ISETP.GT.AND P1, PT, R0, 0x9, PT ;  /* 0x000000090000780c */ /* 0x000fe20003f24270 */
[----:B-1----:R-:W-:-:S05]  /*8760*/  IMAD R3, R2, UR4, RZ ;  /* 0x0000000402037c24 */ /* 0x002fca000f8e02ff */
        /* <DEDUP_REMOVED lines=13> */
.L_x_1168:
[----:B------:R-:W-:Y:S01]  /*8840*/  STG.E.U8 desc[UR36][R2.64], R18 ;  /* 0x0000001202007986 */ /* 0x000fe2000c101124 */
[----:B------:R-:W-:Y:S05]  /*8850*/  EXIT ;  /* 0x000000000000794d */ /* 0x000fea0003800000 */
.L_x_1167:
        /* <DEDUP_REMOVED lines=9> */
.L_x_1171:
[----:B------:R-:W-:Y:S01]  /*88f0*/  STG.E desc[UR36][R2.64], R18 ;  /* 0x0000001202007986 */ /* 0x000fe2000c101924 */
[----:B------:R-:W-:Y:S05]  /*8900*/  EXIT ;  /* 0x000000000000794d */ /* 0x000fea0003800000 */
.L_x_1170:
[----:B------:R-:W-:Y:S01]  /*8910*/  STG.E.U16 desc[UR36][R2.64], R18 ;  /* 0x0000001202007986 */ /* 0x000fe2000c101524 */
[----:B------:R-:W-:Y:S05]  /*8920*/  EXIT ;  /* 0x000000000000794d */ /* 0x000fea0003800000 */
.L_x_1166:
        /* <DEDUP_REMOVED lines=9> */
.L_x_1173:
[----:B------:R-:W0:Y:S02]  /*89c0*/  I2F.S16 R0, R18 ;  /* 0x0000001200007306 */ /* 0x000e240000101400 */
[----:B0-----:R-:W-:-:S05]  /*89d0*/  F2FP.F16.F32.PACK_AB R0, RZ, R0 ;  /* 0x00000000ff00723e */ /* 0x001fca00000000ff */
[----:B------:R-:W-:Y:S01]  /*89e0*/  STG.E.U16 desc[UR36][R2.64], R0 ;  /* 0x0000000002007986 */ /* 0x000fe2000c101524 */
[----:B------:R-:W-:Y:S05]  /*89f0*/  EXIT ;  /* 0x000000000000794d */ /* 0x000fea0003800000 */
.L_x_1172:
        /* <DEDUP_REMOVED lines=10> */
.L_x_1175:
[----:B------:R-:W0:Y:S02]  /*8aa0*/  I2F.S16 R18, R18 ;  /* 0x0000001200127306 */ /* 0x000e240000101400 */
[----:B0-----:R-:W-:-:S04]  /*8ab0*/  F2FP.F16.F32.PACK_AB R5, RZ, R18 ;  /* 0x00000012ff05723e */ /* 0x001fc800000000ff */
[----:B------:R-:W-:-:S05]  /*8ac0*/  PRMT R5, R5, 0x5410, RZ ;  /* 0x0000541005057816 */ /* 0x000fca00000000ff */
[----:B------:R-:W-:Y:S01]  /*8ad0*/  STG.E desc[UR36][R2.64], R5 ;  /* 0x0000000502007986 */ /* 0x000fe2000c101924 */
[----:B------:R-:W-:Y:S05]  /*8ae0*/  EXIT ;  /* 0x000000000000794d */ /* 0x000fea0003800000 */
.L_x_1174:
[----:B------:R-:W0:Y:S02]  /*8af0*/  I2F.F64.S16 R18, R18 ;  /* 0x0000001200127312 */ /* 0x000e240000101c00 */
[----:B0-----:R-:W-:Y:S01]  /*8b00*/  STG.E.64 desc[UR36][R2.64], R18 ;  /* 0x0000001202007986 */ /* 0x001fe2000c101b24 */
[----:B------:R-:W-:Y:S05]  /*8b10*/  EXIT ;  /* 0x000000000000794d */ /* 0x000fea0003800000 */
.L_x_1165:
        /* <DEDUP_REMOVED lines=12> */
.L_x_1179:
        /* <DEDUP_REMOVED lines=17> */
.L_x_1181:
[----:B------:R-:W-:Y:S05]  /*8cf0*/  BSYNC.RECONVERGENT B0 ;  /* 0x0000000000007941 */ /* 0x000fea0003800200 */
.L_x_1180:
[----:B------:R-:W-:Y:S01]  /*8d00*/  STG.E.U8 desc[UR36][R2.64], R0 ;  /* 0x0000000002007986 */ /* 0x000fe2000c101124 */
[----:B------:R-:W-:Y:S05]  /*8d10*/  EXIT ;  /* 0x000000000000794d */ /* 0x000fea0003800000 */
.L_x_1178:
        /* <DEDUP_REMOVED lines=17> */
.L_x_1183:
[----:B------:R-:W-:Y:S05]  /*8e30*/  BSYNC.RECONVERGENT B0 ;  /* 0x0000000000007941 */ /* 0x000fea0003800200 */
.L_x_1182:
[----:B------:R-:W-:Y:S01]  /*8e40*/  STG.E.U8 desc[UR36][R2.64], R0 ;  /* 0x0000000002007986 */ /* 0x000fe2000c101124 */
[----:B------:R-:W-:Y:S05]  /*8e50*/  EXIT ;  /* 0x000000000000794d */ /* 0x000fea0003800000 */
.L_x_1177:
        /* <DEDUP_REMOVED lines=21> */
.L_x_1185:
[----:B------:R-:W-:-:S05]  /*8fb0*/  IMAD.MOV.U32 R19, RZ, RZ, RZ ;  /* 0x000000ffff137224 */ /* 0x000fca00078e00ff */
[----:B------:R-:W-:Y:S01]  /*8fc0*/  STG.E.64 desc[UR36][R2.64], R18 ;  /* 0x0000001202007986 */ /* 0x000fe2000c101b24 */
[----:B------:R-:W-:Y:S05]  /*8fd0*/  EXIT ;  /* 0x000000000000794d */ /* 0x000fea0003800000 */
.L_x_1184:
[----:B------:R-:W-:Y:S01]  /*8fe0*/  STG.E desc[UR36][R2.64], R18 ;  /* 0x0000001202007986 */ /* 0x000fe2000c101924 */
[----:B------:R-:W-:Y:S05]  /*8ff0*/  EXIT ;  /* 0x000000000000794d */ /* 0x000fea0003800000 */
.L_x_1176:
        /* <DEDUP_REMOVED lines=8> */
.L_x_1187:
[----:B------:R-:W-:Y:S01]  /*9080*/  CS2R R6, SRZ ;  /* 0x0000000000067805 */ /* 0x000fe2000001ff00 */
[----:B------:R-:W0:Y:S04]  /*9090*/  I2F.F64.S16 R4, R18 ;  /* 0x0000001200047312 */ /* 0x000e280000101c00 */
[----:B0-----:R-:W-:Y:S01]  /*90a0*/  STG.E.128 desc[UR36][R2.64], R4 ;  /* 0x0000000402007986 */ /* 0x001fe2000c101d24 */
[----:B------:R-:W-:Y:S05]  /*90b0*/  EXIT ;  /* 0x000000000000794d */ /* 0x000fea0003800000 */
.L_x_1186:
[----:B------:R-:W-:-:S13]  /*90c0*/  ISETP.NE.AND P0, PT, R0, 0xf, PT ;  /* 0x0000000f0000780c */ /* 0x000fda0003f05270 */
[----:B------:R-:W-:Y:S05]  /*90d0*/  @!P0 BRA `(.L_x_1188) ;  /* 0x0000000000d48947 */ /* 0x000fea0003800000 */
[----:B------:R-:W-:-:S13]  /*90e0*/  ISETP.NE.AND P0, PT, R0, 0x17, PT ;  /* 0x000000170000780c */ /* 0x000fda0003f05270 */
[----:B------:R-:W-:Y:S05]  /*90f0*/  @!P0 BRA `(.L_x_1189) ;  /* 0x0000000000848947 */ /* 0x000fea0003800000 */
[----:B------:R-:W-:-:S13]  /*9100*/  ISETP.NE.AND P0, PT, R0, 0x18, PT ;  /* 0x000000180000780c */ /* 0x000fda0003f05270 */
[----:B------:R-:W-:Y:S05]  /*9110*/  @!P0 BRA `(.L_x_1190) ;  /* 0x0000000000448947 */ /* 0x000fea0003800000 */
.L_x_1169:
[----:B------:R-:W-:Y:S01]  /*9120*/  MOV R0, 0x0 ;  /* 0x0000000000007802 */ /* 0x000fe20000000f00 */
[----:B------:R-:W0:Y:S01]  /*9130*/  LDCU.64 UR4, c[0x4][0x1a8] ;  /* 0x01003500ff0477ac */ /* 0x000e220008000a00 */
[----:B----4-:R-:W-:Y:S02]  /*9140*/  IMAD.MOV.U32 R8, RZ, RZ, 0x65 ;  /* 0x00000065ff087424 */ /* 0x010fe400078e00ff */
        /* <DEDUP_REMOVED lines=13> */
.L_x_1191:
[----:B------:R-:W-:Y:S05]  /*9220*/  EXIT ;  /* 0x000000000000794d */ /* 0x000fea0003800000 */
.L_x_1190:
        /* <DEDUP_REMOVED lines=11> */
.L_x_1193:
[----:B------:R-:W-:Y:S05]  /*92e0*/  BSYNC.RECONVERGENT B0 ;  /* 0x0000000000007941 */ /* 0x000fea0003800200 */
.L_x_1192:
[----:B------:R-:W-:Y:S01]  /*92f0*/  STG.E.U8 desc[UR36][R2.64], R5 ;  /* 0x0000000502007986 */ /* 0x000fe2000c101124 */
[----:B------:R-:W-:Y:S05]  /*9300*/  EXIT ;  /* 0x000000000000794d */ /* 0x000fea0003800000 */
.L_x_1189:
        /* <DEDUP_REMOVED lines=13> */
.L_x_1194:
[----:B------:R-:W-:Y:S01]  /*93e0*/  IMAD.MOV.U32 R5, RZ, RZ, 0x7f ;  /* 0x0000007fff057424 */ /* 0x000fe200078e00ff */
[----:B------:R-:W-:-:S04]  /*93f0*/  ISETP.GT.U32.AND P0, PT, R7, 0x7f800000, PT ;  /* 0x7f8000000700780c */ /* 0x000fc80003f04070 */
[----:B------:R-:W-:-:S05]  /*9400*/  SEL R5, R5, 0x7c, P0 ;  /* 0x0000007c05057807 */ /* 0x000fca0000000000 */
[----:B------:R-:W-:Y:S01]  /*9410*/  STG.E.U8 desc[UR36][R2.64], R5 ;  /* 0x0000000502007986 */ /* 0x000fe2000c101124 */
[----:B------:R-:W-:Y:S05]  /*9420*/  EXIT ;  /* 0x000000000000794d */ /* 0x000fea0003800000 */
.L_x_1188:
[----:B------:R-:W0:Y:S02]  /*9430*/  I2F.S16 R0, R18 ;  /* 0x0000001200007306 */ /* 0x000e240000101400 */
[----:B0-----:R-:W-:-:S05]  /*9440*/  F2FP.BF16.F32.PACK_AB R0, RZ, R0 ;  /* 0x00000000ff00723e */ /* 0x001fca00000010ff */
[----:B------:R-:W-:Y:S01]  /*9450*/  STG.E.U16 desc[UR36][R2.64], R0 ;  /* 0x0000000002007986 */ /* 0x000fe2000c101524 */
[----:B------:R-:W-:Y:S05]  /*9460*/  EXIT ;  /* 0x000000000000794d */ /* 0x000fea0003800000 */
.L_x_1195:
        /* <DEDUP_REMOVED lines=9> */
.L_x_16943:


//--------------------- .text._ZN2at6native18elementwise_kernelILi128ELi4EZNS0_22gpu_kernel_impl_nocastINS0_13BinaryFunctorIbbbNS0_15binary_internal10MulFunctorIbEEEEEEvRNS_18TensorIteratorBaseERKT_EUliE_EEviT1_ --------------------------
	.section	.text._ZN2at6native18elementwise_kernelILi128ELi4EZNS0_22gpu_kernel_impl_nocastINS0_13BinaryFunctorIbbbNS0_15binary_internal10MulFunctorIbEEEEEEvRNS_18TensorIteratorBaseERKT_EUliE_EEviT1_,"ax",@progbits
	.align	128
        .global         _ZN2at6native18elementwise_kernelILi128ELi4EZNS0_22gpu_kernel_impl_nocastINS0_13BinaryFunctorIbbbNS0_15binary_internal10MulFunctorIbEEEEEEvRNS_18TensorIteratorBaseERKT_EUliE_EEviT1_
        .type           _ZN2at6native18elementwise_kernelILi128ELi4EZNS0_22gpu_kernel_impl_nocastINS0_13BinaryFunctorIbbbNS0_15binary_internal10MulFunctorIbEEEEEEvRNS_18TensorIteratorBaseERKT_EUliE_EEviT1_,@function
        .size           _ZN2at6native18elementwise_kernelILi128ELi4EZNS0_22gpu_kernel_impl_nocastINS0_13BinaryFunctorIbbbNS0_15binary_internal10MulFunctorIbEEEEEEvRNS_18TensorIteratorBaseERKT_EUliE_EEviT1_,(.L_x_16944 - _ZN2at6native18elementwise_kernelILi128ELi4EZNS0_22gpu_kernel_impl_nocastINS0_13BinaryFunctorIbbbNS0_15binary_internal10MulFunctorIbEEEEEEvRNS_18TensorIteratorBaseERKT_EUliE_EEviT1_)
        .other          _ZN2at6native18elementwise_kernelILi128ELi4EZNS0_22gpu_kernel_impl_nocastINS0_13BinaryFunctorIbbbNS0_15binary_internal10MulFunctorIbEEEEEEvRNS_18TensorIteratorBaseERKT_EUliE_EEviT1_,@"STO_CUDA_ENTRY STV_DEFAULT"
_ZN2at6native18elementwise_kernelILi128ELi4EZNS0_22gpu_kernel_impl_nocastINS0_13BinaryFunctorIbbbNS0_15binary_internal10MulFunctorIbEEEEEEvRNS_18TensorIteratorBaseERKT_EUliE_EEviT1_:
.text._ZN2at6native18elementwise_kernelILi128ELi4EZNS0_22gpu_kernel_impl_nocastINS0_13BinaryFunctorIbbbNS0_15binary_internal10MulFunctorIbEEEEEEvRNS_18TensorIteratorBaseERKT_EUliE_EEviT1_:
[----:B------:R-:W-:Y:S08]  /*0000*/  LDC R1, c[0x0][0x37c] ;  /* 0x0000df00ff017b82 */ /* 0x000ff00000000800 */
[----:B------:R-:W0:Y:S01]  /*0010*/  LDC R2, c[0x0][0x388] ;  /* 0x0000e200ff027b82 */ /* 0x000e220000000800 */
[----:B------:R-:W1:Y:S01]  /*0020*/  S2R R3, SR_TID.X ;  /* 0x0000000000037919 */ /* 0x000e620000002100 */
[----:B------:R-:W2:Y:S06]  /*0030*/  LDCU.64 UR6, c[0x0][0x358] ;  /* 0x00006b00ff0677ac */ /* 0x000eac0008000a00 */
[----:B------:R-:W3:Y:S01]  /*0040*/  S2UR UR4, SR_CTAID.X ;  /* 0x00000000000479c3 */ /* 0x000ee20000002500 */
[----:B0-----:R-:W-:Y:S01]  /*0050*/  ISETP.NE.AND P0, PT, R2, RZ, PT ;  /* 0x000000ff0200720c */ /* 0x001fe20003f05270 */
[----:B---3--:R-:W-:-:S06]  /*0060*/  USHF.L.U32 UR4, UR4, 0x9, URZ ;  /* 0x0000000904047899 */ /* 0x008fcc00080006ff */
[----:B-1----:R-:W-:-:S06]  /*0070*/  LOP3.LUT R3, R3, UR4, RZ, 0xfc, !PT ;  /* 0x0000000403037c12 */ /* 0x002fcc000f8efcff */
[----:B--2---:R-:W-:Y:S05]  /*0080*/  @P0 BRA `(.L_x_1196) ;  /* 0x0000000000e00947 */ /* 0x004fea0003800000 */
[----:B------:R-:W0:Y:S01]  /*0090*/  LDCU UR4, c[0x0][0x380] ;  /* 0x00007000ff0477ac */ /* 0x000e220008000800 */
[----:B------:R-:W-:Y:S04]  /*00a0*/  BSSY.RECONVERGENT B0, `(.L_x_1197) ;  /* 0x0000029000007945 */ /* 0x000fe80003800200 */
[----:B------:R-:W-:Y:S01]  /*00b0*/  BSSY.RELIABLE B1, `(.L_x_1198) ;  /* 0x000001d000017945 */ /* 0x000fe20003800100 */
[----:B0-----:R-:W-:-:S13]  /*00c0*/  ISETP.GE.AND P0, PT, R3, UR4, PT ;  /* 0x0000000403007c0c */ /* 0x001fda000bf06270 */
[----:B------:R-:W-:Y:S05]  /*00d0*/  @P0 BRA `(.L_x_1199) ;  /* 0x00000000005c0947 */ /* 0x000fea0003800000 */
[----:B------:R-:W0:Y:S08]  /*00e0*/  LDC.64 R6, c[0x0][0x5f8] ;  /* 0x00017e00ff067b82 */ /* 0x000e300000000a00 */
[----:B------:R-:W1:Y:S01]  /*00f0*/  LDC.64 R4, c[0x0][0x5f0] ;  /* 0x00017c00ff047b82 */ /* 0x000e620000000a00 */
[----:B0-----:R-:W2:Y:S04]  /*0100*/  LDG.E.U8 R6, desc[UR6][R6.64] ;  /* 0x0000000606067981 */ /* 0x001ea8000c1e1100 */
[----:B-1----:R-:W3:Y:S03]  /*0110*/  LDG.E.U8 R4, desc[UR6][R4.64] ;  /* 0x0000000604047981 */ /* 0x002ee6000c1e1100 */
[----:B------:R-:W0:Y:S01]  /*0120*/  LDC.64 R8, c[0x0][0x5e8] ;  /* 0x00017a00ff087b82 */ /* 0x000e220000000a00 */
[----:B------:R-:W-:-:S02]  /*0130*/  IADD3 R3, PT, PT, R3, 0x80, RZ ;  /* 0x0000008003037810 */ /* 0x000fc40007ffe0ff */
[----:B--2---:R-:W-:-:S04]  /*0140*/  ISETP.NE.AND P0, PT, R6, RZ, PT ;  /* 0x000000ff0600720c */ /* 0x004fc80003f05270 */
[----:B---3--:R-:W-:-:S04]  /*0150*/  ISETP.NE.AND P0, PT, R4, RZ, P0 ;  /* 0x000000ff0400720c */ /* 0x008fc80000705270 */
[----:B------:R-:W-:Y:S02]  /*0160*/  SEL R11, RZ, 0x1, !P0 ;  /* 0x00000001ff0b7807 */ /* 0x000fe40004000000 */
[----:B------:R-:W-:-:S03]  /*0170*/  ISETP.GE.AND P0, PT, R3, UR4, PT ;  /* 0x0000000403007c0c */ /* 0x000fc6000bf06270 */
[----:B0-----:R0:W-:Y:S10]  /*0180*/  STG.E.U8 desc[UR6][R8.64], R11 ;  /* 0x0000000b08007986 */ /* 0x0011f4000c101106 */
[----:B------:R-:W-:Y:S05]  /*0190*/  @P0 BREAK.RELIABLE B1 ;  /* 0x0000000000010942 */ /* 0x000fea0003800100 */
[----:B------:R-:W-:Y:S05]  /*01a0*/  @P0 BRA `(.L_x_1200) ;  /* 0x0000000000600947 */ /* 0x000fea0003800000 */
[----:B------:R-:W1:Y:S08]  /*01b0*/  LDC.64 R6, c[0x0][0x5f8] ;  /* 0x00017e00ff067b82 */ /* 0x000e700000000a00 */
[----:B------:R-:W2:Y:S01]  /*01c0*/  LDC.64 R4, c[0x0][0x5f0] ;  /* 0x00017c00ff047b82 */ /* 0x000ea20000000a00 */
[----:B-1----:R-:W3:Y:S04]  /*01d0*/  LDG.E.U8 R6, desc[UR6][R6.64] ;  /* 0x0000000606067981 */ /* 0x002ee8000c1e1100 */
[----:B--2---:R-:W2:Y:S03]  /*01e0*/  LDG.E.U8 R4, desc[UR6][R4.64] ;  /* 0x0000000604047981 */ /* 0x004ea6000c1e1100 */
[----:B0-----:R-:W0:Y:S01]  /*01f0*/  LDC.64 R8, c[0x0][0x5e8] ;  /* 0x00017a00ff087b82 */ /* 0x001e220000000a00 */
[----:B------:R-:W-:-:S02]  /*0200*/  IADD3 R3, PT, PT, R3, 0x80, RZ ;  /* 0x0000008003037810 */ /* 0x000fc40007ffe0ff */
[----:B---3--:R-:W-:-:S04]  /*0210*/  ISETP.NE.AND P0, PT, R6, RZ, PT ;  /* 0x000000ff0600720c */ /* 0x008fc80003f05270 */
[----:B--2---:R-:W-:-:S04]  /*0220*/  ISETP.NE.AND P0, PT, R4, RZ, P0 ;  /* 0x000000ff0400720c */ /* 0x004fc80000705270 */
[----:B------:R-:W-:-:S05]  /*0230*/  SEL R11, RZ, 0x1, !P0 ;  /* 0x00000001ff0b7807 */ /* 0x000fca0004000000 */
[----:B0-----:R0:W-:Y:S04]  /*0240*/  STG.E.U8 desc[UR6][R8.64], R11 ;  /* 0x0000000b08007986 */ /* 0x0011e8000c101106 */
.L_x_1199:
[----:B------:R-:W-:-:S13]  /*0250*/  ISETP.GE.AND P0, PT, R3, UR4, PT ;  /* 0x0000000403007c0c */ /* 0x000fda000bf06270 */
[----:B------:R-:W-:Y:S05]  /*0260*/  @P0 BREAK.RELIABLE B1 ;  /* 0x0000000000010942 */ /* 0x000fea0003800100 */
[----:B------:R-:W-:Y:S05]  /*0270*/  @P0 BRA `(.L_x_1200) ;  /* 0x00000000002c0947 */ /* 0x000fea0003800000 */
[----:B------:R-:W-:Y:S05]  /*0280*/  BSYNC.RELIABLE B1 ;  /* 0x0000000000017941 */ /* 0x000fea0003800100 */
.L_x_1198:
        /* <DEDUP_REMOVED lines=10> */
.L_x_1200:
[----:B------:R-:W-:Y:S05]  /*0330*/  BSYNC.RECONVERGENT B0 ;  /* 0x0000000000007941 */ /* 0x000fea0003800200 */
.L_x_1197:
[----:B------:R-:W-:Y:S05]  /*0340*/  WARPSYNC.ALL ;  /* 0x0000000000007948 */ /* 0x000fea0003800000 */
[----:B------:R-:W-:-:S13]  /*0350*/  ISETP.GE.AND P0, PT, R3, UR4, PT ;  /* 0x0000000403007c0c */ /* 0x000fda000bf06270 */
[----:B------:R-:W-:Y:S05]  /*0360*/  @P0 EXIT ;  /* 0x000000000000094d */ /* 0x000fea0003800000 */
[----:B------:R-:W2:Y:S08]  /*0370*/  LDC.64 R4, c[0x0][0x5f8] ;  /* 0x00017e00ff047b82 */ /* 0x000eb00000000a00 */
[----:B------:R-:W3:Y:S01]  /*0380*/  LDC.64 R2, c[0x0][0x5f0] ;  /* 0x00017c00ff027b82 */ /* 0x000ee20000000a00 */
[----:B--2---:R-:W2:Y:S04]  /*0390*/  LDG.E.U8 R4, desc[UR6][R4.64] ;  /* 0x0000000604047981 */ /* 0x004ea8000c1e1100 */
[----:B---3--:R-:W3:Y:S03]  /*03a0*/  LDG.E.U8 R2, desc[UR6][R2.64] ;  /* 0x0000000602027981 */ /* 0x008ee6000c1e1100 */
[----:B------:R-:W4:Y:S01]  /*03b0*/  LDC.64 R6, c[0x0][0x5e8] ;  /* 0x00017a00ff067b82 */ /* 0x000f220000000a00 */
[----:B--2---:R-:W-:-:S04]  /*03c0*/  ISETP.NE.AND P0, PT, R4, RZ, PT ;  /* 0x000000ff0400720c */ /* 0x004fc80003f05270 */
[----:B---3--:R-:W-:-:S04]  /*03d0*/  ISETP.NE.AND P0, PT, R2, RZ, P0 ;  /* 0x000000ff0200720c */ /* 0x008fc80000705270 */
[----:B01----:R-:W-:-:S05]  /*03e0*/  SEL R9, RZ, 0x1, !P0 ;  /* 0x00000001ff097807 */ /* 0x003fca0004000000 */
[----:B----4-:R-:W-:Y:S01]  /*03f0*/  STG.E.U8 desc[UR6][R6.64], R9 ;  /* 0x0000000906007986 */ /* 0x010fe2000c101106 */
[----:B------:R-:W-:Y:S05]  /*0400*/  EXIT ;  /* 0x000000000000794d */ /* 0x000fea0003800000 */
.L_x_1196:
        /* <DEDUP_REMOVED lines=9> */
[----:B------:R-:W-:Y:S01]  /*04a0*/  HFMA2 R4, -RZ, RZ, 0, 0 ;  /* 0x00000000ff047431 */ /* 0x000fe200000001ff */
[----:B------:R-:W-:Y:S01]  /*04b0*/  MOV R5, R3 ;  /* 0x0000000300057202 */ /* 0x000fe20000000f00 */
[----:B------:R-:W1:Y:S01]  /*04c0*/  LDCU UR5, c[0x0][0x38c] ;  /* 0x00007180ff0577ac */ /* 0x000e620008000800 */
[----:B------:R-:W-:Y:S01]  /*04d0*/  ISETP.NE.AND P0, PT, R2, RZ, PT ;  /* 0x000000ff0200720c */ /* 0x000fe20003f05270 */
[----:B------:R-:W2:Y:S01]  /*04e0*/  LDCU.64 UR10, c[0x0][0x4b8] ;  /* 0x00009700ff0a77ac */ /* 0x000ea20008000a00 */
[----:B0-----:R-:W-:Y:S01]  /*04f0*/  IMAD.HI.U32 R8, R3, UR8, R4 ;  /* 0x0000000803087c27 */ /* 0x001fe2000f8e0004 */
[----:B------:R-:W0:Y:S04]  /*0500*/  LDCU UR8, c[0x0][0x4c0] ;  /* 0x00009800ff0877ac */ /* 0x000e280008000800 */
[----:B------:R-:W-:-:S04]  /*0510*/  SHF.R.U32.HI R9, RZ, UR9, R8 ;  /* 0x00000009ff097c19 */ /* 0x000fc80008011608 */
[----:B------:R-:W-:-:S05]  /*0520*/  IADD3 R6, PT, PT, -R9, RZ, RZ ;  /* 0x000000ff09067210 */ /* 0x000fca0007ffe1ff */
[----:B-1----:R-:W-:-:S04]  /*0530*/  IMAD R6, R6, UR5, R3 ;  /* 0x0000000506067c24 */ /* 0x002fc8000f8e0203 */
[C---:B--2---:R-:W-:Y:S02]  /*0540*/  IMAD R5, R6.reuse, UR10, RZ ;  /* 0x0000000a06057c24 */ /* 0x044fe4000f8e02ff */
[C---:B------:R-:W-:Y:S02]  /*0550*/  IMAD R4, R6.reuse, UR11, RZ ;  /* 0x0000000b06047c24 */ /* 0x040fe4000f8e02ff */
[----:B0-----:R-:W-:Y:S01]  /*0560*/  IMAD R6, R6, UR8, RZ ;  /* 0x0000000806067c24 */ /* 0x001fe2000f8e02ff */
[----:B------:R-:W-:Y:S06]  /*0570*/  @!P0 BRA `(.L_x_1204) ;  /* 0x0000001400348947 */ /* 0x000fec0003800000 */
[----:B------:R-:W0:Y:S01]  /*0580*/  LDCU.64 UR8, c[0x0][0x398] ;  /* 0x00007300ff0877ac */ /* 0x000e220008000a00 */
[----:B------:R-:W-:Y:S02]  /*0590*/  MOV R8, RZ ;  /* 0x000000ff00087202 */ /* 0x000fe40000000f00 */
[----:B------:R-:W-:Y:S01]  /*05a0*/  ISETP.NE.AND P0, PT, R0, 0x2, PT ;  /* 0x000000020000780c */ /* 0x000fe20003f05270 */
[----:B------:R-:W1:Y:S01]  /*05b0*/  LDCU UR5, c[0x0][0x3a0] ;  /* 0x00007400ff0577ac */ /* 0x000e620008000800 */
[----:B------:R-:W2:Y:S01]  /*05c0*/  LDCU UR10, c[0x0][0x4c4] ;  /* 0x00009880ff0a77ac */ /* 0x000ea20008000800 */
[----:B------:R-:W3:Y:S01]  /*05d0*/  LDCU.64 UR12, c[0x0][0x4c8] ;  /* 0x00009900ff0c77ac */ /* 0x000ee20008000a00 */
[----:B0-----:R-:W-:-:S05]  /*05e0*/  IMAD.HI.U32 R10, R9, UR9, R8 ;  /* 0x00000009090a7c27 */ /* 0x001fca000f8e0008 */
[----:B-1----:R-:W-:-:S04]  /*05f0*/  SHF.R.U32.HI R11, RZ, UR5, R10 ;  /* 0x00000005ff0b7c19 */ /* 0x002fc8000801160a */
[----:B------:R-:W-:-:S05]  /*0600*/  IADD3 R7, PT, PT, -R11, RZ, RZ ;  /* 0x000000ff0b077210 */ /* 0x000fca0007ffe1ff */
[----:B------:R-:W-:-:S04]  /*0610*/  IMAD R9, R7, UR8, R9 ;  /* 0x0000000807097c24 */ /* 0x000fc8000f8e0209 */
[C---:B--2---:R-:W-:Y:S02]  /*0620*/  IMAD R5, R9.reuse, UR10, R5 ;  /* 0x0000000a09057c24 */ /* 0x044fe4000f8e0205 */
[C---:B---3--:R-:W-:Y:S02]  /*0630*/  IMAD R4, R9.reuse, UR12, R4 ;  /* 0x0000000c09047c24 */ /* 0x048fe4000f8e0204 */
[----:B------:R-:W-:Y:S01]  /*0640*/  IMAD R6, R9, UR13, R6 ;  /* 0x0000000d09067c24 */ /* 0x000fe2000f8e0206 */
[----:B------:R-:W-:Y:S06]  /*0650*/  @!P0 BRA `(.L_x_1204) ;  /* 0x0000001000fc8947 */ /* 0x000fec0003800000 */
[----:B------:R-:W0:Y:S01]  /*0660*/  LDCU.64 UR8, c[0x0][0x3a8] ;  /* 0x00007500ff0877ac */ /* 0x000e220008000a00 */
[----:B------:R-:W-:Y:S01]  /*0670*/  HFMA2 R10, -RZ, RZ, 0, 0 ;  /* 0x00000000ff0a7431 */ /* 0x000fe200000001ff */
[----:B------:R-:W-:Y:S01]  /*0680*/  ISETP.NE.AND P0, PT, R0, 0x3, PT ;  /* 0x000000030000780c */ /* 0x000fe20003f05270 */
        /* <DEDUP_REMOVED lines=26> */
[----:B------:R-:W-:Y:S02]  /*0830*/  MOV R10, RZ ;  /* 0x000000ff000a7202 */ /* 0x000fe40000000f00 */
[----:B------:R-:W-:Y:S01]  /*0840*/  ISETP.NE.AND P0, PT, R0, 0x5, PT ;  /* 0x000000050000780c */ /* 0x000fe20003f05270 */
[----:B------:R-:W1:Y:S01]  /*0850*/  LDCU UR5, c[0x0][0x3bc] ;  /* 0x00007780ff0577ac */ /* 0x000e620008000800 */
[----:B------:R-:W2:Y:S01]  /*0860*/  LDCU.64 UR10, c[0x0][0x4e8] ;  /* 0x00009d00ff0a77ac */ /* 0x000ea20008000a00 */
        /* <DEDUP_REMOVED lines=10> */
[----:B------:R-:W-:Y:S01]  /*0910*/  HFMA2 R8, -RZ, RZ, 0, 0 ;  /* 0x00000000ff087431 */ /* 0x000fe200000001ff */
        /* <DEDUP_REMOVED lines=250> */
[----:B------:R-:W-:Y:S01]  /*18c0*/  ISETP.NE.AND P0, PT, R0, 0x18, PT ;  /* 0x000000180000780c */ /* 0x000fe20003f05270 */
[----:B------:R-:W0:Y:S01]  /*18d0*/  LDCU.64 UR8, c[0x0][0x4a0] ;  /* 0x00009400ff0877ac */ /* 0x000e220008000a00 */
[----:B------:R-:W-:Y:S01]  /*18e0*/  HFMA2 R8, -RZ, RZ, 0, 0 ;  /* 0x00000000ff087431 */ /* 0x000fe200000001ff */
[----:B------:R-:W1:Y:S01]  /*18f0*/  LDCU UR5, c[0x0][0x4a8] ;  /* 0x00009500ff0577ac */ /* 0x000e620008000800 */
[----:B------:R-:W2:Y:S09]  /*1900*/  LDCU.64 UR10, c[0x0][0x5d0] ;  /* 0x0000ba00ff0a77ac */ /* 0x000eb20008000a00 */
[----:B------:R-:W3:Y:S01]  /*1910*/  @P0 LDC.64 R14, c[0x0][0x4b0] ;  /* 0x00012c00ff0e0b82 */ /* 0x000ee20000000a00 */
[----:B0-----:R-:W-:Y:S01]  /*1920*/  IMAD.HI.U32 R12, R9, UR9, R8 ;  /* 0x00000009090c7c27 */ /* 0x001fe2000f8e0008 */
[----:B------:R-:W0:Y:S06]  /*1930*/  LDCU UR9, c[0x0][0x5cc] ;  /* 0x0000b980ff0977ac */ /* 0x000e2c0008000800 */
[----:B------:R-:W4:Y:S01]  /*1940*/  @P0 LDC R17, c[0x0][0x4ac] ;  /* 0x00012b00ff110b82 */ /* 0x000f220000000800 */
[----:B-1----:R-:W-:-:S02]  /*1950*/  SHF.R.U32.HI R13, RZ, UR5, R12 ;  /* 0x00000005ff0d7c19 */ /* 0x002fc4000801160c */
[----:B------:R-:W-:Y:S02]  /*1960*/  @P0 MOV R12, RZ ;  /* 0x000000ff000c0202 */ /* 0x000fe40000000f00 */
[----:B------:R-:W-:-:S03]  /*1970*/  IADD3 R7, PT, PT, -R13, RZ, RZ ;  /* 0x000000ff0d077210 */ /* 0x000fc60007ffe1ff */
[----:B------:R-:W1:Y:S02]  /*1980*/  @P0 LDC.64 R10, c[0x0][0x5d8] ;  /* 0x00017600ff0a0b82 */ /* 0x000e640000000a00 */
[----:B------:R-:W-:-:S06]  /*1990*/  IMAD R9, R7, UR8, R9 ;  /* 0x0000000807097c24 */ /* 0x000fcc000f8e0209 */
[----:B------:R-:W5:Y:S01]  /*19a0*/  @P0 LDC R16, c[0x0][0x5e0] ;  /* 0x00017800ff100b82 */ /* 0x000f620000000800 */
[----:B---3--:R-:W-:-:S04]  /*19b0*/  @P0 IMAD.HI.U32 R8, R13, R14, R12 ;  /* 0x0000000e0d080227 */ /* 0x008fc800078e000c */
[C---:B0-----:R-:W-:Y:S01]  /*19c0*/  IMAD R5, R9.reuse, UR9, R5 ;  /* 0x0000000909057c24 */ /* 0x041fe2000f8e0205 */
[----:B------:R-:W-:Y:S01]  /*19d0*/  @P0 SHF.R.U32.HI R8, RZ, R15, R8 ;  /* 0x0000000fff080219 */ /* 0x000fe20000011608 */
[C---:B--2---:R-:W-:Y:S02]  /*19e0*/  IMAD R4, R9.reuse, UR10, R4 ;  /* 0x0000000a09047c24 */ /* 0x044fe4000f8e0204 */
[----:B------:R-:W-:Y:S01]  /*19f0*/  IMAD R6, R9, UR11, R6 ;  /* 0x0000000b09067c24 */ /* 0x000fe2000f8e0206 */
[----:B------:R-:W-:-:S05]  /*1a00*/  @P0 IADD3 R12, PT, PT, -R8, RZ, RZ ;  /* 0x000000ff080c0210 */ /* 0x000fca0007ffe1ff */
[----:B----4-:R-:W-:-:S04]  /*1a10*/  @P0 IMAD R13, R12, R17, R13 ;  /* 0x000000110c0d0224 */ /* 0x010fc800078e020d */
[C---:B-1----:R-:W-:Y:S02]  /*1a20*/  @P0 IMAD R5, R13.reuse, R10, R5 ;  /* 0x0000000a0d050224 */ /* 0x042fe400078e0205 */
[C---:B------:R-:W-:Y:S02]  /*1a30*/  @P0 IMAD R4, R13.reuse, R11, R4 ;  /* 0x0000000b0d040224 */ /* 0x040fe400078e0204 */
[----:B-----5:R-:W-:-:S07]  /*1a40*/  @P0 IMAD R6, R13, R16, R6 ;  /* 0x000000100d060224 */ /* 0x020fce00078e0206 */
.L_x_1204:
[----:B------:R-:W0:Y:S02]  /*1a50*/  LDCU.128 UR8, c[0x0][0x5f0] ;  /* 0x0000be00ff0877ac */ /* 0x000e240008000c00 */
[----:B0-----:R-:W-:Y:S02]  /*1a60*/  IADD3 R8, P1, PT, R6, UR10, RZ ;  /* 0x0000000a06087c10 */ /* 0x001fe4000ff3e0ff */
[----:B------:R-:W-:Y:S02]  /*1a70*/  IADD3 R6, P0, PT, R4, UR8, RZ ;  /* 0x0000000804067c10 */ /* 0x000fe4000ff1e0ff */
[----:B------:R-:W-:Y:S02]  /*1a80*/  IADD3.X R9, PT, PT, RZ, UR11, RZ, P1, !PT ;  /* 0x0000000bff097c10 */ /* 0x000fe40008ffe4ff */
[----:B------:R-:W-:Y:S01]  /*1a90*/  IADD3.X R7, PT, PT, RZ, UR9, RZ, P0, !PT ;  /* 0x00000009ff077c10 */ /* 0x000fe200087fe4ff */
[----:B------:R-:W0:Y:S02]  /*1aa0*/  LDCU.64 UR8, c[0x0][0x5e8] ;  /* 0x0000bd00ff0877ac */ /* 0x000e240008000a00 */
[----:B------:R-:W2:Y:S04]  /*1ab0*/  LDG.E.U8 R8, desc[UR6][R8.64] ;  /* 0x0000000608087981 */ /* 0x000ea8000c1e1100 */
[----:B------:R-:W3:Y:S01]  /*1ac0*/  LDG.E.U8 R6, desc[UR6][R6.64] ;  /* 0x0000000606067981 */ /* 0x000ee2000c1e1100 */
[----:B------:R-:W-:-:S02]  /*1ad0*/  IADD3 R3, PT, PT, R3, 0x80, RZ ;  /* 0x0000008003037810 */ /* 0x000fc40007ffe0ff */
[----:B0-----:R-:W-:-:S04]  /*1ae0*/  IADD3 R4, P1, PT, R5, UR8, RZ ;  /* 0x0000000805047c10 */ /* 0x001fc8000ff3e0ff */
[----:B------:R-:W-:Y:S02]  /*1af0*/  IADD3.X R5, PT, PT, RZ, UR9, RZ, P1, !PT ;  /* 0x00000009ff057c10 */ /* 0x000fe40008ffe4ff */
[----:B--2---:R-:W-:-:S04]  /*1b00*/  ISETP.NE.AND P0, PT, R8, RZ, PT ;  /* 0x000000ff0800720c */ /* 0x004fc80003f05270 */
[----:B---3--:R-:W-:-:S04]  /*1b10*/  ISETP.NE.AND P0, PT, R6, RZ, P0 ;  /* 0x000000ff0600720c */ /* 0x008fc80000705270 */
        /* <DEDUP_REMOVED lines=11> */
[----:B-1----:R-:W-:Y:S01]  /*1bd0*/  IMAD.HI.U32 R8, R3, UR8, R4 ;  /* 0x0000000803087c27 */ /* 0x002fe2000f8e0004 */
[----:B------:R-:W1:Y:S04]  /*1be0*/  LDCU UR8, c[0x0][0x4c0] ;  /* 0x00009800ff0877ac */ /* 0x000e680008000800 */
[----:B------:R-:W-:-:S04]  /*1bf0*/  SHF.R.U32.HI R9, RZ, UR9, R8 ;  /* 0x00000009ff097c19 */ /* 0x000fc80008011608 */
[----:B------:R-:W-:-:S05]  /*1c00*/  IADD3 R6, PT, PT, -R9, RZ, RZ ;  /* 0x000000ff09067210 */ /* 0x000fca0007ffe1ff */
[----:B0-----:R-:W-:-:S04]  /*1c10*/  IMAD R6, R6, UR5, R3 ;  /* 0x0000000506067c24 */ /* 0x001fc8000f8e0203 */
[C---:B--2---:R-:W-:Y:S02]  /*1c20*/  IMAD R5, R6.reuse, UR10, RZ ;  /* 0x0000000a06057c24 */ /* 0x044fe4000f8e02ff */
[C---:B------:R-:W-:Y:S02]  /*1c30*/  IMAD R4, R6.reuse, UR11, RZ ;  /* 0x0000000b06047c24 */ /* 0x040fe4000f8e02ff */
[----:B-1----:R-:W-:Y:S01]  /*1c40*/  IMAD R6, R6, UR8, RZ ;  /* 0x0000000806067c24 */ /* 0x002fe2000f8e02ff */
        /* <DEDUP_REMOVED lines=334> */
.L_x_1206:
        /* <DEDUP_REMOVED lines=13> */
[----:B------:R-:W-:-:S05]  /*3200*/  SEL R11, RZ, 0x1, !P0 ;  /* 0x00000001ff0b7807 */ /* 0x000fca0004000000 */
[----:B------:R0:W-:Y:S04]  /*3210*/  STG.E.U8 desc[UR6][R4.64], R11 ;  /* 0x0000000b04007986 */ /* 0x0001e8000c101106 */
.L_x_1203:
[----:B------:R-:W-:-:S13]  /*3220*/  ISETP.GE.AND P0, PT, R3, UR4, PT ;  /* 0x0000000403007c0c */ /* 0x000fda000bf06270 */
[----:B------:R-:W-:Y:S05]  /*3230*/  @P0 BREAK.RELIABLE B1 ;  /* 0x0000000000010942 */ /* 0x000fea0003800100 */
[----:B------:R-:W-:Y:S05]  /*3240*/  @P0 BRA `(.L_x_1205) ;  /* 0x0000001400b00947 */ /* 0x000fea0003800000 */
[----:B------:R-:W-:Y:S05]  /*3250*/  BSYNC.RELIABLE B1 ;  /* 0x0000000000017941 */ /* 0x000fea0003800100 */
.L_x_1202:
        /* <DEDUP_REMOVED lines=348> */
.L_x_1207:
        /* <DEDUP_REMOVED lines=15> */
.L_x_1205:
[----:B------:R-:W-:Y:S05]  /*4910*/  BSYNC.RECONVERGENT B0 ;  /* 0x0000000000007941 */ /* 0x000fea0003800200 */
.L_x_1201:
[----:B------:R-:W-:Y:S05]  /*4920*/  WARPSYNC.ALL ;  /* 0x0000000000007948 */ /* 0x000fea0003800000 */
[----:B------:R-:W-:-:S13]  /*4930*/  ISETP.GE.AND P0, PT, R3, UR4, PT ;  /* 0x0000000403007c0c */ /* 0x000fda000bf06270 */
[----:B------:R-:W-:Y:S05]  /*4940*/  @P0 EXIT ;  /* 0x000000000000094d */ /* 0x000fea0003800000 */
[----:B------:R-:W2:Y:S01]  /*4950*/  LDCU.64 UR4, c[0x0][0x390] ;  /* 0x00007200ff0477ac */ /* 0x000ea20008000a00 */
[----:B01----:R-:W-:Y:S01]  /*4960*/  HFMA2 R4, -RZ, RZ, 0, 0 ;  /* 0x00000000ff047431 */ /* 0x003fe200000001ff */
[----:B------:R-:W-:Y:S01]  /*4970*/  MOV R5, R3 ;  /* 0x0000000300057202 */ /* 0x000fe20000000f00 */
[----:B------:R-:W0:Y:S01]  /*4980*/  LDCU UR8, c[0x0][0x38c] ;  /* 0x00007180ff0877ac */ /* 0x000e220008000800 */
[----:B------:R-:W-:Y:S01]  /*4990*/  ISETP.NE.AND P0, PT, R2, RZ, PT ;  /* 0x000000ff0200720c */ /* 0x000fe20003f05270 */
[----:B------:R-:W1:Y:S01]  /*49a0*/  LDCU.64 UR10, c[0x0][0x4b8] ;  /* 0x00009700ff0a77ac */ /* 0x000e620008000a00 */
[----:B--2---:R-:W-:Y:S01]  /*49b0*/  IMAD.HI.U32 R6, R3, UR4, R4 ;  /* 0x0000000403067c27 */ /* 0x004fe2000f8e0004 */
[----:B------:R-:W2:Y:S04]  /*49c0*/  LDCU UR4, c[0x0][0x4c0] ;  /* 0x00009800ff0477ac */ /* 0x000ea80008000800 */
[----:B------:R-:W-:-:S04]  /*49d0*/  SHF.R.U32.HI R7, RZ, UR5, R6 ;  /* 0x00000005ff077c19 */ /* 0x000fc80008011606 */
[----:B------:R-:W-:-:S05]  /*49e0*/  IADD3 R4, PT, PT, -R7, RZ, RZ ;  /* 0x000000ff07047210 */ /* 0x000fca0007ffe1ff */
[----:B0-----:R-:W-:-:S04]  /*49f0*/  IMAD R4, R4, UR8, R3 ;  /* 0x0000000804047c24 */ /* 0x001fc8000f8e0203 */
[C---:B-1----:R-:W-:Y:S02]  /*4a00*/  IMAD R3, R4.reuse, UR10, RZ ;  /* 0x0000000a04037c24 */ /* 0x042fe4000f8e02ff */
[C---:B------:R-:W-:Y:S02]  /*4a10*/  IMAD R2, R4.reuse, UR11, RZ ;  /* 0x0000000b04027c24 */ /* 0x040fe4000f8e02ff */
[----:B--2---:R-:W-:Y:S01]  /*4a20*/  IMAD R4, R4, UR4, RZ ;  /* 0x0000000404047c24 */ /* 0x004fe2000f8e02ff */
        /* <DEDUP_REMOVED lines=313> */
[----:B------:R-:W2:Y:S09]  /*5dc0*/  LDCU UR5, c[0x0][0x5cc] ;  /* 0x0000b980ff0577ac */ /* 0x000eb20008000800 */
[----:B------:R-:W3:Y:S01]  /*5dd0*/  @P0 LDC.64 R12, c[0x0][0x4b0] ;  /* 0x00012c00ff0c0b82 */ /* 0x000ee20000000a00 */
[----:B------:R-:W4:Y:S01]  /*5de0*/  LDCU.64 UR10, c[0x0][0x5d0] ;  /* 0x0000ba00ff0a77ac */ /* 0x000f220008000a00 */
[----:B0-----:R-:W-:-:S06]  /*5df0*/  IMAD.HI.U32 R10, R7, UR9, R6 ;  /* 0x00000009070a7c27 */ /* 0x001fcc000f8e0006 */
[----:B------:R-:W0:Y:S01]  /*5e00*/  @P0 LDC R15, c[0x0][0x4ac] ;  /* 0x00012b00ff0f0b82 */ /* 0x000e220000000800 */
[----:B-1----:R-:W-:Y:S02]  /*5e10*/  SHF.R.U32.HI R11, RZ, UR4, R10 ;  /* 0x00000004ff0b7c19 */ /* 0x002fe4000801160a */
[----:B------:R-:W-:Y:S02]  /*5e20*/  @P0 MOV R10, RZ ;  /* 0x000000ff000a0202 */ /* 0x000fe40000000f00 */
[----:B------:R-:W-:-:S03]  /*5e30*/  IADD3 R5, PT, PT, -R11, RZ, RZ ;  /* 0x000000ff0b057210 */ /* 0x000fc60007ffe1ff */
[----:B------:R-:W1:Y:S02]  /*5e40*/  @P0 LDC.64 R8, c[0x0][0x5d8] ;  /* 0x00017600ff080b82 */ /* 0x000e640000000a00 */
[----:B------:R-:W-:-:S06]  /*5e50*/  IMAD R7, R5, UR8, R7 ;  /* 0x0000000805077c24 */ /* 0x000fcc000f8e0207 */
[----:B------:R-:W5:Y:S01]  /*5e60*/  @P0 LDC R6, c[0x0][0x5e0] ;  /* 0x00017800ff060b82 */ /* 0x000f620000000800 */
[----:B---3--:R-:W-:-:S04]  /*5e70*/  @P0 IMAD.HI.U32 R0, R11, R12, R10 ;  /* 0x0000000c0b000227 */ /* 0x008fc800078e000a */
[C---:B--2---:R-:W-:Y:S01]  /*5e80*/  IMAD R3, R7.reuse, UR5, R3 ;  /* 0x0000000507037c24 */ /* 0x044fe2000f8e0203 */
[----:B------:R-:W-:Y:S01]  /*5e90*/  @P0 SHF.R.U32.HI R0, RZ, R13, R0 ;  /* 0x0000000dff000219 */ /* 0x000fe20000011600 */
[C---:B----4-:R-:W-:Y:S02]  /*5ea0*/  IMAD R2, R7.reuse, UR10, R2 ;  /* 0x0000000a07027c24 */ /* 0x050fe4000f8e0202 */
[----:B------:R-:W-:Y:S01]  /*5eb0*/  IMAD R4, R7, UR11, R4 ;  /* 0x0000000b07047c24 */ /* 0x000fe2000f8e0204 */
[----:B------:R-:W-:-:S05]  /*5ec0*/  @P0 IADD3 R10, PT, PT, -R0, RZ, RZ ;  /* 0x000000ff000a0210 */ /* 0x000fca0007ffe1ff */
[----:B0-----:R-:W-:-:S04]  /*5ed0*/  @P0 IMAD R11, R15, R10, R11 ;  /* 0x0000000a0f0b0224 */ /* 0x001fc800078e020b */
[C---:B-1----:R-:W-:Y:S02]  /*5ee0*/  @P0 IMAD R3, R11.reuse, R8, R3 ;  /* 0x000000080b030224 */ /* 0x042fe400078e0203 */
[C---:B------:R-:W-:Y:S02]  /*5ef0*/  @P0 IMAD R2, R11.reuse, R9, R2 ;  /* 0x000000090b020224 */ /* 0x040fe400078e0202 */
[----:B-----5:R-:W-:-:S07]  /*5f00*/  @P0 IMAD R4, R11, R6, R4 ;  /* 0x000000060b040224 */ /* 0x020fce00078e0204 */
.L_x_1208:
[----:B------:R-:W0:Y:S01]  /*5f10*/  LDCU.128 UR8, c[0x0][0x5f0] ;  /* 0x0000be00ff0877ac */ /* 0x000e220008000c00 */
[----:B------:R-:W1:Y:S01]  /*5f20*/  LDCU.64 UR4, c[0x0][0x5e8] ;  /* 0x0000bd00ff0477ac */ /* 0x000e620008000a00 */
[----:B0-----:R-:W-:Y:S02]  /*5f30*/  IADD3 R6, P1, PT, R4, UR10, RZ ;  /* 0x0000000a04067c10 */ /* 0x001fe4000ff3e0ff */
[----:B------:R-:W-:Y:S02]  /*5f40*/  IADD3 R4, P0, PT, R2, UR8, RZ ;  /* 0x0000000802047c10 */ /* 0x000fe4000ff1e0ff */
[----:B------:R-:W-:Y:S02]  /*5f50*/  IADD3.X R7, PT, PT, RZ, UR11, RZ, P1, !PT ;  /* 0x0000000bff077c10 */ /* 0x000fe40008ffe4ff */
[----:B------:R-:W-:-:S03]  /*5f60*/  IADD3.X R5, PT, PT, RZ, UR9, RZ, P0, !PT ;  /* 0x00000009ff057c10 */ /* 0x000fc600087fe4ff */
[----:B------:R-:W2:Y:S04]  /*5f70*/  LDG.E.U8 R6, desc[UR6][R6.64] ;  /* 0x0000000606067981 */ /* 0x000ea8000c1e1100 */
[----:B------:R-:W3:Y:S01]  /*5f80*/  LDG.E.U8 R4, desc[UR6][R4.64] ;  /* 0x0000000604047981 */ /* 0x000ee2000c1e1100 */
[----:B-1----:R-:W-:-:S04]  /*5f90*/  IADD3 R2, P1, PT, R3, UR4, RZ ;  /* 0x0000000403027c10 */ /* 0x002fc8000ff3e0ff */
[----:B------:R-:W-:Y:S02]  /*5fa0*/  IADD3.X R3, PT, PT, RZ, UR5, RZ, P1, !PT ;  /* 0x00000005ff037c10 */ /* 0x000fe40008ffe4ff */
[----:B--2---:R-:W-:-:S04]  /*5fb0*/  ISETP.NE.AND P0, PT, R6, RZ, PT ;  /* 0x000000ff0600720c */ /* 0x004fc80003f05270 */
[----:B---3--:R-:W-:-:S04]  /*5fc0*/  ISETP.NE.AND P0, PT, R4, RZ, P0 ;  /* 0x000000ff0400720c */ /* 0x008fc80000705270 */
[----:B------:R-:W-:-:S05]  /*5fd0*/  SEL R9, RZ, 0x1, !P0 ;  /* 0x00000001ff097807 */ /* 0x000fca0004000000 */
[----:B------:R-:W-:Y:S01]  /*5fe0*/  STG.E.U8 desc[UR6][R2.64], R9 ;  /* 0x0000000902007986 */ /* 0x000fe2000c101106 */
[----:B------:R-:W-:Y:S05]  /*5ff0*/  EXIT ;  /* 0x000000000000794d */ /* 0x000fea0003800000 */
.L_x_1209:
        /* <DEDUP_REMOVED lines=16> */
.L_x_16944:


//--------------------- .text._ZN2at6native27unrolled_elementwise_kernelINS0_13BinaryFunctorIbbbNS0_15binary_internal10MulFunctorIbEEEESt5arrayIPcLm3EELi4E23TrivialOffsetCalculatorILi2EjESA_ILi1EjENS0_6memory15LoadWithoutCastENSD_16StoreWithoutCastEEEviT_T0_T2_T3_T4_T5_ --------------------------
	.section	.text._ZN2at6native27unrolled_elementwise_kernelINS0_13BinaryFunctorIbbbNS0_15binary_internal10MulFunctorIbEEEESt5arrayIPcLm3EELi4E23TrivialOffsetCalculatorILi2EjESA_ILi1EjENS0_6memory15LoadWithoutCastENSD_16StoreWithoutCastEEEviT_T0_T2_T3_T4_T5_,"ax",@progbits
	.align	128
        .global         _ZN2at6native27unrolled_elementwise_kernelINS0_13BinaryFunctorIbbbNS0_15binary_internal10MulFunctorIbEEEESt5arrayIPcLm3EELi4E23TrivialOffsetCalculatorILi2EjESA_ILi1EjENS0_6memory15LoadWithoutCastENSD_16StoreWithoutCastEEEviT_T0_T2_T3_T4_T5_
        .type           _ZN2at6native27unrolled_elementwise_kernelINS0_13BinaryFunctorIbbbNS0_15binary_internal10MulFunctorIbEEEESt5arrayIPcLm3EELi4E23TrivialOffsetCalculatorILi2EjESA_ILi1EjENS0_6memory15LoadWithoutCastENSD_16StoreWithoutCastEEEviT_T0_T2_T3_T4_T5_,@function
        .size           _ZN2at6native27unrolled_elementwise_kernelINS0_13BinaryFunctorIbbbNS0_15binary_internal10MulFunctorIbEEEESt5arrayIPcLm3EELi4E23TrivialOffsetCalculatorILi2EjESA_ILi1EjENS0_6memory15LoadWithoutCastENSD_16StoreWithoutCastEEEviT_T0_T2_T3_T4_T5_,(.L_x_16945 - _ZN2at6native27unrolled_elementwise_kernelINS0_13BinaryFunctorIbbbNS0_15binary_internal10MulFunctorIbEEEESt5arrayIPcLm3EELi4E23TrivialOffsetCalculatorILi2EjESA_ILi1EjENS0_6memory15LoadWithoutCastENSD_16StoreWithoutCastEEEviT_T0_T2_T3_T4_T5_)
        .other          _ZN2at6native27unrolled_elementwise_kernelINS0_13BinaryFunctorIbbbNS0_15binary_internal10MulFunctorIbEEEESt5arrayIPcLm3EELi4E23TrivialOffsetCalculatorILi2EjESA_ILi1EjENS0_6memory15LoadWithoutCastENSD_16StoreWithoutCastEEEviT_T0_T2_T3_T4_T5_,@"STO_CUDA_ENTRY STV_DEFAULT"
_ZN2at6native27unrolled_elementwise_kernelINS0_13BinaryFunctorIbbbNS0_15binary_internal10MulFunctorIbEEEESt5arrayIPcLm3EELi4E23TrivialOffsetCalculatorILi2EjESA_ILi1EjENS0_6memory15LoadWithoutCastENSD_16StoreWithoutCastEEEviT_T0_T2_T3_T4_T5_:
.text._ZN2at6native27unrolled_elementwise_kernelINS0_13BinaryFunctorIbbbNS0_15binary_internal10MulFunctorIbEEEESt5arrayIPcLm3EELi4E23TrivialOffsetCalculatorILi2EjESA_ILi1EjENS0_6memory15LoadWithoutCastENSD_16StoreWithoutCastEEEviT_T0_T2_T3_T4_T5_:
[----:B------:R-:W-:Y:S01]  /*0000*/  LDC R1, c[0x0][0x37c] ;  /* 0x0000df00ff017b82 */ /* 0x000fe20000000800 */
[----:B------:R-:W0:Y:S07]  /*0010*/  S2R R0, SR_CTAID.X ;  /* 0x0000000000007919 */ /* 0x000e2e0000002500 */
[----:B------:R-:W0:Y:S01]  /*0020*/  LDC R3, c[0x0][0x380] ;  /* 0x0000e000ff037b82 */ /* 0x000e220000000800 */
[----:B------:R-:W1:Y:S01]  /*0030*/  LDCU.64 UR4, c[0x0][0x358] ;  /* 0x00006b00ff0477ac */ /* 0x000e620008000a00 */
[----:B------:R-:W2:Y:S06]  /*0040*/  S2R R23, SR_TID.X ;  /* 0x0000000000177919 */ /* 0x000eac0000002100 */
[----:B------:R-:W3:Y:S08]  /*0050*/  LDC.64 R14, c[0x0][0x390] ;  /* 0x0000e400ff0e7b82 */ /* 0x000ef00000000a00 */
[----:B------:R-:W4:Y:S08]  /*0060*/  LDC.64 R16, c[0x0][0x398] ;  /* 0x0000e600ff107b82 */ /* 0x000f300000000a00 */
[----:B------:R-:W5:Y:S01]  /*0070*/  LDC.64 R4, c[0x0][0x398] ;  /* 0x0000e600ff047b82 */ /* 0x000f620000000a00 */
[----:B0-----:R-:W-:-:S07]  /*0080*/  IMAD R18, R0, -0x200, R3 ;  /* 0xfffffe0000127824 */ /* 0x001fce00078e0203 */
[----:B------:R-:W0:Y:S01]  /*0090*/  LDC.64 R6, c[0x0][0x398] ;  /* 0x0000e600ff067b82 */ /* 0x000e220000000a00 */
[----:B--2---:R-:W-:Y:S01]  /*00a0*/  IMAD.MOV.U32 R19, RZ, RZ, R23 ;  /* 0x000000ffff137224 */ /* 0x004fe200078e0017 */
[----:B------:R-:W-:-:S06]  /*00b0*/  ISETP.GE.AND P5, PT, R23, R18, PT ;  /* 0x000000121700720c */ /* 0x000fcc0003fa6270 */
[----:B------:R-:W2:Y:S08]  /*00c0*/  LDC.64 R2, c[0x0][0x390] ;  /* 0x0000e400ff027b82 */ /* 0x000eb00000000a00 */
[----:B------:R-:W0:Y:S01]  /*00d0*/  LDC.64 R12, c[0x0][0x398] ;  /* 0x0000e600ff0c7b82 */ /* 0x000e220000000a00 */
[----:B------:R-:W-:Y:S02]  /*00e0*/  @!P5 VIADD R23, R19, 0x80 ;  /* 0x000000801317d836 */ /* 0x000fe40000000000 */
[----:B------:R-:W-:-:S03]  /*00f0*/  @!P5 IMAD R25, R0, 0x200, R19 ;  /* 0x000002000019d824 */ /* 0x000fc600078e0213 */
[----:B------:R-:W-:Y:S02]  /*0100*/  ISETP.GE.AND P0, PT, R23, R18, PT ;  /* 0x000000121700720c */ /* 0x000fe40003f06270 */
[C---:B---3--:R-:W-:Y:S01]  /*0110*/  @!P5 IADD3 R14, P2, PT, R25.reuse, R14, RZ ;  /* 0x0000000e190ed210 */ /* 0x048fe20007f5e0ff */
[----:B------:R-:W3:Y:S01]  /*0120*/  LDC.64 R8, c[0x0][0x390] ;  /* 0x0000e400ff087b82 */ /* 0x000ee20000000a00 */
[----:B----4-:R-:W-:-:S03]  /*0130*/  @!P5 IADD3 R16, P3, PT, R25, R16, RZ ;  /* 0x000000101910d210 */ /* 0x010fc60007f7e0ff */
[----:B------:R-:W-:Y:S02]  /*0140*/  @!P5 IMAD.X R15, RZ, RZ, R15, P2 ;  /* 0x000000ffff0fd224 */ /* 0x000fe400010e060f */
[----:B------:R-:W-:Y:S02]  /*0150*/  @!P5 IMAD.X R17, RZ, RZ, R17, P3 ;  /* 0x000000ffff11d224 */ /* 0x000fe400018e0611 */
[----:B------:R-:W4:Y:S01]  /*0160*/  LDC.64 R10, c[0x0][0x390] ;  /* 0x0000e400ff0a7b82 */ /* 0x000f220000000a00 */
[----:B-1----:R-:W4:Y:S01]  /*0170*/  @!P5 LDG.E.U8 R14, desc[UR4][R14.64] ;  /* 0x000000040e0ed981 */ /* 0x002f22000c1e1100 */
[----:B------:R-:W-:Y:S02]  /*0180*/  @!P0 IMAD R27, R0, 0x200, R23 ;  /* 0x00000200001b8824 */ /* 0x000fe400078e0217 */
[----:B------:R-:W-:Y:S01]  /*0190*/  @!P0 VIADD R23, R23, 0x80 ;  /* 0x0000008017178836 */ /* 0x000fe20000000000 */
[----:B------:R-:W4:Y:S02]  /*01a0*/  @!P5 LDG.E.U8 R16, desc[UR4][R16.64] ;  /* 0x000000041010d981 */ /* 0x000f24000c1e1100 */
[----:B--2---:R-:W-:-:S02]  /*01b0*/  @!P0 IADD3 R2, P4, PT, R27, R2, RZ ;  /* 0x000000021b028210 */ /* 0x004fc40007f9e0ff */
[----:B------:R-:W-:Y:S02]  /*01c0*/  ISETP.GE.AND P1, PT, R23, R18, PT ;  /* 0x000000121700720c */ /* 0x000fe40003f26270 */
[----:B-----5:R-:W-:Y:S01]  /*01d0*/  @!P0 IADD3 R4, P3, PT, R27, R4, RZ ;  /* 0x000000041b048210 */ /* 0x020fe20007f7e0ff */
[----:B------:R-:W-:-:S10]  /*01e0*/  @!P0 IMAD.X R3, RZ, RZ, R3, P4 ;  /* 0x000000ffff038224 */ /* 0x000fd400020e0603 */
[----:B------:R-:W-:Y:S01]  /*01f0*/  @!P1 IMAD R21, R0, 0x200, R23 ;  /* 0x0000020000159824 */ /* 0x000fe200078e0217 */
[----:B------:R-:W2:Y:S01]  /*0200*/  @!P0 LDG.E.U8 R2, desc[UR4][R2.64] ;  /* 0x0000000402028981 */ /* 0x000ea2000c1e1100 */
[----:B------:R-:W-:-:S05]  /*0210*/  @!P1 VIADD R23, R23, 0x80 ;  /* 0x0000008017179836 */ /* 0x000fca0000000000 */
[----:B------:R-:W-:Y:S02]  /*0220*/  ISETP.GE.AND P2, PT, R23, R18, PT ;  /* 0x000000121700720c */ /* 0x000fe40003f46270 */
[C---:B0-----:R-:W-:Y:S01]  /*0230*/  @!P1 IADD3 R6, P4, PT, R21.reuse, R6, RZ ;  /* 0x0000000615069210 */ /* 0x041fe20007f9e0ff */
[----:B------:R-:W-:Y:S01]  /*0240*/  @!P0 IMAD.X R5, RZ, RZ, R5, P3 ;  /* 0x000000ffff058224 */ /* 0x000fe200018e0605 */
[----:B---3--:R-:W-:-:S09]  /*0250*/  @!P1 IADD3 R8, P3, PT, R21, R8, RZ ;  /* 0x0000000815089210 */ /* 0x008fd20007f7e0ff */
[----:B------:R-:W-:Y:S01]  /*0260*/  @!P2 IMAD R23, R0, 0x200, R23 ;  /* 0x000002000017a824 */ /* 0x000fe200078e0217 */
[----:B------:R0:W3:Y:S01]  /*0270*/  @!P0 LDG.E.U8 R4, desc[UR4][R4.64] ;  /* 0x0000000404048981 */ /* 0x0000e2000c1e1100 */
[----:B------:R-:W-:-:S03]  /*0280*/  @!P1 IMAD.X R7, RZ, RZ, R7, P4 ;  /* 0x000000ffff079224 */ /* 0x000fc600020e0607 */
[C---:B------:R-:W-:Y:S02]  /*0290*/  @!P2 IADD3 R12, P6, PT, R23.reuse, R12, RZ ;  /* 0x0000000c170ca210 */ /* 0x040fe40007fde0ff */
[----:B----4-:R-:W-:Y:S01]  /*02a0*/  @!P2 IADD3 R10, P4, PT, R23, R10, RZ ;  /* 0x0000000a170aa210 */ /* 0x010fe20007f9e0ff */
[----:B------:R-:W-:Y:S01]  /*02b0*/  @!P1 IMAD.X R9, RZ, RZ, R9, P3 ;  /* 0x000000ffff099224 */ /* 0x000fe200018e0609 */
[----:B------:R-:W4:Y:S01]  /*02c0*/  @!P1 LDG.E.U8 R6, desc[UR4][R6.64] ;  /* 0x0000000406069981 */ /* 0x000f22000c1e1100 */
[----:B------:R-:W-:Y:S02]  /*02d0*/  @!P2 IMAD.X R13, RZ, RZ, R13, P6 ;  /* 0x000000ffff0da224 */ /* 0x000fe400030e060d */
[----:B------:R-:W-:Y:S01]  /*02e0*/  @!P2 IMAD.X R11, RZ, RZ, R11, P4 ;  /* 0x000000ffff0ba224 */ /* 0x000fe200020e060b */
[----:B------:R-:W5:Y:S04]  /*02f0*/  @!P1 LDG.E.U8 R8, desc[UR4][R8.64] ;  /* 0x0000000408089981 */ /* 0x000f68000c1e1100 */
[----:B------:R-:W5:Y:S04]  /*0300*/  @!P2 LDG.E.U8 R12, desc[UR4][R12.64] ;  /* 0x000000040c0ca981 */ /* 0x000f68000c1e1100 */
[----:B------:R-:W5:Y:S01]  /*0310*/  @!P2 LDG.E.U8 R10, desc[UR4][R10.64] ;  /* 0x000000040a0aa981 */ /* 0x000f62000c1e1100 */
[----:B------:R-:W-:Y:S01]  /*0320*/  PLOP3.LUT P4, PT, PT, PT, PT, 0x8, 0x80 ;  /* 0x000000000080781c */ /* 0x000fe20003f8e170 */
[----:B------:R-:W-:Y:S04]  /*0330*/  BSSY.RECONVERGENT B0, `(.L_x_1210) ;  /* 0x000002a000007945 */ /* 0x000fe80003800200 */
[----:B------:R-:W-:Y:S01]  /*0340*/  BSSY.RELIABLE B1, `(.L_x_1211) ;  /* 0x0000021000017945 */ /* 0x000fe20003800100 */
[----:B------:R-:W-:-:S04]  /*0350*/  @!P5 ISETP.NE.AND P6, PT, R16, RZ, PT ;  /* 0x000000ff1000d20c */ /* 0x000fc80003fc5270 */
[----:B------:R-:W-:Y:S02]  /*0360*/  @!P5 ISETP.NE.AND P4, PT, R14, RZ, P6 ;  /* 0x000000ff0e00d20c */ /* 0x000fe40003785270 */
[----:B------:R-:W-:Y:S02]  /*0370*/  PLOP3.LUT P5, PT, PT, PT, PT, 0x8, 0x80 ;  /* 0x000000000080781c */ /* 0x000fe40003fae170 */
[----:B0-----:R-:W-:Y:S02]  /*0380*/  SEL R5, RZ, 0x1, !P4 ;  /* 0x00000001ff057807 */ /* 0x001fe40006000000 */
[----:B---3--:R-:W-:-:S04]  /*0390*/  @!P0 ISETP.NE.AND P3, PT, R4, RZ, PT ;  /* 0x000000ff0400820c */ /* 0x008fc80003f65270 */
[----:B--2---:R-:W-:Y:S02]  /*03a0*/  @!P0 ISETP.NE.AND P5, PT, R2, RZ, P3 ;  /* 0x000000ff0200820c */ /* 0x004fe40001fa5270 */
[----:B----4-:R-:W-:Y:S02]  /*03b0*/  @!P1 ISETP.NE.AND P6, PT, R6, RZ, PT ;  /* 0x000000ff0600920c */ /* 0x010fe40003fc5270 */
[----:B------:R-:W-:Y:S02]  /*03c0*/  PLOP3.LUT P0, PT, PT, PT, PT, 0x8, 0x80 ;  /* 0x000000000080781c */ /* 0x000fe40003f0e170 */
[----:B-----5:R-:W-:Y:S02]  /*03d0*/  @!P1 ISETP.NE.AND P0, PT, R8, RZ, P6 ;  /* 0x000000ff0800920c */ /* 0x020fe40003705270 */
[----:B------:R-:W-:Y:S02]  /*03e0*/  @!P2 ISETP.NE.AND P3, PT, R12, RZ, PT ;  /* 0x000000ff0c00a20c */ /* 0x000fe40003f65270 */
[----:B------:R-:W-:-:S02]  /*03f0*/  PLOP3.LUT P1, PT, PT, PT, PT, 0x8, 0x80 ;  /* 0x000000000080781c */ /* 0x000fc40003f2e170 */
[----:B------:R-:W-:Y:S02]  /*0400*/  @!P2 ISETP.NE.AND P1, PT, R10, RZ, P3 ;  /* 0x000000ff0a00a20c */ /* 0x000fe40001f25270 */
[----:B------:R-:W-:Y:S02]  /*0410*/  ISETP.GE.AND P2, PT, R19, R18, PT ;  /* 0x000000121300720c */ /* 0x000fe40003f46270 */
[----:B------:R-:W-:Y:S02]  /*0420*/  SEL R7, RZ, 0x1, !P5 ;  /* 0x00000001ff077807 */ /* 0x000fe40006800000 */
[----:B------:R-:W-:Y:S02]  /*0430*/  SEL R9, RZ, 0x1, !P0 ;  /* 0x00000001ff097807 */ /* 0x000fe40004000000 */
[----:B------:R-:W-:-:S07]  /*0440*/  SEL R11, RZ, 0x1, !P1 ;  /* 0x00000001ff0b7807 */ /* 0x000fce0004800000 */
[----:B------:R-:W-:Y:S05]  /*0450*/  @P2 BRA `(.L_x_1212) ;  /* 0x00000000003c2947 */ /* 0x000fea0003800000 */
        /* <DEDUP_REMOVED lines=15> */
.L_x_1212:
[----:B------:R-:W-:Y:S05]  /*0550*/  BSYNC.RELIABLE B1 ;  /* 0x0000000000017941 */ /* 0x000fea0003800100 */
.L_x_1211:
[----:B------:R-:W-:-:S13]  /*0560*/  ISETP.GE.AND P0, PT, R19, R18, PT ;  /* 0x000000121300720c */ /* 0x000fda0003f06270 */
[----:B------:R-:W1:Y:S01]  /*0570*/  @!P0 LDC.64 R4, c[0x0][0x388] ;  /* 0x0000e200ff048b82 */ /* 0x000e620000000a00 */
[----:B0-----:R-:W-:Y:S02]  /*0580*/  @!P0 IMAD R3, R0, 0x200, R19 ;  /* 0x0000020000038824 */ /* 0x001fe400078e0213 */
[----:B------:R-:W-:-:S03]  /*0590*/  @!P0 VIADD R19, R19, 0x80 ;  /* 0x0000008013138836 */ /* 0x000fc60000000000 */
[----:B-1----:R-:W-:-:S05]  /*05a0*/  @!P0 IADD3 R2, P1, PT, R3, R4, RZ ;  /* 0x0000000403028210 */ /* 0x002fca0007f3e0ff */
[----:B------:R-:W-:-:S05]  /*05b0*/  @!P0 IMAD.X R3, RZ, RZ, R5, P1 ;  /* 0x000000ffff038224 */ /* 0x000fca00008e0605 */
[----:B------:R1:W-:Y:S03]  /*05c0*/  @!P0 STG.E.U8 desc[UR4][R2.64], R9 ;  /* 0x0000000902008986 */ /* 0x0003e6000c101104 */
.L_x_1213:
[----:B------:R-:W-:Y:S05]  /*05d0*/  BSYNC.RECONVERGENT B0 ;  /* 0x0000000000007941 */ /* 0x000fea0003800200 */
.L_x_1210:
        /* <DEDUP_REMOVED lines=9> */
.L_x_1214:
        /* <DEDUP_REMOVED lines=9> */
.L_x_16945:


//--------------------- .text._ZN2at6native29vectorized_elementwise_kernelILi2ENS0_13BinaryFunctorIbbbNS0_15binary_internal10MulFunctorIbEEEESt5arrayIPcLm3EEEEviT0_T1_ --------------------------
	.section	.text._ZN2at6native29vectorized_elementwise_kernelILi2ENS0_13BinaryFunctorIbbbNS0_15binary_internal10MulFunctorIbEEEESt5arrayIPcLm3EEEEviT0_T1_,"ax",@progbits
	.align	128
        .global         _ZN2at6native29vectorized_elementwise_kernelILi2ENS0_13BinaryFunctorIbbbNS0_15binary_internal10MulFunctorIbEEEESt5arrayIPcLm3EEEEviT0_T1_
        .type           _ZN2at6native29vectorized_elementwise_kernelILi2ENS0_13BinaryFunctorIbbbNS0_15binary_internal10MulFunctorIbEEEESt5arrayIPcLm3EEEEviT0_T1_,@function
        .size           _ZN2at6native29vectorized_elementwise_kernelILi2ENS0_13BinaryFunctorIbbbNS0_15binary_internal10MulFunctorIbEEEESt5arrayIPcLm3EEEEviT0_T1_,(.L_x_16946 - _ZN2at6native29vectorized_elementwise_kernelILi2ENS0_13BinaryFunctorIbbbNS0_15binary_internal10MulFunctorIbEEEESt5arrayIPcLm3EEEEviT0_T1_)
        .other          _ZN2at6native29vectorized_elementwise_kernelILi2ENS0_13BinaryFunctorIbbbNS0_15binary_internal10MulFunctorIbEEEESt5arrayIPcLm3EEEEviT0_T1_,@"STO_CUDA_ENTRY STV_DEFAULT"
_ZN2at6native29vectorized_elementwise_kernelILi2ENS0_13BinaryFunctorIbbbNS0_15binary_internal10MulFunctorIbEEEESt5arrayIPcLm3EEEEviT0_T1_:
.text._ZN2at6native29vectorized_elementwise_kernelILi2ENS0_13BinaryFunctorIbbbNS0_15binary_internal10MulFunctorIbEEEESt5arrayIPcLm3EEEEviT0_T1_:
[----:B------:R-:W-:Y:S08]  /*0000*/  LDC R1, c[0x0][0x37c] ;  /* 0x0000df00ff017b82 */ /* 0x000ff00000000800 */
[----:B------:R-:W0:Y:S01]  /*0010*/  S2UR UR4, SR_CTAID.X ;  /* 0x00000000000479c3 */ /* 0x000e220000002500 */
[----:B------:R-:W1:Y:S01]  /*0020*/  LDCU UR5, c[0x0][0x380] ;  /* 0x00007000ff0577ac */ /* 0x000e620008000800 */
[----:B------:R-:W2:Y:S01]  /*0030*/  LDCU.64 UR12, c[0x0][0x358] ;  /* 0x00006b00ff0c77ac */ /* 0x000ea20008000a00 */
[----:B0-----:R-:W-:-:S04]  /*0040*/  USHF.L.U32 UR4, UR4, 0xa, URZ ;  /* 0x0000000a04047899 */ /* 0x001fc800080006ff */
[----:B-1----:R-:W-:-:S04]  /*0050*/  UIADD3 UR5, UPT, UPT, -UR4, UR5, URZ ;  /* 0x0000000504057290 */ /* 0x002fc8000fffe1ff */
[----:B------:R-:W-:-:S09]  /*0060*/  UISETP.GT.U32.AND UP0, UPT, UR5, 0x3ff, UPT ;  /* 0x000003ff0500788c */ /* 0x000fd2000bf04070 */
[----:B--2---:R-:W-:Y:S05]  /*0070*/  BRA.U UP0, `(.L_x_1215) ;  /* 0x0000000d00187547 */ /* 0x004fea000b800000 */
[----:B------:R-:W0:Y:S01]  /*0080*/  S2R R20, SR_TID.X ;  /* 0x0000000000147919 */ /* 0x000e220000002100 */
[----:B------:R-:W1:Y:S08]  /*0090*/  LDC.64 R26, c[0x0][0x390] ;  /* 0x0000e400ff1a7b82 */ /* 0x000e700000000a00 */
[----:B------:R-:W2:Y:S08]  /*00a0*/  LDC.64 R16, c[0x0][0x390] ;  /* 0x0000e400ff107b82 */ /* 0x000eb00000000a00 */
[----:B------:R-:W3:Y:S08]  /*00b0*/  LDC.64 R10, c[0x0][0x398] ;  /* 0x0000e600ff0a7b82 */ /* 0x000ef00000000a00 */
[----:B------:R-:W4:Y:S01]  /*00c0*/  LDC.64 R18, c[0x0][0x398] ;  /* 0x0000e600ff127b82 */ /* 0x000f220000000a00 */
[----:B0-----:R-:W-:Y:S01]  /*00d0*/  ISETP.GE.U32.AND P4, PT, R20, UR5, PT ;  /* 0x0000000514007c0c */ /* 0x001fe2000bf86070 */
[----:B------:R-:W-:-:S06]  /*00e0*/  IMAD.MOV.U32 R0, RZ, RZ, R20 ;  /* 0x000000ffff007224 */ /* 0x000fcc00078e0014 */
[----:B------:R-:W0:Y:S08]  /*00f0*/  LDC.64 R14, c[0x0][0x398] ;  /* 0x0000e600ff0e7b82 */ /* 0x000e300000000a00 */
[----:B------:R-:W5:Y:S01]  /*0100*/  LDC.64 R12, c[0x0][0x390] ;  /* 0x0000e400ff0c7b82 */ /* 0x000f620000000a00 */
[C---:B------:R-:W-:Y:S02]  /*0110*/  @!P4 VIADD R20, R0.reuse, 0x80 ;  /* 0x000000800014c836 */ /* 0x040fe40000000000 */
[----:B------:R-:W-:-:S03]  /*0120*/  @!P4 VIADD R3, R0, UR4 ;  /* 0x000000040003cc36 */ /* 0x000fc60008000000 */
[----:B------:R-:W-:Y:S02]  /*0130*/  ISETP.GE.U32.AND P0, PT, R20, UR5, PT ;  /* 0x0000000514007c0c */ /* 0x000fe4000bf06070 */
[----:B------:R-:W5:Y:S01]  /*0140*/  LDC.64 R4, c[0x0][0x398] ;  /* 0x0000e600ff047b82 */ /* 0x000f620000000a00 */
[----:B-1----:R-:W-:-:S05]  /*0150*/  @!P4 IADD3 R26, P1, PT, R3, R26, RZ ;  /* 0x0000001a031ac210 */ /* 0x002fca0007f3e0ff */
[----:B------:R-:W-:Y:S01]  /*0160*/  @!P4 IMAD.X R27, RZ, RZ, R27, P1 ;  /* 0x000000ffff1bc224 */ /* 0x000fe200008e061b */
[----:B----4-:R-:W-:Y:S01]  /*0170*/  @!P4 IADD3 R18, P1, PT, R3, R18, RZ ;  /* 0x000000120312c210 */ /* 0x010fe20007f3e0ff */
[----:B------:R-:W1:Y:S03]  /*0180*/  LDC.64 R8, c[0x0][0x390] ;  /* 0x0000e400ff087b82 */ /* 0x000e660000000a00 */
[----:B------:R-:W4:Y:S01]  /*0190*/  @!P4 LDG.E.U8 R21, desc[UR12][R26.64] ;  /* 0x0000000c1a15c981 */ /* 0x000f22000c1e1100 */
[C---:B------:R-:W-:Y:S02]  /*01a0*/  @!P0 VIADD R7, R20.reuse, UR4 ;  /* 0x0000000414078c36 */ /* 0x040fe40008000000 */
[----:B------:R-:W-:Y:S02]  /*01b0*/  @!P0 VIADD R20, R20, 0x80 ;  /* 0x0000008014148836 */ /* 0x000fe40000000000 */
[----:B------:R-:W1:Y:S03]  /*01c0*/  LDC.64 R2, c[0x0][0x390] ;  /* 0x0000e400ff027b82 */ /* 0x000e660000000a00 */
[----:B------:R-:W-:-:S13]  /*01d0*/  ISETP.GE.U32.AND P3, PT, R20, UR5, PT ;  /* 0x0000000514007c0c */ /* 0x000fda000bf66070 */
[C---:B------:R-:W-:Y:S02]  /*01e0*/  @!P3 VIADD R25, R20.reuse, UR4 ;  /* 0x000000041419bc36 */ /* 0x040fe40008000000 */
[----:B------:R-:W-:-:S05]  /*01f0*/  @!P3 VIADD R20, R20, 0x80 ;  /* 0x000000801414b836 */ /* 0x000fca0000000000 */
[----:B------:R-:W-:Y:S02]  /*0200*/  ISETP.GE.U32.AND P2, PT, R20, UR5, PT ;  /* 0x0000000514007c0c */ /* 0x000fe4000bf46070 */
[C---:B--2---:R-:W-:Y:S02]  /*0210*/  @!P0 IADD3 R16, P6, PT, R7.reuse, R16, RZ ;  /* 0x0000001007108210 */ /* 0x044fe40007fde0ff */
[----:B---3--:R-:W-:Y:S02]  /*0220*/  @!P0 IADD3 R10, P5, PT, R7, R10, RZ ;  /* 0x0000000a070a8210 */ /* 0x008fe40007fbe0ff */
[----:B------:R-:W2:Y:S01]  /*0230*/  LDC.64 R6, c[0x0][0x398] ;  /* 0x0000e600ff067b82 */ /* 0x000ea20000000a00 */
[----:B------:R-:W-:-:S06]  /*0240*/  @!P4 IMAD.X R19, RZ, RZ, R19, P1 ;  /* 0x000000ffff13c224 */ /* 0x000fcc00008e0613 */
[C---:B------:R-:W-:Y:S01]  /*0250*/  @!P2 VIADD R23, R20.reuse, UR4 ;  /* 0x000000041417ac36 */ /* 0x040fe20008000000 */
[----:B------:R3:W4:Y:S01]  /*0260*/  @!P4 LDG.E.U8 R18, desc[UR12][R18.64] ;  /* 0x0000000c1212c981 */ /* 0x000722000c1e1100 */
[----:B------:R-:W-:-:S05]  /*0270*/  @!P2 VIADD R20, R20, 0x80 ;  /* 0x000000801414a836 */ /* 0x000fca0000000000 */
[----:B------:R-:W-:Y:S01]  /*0280*/  ISETP.GE.U32.AND P1, PT, R20, UR5, PT ;  /* 0x0000000514007c0c */ /* 0x000fe2000bf26070 */
[----:B------:R-:W-:Y:S01]  /*0290*/  @!P0 IMAD.X R17, RZ, RZ, R17, P6 ;  /* 0x000000ffff118224 */ /* 0x000fe200030e0611 */
[C---:B0-----:R-:W-:Y:S01]  /*02a0*/  @!P3 IADD3 R14, P6, PT, R25.reuse, R14, RZ ;  /* 0x0000000e190eb210 */ /* 0x041fe20007fde0ff */
[----:B------:R-:W-:Y:S01]  /*02b0*/  @!P0 IMAD.X R11, RZ, RZ, R11, P5 ;  /* 0x000000ffff0b8224 */ /* 0x000fe200028e060b */
[----:B-----5:R-:W-:Y:S02]  /*02c0*/  @!P3 IADD3 R12, P5, PT, R25, R12, RZ ;  /* 0x0000000c190cb210 */ /* 0x020fe40007fbe0ff */
[----:B------:R-:W5:Y:S01]  /*02d0*/  @!P0 LDG.E.U8 R16, desc[UR12][R16.64] ;  /* 0x0000000c10108981 */ /* 0x000f62000c1e1100 */
[----:B------:R-:W-:Y:S01]  /*02e0*/  @!P3 IMAD.X R15, RZ, RZ, R15, P6 ;  /* 0x000000ffff0fb224 */ /* 0x000fe200030e060f */
[----:B------:R-:W-:Y:S02]  /*02f0*/  @!P2 IADD3 R4, P6, PT, R23, R4, RZ ;  /* 0x000000041704a210 */ /* 0x000fe40007fde0ff */
[----:B------:R-:W5:Y:S01]  /*0300*/  @!P0 LDG.E.U8 R10, desc[UR12][R10.64] ;  /* 0x0000000c0a0a8981 */ /* 0x000f62000c1e1100 */
[----:B------:R-:W-:-:S02]  /*0310*/  @!P3 IMAD.X R13, RZ, RZ, R13, P5 ;  /* 0x000000ffff0db224 */ /* 0x000fc400028e060d */
[----:B---3--:R-:W-:Y:S01]  /*0320*/  @!P1 VIADD R19, R20, UR4 ;  /* 0x0000000414139c36 */ /* 0x008fe20008000000 */
[----:B-1----:R-:W-:Y:S01]  /*0330*/  @!P2 IADD3 R8, P5, PT, R23, R8, RZ ;  /* 0x000000081708a210 */ /* 0x002fe20007fbe0ff */
[----:B------:R-:W-:Y:S01]  /*0340*/  @!P2 IMAD.X R5, RZ, RZ, R5, P6 ;  /* 0x000000ffff05a224 */ /* 0x000fe200030e0605 */
[----:B------:R-:W3:Y:S02]  /*0350*/  @!P3 LDG.E.U8 R14, desc[UR12][R14.64] ;  /* 0x0000000c0e0eb981 */ /* 0x000ee4000c1e1100 */
[C---:B--2---:R-:W-:Y:S01]  /*0360*/  @!P1 IADD3 R6, P6, PT, R19.reuse, R6, RZ ;  /* 0x0000000613069210 */ /* 0x044fe20007fde0ff */
[----:B------:R-:W-:Y:S01]  /*0370*/  @!P2 IMAD.X R9, RZ, RZ, R9, P5 ;  /* 0x000000ffff09a224 */ /* 0x000fe200028e0609 */
[----:B------:R-:W2:Y:S01]  /*0380*/  @!P3 LDG.E.U8 R12, desc[UR12][R12.64] ;  /* 0x0000000c0c0cb981 */ /* 0x000ea2000c1e1100 */
[----:B------:R-:W-:Y:S02]  /*0390*/  @!P1 IADD3 R2, P5, PT, R19, R2, RZ ;  /* 0x0000000213029210 */ /* 0x000fe40007fbe0ff */
[----:B------:R-:W-:Y:S01]  /*03a0*/  @!P1 IMAD.X R7, RZ, RZ, R7, P6 ;  /* 0x000000ffff079224 */ /* 0x000fe200030e0607 */
[----:B------:R-:W2:Y:S02]  /*03b0*/  @!P2 LDG.E.U8 R4, desc[UR12][R4.64] ;  /* 0x0000000c0404a981 */ /* 0x000ea4000c1e1100 */
[----:B------:R-:W-:-:S02]  /*03c0*/  @!P1 IMAD.X R3, RZ, RZ, R3, P5 ;  /* 0x000000ffff039224 */ /* 0x000fc400028e0603 */
[----:B------:R-:W2:Y:S04]  /*03d0*/  @!P2 LDG.E.U8 R8, desc[UR12][R8.64] ;  /* 0x0000000c0808a981 */ /* 0x000ea8000c1e1100 */
[----:B------:R-:W2:Y:S04]  /*03e0*/  @!P1 LDG.E.U8 R6, desc[UR12][R6.64] ;  /* 0x0000000c06069981 */ /* 0x000ea8000c1e1100 */
[----:B------:R0:W2:Y:S01]  /*03f0*/  @!P1 LDG.E.U8 R2, desc[UR12][R2.64] ;  /* 0x0000000c02029981 */ /* 0x0000a2000c1e1100 */
[----:B------:R-:W-:Y:S01]  /*0400*/  PLOP3.LUT P6, PT, PT, PT, PT, 0x8, 0x80 ;  /* 0x000000000080781c */ /* 0x000fe20003fce170 */
[----:B------:R-:W-:Y:S01]  /*0410*/  @!P1 VIADD R20, R20, 0x80 ;  /* 0x0000008014149836 */ /* 0x000fe20000000000 */
[----:B----4-:R-:W-:-:S04]  /*0420*/  @!P4 ISETP.NE.AND P5, PT, R18, RZ, PT ;  /* 0x000000ff1200c20c */ /* 0x010fc80003fa5270 */
[----:B------:R-:W-:-:S04]  /*0430*/  @!P4 ISETP.NE.AND P6, PT, R21, RZ, P5 ;  /* 0x000000ff1500c20c */ /* 0x000fc80002fc5270 */
[----:B0-----:R-:W-:Y:S02]  /*0440*/  P2R R3, PR, RZ, 0x40 ;  /* 0x00000040ff037803 */ /* 0x001fe40000000000 */
[----:B------:R-:W-:Y:S02]  /*0450*/  PLOP3.LUT P6, PT, PT, PT, PT, 0x8, 0x80 ;  /* 0x000000000080781c */ /* 0x000fe40003fce170 */
[----:B-----5:R-:W-:Y:S02]  /*0460*/  @!P0 ISETP.NE.AND P4, PT, R10, RZ, PT ;  /* 0x000000ff0a00820c */ /* 0x020fe40003f85270 */
[----:B------:R-:W-:Y:S01]  /*0470*/  PLOP3.LUT P5, PT, PT, PT, PT, 0x8, 0x80 ;  /* 0x000000000080781c */ /* 0x000fe20003fae170 */
[----:B------:R-:W0:Y:S01]  /*0480*/  LDC.64 R10, c[0x0][0x390] ;  /* 0x0000e400ff0a7b82 */ /* 0x000e220000000a00 */
[----:B------:R-:W-:Y:S02]  /*0490*/  @!P0 ISETP.NE.AND P6, PT, R16, RZ, P4 ;  /* 0x000000ff1000820c */ /* 0x000fe400027c5270 */
[----:B---3--:R-:W-:-:S02]  /*04a0*/  @!P3 ISETP.NE.AND P4, PT, R14, RZ, PT ;  /* 0x000000ff0e00b20c */ /* 0x008fc40003f85270 */
[----:B------:R-:W-:Y:S02]  /*04b0*/  PLOP3.LUT P0, PT, PT, PT, PT, 0x8, 0x80 ;  /* 0x000000000080781c */ /* 0x000fe40003f0e170 */
[----:B--2---:R-:W-:Y:S02]  /*04c0*/  @!P3 ISETP.NE.AND P0, PT, R12, RZ, P4 ;  /* 0x000000ff0c00b20c */ /* 0x004fe40002705270 */
[----:B------:R-:W-:-:S04]  /*04d0*/  @!P2 ISETP.NE.AND P3, PT, R4, RZ, PT ;  /* 0x000000ff0400a20c */ /* 0x000fc80003f65270 */
[----:B------:R-:W-:Y:S02]  /*04e0*/  @!P2 ISETP.NE.AND P5, PT, R8, RZ, P3 ;  /* 0x000000ff0800a20c */ /* 0x000fe40001fa5270 */
[----:B------:R-:W-:Y:S02]  /*04f0*/  @!P1 ISETP.NE.AND P2, PT, R6, RZ, PT ;  /* 0x000000ff0600920c */ /* 0x000fe40003f45270 */
[----:B------:R-:W-:Y:S01]  /*0500*/  PLOP3.LUT P4, PT, PT, PT, PT, 0x8, 0x80 ;  /* 0x000000000080781c */ /* 0x000fe20003f8e170 */
[----:B------:R-:W1:Y:S01]  /*0510*/  LDC.64 R6, c[0x0][0x398] ;  /* 0x0000e600ff067b82 */ /* 0x000e620000000a00 */
[----:B------:R-:W-:Y:S02]  /*0520*/  @!P1 ISETP.NE.AND P4, PT, R2, RZ, P2 ;  /* 0x000000ff0200920c */ /* 0x000fe40001785270 */
[----:B------:R-:W-:Y:S02]  /*0530*/  ISETP.GE.U32.AND P1, PT, R20, UR5, PT ;  /* 0x0000000514007c0c */ /* 0x000fe4000bf26070 */
[----:B------:R-:W-:-:S02]  /*0540*/  P2R R12, PR, RZ, 0x1 ;  /* 0x00000001ff0c7803 */ /* 0x000fc40000000000 */
[----:B------:R-:W-:-:S09]  /*0550*/  ISETP.NE.AND P0, PT, R3, RZ, PT ;  /* 0x000000ff0300720c */ /* 0x000fd20003f05270 */
[----:B------:R-:W-:-:S05]  /*0560*/  @!P1 VIADD R5, R20, UR4 ;  /* 0x0000000414059c36 */ /* 0x000fca0008000000 */
[----:B0-----:R-:W-:-:S05]  /*0570*/  @!P1 IADD3 R2, P2, PT, R5, R10, RZ ;  /* 0x0000000a05029210 */ /* 0x001fca0007f5e0ff */
[----:B------:R-:W-:Y:S01]  /*0580*/  @!P1 IMAD.X R3, RZ, RZ, R11, P2 ;  /* 0x000000ffff039224 */ /* 0x000fe200010e060b */
[----:B-1----:R-:W-:-:S04]  /*0590*/  @!P1 IADD3 R4, P2, PT, R5, R6, RZ ;  /* 0x0000000605049210 */ /* 0x002fc80007f5e0ff */
[----:B------:R-:W2:Y:S01]  /*05a0*/  @!P1 LDG.E.U8 R2, desc[UR12][R2.64] ;  /* 0x0000000c02029981 */ /* 0x000ea2000c1e1100 */
[----:B------:R-:W-:Y:S02]  /*05b0*/  @!P1 IMAD.X R5, RZ, RZ, R7, P2 ;  /* 0x000000ffff059224 */ /* 0x000fe400010e0607 */
[----:B------:R-:W0:Y:S03]  /*05c0*/  LDC.64 R6, c[0x0][0x398] ;  /* 0x0000e600ff067b82 */ /* 0x000e260000000a00 */
[----:B------:R-:W3:Y:S01]  /*05d0*/  @!P1 LDG.E.U8 R4, desc[UR12][R4.64] ;  /* 0x0000000c04049981 */ /* 0x000ee2000c1e1100 */
[----:B------:R-:W-:Y:S01]  /*05e0*/  @!P1 VIADD R20, R20, 0x80 ;  /* 0x0000008014149836 */ /* 0x000fe20000000000 */
[----:B------:R-:W-:Y:S02]  /*05f0*/  PLOP3.LUT P3, PT, PT, PT, PT, 0x8, 0x80 ;  /* 0x000000000080781c */ /* 0x000fe40003f6e170 */
[----:B---3--:R-:W-:-:S02]  /*0600*/  @!P1 ISETP.NE.AND P2, PT, R4, RZ, PT ;  /* 0x000000ff0400920c */ /* 0x008fc40003f45270 */
[----:B------:R-:W1:Y:S02]  /*0610*/  LDC.64 R4, c[0x0][0x390] ;  /* 0x0000e400ff047b82 */ /* 0x000e640000000a00 */
[----:B--2---:R-:W-:Y:S02]  /*0620*/  @!P1 ISETP.NE.AND P3, PT, R2, RZ, P2 ;  /* 0x000000ff0200920c */ /* 0x004fe40001765270 */
[----:B------:R-:W-:-:S13]  /*0630*/  ISETP.GE.U32.AND P1, PT, R20, UR5, PT ;  /* 0x0000000514007c0c */ /* 0x000fda000bf26070 */
[----:B------:R-:W-:-:S05]  /*0640*/  @!P1 VIADD R9, R20, UR4 ;  /* 0x0000000414099c36 */ /* 0x000fca0008000000 */
[----:B0-----:R-:W-:-:S05]  /*0650*/  @!P1 IADD3 R6, P2, PT, R9, R6, RZ ;  /* 0x0000000609069210 */ /* 0x001fca0007f5e0ff */
[----:B------:R-:W-:Y:S01]  /*0660*/  @!P1 IMAD.X R7, RZ, RZ, R7, P2 ;  /* 0x000000ffff079224 */ /* 0x000fe200010e0607 */
[----:B-1----:R-:W-:-:S04]  /*0670*/  @!P1 IADD3 R2, P2, PT, R9, R4, RZ ;  /* 0x0000000409029210 */ /* 0x002fc80007f5e0ff */
[----:B------:R-:W2:Y:S01]  /*0680*/  @!P1 LDG.E.U8 R6, desc[UR12][R6.64] ;  /* 0x0000000c06069981 */ /* 0x000ea2000c1e1100 */
[----:B------:R-:W-:Y:S01]  /*0690*/  @!P1 IMAD.X R3, RZ, RZ, R5, P2 ;  /* 0x000000ffff039224 */ /* 0x000fe200010e0605 */
[----:B------:R-:W-:Y:S01]  /*06a0*/  P2R R13, PR, RZ, 0x40 ;  /* 0x00000040ff0d7803 */ /* 0x000fe20000000000 */
[----:B------:R-:W0:Y:S03]  /*06b0*/  LDC.64 R4, c[0x0][0x398] ;  /* 0x0000e600ff047b82 */ /* 0x000e260000000a00 */
[----:B------:R-:W3:Y:S01]  /*06c0*/  @!P1 LDG.E.U8 R2, desc[UR12][R2.64] ;  /* 0x0000000c02029981 */ /* 0x000ee2000c1e1100 */
[----:B------:R-:W-:Y:S01]  /*06d0*/  @!P1 VIADD R20, R20, 0x80 ;  /* 0x0000008014149836 */ /* 0x000fe20000000000 */
[----:B------:R-:W-:Y:S02]  /*06e0*/  PLOP3.LUT P2, PT, PT, PT, PT, 0x8, 0x80 ;  /* 0x000000000080781c */ /* 0x000fe40003f4e170 */
[----:B--2---:R-:W-:-:S02]  /*06f0*/  @!P1 ISETP.NE.AND P6, PT, R6, RZ, PT ;  /* 0x000000ff0600920c */ /* 0x004fc40003fc5270 */
[----:B------:R-:W1:Y:S02]  /*0700*/  LDC.64 R6, c[0x0][0x390] ;  /* 0x0000e400ff067b82 */ /* 0x000e640000000a00 */
[----:B---3--:R-:W-:Y:S02]  /*0710*/  @!P1 ISETP.NE.AND P2, PT, R2, RZ, P6 ;  /* 0x000000ff0200920c */ /* 0x008fe40003745270 */
[----:B------:R-:W-:-:S13]  /*0720*/  ISETP.GE.U32.AND P1, PT, R20, UR5, PT ;  /* 0x0000000514007c0c */ /* 0x000fda000bf26070 */
[----:B------:R-:W-:-:S05]  /*0730*/  @!P1 VIADD R9, R20, UR4 ;  /* 0x0000000414099c36 */ /* 0x000fca0008000000 */
[----:B0-----:R-:W-:-:S05]  /*0740*/  @!P1 IADD3 R4, P6, PT, R9, R4, RZ ;  /* 0x0000000409049210 */ /* 0x001fca0007fde0ff */
[----:B------:R-:W-:Y:S01]  /*0750*/  @!P1 IMAD.X R5, RZ, RZ, R5, P6 ;  /* 0x000000ffff059224 */ /* 0x000fe200030e0605 */
[----:B-1----:R-:W-:-:S04]  /*0760*/  @!P1 IADD3 R2, P6, PT, R9, R6, RZ ;  /* 0x0000000609029210 */ /* 0x002fc80007fde0ff */
[----:B------:R-:W2:Y:S01]  /*0770*/  @!P1 LDG.E.U8 R4, desc[UR12][R4.64] ;  /* 0x0000000c04049981 */ /* 0x000ea2000c1e1100 */
[----:B------:R-:W-:-:S05]  /*0780*/  @!P1 IMAD.X R3, RZ, RZ, R7, P6 ;  /* 0x000000ffff039224 */ /* 0x000fca00030e0607 */
[----:B------:R0:W3:Y:S01]  /*0790*/  @!P1 LDG.E.U8 R2, desc[UR12][R2.64] ;  /* 0x0000000c02029981 */ /* 0x0000e2000c1e1100 */
[----:B------:R-:W-:Y:S02]  /*07a0*/  P2R R14, PR, RZ, 0x1 ;  /* 0x00000001ff0e7803 */ /* 0x000fe40000000000 */
[----:B------:R-:W-:Y:S01]  /*07b0*/  PLOP3.LUT P6, PT, PT, PT, PT, 0x8, 0x80 ;  /* 0x000000000080781c */ /* 0x000fe20003fce170 */
[----:B------:R-:W-:Y:S04]  /*07c0*/  BSSY.RECONVERGENT B0, `(.L_x_1216) ;  /* 0x0000048000007945 */ /* 0x000fe80003800200 */
[----:B------:R-:W-:Y:S01]  /*07d0*/  BSSY.RELIABLE B1, `(.L_x_1217) ;  /* 0x000003f000017945 */ /* 0x000fe20003800100 */
[----:B------:R-:W-:Y:S02]  /*07e0*/  SEL R15, RZ, 0x1, !P4 ;  /* 0x00000001ff0f7807 */ /* 0x000fe40006000000 */
[----:B------:R-:W-:-:S02]  /*07f0*/  SEL R17, RZ, 0x1, !P3 ;  /* 0x00000001ff117807 */ /* 0x000fc40005800000 */
[----:B0-----:R-:W-:Y:S02]  /*0800*/  SEL R3, RZ, 0x1, !P2 ;  /* 0x00000001ff037807 */ /* 0x001fe40005000000 */
[----:B--2---:R-:W-:-:S04]  /*0810*/  @!P1 ISETP.NE.AND P0, PT, R4, RZ, PT ;  /* 0x000000ff0400920c */ /* 0x004fc80003f05270 */
[----:B---3--:R-:W-:Y:S02]  /*0820*/  @!P1 ISETP.NE.AND P6, PT, R2, RZ, P0 ;  /* 0x000000ff0200920c */ /* 0x008fe400007c5270 */
[----:B------:R-:W-:-:S04]  /*0830*/  ISETP.NE.AND P1, PT, R13, RZ, PT ;  /* 0x000000ff0d00720c */ /* 0x000fc80003f25270 */
[----:B------:R-:W-:Y:S02]  /*0840*/  SEL R9, RZ, 0x1, !P1 ;  /* 0x00000001ff097807 */ /* 0x000fe40004800000 */
[----:B------:R-:W-:Y:S02]  /*0850*/  ISETP.GE.U32.AND P1, PT, R0, UR5, PT ;  /* 0x0000000500007c0c */ /* 0x000fe4000bf26070 */
[----:B------:R-:W-:-:S04]  /*0860*/  ISETP.NE.AND P0, PT, R14, RZ, PT ;  /* 0x000000ff0e00720c */ /* 0x000fc80003f05270 */
[----:B------:R-:W-:Y:S02]  /*0870*/  SEL R7, RZ, 0x1, !P0 ;  /* 0x00000001ff077807 */ /* 0x000fe40004000000 */
[----:B------:R-:W-:Y:S02]  /*0880*/  ISETP.NE.AND P0, PT, R12, RZ, PT ;  /* 0x000000ff0c00720c */ /* 0x000fe40003f05270 */
[----:B------:R-:W-:Y:S02]  /*0890*/  SEL R13, RZ, 0x1, !P5 ;  /* 0x00000001ff0d7807 */ /* 0x000fe40006800000 */
[----:B------:R-:W-:Y:S02]  /*08a0*/  SEL R11, RZ, 0x1, !P0 ;  /* 0x00000001ff0b7807 */ /* 0x000fe40004000000 */
[----:B------:R-:W-:Y:S01]  /*08b0*/  SEL R2, RZ, 0x1, !P6 ;  /* 0x00000001ff027807 */ /* 0x000fe20007000000 */
[----:B------:R-:W-:Y:S06]  /*08c0*/  @P1 BRA `(.L_x_1218) ;  /* 0x0000000000381947 */ /* 0x000fec0003800000 */
        /* <DEDUP_REMOVED lines=14> */
.L_x_1218:
        /* <DEDUP_REMOVED lines=8> */
.L_x_1219:
        /* <DEDUP_REMOVED lines=8> */
.L_x_1220:
        /* <DEDUP_REMOVED lines=8> */
.L_x_1221:
        /* <DEDUP_REMOVED lines=9> */
.L_x_1222:
[----:B------:R-:W-:Y:S05]  /*0bc0*/  BSYNC.RELIABLE B1 ;  /* 0x0000000000017941 */ /* 0x000fea0003800100 */
.L_x_1217:
[----:B------:R-:W-:-:S13]  /*0bd0*/  ISETP.GE.U32.AND P0, PT, R0, UR5, PT ;  /* 0x0000000500007c0c */ /* 0x000fda000bf06070 */
[----:B------:R-:W3:Y:S01]  /*0be0*/  @!P0 LDC.64 R6, c[0x0][0x388] ;  /* 0x0000e200ff068b82 */ /* 0x000ee20000000a00 */
[C---:B012---:R-:W-:Y:S02]  /*0bf0*/  @!P0 VIADD R5, R0.reuse, UR4 ;  /* 0x0000000400058c36 */ /* 0x047fe40008000000 */
[----:B------:R-:W-:-:S03]  /*0c00*/  @!P0 VIADD R0, R0, 0x80 ;  /* 0x0000008000008836 */ /* 0x000fc60000000000 */
[----:B---3--:R-:W-:-:S05]  /*0c10*/  @!P0 IADD3 R4, P1, PT, R5, R6, RZ ;  /* 0x0000000605048210 */ /* 0x008fca0007f3e0ff */
[----:B------:R-:W-:-:S05]  /*0c20*/  @!P0 IMAD.X R5, RZ, RZ, R7, P1 ;  /* 0x000000ffff058224 */ /* 0x000fca00008e0607 */
[----:B------:R3:W-:Y:S03]  /*0c30*/  @!P0 STG.E.U8 desc[UR12][R4.64], R3 ;  /* 0x0000000304008986 */ /* 0x0007e6000c10110c */
.L_x_1223:
[----:B------:R-:W-:Y:S05]  /*0c40*/  BSYNC.RECONVERGENT B0 ;  /* 0x0000000000007941 */ /* 0x000fea0003800200 */
.L_x_1216:
        /* <DEDUP_REMOVED lines=9> */
.L_x_1215:
[----:B------:R-:W0:Y:S01]  /*0ce0*/  LDCU.128 UR8, c[0x0][0x390] ;  /* 0x00007200ff0877ac */ /* 0x000e220008000c00 */
[----:B------:R-:W1:Y:S01]  /*0cf0*/  S2R R17, SR_TID.X ;  /* 0x0000000000117919 */ /* 0x000e620000002100 */
[----:B0-----:R-:W-:-:S04]  /*0d00*/  UIADD3 UR6, UP0, UPT, UR4, UR10, URZ ;  /* 0x0000000a04067290 */ /* 0x001fc8000ff1e0ff */
[----:B------:R-:W-:Y:S02]  /*0d10*/  UIADD3.X UR7, UPT, UPT, URZ, UR11, URZ, UP0, !UPT ;  /* 0x0000000bff077290 */ /* 0x000fe400087fe4ff */
[----:B------:R-:W-:Y:S01]  /*0d20*/  UIADD3 UR8, UP0, UPT, UR4, UR8, URZ ;  /* 0x0000000804087290 */ /* 0x000fe2000ff1e0ff */
[----:B------:R-:W-:-:S03]  /*0d30*/  IMAD.U32 R2, RZ, RZ, UR6 ;  /* 0x00000006ff027e24 */ /* 0x000fc6000f8e00ff */
[----:B------:R-:W-:Y:S01]  /*0d40*/  UIADD3.X UR6, UPT, UPT, URZ, UR9, URZ, UP0, !UPT ;  /* 0x00000009ff067290 */ /* 0x000fe200087fe4ff */
[----:B------:R-:W-:Y:S02]  /*0d50*/  IMAD.U32 R3, RZ, RZ, UR7 ;  /* 0x00000007ff037e24 */ /* 0x000fe4000f8e00ff */
[----:B------:R-:W-:Y:S02]  /*0d60*/  IMAD.U32 R4, RZ, RZ, UR8 ;  /* 0x00000008ff047e24 */ /* 0x000fe4000f8e00ff */
[----:B-1----:R-:W-:-:S04]  /*0d70*/  IMAD.WIDE.U32 R2, R17, 0x2, R2 ;  /* 0x0000000211027825 */ /* 0x002fc800078e0002 */
[----:B------:R-:W-:Y:S01]  /*0d80*/  IMAD.U32 R5, RZ, RZ, UR6 ;  /* 0x00000006ff057e24 */ /* 0x000fe2000f8e00ff */
[----:B------:R-:W2:Y:S01]  /*0d90*/  LDG.E.U16 R8, desc[UR12][R2.64] ;  /* 0x0000000c02087981 */ /* 0x000ea2000c1e1500 */
[----:B------:R-:W0:Y:S01]  /*0da0*/  LDCU.64 UR6, c[0x0][0x388] ;  /* 0x00007100ff0677ac */ /* 0x000e220008000a00 */
[----:B------:R-:W-:Y:S02]  /*0db0*/  IMAD.WIDE.U32 R4, R17, 0x2, R4 ;  /* 0x0000000211047825 */ /* 0x000fe400078e0004 */
[----:B------:R-:W3:Y:S04]  /*0dc0*/  LDG.E.U16 R13, desc[UR12][R2.64+0x100] ;  /* 0x0001000c020d7981 */ /* 0x000ee8000c1e1500 */
[----:B------:R-:W4:Y:S04]  /*0dd0*/  LDG.E.U16 R9, desc[UR12][R4.64] ;  /* 0x0000000c04097981 */ /* 0x000f28000c1e1500 */
[----:B------:R-:W5:Y:S04]  /*0de0*/  LDG.E.U16 R10, desc[UR12][R4.64+0x100] ;  /* 0x0001000c040a7981 */ /* 0x000f68000c1e1500 */
[----:B------:R-:W5:Y:S04]  /*0df0*/  LDG.E.U16 R14, desc[UR12][R2.64+0x200] ;  /* 0x0002000c020e7981 */ /* 0x000f68000c1e1500 */
[----:B------:R1:W5:Y:S04]  /*0e00*/  LDG.E.U16 R15, desc[UR12][R2.64+0x300] ;  /* 0x0003000c020f7981 */ /* 0x000368000c1e1500 */
[----:B------:R-:W5:Y:S04]  /*0e10*/  LDG.E.U16 R11, desc[UR12][R4.64+0x200] ;  /* 0x0002000c040b7981 */ /* 0x000f68000c1e1500 */
[----:B------:R3:W5:Y:S01]  /*0e20*/  LDG.E.U16 R12, desc[UR12][R4.64+0x300] ;  /* 0x0003000c040c7981 */ /* 0x000762000c1e1500 */
[----:B0-----:R-:W-:-:S04]  /*0e30*/  UIADD3 UR6, UP0, UPT, UR4, UR6, URZ ;  /* 0x0000000604067290 */ /* 0x001fc8000ff1e0ff */
[----:B------:R-:W-:Y:S02]  /*0e40*/  UIADD3.X UR7, UPT, UPT, URZ, UR7, URZ, UP0, !UPT ;  /* 0x00000007ff077290 */ /* 0x000fe400087fe4ff */
[----:B------:R-:W-:-:S04]  /*0e50*/  IMAD.U32 R6, RZ, RZ, UR6 ;  /* 0x00000006ff067e24 */ /* 0x000fc8000f8e00ff */
[----:B------:R-:W-:Y:S02]  /*0e60*/  IMAD.U32 R7, RZ, RZ, UR7 ;  /* 0x00000007ff077e24 */ /* 0x000fe4000f8e00ff */
[----:B-1----:R-:W-:Y:S01]  /*0e70*/  IMAD.WIDE.U32 R2, R17, 0x2, R6 ;  /* 0x0000000211027825 */ /* 0x002fe200078e0006 */
[----:B--2---:R-:W-:Y:S02]  /*0e80*/  PRMT R0, R8, 0x7770, RZ ;  /* 0x0000777008007816 */ /* 0x004fe400000000ff */
[----:B---3--:R-:W-:Y:S02]  /*0e90*/  PRMT R5, R13, 0x7770, RZ ;  /* 0x000077700d057816 */ /* 0x008fe400000000ff */
[----:B------:R-:W-:Y:S02]  /*0ea0*/  ISETP.NE.AND P5, PT, R0, RZ, PT ;  /* 0x000000ff0000720c */ /* 0x000fe40003fa5270 */
[----:B----4-:R-:W-:Y:S02]  /*0eb0*/  PRMT R0, R9, 0x7770, RZ ;  /* 0x0000777009007816 */ /* 0x010fe400000000ff */
[----:B------:R-:W-:-:S02]  /*0ec0*/  PRMT R4, R13, 0x7771, RZ ;  /* 0x000077710d047816 */ /* 0x000fc400000000ff */
[----:B------:R-:W-:Y:S02]  /*0ed0*/  PRMT R8, R8, 0x7771, RZ ;  /* 0x0000777108087816 */ /* 0x000fe400000000ff */
[----:B------:R-:W-:Y:S02]  /*0ee0*/  ISETP.NE.AND P1, PT, R5, RZ, PT ;  /* 0x000000ff0500720c */ /* 0x000fe40003f25270 */
[----:B-----5:R-:W-:Y:S02]  /*0ef0*/  PRMT R5, R10, 0x7770, RZ ;  /* 0x000077700a057816 */ /* 0x020fe400000000ff */
[----:B------:R-:W-:Y:S02]  /*0f00*/  ISETP.NE.AND P5, PT, R0, RZ, P5 ;  /* 0x000000ff0000720c */ /* 0x000fe40002fa5270 */
[----:B------:R-:W-:Y:S02]  /*0f10*/  ISETP.NE.AND P2, PT, R4, RZ, PT ;  /* 0x000000ff0400720c */ /* 0x000fe40003f45270 */
[----:B------:R-:W-:-:S02]  /*0f20*/  ISETP.NE.AND P0, PT, R8, RZ, PT ;  /* 0x000000ff0800720c */ /* 0x000fc40003f05270 */
[----:B------:R-:W-:Y:S02]  /*0f30*/  PRMT R0, R9, 0x7771, RZ ;  /* 0x0000777109007816 */ /* 0x000fe400000000ff */
[----:B------:R-:W-:Y:S02]  /*0f40*/  PRMT R4, R10, 0x7771, RZ ;  /* 0x000077710a047816 */ /* 0x000fe400000000ff */
[----:B------:R-:W-:Y:S02]  /*0f50*/  ISETP.NE.AND P1, PT, R5, RZ, P1 ;  /* 0x000000ff0500720c */ /* 0x000fe40000f25270 */
[----:B------:R-:W-:Y:S02]  /*0f60*/  PRMT R5, R14, 0x7770, RZ ;  /* 0x000077700e057816 */ /* 0x000fe400000000ff */
[----:B------:R-:W-:Y:S02]  /*0f70*/  ISETP.NE.AND P0, PT, R0, RZ, P0 ;  /* 0x000000ff0000720c */ /* 0x000fe40000705270 */
[----:B------:R-:W-:-:S02]  /*0f80*/  ISETP.NE.AND P2, PT, R4, RZ, P2 ;  /* 0x000000ff0400720c */ /* 0x000fc40001745270 */
[----:B------:R-:W-:Y:S02]  /*0f90*/  PRMT R0, R14, 0x7771, RZ ;  /* 0x000077710e007816 */ /* 0x000fe400000000ff */
[C---:B------:R-:W-:Y:S02]  /*0fa0*/  PRMT R6, R15.reuse, 0x7770, RZ ;  /* 0x000077700f067816 */ /* 0x040fe400000000ff */
[----:B------:R-:W-:Y:S02]  /*0fb0*/  PRMT R4, R15, 0x7771, RZ ;  /* 0x000077710f047816 */ /* 0x000fe400000000ff */
[----:B------:R-:W-:Y:S02]  /*0fc0*/  ISETP.NE.AND P6, PT, R5, RZ, PT ;  /* 0x000000ff0500720c */ /* 0x000fe40003fc5270 */
[----:B------:R-:W-:Y:S02]  /*0fd0*/  SEL R5, RZ, 0x1, !P5 ;  /* 0x00000001ff057807 */ /* 0x000fe40006800000 */
[----:B------:R-:W-:-:S02]  /*0fe0*/  ISETP.NE.AND P3, PT, R0, RZ, PT ;  /* 0x000000ff0000720c */ /* 0x000fc40003f65270 */
[----:B------:R-:W-:Y:S02]  /*0ff0*/  ISETP.NE.AND P4, PT, R6, RZ, PT ;  /* 0x000000ff0600720c */ /* 0x000fe40003f85270 */
[----:B------:R-:W-:Y:S02]  /*1000*/  ISETP.NE.AND P5, PT, R4, RZ, PT ;  /* 0x000000ff0400720c */ /* 0x000fe40003fa5270 */
[C---:B------:R-:W-:Y:S02]  /*1010*/  PRMT R6, R11.reuse, 0x7770, RZ ;  /* 0x000077700b067816 */ /* 0x040fe400000000ff */
[----:B------:R-:W-:Y:S02]  /*1020*/  PRMT R0, R11, 0x7771, RZ ;  /* 0x000077710b007816 */ /* 0x000fe400000000ff */
[C---:B------:R-:W-:Y:S02]  /*1030*/  PRMT R7, R12.reuse, 0x7770, RZ ;  /* 0x000077700c077816 */ /* 0x040fe400000000ff */
[----:B------:R-:W-:-:S02]  /*1040*/  PRMT R4, R12, 0x7771, RZ ;  /* 0x000077710c047816 */ /* 0x000fc400000000ff */
[----:B------:R-:W-:Y:S02]  /*1050*/  ISETP.NE.AND P6, PT, R6, RZ, P6 ;  /* 0x000000ff0600720c */ /* 0x000fe400037c5270 */
[----:B------:R-:W-:Y:S02]  /*1060*/  ISETP.NE.AND P3, PT, R0, RZ, P3 ;  /* 0x000000ff0000720c */ /* 0x000fe40001f65270 */
[----:B------:R-:W-:Y:S02]  /*1070*/  ISETP.NE.AND P4, PT, R7, RZ, P4 ;  /* 0x000000ff0700720c */ /* 0x000fe40002785270 */
[----:B------:R-:W-:Y:S02]  /*1080*/  ISETP.NE.AND P5, PT, R4, RZ, P5 ;  /* 0x000000ff0400720c */ /* 0x000fe40002fa5270 */
[----:B------:R-:W-:Y:S02]  /*1090*/  SEL R0, RZ, 0x1, !P0 ;  /* 0x00000001ff007807 */ /* 0x000fe40004000000 */
        /* <DEDUP_REMOVED lines=9> */
[----:B------:R-:W-:Y:S01]  /*1130*/  PRMT R11, R11, 0x7604, R8 ;  /* 0x000076040b0b7816 */ /* 0x000fe20000000008 */
[----:B------:R-:W-:Y:S04]  /*1140*/  STG.E.U16 desc[UR12][R2.64], R5 ;  /* 0x0000000502007986 */ /* 0x000fe8000c10150c */
[----:B------:R-:W-:Y:S04]  /*1150*/  STG.E.U16 desc[UR12][R2.64+0x100], R7 ;  /* 0x0001000702007986 */ /* 0x000fe8000c10150c */
[----:B------:R-:W-:Y:S04]  /*1160*/  STG.E.U16 desc[UR12][R2.64+0x200], R9 ;  /* 0x0002000902007986 */ /* 0x000fe8000c10150c */
[----:B------:R-:W-:Y:S01]  /*1170*/  STG.E.U16 desc[UR12][R2.64+0x300], R11 ;  /* 0x0003000b02007986 */ /* 0x000fe2000c10150c */
[----:B------:R-:W-:Y:S05]  /*1180*/  EXIT ;  /* 0x000000000000794d */ /* 0x000fea0003800000 */
.L_x_1224:
        /* <DEDUP_REMOVED lines=15> */
.L_x_16946:


//--------------------- .text._ZN2at6native29vectorized_elementwise_kernelILi4ENS0_13BinaryFunctorIbbbNS0_15binary_internal10MulFunctorIbEEEESt5arrayIPcLm3EEEEviT0_T1_ --------------------------
	.section	.text._ZN2at6native29vectorized_elementwise_kernelILi4ENS0_13BinaryFunctorIbbbNS0_15binary_internal10MulFunctorIbEEEESt5arrayIPcLm3EEEEviT0_T1_,"ax",@progbits
	.align	128
        .global         _ZN2at6native29vectorized_elementwise_kernelILi4ENS0_13BinaryFunctorIbbbNS0_15binary_internal10MulFunctorIbEEEESt5arrayIPcLm3EEEEviT0_T1_
        .type           _ZN2at6native29vectorized_elementwise_kernelILi4ENS0_13BinaryFunctorIbbbNS0_15binary_internal10MulFunctorIbEEEESt5arrayIPcLm3EEEEviT0_T1_,@function
        .size           _ZN2at6native29vectorized_elementwise_kernelILi4ENS0_13BinaryFunctorIbbbNS0_15binary_internal10MulFunctorIbEEEESt5arrayIPcLm3EEEEviT0_T1_,(.L_x_16947 - _ZN2at6native29vectorized_elementwise_kernelILi4ENS0_13BinaryFunctorIbbbNS0_15binary_internal10MulFunctorIbEEEESt5arrayIPcLm3EEEEviT0_T1_)
        .other          _ZN2at6native29vectorized_elementwise_kernelILi4ENS0_13BinaryFunctorIbbbNS0_15binary_internal10MulFunctorIbEEEESt5arrayIPcLm3EEEEviT0_T1_,@"STO_CUDA_ENTRY STV_DEFAULT"
_ZN2at6native29vectorized_elementwise_kernelILi4ENS0_13BinaryFunctorIbbbNS0_15binary_internal10MulFunctorIbEEEESt5arrayIPcLm3EEEEviT0_T1_:
.text._ZN2at6native29vectorized_elementwise_kernelILi4ENS0_13BinaryFunctorIbbbNS0_15binary_internal10MulFunctorIbEEEESt5arrayIPcLm3EEEEviT0_T1_:
        /* <DEDUP_REMOVED lines=155> */
.L_x_1228:
        /* <DEDUP_REMOVED lines=8> */
.L_x_1229:
        /* <DEDUP_REMOVED lines=8> */
.L_x_1230:
        /* <DEDUP_REMOVED lines=8> */
.L_x_1231:
        /* <DEDUP_REMOVED lines=9> */
.L_x_1232:
[----:B------:R-:W-:Y:S05]  /*0bc0*/  BSYNC.RELIABLE B1 ;  /* 0x0000000000017941 */ /* 0x000fea0003800100 */
.L_x_1227:
[----:B------:R-:W-:-:S13]  /*0bd0*/  ISETP.GE.U32.AND P0, PT, R0, UR5, PT ;  /* 0x0000000500007c0c */ /* 0x000fda000bf06070 */
[----:B------:R-:W3:Y:S01]  /*0be0*/  @!P0 LDC.64 R6, c[0x0][0x388] ;  /* 0x0000e200ff068b82 */ /* 0x000ee20000000a00 */
[C---:B012---:R-:W-:Y:S02]  /*0bf0*/  @!P0 VIADD R5, R0.reuse, UR4 ;  /* 0x0000000400058c36 */ /* 0x047fe40008000000 */
[----:B------:R-:W-:-:S03]  /*0c00*/  @!P0 VIADD R0, R0, 0x80 ;  /* 0x0000008000008836 */ /* 0x000fc60000000000 */
[----:B---3--:R-:W-:-:S05]  /*0c10*/  @!P0 IADD3 R4, P1, PT, R5, R6, RZ ;  /* 0x0000000605048210 */ /* 0x008fca0007f3e0ff */
[----:B------:R-:W-:-:S05]  /*0c20*/  @!P0 IMAD.X R5, RZ, RZ, R7, P1 ;  /* 0x000000ffff058224 */ /* 0x000fca00008e0607 */
[----:B------:R3:W-:Y:S03]  /*0c30*/  @!P0 STG.E.U8 desc[UR12][R4.64], R3 ;  /* 0x0000000304008986 */ /* 0x0007e6000c10110c */
.L_x_1233:
[----:B------:R-:W-:Y:S05]  /*0c40*/  BSYNC.RECONVERGENT B0 ;  /* 0x0000000000007941 */ /* 0x000fea0003800200 */
.L_x_1226:
        /* <DEDUP_REMOVED lines=9> */
.L_x_1225:
[----:B------:R-:W0:Y:S01]  /*0ce0*/  LDCU.128 UR8, c[0x0][0x390] ;  /* 0x00007200ff0877ac */ /* 0x000e220008000c00 */
[----:B------:R-:W1:Y:S01]  /*0cf0*/  S2R R0, SR_TID.X ;  /* 0x0000000000007919 */ /* 0x000e620000002100 */
[----:B0-----:R-:W-:-:S04]  /*0d00*/  UIADD3 UR6, UP0, UPT, UR4, UR10, URZ ;  /* 0x0000000a04067290 */ /* 0x001fc8000ff1e0ff */
[----:B------:R-:W-:Y:S02]  /*0d10*/  UIADD3.X UR7, UPT, UPT, URZ, UR11, URZ, UP0, !UPT ;  /* 0x0000000bff077290 */ /* 0x000fe400087fe4ff */
[----:B------:R-:W-:Y:S01]  /*0d20*/  UIADD3 UR8, UP0, UPT, UR4, UR8, URZ ;  /* 0x0000000804087290 */ /* 0x000fe2000ff1e0ff */
[----:B------:R-:W-:-:S03]  /*0d30*/  IMAD.U32 R4, RZ, RZ, UR6 ;  /* 0x00000006ff047e24 */ /* 0x000fc6000f8e00ff */
[----:B------:R-:W-:Y:S01]  /*0d40*/  IMAD.U32 R5, RZ, RZ, UR7 ;  /* 0x00000007ff057e24 */ /* 0x000fe2000f8e00ff */
[----:B------:R-:W-:Y:S01]  /*0d50*/  UIADD3.X UR6, UPT, UPT, URZ, UR9, URZ, UP0, !UPT ;  /* 0x00000009ff067290 */ /* 0x000fe200087fe4ff */
[----:B------:R-:W-:Y:S02]  /*0d60*/  IMAD.U32 R2, RZ, RZ, UR8 ;  /* 0x00000008ff027e24 */ /* 0x000fe4000f8e00ff */
[----:B-1----:R-:W-:-:S04]  /*0d70*/  IMAD.WIDE.U32 R4, R0, 0x4, R4 ;  /* 0x0000000400047825 */ /* 0x002fc800078e0004 */
[----:B------:R-:W-:Y:S01]  /*0d80*/  IMAD.U32 R3, RZ, RZ, UR6 ;  /* 0x00000006ff037e24 */ /* 0x000fe2000f8e00ff */
[----:B------:R-:W2:Y:S03]  /*0d90*/  LDG.E R7, desc[UR12][R4.64] ;  /* 0x0000000c04077981 */ /* 0x000ea6000c1e1900 */
[----:B------:R-:W0:Y:S01]  /*0da0*/  LDCU.64 UR6, c[0x0][0x388] ;  /* 0x00007100ff0677ac */ /* 0x000e220008000a00 */
[----:B------:R-:W-:Y:S01]  /*0db0*/  IMAD.WIDE.U32 R2, R0, 0x4, R2 ;  /* 0x0000000400027825 */ /* 0x000fe200078e0002 */
[----:B------:R-:W3:Y:S04]  /*0dc0*/  LDG.E R11, desc[UR12][R4.64+0x200] ;  /* 0x0002000c040b7981 */ /* 0x000ee8000c1e1900 */
[----:B------:R-:W4:Y:S04]  /*0dd0*/  LDG.E R6, desc[UR12][R2.64] ;  /* 0x0000000c02067981 */ /* 0x000f28000c1e1900 */
[----:B------:R4:W5:Y:S01]  /*0de0*/  LDG.E R8, desc[UR12][R2.64+0x200] ;  /* 0x0002000c02087981 */ /* 0x000962000c1e1900 */
[----:B0-----:R-:W-:-:S04]  /*0df0*/  UIADD3 UR6, UP0, UPT, UR4, UR6, URZ ;  /* 0x0000000604067290 */ /* 0x001fc8000ff1e0ff */
[----:B------:R-:W-:Y:S01]  /*0e00*/  UIADD3.X UR7, UPT, UPT, URZ, UR7, URZ, UP0, !UPT ;  /* 0x00000007ff077290 */ /* 0x000fe200087fe4ff */
[C---:B--2---:R-:W-:Y:S02]  /*0e10*/  PRMT R9, R7.reuse, 0x7770, RZ ;  /* 0x0000777007097816 */ /* 0x044fe400000000ff */
[----:B------:R-:W-:Y:S02]  /*0e20*/  PRMT R10, R7, 0x7771, RZ ;  /* 0x00007771070a7816 */ /* 0x000fe400000000ff */
[----:B------:R-:W-:Y:S02]  /*0e30*/  ISETP.NE.AND P5, PT, R9, RZ, PT ;  /* 0x000000ff0900720c */ /* 0x000fe40003fa5270 */
[----:B------:R-:W-:Y:S02]  /*0e40*/  PRMT R9, R7, 0x7772, RZ ;  /* 0x0000777207097816 */ /* 0x000fe400000000ff */
[----:B------:R-:W-:Y:S02]  /*0e50*/  ISETP.NE.AND P0, PT, R10, RZ, PT ;  /* 0x000000ff0a00720c */ /* 0x000fe40003f05270 */
[----:B------:R-:W-:-:S02]  /*0e60*/  ISETP.NE.AND P2, PT, R9, RZ, PT ;  /* 0x000000ff0900720c */ /* 0x000fc40003f45270 */
[C---:B----4-:R-:W-:Y:S02]  /*0e70*/  PRMT R2, R6.reuse, 0x7772, RZ ;  /* 0x0000777206027816 */ /* 0x050fe400000000ff */
[----:B---3--:R-:W-:Y:S02]  /*0e80*/  PRMT R3, R11, 0x7770, RZ ;  /* 0x000077700b037816 */ /* 0x008fe400000000ff */
[----:B------:R-:W-:Y:S02]  /*0e90*/  PRMT R10, R7, 0x7773, RZ ;  /* 0x00007773070a7816 */ /* 0x000fe400000000ff */
[----:B------:R-:W-:Y:S02]  /*0ea0*/  PRMT R7, R6, 0x7770, RZ ;  /* 0x0000777006077816 */ /* 0x000fe400000000ff */
[----:B------:R-:W-:Y:S02]  /*0eb0*/  ISETP.NE.AND P2, PT, R2, RZ, P2 ;  /* 0x000000ff0200720c */ /* 0x000fe40001745270 */
[----:B------:R-:W-:-:S02]  /*0ec0*/  ISETP.NE.AND P6, PT, R3, RZ, PT ;  /* 0x000000ff0300720c */ /* 0x000fc40003fc5270 */
[----:B------:R-:W-:Y:S02]  /*0ed0*/  PRMT R4, R6, 0x7771, RZ ;  /* 0x0000777106047816 */ /* 0x000fe400000000ff */
[C---:B------:R-:W-:Y:S02]  /*0ee0*/  PRMT R2, R11.reuse, 0x7771, RZ ;  /* 0x000077710b027816 */ /* 0x040fe400000000ff */
[----:B------:R-:W-:Y:S02]  /*0ef0*/  PRMT R3, R11, 0x7772, RZ ;  /* 0x000077720b037816 */ /* 0x000fe400000000ff */
[----:B------:R-:W-:Y:S02]  /*0f00*/  ISETP.NE.AND P5, PT, R7, RZ, P5 ;  /* 0x000000ff0700720c */ /* 0x000fe40002fa5270 */
[----:B------:R-:W-:Y:S02]  /*0f10*/  PRMT R11, R11, 0x7773, RZ ;  /* 0x000077730b0b7816 */ /* 0x000fe400000000ff */
[----:B------:R-:W-:-:S02]  /*0f20*/  ISETP.NE.AND P0, PT, R4, RZ, P0 ;  /* 0x000000ff0400720c */ /* 0x000fc40000705270 */
[----:B------:R-:W-:Y:S02]  /*0f30*/  ISETP.NE.AND P3, PT, R2, RZ, PT ;  /* 0x000000ff0200720c */ /* 0x000fe40003f65270 */
[----:B------:R-:W-:Y:S02]  /*0f40*/  ISETP.NE.AND P4, PT, R3, RZ, PT ;  /* 0x000000ff0300720c */ /* 0x000fe40003f85270 */
[----:B------:R-:W-:Y:S02]  /*0f50*/  SEL R7, RZ, 0x1, !P5 ;  /* 0x00000001ff077807 */ /* 0x000fe40006800000 */
[C---:B-----5:R-:W-:Y:S02]  /*0f60*/  PRMT R2, R8.reuse, 0x7770, RZ ;  /* 0x0000777008027816 */ /* 0x060fe400000000ff */
[C---:B------:R-:W-:Y:S02]  /*0f70*/  PRMT R3, R8.reuse, 0x7771, RZ ;  /* 0x0000777108037816 */ /* 0x040fe400000000ff */
[----:B------:R-:W-:-:S02]  /*0f80*/  PRMT R4, R8, 0x7772, RZ ;  /* 0x0000777208047816 */ /* 0x000fc400000000ff */
[----:B------:R-:W-:Y:S02]  /*0f90*/  ISETP.NE.AND P1, PT, R10, RZ, PT ;  /* 0x000000ff0a00720c */ /* 0x000fe40003f25270 */
[----:B------:R-:W-:Y:S02]  /*0fa0*/  PRMT R6, R6, 0x7773, RZ ;  /* 0x0000777306067816 */ /* 0x000fe400000000ff */
[----:B------:R-:W-:Y:S02]  /*0fb0*/  ISETP.NE.AND P5, PT, R11, RZ, PT ;  /* 0x000000ff0b00720c */ /* 0x000fe40003fa5270 */
[----:B------:R-:W-:Y:S02]  /*0fc0*/  PRMT R8, R8, 0x7773, RZ ;  /* 0x0000777308087816 */ /* 0x000fe400000000ff */
[----:B------:R-:W-:Y:S02]  /*0fd0*/  ISETP.NE.AND P1, PT, R6, RZ, P1 ;  /* 0x000000ff0600720c */ /* 0x000fe40000f25270 */
[----:B------:R-:W-:-:S02]  /*0fe0*/  ISETP.NE.AND P6, PT, R2, RZ, P6 ;  /* 0x000000ff0200720c */ /* 0x000fc400037c5270 */
[----:B------:R-:W-:Y:S02]  /*0ff0*/  ISETP.NE.AND P3, PT, R3, RZ, P3 ;  /* 0x000000ff0300720c */ /* 0x000fe40001f65270 */
[----:B------:R-:W-:Y:S02]  /*1000*/  ISETP.NE.AND P4, PT, R4, RZ, P4 ;  /* 0x000000ff0400720c */ /* 0x000fe40002785270 */
[----:B------:R-:W-:Y:S02]  /*1010*/  ISETP.NE.AND P5, PT, R8, RZ, P5 ;  /* 0x000000ff0800720c */ /* 0x000fe40002fa5270 */
[----:B------:R-:W-:Y:S02]  /*1020*/  SEL R6, RZ, 0x1, !P0 ;  /* 0x00000001ff067807 */ /* 0x000fe40004000000 */
[----:B------:R-:W-:Y:S02]  /*1030*/  SEL R4, RZ, 0x1, !P1 ;  /* 0x00000001ff047807 */ /* 0x000fe40004800000 */
[----:B------:R-:W-:-:S02]  /*1040*/  SEL R5, RZ, 0x1, !P2 ;  /* 0x00000001ff057807 */ /* 0x000fc40005000000 */
[----:B------:R-:W-:Y:S02]  /*1050*/  SEL R11, RZ, 0x1, !P6 ;  /* 0x00000001ff0b7807 */ /* 0x000fe40007000000 */
[----:B------:R-:W-:Y:S02]  /*1060*/  SEL R10, RZ, 0x1, !P3 ;  /* 0x00000001ff0a7807 */ /* 0x000fe40005800000 */
[----:B------:R-:W-:Y:S02]  /*1070*/  SEL R8, RZ, 0x1, !P5 ;  /* 0x00000001ff087807 */ /* 0x000fe40006800000 */
[----:B------:R-:W-:Y:S01]  /*1080*/  SEL R9, RZ, 0x1, !P4 ;  /* 0x00000001ff097807 */ /* 0x000fe20006000000 */
[----:B------:R-:W-:Y:S01]  /*1090*/  IMAD.U32 R2, RZ, RZ, UR6 ;  /* 0x00000006ff027e24 */ /* 0x000fe2000f8e00ff */
[----:B------:R-:W-:Y:S01]  /*10a0*/  PRMT R7, R7, 0x3340, R6 ;  /* 0x0000334007077816 */ /* 0x000fe20000000006 */
[----:B------:R-:W-:Y:S01]  /*10b0*/  IMAD.U32 R3, RZ, RZ, UR7 ;  /* 0x00000007ff037e24 */ /* 0x000fe2000f8e00ff */
[----:B------:R-:W-:-:S02]  /*10c0*/  PRMT R4, R5, 0x3340, R4 ;  /* 0x0000334005047816 */ /* 0x000fc40000000004 */
[----:B------:R-:W-:Y:S02]  /*10d0*/  PRMT R11, R11, 0x3340, R10 ;  /* 0x000033400b0b7816 */ /* 0x000fe4000000000a */
[----:B------:R-:W-:Y:S01]  /*10e0*/  PRMT R8, R9, 0x3340, R8 ;  /* 0x0000334009087816 */ /* 0x000fe20000000008 */
[----:B------:R-:W-:Y:S01]  /*10f0*/  IMAD.WIDE.U32 R2, R0, 0x4, R2 ;  /* 0x0000000400027825 */ /* 0x000fe200078e0002 */
[----:B------:R-:W-:Y:S02]  /*1100*/  PRMT R7, R7, 0x5410, R4 ;  /* 0x0000541007077816 */ /* 0x000fe40000000004 */
[----:B------:R-:W-:-:S03]  /*1110*/  PRMT R11, R11, 0x5410, R8 ;  /* 0x000054100b0b7816 */ /* 0x000fc60000000008 */
[----:B------:R-:W-:Y:S04]  /*1120*/  STG.E desc[UR12][R2.64], R7 ;  /* 0x0000000702007986 */ /* 0x000fe8000c10190c */
[----:B------:R-:W-:Y:S01]  /*1130*/  STG.E desc[UR12][R2.64+0x200], R11 ;  /* 0x0002000b02007986 */ /* 0x000fe2000c10190c */
[----:B------:R-:W-:Y:S05]  /*1140*/  EXIT ;  /* 0x000000000000794d */ /* 0x000fea0003800000 */
.L_x_1234:
        /* <DEDUP_REMOVED lines=11> */
.L_x_16947:


//--------------------- .text._ZN2at6native29vectorized_elementwise_kernelILi8ENS0_13BinaryFunctorIbbbNS0_15binary_internal10MulFunctorIbEEEESt5arrayIPcLm3EEEEviT0_T1_ --------------------------
	.section	.text._ZN2at6native29vectorized_elementwise_kernelILi8ENS0_13BinaryFunctorIbbbNS0_15binary_internal10MulFunctorIbEEEESt5arrayIPcLm3EEEEviT0_T1_,"ax",@progbits
	.align	128
        .global         _ZN2at6native29vectorized_elementwise_kernelILi8ENS0_13BinaryFunctorIbbbNS0_15binary_internal10MulFunctorIbEEEESt5arrayIPcLm3EEEEviT0_T1_
        .type           _ZN2at6native29vectorized_elementwise_kernelILi8ENS0_13BinaryFunctorIbbbNS0_15binary_internal10MulFunctorIbEEEESt5arrayIPcLm3EEEEviT0_T1_,@function
        .size           _ZN2at6native29vectorized_elementwise_kernelILi8ENS0_13BinaryFunctorIbbbNS0_15binary_internal10MulFunctorIbEEEESt5arrayIPcLm3EEEEviT0_T1_,(.L_x_16948 - _ZN2at6native29vectorized_elementwise_kernelILi8ENS0_13BinaryFunctorIbbbNS0_15binary_internal10MulFunctorIbEEEESt5arrayIPcLm3EEEEviT0_T1_)
        .other          _ZN2at6native29vectorized_elementwise_kernelILi8ENS0_13BinaryFunctorIbbbNS0_15binary_internal10MulFunctorIbEEEESt5arrayIPcLm3EEEEviT0_T1_,@"STO_CUDA_ENTRY STV_DEFAULT"
_ZN2at6native29vectorized_elementwise_kernelILi8ENS0_13BinaryFunctorIbbbNS0_15binary_internal10MulFunctorIbEEEESt5arrayIPcLm3EEEEviT0_T1_:
.text._ZN2at6native29vectorized_elementwise_kernelILi8ENS0_13BinaryFunctorIbbbNS0_15binary_internal10MulFunctorIbEEEESt5arrayIPcLm3EEEEviT0_T1_:
[----:B------:R-:W-:Y:S01]  /*0000*/  LDC R1, c[0x0][0x37c] ;  /* 0x0000df00ff017b82 */ /* 0x000fe20000000800 */
[----:B------:R-:W-:Y:S05]  /*0010*/  EXIT ;  /* 0x000000000000794d */ /* 0x000fea0003800000 */
.L_x_1235:
        /* <DEDUP_REMOVED lines=14> */
.L_x_16948:


//--------------------- .text._ZN2at6native18elementwise_kernelILi128ELi4EZNS0_15gpu_kernel_implINS0_13AUnaryFunctorIN3c108BFloat16ES5_S5_NS0_15binary_internal10MulFunctorIfEEEEEEvRNS_18TensorIteratorBaseERKT_EUliE_EEviT1_ --------------------------
	.section	.text._ZN2at6native18elementwise_kernelILi128ELi4EZNS0_15gpu_kernel_implINS0_13AUnaryFunctorIN3c108BFloat16ES5_S5_NS0_15binary_internal10MulFunctorIfEEEEEEvRNS_18TensorIteratorBaseERKT_EUliE_EEviT1_,"ax",@progbits
	.align	128
        .global         _ZN2at6native18elementwise_kernelILi128ELi4EZNS0_15gpu_kernel_implINS0_13AUnaryFunctorIN3c108BFloat16ES5_S5_NS0_15binary_internal10MulFunctorIfEEEEEEvRNS_18TensorIteratorBaseERKT_EUliE_EEviT1_
        .type           _ZN2at6native18elementwise_kernelILi128ELi4EZNS0_15gpu_kernel_implINS0_13AUnaryFunctorIN3c108BFloat16ES5_S5_NS0_15binary_internal10MulFunctorIfEEEEEEvRNS_18TensorIteratorBaseERKT_EUliE_EEviT1_,@function
        .size           _ZN2at6native18elementwise_kernelILi128ELi4EZNS0_15gpu_kernel_implINS0_13AUnaryFunctorIN3c108BFloat16ES5_S5_NS0_15binary_internal10MulFunctorIfEEEEEEvRNS_18TensorIteratorBaseERKT_EUliE_EEviT1_,(.L_x_16949 - _ZN2at6native18elementwise_kernelILi128ELi4EZNS0_15gpu_kernel_implINS0_13AUnaryFunctorIN3c108BFloat16ES5_S5_NS0_15binary_internal10MulFunctorIfEEEEEEvRNS_18TensorIteratorBaseERKT_EUliE_EEviT1_)
        .other          _ZN2at6native18elementwise_kernelILi128ELi4EZNS0_15gpu_kernel_implINS0_13AUnaryFunctorIN3c108BFloat16ES5_S5_NS0_15binary_internal10MulFunctorIfEEEEEEvRNS_18TensorIteratorBaseERKT_EUliE_EEviT1_,@"STO_CUDA_ENTRY STV_DEFAULT"
_ZN2at6native18elementwise_kernelILi128ELi4EZNS0_15gpu_kernel_implINS0_13AUnaryFunctorIN3c108BFloat16ES5_S5_NS0_15binary_internal10MulFunctorIfEEEEEEvRNS_18TensorIteratorBaseERKT_EUliE_EEviT1_:
.text._ZN2at6native18elementwise_kernelILi128ELi4EZNS0_15gpu_kernel_implINS0_13AUnaryFunctorIN3c108BFloat16ES5_S5_NS0_15binary_internal10MulFunctorIfEEEEEEvRNS_18TensorIteratorBaseERKT_EUliE_EEviT1_:
        /* <DEDUP_REMOVED lines=9> */
[----:B---3--:R-:W-:-:S02]  /*0090*/  UIADD3 UR40, UPT, UPT, UR39, -0x1, URZ ;  /* 0xffffffff27287890 */ /* 0x008fc4000fffe0ff */
[----:B--2---:R-:W-:Y:S02]  /*00a0*/  USHF.L.U32 UR4, UR4, 0x9, URZ ;  /* 0x0000000904047899 */ /* 0x004fe400080006ff */
[----:B------:R-:W-:-:S04]  /*00b0*/  UISETP.LT.U32.AND UP0, UPT, UR40, 0x18, UPT ;  /* 0x000000182800788c */ /* 0x000fc8000bf01070 */
[----:B------:R-:W-:Y:S01]  /*00c0*/  USEL UR38, UR40, 0x18, UP0 ;  /* 0x0000001828267887 */ /* 0x000fe20008000000 */
[----:B-1----:R-:W-:-:S03]  /*00d0*/  LOP3.LUT R17, R17, UR4, RZ, 0xfc, !PT ;  /* 0x0000000411117c12 */ /* 0x002fc6000f8efcff */
[----:B------:R-:W-:Y:S01]  /*00e0*/  UIADD3 UR38, UPT, UPT, UR38, 0x1, URZ ;  /* 0x0000000126267890 */ /* 0x000fe2000fffe0ff */
[----:B----4-:R-:W-:-:S13]  /*00f0*/  ISETP.GE.AND P0, PT, R17, UR5, PT ;  /* 0x0000000511007c0c */ /* 0x010fda000bf06270 */
[----:B0-----:R-:W-:Y:S05]  /*0100*/  @P0 BRA `(.L_x_1237) ;  /* 0x0000003000900947 */ /* 0x001fea0003800000 */
[----:B------:R-:W-:Y:S01]  /*0110*/  UISETP.NE.AND UP0, UPT, UR39, URZ, UPT ;  /* 0x000000ff2700728c */ /* 0x000fe2000bf05270 */
[----:B------:R-:W-:Y:S02]  /*0120*/  IMAD.MOV.U32 R0, RZ, RZ, RZ ;  /* 0x000000ffff007224 */ /* 0x000fe400078e00ff */
[----:B------:R-:W-:-:S06]  /*0130*/  IMAD.MOV.U32 R16, RZ, RZ, RZ ;  /* 0x000000ffff107224 */ /* 0x000fcc00078e00ff */
[----:B------:R-:W-:Y:S05]  /*0140*/  BRA.U !UP0, `(.L_x_1238) ;  /* 0x0000001108a87547 */ /* 0x000fea000b800000 */
[----:B------:R-:W0:Y:S01]  /*0150*/  LDCU.64 UR4, c[0x0][0x390] ;  /* 0x00007200ff0477ac */ /* 0x000e220008000a00 */
[----:B------:R-:W-:Y:S01]  /*0160*/  IMAD.MOV.U32 R16, RZ, RZ, RZ ;  /* 0x000000ffff107224 */ /* 0x000fe200078e00ff */
[----:B------:R-:W1:Y:S01]  /*0170*/  LDCU UR6, c[0x0][0x38c] ;  /* 0x00007180ff0677ac */ /* 0x000e620008000800 */
[----:B------:R-:W2:Y:S01]  /*0180*/  LDCU.64 UR8, c[0x0][0x4b8] ;  /* 0x00009700ff0877ac */ /* 0x000ea20008000a00 */
[----:B------:R-:W-:Y:S01]  /*0190*/  UISETP.NE.AND UP0, UPT, UR40, URZ, UPT ;  /* 0x000000ff2800728c */ /* 0x000fe2000bf05270 */
[----:B0-----:R-:W-:-:S05]  /*01a0*/  IMAD.HI.U32 R2, R17, UR4, R16 ;  /* 0x0000000411027c27 */ /* 0x001fca000f8e0010 */
[----:B------:R-:W-:-:S04]  /*01b0*/  SHF.R.U32.HI R3, RZ, UR5, R2 ;  /* 0x00000005ff037c19 */ /* 0x000fc80008011602 */
[----:B------:R-:W-:-:S05]  /*01c0*/  IADD3 R0, PT, PT, -R3, RZ, RZ ;  /* 0x000000ff03007210 */ /* 0x000fca0007ffe1ff */
        /* <DEDUP_REMOVED lines=290> */
.L_x_1238:
[----:B------:R-:W0:Y:S01]  /*13f0*/  LDCU.64 UR6, c[0x0][0x588] ;  /* 0x0000b100ff0677ac */ /* 0x000e220008000a00 */
        /* <DEDUP_REMOVED lines=13> */
[----:B------:R-:W2:Y:S02]  /*14d0*/  LDG.E.S8 R2, desc[UR36][R2.64] ;  /* 0x0000002402027981 */ /* 0x000ea4000c1e1300 */
[----:B--2---:R-:W0:Y:S02]  /*14e0*/  I2F.S16 R0, R2 ;  /* 0x0000000200007306 */ /* 0x004e240000101400 */
[----:B0-----:R-:W-:Y:S01]  /*14f0*/  F2FP.BF16.F32.PACK_AB R0, RZ, R0 ;  /* 0x00000000ff00723e */ /* 0x001fe200000010ff */
[----:B------:R-:W-:Y:S06]  /*1500*/  BRA `(.L_x_1244) ;  /* 0x0000000c00b47947 */ /* 0x000fec0003800000 */
.L_x_1242:
[----:B------:R-:W2:Y:S02]  /*1510*/  LDG.E.U8 R2, desc[UR36][R2.64] ;  /* 0x0000002402027981 */ /* 0x000ea4000c1e1100 */
[----:B--2---:R-:W-:-:S04]  /*1520*/  I2FP.F32.U32 R0, R2 ;  /* 0x0000000200007245 */ /* 0x004fc80000201000 */
[----:B------:R-:W-:Y:S01]  /*1530*/  F2FP.BF16.F32.PACK_AB R0, RZ, R0 ;  /* 0x00000000ff00723e */ /* 0x000fe200000010ff */
[----:B------:R-:W-:Y:S06]  /*1540*/  BRA `(.L_x_1244) ;  /* 0x0000000c00a47947 */ /* 0x000fec0003800000 */
.L_x_1241:
[----:B------:R-:W-:-:S09]  /*1550*/  UISETP.NE.AND UP0, UPT, UR4, 0x2, UPT ;  /* 0x000000020400788c */ /* 0x000fd2000bf05270 */
[----:B------:R-:W-:Y:S05]  /*1560*/  BRA.U !UP0, `(.L_x_1245) ;  /* 0x0000000108307547 */ /* 0x000fea000b800000 */
[----:B------:R-:W-:-:S09]  /*1570*/  UISETP.NE.AND UP0, UPT, UR4, 0x3, UPT ;  /* 0x000000030400788c */ /* 0x000fd2000bf05270 */
[----:B------:R-:W-:Y:S05]  /*1580*/  BRA.U !UP0, `(.L_x_1246) ;  /* 0x0000000108187547 */ /* 0x000fea000b800000 */
[----:B------:R-:W-:-:S09]  /*1590*/  UISETP.NE.AND UP0, UPT, UR4, 0x4, UPT ;  /* 0x000000040400788c */ /* 0x000fd2000bf05270 */
[----:B------:R-:W-:Y:S05]  /*15a0*/  BRA.U UP0, `(.L_x_1243) ;  /* 0x0000000900fc7547 */ /* 0x000fea000b800000 */
[----:B------:R-:W2:Y:S02]  /*15b0*/  LDG.E.64 R2, desc[UR36][R2.64] ;  /* 0x0000002402027981 */ /* 0x000ea4000c1e1b00 */
[----:B--2---:R-:W0:Y:S02]  /*15c0*/  I2F.S64 R0, R2 ;  /* 0x0000000200007312 */ /* 0x004e240000301400 */
[----:B0-----:R-:W-:Y:S01]  /*15d0*/  F2FP.BF16.F32.PACK_AB R0, RZ, R0 ;  /* 0x00000000ff00723e */ /* 0x001fe200000010ff */
[----:B------:R-:W-:Y:S06]  /*15e0*/  BRA `(.L_x_1244) ;  /* 0x0000000c007c7947 */ /* 0x000fec0003800000 */
.L_x_1246:
[----:B------:R-:W2:Y:S02]  /*15f0*/  LDG.E R2, desc[UR36][R2.64] ;  /* 0x0000002402027981 */ /* 0x000ea4000c1e1900 */
[----:B--2---:R-:W-:-:S04]  /*1600*/  I2FP.F32.S32 R0, R2 ;  /* 0x0000000200007245 */ /* 0x004fc80000201400 */
[----:B------:R-:W-:Y:S01]  /*1610*/  F2FP.BF16.F32.PACK_AB R0, RZ, R0 ;  /* 0x00000000ff00723e */ /* 0x000fe200000010ff */
[----:B------:R-:W-:Y:S06]  /*1620*/  BRA `(.L_x_1244) ;  /* 0x0000000c006c7947 */ /* 0x000fec0003800000 */
.L_x_1245:
[----:B------:R-:W2:Y:S02]  /*1630*/  LDG.E.U16 R2, desc[UR36][R2.64] ;  /* 0x0000002402027981 */ /* 0x000ea4000c1e1500 */
[----:B--2---:R-:W0:Y:S02]  /*1640*/  I2F.S16 R0, R2 ;  /* 0x0000000200007306 */ /* 0x004e240000101400 */
[----:B0-----:R-:W-:Y:S01]  /*1650*/  F2FP.BF16.F32.PACK_AB R0, RZ, R0 ;  /* 0x00000000ff00723e */ /* 0x001fe200000010ff */
[----:B------:R-:W-:Y:S06]  /*1660*/  BRA `(.L_x_1244) ;  /* 0x0000000c005c7947 */ /* 0x000fec0003800000 */
.L_x_1240:
[----:B------:R-:W-:-:S09]  /*1670*/  UISETP.GT.AND UP0, UPT, UR4, 0x6, UPT ;  /* 0x000000060400788c */ /* 0x000fd2000bf04270 */
[----:B------:R-:W-:Y:S05]  /*1680*/  BRA.U UP0, `(.L_x_1247) ;  /* 0x00000001002c7547 */ /* 0x000fea000b800000 */
[----:B------:R-:W-:-:S09]  /*1690*/  UISETP.NE.AND UP0, UPT, UR4, 0x5, UPT ;  /* 0x000000050400788c */ /* 0x000fd2000bf05270 */
[----:B------:R-:W-:Y:S05]  /*16a0*/  BRA.U !UP0, `(.L_x_1248) ;  /* 0x0000000108147547 */ /* 0x000fea000b800000 */
[----:B------:R-:W-:-:S09]  /*16b0*/  UISETP.NE.AND UP0, UPT, UR4, 0x6, UPT ;  /* 0x000000060400788c */ /* 0x000fd2000bf05270 */
[----:B------:R-:W-:Y:S05]  /*16c0*/  BRA.U UP0, `(.L_x_1243) ;  /* 0x0000000900b47547 */ /* 0x000fea000b800000 */
[----:B------:R-:W2:Y:S02]  /*16d0*/  LDG.E R2, desc[UR36][R2.64] ;  /* 0x0000002402027981 */ /* 0x000ea4000c1e1900 */
[----:B--2---:R-:W-:Y:S01]  /*16e0*/  F2FP.BF16.F32.PACK_AB R0, RZ, R2 ;  /* 0x00000002ff00723e */ /* 0x004fe200000010ff */
[----:B------:R-:W-:Y:S06]  /*16f0*/  BRA `(.L_x_1244) ;  /* 0x0000000c00387947 */ /* 0x000fec0003800000 */
.L_x_1248:
[----:B------:R-:W2:Y:S02]  /*1700*/  LDG.E.U16 R0, desc[UR36][R2.64] ;  /* 0x0000002402007981 */ /* 0x000ea4000c1e1500 */
[----:B--2---:R-:W-:-:S05]  /*1710*/  HADD2.F32 R0, -RZ, R0.H0_H0 ;  /* 0x20000000ff007230 */ /* 0x004fca0000004100 */
[----:B------:R-:W-:Y:S01]  /*1720*/  F2FP.BF16.F32.PACK_AB R0, RZ, R0 ;  /* 0x00000000ff00723e */ /* 0x000fe200000010ff */
[----:B------:R-:W-:Y:S06]  /*1730*/  BRA `(.L_x_1244) ;  /* 0x0000000c00287947 */ /* 0x000fec0003800000 */
.L_x_1247:
[----:B------:R-:W-:-:S09]  /*1740*/  UISETP.NE.AND UP0, UPT, UR4, 0x7, UPT ;  /* 0x000000070400788c */ /* 0x000fd2000bf05270 */
[----:B------:R-:W-:Y:S05]  /*1750*/  BRA.U !UP0, `(.L_x_1249) ;  /* 0x00000001082c7547 */ /* 0x000fea000b800000 */
[----:B------:R-:W-:-:S09]  /*1760*/  UISETP.NE.AND UP0, UPT, UR4, 0x8, UPT ;  /* 0x000000080400788c */ /* 0x000fd2000bf05270 */
[----:B------:R-:W-:Y:S05]  /*1770*/  BRA.U !UP0, `(.L_x_1250) ;  /* 0x0000000108147547 */ /* 0x000fea000b800000 */
[----:B------:R-:W-:-:S09]  /*1780*/  UISETP.NE.AND UP0, UPT, UR4, 0x9, UPT ;  /* 0x000000090400788c */ /* 0x000fd2000bf05270 */
[----:B------:R-:W-:Y:S05]  /*1790*/  BRA.U UP0, `(.L_x_1243) ;  /* 0x0000000900807547 */ /* 0x000fea000b800000 */
[----:B------:R-:W2:Y:S02]  /*17a0*/  LDG.E R2, desc[UR36][R2.64] ;  /* 0x0000002402027981 */ /* 0x000ea4000c1e1900 */
[----:B--2---:R-:W-:Y:S01]  /*17b0*/  F2FP.BF16.F32.PACK_AB R0, RZ, R2 ;  /* 0x00000002ff00723e */ /* 0x004fe200000010ff */
[----:B------:R-:W-:Y:S06]  /*17c0*/  BRA `(.L_x_1244) ;  /* 0x0000000c00047947 */ /* 0x000fec0003800000 */
.L_x_1250:
[----:B------:R-:W2:Y:S02]  /*17d0*/  LDG.E.U16 R2, desc[UR36][R2.64] ;  /* 0x0000002402027981 */ /* 0x000ea4000c1e1500 */
[----:B--2---:R-:W-:-:S05]  /*17e0*/  HADD2.F32 R0, -RZ, R2.H0_H0 ;  /* 0x20000002ff007230 */ /* 0x004fca0000004100 */
[----:B------:R-:W-:Y:S01]  /*17f0*/  F2FP.BF16.F32.PACK_AB R0, RZ, R0 ;  /* 0x00000000ff00723e */ /* 0x000fe200000010ff */
[----:B------:R-:W-:Y:S06]  /*1800*/  BRA `(.L_x_1244) ;  /* 0x0000000800f47947 */ /* 0x000fec0003800000 */
.L_x_1249:
[----:B------:R-:W2:Y:S01]  /*1810*/  LDG.E.64 R2, desc[UR36][R2.64] ;  /* 0x0000002402027981 */ /* 0x000ea2000c1e1b00 */
[----:B------:R-:W-:Y:S01]  /*1820*/  UMOV UR4, 0xf0000000 ;  /* 0xf000000000047882 */ /* 0x000fe20000000000 */
[----:B------:R-:W-:Y:S02]  /*1830*/  UMOV UR5, 0x380fffff ;  /* 0x380fffff00057882 */ /* 0x000fe40000000000 */
[----:B--2---:R-:W0:-:S15]  /*1840*/  DSETP.GEU.AND P0, PT, |R2|, UR4, PT ;  /* 0x0000000402007e2a */ /* 0x004e1e000bf0e200 */
[----:B------:R-:W-:-:S15]  /*1850*/  NOP ;  /* 0x0000000000007918 */ /* 0x000fde0000000000 */
[----:B------:R-:W-:-:S15]  /*1860*/  NOP ;  /* 0x0000000000007918 */ /* 0x000fde0000000000 */
[----:B------:R-:W-:-:S15]  /*1870*/  NOP ;  /* 0x0000000000007918 */ /* 0x000fde0000000000 */
[----:B------:R-:W-:-:S04]  /*1880*/  NOP ;  /* 0x0000000000007918 */ /* 0x000fc80000000000 */
[----:B------:R-:W0:Y:S02]  /*1890*/  F2F.F32.F64 R0, R2 ;  /* 0x0000000200007310 */ /* 0x000e240000301000 */
[----:B0-----:R-:W-:-:S05]  /*18a0*/  @!P0 FMUL R0, R0, 1.175494350822287508e-38 ;  /* 0x0080000000008820 */ /* 0x001fca0000400000 */
[----:B------:R-:W-:Y:S01]  /*18b0*/  F2FP.BF16.F32.PACK_AB R0, RZ, R0 ;  /* 0x00000000ff00723e */ /* 0x000fe200000010ff */
[----:B------:R-:W-:Y:S06]  /*18c0*/  BRA `(.L_x_1244) ;  /* 0x0000000800c47947 */ /* 0x000fec0003800000 */
.L_x_1239:
        /* <DEDUP_REMOVED lines=10> */
[----:B------:R-:W-:-:S04]  /*1970*/  FSEL R0, RZ, 1, !P0 ;  /* 0x3f800000ff007808 */ /* 0x000fc80004000000 */
[----:B------:R-:W-:Y:S01]  /*1980*/  F2FP.BF16.F32.PACK_AB R0, RZ, R0 ;  /* 0x00000000ff00723e */ /* 0x000fe200000010ff */
[----:B------:R-:W-:Y:S06]  /*1990*/  BRA `(.L_x_1244) ;  /* 0x0000000800907947 */ /* 0x000fec0003800000 */
.L_x_1253:
        /* <DEDUP_REMOVED lines=12> */
.L_x_1252:
[----:B------:R-:W-:-:S09]  /*1a60*/  UISETP.NE.AND UP0, UPT, UR4, 0xf, UPT ;  /* 0x0000000f0400788c */ /* 0x000fd2000bf05270 */
[----:B------:R-:W-:Y:S05]  /*1a70*/  BRA.U !UP0, `(.L_x_1254) ;  /* 0x0000000108987547 */ /* 0x000fea000b800000 */
[----:B------:R-:W-:-:S09]  /*1a80*/  UISETP.NE.AND UP0, UPT, UR4, 0x17, UPT ;  /* 0x000000170400788c */ /* 0x000fd2000bf05270 */
[----:B------:R-:W-:Y:S05]  /*1a90*/  BRA.U !UP0, `(.L_x_1255) ;  /* 0x00000001085c7547 */ /* 0x000fea000b800000 */
[----:B------:R-:W-:-:S09]  /*1aa0*/  UISETP.NE.AND UP0, UPT, UR4, 0x18, UPT ;  /* 0x000000180400788c */ /* 0x000fd2000bf05270 */
[----:B------:R-:W-:Y:S05]  /*1ab0*/  BRA.U UP0, `(.L_x_1243) ;  /* 0x0000000500b87547 */ /* 0x000fea000b800000 */
[----:B------:R-:W2:Y:S01]  /*1ac0*/  LDG.E.U8 R0, desc[UR36][R2.64] ;  /* 0x0000002402007981 */ /* 0x000ea2000c1e1100 */
[----:B------:R-:W-:Y:S02]  /*1ad0*/  IMAD.MOV.U32 R6, RZ, RZ, 0x1f ;  /* 0x0000001fff067424 */ /* 0x000fe400078e00ff */
[----:B--2---:R-:W-:-:S05]  /*1ae0*/  IMAD.SHL.U32 R0, R0, 0x1000000, RZ ;  /* 0x0100000000007824 */ /* 0x004fca00078e00ff */
[C---:B------:R-:W-:Y:S02]  /*1af0*/  LOP3.LUT R4, R0.reuse, 0x7f000000, RZ, 0xc0, !PT ;  /* 0x7f00000000047812 */ /* 0x040fe400078ec0ff */
[----:B------:R-:W-:Y:S02]  /*1b00*/  LOP3.LUT P0, RZ, R0, 0x7f000000, RZ, 0xc0, !PT ;  /* 0x7f00000000ff7812 */ /* 0x000fe4000780c0ff */
[----:B------:R-:W0:Y:S02]  /*1b10*/  FLO.U32 R5, R4 ;  /* 0x0000000400057300 */ /* 0x000e2400000e0000 */
[----:B0-----:R-:W-:-:S04]  /*1b20*/  IADD3 R5, PT, PT, -R5, RZ, RZ ;  /* 0x000000ff05057210 */ /* 0x001fc80007ffe1ff */
[----:B------:R-:W-:-:S05]  /*1b30*/  VIADDMNMX.U32 R5, R5, R6, 0x4, !PT ;  /* 0x0000000405057446 */ /* 0x000fca0007800006 */
[----:B------:R-:W-:-:S04]  /*1b40*/  VIADD R5, R5, 0xfffffffc ;  /* 0xfffffffc05057836 */ /* 0x000fc80000000000 */
[----:B------:R-:W-:Y:S01]  /*1b50*/  IMAD.SHL.U32 R7, R5, 0x800000, RZ ;  /* 0x0080000005077824 */ /* 0x000fe200078e00ff */
[C---:B------:R-:W-:Y:S01]  /*1b60*/  SHF.L.U32 R6, R4.reuse, R5, RZ ;  /* 0x0000000504067219 */ /* 0x040fe200000006ff */
[----:B------:R-:W-:-:S03]  /*1b70*/  VIADD R5, R4, 0x1000000 ;  /* 0x0100000004057836 */ /* 0x000fc60000000000 */
[----:B------:R-:W-:Y:S02]  /*1b80*/  LEA.HI R6, R6, -R7, RZ, 0x1c ;  /* 0x8000000706067211 */ /* 0x000fe400078fe0ff */
[----:B------:R-:W-:Y:S02]  /*1b90*/  SHF.R.S32.HI R5, RZ, 0x8, R5 ;  /* 0x00000008ff057819 */ /* 0x000fe40000011405 */
[----:B------:R-:W-:-:S04]  /*1ba0*/  IADD3 R6, PT, PT, R6, 0x3c000000, RZ ;  /* 0x3c00000006067810 */ /* 0x000fc80007ffe0ff */
[----:B------:R-:W-:-:S04]  /*1bb0*/  LOP3.LUT R5, R6, 0x7f800000, R5, 0xf8, !PT ;  /* 0x7f80000006057812 */ /* 0x000fc800078ef805 */
[----:B------:R-:W-:-:S04]  /*1bc0*/  SEL R5, R5, RZ, P0 ;  /* 0x000000ff05057207 */ /* 0x000fc80000000000 */
[----:B------:R-:W-:-:S04]  /*1bd0*/  LOP3.LUT R5, R5, 0x80000000, R0, 0xf8, !PT ;  /* 0x8000000005057812 */ /* 0x000fc800078ef800 */
[----:B------:R-:W-:-:S04]  /*1be0*/  F2FP.BF16.F32.PACK_AB R5, RZ, R5 ;  /* 0x00000005ff05723e */ /* 0x000fc800000010ff */
[----:B------:R-:W-:Y:S01]  /*1bf0*/  PRMT R0, R5, 0x7610, R0 ;  /* 0x0000761005007816 */ /* 0x000fe20000000000 */
[----:B------:R-:W-:Y:S06]  /*1c00*/  BRA `(.L_x_1244) ;  /* 0x0000000400f47947 */ /* 0x000fec0003800000 */
.L_x_1255:
[----:B------:R-:W2:Y:S02]  /*1c10*/  LDG.E.U8 R2, desc[UR36][R2.64] ;  /* 0x0000002402027981 */ /* 0x000ea4000c1e1100 */
[C---:B--2---:R-:W-:Y:S02]  /*1c20*/  IMAD.SHL.U32 R4, R2.reuse, 0x2000000, RZ ;  /* 0x0200000002047824 */ /* 0x044fe400078e00ff */
[----:B------:R-:W-:-:S03]  /*1c30*/  IMAD.SHL.U32 R5, R2, 0x100, RZ ;  /* 0x0000010002057824 */ /* 0x000fc600078e00ff */
[----:B------:R-:W-:-:S13]  /*1c40*/  ISETP.GT.U32.AND P0, PT, R4, 0x7ffffff, PT ;  /* 0x07ffffff0400780c */ /* 0x000fda0003f04070 */
[C---:B------:R-:W-:Y:S02]  /*1c50*/  @!P0 LOP3.LUT R0, R5.reuse, 0x7f00, RZ, 0xc0, !PT ;  /* 0x00007f0005008812 */ /* 0x040fe400078ec0ff */
[----:B------:R-:W-:Y:S02]  /*1c60*/  @P0 LEA.HI R4, R4, 0x70000000, RZ, 0x1c ;  /* 0x7000000004040811 */ /* 0x000fe400078fe0ff */
[----:B------:R-:W-:Y:S02]  /*1c70*/  @!P0 LOP3.LUT R0, R0, 0x3f000000, RZ, 0xfc, !PT ;  /* 0x3f00000000008812 */ /* 0x000fe400078efcff */
[----:B------:R-:W-:-:S03]  /*1c80*/  PRMT R5, R5, 0x9910, RZ ;  /* 0x0000991005057816 */ /* 0x000fc600000000ff */
[----:B------:R-:W-:Y:S01]  /*1c90*/  @!P0 FADD.FTZ R0, R0, -0.5 ;  /* 0xbf00000000008421 */ /* 0x000fe20000010000 */
[----:B------:R-:W-:-:S05]  /*1ca0*/  @P0 FMUL.FTZ R0, R4, 1.9259299443872358531e-34 ;  /* 0x0780000004000820 */ /* 0x000fca0000410000 */
[----:B------:R-:W-:-:S04]  /*1cb0*/  LOP3.LUT R0, R0, 0x80000000, R5, 0xf8, !PT ;  /* 0x8000000000007812 */ /* 0x000fc800078ef805 */
[----:B------:R-:W-:Y:S01]  /*1cc0*/  F2FP.BF16.F32.PACK_AB R0, RZ, R0 ;  /* 0x00000000ff00723e */ /* 0x000fe200000010ff */
[----:B------:R-:W-:Y:S06]  /*1cd0*/  BRA `(.L_x_1244) ;  /* 0x0000000400c07947 */ /* 0x000fec0003800000 */
.L_x_1254:
[----:B------:R0:W5:Y:S01]  /*1ce0*/  LDG.E.U16 R0, desc[UR36][R2.64] ;  /* 0x0000002402007981 */ /* 0x000162000c1e1500 */
[----:B------:R-:W-:Y:S05]  /*1cf0*/  BRA `(.L_x_1244) ;  /* 0x0000000400b87947 */ /* 0x000fea0003800000 */
.L_x_1251:
        /* <DEDUP_REMOVED lines=9> */
[----:B--2---:R-:W-:-:S04]  /*1d90*/  I2FP.F32.U32 R0, R0 ;  /* 0x0000000000007245 */ /* 0x004fc80000201000 */
[----:B------:R-:W-:Y:S01]  /*1da0*/  F2FP.BF16.F32.PACK_AB R0, RZ, R0 ;  /* 0x00000000ff00723e */ /* 0x000fe200000010ff */
[----:B------:R-:W-:Y:S06]  /*1db0*/  BRA `(.L_x_1244) ;  /* 0x0000000400887947 */ /* 0x000fec0003800000 */
.L_x_1258:
[----:B------:R-:W2:Y:S01]  /*1dc0*/  LDG.E.U8 R3, desc[UR36][R2.64] ;  /* 0x0000002402037981 */ /* 0x000ea2000c1e1100 */
[----:B------:R-:W-:Y:S01]  /*1dd0*/  BSSY.RECONVERGENT B0, `(.L_x_1259) ;  /* 0x0000018000007945 */ /* 0x000fe20003800200 */
[----:B------:R-:W-:Y:S01]  /*1de0*/  IMAD.MOV.U32 R0, RZ, RZ, RZ ;  /* 0x000000ffff007224 */ /* 0x000fe200078e00ff */
[----:B--2---:R-:W-:-:S13]  /*1df0*/  ISETP.NE.AND P0, PT, R3, RZ, PT ;  /* 0x000000ff0300720c */ /* 0x004fda0003f05270 */
[----:B------:R-:W-:Y:S05]  /*1e00*/  @!P0 BRA `(.L_x_1260) ;  /* 0x0000000000508947 */ /* 0x000fea0003800000 */
[----:B------:R-:W-:-:S13]  /*1e10*/  ISETP.NE.AND P0, PT, R3, 0x80, PT ;  /* 0x000000800300780c */ /* 0x000fda0003f05270 */
[----:B------:R-:W-:Y:S01]  /*1e20*/  @!P0 MOV R0, 0x7f800001 ;  /* 0x7f80000100008802 */ /* 0x000fe20000000f00 */
[----:B------:R-:W-:Y:S06]  /*1e30*/  @!P0 BRA `(.L_x_1260) ;  /* 0x0000000000448947 */ /* 0x000fec0003800000 */
[--C-:B------:R-:W-:Y:S01]  /*1e40*/  SHF.R.U32.HI R0, RZ, 0x3, R3.reuse ;  /* 0x00000003ff007819 */ /* 0x100fe20000011603 */
[----:B------:R-:W-:Y:S03]  /*1e50*/  BSSY.RECONVERGENT B1, `(.L_x_1261) ;  /* 0x000000c000017945 */ /* 0x000fe60003800200 */
[----:B------:R-:W-:Y:S02]  /*1e60*/  LOP3.LUT P0, R2, R0, 0xf, RZ, 0xc0, !PT ;  /* 0x0000000f00027812 */ /* 0x000fe4000780c0ff */
[----:B------:R-:W-:-:S05]  /*1e70*/  SHF.R.U32.HI R0, RZ, 0x7, R3 ;  /* 0x00000007ff007819 */ /* 0x000fca0000011603 */
[----:B------:R-:W-:Y:S01]  /*1e80*/  IMAD.U32 R7, R0, -0x80000000, RZ ;  /* 0x8000000000077824 */ /* 0x000fe200078e00ff */
[----:B------:R-:W-:-:S05]  /*1e90*/  LOP3.LUT R0, R3, 0x7, RZ, 0xc0, !PT ;  /* 0x0000000703007812 */ /* 0x000fca00078ec0ff */
[----:B------:R-:W-:Y:S05]  /*1ea0*/  @P0 BRA `(.L_x_1262) ;  /* 0x0000000000180947 */ /* 0x000fea0003800000 */
[----:B------:R-:W0:Y:S02]  /*1eb0*/  FLO.U32 R3, R0 ;  /* 0x0000000000037300 */ /* 0x000e2400000e0000 */
[----:B0-----:R-:W-:-:S04]  /*1ec0*/  IADD3 R3, PT, PT, -R3, 0x1f, RZ ;  /* 0x0000001f03037810 */ /* 0x001fc80007ffe1ff */
[----:B------:R-:W-:Y:S01]  /*1ed0*/  IADD3 R2, PT, PT, R2, 0x1d, -R3 ;  /* 0x0000001d02027810 */ /* 0x000fe20007ffe803 */
[----:B------:R-:W-:-:S05]  /*1ee0*/  VIADD R5, R3, 0xffffffe4 ;  /* 0xffffffe403057836 */ /* 0x000fca0000000000 */
[----:B------:R-:W-:-:S04]  /*1ef0*/  SHF.L.U32 R5, R0, R5, RZ ;  /* 0x0000000500057219 */ /* 0x000fc800000006ff */
[----:B------:R-:W-:-:S07]  /*1f00*/  LOP3.LUT R0, R5, 0x7, RZ, 0xc0, !PT ;  /* 0x0000000705007812 */ /* 0x000fce00078ec0ff */
.L_x_1262:
[----:B------:R-:W-:Y:S05]  /*1f10*/  BSYNC.RECONVERGENT B1 ;  /* 0x0000000000017941 */ /* 0x000fea0003800200 */
.L_x_1261:
[----:B------:R-:W-:Y:S01]  /*1f20*/  IMAD.SHL.U32 R0, R0, 0x100000, RZ ;  /* 0x0010000000007824 */ /* 0x000fe200078e00ff */
[----:B------:R-:W-:-:S04]  /*1f30*/  LEA R2, R2, 0x3b800000, 0x17 ;  /* 0x3b80000002027811 */ /* 0x000fc800078eb8ff */
[----:B------:R-:W-:-:S07]  /*1f40*/  LOP3.LUT R0, R2, R0, R7, 0xfe, !PT ;  /* 0x0000000002007212 */ /* 0x000fce00078efe07 */
.L_x_1260:
[----:B------:R-:W-:Y:S05]  /*1f50*/  BSYNC.RECONVERGENT B0 ;  /* 0x0000000000007941 */ /* 0x000fea0003800200 */
.L_x_1259:
[----:B------:R-:W-:Y:S01]  /*1f60*/  F2FP.BF16.F32.PACK_AB R0, RZ, R0 ;  /* 0x00000000ff00723e */ /* 0x000fe200000010ff */
[----:B------:R-:W-:Y:S06]  /*1f70*/  BRA `(.L_x_1244) ;  /* 0x0000000400187947 */ /* 0x000fec0003800000 */
.L_x_1257:
[----:B------:R-:W2:Y:S01]  /*1f80*/  LDG.E.U8 R3, desc[UR36][R2.64] ;  /* 0x0000002402037981 */ /* 0x000ea2000c1e1100 */
[----:B------:R-:W-:Y:S01]  /*1f90*/  BSSY.RECONVERGENT B0, `(.L_x_1263) ;  /* 0x0000018000007945 */ /* 0x000fe20003800200 */
[----:B------:R-:W-:Y:S01]  /*1fa0*/  HFMA2 R0, -RZ, RZ, 0, 0 ;  /* 0x00000000ff007431 */ /* 0x000fe200000001ff */
[----:B--2---:R-:W-:-:S13]  /*1fb0*/  ISETP.NE.AND P0, PT, R3, RZ, PT ;  /* 0x000000ff0300720c */ /* 0x004fda0003f05270 */
[----:B------:R-:W-:Y:S05]  /*1fc0*/  @!P0 BRA `(.L_x_1264) ;  /* 0x0000000000508947 */ /* 0x000fea0003800000 */
[----:B------:R-:W-:-:S13]  /*1fd0*/  ISETP.NE.AND P0, PT, R3, 0x80, PT ;  /* 0x000000800300780c */ /* 0x000fda0003f05270 */
[----:B------:R-:W-:Y:S01]  /*1fe0*/  @!P0 IMAD.MOV.U32 R0, RZ, RZ, 0x7f800001 ;  /* 0x7f800001ff008424 */ /* 0x000fe200078e00ff */
        /* <DEDUP_REMOVED lines=14> */
.L_x_1266:
[----:B------:R-:W-:Y:S05]  /*20d0*/  BSYNC.RECONVERGENT B1 ;  /* 0x0000000000017941 */ /* 0x000fea0003800200 */
.L_x_1265:
[----:B------:R-:W-:Y:S02]  /*20e0*/  SHF.L.U32 R0, R0, 0x15, RZ ;  /* 0x0000001500007819 */ /* 0x000fe400000006ff */
[----:B------:R-:W-:-:S04]  /*20f0*/  LEA R2, R2, 0x37800000, 0x17 ;  /* 0x3780000002027811 */ /* 0x000fc800078eb8ff */
[----:B------:R-:W-:-:S07]  /*2100*/  LOP3.LUT R0, R2, R0, R7, 0xfe, !PT ;  /* 0x0000000002007212 */ /* 0x000fce00078efe07 */
.L_x_1264:
[----:B------:R-:W-:Y:S05]  /*2110*/  BSYNC.RECONVERGENT B0 ;  /* 0x0000000000007941 */ /* 0x000fea0003800200 */
.L_x_1263:
[----:B------:R-:W-:Y:S01]  /*2120*/  F2FP.BF16.F32.PACK_AB R0, RZ, R0 ;  /* 0x00000000ff00723e */ /* 0x000fe200000010ff */
[----:B------:R-:W-:Y:S06]  /*2130*/  BRA `(.L_x_1244) ;  /* 0x0000000000a87947 */ /* 0x000fec0003800000 */
.L_x_1256:
[----:B------:R-:W-:-:S09]  /*2140*/  UISETP.NE.AND UP0, UPT, UR4, 0x1c, UPT ;  /* 0x0000001c0400788c */ /* 0x000fd2000bf05270 */
[----:B------:R-:W-:Y:S05]  /*2150*/  BRA.U !UP0, `(.L_x_1267) ;  /* 0x0000000108947547 */ /* 0x000fea000b800000 */
[----:B------:R-:W-:-:S09]  /*2160*/  UISETP.NE.AND UP0, UPT, UR4, 0x1d, UPT ;  /* 0x0000001d0400788c */ /* 0x000fd2000bf05270 */
[----:B------:R-:W-:Y:S05]  /*2170*/  BRA.U !UP0, `(.L_x_1268) ;  /* 0x00000001087c7547 */ /* 0x000fea000b800000 */
[----:B------:R-:W-:-:S09]  /*2180*/  UISETP.NE.AND UP0, UPT, UR4, 0x2c, UPT ;  /* 0x0000002c0400788c */ /* 0x000fd2000bf05270 */
[----:B------:R-:W-:Y:S05]  /*2190*/  BRA.U !UP0, `(.L_x_1269) ;  /* 0x0000000108487547 */ /* 0x000fea000b800000 */
.L_x_1243:
        /* <DEDUP_REMOVED lines=8> */
[----:B0-----:R-:W-:Y:S02]  /*2220*/  IMAD.U32 R4, RZ, RZ, UR4 ;  /* 0x00000004ff047e24 */ /* 0x001fe4000f8e00ff */
[----:B------:R-:W-:-:S02]  /*2230*/  IMAD.U32 R5, RZ, RZ, UR5 ;  /* 0x00000005ff057e24 */ /* 0x000fc4000f8e00ff */
[----:B-1----:R-:W-:Y:S01]  /*2240*/  IMAD.U32 R6, RZ, RZ, UR6 ;  /* 0x00000006ff067e24 */ /* 0x002fe2000f8e00ff */
[----:B------:R-:W-:Y:S01]  /*2250*/  MOV R7, UR7 ;  /* 0x0000000700077c02 */ /* 0x000fe20008000f00 */
[----:B---3--:R-:W-:Y:S02]  /*2260*/  IMAD.U32 R10, RZ, RZ, UR8 ;  /* 0x00000008ff0a7e24 */ /* 0x008fe4000f8e00ff */
[----:B------:R-:W-:-:S07]  /*2270*/  IMAD.U32 R11, RZ, RZ, UR9 ;  /* 0x00000009ff0b7e24 */ /* 0x000fce000f8e00ff */
[----:B------:R-:W-:-:S07]  /*2280*/  LEPC R20, `(.L_x_1270) ;  /* 0x000000001014794e */ /* 0x000fce0000000000 */
[----:B--2---:R-:W-:Y:S05]  /*2290*/  CALL.ABS.NOINC R2 ;  /* 0x0000000002007343 */ /* 0x004fea0003c00000 */
.L_x_1270:
[----:B------:R-:W-:Y:S01]  /*22a0*/  PRMT R0, RZ, 0x7610, R0 ;  /* 0x00007610ff007816 */ /* 0x000fe20000000000 */
[----:B------:R-:W-:Y:S06]  /*22b0*/  BRA `(.L_x_1244) ;  /* 0x0000000000487947 */ /* 0x000fec0003800000 */
.L_x_1269:
[----:B------:R-:W2:Y:S01]  /*22c0*/  LDG.E.U8 R2, desc[UR36][R2.64] ;  /* 0x0000002402027981 */ /* 0x000ea2000c1e1100 */
[----:B------:R-:W-:Y:S01]  /*22d0*/  BSSY.RECONVERGENT B0, `(.L_x_1271) ;  /* 0x0000007000007945 */ /* 0x000fe20003800200 */
[----:B------:R-:W-:Y:S01]  /*22e0*/  IMAD.MOV.U32 R0, RZ, RZ, 0x400000 ;  /* 0x00400000ff007424 */ /* 0x000fe200078e00ff */
[----:B--2---:R-:W-:-:S13]  /*22f0*/  ISETP.NE.AND P0, PT, R2, RZ, PT ;  /* 0x000000ff0200720c */ /* 0x004fda0003f05270 */
[----:B------:R-:W-:Y:S05]  /*2300*/  @!P0 BRA `(.L_x_1272) ;  /* 0x00000000000c8947 */ /* 0x000fea0003800000 */
[----:B------:R-:W-:-:S13]  /*2310*/  ISETP.NE.AND P0, PT, R2, 0xff, PT ;  /* 0x000000ff0200780c */ /* 0x000fda0003f05270 */
[----:B------:R-:W-:Y:S01]  /*2320*/  @!P0 IMAD.MOV.U32 R0, RZ, RZ, 0x7f800001 ;  /* 0x7f800001ff008424 */ /* 0x000fe200078e00ff */
[----:B------:R-:W-:-:S07]  /*2330*/  @P0 SHF.L.U32 R0, R2, 0x17, RZ ;  /* 0x0000001702000819 */ /* 0x000fce00000006ff */
.L_x_1272:
[----:B------:R-:W-:Y:S05]  /*2340*/  BSYNC.RECONVERGENT B0 ;  /* 0x0000000000007941 */ /* 0x000fea0003800200 */
.L_x_1271:
[----:B------:R-:W-:Y:S01]  /*2350*/  F2FP.BF16.F32.PACK_AB R0, RZ, R0 ;  /* 0x00000000ff00723e */ /* 0x000fe200000010ff */
[----:B------:R-:W-:Y:S06]  /*2360*/  BRA `(.L_x_1244) ;  /* 0x00000000001c7947 */ /* 0x000fec0003800000 */
.L_x_1268:
[----:B------:R-:W2:Y:S02]  /*2370*/  LDG.E.64 R2, desc[UR36][R2.64] ;  /* 0x0000002402027981 */ /* 0x000ea4000c1e1b00 */
[----:B--2---:R-:W0:Y:S02]  /*2380*/  I2F.U64 R0, R2 ;  /* 0x0000000200007312 */ /* 0x004e240000301000 */
[----:B0-----:R-:W-:Y:S01]  /*2390*/  F2FP.BF16.F32.PACK_AB R0, RZ, R0 ;  /* 0x00000000ff00723e */ /* 0x001fe200000010ff */
[----:B------:R-:W-:Y:S06]  /*23a0*/  BRA `(.L_x_1244) ;  /* 0x00000000000c7947 */ /* 0x000fec0003800000 */
.L_x_1267:
[----:B------:R-:W2:Y:S02]  /*23b0*/  LDG.E R2, desc[UR36][R2.64] ;  /* 0x0000002402027981 */ /* 0x000ea4000c1e1900 */
[----:B--2---:R-:W-:-:S04]  /*23c0*/  I2FP.F32.U32 R0, R2 ;  /* 0x0000000200007245 */ /* 0x004fc80000201000 */
[----:B------:R-:W-:-:S07]  /*23d0*/  F2FP.BF16.F32.PACK_AB R0, RZ, R0 ;  /* 0x00000000ff00723e */ /* 0x000fce00000010ff */
.L_x_1244:
[----:B------:R-:W1:Y:S01]  /*23e0*/  LDCU UR5, c[0x0][0x594] ;  /* 0x0000b280ff0577ac */ /* 0x000e620008000800 */
[----:B-----5:R-:W-:Y:S01]  /*23f0*/  IMAD.U32 R0, R0, 0x10000, RZ ;  /* 0x0001000000007824 */ /* 0x020fe200078e00ff */
[----:B------:R-:W0:Y:S01]  /*2400*/  LDCU.64 UR6, c[0x0][0x580] ;  /* 0x0000b000ff0677ac */ /* 0x000e220008000a00 */
[----:B------:R-:W-:-:S04]  /*2410*/  UPRMT UR4, UR41, 0x9910, URZ ;  /* 0x0000991029047896 */ /* 0x000fc800080000ff */
[----:B------:R-:W-:Y:S01]  /*2420*/  UISETP.GT.AND UP0, UPT, UR4, 0x9, UPT ;  /* 0x000000090400788c */ /* 0x000fe2000bf04270 */
[----:B-1----:R-:W-:-:S04]  /*2430*/  FMUL.FTZ R0, R0, UR5 ;  /* 0x0000000500007c20 */ /* 0x002fc80008410000 */
[----:B------:R1:W2:Y:S01]  /*2440*/  F2F.BF16.F32 R5, R0 ;  /* 0x0000000000057304 */ /* 0x0002a20000202000 */
[----:B0-----:R-:W-:-:S05]  /*2450*/  IADD3 R2, P0, PT, R16, UR6, RZ ;  /* 0x0000000610027c10 */ /* 0x001fca000ff1e0ff */
        /* <DEDUP_REMOVED lines=10> */
[----:B-12---:R-:W-:-:S04]  /*2500*/  IMAD.U32 R0, R5, 0x10000, RZ ;  /* 0x0001000005007824 */ /* 0x006fc800078e00ff */
[----:B------:R-:W0:Y:S02]  /*2510*/  F2I.FTZ.TRUNC.NTZ R5, R0 ;  /* 0x0000000000057305 */ /* 0x000e24000021f100 */
[----:B0-----:R0:W-:Y:S01]  /*2520*/  STG.E.U8 desc[UR36][R2.64], R5 ;  /* 0x0000000502007986 */ /* 0x0011e2000c101124 */
[----:B------:R-:W-:Y:S05]  /*2530*/  BRA `(.L_x_1278) ;  /* 0x0000000c00807947 */ /* 0x000fea0003800000 */
.L_x_1276:
[----:B--2---:R-:W-:-:S06]  /*2540*/  SHF.L.U32 R5, R5, 0x10, RZ ;  /* 0x0000001005057819 */ /* 0x004fcc00000006ff */
[----:B------:R-:W0:Y:S02]  /*2550*/  F2I.S64.TRUNC R4, R5 ;  /* 0x0000000500047311 */ /* 0x000e24000020d900 */
[----:B0-----:R4:W-:Y:S01]  /*2560*/  STG.E.U8 desc[UR36][R2.64], R4 ;  /* 0x0000000402007986 */ /* 0x0019e2000c101124 */
[----:B------:R-:W-:Y:S05]  /*2570*/  BRA `(.L_x_1278) ;  /* 0x0000000c00707947 */ /* 0x000fea0003800000 */
.L_x_1275:
[----:B------:R-:W-:-:S09]  /*2580*/  UISETP.NE.AND UP0, UPT, UR4, 0x2, UPT ;  /* 0x000000020400788c */ /* 0x000fd2000bf05270 */
[----:B------:R-:W-:Y:S05]  /*2590*/  BRA.U !UP0, `(.L_x_1279) ;  /* 0x0000000108307547 */ /* 0x000fea000b800000 */
[----:B------:R-:W-:-:S09]  /*25a0*/  UISETP.NE.AND UP0, UPT, UR4, 0x3, UPT ;  /* 0x000000030400788c */ /* 0x000fd2000bf05270 */
[----:B------:R-:W-:Y:S05]  /*25b0*/  BRA.U !UP0, `(.L_x_1280) ;  /* 0x0000000108187547 */ /* 0x000fea000b800000 */
[----:B------:R-:W-:-:S09]  /*25c0*/  UISETP.NE.AND UP0, UPT, UR4, 0x4, UPT ;  /* 0x000000040400788c */ /* 0x000fd2000bf05270 */
[----:B------:R-:W-:Y:S05]  /*25d0*/  BRA.U UP0, `(.L_x_1277) ;  /* 0x0000000900b87547 */ /* 0x000fea000b800000 */
[----:B--2---:R-:W-:-:S06]  /*25e0*/  IMAD.U32 R5, R5, 0x10000, RZ ;  /* 0x0001000005057824 */ /* 0x004fcc00078e00ff */
[----:B------:R-:W0:Y:S02]  /*25f0*/  F2I.S64.TRUNC R4, R5 ;  /* 0x0000000500047311 */ /* 0x000e24000020d900 */
[----:B0-----:R0:W-:Y:S01]  /*2600*/  STG.E.64 desc[UR36][R2.64], R4 ;  /* 0x0000000402007986 */ /* 0x0011e2000c101b24 */
[----:B------:R-:W-:Y:S05]  /*2610*/  BRA `(.L_x_1278) ;  /* 0x0000000c00487947 */ /* 0x000fea0003800000 */
.L_x_1280:
[----:B--2---:R-:W-:-:S06]  /*2620*/  IMAD.U32 R5, R5, 0x10000, RZ ;  /* 0x0001000005057824 */ /* 0x004fcc00078e00ff */
[----:B------:R-:W0:Y:S02]  /*2630*/  F2I.FTZ.TRUNC.NTZ R5, R5 ;  /* 0x0000000500057305 */ /* 0x000e24000021f100 */
[----:B0-----:R2:W-:Y:S01]  /*2640*/  STG.E desc[UR36][R2.64], R5 ;  /* 0x0000000502007986 */ /* 0x0015e2000c101924 */
[----:B------:R-:W-:Y:S05]  /*2650*/  BRA `(.L_x_1278) ;  /* 0x0000000c00387947 */ /* 0x000fea0003800000 */
.L_x_1279:
[----:B--2---:R-:W-:-:S06]  /*2660*/  IMAD.U32 R5, R5, 0x10000, RZ ;  /* 0x0001000005057824 */ /* 0x004fcc00078e00ff */
[----:B------:R-:W0:Y:S02]  /*2670*/  F2I.FTZ.TRUNC.NTZ R5, R5 ;  /* 0x0000000500057305 */ /* 0x000e24000021f100 */
[----:B0-----:R3:W-:Y:S01]  /*2680*/  STG.E.U16 desc[UR36][R2.64], R5 ;  /* 0x0000000502007986 */ /* 0x0017e2000c101524 */
[----:B------:R-:W-:Y:S05]  /*2690*/  BRA `(.L_x_1278) ;  /* 0x0000000c00287947 */ /* 0x000fea0003800000 */
.L_x_1274:
[----:B------:R-:W-:-:S09]  /*26a0*/  UISETP.GT.AND UP0, UPT, UR4, 0x6, UPT ;  /* 0x000000060400788c */ /* 0x000fd2000bf04270 */
[----:B------:R-:W-:Y:S05]  /*26b0*/  BRA.U UP0, `(.L_x_1281) ;  /* 0x00000001002c7547 */ /* 0x000fea000b800000 */
[----:B------:R-:W-:-:S09]  /*26c0*/  UISETP.NE.AND UP0, UPT, UR4, 0x5, UPT ;  /* 0x000000050400788c */ /* 0x000fd2000bf05270 */
[----:B------:R-:W-:Y:S05]  /*26d0*/  BRA.U !UP0, `(.L_x_1282) ;  /* 0x0000000108147547 */ /* 0x000fea000b800000 */
[----:B------:R-:W-:-:S09]  /*26e0*/  UISETP.NE.AND UP0, UPT, UR4, 0x6, UPT ;  /* 0x000000060400788c */ /* 0x000fd2000bf05270 */
[----:B------:R-:W-:Y:S05]  /*26f0*/  BRA.U UP0, `(.L_x_1277) ;  /* 0x0000000900707547 */ /* 0x000fea000b800000 */
[----:B--2---:R-:W-:-:S05]  /*2700*/  SHF.L.U32 R5, R5, 0x10, RZ ;  /* 0x0000001005057819 */ /* 0x004fca00000006ff */
[----:B------:R0:W-:Y:S01]  /*2710*/  STG.E desc[UR36][R2.64], R5 ;  /* 0x0000000502007986 */ /* 0x0001e2000c101924 */
[----:B------:R-:W-:Y:S05]  /*2720*/  BRA `(.L_x_1278) ;  /* 0x0000000c00047947 */ /* 0x000fea0003800000 */
.L_x_1282:
[----:B-12---:R-:W-:-:S05]  /*2730*/  IMAD.U32 R0, R5, 0x10000, RZ ;  /* 0x0001000005007824 */ /* 0x006fca00078e00ff */
[----:B------:R-:W-:-:S05]  /*2740*/  F2FP.F16.F32.PACK_AB R0, RZ, R0 ;  /* 0x00000000ff00723e */ /* 0x000fca00000000ff */
[----:B------:R0:W-:Y:S01]  /*2750*/  STG.E.U16 desc[UR36][R2.64], R0 ;  /* 0x0000000002007986 */ /* 0x0001e2000c101524 */
[----:B------:R-:W-:Y:S05]  /*2760*/  BRA `(.L_x_1278) ;  /* 0x0000000800f47947 */ /* 0x000fea0003800000 */
.L_x_1281:
[----:B------:R-:W-:-:S09]  /*2770*/  UISETP.NE.AND UP0, UPT, UR4, 0x7, UPT ;  /* 0x000000070400788c */ /* 0x000fd2000bf05270 */
[----:B------:R-:W-:Y:S05]  /*2780*/  BRA.U !UP0, `(.L_x_1283) ;  /* 0x0000000108347547 */ /* 0x000fea000b800000 */
[----:B------:R-:W-:-:S09]  /*2790*/  UISETP.NE.AND UP0, UPT, UR4, 0x8, UPT ;  /* 0x000000080400788c */ /* 0x000fd2000bf05270 */
[----:B------:R-:W-:Y:S05]  /*27a0*/  BRA.U !UP0, `(.L_x_1284) ;  /* 0x0000000108187547 */ /* 0x000fea000b800000 */
[----:B------:R-:W-:-:S09]  /*27b0*/  UISETP.NE.AND UP0, UPT, UR4, 0x9, UPT ;  /* 0x000000090400788c */ /* 0x000fd2000bf05270 */
[----:B------:R-:W-:Y:S05]  /*27c0*/  BRA.U UP0, `(.L_x_1277) ;  /* 0x00000009003c7547 */ /* 0x000fea000b800000 */
[----:B--2---:R-:W-:Y:S02]  /*27d0*/  IMAD.U32 R4, R5, 0x10000, RZ ;  /* 0x0001000005047824 */ /* 0x004fe400078e00ff */
[----:B------:R-:W-:-:S05]  /*27e0*/  IMAD.MOV.U32 R5, RZ, RZ, RZ ;  /* 0x000000ffff057224 */ /* 0x000fca00078e00ff */
[----:B------:R0:W-:Y:S01]  /*27f0*/  STG.E.64 desc[UR36][R2.64], R4 ;  /* 0x0000000402007986 */ /* 0x0001e2000c101b24 */
[----:B------:R-:W-:Y:S05]  /*2800*/  BRA `(.L_x_1278) ;  /* 0x0000000800cc7947 */ /* 0x000fea0003800000 */
.L_x_1284:
[----:B--2---:R-:W-:-:S04]  /*2810*/  SHF.L.U32 R5, R5, 0x10, RZ ;  /* 0x0000001005057819 */ /* 0x004fc800000006ff */
[----:B------:R-:W-:-:S04]  /*2820*/  F2FP.F16.F32.PACK_AB R5, RZ, R5 ;  /* 0x00000005ff05723e */ /* 0x000fc800000000ff */
[----:B------:R-:W-:-:S05]  /*2830*/  PRMT R5, R5, 0x5410, RZ ;  /* 0x0000541005057816 */ /* 0x000fca00000000ff */
[----:B------:R0:W-:Y:S01]  /*2840*/  STG.E desc[UR36][R2.64], R5 ;  /* 0x0000000502007986 */ /* 0x0001e2000c101924 */
[----:B------:R-:W-:Y:S05]  /*2850*/  BRA `(.L_x_1278) ;  /* 0x0000000800b87947 */ /* 0x000fea0003800000 */
.L_x_1283:
[----:B--2---:R-:W-:-:S04]  /*2860*/  IMAD.U32 R4, R5, 0x10000, RZ ;  /* 0x0001000005047824 */ /* 0x004fc800078e00ff */
[----:B------:R-:W-:-:S06]  /*2870*/  FMUL.FTZ R4, R4, 1 ;  /* 0x3f80000004047820 */ /* 0x000fcc0000410000 */
[----:B------:R-:W0:Y:S02]  /*2880*/  F2F.F64.F32 R4, R4 ;  /* 0x0000000400047310 */ /* 0x000e240000201800 */
[----:B0-----:R0:W-:Y:S01]  /*2890*/  STG.E.64 desc[UR36][R2.64], R4 ;  /* 0x0000000402007986 */ /* 0x0011e2000c101b24 */
[----:B------:R-:W-:Y:S05]  /*28a0*/  BRA `(.L_x_1278) ;  /* 0x0000000800a47947 */ /* 0x000fea0003800000 */
.L_x_1273:
        /* <DEDUP_REMOVED lines=8> */
[----:B--2---:R-:W-:-:S05]  /*2930*/  IMAD.U32 R5, R5, 0x10000, RZ ;  /* 0x0001000005057824 */ /* 0x004fca00078e00ff */
[----:B------:R-:W-:-:S04]  /*2940*/  FSETP.NEU.FTZ.AND P0, PT, R5, RZ, PT ;  /* 0x000000ff0500720b */ /* 0x000fc80003f1d000 */
[----:B------:R-:W-:-:S05]  /*2950*/  SEL R5, RZ, 0x1, !P0 ;  /* 0x00000001ff057807 */ /* 0x000fca0004000000 */
[----:B------:R0:W-:Y:S01]  /*2960*/  STG.E.U8 desc[UR36][R2.64], R5 ;  /* 0x0000000502007986 */ /* 0x0001e2000c101124 */
[----:B------:R-:W-:Y:S05]  /*2970*/  BRA `(.L_x_1278) ;  /* 0x0000000800707947 */ /* 0x000fea0003800000 */
.L_x_1287:
[----:B--2---:R-:W-:Y:S01]  /*2980*/  IMAD.U32 R5, R5, 0x10000, RZ ;  /* 0x0001000005057824 */ /* 0x004fe200078e00ff */
[----:B------:R-:W-:-:S03]  /*2990*/  CS2R R6, SRZ ;  /* 0x0000000000067805 */ /* 0x000fc6000001ff00 */
[----:B------:R-:W-:-:S06]  /*29a0*/  FMUL.FTZ R5, R5, 1 ;  /* 0x3f80000005057820 */ /* 0x000fcc0000410000 */
[----:B------:R-:W0:Y:S02]  /*29b0*/  F2F.F64.F32 R4, R5 ;  /* 0x0000000500047310 */ /* 0x000e240000201800 */
[----:B0-----:R0:W-:Y:S01]  /*29c0*/  STG.E.128 desc[UR36][R2.64], R4 ;  /* 0x0000000402007986 */ /* 0x0011e2000c101d24 */
[----:B------:R-:W-:Y:S05]  /*29d0*/  BRA `(.L_x_1278) ;  /* 0x0000000800587947 */ /* 0x000fea0003800000 */
.L_x_1286:
[----:B------:R-:W-:-:S09]  /*29e0*/  UISETP.NE.AND UP0, UPT, UR4, 0xf, UPT ;  /* 0x0000000f0400788c */ /* 0x000fd2000bf05270 */
[----:B------:R-:W-:Y:S05]  /*29f0*/  BRA.U !UP0, `(.L_x_1288) ;  /* 0x0000000108a07547 */ /* 0x000fea000b800000 */
[----:B------:R-:W-:-:S09]  /*2a00*/  UISETP.NE.AND UP0, UPT, UR4, 0x17, UPT ;  /* 0x000000170400788c */ /* 0x000fd2000bf05270 */
[----:B------:R-:W-:Y:S05]  /*2a10*/  BRA.U !UP0, `(.L_x_1289) ;  /* 0x00000001084c7547 */ /* 0x000fea000b800000 */
[----:B------:R-:W-:-:S09]  /*2a20*/  UISETP.NE.AND UP0, UPT, UR4, 0x18, UPT ;  /* 0x000000180400788c */ /* 0x000fd2000bf05270 */
[----:B------:R-:W-:Y:S05]  /*2a30*/  BRA.U UP0, `(.L_x_1277) ;  /* 0x0000000500a07547 */ /* 0x000fea000b800000 */
[----:B--2---:R-:W-:Y:S01]  /*2a40*/  SHF.L.U32 R7, R5, 0x10, RZ ;  /* 0x0000001005077819 */ /* 0x004fe200000006ff */
[----:B------:R-:W-:Y:S01]  /*2a50*/  BSSY.RECONVERGENT B0, `(.L_x_1290) ;  /* 0x000000c000007945 */ /* 0x000fe20003800200 */
[----:B-1----:R-:W-:Y:S02]  /*2a60*/  IMAD.MOV.U32 R0, RZ, RZ, 0x7f ;  /* 0x0000007fff007424 */ /* 0x002fe400078e00ff */
[----:B------:R-:W-:Y:S02]  /*2a70*/  LOP3.LUT R6, R7, 0x7fffffff, RZ, 0xc0, !PT ;  /* 0x7fffffff07067812 */ /* 0x000fe400078ec0ff */
[----:B------:R-:W-:Y:S02]  /*2a80*/  SHF.R.U32.HI R5, RZ, 0x18, R7 ;  /* 0x00000018ff057819 */ /* 0x000fe40000011607 */
[----:B------:R-:W-:-:S13]  /*2a90*/  ISETP.GT.U32.AND P0, PT, R6, 0x43efffff, PT ;  /* 0x43efffff0600780c */ /* 0x000fda0003f04070 */
[----:B------:R-:W-:Y:S05]  /*2aa0*/  @P0 BRA `(.L_x_1291) ;  /* 0x0000000000180947 */ /* 0x000fea0003800000 */
[----:B------:R-:W-:-:S13]  /*2ab0*/  ISETP.GT.U32.AND P0, PT, R6, 0x3c7fffff, PT ;  /* 0x3c7fffff0600780c */ /* 0x000fda0003f04070 */
[----:B------:R-:W-:-:S04]  /*2ac0*/  @P0 SHF.R.U32.HI R0, RZ, 0x14, R7 ;  /* 0x00000014ff000819 */ /* 0x000fc80000011607 */
[----:B------:R-:W-:Y:S01]  /*2ad0*/  @P0 LOP3.LUT R4, R0, 0x1, RZ, 0xc0, !PT ;  /* 0x0000000100040812 */ /* 0x000fe200078ec0ff */
[----:B------:R-:W-:-:S03]  /*2ae0*/  @!P0 FADD.FTZ R0, R6, 16384 ;  /* 0x4680000006008421 */ /* 0x000fc60000010000 */
[----:B------:R-:W-:-:S04]  /*2af0*/  @P0 IADD3 R4, PT, PT, R7, 0x407ffff, R4 ;  /* 0x0407ffff07040810 */ /* 0x000fc80007ffe004 */
[----:B------:R-:W-:-:S07]  /*2b00*/  @P0 SHF.R.U32.HI R0, RZ, 0x14, R4 ;  /* 0x00000014ff000819 */ /* 0x000fce0000011604 */
.L_x_1291:
[----:B------:R-:W-:Y:S05]  /*2b10*/  BSYNC.RECONVERGENT B0 ;  /* 0x0000000000007941 */ /* 0x000fea0003800200 */
.L_x_1290:
[----:B------:R-:W-:-:S05]  /*2b20*/  LOP3.LUT R5, R0, 0x80, R5, 0xf8, !PT ;  /* 0x0000008000057812 */ /* 0x000fca00078ef805 */
[----:B------:R0:W-:Y:S01]  /*2b30*/  STG.E.U8 desc[UR36][R2.64], R5 ;  /* 0x0000000502007986 */ /* 0x0001e2000c101124 */
[----:B------:R-:W-:Y:S05]  /*2b40*/  BRA `(.L_x_1278) ;  /* 0x0000000400fc7947 */ /* 0x000fea0003800000 */
.L_x_1289:
[----:B--2---:R-:W-:Y:S01]  /*2b50*/  IMAD.U32 R7, R5, 0x10000, RZ ;  /* 0x0001000005077824 */ /* 0x004fe200078e00ff */
[----:B------:R-:W-:Y:S04]  /*2b60*/  BSSY.RECONVERGENT B0, `(.L_x_1292) ;  /* 0x000000e000007945 */ /* 0x000fe80003800200 */
[----:B------:R-:W-:Y:S02]  /*2b70*/  LOP3.LUT R6, R7, 0x7fffffff, RZ, 0xc0, !PT ;  /* 0x7fffffff07067812 */ /* 0x000fe400078ec0ff */
[----:B------:R-:W-:Y:S02]  /*2b80*/  SHF.R.U32.HI R5, RZ, 0x18, R7 ;  /* 0x00000018ff057819 */ /* 0x000fe40000011607 */
[----:B------:R-:W-:-:S13]  /*2b90*/  ISETP.GE.U32.AND P1, PT, R6, 0x47800000, PT ;  /* 0x478000000600780c */ /* 0x000fda0003f26070 */
[----:B-1----:R-:W-:Y:S01]  /*2ba0*/  @P1 IMAD.MOV.U32 R0, RZ, RZ, 0x7f ;  /* 0x0000007fff001424 */ /* 0x002fe200078e00ff */
[----:B------:R-:W-:-:S04]  /*2bb0*/  @P1 ISETP.GT.U32.AND P0, PT, R6, 0x7f800000, PT ;  /* 0x7f8000000600180c */ /* 0x000fc80003f04070 */
[----:B------:R-:W-:Y:S01]  /*2bc0*/  @P1 SEL R0, R0, 0x7c, P0 ;  /* 0x0000007c00001807 */ /* 0x000fe20000000000 */
[----:B------:R-:W-:Y:S08]  /*2bd0*/  @P1 BRA `(.L_x_1293) ;  /* 0x0000000000181947 */ /* 0x000ff00003800000 */
[----:B------:R-:W-:-:S13]  /*2be0*/  ISETP.GT.U32.AND P0, PT, R6, 0x387fffff, PT ;  /* 0x387fffff0600780c */ /* 0x000fda0003f04070 */
[----:B------:R-:W-:-:S04]  /*2bf0*/  @P0 SHF.R.U32.HI R0, RZ, 0x15, R7 ;  /* 0x00000015ff000819 */ /* 0x000fc80000011607 */
[----:B------:R-:W-:Y:S01]  /*2c00*/  @P0 LOP3.LUT R4, R0, 0x1, RZ, 0xc0, !PT ;  /* 0x0000000100040812 */ /* 0x000fe200078ec0ff */
[----:B------:R-:W-:-:S03]  /*2c10*/  @!P0 FADD.FTZ R0, R6, 128 ;  /* 0x4300000006008421 */ /* 0x000fc60000010000 */
[----:B------:R-:W-:-:S04]  /*2c20*/  @P0 IADD3 R4, PT, PT, R7, 0x80fffff, R4 ;  /* 0x080fffff07040810 */ /* 0x000fc80007ffe004 */
[----:B------:R-:W-:-:S07]  /*2c30*/  @P0 SHF.R.U32.HI R0, RZ, 0x15, R4 ;  /* 0x00000015ff000819 */ /* 0x000fce0000011604 */
.L_x_1293:
[----:B------:R-:W-:Y:S05]  /*2c40*/  BSYNC.RECONVERGENT B0 ;  /* 0x0000000000007941 */ /* 0x000fea0003800200 */
.L_x_1292:
[----:B------:R-:W-:-:S05]  /*2c50*/  LOP3.LUT R5, R0, 0x80, R5, 0xf8, !PT ;  /* 0x0000008000057812 */ /* 0x000fca00078ef805 */
[----:B------:R0:W-:Y:S01]  /*2c60*/  STG.E.U8 desc[UR36][R2.64], R5 ;  /* 0x0000000502007986 */ /* 0x0001e2000c101124 */
[----:B------:R-:W-:Y:S05]  /*2c70*/  BRA `(.L_x_1278) ;  /* 0x0000000400b07947 */ /* 0x000fea0003800000 */
.L_x_1288:
[----:B--2---:R0:W-:Y:S01]  /*2c80*/  STG.E.U16 desc[UR36][R2.64], R5 ;  /* 0x0000000502007986 */ /* 0x0041e2000c101524 */
[----:B------:R-:W-:Y:S05]  /*2c90*/  BRA `(.L_x_1278) ;  /* 0x0000000400a87947 */ /* 0x000fea0003800000 */
.L_x_1285:
        /* <DEDUP_REMOVED lines=8> */
[----:B--2---:R-:W-:-:S06]  /*2d20*/  SHF.L.U32 R5, R5, 0x10, RZ ;  /* 0x0000001005057819 */ /* 0x004fcc00000006ff */
[----:B------:R-:W0:Y:S02]  /*2d30*/  F2I.FTZ.U32.TRUNC.NTZ R5, R5 ;  /* 0x0000000500057305 */ /* 0x000e24000021f000 */
[----:B0-----:R0:W-:Y:S01]  /*2d40*/  STG.E.U16 desc[UR36][R2.64], R5 ;  /* 0x0000000502007986 */ /* 0x0011e2000c101524 */
[----:B------:R-:W-:Y:S05]  /*2d50*/  BRA `(.L_x_1278) ;  /* 0x0000000400787947 */ /* 0x000fea0003800000 */
.L_x_1296:
[----:B--2---:R-:W-:Y:S01]  /*2d60*/  IMAD.U32 R5, R5, 0x10000, RZ ;  /* 0x0001000005057824 */ /* 0x004fe200078e00ff */
[----:B------:R-:W-:Y:S01]  /*2d70*/  BSSY.RECONVERGENT B0, `(.L_x_1297) ;  /* 0x0000014000007945 */ /* 0x000fe20003800200 */
[----:B-1----:R-:W-:-:S03]  /*2d80*/  IMAD.MOV.U32 R0, RZ, RZ, 0x80 ;  /* 0x00000080ff007424 */ /* 0x002fc600078e00ff */
[----:B------:R-:W-:-:S04]  /*2d90*/  LOP3.LUT R4, R5, 0x7fffffff, RZ, 0xc0, !PT ;  /* 0x7fffffff05047812 */ /* 0x000fc800078ec0ff */
        /* <DEDUP_REMOVED lines=9> */
.L_x_1299:
[----:B------:R-:W-:-:S04]  /*2e30*/  SHF.R.U32.HI R0, RZ, 0x14, R5 ;  /* 0x00000014ff007819 */ /* 0x000fc80000011605 */
[----:B------:R-:W-:-:S04]  /*2e40*/  LOP3.LUT R0, R0, 0x1, RZ, 0xc0, !PT ;  /* 0x0000000100007812 */ /* 0x000fc800078ec0ff */
[----:B------:R-:W-:-:S04]  /*2e50*/  IADD3 R0, PT, PT, R5, 0x487ffff, R0 ;  /* 0x0487ffff05007810 */ /* 0x000fc80007ffe000 */
[----:B------:R-:W-:-:S04]  /*2e60*/  SHF.R.U32.HI R0, RZ, 0x14, R0 ;  /* 0x00000014ff007819 */ /* 0x000fc80000011600 */
[----:B------:R-:W-:-:S07]  /*2e70*/  LOP3.LUT R4, R0, 0xff, RZ, 0xc0, !PT ;  /* 0x000000ff00047812 */ /* 0x000fce00078ec0ff */
.L_x_1300:
[----:B------:R-:W-:-:S04]  /*2e80*/  SHF.R.U32.HI R5, RZ, 0x18, R5 ;  /* 0x00000018ff057819 */ /* 0x000fc80000011605 */
[----:B------:R-:W-:-:S04]  /*2e90*/  LOP3.LUT R4, R4, 0x80, R5, 0xf8, !PT ;  /* 0x0000008004047812 */ /* 0x000fc800078ef805 */
[----:B------:R-:W-:-:S07]  /*2ea0*/  PRMT R0, R4, 0x7610, R0 ;  /* 0x0000761004007816 */ /* 0x000fce0000000000 */
.L_x_1298:
[----:B------:R-:W-:Y:S05]  /*2eb0*/  BSYNC.RECONVERGENT B0 ;  /* 0x0000000000007941 */ /* 0x000fea0003800200 */
.L_x_1297:
[----:B------:R0:W-:Y:S01]  /*2ec0*/  STG.E.U8 desc[UR36][R2.64], R0 ;  /* 0x0000000002007986 */ /* 0x0001e2000c101124 */
[----:B------:R-:W-:Y:S05]  /*2ed0*/  BRA `(.L_x_1278) ;  /* 0x0000000400187947 */ /* 0x000fea0003800000 */
.L_x_1295:
[----:B--2---:R-:W-:Y:S01]  /*2ee0*/  IMAD.U32 R5, R5, 0x10000, RZ ;  /* 0x0001000005057824 */ /* 0x004fe200078e00ff */
[----:B------:R-:W-:Y:S01]  /*2ef0*/  BSSY.RECONVERGENT B0, `(.L_x_1301) ;  /* 0x0000014000007945 */ /* 0x000fe20003800200 */
[----:B-1----:R-:W-:-:S03]  /*2f00*/  MOV R0, 0x80 ;  /* 0x0000008000007802 */ /* 0x002fc60000000f00 */
        /* <DEDUP_REMOVED lines=10> */
.L_x_1303:
[----:B------:R-:W-:-:S04]  /*2fb0*/  SHF.R.U32.HI R0, RZ, 0x15, R5 ;  /* 0x00000015ff007819 */ /* 0x000fc80000011605 */
[----:B------:R-:W-:-:S04]  /*2fc0*/  LOP3.LUT R0, R0, 0x1, RZ, 0xc0, !PT ;  /* 0x0000000100007812 */ /* 0x000fc800078ec0ff */
[----:B------:R-:W-:-:S04]  /*2fd0*/  IADD3 R0, PT, PT, R5, 0x88fffff, R0 ;  /* 0x088fffff05007810 */ /* 0x000fc80007ffe000 */
[----:B------:R-:W-:-:S04]  /*2fe0*/  SHF.R.U32.HI R0, RZ, 0x15, R0 ;  /* 0x00000015ff007819 */ /* 0x000fc80000011600 */
[----:B------:R-:W-:-:S07]  /*2ff0*/  LOP3.LUT R4, R0, 0xff, RZ, 0xc0, !PT ;  /* 0x000000ff00047812 */ /* 0x000fce00078ec0ff */
.L_x_1304:
[----:B------:R-:W-:-:S04]  /*3000*/  SHF.R.U32.HI R5, RZ, 0x18, R5 ;  /* 0x00000018ff057819 */ /* 0x000fc80000011605 */
[----:B------:R-:W-:-:S04]  /*3010*/  LOP3.LUT R4, R4, 0x80, R5, 0xf8, !PT ;  /* 0x0000008004047812 */ /* 0x000fc800078ef805 */
[----:B------:R-:W-:-:S07]  /*3020*/  PRMT R0, R4, 0x7610, R0 ;  /* 0x0000761004007816 */ /* 0x000fce0000000000 */
.L_x_1302:
[----:B------:R-:W-:Y:S05]  /*3030*/  BSYNC.RECONVERGENT B0 ;  /* 0x0000000000007941 */ /* 0x000fea0003800200 */
.L_x_1301:
[----:B------:R0:W-:Y:S01]  /*3040*/  STG.E.U8 desc[UR36][R2.64], R0 ;  /* 0x0000000002007986 */ /* 0x0001e2000c101124 */
[----:B------:R-:W-:Y:S05]  /*3050*/  BRA `(.L_x_1278) ;  /* 0x0000000000b87947 */ /* 0x000fea0003800000 */
.L_x_1294:
[----:B------:R-:W-:-:S09]  /*3060*/  UISETP.NE.AND UP0, UPT, UR4, 0x1c, UPT ;  /* 0x0000001c0400788c */ /* 0x000fd2000bf05270 */
[----:B------:R-:W-:Y:S05]  /*3070*/  BRA.U !UP0, `(.L_x_1305) ;  /* 0x0000000108a47547 */ /* 0x000fea000b800000 */
[----:B------:R-:W-:-:S09]  /*3080*/  UISETP.NE.AND UP0, UPT, UR4, 0x1d, UPT ;  /* 0x0000001d0400788c */ /* 0x000fd2000bf05270 */
[----:B------:R-:W-:Y:S05]  /*3090*/  BRA.U !UP0, `(.L_x_1306) ;  /* 0x00000001088c7547 */ /* 0x000fea000b800000 */
[----:B------:R-:W-:-:S09]  /*30a0*/  UISETP.NE.AND UP0, UPT, UR4, 0x2c, UPT ;  /* 0x0000002c0400788c */ /* 0x000fd2000bf05270 */
[----:B------:R-:W-:Y:S05]  /*30b0*/  BRA.U !UP0, `(.L_x_1307) ;  /* 0x0000000108447547 */ /* 0x000fea000b800000 */
.L_x_1277:
[----:B-1----:R-:W-:Y:S01]  /*30c0*/  MOV R0, 0x0 ;  /* 0x0000000000007802 */ /* 0x002fe20000000f00 */
[----:B------:R-:W0:Y:S01]  /*30d0*/  LDCU.64 UR6, c[0x4][0x1a8] ;  /* 0x01003500ff0677ac */ /* 0x000e220008000a00 */
[----:B------:R-:W-:Y:S02]  /*30e0*/  HFMA2 R12, -RZ, RZ, 0, 5.9604644775390625e-08 ;  /* 0x00000001ff0c7431 */ /* 0x000fe400000001ff */
[----:B------:R-:W-:Y:S01]  /*30f0*/  IMAD.MOV.U32 R8, RZ, RZ, 0x65 ;  /* 0x00000065ff087424 */ /* 0x000fe200078e00ff */
[----:B------:R1:W3:Y:S01]  /*3100*/  LDC.64 R2, c[0x4][R0] ;  /* 0x0100000000027b82 */ /* 0x0002e20000000a00 */
[----:B------:R-:W4:Y:S01]  /*3110*/  LDCU.64 UR8, c[0x4][0x1b0] ;  /* 0x01003600ff0877ac */ /* 0x000f220008000a00 */
[----:B------:R-:W-:Y:S01]  /*3120*/  IMAD.MOV.U32 R13, RZ, RZ, RZ ;  /* 0x000000ffff0d7224 */ /* 0x000fe200078e00ff */
[----:B------:R-:W5:Y:S01]  /*3130*/  LDCU.64 UR4, c[0x4][0xb0] ;  /* 0x01001600ff0477ac */ /* 0x000f620008000a00 */
[----:B0-----:R-:W-:Y:S02]  /*3140*/  IMAD.U32 R4, RZ, RZ, UR6 ;  /* 0x00000006ff047e24 */ /* 0x001fe4000f8e00ff */
[----:B--2---:R-:W-:-:S02]  /*3150*/  IMAD.U32 R5, RZ, RZ, UR7 ;  /* 0x00000007ff057e24 */ /* 0x004fc4000f8e00ff */
[----:B----4-:R-:W-:Y:S01]  /*3160*/  IMAD.U32 R6, RZ, RZ, UR8 ;  /* 0x00000008ff067e24 */ /* 0x010fe2000f8e00ff */
[----:B------:R-:W-:Y:S01]  /*3170*/  MOV R7, UR9 ;  /* 0x0000000900077c02 */ /* 0x000fe20008000f00 */
[----:B-----5:R-:W-:Y:S02]  /*3180*/  IMAD.U32 R10, RZ, RZ, UR4 ;  /* 0x00000004ff0a7e24 */ /* 0x020fe4000f8e00ff */
[----:B-1----:R-:W-:-:S07]  /*3190*/  IMAD.U32 R11, RZ, RZ, UR5 ;  /* 0x00000005ff0b7e24 */ /* 0x002fce000f8e00ff */
[----:B------:R-:W-:-:S07]  /*31a0*/  LEPC R20, `(.L_x_1308) ;  /* 0x000000001014794e */ /* 0x000fce0000000000 */
[----:B---3--:R-:W-:Y:S05]  /*31b0*/  CALL.ABS.NOINC R2 ;  /* 0x0000000002007343 */ /* 0x008fea0003c00000 */
.L_x_1308:
[----:B------:R-:W-:Y:S05]  /*31c0*/  BRA `(.L_x_1278) ;  /* 0x00000000005c7947 */ /* 0x000fea0003800000 */
.L_x_1307:
[----:B--2---:R-:W-:-:S05]  /*31d0*/  IMAD.U32 R5, R5, 0x10000, RZ ;  /* 0x0001000005057824 */ /* 0x004fca00078e00ff */
[----:B------:R-:W-:-:S04]  /*31e0*/  SHF.R.U32.HI R6, RZ, 0x17, R5 ;  /* 0x00000017ff067819 */ /* 0x000fc80000011605 */
[----:B------:R-:W-:-:S04]  /*31f0*/  LOP3.LUT R4, R6, 0xff, RZ, 0xc0, !PT ;  /* 0x000000ff06047812 */ /* 0x000fc800078ec0ff */
[----:B------:R-:W-:-:S13]  /*3200*/  ISETP.NE.AND P1, PT, R4, 0xff, PT ;  /* 0x000000ff0400780c */ /* 0x000fda0003f25270 */
[--C-:B-1----:R-:W-:Y:S02]  /*3210*/  @P1 SHF.R.U32.HI R0, RZ, 0x16, R5.reuse ;  /* 0x00000016ff001819 */ /* 0x102fe40000011605 */
        /* <DEDUP_REMOVED lines=11> */
.L_x_1306:
[----:B--2---:R-:W-:-:S06]  /*32d0*/  IMAD.U32 R5, R5, 0x10000, RZ ;  /* 0x0001000005057824 */ /* 0x004fcc00078e00ff */
[----:B------:R-:W0:Y:S02]  /*32e0*/  F2I.U64.TRUNC R4, R5 ;  /* 0x0000000500047311 */ /* 0x000e24000020d800 */
[----:B0-----:R0:W-:Y:S01]  /*32f0*/  STG.E.64 desc[UR36][R2.64], R4 ;  /* 0x0000000402007986 */ /* 0x0011e2000c101b24 */
[----:B------:R-:W-:Y:S05]  /*3300*/  BRA `(.L_x_1278) ;  /* 0x00000000000c7947 */ /* 0x000fea0003800000 */
.L_x_1305:
[----:B--2---:R-:W-:-:S06]  /*3310*/  SHF.L.U32 R5, R5, 0x10, RZ ;  /* 0x0000001005057819 */ /* 0x004fcc00000006ff */
[----:B------:R-:W0:Y:S02]  /*3320*/  F2I.FTZ.U32.TRUNC.NTZ R5, R5 ;  /* 0x0000000500057305 */ /* 0x000e24000021f000 */
[----:B0-----:R0:W-:Y:S02]  /*3330*/  STG.E desc[UR36][R2.64], R5 ;  /* 0x0000000502007986 */ /* 0x0011e4000c101924 */
.L_x_1278:
[----:B------:R-:W-:-:S07]  /*3340*/  VIADD R17, R17, 0x80 ;  /* 0x0000008011117836 */ /* 0x000fce0000000000 */
.L_x_1237:
[----:B------:R-:W-:Y:S05]  /*3350*/  BSYNC.RECONVERGENT B6 ;  /* 0x0000000000067941 */ /* 0x000fea0003800200 */
.L_x_1236:
        /* <DEDUP_REMOVED lines=302> */
[----:B------:R-:W-:-:S05]  /*4640*/  SHF.R.U32.HI R2, RZ, UR5, R2 ;  /* 0x00000005ff027c19 */ /* 0x000fca0008011602 */
[----:B------:R-:W-:-:S04]  /*4650*/  IMAD.MOV R3, RZ, RZ, -R2 ;  /* 0x000000ffff037224 */ /* 0x000fc800078e0a02 */
[----:B-1----:R-:W-:-:S04]  /*4660*/  IMAD R5, R3, UR6, R5 ;  /* 0x0000000603057c24 */ /* 0x002fc8000f8e0205 */
[C---:B--2---:R-:W-:Y:S02]  /*4670*/  IMAD R16, R5.reuse, UR8, R16 ;  /* 0x0000000805107c24 */ /* 0x044fe4000f8e0210 */
[----:B------:R-:W-:-:S07]  /*4680*/  IMAD R0, R5, UR9, R0 ;  /* 0x0000000905007c24 */ /* 0x000fce000f8e0200 */
.L_x_1311:
[----:B------:R-:W2:Y:S01]  /*4690*/  LDCU.64 UR6, c[0x0][0x588] ;  /* 0x0000b100ff0677ac */ /* 0x000ea20008000a00 */
[----:B------:R-:W-:-:S04]  /*46a0*/  UPRMT UR4, UR42, 0x9910, URZ ;  /* 0x000099102a047896 */ /* 0x000fc800080000ff */
[----:B------:R-:W-:Y:S01]  /*46b0*/  UISETP.GT.AND UP0, UPT, UR4, 0x9, UPT ;  /* 0x000000090400788c */ /* 0x000fe2000bf04270 */
[----:B--234-:R-:W-:-:S04]  /*46c0*/  IADD3 R2, P0, PT, R0, UR6, RZ ;  /* 0x0000000600027c10 */ /* 0x01cfc8000ff1e0ff */
        /* <DEDUP_REMOVED lines=14> */
.L_x_1315:
[----:B------:R-:W2:Y:S02]  /*47b0*/  LDG.E.U8 R2, desc[UR36][R2.64] ;  /* 0x0000002402027981 */ /* 0x000ea4000c1e1100 */
[----:B--2---:R-:W-:-:S04]  /*47c0*/  I2FP.F32.U32 R0, R2 ;  /* 0x0000000200007245 */ /* 0x004fc80000201000 */
[----:B------:R-:W-:Y:S01]  /*47d0*/  F2FP.BF16.F32.PACK_AB R0, RZ, R0 ;  /* 0x00000000ff00723e */ /* 0x000fe200000010ff */
[----:B------:R-:W-:Y:S06]  /*47e0*/  BRA `(.L_x_1317) ;  /* 0x0000000c00a47947 */ /* 0x000fec0003800000 */
.L_x_1314:
        /* <DEDUP_REMOVED lines=10> */
.L_x_1319:
[----:B------:R-:W2:Y:S02]  /*4890*/  LDG.E R2, desc[UR36][R2.64] ;  /* 0x0000002402027981 */ /* 0x000ea4000c1e1900 */
[----:B--2---:R-:W-:-:S04]  /*48a0*/  I2FP.F32.S32 R0, R2 ;  /* 0x0000000200007245 */ /* 0x004fc80000201400 */
[----:B------:R-:W-:Y:S01]  /*48b0*/  F2FP.BF16.F32.PACK_AB R0, RZ, R0 ;  /* 0x00000000ff00723e */ /* 0x000fe200000010ff */
[----:B------:R-:W-:Y:S06]  /*48c0*/  BRA `(.L_x_1317) ;  /* 0x0000000c006c7947 */ /* 0x000fec0003800000 */
.L_x_1318:
[----:B------:R-:W2:Y:S02]  /*48d0*/  LDG.E.U16 R2, desc[UR36][R2.64] ;  /* 0x0000002402027981 */ /* 0x000ea4000c1e1500 */
[----:B--2---:R-:W0:Y:S02]  /*48e0*/  I2F.S16 R0, R2 ;  /* 0x0000000200007306 */ /* 0x004e240000101400 */
[----:B0-----:R-:W-:Y:S01]  /*48f0*/  F2FP.BF16.F32.PACK_AB R0, RZ, R0 ;  /* 0x00000000ff00723e */ /* 0x001fe200000010ff */
[----:B------:R-:W-:Y:S06]  /*4900*/  BRA `(.L_x_1317) ;  /* 0x0000000c005c7947 */ /* 0x000fec0003800000 */
.L_x_1313:
        /* <DEDUP_REMOVED lines=9> */
.L_x_1321:
[----:B------:R-:W2:Y:S02]  /*49a0*/  LDG.E.U16 R0, desc[UR36][R2.64] ;  /* 0x0000002402007981 */ /* 0x000ea4000c1e1500 */
[----:B--2---:R-:W-:-:S05]  /*49b0*/  HADD2.F32 R0, -RZ, R0.H0_H0 ;  /* 0x20000000ff007230 */ /* 0x004fca0000004100 */
[----:B------:R-:W-:Y:S01]  /*49c0*/  F2FP.BF16.F32.PACK_AB R0, RZ, R0 ;  /* 0x00000000ff00723e */ /* 0x000fe200000010ff */
[----:B------:R-:W-:Y:S06]  /*49d0*/  BRA `(.L_x_1317) ;  /* 0x0000000c00287947 */ /* 0x000fec0003800000 */
.L_x_1320:
        /* <DEDUP_REMOVED lines=9> */
.L_x_1323:
[----:B------:R-:W2:Y:S02]  /*4a70*/  LDG.E.U16 R2, desc[UR36][R2.64] ;  /* 0x0000002402027981 */ /* 0x000ea4000c1e1500 */
[----:B--2---:R-:W-:-:S05]  /*4a80*/  HADD2.F32 R0, -RZ, R2.H0_H0 ;  /* 0x20000002ff007230 */ /* 0x004fca0000004100 */
[----:B------:R-:W-:Y:S01]  /*4a90*/  F2FP.BF16.F32.PACK_AB R0, RZ, R0 ;  /* 0x00000000ff00723e */ /* 0x000fe200000010ff */
[----:B------:R-:W-:Y:S06]  /*4aa0*/  BRA `(.L_x_1317) ;  /* 0x0000000800f47947 */ /* 0x000fec0003800000 */
.L_x_1322:
        /* <DEDUP_REMOVED lines=12> */
.L_x_1312:
        /* <DEDUP_REMOVED lines=13> */
.L_x_1326:
        /* <DEDUP_REMOVED lines=12> */
.L_x_1325:
        /* <DEDUP_REMOVED lines=16> */
[C---:B------:R-:W-:Y:S02]  /*4e00*/  SHF.L.U32 R6, R4.reuse, R5, RZ ;  /* 0x0000000504067219 */ /* 0x040fe400000006ff */
[----:B------:R-:W-:Y:S02]  /*4e10*/  IADD3 R5, PT, PT, R4, 0x1000000, RZ ;  /* 0x0100000004057810 */ /* 0x000fe40007ffe0ff */
[----:B------:R-:W-:Y:S02]  /*4e20*/  LEA.HI R6, R6, -R7, RZ, 0x1c ;  /* 0x8000000706067211 */ /* 0x000fe400078fe0ff */
[----:B------:R-:W-:-:S03]  /*4e30*/  SHF.R.S32.HI R5, RZ, 0x8, R5 ;  /* 0x00000008ff057819 */ /* 0x000fc60000011405 */
[----:B------:R-:W-:-:S05]  /*4e40*/  VIADD R6, R6, 0x3c000000 ;  /* 0x3c00000006067836 */ /* 0x000fca0000000000 */
[----:B------:R-:W-:-:S04]  /*4e50*/  LOP3.LUT R5, R6, 0x7f800000, R5, 0xf8, !PT ;  /* 0x7f80000006057812 */ /* 0x000fc800078ef805 */
[----:B------:R-:W-:-:S04]  /*4e60*/  SEL R5, R5, RZ, P0 ;  /* 0x000000ff05057207 */ /* 0x000fc80000000000 */
[----:B------:R-:W-:-:S04]  /*4e70*/  LOP3.LUT R5, R5, 0x80000000, R0, 0xf8, !PT ;  /* 0x8000000005057812 */ /* 0x000fc800078ef800 */
[----:B------:R-:W-:-:S04]  /*4e80*/  F2FP.BF16.F32.PACK_AB R5, RZ, R5 ;  /* 0x00000005ff05723e */ /* 0x000fc800000010ff */
[----:B------:R-:W-:Y:S01]  /*4e90*/  PRMT R0, R5, 0x7610, R0 ;  /* 0x0000761005007816 */ /* 0x000fe20000000000 */
[----:B------:R-:W-:Y:S06]  /*4ea0*/  BRA `(.L_x_1317) ;  /* 0x0000000400f47947 */ /* 0x000fec0003800000 */
.L_x_1328:
[----:B------:R-:W2:Y:S02]  /*4eb0*/  LDG.E.U8 R2, desc[UR36][R2.64] ;  /* 0x0000002402027981 */ /* 0x000ea4000c1e1100 */
[C---:B--2---:R-:W-:Y:S01]  /*4ec0*/  IMAD.SHL.U32 R0, R2.reuse, 0x2000000, RZ ;  /* 0x0200000002007824 */ /* 0x044fe200078e00ff */
[----:B------:R-:W-:-:S04]  /*4ed0*/  SHF.L.U32 R5, R2, 0x8, RZ ;  /* 0x0000000802057819 */ /* 0x000fc800000006ff */
[----:B------:R-:W-:-:S13]  /*4ee0*/  ISETP.GE.U32.AND P0, PT, R0, 0x8000000, PT ;  /* 0x080000000000780c */ /* 0x000fda0003f06070 */
[C---:B------:R-:W-:Y:S02]  /*4ef0*/  @!P0 LOP3.LUT R4, R5.reuse, 0x7f00, RZ, 0xc0, !PT ;  /* 0x00007f0005048812 */ /* 0x040fe400078ec0ff */
[----:B------:R-:W-:Y:S02]  /*4f00*/  @P0 LEA.HI R0, R0, 0x70000000, RZ, 0x1c ;  /* 0x7000000000000811 */ /* 0x000fe400078fe0ff */
[----:B------:R-:W-:Y:S02]  /*4f10*/  @!P0 LOP3.LUT R4, R4, 0x3f000000, RZ, 0xfc, !PT ;  /* 0x3f00000004048812 */ /* 0x000fe400078efcff */
[----:B------:R-:W-:Y:S01]  /*4f20*/  PRMT R5, R5, 0x9910, RZ ;  /* 0x0000991005057816 */ /* 0x000fe200000000ff */
[----:B------:R-:W-:Y:S02]  /*4f30*/  @P0 FMUL.FTZ R0, R0, 1.9259299443872358531e-34 ;  /* 0x0780000000000820 */ /* 0x000fe40000410000 */
[----:B------:R-:W-:-:S05]  /*4f40*/  @!P0 FADD.FTZ R0, R4, -0.5 ;  /* 0xbf00000004008421 */ /* 0x000fca0000010000 */
[----:B------:R-:W-:-:S04]  /*4f50*/  LOP3.LUT R0, R0, 0x80000000, R5, 0xf8, !PT ;  /* 0x8000000000007812 */ /* 0x000fc800078ef805 */
[----:B------:R-:W-:Y:S01]  /*4f60*/  F2FP.BF16.F32.PACK_AB R0, RZ, R0 ;  /* 0x00000000ff00723e */ /* 0x000fe200000010ff */
[----:B------:R-:W-:Y:S06]  /*4f70*/  BRA `(.L_x_1317) ;  /* 0x0000000400c07947 */ /* 0x000fec0003800000 */
.L_x_1327:
[----:B------:R0:W5:Y:S01]  /*4f80*/  LDG.E.U16 R0, desc[UR36][R2.64] ;  /* 0x0000002402007981 */ /* 0x000162000c1e1500 */
[----:B------:R-:W-:Y:S05]  /*4f90*/  BRA `(.L_x_1317) ;  /* 0x0000000400b87947 */ /* 0x000fea0003800000 */
.L_x_1324:
        /* <DEDUP_REMOVED lines=12> */
.L_x_1331:
[----:B------:R-:W2:Y:S01]  /*5060*/  LDG.E.U8 R3, desc[UR36][R2.64] ;  /* 0x0000002402037981 */ /* 0x000ea2000c1e1100 */
[----:B------:R-:W-:Y:S01]  /*5070*/  BSSY.RECONVERGENT B0, `(.L_x_1332) ;  /* 0x0000018000007945 */ /* 0x000fe20003800200 */
[----:B------:R-:W-:Y:S01]  /*5080*/  IMAD.MOV.U32 R0, RZ, RZ, RZ ;  /* 0x000000ffff007224 */ /* 0x000fe200078e00ff */
        /* <DEDUP_REMOVED lines=8> */
[----:B------:R-:W-:-:S04]  /*5110*/  SHF.R.U32.HI R0, RZ, 0x7, R3 ;  /* 0x00000007ff007819 */ /* 0x000fc80000011603 */
[----:B------:R-:W-:Y:S02]  /*5120*/  SHF.L.U32 R7, R0, 0x1f, RZ ;  /* 0x0000001f00077819 */ /* 0x000fe400000006ff */
        /* <DEDUP_REMOVED lines=8> */
.L_x_1335:
[----:B------:R-:W-:Y:S05]  /*51b0*/  BSYNC.RECONVERGENT B1 ;  /* 0x0000000000017941 */ /* 0x000fea0003800200 */
.L_x_1334:
[----:B------:R-:W-:Y:S01]  /*51c0*/  IMAD.SHL.U32 R0, R0, 0x100000, RZ ;  /* 0x0010000000007824 */ /* 0x000fe200078e00ff */
[----:B------:R-:W-:-:S04]  /*51d0*/  LEA R2, R2, 0x3b800000, 0x17 ;  /* 0x3b80000002027811 */ /* 0x000fc800078eb8ff */
[----:B------:R-:W-:-:S07]  /*51e0*/  LOP3.LUT R0, R2, R0, R7, 0xfe, !PT ;  /* 0x0000000002007212 */ /* 0x000fce00078efe07 */
.L_x_1333:
[----:B------:R-:W-:Y:S05]  /*51f0*/  BSYNC.RECONVERGENT B0 ;  /* 0x0000000000007941 */ /* 0x000fea0003800200 */
.L_x_1332:
[----:B------:R-:W-:Y:S01]  /*5200*/  F2FP.BF16.F32.PACK_AB R0, RZ, R0 ;  /* 0x00000000ff00723e */ /* 0x000fe200000010ff */
[----:B------:R-:W-:Y:S06]  /*5210*/  BRA `(.L_x_1317) ;  /* 0x0000000400187947 */ /* 0x000fec0003800000 */
.L_x_1330:
[----:B------:R-:W2:Y:S01]  /*5220*/  LDG.E.U8 R3, desc[UR36][R2.64] ;  /* 0x0000002402037981 */ /* 0x000ea2000c1e1100 */
[----:B------:R-:W-:Y:S01]  /*5230*/  BSSY.RECONVERGENT B0, `(.L_x_1336) ;  /* 0x0000018000007945 */ /* 0x000fe20003800200 */
[----:B------:R-:W-:Y:S02]  /*5240*/  MOV R0, RZ ;  /* 0x000000ff00007202 */ /* 0x000fe40000000f00 */
        /* <DEDUP_REMOVED lines=14> */
[----:B------:R-:W-:Y:S02]  /*5330*/  IADD3 R5, PT, PT, R3, -0x1d, RZ ;  /* 0xffffffe303057810 */ /* 0x000fe40007ffe0ff */
[----:B------:R-:W-:Y:S02]  /*5340*/  IADD3 R2, PT, PT, R2, 0x1e, -R3 ;  /* 0x0000001e02027810 */ /* 0x000fe40007ffe803 */
[----:B------:R-:W-:-:S04]  /*5350*/  SHF.L.U32 R5, R0, R5, RZ ;  /* 0x0000000500057219 */ /* 0x000fc800000006ff */
[----:B------:R-:W-:-:S07]  /*5360*/  LOP3.LUT R0, R5, 0x3, RZ, 0xc0, !PT ;  /* 0x0000000305007812 */ /* 0x000fce00078ec0ff */
.L_x_1339:
[----:B------:R-:W-:Y:S05]  /*5370*/  BSYNC.RECONVERGENT B1 ;  /* 0x0000000000017941 */ /* 0x000fea0003800200 */
.L_x_1338:
[----:B------:R-:W-:Y:S01]  /*5380*/  IMAD.SHL.U32 R0, R0, 0x200000, RZ ;  /* 0x0020000000007824 */ /* 0x000fe200078e00ff */
[----:B------:R-:W-:-:S04]  /*5390*/  LEA R2, R2, 0x37800000, 0x17 ;  /* 0x3780000002027811 */ /* 0x000fc800078eb8ff */
[----:B------:R-:W-:-:S07]  /*53a0*/  LOP3.LUT R0, R2, R0, R7, 0xfe, !PT ;  /* 0x0000000002007212 */ /* 0x000fce00078efe07 */
.L_x_1337:
[----:B------:R-:W-:Y:S05]  /*53b0*/  BSYNC.RECONVERGENT B0 ;  /* 0x0000000000007941 */ /* 0x000fea0003800200 */
.L_x_1336:
[----:B------:R-:W-:Y:S01]  /*53c0*/  F2FP.BF16.F32.PACK_AB R0, RZ, R0 ;  /* 0x00000000ff00723e */ /* 0x000fe200000010ff */
[----:B------:R-:W-:Y:S06]  /*53d0*/  BRA `(.L_x_1317) ;  /* 0x0000000000a87947 */ /* 0x000fec0003800000 */
.L_x_1329:
[----:B------:R-:W-:-:S09]  /*53e0*/  UISETP.NE.AND UP0, UPT, UR4, 0x1c, UPT ;  /* 0x0000001c0400788c */ /* 0x000fd2000bf05270 */
[----:B------:R-:W-:Y:S05]  /*53f0*/  BRA.U !UP0, `(.L_x_1340) ;  /* 0x0000000108947547 */ /* 0x000fea000b800000 */
[----:B------:R-:W-:-:S09]  /*5400*/  UISETP.NE.AND UP0, UPT, UR4, 0x1d, UPT ;  /* 0x0000001d0400788c */ /* 0x000fd2000bf05270 */
[----:B------:R-:W-:Y:S05]  /*5410*/  BRA.U !UP0, `(.L_x_1341) ;  /* 0x00000001087c7547 */ /* 0x000fea000b800000 */
[----:B------:R-:W-:-:S09]  /*5420*/  UISETP.NE.AND UP0, UPT, UR4, 0x2c, UPT ;  /* 0x0000002c0400788c */ /* 0x000fd2000bf05270 */
[----:B------:R-:W-:Y:S05]  /*5430*/  BRA.U UP0, `(.L_x_1316) ;  /* 0x00000001002c7547 */ /* 0x000fea000b800000 */
[----:B------:R-:W2:Y:S01]  /*5440*/  LDG.E.U8 R2, desc[UR36][R2.64] ;  /* 0x0000002402027981 */ /* 0x000ea2000c1e1100 */
[----:B------:R-:W-:Y:S01]  /*5450*/  BSSY.RECONVERGENT B0, `(.L_x_1342) ;  /* 0x0000007000007945 */ /* 0x000fe20003800200 */
[----:B------:R-:W-:Y:S01]  /*5460*/  IMAD.MOV.U32 R0, RZ, RZ, 0x400000 ;  /* 0x00400000ff007424 */ /* 0x000fe200078e00ff */
[----:B--2---:R-:W-:-:S13]  /*5470*/  ISETP.NE.AND P0, PT, R2, RZ, PT ;  /* 0x000000ff0200720c */ /* 0x004fda0003f05270 */
[----:B------:R-:W-:Y:S05]  /*5480*/  @!P0 BRA `(.L_x_1343) ;  /* 0x00000000000c8947 */ /* 0x000fea0003800000 */
[----:B------:R-:W-:-:S13]  /*5490*/  ISETP.NE.AND P0, PT, R2, 0xff, PT ;  /* 0x000000ff0200780c */ /* 0x000fda0003f05270 */
[----:B------:R-:W-:Y:S01]  /*54a0*/  @!P0 MOV R0, 0x7f800001 ;  /* 0x7f80000100008802 */ /* 0x000fe20000000f00 */
[----:B------:R-:W-:-:S07]  /*54b0*/  @P0 IMAD.SHL.U32 R0, R2, 0x800000, RZ ;  /* 0x0080000002000824 */ /* 0x000fce00078e00ff */
.L_x_1343:
[----:B------:R-:W-:Y:S05]  /*54c0*/  BSYNC.RECONVERGENT B0 ;  /* 0x0000000000007941 */ /* 0x000fea0003800200 */
.L_x_1342:
[----:B------:R-:W-:Y:S01]  /*54d0*/  F2FP.BF16.F32.PACK_AB R0, RZ, R0 ;  /* 0x00000000ff00723e */ /* 0x000fe200000010ff */
[----:B------:R-:W-:Y:S06]  /*54e0*/  BRA `(.L_x_1317) ;  /* 0x0000000000647947 */ /* 0x000fec0003800000 */
.L_x_1316:
        /* <DEDUP_REMOVED lines=16> */
.L_x_1344:
[----:B------:R-:W-:Y:S01]  /*55f0*/  PRMT R0, RZ, 0x7610, R0 ;  /* 0x00007610ff007816 */ /* 0x000fe20000000000 */
[----:B------:R-:W-:Y:S06]  /*5600*/  BRA `(.L_x_1317) ;  /* 0x00000000001c7947 */ /* 0x000fec0003800000 */
.L_x_1341:
[----:B------:R-:W2:Y:S02]  /*5610*/  LDG.E.64 R2, desc[UR36][R2.64] ;  /* 0x0000002402027981 */ /* 0x000ea4000c1e1b00 */
[----:B--2---:R-:W0:Y:S02]  /*5620*/  I2F.U64 R0, R2 ;  /* 0x0000000200007312 */ /* 0x004e240000301000 */
[----:B0-----:R-:W-:Y:S01]  /*5630*/  F2FP.BF16.F32.PACK_AB R0, RZ, R0 ;  /* 0x00000000ff00723e */ /* 0x001fe200000010ff */
[----:B------:R-:W-:Y:S06]  /*5640*/  BRA `(.L_x_1317) ;  /* 0x00000000000c7947 */ /* 0x000fec0003800000 */
.L_x_1340:
[----:B------:R-:W2:Y:S02]  /*5650*/  LDG.E R2, desc[UR36][R2.64] ;  /* 0x0000002402027981 */ /* 0x000ea4000c1e1900 */
[----:B--2---:R-:W-:-:S04]  /*5660*/  I2FP.F32.U32 R0, R2 ;  /* 0x0000000200007245 */ /* 0x004fc80000201000 */
[----:B------:R-:W-:-:S07]  /*5670*/  F2FP.BF16.F32.PACK_AB R0, RZ, R0 ;  /* 0x00000000ff00723e */ /* 0x000fce00000010ff */
.L_x_1317:
[----:B------:R-:W1:Y:S01]  /*5680*/  LDCU UR5, c[0x0][0x594] ;  /* 0x0000b280ff0577ac */ /* 0x000e620008000800 */
[----:B-----5:R-:W-:Y:S01]  /*5690*/  IMAD.U32 R0, R0, 0x10000, RZ ;  /* 0x0001000000007824 */ /* 0x020fe200078e00ff */
[----:B------:R-:W0:Y:S01]  /*56a0*/  LDCU.64 UR6, c[0x0][0x580] ;  /* 0x0000b000ff0677ac */ /* 0x000e220008000a00 */
[----:B------:R-:W-:-:S04]  /*56b0*/  UPRMT UR4, UR41, 0x9910, URZ ;  /* 0x0000991029047896 */ /* 0x000fc800080000ff */
[----:B------:R-:W-:Y:S01]  /*56c0*/  UISETP.GT.AND UP0, UPT, UR4, 0x9, UPT ;  /* 0x000000090400788c */ /* 0x000fe2000bf04270 */
[----:B-1----:R-:W-:-:S04]  /*56d0*/  FMUL.FTZ R0, R0, UR5 ;  /* 0x0000000500007c20 */ /* 0x002fc80008410000 */
[----:B------:R1:W2:Y:S01]  /*56e0*/  F2F.BF16.F32 R5, R0 ;  /* 0x0000000000057304 */ /* 0x0002a20000202000 */
[----:B0-----:R-:W-:-:S04]  /*56f0*/  IADD3 R2, P0, PT, R16, UR6, RZ ;  /* 0x0000000610027c10 */ /* 0x001fc8000ff1e0ff */
        /* <DEDUP_REMOVED lines=14> */
.L_x_1348:
[----:B--2---:R-:W-:-:S06]  /*57e0*/  IMAD.U32 R5, R5, 0x10000, RZ ;  /* 0x0001000005057824 */ /* 0x004fcc00078e00ff */
[----:B------:R-:W0:Y:S02]  /*57f0*/  F2I.S64.TRUNC R4, R5 ;  /* 0x0000000500047311 */ /* 0x000e24000020d900 */
[----:B0-----:R0:W-:Y:S01]  /*5800*/  STG.E.U8 desc[UR36][R2.64], R4 ;  /* 0x0000000402007986 */ /* 0x0011e2000c101124 */
[----:B------:R-:W-:Y:S05]  /*5810*/  BRA `(.L_x_1350) ;  /* 0x0000000c006c7947 */ /* 0x000fea0003800000 */
.L_x_1347:
[----:B------:R-:W-:-:S09]  /*5820*/  UISETP.NE.AND UP0, UPT, UR4, 0x2, UPT ;  /* 0x000000020400788c */ /* 0x000fd2000bf05270 */
[----:B------:R-:W-:Y:S05]  /*5830*/  BRA.U !UP0, `(.L_x_1351) ;  /* 0x0000000108307547 */ /* 0x000fea000b800000 */
[----:B------:R-:W-:-:S09]  /*5840*/  UISETP.NE.AND UP0, UPT, UR4, 0x3, UPT ;  /* 0x000000030400788c */ /* 0x000fd2000bf05270 */
[----:B------:R-:W-:Y:S05]  /*5850*/  BRA.U !UP0, `(.L_x_1352) ;  /* 0x0000000108187547 */ /* 0x000fea000b800000 */
[----:B------:R-:W-:-:S09]  /*5860*/  UISETP.NE.AND UP0, UPT, UR4, 0x4, UPT ;  /* 0x000000040400788c */ /* 0x000fd2000bf05270 */
[----:B------:R-:W-:Y:S05]  /*5870*/  BRA.U UP0, `(.L_x_1349) ;  /* 0x0000000900787547 */ /* 0x000fea000b800000 */
[----:B--2---:R-:W-:-:S06]  /*5880*/  SHF.L.U32 R5, R5, 0x10, RZ ;  /* 0x0000001005057819 */ /* 0x004fcc00000006ff */
[----:B------:R-:W0:Y:S02]  /*5890*/  F2I.S64.TRUNC R4, R5 ;  /* 0x0000000500047311 */ /* 0x000e24000020d900 */
[----:B0-----:R0:W-:Y:S01]  /*58a0*/  STG.E.64 desc[UR36][R2.64], R4 ;  /* 0x0000000402007986 */ /* 0x0011e2000c101b24 */
[----:B------:R-:W-:Y:S05]  /*58b0*/  BRA `(.L_x_1350) ;  /* 0x0000000c00447947 */ /* 0x000fea0003800000 */
.L_x_1352:
[----:B--2---:R-:W-:-:S06]  /*58c0*/  IMAD.U32 R5, R5, 0x10000, RZ ;  /* 0x0001000005057824 */ /* 0x004fcc00078e00ff */
[----:B------:R-:W0:Y:S02]  /*58d0*/  F2I.FTZ.TRUNC.NTZ R5, R5 ;  /* 0x0000000500057305 */ /* 0x000e24000021f100 */
[----:B0-----:R0:W-:Y:S01]  /*58e0*/  STG.E desc[UR36][R2.64], R5 ;  /* 0x0000000502007986 */ /* 0x0011e2000c101924 */
[----:B------:R-:W-:Y:S05]  /*58f0*/  BRA `(.L_x_1350) ;  /* 0x0000000c00347947 */ /* 0x000fea0003800000 */
.L_x_1351:
[----:B--2---:R-:W-:-:S06]  /*5900*/  IMAD.U32 R5, R5, 0x10000, RZ ;  /* 0x0001000005057824 */ /* 0x004fcc00078e00ff */
[----:B------:R-:W0:Y:S02]  /*5910*/  F2I.FTZ.TRUNC.NTZ R5, R5 ;  /* 0x0000000500057305 */ /* 0x000e24000021f100 */
[----:B0-----:R0:W-:Y:S01]  /*5920*/  STG.E.U16 desc[UR36][R2.64], R5 ;  /* 0x0000000502007986 */ /* 0x0011e2000c101524 */
[----:B------:R-:W-:Y:S05]  /*5930*/  BRA `(.L_x_1350) ;  /* 0x0000000c00247947 */ /* 0x000fea0003800000 */
.L_x_1346:
        /* <DEDUP_REMOVED lines=9> */
.L_x_1354:
[----:B-12---:R-:W-:-:S05]  /*59d0*/  IMAD.U32 R0, R5, 0x10000, RZ ;  /* 0x0001000005007824 */ /* 0x006fca00078e00ff */
[----:B------:R-:W-:-:S05]  /*59e0*/  F2FP.F16.F32.PACK_AB R0, RZ, R0 ;  /* 0x00000000ff00723e */ /* 0x000fca00000000ff */
[----:B------:R0:W-:Y:S01]  /*59f0*/  STG.E.U16 desc[UR36][R2.64], R0 ;  /* 0x0000000002007986 */ /* 0x0001e2000c101524 */
[----:B------:R-:W-:Y:S05]  /*5a00*/  BRA `(.L_x_1350) ;  /* 0x0000000800f07947 */ /* 0x000fea0003800000 */
.L_x_1353:
[----:B------:R-:W-:-:S09]  /*5a10*/  UISETP.NE.AND UP0, UPT, UR4, 0x7, UPT ;  /* 0x000000070400788c */ /* 0x000fd2000bf05270 */
[----:B------:R-:W-:Y:S05]  /*5a20*/  BRA.U !UP0, `(.L_x_1355) ;  /* 0x0000000108347547 */ /* 0x000fea000b800000 */
[----:B------:R-:W-:-:S09]  /*5a30*/  UISETP.NE.AND UP0, UPT, UR4, 0x8, UPT ;  /* 0x000000080400788c */ /* 0x000fd2000bf05270 */
[----:B------:R-:W-:Y:S05]  /*5a40*/  BRA.U !UP0, `(.L_x_1356) ;  /* 0x0000000108187547 */ /* 0x000fea000b800000 */
[----:B------:R-:W-:-:S09]  /*5a50*/  UISETP.NE.AND UP0, UPT, UR4, 0x9, UPT ;  /* 0x000000090400788c */ /* 0x000fd2000bf05270 */
[----:B------:R-:W-:Y:S05]  /*5a60*/  BRA.U UP0, `(.L_x_1349) ;  /* 0x0000000500fc7547 */ /* 0x000fea000b800000 */
[----:B--2---:R-:W-:Y:S01]  /*5a70*/  IMAD.U32 R4, R5, 0x10000, RZ ;  /* 0x0001000005047824 */ /* 0x004fe200078e00ff */
[----:B------:R-:W-:-:S05]  /*5a80*/  MOV R5, RZ ;  /* 0x000000ff00057202 */ /* 0x000fca0000000f00 */
[----:B------:R0:W-:Y:S01]  /*5a90*/  STG.E.64 desc[UR36][R2.64], R4 ;  /* 0x0000000402007986 */ /* 0x0001e2000c101b24 */
[----:B------:R-:W-:Y:S05]  /*5aa0*/  BRA `(.L_x_1350) ;  /* 0x0000000800c87947 */ /* 0x000fea0003800000 */
.L_x_1356:
[----:B--2---:R-:W-:-:S05]  /*5ab0*/  IMAD.U32 R5, R5, 0x10000, RZ ;  /* 0x0001000005057824 */ /* 0x004fca00078e00ff */
[----:B------:R-:W-:-:S04]  /*5ac0*/  F2FP.F16.F32.PACK_AB R5, RZ, R5 ;  /* 0x00000005ff05723e */ /* 0x000fc800000000ff */
[----:B------:R-:W-:-:S05]  /*5ad0*/  PRMT R5, R5, 0x5410, RZ ;  /* 0x0000541005057816 */ /* 0x000fca00000000ff */
[----:B------:R0:W-:Y:S01]  /*5ae0*/  STG.E desc[UR36][R2.64], R5 ;  /* 0x0000000502007986 */ /* 0x0001e2000c101924 */
[----:B------:R-:W-:Y:S05]  /*5af0*/  BRA `(.L_x_1350) ;  /* 0x0000000800b47947 */ /* 0x000fea0003800000 */
.L_x_1355:
[----:B--2---:R-:W-:-:S04]  /*5b00*/  IMAD.U32 R4, R5, 0x10000, RZ ;  /* 0x0001000005047824 */ /* 0x004fc800078e00ff */
[----:B------:R-:W-:-:S06]  /*5b10*/  FMUL.FTZ R4, R4, 1 ;  /* 0x3f80000004047820 */ /* 0x000fcc0000410000 */
[----:B------:R-:W0:Y:S02]  /*5b20*/  F2F.F64.F32 R4, R4 ;  /* 0x0000000400047310 */ /* 0x000e240000201800 */
[----:B0-----:R0:W-:Y:S01]  /*5b30*/  STG.E.64 desc[UR36][R2.64], R4 ;  /* 0x0000000402007986 */ /* 0x0011e2000c101b24 */
[----:B------:R-:W-:Y:S05]  /*5b40*/  BRA `(.L_x_1350) ;  /* 0x0000000800a07947 */ /* 0x000fea0003800000 */
.L_x_1345:
        /* <DEDUP_REMOVED lines=14> */
.L_x_1360:
[----:B--2---:R-:W-:Y:S01]  /*5c30*/  IMAD.U32 R5, R5, 0x10000, RZ ;  /* 0x0001000005057824 */ /* 0x004fe200078e00ff */
[----:B------:R-:W-:Y:S01]  /*5c40*/  BSSY.RECONVERGENT B0, `(.L_x_1361) ;  /* 0x0000013000007945 */ /* 0x000fe20003800200 */
[----:B-1----:R-:W-:-:S03]  /*5c50*/  IMAD.MOV.U32 R0, RZ, RZ, 0x80 ;  /* 0x00000080ff007424 */ /* 0x002fc600078e00ff */
[----:B------:R-:W-:-:S04]  /*5c60*/  LOP3.LUT R4, R5, 0x7fffffff, RZ, 0xc0, !PT ;  /* 0x7fffffff05047812 */ /* 0x000fc800078ec0ff */
        /* <DEDUP_REMOVED lines=14> */
.L_x_1363:
[----:B------:R-:W-:-:S04]  /*5d50*/  SHF.R.U32.HI R5, RZ, 0x18, R5 ;  /* 0x00000018ff057819 */ /* 0x000fc80000011605 */
[----:B------:R-:W-:-:S07]  /*5d60*/  LOP3.LUT R0, R0, 0x80, R5, 0xf8, !PT ;  /* 0x0000008000007812 */ /* 0x000fce00078ef805 */
.L_x_1362:
[----:B------:R-:W-:Y:S05]  /*5d70*/  BSYNC.RECONVERGENT B0 ;  /* 0x0000000000007941 */ /* 0x000fea0003800200 */
.L_x_1361:
[----:B------:R0:W-:Y:S01]  /*5d80*/  STG.E.U8 desc[UR36][R2.64], R0 ;  /* 0x0000000002007986 */ /* 0x0001e2000c101124 */
[----:B------:R-:W-:Y:S05]  /*5d90*/  BRA `(.L_x_1350) ;  /* 0x00000008000c7947 */ /* 0x000fea0003800000 */
.L_x_1359:
        /* <DEDUP_REMOVED lines=18> */
.L_x_1366:
[----:B------:R-:W-:-:S04]  /*5ec0*/  SHF.R.U32.HI R5, RZ, 0x18, R5 ;  /* 0x00000018ff057819 */ /* 0x000fc80000011605 */
[----:B------:R-:W-:-:S07]  /*5ed0*/  LOP3.LUT R0, R0, 0x80, R5, 0xf8, !PT ;  /* 0x0000008000007812 */ /* 0x000fce00078ef805 */
.L_x_1365:
[----:B------:R-:W-:Y:S05]  /*5ee0*/  BSYNC.RECONVERGENT B0 ;  /* 0x0000000000007941 */ /* 0x000fea0003800200 */
.L_x_1364:
[----:B------:R0:W-:Y:S01]  /*5ef0*/  STG.E.U8 desc[UR36][R2.64], R0 ;  /* 0x0000000002007986 */ /* 0x0001e2000c101124 */
[----:B------:R-:W-:Y:S05]  /*5f00*/  BRA `(.L_x_1350) ;  /* 0x0000000400b07947 */ /* 0x000fea0003800000 */
.L_x_1358:
[----:B------:R-:W-:-:S09]  /*5f10*/  UISETP.NE.AND UP0, UPT, UR4, 0x1c, UPT ;  /* 0x0000001c0400788c */ /* 0x000fd2000bf05270 */
[----:B------:R-:W-:Y:S05]  /*5f20*/  BRA.U !UP0, `(.L_x_1367) ;  /* 0x0000000108607547 */ /* 0x000fea000b800000 */
[----:B------:R-:W-:-:S09]  /*5f30*/  UISETP.NE.AND UP0, UPT, UR4, 0x1d, UPT ;  /* 0x0000001d0400788c */ /* 0x000fd2000bf05270 */
[----:B------:R-:W-:Y:S05]  /*5f40*/  BRA.U !UP0, `(.L_x_1368) ;  /* 0x0000000108487547 */ /* 0x000fea000b800000 */
[----:B------:R-:W-:-:S09]  /*5f50*/  UISETP.NE.AND UP0, UPT, UR4, 0x2c, UPT ;  /* 0x0000002c0400788c */ /* 0x000fd2000bf05270 */
[----:B------:R-:W-:Y:S05]  /*5f60*/  BRA.U UP0, `(.L_x_1349) ;  /* 0x0000000100bc7547 */ /* 0x000fea000b800000 */
        /* <DEDUP_REMOVED lines=16> */
.L_x_1368:
[----:B--2---:R-:W-:-:S06]  /*6070*/  SHF.L.U32 R5, R5, 0x10, RZ ;  /* 0x0000001005057819 */ /* 0x004fcc00000006ff */
[----:B------:R-:W0:Y:S02]  /*6080*/  F2I.U64.TRUNC R4, R5 ;  /* 0x0000000500047311 */ /* 0x000e24000020d800 */
[----:B0-----:R0:W-:Y:S01]  /*6090*/  STG.E.64 desc[UR36][R2.64], R4 ;  /* 0x0000000402007986 */ /* 0x0011e2000c101b24 */
[----:B------:R-:W-:Y:S05]  /*60a0*/  BRA `(.L_x_1350) ;  /* 0x0000000400487947 */ /* 0x000fea0003800000 */
.L_x_1367:
[----:B--2---:R-:W-:-:S06]  /*60b0*/  IMAD.U32 R5, R5, 0x10000, RZ ;  /* 0x0001000005057824 */ /* 0x004fcc00078e00ff */
[----:B------:R-:W0:Y:S02]  /*60c0*/  F2I.FTZ.U32.TRUNC.NTZ R5, R5 ;  /* 0x0000000500057305 */ /* 0x000e24000021f000 */
[----:B0-----:R0:W-:Y:S01]  /*60d0*/  STG.E desc[UR36][R2.64], R5 ;  /* 0x0000000502007986 */ /* 0x0011e2000c101924 */
[----:B------:R-:W-:Y:S05]  /*60e0*/  BRA `(.L_x_1350) ;  /* 0x0000000400387947 */ /* 0x000fea0003800000 */
.L_x_1357:
        /* <DEDUP_REMOVED lines=11> */
.L_x_1370:
[----:B--2---:R-:W-:Y:S02]  /*61a0*/  SHF.L.U32 R5, R5, 0x10, RZ ;  /* 0x0000001005057819 */ /* 0x004fe400000006ff */
[----:B------:R-:W-:-:S03]  /*61b0*/  CS2R R6, SRZ ;  /* 0x0000000000067805 */ /* 0x000fc6000001ff00 */
[----:B------:R-:W-:-:S06]  /*61c0*/  FMUL.FTZ R5, R5, 1 ;  /* 0x3f80000005057820 */ /* 0x000fcc0000410000 */
[----:B------:R-:W0:Y:S02]  /*61d0*/  F2F.F64.F32 R4, R5 ;  /* 0x0000000500047310 */ /* 0x000e240000201800 */
[----:B0-----:R0:W-:Y:S01]  /*61e0*/  STG.E.128 desc[UR36][R2.64], R4 ;  /* 0x0000000402007986 */ /* 0x0011e2000c101d24 */
[----:B------:R-:W-:Y:S05]  /*61f0*/  BRA `(.L_x_1350) ;  /* 0x0000000000f47947 */ /* 0x000fea0003800000 */
.L_x_1369:
[----:B------:R-:W-:-:S09]  /*6200*/  UISETP.NE.AND UP0, UPT, UR4, 0xf, UPT ;  /* 0x0000000f0400788c */ /* 0x000fd2000bf05270 */
[----:B------:R-:W-:Y:S05]  /*6210*/  BRA.U !UP0, `(.L_x_1371) ;  /* 0x0000000108e87547 */ /* 0x000fea000b800000 */
[----:B------:R-:W-:-:S09]  /*6220*/  UISETP.NE.AND UP0, UPT, UR4, 0x17, UPT ;  /* 0x000000170400788c */ /* 0x000fd2000bf05270 */
[----:B------:R-:W-:Y:S05]  /*6230*/  BRA.U !UP0, `(.L_x_1372) ;  /* 0x0000000108907547 */ /* 0x000fea000b800000 */
[----:B------:R-:W-:-:S09]  /*6240*/  UISETP.NE.AND UP0, UPT, UR4, 0x18, UPT ;  /* 0x000000180400788c */ /* 0x000fd2000bf05270 */
[----:B------:R-:W-:Y:S05]  /*6250*/  BRA.U !UP0, `(.L_x_1373) ;  /* 0x0000000108447547 */ /* 0x000fea000b800000 */
.L_x_1349:
[----:B-1----:R-:W-:Y:S01]  /*6260*/  MOV R0, 0x0 ;  /* 0x0000000000007802 */ /* 0x002fe20000000f00 */
[----:B------:R-:W0:Y:S01]  /*6270*/  LDCU.64 UR4, c[0x4][0x1a8] ;  /* 0x01003500ff0477ac */ /* 0x000e220008000a00 */
[----:B------:R-:W-:Y:S02]  /*6280*/  HFMA2 R13, -RZ, RZ, 0, 0 ;  /* 0x00000000ff0d7431 */ /* 0x000fe400000001ff */
[----:B------:R-:W-:Y:S01]  /*6290*/  IMAD.MOV.U32 R8, RZ, RZ, 0x65 ;  /* 0x00000065ff087424 */ /* 0x000fe200078e00ff */
[----:B------:R1:W3:Y:S01]  /*62a0*/  LDC.64 R2, c[0x4][R0] ;  /* 0x0100000000027b82 */ /* 0x0002e20000000a00 */
[----:B------:R-:W4:Y:S01]  /*62b0*/  LDCU.64 UR6, c[0x4][0x1b0] ;  /* 0x01003600ff0677ac */ /* 0x000f220008000a00 */
[----:B------:R-:W-:Y:S01]  /*62c0*/  IMAD.MOV.U32 R12, RZ, RZ, 0x1 ;  /* 0x00000001ff0c7424 */ /* 0x000fe200078e00ff */
[----:B------:R-:W5:Y:S01]  /*62d0*/  LDCU.64 UR8, c[0x4][0xb0] ;  /* 0x01001600ff0877ac */ /* 0x000f620008000a00 */
[----:B0-----:R-:W-:Y:S02]  /*62e0*/  IMAD.U32 R4, RZ, RZ, UR4 ;  /* 0x00000004ff047e24 */ /* 0x001fe4000f8e00ff */
[----:B--2---:R-:W-:Y:S01]  /*62f0*/  IMAD.U32 R5, RZ, RZ, UR5 ;  /* 0x00000005ff057e24 */ /* 0x004fe2000f8e00ff */
[----:B----4-:R-:W-:Y:S01]  /*6300*/  MOV R6, UR6 ;  /* 0x0000000600067c02 */ /* 0x010fe20008000f00 */
[----:B------:R-:W-:-:S02]  /*6310*/  IMAD.U32 R7, RZ, RZ, UR7 ;  /* 0x00000007ff077e24 */ /* 0x000fc4000f8e00ff */
[----:B-----5:R-:W-:Y:S01]  /*6320*/  IMAD.U32 R10, RZ, RZ, UR8 ;  /* 0x00000008ff0a7e24 */ /* 0x020fe2000f8e00ff */
[----:B-1----:R-:W-:-:S07]  /*6330*/  MOV R11, UR9 ;  /* 0x00000009000b7c02 */ /* 0x002fce0008000f00 */
[----:B------:R-:W-:-:S07]  /*6340*/  LEPC R20, `(.L_x_1374) ;  /* 0x000000001014794e */ /* 0x000fce0000000000 */
[----:B---3--:R-:W-:Y:S05]  /*6350*/  CALL.ABS.NOINC R2 ;  /* 0x0000000002007343 */ /* 0x008fea0003c00000 */
.L_x_1374:
[----:B------:R-:W-:Y:S05]  /*6360*/  BRA `(.L_x_1350) ;  /* 0x0000000000987947 */ /* 0x000fea0003800000 */
.L_x_1373:
[----:B--2---:R-:W-:Y:S01]  /*6370*/  IMAD.U32 R7, R5, 0x10000, RZ ;  /* 0x0001000005077824 */ /* 0x004fe200078e00ff */
[----:B------:R-:W-:Y:S01]  /*6380*/  BSSY.RECONVERGENT B0, `(.L_x_1375) ;  /* 0x000000c000007945 */ /* 0x000fe20003800200 */
[----:B-1----:R-:W-:-:S03]  /*6390*/  IMAD.MOV.U32 R0, RZ, RZ, 0x7f ;  /* 0x0000007fff007424 */ /* 0x002fc600078e00ff */
[----:B------:R-:W-:Y:S02]  /*63a0*/  LOP3.LUT R4, R7, 0x7fffffff, RZ, 0xc0, !PT ;  /* 0x7fffffff07047812 */ /* 0x000fe400078ec0ff */
[----:B------:R-:W-:Y:S02]  /*63b0*/  SHF.R.U32.HI R5, RZ, 0x18, R7 ;  /* 0x00000018ff057819 */ /* 0x000fe40000011607 */
        /* <DEDUP_REMOVED lines=8> */
.L_x_1376:
[----:B------:R-:W-:Y:S05]  /*6440*/  BSYNC.RECONVERGENT B0 ;  /* 0x0000000000007941 */ /* 0x000fea0003800200 */
.L_x_1375:
[----:B------:R-:W-:-:S05]  /*6450*/  LOP3.LUT R5, R0, 0x80, R5, 0xf8, !PT ;  /* 0x0000008000057812 */ /* 0x000fca00078ef805 */
[----:B------:R3:W-:Y:S01]  /*6460*/  STG.E.U8 desc[UR36][R2.64], R5 ;  /* 0x0000000502007986 */ /* 0x0007e2000c101124 */
[----:B------:R-:W-:Y:S05]  /*6470*/  BRA `(.L_x_1350) ;  /* 0x0000000000547947 */ /* 0x000fea0003800000 */
.L_x_1372:
[----:B--2---:R-:W-:Y:S01]  /*6480*/  SHF.L.U32 R5, R5, 0x10, RZ ;  /* 0x0000001005057819 */ /* 0x004fe200000006ff */
[----:B------:R-:W-:Y:S03]  /*6490*/  BSSY.RECONVERGENT B0, `(.L_x_1377) ;  /* 0x000000e000007945 */ /* 0x000fe60003800200 */
[----:B------:R-:W-:-:S04]  /*64a0*/  LOP3.LUT R4, R5, 0x7fffffff, RZ, 0xc0, !PT ;  /* 0x7fffffff05047812 */ /* 0x000fc800078ec0ff */
[----:B------:R-:W-:-:S13]  /*64b0*/  ISETP.GT.U32.AND P0, PT, R4, 0x477fffff, PT ;  /* 0x477fffff0400780c */ /* 0x000fda0003f04070 */
[----:B------:R-:W-:Y:S05]  /*64c0*/  @P0 BRA `(.L_x_1378) ;  /* 0x00000000001c0947 */ /* 0x000fea0003800000 */
[----:B------:R-:W-:-:S13]  /*64d0*/  ISETP.GE.U32.AND P0, PT, R4, 0x38800000, PT ;  /* 0x388000000400780c */ /* 0x000fda0003f06070 */
[----:B-1----:R-:W-:-:S04]  /*64e0*/  @P0 SHF.R.U32.HI R0, RZ, 0x15, R5 ;  /* 0x00000015ff000819 */ /* 0x002fc80000011605 */
[----:B------:R-:W-:-:S04]  /*64f0*/  @P0 LOP3.LUT R0, R0, 0x1, RZ, 0xc0, !PT ;  /* 0x0000000100000812 */ /* 0x000fc800078ec0ff */
[----:B------:R-:W-:-:S04]  /*6500*/  @P0 IADD3 R0, PT, PT, R5, 0x80fffff, R0 ;  /* 0x080fffff05000810 */ /* 0x000fc80007ffe000 */
[----:B------:R-:W-:Y:S01]  /*6510*/  @P0 SHF.R.U32.HI R0, RZ, 0x15, R0 ;  /* 0x00000015ff000819 */ /* 0x000fe20000011600 */
[----:B------:R-:W-:Y:S01]  /*6520*/  @!P0 FADD.FTZ R0, R4, 128 ;  /* 0x4300000004008421 */ /* 0x000fe20000010000 */
[----:B------:R-:W-:Y:S06]  /*6530*/  BRA `(.L_x_1379) ;  /* 0x00000000000c7947 */ /* 0x000fec0003800000 */
.L_x_1378:
[----:B-1----:R-:W-:Y:S01]  /*6540*/  IMAD.MOV.U32 R0, RZ, RZ, 0x7f ;  /* 0x0000007fff007424 */ /* 0x002fe200078e00ff */
[----:B------:R-:W-:-:S04]  /*6550*/  ISETP.GT.U32.AND P0, PT, R4, 0x7f800000, PT ;  /* 0x7f8000000400780c */ /* 0x000fc80003f04070 */
[----:B------:R-:W-:-:S09]  /*6560*/  SEL R0, R0, 0x7c, P0 ;  /* 0x0000007c00007807 */ /* 0x000fd20000000000 */
.L_x_1379:
[----:B------:R-:W-:Y:S05]  /*6570*/  BSYNC.RECONVERGENT B0 ;  /* 0x0000000000007941 */ /* 0x000fea0003800200 */
.L_x_1377:
[----:B------:R-:W-:-:S04]  /*6580*/  SHF.R.U32.HI R5, RZ, 0x18, R5 ;  /* 0x00000018ff057819 */ /* 0x000fc80000011605 */
[----:B------:R-:W-:-:S05]  /*6590*/  LOP3.LUT R5, R0, 0x80, R5, 0xf8, !PT ;  /* 0x0000008000057812 */ /* 0x000fca00078ef805 */
[----:B------:R2:W-:Y:S01]  /*65a0*/  STG.E.U8 desc[UR36][R2.64], R5 ;  /* 0x0000000502007986 */ /* 0x0005e2000c101124 */
[----:B------:R-:W-:Y:S05]  /*65b0*/  BRA `(.L_x_1350) ;  /* 0x0000000000047947 */ /* 0x000fea0003800000 */
.L_x_1371:
[----:B--2---:R0:W-:Y:S02]  /*65c0*/  STG.E.U16 desc[UR36][R2.64], R5 ;  /* 0x0000000502007986 */ /* 0x0041e4000c101524 */
.L_x_1350:
[----:B------:R-:W-:-:S07]  /*65d0*/  VIADD R17, R17, 0x80 ;  /* 0x0000008011117836 */ /* 0x000fce0000000000 */
.L_x_1310:
[----:B------:R-:W-:Y:S05]  /*65e0*/  BSYNC.RECONVERGENT B6 ;  /* 0x0000000000067941 */ /* 0x000fea0003800200 */
.L_x_1309:
[----:B------:R-:W5:Y:S01]  /*65f0*/  LDCU UR4, c[0x0][0x380] ;  /* 0x00007000ff0477ac */ /* 0x000f620008000800 */
[----:B------:R-:W-:Y:S01]  /*6600*/  BSSY.RECONVERGENT B6, `(.L_x_1380) ;  /* 0x0000327000067945 */ /* 0x000fe20003800200 */
[----:B-----5:R-:W-:-:S13]  /*6610*/  ISETP.GE.AND P0, PT, R17, UR4, PT ;  /* 0x0000000411007c0c */ /* 0x020fda000bf06270 */
[----:B------:R-:W-:Y:S05]  /*6620*/  @P0 BRA `(.L_x_1381) ;  /* 0x0000003000900947 */ /* 0x000fea0003800000 */
[----:B------:R-:W5:Y:S01]  /*6630*/  LDCU UR4, c[0x0][0x388] ;  /* 0x00007100ff0477ac */ /* 0x000f620008000800 */
[----:B01----:R-:W-:Y:S01]  /*6640*/  MOV R0, RZ ;  /* 0x000000ff00007202 */ /* 0x003fe20000000f00 */
[----:B------:R-:W-:Y:S01]  /*6650*/  IMAD.MOV.U32 R16, RZ, RZ, RZ ;  /* 0x000000ffff107224 */ /* 0x000fe200078e00ff */
[----:B-----5:R-:W-:-:S09]  /*6660*/  UISETP.NE.AND UP0, UPT, UR4, URZ, UPT ;  /* 0x000000ff0400728c */ /* 0x020fd2000bf05270 */
[----:B------:R-:W-:Y:S05]  /*6670*/  BRA.U !UP0, `(.L_x_1382) ;  /* 0x0000001108a87547 */ /* 0x000fea000b800000 */
[----:B------:R-:W2:Y:S01]  /*6680*/  LDCU.64 UR4, c[0x0][0x390] ;  /* 0x00007200ff0477ac */ /* 0x000ea20008000a00 */
[----:B------:R-:W-:Y:S01]  /*6690*/  IMAD.MOV.U32 R16, RZ, RZ, RZ ;  /* 0x000000ffff107224 */ /* 0x000fe200078e00ff */
[----:B------:R-:W0:Y:S01]  /*66a0*/  LDCU UR6, c[0x0][0x38c] ;  /* 0x00007180ff0677ac */ /* 0x000e220008000800 */
[----:B------:R-:W1:Y:S01]  /*66b0*/  LDCU.64 UR8, c[0x0][0x4b8] ;  /* 0x00009700ff0877ac */ /* 0x000e620008000a00 */
[----:B------:R-:W-:Y:S01]  /*66c0*/  UISETP.NE.AND UP0, UPT, UR40, URZ, UPT ;  /* 0x000000ff2800728c */ /* 0x000fe2000bf05270 */
[----:B--234-:R-:W-:-:S05]  /*66d0*/  IMAD.HI.U32 R2, R17, UR4, R16 ;  /* 0x0000000411027c27 */ /* 0x01cfca000f8e0010 */
        /* <DEDUP_REMOVED lines=292> */
.L_x_1382:
[----:B------:R-:W2:Y:S01]  /*7920*/  LDCU.64 UR6, c[0x0][0x588] ;  /* 0x0000b100ff0677ac */ /* 0x000ea20008000a00 */
        /* <DEDUP_REMOVED lines=17> */
.L_x_1386:
[----:B------:R-:W2:Y:S02]  /*7a40*/  LDG.E.U8 R2, desc[UR36][R2.64] ;  /* 0x0000002402027981 */ /* 0x000ea4000c1e1100 */
[----:B--2---:R-:W-:-:S04]  /*7a50*/  I2FP.F32.U32 R0, R2 ;  /* 0x0000000200007245 */ /* 0x004fc80000201000 */
[----:B------:R-:W-:Y:S01]  /*7a60*/  F2FP.BF16.F32.PACK_AB R0, RZ, R0 ;  /* 0x00000000ff00723e */ /* 0x000fe200000010ff */
[----:B------:R-:W-:Y:S06]  /*7a70*/  BRA `(.L_x_1388) ;  /* 0x0000000c00a47947 */ /* 0x000fec0003800000 */
.L_x_1385:
        /* <DEDUP_REMOVED lines=10> */
.L_x_1390:
[----:B------:R-:W2:Y:S02]  /*7b20*/  LDG.E R2, desc[UR36][R2.64] ;  /* 0x0000002402027981 */ /* 0x000ea4000c1e1900 */
[----:B--2---:R-:W-:-:S04]  /*7b30*/  I2FP.F32.S32 R0, R2 ;  /* 0x0000000200007245 */ /* 0x004fc80000201400 */
[----:B------:R-:W-:Y:S01]  /*7b40*/  F2FP.BF16.F32.PACK_AB R0, RZ, R0 ;  /* 0x00000000ff00723e */ /* 0x000fe200000010ff */
[----:B------:R-:W-:Y:S06]  /*7b50*/  BRA `(.L_x_1388) ;  /* 0x0000000c006c7947 */ /* 0x000fec0003800000 */
.L_x_1389:
[----:B------:R-:W2:Y:S02]  /*7b60*/  LDG.E.U16 R2, desc[UR36][R2.64] ;  /* 0x0000002402027981 */ /* 0x000ea4000c1e1500 */
[----:B--2---:R-:W0:Y:S02]  /*7b70*/  I2F.S16 R0, R2 ;  /* 0x0000000200007306 */ /* 0x004e240000101400 */
[----:B0-----:R-:W-:Y:S01]  /*7b80*/  F2FP.BF16.F32.PACK_AB R0, RZ, R0 ;  /* 0x00000000ff00723e */ /* 0x001fe200000010ff */
[----:B------:R-:W-:Y:S06]  /*7b90*/  BRA `(.L_x_1388) ;  /* 0x0000000c005c7947 */ /* 0x000fec0003800000 */
.L_x_1384:
        /* <DEDUP_REMOVED lines=9> */
.L_x_1392:
[----:B------:R-:W2:Y:S02]  /*7c30*/  LDG.E.U16 R0, desc[UR36][R2.64] ;  /* 0x0000002402007981 */ /* 0x000ea4000c1e1500 */
[----:B--2---:R-:W-:-:S05]  /*7c40*/  HADD2.F32 R0, -RZ, R0.H0_H0 ;  /* 0x20000000ff007230 */ /* 0x004fca0000004100 */
[----:B------:R-:W-:Y:S01]  /*7c50*/  F2FP.BF16.F32.PACK_AB R0, RZ, R0 ;  /* 0x00000000ff00723e */ /* 0x000fe200000010ff */
[----:B------:R-:W-:Y:S06]  /*7c60*/  BRA `(.L_x_1388) ;  /* 0x0000000c00287947 */ /* 0x000fec0003800000 */
.L_x_1391:
        /* <DEDUP_REMOVED lines=9> */
.L_x_1394:
[----:B------:R-:W2:Y:S02]  /*7d00*/  LDG.E.U16 R2, desc[UR36][R2.64] ;  /* 0x0000002402027981 */ /* 0x000ea4000c1e1500 */
[----:B--2---:R-:W-:-:S05]  /*7d10*/  HADD2.F32 R0, -RZ, R2.H0_H0 ;  /* 0x20000002ff007230 */ /* 0x004fca0000004100 */
[----:B------:R-:W-:Y:S01]  /*7d20*/  F2FP.BF16.F32.PACK_AB R0, RZ, R0 ;  /* 0x00000000ff00723e */ /* 0x000fe200000010ff */
[----:B------:R-:W-:Y:S06]  /*7d30*/  BRA `(.L_x_1388) ;  /* 0x0000000800f47947 */ /* 0x000fec0003800000 */
.L_x_1393:
        /* <DEDUP_REMOVED lines=12> */
.L_x_1383:
        /* <DEDUP_REMOVED lines=13> */
.L_x_1397:
        /* <DEDUP_REMOVED lines=12> */
.L_x_1396:
[----:B------:R-:W-:-:S09]  /*7f90*/  UISETP.NE.AND UP0, UPT, UR4, 0xf, UPT ;  /* 0x0000000f0400788c */ /* 0x000fd2000bf05270 */
[----:B------:R-:W-:Y:S05]  /*7fa0*/  BRA.U !UP0, `(.L_x_1398) ;  /* 0x0000000108987547 */ /* 0x000fea000b800000 */
[----:B------:R-:W-:-:S09]  /*7fb0*/  UISETP.NE.AND UP0, UPT, UR4, 0x17, UPT ;  /* 0x000000170400788c */ /* 0x000fd2000bf05270 */
[----:B------:R-:W-:Y:S05]  /*7fc0*/  BRA.U !UP0, `(.L_x_1399) ;  /* 0x00000001085c7547 */ /* 0x000fea000b800000 */
[----:B------:R-:W-:-:S09]  /*7fd0*/  UISETP.NE.AND UP0, UPT, UR4, 0x18, UPT ;  /* 0x000000180400788c */ /* 0x000fd2000bf05270 */
[----:B------:R-:W-:Y:S05]  /*7fe0*/  BRA.U UP0, `(.L_x_1387) ;  /* 0x0000000500e47547 */ /* 0x000fea000b800000 */
[----:B------:R-:W2:Y:S01]  /*7ff0*/  LDG.E.U8 R0, desc[UR36][R2.64] ;  /* 0x0000002402007981 */ /* 0x000ea2000c1e1100 */
[----:B------:R-:W-:Y:S01]  /*8000*/  MOV R6, 0x1f ;  /* 0x0000001f00067802 */ /* 0x000fe20000000f00 */
[----:B--2---:R-:W-:-:S05]  /*8010*/  IMAD.SHL.U32 R0, R0, 0x1000000, RZ ;  /* 0x0100000000007824 */ /* 0x004fca00078e00ff */
[C---:B------:R-:W-:Y:S02]  /*8020*/  LOP3.LUT R4, R0.reuse, 0x7f000000, RZ, 0xc0, !PT ;  /* 0x7f00000000047812 */ /* 0x040fe400078ec0ff */
[----:B------:R-:W-:Y:S02]  /*8030*/  LOP3.LUT P0, RZ, R0, 0x7f000000, RZ, 0xc0, !PT ;  /* 0x7f00000000ff7812 */ /* 0x000fe4000780c0ff */
[----:B------:R-:W0:Y:S02]  /*8040*/  FLO.U32 R5, R4 ;  /* 0x0000000400057300 */ /* 0x000e2400000e0000 */
[----:B0-----:R-:W-:-:S05]  /*8050*/  IMAD.MOV R5, RZ, RZ, -R5 ;  /* 0x000000ffff057224 */ /* 0x001fca00078e0a05 */
[----:B------:R-:W-:-:S05]  /*8060*/  VIADDMNMX.U32 R5, R5, R6, 0x4, !PT ;  /* 0x0000000405057446 */ /* 0x000fca0007800006 */
[----:B------:R-:W-:-:S05]  /*8070*/  VIADD R5, R5, 0xfffffffc ;  /* 0xfffffffc05057836 */ /* 0x000fca0000000000 */
[C---:B------:R-:W-:Y:S02]  /*8080*/  SHF.L.U32 R6, R4.reuse, R5, RZ ;  /* 0x0000000504067219 */ /* 0x040fe400000006ff */
[----:B------:R-:W-:Y:S01]  /*8090*/  SHF.L.U32 R7, R5, 0x17, RZ ;  /* 0x0000001705077819 */ /* 0x000fe200000006ff */
[----:B------:R-:W-:-:S03]  /*80a0*/  VIADD R5, R4, 0x1000000 ;  /* 0x0100000004057836 */ /* 0x000fc60000000000 */
        /* <DEDUP_REMOVED lines=9> */
.L_x_1399:
[----:B------:R-:W2:Y:S02]  /*8140*/  LDG.E.U8 R2, desc[UR36][R2.64] ;  /* 0x0000002402027981 */ /* 0x000ea4000c1e1100 */
[C---:B--2---:R-:W-:Y:S01]  /*8150*/  SHF.L.U32 R0, R2.reuse, 0x19, RZ ;  /* 0x0000001902007819 */ /* 0x044fe200000006ff */
[----:B------:R-:W-:-:S03]  /*8160*/  IMAD.SHL.U32 R5, R2, 0x100, RZ ;  /* 0x0000010002057824 */ /* 0x000fc600078e00ff */
        /* <DEDUP_REMOVED lines=10> */
.L_x_1398:
[----:B------:R0:W5:Y:S01]  /*8210*/  LDG.E.U16 R0, desc[UR36][R2.64] ;  /* 0x0000002402007981 */ /* 0x000162000c1e1500 */
[----:B------:R-:W-:Y:S05]  /*8220*/  BRA `(.L_x_1388) ;  /* 0x0000000400b87947 */ /* 0x000fea0003800000 */
.L_x_1395:
        /* <DEDUP_REMOVED lines=12> */
.L_x_1402:
        /* <DEDUP_REMOVED lines=21> */
.L_x_1406:
[----:B------:R-:W-:Y:S05]  /*8440*/  BSYNC.RECONVERGENT B1 ;  /* 0x0000000000017941 */ /* 0x000fea0003800200 */
.L_x_1405:
[----:B------:R-:W-:Y:S02]  /*8450*/  SHF.L.U32 R0, R0, 0x14, RZ ;  /* 0x0000001400007819 */ /* 0x000fe400000006ff */
[----:B------:R-:W-:-:S04]  /*8460*/  LEA R2, R2, 0x3b800000, 0x17 ;  /* 0x3b80000002027811 */ /* 0x000fc800078eb8ff */
[----:B------:R-:W-:-:S07]  /*8470*/  LOP3.LUT R0, R2, R0, R7, 0xfe, !PT ;  /* 0x0000000002007212 */ /* 0x000fce00078efe07 */
.L_x_1404:
[----:B------:R-:W-:Y:S05]  /*8480*/  BSYNC.RECONVERGENT B0 ;  /* 0x0000000000007941 */ /* 0x000fea0003800200 */
.L_x_1403:
[----:B------:R-:W-:Y:S01]  /*8490*/  F2FP.BF16.F32.PACK_AB R0, RZ, R0 ;  /* 0x00000000ff00723e */ /* 0x000fe200000010ff */
[----:B------:R-:W-:Y:S06]  /*84a0*/  BRA `(.L_x_1388) ;  /* 0x0000000400187947 */ /* 0x000fec0003800000 */
.L_x_1401:
        /* <DEDUP_REMOVED lines=21> */
.L_x_1410:
[----:B------:R-:W-:Y:S05]  /*8600*/  BSYNC.RECONVERGENT B1 ;  /* 0x0000000000017941 */ /* 0x000fea0003800200 */
.L_x_1409:
[----:B------:R-:W-:Y:S01]  /*8610*/  IMAD.SHL.U32 R0, R0, 0x200000, RZ ;  /* 0x0020000000007824 */ /* 0x000fe200078e00ff */
[----:B------:R-:W-:-:S04]  /*8620*/  LEA R2, R2, 0x37800000, 0x17 ;  /* 0x3780000002027811 */ /* 0x000fc800078eb8ff */
[----:B------:R-:W-:-:S07]  /*8630*/  LOP3.LUT R0, R2, R0, R7, 0xfe, !PT ;  /* 0x0000000002007212 */ /* 0x000fce00078efe07 */
.L_x_1408:
[----:B------:R-:W-:Y:S05]  /*8640*/  BSYNC.RECONVERGENT B0 ;  /* 0x0000000000007941 */ /* 0x000fea0003800200 */
.L_x_1407:
[----:B------:R-:W-:Y:S01]  /*8650*/  F2FP.BF16.F32.PACK_AB R0, RZ, R0 ;  /* 0x00000000ff00723e */ /* 0x000fe200000010ff */
[----:B------:R-:W-:Y:S06]  /*8660*/  BRA `(.L_x_1388) ;  /* 0x0000000000a87947 */ /* 0x000fec0003800000 */
.L_x_1400:
        /* <DEDUP_REMOVED lines=8> */
[----:B------:R-:W-:Y:S01]  /*86f0*/  HFMA2 R0, -RZ, RZ, 3.814697265625e-06, 0 ;  /* 0x00400000ff007431 */ /* 0x000fe200000001ff */
[----:B--2---:R-:W-:-:S13]  /*8700*/  ISETP.NE.AND P0, PT, R2, RZ, PT ;  /* 0x000000ff0200720c */ /* 0x004fda0003f05270 */
[----:B------:R-:W-:Y:S05]  /*8710*/  @!P0 BRA `(.L_x_1414) ;  /* 0x00000000000c8947 */ /* 0x000fea0003800000 */
[----:B------:R-:W-:-:S13]  /*8720*/  ISETP.NE.AND P0, PT, R2, 0xff, PT ;  /* 0x000000ff0200780c */ /* 0x000fda0003f05270 */
[----:B------:R-:W-:Y:S02]  /*8730*/  @!P0 IMAD.MOV.U32 R0, RZ, RZ, 0x7f800001 ;  /* 0x7f800001ff008424 */ /* 0x000fe400078e00ff */
[----:B------:R-:W-:-:S07]  /*8740*/  @P0 IMAD.SHL.U32 R0, R2, 0x800000, RZ ;  /* 0x0080000002000824 */ /* 0x000fce00078e00ff */
.L_x_1414:
[----:B------:R-:W-:Y:S05]  /*8750*/  BSYNC.RECONVERGENT B0 ;  /* 0x0000000000007941 */ /* 0x000fea0003800200 */
.L_x_1413:
[----:B------:R-:W-:Y:S01]  /*8760*/  F2FP.BF16.F32.PACK_AB R0, RZ, R0 ;  /* 0x00000000ff00723e */ /* 0x000fe200000010ff */
[----:B------:R-:W-:Y:S06]  /*8770*/  BRA `(.L_x_1388) ;  /* 0x0000000000647947 */ /* 0x000fec0003800000 */
.L_x_1387:
        /* <DEDUP_REMOVED lines=16> */
.L_x_1415:
[----:B------:R-:W-:Y:S01]  /*8880*/  PRMT R0, RZ, 0x7610, R0 ;  /* 0x00007610ff007816 */ /* 0x000fe20000000000 */
[----:B------:R-:W-:Y:S06]  /*8890*/  BRA `(.L_x_1388) ;  /* 0x00000000001c7947 */ /* 0x000fec0003800000 */
.L_x_1412:
[----:B------:R-:W2:Y:S02]  /*88a0*/  LDG.E.64 R2, desc[UR36][R2.64] ;  /* 0x0000002402027981 */ /* 0x000ea4000c1e1b00 */
[----:B--2---:R-:W0:Y:S02]  /*88b0*/  I2F.U64 R0, R2 ;  /* 0x0000000200007312 */ /* 0x004e240000301000 */
[----:B0-----:R-:W-:Y:S01]  /*88c0*/  F2FP.BF16.F32.PACK_AB R0, RZ, R0 ;  /* 0x00000000ff00723e */ /* 0x001fe200000010ff */
[----:B------:R-:W-:Y:S06]  /*88d0*/  BRA `(.L_x_1388) ;  /* 0x00000000000c7947 */ /* 0x000fec0003800000 */
.L_x_1411:
[----:B------:R-:W2:Y:S02]  /*88e0*/  LDG.E R2, desc[UR36][R2.64] ;  /* 0x0000002402027981 */ /* 0x000ea4000c1e1900 */
[----:B--2---:R-:W-:-:S04]  /*88f0*/  I2FP.F32.U32 R0, R2 ;  /* 0x0000000200007245 */ /* 0x004fc80000201000 */
[----:B------:R-:W-:-:S07]  /*8900*/  F2FP.BF16.F32.PACK_AB R0, RZ, R0 ;  /* 0x00000000ff00723e */ /* 0x000fce00000010ff */
.L_x_1388:
[----:B------:R-:W1:Y:S01]  /*8910*/  LDCU UR5, c[0x0][0x594] ;  /* 0x0000b280ff0577ac */ /* 0x000e620008000800 */
[----:B-----5:R-:W-:Y:S01]  /*8920*/  SHF.L.U32 R0, R0, 0x10, RZ ;  /* 0x0000001000007819 */ /* 0x020fe200000006ff */
        /* <DEDUP_REMOVED lines=20> */
.L_x_1419:
[----:B--2---:R-:W-:-:S06]  /*8a70*/  SHF.L.U32 R5, R5, 0x10, RZ ;  /* 0x0000001005057819 */ /* 0x004fcc00000006ff */
[----:B------:R-:W0:Y:S02]  /*8a80*/  F2I.S64.TRUNC R4, R5 ;  /* 0x0000000500047311 */ /* 0x000e24000020d900 */
[----:B0-----:R0:W-:Y:S01]  /*8a90*/  STG.E.U8 desc[UR36][R2.64], R4 ;  /* 0x0000000402007986 */ /* 0x0011e2000c101124 */
[----:B------:R-:W-:Y:S05]  /*8aa0*/  BRA `(.L_x_1421) ;  /* 0x0000000c006c7947 */ /* 0x000fea0003800000 */
.L_x_1418:
        /* <DEDUP_REMOVED lines=10> */
.L_x_1423:
[----:B--2---:R-:W-:-:S06]  /*8b50*/  IMAD.U32 R5, R5, 0x10000, RZ ;  /* 0x0001000005057824 */ /* 0x004fcc00078e00ff */
[----:B------:R-:W0:Y:S02]  /*8b60*/  F2I.FTZ.TRUNC.NTZ R5, R5 ;  /* 0x0000000500057305 */ /* 0x000e24000021f100 */
[----:B0-----:R3:W-:Y:S01]  /*8b70*/  STG.E desc[UR36][R2.64], R5 ;  /* 0x0000000502007986 */ /* 0x0017e2000c101924 */
[----:B------:R-:W-:Y:S05]  /*8b80*/  BRA `(.L_x_1421) ;  /* 0x0000000c00347947 */ /* 0x000fea0003800000 */
.L_x_1422:
[----:B--2---:R-:W-:-:S06]  /*8b90*/  SHF.L.U32 R5, R5, 0x10, RZ ;  /* 0x0000001005057819 */ /* 0x004fcc00000006ff */
[----:B------:R-:W0:Y:S02]  /*8ba0*/  F2I.FTZ.TRUNC.NTZ R5, R5 ;  /* 0x0000000500057305 */ /* 0x000e24000021f100 */
[----:B0-----:R0:W-:Y:S01]  /*8bb0*/  STG.E.U16 desc[UR36][R2.64], R5 ;  /* 0x0000000502007986 */ /* 0x0011e2000c101524 */
[----:B------:R-:W-:Y:S05]  /*8bc0*/  BRA `(.L_x_1421) ;  /* 0x0000000c00247947 */ /* 0x000fea0003800000 */
.L_x_1417:
[----:B------:R-:W-:-:S09]  /*8bd0*/  UISETP.GT.AND UP0, UPT, UR4, 0x6, UPT ;  /* 0x000000060400788c */ /* 0x000fd2000bf04270 */
[----:B------:R-:W-:Y:S05]  /*8be0*/  BRA.U UP0, `(.L_x_1424) ;  /* 0x00000001002c7547 */ /* 0x000fea000b800000 */
[----:B------:R-:W-:-:S09]  /*8bf0*/  UISETP.NE.AND UP0, UPT, UR4, 0x5, UPT ;  /* 0x000000050400788c */ /* 0x000fd2000bf05270 */
[----:B------:R-:W-:Y:S05]  /*8c00*/  BRA.U !UP0, `(.L_x_1425) ;  /* 0x0000000108147547 */ /* 0x000fea000b800000 */
[----:B------:R-:W-:-:S09]  /*8c10*/  UISETP.NE.AND UP0, UPT, UR4, 0x6, UPT ;  /* 0x000000060400788c */ /* 0x000fd2000bf05270 */
[----:B------:R-:W-:Y:S05]  /*8c20*/  BRA.U UP0, `(.L_x_1420) ;  /* 0x0000000900307547 */ /* 0x000fea000b800000 */
[----:B--2---:R-:W-:-:S05]  /*8c30*/  IMAD.U32 R5, R5, 0x10000, RZ ;  /* 0x0001000005057824 */ /* 0x004fca00078e00ff */
[----:B------:R0:W-:Y:S01]  /*8c40*/  STG.E desc[UR36][R2.64], R5 ;  /* 0x0000000502007986 */ /* 0x0001e2000c101924 */
[----:B------:R-:W-:Y:S05]  /*8c50*/  BRA `(.L_x_1421) ;  /* 0x0000000c00007947 */ /* 0x000fea0003800000 */
.L_x_1425:
[----:B-12---:R-:W-:-:S05]  /*8c60*/  IMAD.U32 R0, R5, 0x10000, RZ ;  /* 0x0001000005007824 */ /* 0x006fca00078e00ff */
[----:B------:R-:W-:-:S05]  /*8c70*/  F2FP.F16.F32.PACK_AB R0, RZ, R0 ;  /* 0x00000000ff00723e */ /* 0x000fca00000000ff */
[----:B------:R0:W-:Y:S01]  /*8c80*/  STG.E.U16 desc[UR36][R2.64], R0 ;  /* 0x0000000002007986 */ /* 0x0001e2000c101524 */
[----:B------:R-:W-:Y:S05]  /*8c90*/  BRA `(.L_x_1421) ;  /* 0x0000000800f07947 */ /* 0x000fea0003800000 */
.L_x_1424:
[----:B------:R-:W-:-:S09]  /*8ca0*/  UISETP.NE.AND UP0, UPT, UR4, 0x7, UPT ;  /* 0x000000070400788c */ /* 0x000fd2000bf05270 */
[----:B------:R-:W-:Y:S05]  /*8cb0*/  BRA.U !UP0, `(.L_x_1426) ;  /* 0x0000000108347547 */ /* 0x000fea000b800000 */
[----:B------:R-:W-:-:S09]  /*8cc0*/  UISETP.NE.AND UP0, UPT, UR4, 0x8, UPT ;  /* 0x000000080400788c */ /* 0x000fd2000bf05270 */
[----:B------:R-:W-:Y:S05]  /*8cd0*/  BRA.U !UP0, `(.L_x_1427) ;  /* 0x0000000108187547 */ /* 0x000fea000b800000 */
[----:B------:R-:W-:-:S09]  /*8ce0*/  UISETP.NE.AND UP0, UPT, UR4, 0x9, UPT ;  /* 0x000000090400788c */ /* 0x000fd2000bf05270 */
[----:B------:R-:W-:Y:S05]  /*8cf0*/  BRA.U UP0, `(.L_x_1420) ;  /* 0x0000000500fc7547 */ /* 0x000fea000b800000 */
[----:B--2---:R-:W-:Y:S01]  /*8d00*/  SHF.L.U32 R4, R5, 0x10, RZ ;  /* 0x0000001005047819 */ /* 0x004fe200000006ff */
[----:B------:R-:W-:-:S05]  /*8d10*/  IMAD.MOV.U32 R5, RZ, RZ, RZ ;  /* 0x000000ffff057224 */ /* 0x000fca00078e00ff */
[----:B------:R0:W-:Y:S01]  /*8d20*/  STG.E.64 desc[UR36][R2.64], R4 ;  /* 0x0000000402007986 */ /* 0x0001e2000c101b24 */
[----:B------:R-:W-:Y:S05]  /*8d30*/  BRA `(.L_x_1421) ;  /* 0x0000000800c87947 */ /* 0x000fea0003800000 */
.L_x_1427:
[----:B--2---:R-:W-:-:S05]  /*8d40*/  IMAD.U32 R5, R5, 0x10000, RZ ;  /* 0x0001000005057824 */ /* 0x004fca00078e00ff */
[----:B------:R-:W-:-:S04]  /*8d50*/  F2FP.F16.F32.PACK_AB R5, RZ, R5 ;  /* 0x00000005ff05723e */ /* 0x000fc800000000ff */
[----:B------:R-:W-:-:S05]  /*8d60*/  PRMT R5, R5, 0x5410, RZ ;  /* 0x0000541005057816 */ /* 0x000fca00000000ff */
[----:B------:R0:W-:Y:S01]  /*8d70*/  STG.E desc[UR36][R2.64], R5 ;  /* 0x0000000502007986 */ /* 0x0001e2000c101924 */
[----:B------:R-:W-:Y:S05]  /*8d80*/  BRA `(.L_x_1421) ;  /* 0x0000000800b47947 */ /* 0x000fea0003800000 */
.L_x_1426:
[----:B--2---:R-:W-:-:S05]  /*8d90*/  SHF.L.U32 R4, R5, 0x10, RZ ;  /* 0x0000001005047819 */ /* 0x004fca00000006ff */
[----:B------:R-:W-:-:S06]  /*8da0*/  FMUL.FTZ R4, R4, 1 ;  /* 0x3f80000004047820 */ /* 0x000fcc0000410000 */
[----:B------:R-:W0:Y:S02]  /*8db0*/  F2F.F64.F32 R4, R4 ;  /* 0x0000000400047310 */ /* 0x000e240000201800 */
[----:B0-----:R0:W-:Y:S01]  /*8dc0*/  STG.E.64 desc[UR36][R2.64], R4 ;  /* 0x0000000402007986 */ /* 0x0011e2000c101b24 */
[----:B------:R-:W-:Y:S05]  /*8dd0*/  BRA `(.L_x_1421) ;  /* 0x0000000800a07947 */ /* 0x000fea0003800000 */
.L_x_1416:
        /* <DEDUP_REMOVED lines=10> */
[----:B--2---:R-:W-:-:S06]  /*8e80*/  IMAD.U32 R5, R5, 0x10000, RZ ;  /* 0x0001000005057824 */ /* 0x004fcc00078e00ff */
[----:B------:R-:W0:Y:S02]  /*8e90*/  F2I.FTZ.U32.TRUNC.NTZ R5, R5 ;  /* 0x0000000500057305 */ /* 0x000e24000021f000 */
[----:B0-----:R0:W-:Y:S01]  /*8ea0*/  STG.E.U16 desc[UR36][R2.64], R5 ;  /* 0x0000000502007986 */ /* 0x0011e2000c101524 */
[----:B------:R-:W-:Y:S05]  /*8eb0*/  BRA `(.L_x_1421) ;  /* 0x0000000800687947 */ /* 0x000fea0003800000 */
.L_x_1431:
[----:B--2---:R-:W-:Y:S01]  /*8ec0*/  IMAD.U32 R5, R5, 0x10000, RZ ;  /* 0x0001000005057824 */ /* 0x004fe200078e00ff */
[----:B------:R-:W-:Y:S01]  /*8ed0*/  BSSY.RECONVERGENT B0, `(.L_x_1432) ;  /* 0x0000013000007945 */ /* 0x000fe20003800200 */
[----:B-1----:R-:W-:-:S03]  /*8ee0*/  MOV R0, 0x80 ;  /* 0x0000008000007802 */ /* 0x002fc60000000f00 */
        /* <DEDUP_REMOVED lines=15> */
.L_x_1434:
[----:B------:R-:W-:-:S04]  /*8fe0*/  SHF.R.U32.HI R5, RZ, 0x18, R5 ;  /* 0x00000018ff057819 */ /* 0x000fc80000011605 */
[----:B------:R-:W-:-:S07]  /*8ff0*/  LOP3.LUT R0, R0, 0x80, R5, 0xf8, !PT ;  /* 0x0000008000007812 */ /* 0x000fce00078ef805 */
.L_x_1433:
[----:B------:R-:W-:Y:S05]  /*9000*/  BSYNC.RECONVERGENT B0 ;  /* 0x0000000000007941 */ /* 0x000fea0003800200 */
.L_x_1432:
[----:B------:R0:W-:Y:S01]  /*9010*/  STG.E.U8 desc[UR36][R2.64], R0 ;  /* 0x0000000002007986 */ /* 0x0001e2000c101124 */
[----:B------:R-:W-:Y:S05]  /*9020*/  BRA `(.L_x_1421) ;  /* 0x00000008000c7947 */ /* 0x000fea0003800000 */
.L_x_1430:
[----:B--2---:R-:W-:Y:S01]  /*9030*/  IMAD.U32 R5, R5, 0x10000, RZ ;  /* 0x0001000005057824 */ /* 0x004fe200078e00ff */
[----:B------:R-:W-:Y:S01]  /*9040*/  BSSY.RECONVERGENT B0, `(.L_x_1435) ;  /* 0x0000013000007945 */ /* 0x000fe20003800200 */
[----:B-1----:R-:W-:-:S03]  /*9050*/  HFMA2 R0, -RZ, RZ, 0, 7.62939453125e-06 ;  /* 0x00000080ff007431 */ /* 0x002fc600000001ff */
        /* <DEDUP_REMOVED lines=15> */
.L_x_1437:
[----:B------:R-:W-:-:S04]  /*9150*/  SHF.R.U32.HI R5, RZ, 0x18, R5 ;  /* 0x00000018ff057819 */ /* 0x000fc80000011605 */
[----:B------:R-:W-:-:S07]  /*9160*/  LOP3.LUT R0, R0, 0x80, R5, 0xf8, !PT ;  /* 0x0000008000007812 */ /* 0x000fce00078ef805 */
.L_x_1436:
[----:B------:R-:W-:Y:S05]  /*9170*/  BSYNC.RECONVERGENT B0 ;  /* 0x0000000000007941 */ /* 0x000fea0003800200 */
.L_x_1435:
[----:B------:R0:W-:Y:S01]  /*9180*/  STG.E.U8 desc[UR36][R2.64], R0 ;  /* 0x0000000002007986 */ /* 0x0001e2000c101124 */
[----:B------:R-:W-:Y:S05]  /*9190*/  BRA `(.L_x_1421) ;  /* 0x0000000400b07947 */ /* 0x000fea0003800000 */
.L_x_1429:
        /* <DEDUP_REMOVED lines=12> */
[----:B------:R-:W-:Y:S01]  /*9260*/  HFMA2 R5, -RZ, RZ, 0, 1.5199184417724609375e-05 ;  /* 0x000000ffff057431 */ /* 0x000fe200000001ff */
[----:B------:R-:W-:-:S04]  /*9270*/  @P1 LOP3.LUT R0, R0, 0x1, RZ, 0xc0, !PT ;  /* 0x0000000100001812 */ /* 0x000fc800078ec0ff */
[----:B------:R-:W-:Y:S01]  /*9280*/  @P1 ISETP.EQ.U32.AND P2, PT, R0, 0x1, P0 ;  /* 0x000000010000180c */ /* 0x000fe20000742070 */
[----:B------:R-:W-:Y:S01]  /*9290*/  @P1 VIADD R0, R6, 0x1 ;  /* 0x0000000106001836 */ /* 0x000fe20000000000 */
[----:B------:R-:W-:Y:S02]  /*92a0*/  PLOP3.LUT P0, PT, PT, PT, PT, 0x80, 0x8 ;  /* 0x000000000008781c */ /* 0x000fe40003f0f070 */
[----:B------:R-:W-:-:S13]  /*92b0*/  @P1 PLOP3.LUT P0, PT, P2, PT, PT, 0x80, 0x8 ;  /* 0x000000000008181c */ /* 0x000fda000170f070 */
[----:B------:R-:W-:-:S05]  /*92c0*/  @!P0 IMAD.MOV R0, RZ, RZ, R6 ;  /* 0x000000ffff008224 */ /* 0x000fca00078e0206 */
[----:B------:R-:W-:-:S05]  /*92d0*/  @P1 MOV R5, R0 ;  /* 0x0000000000051202 */ /* 0x000fca0000000f00 */
[----:B------:R0:W-:Y:S01]  /*92e0*/  STG.E.U8 desc[UR36][R2.64], R5 ;  /* 0x0000000502007986 */ /* 0x0001e2000c101124 */
[----:B------:R-:W-:Y:S05]  /*92f0*/  BRA `(.L_x_1421) ;  /* 0x0000000400587947 */ /* 0x000fea0003800000 */
.L_x_1439:
[----:B--2---:R-:W-:-:S06]  /*9300*/  IMAD.U32 R5, R5, 0x10000, RZ ;  /* 0x0001000005057824 */ /* 0x004fcc00078e00ff */
[----:B------:R-:W0:Y:S02]  /*9310*/  F2I.U64.TRUNC R4, R5 ;  /* 0x0000000500047311 */ /* 0x000e24000020d800 */
[----:B0-----:R0:W-:Y:S01]  /*9320*/  STG.E.64 desc[UR36][R2.64], R4 ;  /* 0x0000000402007986 */ /* 0x0011e2000c101b24 */
[----:B------:R-:W-:Y:S05]  /*9330*/  BRA `(.L_x_1421) ;  /* 0x0000000400487947 */ /* 0x000fea0003800000 */
.L_x_1438:
[----:B--2---:R-:W-:-:S06]  /*9340*/  IMAD.U32 R5, R5, 0x10000, RZ ;  /* 0x0001000005057824 */ /* 0x004fcc00078e00ff */
[----:B------:R-:W0:Y:S02]  /*9350*/  F2I.FTZ.U32.TRUNC.NTZ R5, R5 ;  /* 0x0000000500057305 */ /* 0x000e24000021f000 */
[----:B0-----:R0:W-:Y:S01]  /*9360*/  STG.E desc[UR36][R2.64], R5 ;  /* 0x0000000502007986 */ /* 0x0011e2000c101924 */
[----:B------:R-:W-:Y:S05]  /*9370*/  BRA `(.L_x_1421) ;  /* 0x0000000400387947 */ /* 0x000fea0003800000 */
.L_x_1428:
[----:B------:R-:W-:-:S09]  /*9380*/  UISETP.GT.AND UP0, UPT, UR4, 0xe, UPT ;  /* 0x0000000e0400788c */ /* 0x000fd2000bf04270 */
[----:B------:R-:W-:Y:S05]  /*9390*/  BRA.U UP0, `(.L_x_1440) ;  /* 0x00000001003c7547 */ /* 0x000fea000b800000 */
[----:B------:R-:W-:-:S09]  /*93a0*/  UISETP.NE.AND UP0, UPT, UR4, 0xa, UPT ;  /* 0x0000000a0400788c */ /* 0x000fd2000bf05270 */
[----:B------:R-:W-:Y:S05]  /*93b0*/  BRA.U !UP0, `(.L_x_1441) ;  /* 0x00000001081c7547 */ /* 0x000fea000b800000 */
[----:B------:R-:W-:-:S09]  /*93c0*/  UISETP.NE.AND UP0, UPT, UR4, 0xb, UPT ;  /* 0x0000000b0400788c */ /* 0x000fd2000bf05270 */
[----:B------:R-:W-:Y:S05]  /*93d0*/  BRA.U UP0, `(.L_x_1420) ;  /* 0x0000000100447547 */ /* 0x000fea000b800000 */
[----:B--2---:R-:W-:-:S04]  /*93e0*/  SHF.L.U32 R5, R5, 0x10, RZ ;  /* 0x0000001005057819 */ /* 0x004fc800000006ff */
[----:B------:R-:W-:-:S04]  /*93f0*/  FSETP.NEU.FTZ.AND P0, PT, R5, RZ, PT ;  /* 0x000000ff0500720b */ /* 0x000fc80003f1d000 */
[----:B------:R-:W-:-:S05]  /*9400*/  SEL R5, RZ, 0x1, !P0 ;  /* 0x00000001ff057807 */ /* 0x000fca0004000000 */
[----:B------:R0:W-:Y:S01]  /*9410*/  STG.E.U8 desc[UR36][R2.64], R5 ;  /* 0x0000000502007986 */ /* 0x0001e2000c101124 */
[----:B------:R-:W-:Y:S05]  /*9420*/  BRA `(.L_x_1421) ;  /* 0x00000004000c7947 */ /* 0x000fea0003800000 */
.L_x_1441:
[----:B--2---:R-:W-:Y:S01]  /*9430*/  IMAD.U32 R5, R5, 0x10000, RZ ;  /* 0x0001000005057824 */ /* 0x004fe200078e00ff */
[----:B------:R-:W-:-:S03]  /*9440*/  CS2R R6, SRZ ;  /* 0x0000000000067805 */ /* 0x000fc6000001ff00 */
[----:B------:R-:W-:-:S06]  /*9450*/  FMUL.FTZ R5, R5, 1 ;  /* 0x3f80000005057820 */ /* 0x000fcc0000410000 */
[----:B------:R-:W0:Y:S02]  /*9460*/  F2F.F64.F32 R4, R5 ;  /* 0x0000000500047310 */ /* 0x000e240000201800 */
[----:B0-----:R0:W-:Y:S01]  /*9470*/  STG.E.128 desc[UR36][R2.64], R4 ;  /* 0x0000000402007986 */ /* 0x0011e2000c101d24 */
[----:B------:R-:W-:Y:S05]  /*9480*/  BRA `(.L_x_1421) ;  /* 0x0000000000f47947 */ /* 0x000fea0003800000 */
.L_x_1440:
[----:B------:R-:W-:-:S09]  /*9490*/  UISETP.NE.AND UP0, UPT, UR4, 0xf, UPT ;  /* 0x0000000f0400788c */ /* 0x000fd2000bf05270 */
[----:B------:R-:W-:Y:S05]  /*94a0*/  BRA.U !UP0, `(.L_x_1442) ;  /* 0x0000000108e87547 */ /* 0x000fea000b800000 */
[----:B------:R-:W-:-:S09]  /*94b0*/  UISETP.NE.AND UP0, UPT, UR4, 0x17, UPT ;  /* 0x000000170400788c */ /* 0x000fd2000bf05270 */
[----:B------:R-:W-:Y:S05]  /*94c0*/  BRA.U !UP0, `(.L_x_1443) ;  /* 0x0000000108907547 */ /* 0x000fea000b800000 */
[----:B------:R-:W-:-:S09]  /*94d0*/  UISETP.NE.AND UP0, UPT, UR4, 0x18, UPT ;  /* 0x000000180400788c */ /* 0x000fd2000bf05270 */
[----:B------:R-:W-:Y:S05]  /*94e0*/  BRA.U !UP0, `(.L_x_1444) ;  /* 0x0000000108447547 */ /* 0x000fea000b800000 */
.L_x_1420:
        /* <DEDUP_REMOVED lines=8> */
[----:B0-----:R-:W-:Y:S01]  /*9570*/  IMAD.U32 R4, RZ, RZ, UR4 ;  /* 0x00000004ff047e24 */ /* 0x001fe2000f8e00ff */
[----:B--2---:R-:W-:Y:S01]  /*9580*/  MOV R5, UR5 ;  /* 0x0000000500057c02 */ /* 0x004fe20008000f00 */
[----:B----4-:R-:W-:-:S02]  /*9590*/  IMAD.U32 R6, RZ, RZ, UR6 ;  /* 0x00000006ff067e24 */ /* 0x010fc4000f8e00ff */
[----:B------:R-:W-:Y:S01]  /*95a0*/  IMAD.U32 R7, RZ, RZ, UR7 ;  /* 0x00000007ff077e24 */ /* 0x000fe2000f8e00ff */
[----:B-----5:R-:W-:Y:S01]  /*95b0*/  MOV R10, UR8 ;  /* 0x00000008000a7c02 */ /* 0x020fe20008000f00 */
[----:B-1----:R-:W-:-:S07]  /*95c0*/  IMAD.U32 R11, RZ, RZ, UR9 ;  /* 0x00000009ff0b7e24 */ /* 0x002fce000f8e00ff */
[----:B------:R-:W-:-:S07]  /*95d0*/  LEPC R20, `(.L_x_1445) ;  /* 0x000000001014794e */ /* 0x000fce0000000000 */
[----:B---3--:R-:W-:Y:S05]  /*95e0*/  CALL.ABS.NOINC R2 ;  /* 0x0000000002007343 */ /* 0x008fea0003c00000 */
.L_x_1445:
[----:B------:R-:W-:Y:S05]  /*95f0*/  BRA `(.L_x_1421) ;  /* 0x0000000000987947 */ /* 0x000fea0003800000 */
.L_x_1444:
[----:B--2---:R-:W-:Y:S01]  /*9600*/  IMAD.U32 R7, R5, 0x10000, RZ ;  /* 0x0001000005077824 */ /* 0x004fe200078e00ff */
[----:B------:R-:W-:Y:S01]  /*9610*/  BSSY.RECONVERGENT B0, `(.L_x_1446) ;  /* 0x000000c000007945 */ /* 0x000fe20003800200 */
[----:B-1----:R-:W-:-:S03]  /*9620*/  MOV R0, 0x7f ;  /* 0x0000007f00007802 */ /* 0x002fc60000000f00 */
        /* <DEDUP_REMOVED lines=10> */
.L_x_1447:
[----:B------:R-:W-:Y:S05]  /*96d0*/  BSYNC.RECONVERGENT B0 ;  /* 0x0000000000007941 */ /* 0x000fea0003800200 */
.L_x_1446:
[----:B------:R-:W-:-:S05]  /*96e0*/  LOP3.LUT R5, R0, 0x80, R5, 0xf8, !PT ;  /* 0x0000008000057812 */ /* 0x000fca00078ef805 */
[----:B------:R0:W-:Y:S01]  /*96f0*/  STG.E.U8 desc[UR36][R2.64], R5 ;  /* 0x0000000502007986 */ /* 0x0001e2000c101124 */
[----:B------:R-:W-:Y:S05]  /*9700*/  BRA `(.L_x_1421) ;  /* 0x0000000000547947 */ /* 0x000fea0003800000 */
.L_x_1443:
[----:B--2---:R-:W-:Y:S01]  /*9710*/  IMAD.U32 R5, R5, 0x10000, RZ ;  /* 0x0001000005057824 */ /* 0x004fe200078e00ff */
[----:B------:R-:W-:Y:S04]  /*9720*/  BSSY.RECONVERGENT B0, `(.L_x_1448) ;  /* 0x000000e000007945 */ /* 0x000fe80003800200 */
        /* <DEDUP_REMOVED lines=10> */
.L_x_1449:
[----:B-1----:R-:W-:Y:S01]  /*97d0*/  IMAD.MOV.U32 R0, RZ, RZ, 0x7f ;  /* 0x0000007fff007424 */ /* 0x002fe200078e00ff */
[----:B------:R-:W-:-:S04]  /*97e0*/  ISETP.GT.U32.AND P0, PT, R4, 0x7f800000, PT ;  /* 0x7f8000000400780c */ /* 0x000fc80003f04070 */
[----:B------:R-:W-:-:S09]  /*97f0*/  SEL R0, R0, 0x7c, P0 ;  /* 0x0000007c00007807 */ /* 0x000fd20000000000 */
.L_x_1450:
[----:B------:R-:W-:Y:S05]  /*9800*/  BSYNC.RECONVERGENT B0 ;  /* 0x0000000000007941 */ /* 0x000fea0003800200 */
.L_x_1448:
[----:B------:R-:W-:-:S04]  /*9810*/  SHF.R.U32.HI R5, RZ, 0x18, R5 ;  /* 0x00000018ff057819 */ /* 0x000fc80000011605 */
[----:B------:R-:W-:-:S05]  /*9820*/  LOP3.LUT R5, R0, 0x80, R5, 0xf8, !PT ;  /* 0x0000008000057812 */ /* 0x000fca00078ef805 */
[----:B------:R0:W-:Y:S01]  /*9830*/  STG.E.U8 desc[UR36][R2.64], R5 ;  /* 0x0000000502007986 */ /* 0x0001e2000c101124 */
[----:B------:R-:W-:Y:S05]  /*9840*/  BRA `(.L_x_1421) ;  /* 0x0000000000047947 */ /* 0x000fea0003800000 */
.L_x_1442:
[----:B--2---:R0:W-:Y:S02]  /*9850*/  STG.E.U16 desc[UR36][R2.64], R5 ;  /* 0x0000000502007986 */ /* 0x0041e4000c101524 */
.L_x_1421:
[----:B------:R-:W-:-:S07]  /*9860*/  IADD3 R17, PT, PT, R17, 0x80, RZ ;  /* 0x0000008011117810 */ /* 0x000fce0007ffe0ff */
.L_x_1381:
[----:B------:R-:W-:Y:S05]  /*9870*/  BSYNC.RECONVERGENT B6 ;  /* 0x0000000000067941 */ /* 0x000fea0003800200 */
.L_x_1380:
[----:B------:R-:W5:Y:S02]  /*9880*/  LDCU UR4, c[0x0][0x380] ;  /* 0x00007000ff0477ac */ /* 0x000f640008000800 */
[----:B-----5:R-:W-:-:S13]  /*9890*/  ISETP.GE.AND P0, PT, R17, UR4, PT ;  /* 0x0000000411007c0c */ /* 0x020fda000bf06270 */
[----:B------:R-:W-:Y:S05]  /*98a0*/  @P0 EXIT ;  /* 0x000000000000094d */ /* 0x000fea0003800000 */
        /* <DEDUP_REMOVED lines=303> */
.L_x_1451:
[----:B------:R-:W0:Y:S01]  /*aba0*/  LDCU.128 UR8, c[0x0][0x580] ;  /* 0x0000b000ff0877ac */ /* 0x000e220008000c00 */
[----:B------:R-:W-:-:S04]  /*abb0*/  UPRMT UR4, UR42, 0x9910, URZ ;  /* 0x000099102a047896 */ /* 0x000fc800080000ff */
[----:B------:R-:W-:Y:S01]  /*abc0*/  UISETP.GT.AND UP0, UPT, UR4, 0x9, UPT ;  /* 0x000000090400788c */ /* 0x000fe2000bf04270 */
[----:B0-----:R-:W-:Y:S02]  /*abd0*/  IADD3 R16, P0, PT, R16, UR8, RZ ;  /* 0x0000000810107c10 */ /* 0x001fe4000ff1e0ff */
[----:B--234-:R-:W-:-:S03]  /*abe0*/  IADD3 R2, P1, PT, R0, UR10, RZ ;  /* 0x0000000a00027c10 */ /* 0x01cfc6000ff3e0ff */
        /* <DEDUP_REMOVED lines=15> */
.L_x_1455:
[----:B------:R-:W2:Y:S02]  /*ace0*/  LDG.E.U8 R2, desc[UR36][R2.64] ;  /* 0x0000002402027981 */ /* 0x000ea4000c1e1100 */
[----:B--2---:R-:W-:-:S04]  /*acf0*/  I2FP.F32.U32 R0, R2 ;  /* 0x0000000200007245 */ /* 0x004fc80000201000 */
[----:B------:R-:W-:Y:S01]  /*ad00*/  F2FP.BF16.F32.PACK_AB R0, RZ, R0 ;  /* 0x00000000ff00723e */ /* 0x000fe200000010ff */
[----:B------:R-:W-:Y:S06]  /*ad10*/  BRA `(.L_x_1457) ;  /* 0x0000000c00a47947 */ /* 0x000fec0003800000 */
.L_x_1454:
        /* <DEDUP_REMOVED lines=10> */
.L_x_1459:
[----:B------:R-:W2:Y:S02]  /*adc0*/  LDG.E R2, desc[UR36][R2.64] ;  /* 0x0000002402027981 */ /* 0x000ea4000c1e1900 */
[----:B--2---:R-:W-:-:S04]  /*add0*/  I2FP.F32.S32 R0, R2 ;  /* 0x0000000200007245 */ /* 0x004fc80000201400 */
[----:B------:R-:W-:Y:S01]  /*ade0*/  F2FP.BF16.F32.PACK_AB R0, RZ, R0 ;  /* 0x00000000ff00723e */ /* 0x000fe200000010ff */
[----:B------:R-:W-:Y:S06]  /*adf0*/  BRA `(.L_x_1457) ;  /* 0x0000000c006c7947 */ /* 0x000fec0003800000 */
.L_x_1458:
[----:B------:R-:W2:Y:S02]  /*ae00*/  LDG.E.U16 R2, desc[UR36][R2.64] ;  /* 0x0000002402027981 */ /* 0x000ea4000c1e1500 */
[----:B--2---:R-:W0:Y:S02]  /*ae10*/  I2F.S16 R0, R2 ;  /* 0x0000000200007306 */ /* 0x004e240000101400 */
[----:B0-----:R-:W-:Y:S01]  /*ae20*/  F2FP.BF16.F32.PACK_AB R0, RZ, R0 ;  /* 0x00000000ff00723e */ /* 0x001fe200000010ff */
[----:B------:R-:W-:Y:S06]  /*ae30*/  BRA `(.L_x_1457) ;  /* 0x0000000c005c7947 */ /* 0x000fec0003800000 */
.L_x_1453:
        /* <DEDUP_REMOVED lines=9> */
.L_x_1461:
[----:B------:R-:W2:Y:S02]  /*aed0*/  LDG.E.U16 R0, desc[UR36][R2.64] ;  /* 0x0000002402007981 */ /* 0x000ea4000c1e1500 */
[----:B--2---:R-:W-:-:S05]  /*aee0*/  HADD2.F32 R0, -RZ, R0.H0_H0 ;  /* 0x20000000ff007230 */ /* 0x004fca0000004100 */
[----:B------:R-:W-:Y:S01]  /*aef0*/  F2FP.BF16.F32.PACK_AB R0, RZ, R0 ;  /* 0x00000000ff00723e */ /* 0x000fe200000010ff */
[----:B------:R-:W-:Y:S06]  /*af00*/  BRA `(.L_x_1457) ;  /* 0x0000000c00287947 */ /* 0x000fec0003800000 */
.L_x_1460:
        /* <DEDUP_REMOVED lines=9> */
.L_x_1463:
[----:B------:R-:W2:Y:S02]  /*afa0*/  LDG.E.U16 R2, desc[UR36][R2.64] ;  /* 0x0000002402027981 */ /* 0x000ea4000c1e1500 */
[----:B--2---:R-:W-:-:S05]  /*afb0*/  HADD2.F32 R0, -RZ, R2.H0_H0 ;  /* 0x20000002ff007230 */ /* 0x004fca0000004100 */
[----:B------:R-:W-:Y:S01]  /*afc0*/  F2FP.BF16.F32.PACK_AB R0, RZ, R0 ;  /* 0x00000000ff00723e */ /* 0x000fe200000010ff */
[----:B------:R-:W-:Y:S06]  /*afd0*/  BRA `(.L_x_1457) ;  /* 0x0000000800f47947 */ /* 0x000fec0003800000 */
.L_x_1462:
        /* <DEDUP_REMOVED lines=12> */
.L_x_1452:
        /* <DEDUP_REMOVED lines=13> */
.L_x_1466:
        /* <DEDUP_REMOVED lines=12> */
.L_x_1465:
        /* <DEDUP_REMOVED lines=27> */
.L_x_1468:
        /* <DEDUP_REMOVED lines=13> */
.L_x_1467:
[----:B------:R0:W5:Y:S01]  /*b4b0*/  LDG.E.U16 R0, desc[UR36][R2.64] ;  /* 0x0000002402007981 */ /* 0x000162000c1e1500 */
[----:B------:R-:W-:Y:S05]  /*b4c0*/  BRA `(.L_x_1457) ;  /* 0x0000000400b87947 */ /* 0x000fea0003800000 */
.L_x_1464:
        /* <DEDUP_REMOVED lines=12> */
.L_x_1471:
        /* <DEDUP_REMOVED lines=21> */
.L_x_1475:
[----:B------:R-:W-:Y:S05]  /*b6e0*/  BSYNC.RECONVERGENT B1 ;  /* 0x0000000000017941 */ /* 0x000fea0003800200 */
.L_x_1474:
[----:B------:R-:W-:Y:S01]  /*b6f0*/  IMAD.SHL.U32 R0, R0, 0x100000, RZ ;  /* 0x0010000000007824 */ /* 0x000fe200078e00ff */
[----:B------:R-:W-:-:S04]  /*b700*/  LEA R2, R2, 0x3b800000, 0x17 ;  /* 0x3b80000002027811 */ /* 0x000fc800078eb8ff */
[----:B------:R-:W-:-:S07]  /*b710*/  LOP3.LUT R0, R2, R0, R7, 0xfe, !PT ;  /* 0x0000000002007212 */ /* 0x000fce00078efe07 */
.L_x_1473:
[----:B------:R-:W-:Y:S05]  /*b720*/  BSYNC.RECONVERGENT B0 ;  /* 0x0000000000007941 */ /* 0x000fea0003800200 */
.L_x_1472:
[----:B------:R-:W-:Y:S01]  /*b730*/  F2FP.BF16.F32.PACK_AB R0, RZ, R0 ;  /* 0x00000000ff00723e */ /* 0x000fe200000010ff */
[----:B------:R-:W-:Y:S06]  /*b740*/  BRA `(.L_x_1457) ;  /* 0x0000000400187947 */ /* 0x000fec0003800000 */
.L_x_1470:
        /* <DEDUP_REMOVED lines=21> */
.L_x_1479:
[----:B------:R-:W-:Y:S05]  /*b8a0*/  BSYNC.RECONVERGENT B1 ;  /* 0x0000000000017941 */ /* 0x000fea0003800200 */
.L_x_1478:
[----:B------:R-:W-:Y:S01]  /*b8b0*/  IMAD.SHL.U32 R0, R0, 0x200000, RZ ;  /* 0x0020000000007824 */ /* 0x000fe200078e00ff */
[----:B------:R-:W-:-:S04]  /*b8c0*/  LEA R2, R2, 0x37800000, 0x17 ;  /* 0x3780000002027811 */ /* 0x000fc800078eb8ff */
[----:B------:R-:W-:-:S07]  /*b8d0*/  LOP3.LUT R0, R2, R0, R7, 0xfe, !PT ;  /* 0x0000000002007212 */ /* 0x000fce00078efe07 */
.L_x_1477:
[----:B------:R-:W-:Y:S05]  /*b8e0*/  BSYNC.RECONVERGENT B0 ;  /* 0x0000000000007941 */ /* 0x000fea0003800200 */
.L_x_1476:
[----:B------:R-:W-:Y:S01]  /*b8f0*/  F2FP.BF16.F32.PACK_AB R0, RZ, R0 ;  /* 0x00000000ff00723e */ /* 0x000fe200000010ff */
[----:B------:R-:W-:Y:S06]  /*b900*/  BRA `(.L_x_1457) ;  /* 0x0000000000a87947 */ /* 0x000fec0003800000 */
.L_x_1469:
        /* <DEDUP_REMOVED lines=14> */
.L_x_1483:
[----:B------:R-:W-:Y:S05]  /*b9f0*/  BSYNC.RECONVERGENT B0 ;  /* 0x0000000000007941 */ /* 0x000fea0003800200 */
.L_x_1482:
[----:B------:R-:W-:Y:S01]  /*ba00*/  F2FP.BF16.F32.PACK_AB R0, RZ, R0 ;  /* 0x00000000ff00723e */ /* 0x000fe200000010ff */
[----:B------:R-:W-:Y:S06]  /*ba10*/  BRA `(.L_x_1457) ;  /* 0x0000000000647947 */ /* 0x000fec0003800000 */
.L_x_1456:
        /* <DEDUP_REMOVED lines=16> */
.L_x_1484:
[----:B------:R-:W-:Y:S01]  /*bb20*/  PRMT R0, RZ, 0x7610, R0 ;  /* 0x00007610ff007816 */ /* 0x000fe20000000000 */
[----:B------:R-:W-:Y:S06]  /*bb30*/  BRA `(.L_x_1457) ;  /* 0x00000000001c7947 */ /* 0x000fec0003800000 */
.L_x_1481:
[----:B------:R-:W2:Y:S02]  /*bb40*/  LDG.E.64 R2, desc[UR36][R2.64] ;  /* 0x0000002402027981 */ /* 0x000ea4000c1e1b00 */
[----:B--2---:R-:W0:Y:S02]  /*bb50*/  I2F.U64 R0, R2 ;  /* 0x0000000200007312 */ /* 0x004e240000301000 */
[----:B0-----:R-:W-:Y:S01]  /*bb60*/  F2FP.BF16.F32.PACK_AB R0, RZ, R0 ;  /* 0x00000000ff00723e */ /* 0x001fe200000010ff */
[----:B------:R-:W-:Y:S06]  /*bb70*/  BRA `(.L_x_1457) ;  /* 0x00000000000c7947 */ /* 0x000fec0003800000 */
.L_x_1480:
[----:B------:R-:W2:Y:S02]  /*bb80*/  LDG.E R2, desc[UR36][R2.64] ;  /* 0x0000002402027981 */ /* 0x000ea4000c1e1900 */
[----:B--2---:R-:W-:-:S04]  /*bb90*/  I2FP.F32.U32 R0, R2 ;  /* 0x0000000200007245 */ /* 0x004fc80000201000 */
[----:B------:R-:W-:-:S07]  /*bba0*/  F2FP.BF16.F32.PACK_AB R0, RZ, R0 ;  /* 0x00000000ff00723e */ /* 0x000fce00000010ff */
.L_x_1457:
[----:B------:R-:W1:Y:S01]  /*bbb0*/  LDCU UR5, c[0x0][0x594] ;  /* 0x0000b280ff0577ac */ /* 0x000e620008000800 */
[----:B-----5:R-:W-:Y:S01]  /*bbc0*/  IMAD.U32 R0, R0, 0x10000, RZ ;  /* 0x0001000000007824 */ /* 0x020fe200078e00ff */
[----:B------:R-:W-:-:S04]  /*bbd0*/  UPRMT UR4, UR41, 0x9910, URZ ;  /* 0x0000991029047896 */ /* 0x000fc800080000ff */
[----:B------:R-:W-:Y:S01]  /*bbe0*/  UISETP.GT.AND UP0, UPT, UR4, 0x9, UPT ;  /* 0x000000090400788c */ /* 0x000fe2000bf04270 */
[----:B-1----:R-:W-:-:S04]  /*bbf0*/  FMUL.FTZ R0, R0, UR5 ;  /* 0x0000000500007c20 */ /* 0x002fc80008410000 */
[----:B0-----:R0:W1:Y:S04]  /*bc00*/  F2F.BF16.F32 R3, R0 ;  /* 0x0000000000037304 */ /* 0x0010680000202000 */
        /* <DEDUP_REMOVED lines=9> */
[----:B01----:R-:W-:-:S04]  /*bca0*/  SHF.L.U32 R0, R3, 0x10, RZ ;  /* 0x0000001003007819 */ /* 0x003fc800000006ff */
[----:B------:R-:W0:Y:S02]  /*bcb0*/  F2I.FTZ.TRUNC.NTZ R3, R0 ;  /* 0x0000000000037305 */ /* 0x000e24000021f100 */
[----:B0-----:R-:W-:Y:S01]  /*bcc0*/  STG.E.U8 desc[UR36][R16.64], R3 ;  /* 0x0000000310007986 */ /* 0x001fe2000c101124 */
[----:B------:R-:W-:Y:S05]  /*bcd0*/  EXIT ;  /* 0x000000000000794d */ /* 0x000fea0003800000 */
.L_x_1488:
[----:B-1----:R-:W-:-:S06]  /*bce0*/  IMAD.U32 R3, R3, 0x10000, RZ ;  /* 0x0001000003037824 */ /* 0x002fcc00078e00ff */
[----:B------:R-:W1:Y:S02]  /*bcf0*/  F2I.S64.TRUNC R2, R3 ;  /* 0x0000000300027311 */ /* 0x000e64000020d900 */
[----:B-1----:R-:W-:Y:S01]  /*bd00*/  STG.E.U8 desc[UR36][R16.64], R2 ;  /* 0x0000000210007986 */ /* 0x002fe2000c101124 */
[----:B------:R-:W-:Y:S05]  /*bd10*/  EXIT ;  /* 0x000000000000794d */ /* 0x000fea0003800000 */
.L_x_1487:
[----:B------:R-:W-:-:S09]  /*bd20*/  UISETP.NE.AND UP0, UPT, UR4, 0x2, UPT ;  /* 0x000000020400788c */ /* 0x000fd2000bf05270 */
[----:B------:R-:W-:Y:S05]  /*bd30*/  BRA.U !UP0, `(.L_x_1490) ;  /* 0x0000000108307547 */ /* 0x000fea000b800000 */
[----:B------:R-:W-:-:S09]  /*bd40*/  UISETP.NE.AND UP0, UPT, UR4, 0x3, UPT ;  /* 0x000000030400788c */ /* 0x000fd2000bf05270 */
[----:B------:R-:W-:Y:S05]  /*bd50*/  BRA.U !UP0, `(.L_x_1491) ;  /* 0x0000000108187547 */ /* 0x000fea000b800000 */
[----:B------:R-:W-:-:S09]  /*bd60*/  UISETP.NE.AND UP0, UPT, UR4, 0x4, UPT ;  /* 0x000000040400788c */ /* 0x000fd2000bf05270 */
[----:B------:R-:W-:Y:S05]  /*bd70*/  BRA.U UP0, `(.L_x_1489) ;  /* 0x0000000900787547 */ /* 0x000fea000b800000 */
[----:B-1----:R-:W-:-:S06]  /*bd80*/  IMAD.U32 R3, R3, 0x10000, RZ ;  /* 0x0001000003037824 */ /* 0x002fcc00078e00ff */
[----:B------:R-:W1:Y:S02]  /*bd90*/  F2I.S64.TRUNC R2, R3 ;  /* 0x0000000300027311 */ /* 0x000e64000020d900 */
[----:B-1----:R-:W-:Y:S01]  /*bda0*/  STG.E.64 desc[UR36][R16.64], R2 ;  /* 0x0000000210007986 */ /* 0x002fe2000c101b24 */
[----:B------:R-:W-:Y:S05]  /*bdb0*/  EXIT ;  /* 0x000000000000794d */ /* 0x000fea0003800000 */
.L_x_1491:
[----:B-1----:R-:W-:-:S06]  /*bdc0*/  SHF.L.U32 R3, R3, 0x10, RZ ;  /* 0x0000001003037819 */ /* 0x002fcc00000006ff */
[----:B------:R-:W1:Y:S02]  /*bdd0*/  F2I.FTZ.TRUNC.NTZ R3, R3 ;  /* 0x0000000300037305 */ /* 0x000e64000021f100 */
[----:B-1----:R-:W-:Y:S01]  /*bde0*/  STG.E desc[UR36][R16.64], R3 ;  /* 0x0000000310007986 */ /* 0x002fe2000c101924 */
[----:B------:R-:W-:Y:S05]  /*bdf0*/  EXIT ;  /* 0x000000000000794d */ /* 0x000fea0003800000 */
.L_x_1490:
[----:B-1----:R-:W-:-:S06]  /*be00*/  IMAD.U32 R3, R3, 0x10000, RZ ;  /* 0x0001000003037824 */ /* 0x002fcc00078e00ff */
[----:B------:R-:W1:Y:S02]  /*be10*/  F2I.FTZ.TRUNC.NTZ R3, R3 ;  /* 0x0000000300037305 */ /* 0x000e64000021f100 */
[----:B-1----:R-:W-:Y:S01]  /*be20*/  STG.E.U16 desc[UR36][R16.64], R3 ;  /* 0x0000000310007986 */ /* 0x002fe2000c101524 */
[----:B------:R-:W-:Y:S05]  /*be30*/  EXIT ;  /* 0x000000000000794d */ /* 0x000fea0003800000 */
.L_x_1486:
[----:B------:R-:W-:-:S09]  /*be40*/  UISETP.GT.AND UP0, UPT, UR4, 0x6, UPT ;  /* 0x000000060400788c */ /* 0x000fd2000bf04270 */
[----:B------:R-:W-:Y:S05]  /*be50*/  BRA.U UP0, `(.L_x_1492) ;  /* 0x00000001002c7547 */ /* 0x000fea000b800000 */
[----:B------:R-:W-:-:S09]  /*be60*/  UISETP.NE.AND UP0, UPT, UR4, 0x5, UPT ;  /* 0x000000050400788c */ /* 0x000fd2000bf05270 */
[----:B------:R-:W-:Y:S05]  /*be70*/  BRA.U !UP0, `(.L_x_1493) ;  /* 0x0000000108147547 */ /* 0x000fea000b800000 */
[----:B------:R-:W-:-:S09]  /*be80*/  UISETP.NE.AND UP0, UPT, UR4, 0x6, UPT ;  /* 0x000000060400788c */ /* 0x000fd2000bf05270 */
[----:B------:R-:W-:Y:S05]  /*be90*/  BRA.U UP0, `(.L_x_1489) ;  /* 0x0000000900307547 */ /* 0x000fea000b800000 */
[----:B-1----:R-:W-:-:S05]  /*bea0*/  IMAD.U32 R3, R3, 0x10000, RZ ;  /* 0x0001000003037824 */ /* 0x002fca00078e00ff */
[----:B------:R-:W-:Y:S01]  /*beb0*/  STG.E desc[UR36][R16.64], R3 ;  /* 0x0000000310007986 */ /* 0x000fe2000c101924 */
[----:B------:R-:W-:Y:S05]  /*bec0*/  EXIT ;  /* 0x000000000000794d */ /* 0x000fea0003800000 */
.L_x_1493:
[----:B01----:R-:W-:-:S04]  /*bed0*/  SHF.L.U32 R0, R3, 0x10, RZ ;  /* 0x0000001003007819 */ /* 0x003fc800000006ff */
[----:B------:R-:W-:-:S05]  /*bee0*/  F2FP.F16.F32.PACK_AB R0, RZ, R0 ;  /* 0x00000000ff00723e */ /* 0x000fca00000000ff */
[----:B------:R-:W-:Y:S01]  /*bef0*/  STG.E.U16 desc[UR36][R16.64], R0 ;  /* 0x0000000010007986 */ /* 0x000fe2000c101524 */
[----:B------:R-:W-:Y:S05]  /*bf00*/  EXIT ;  /* 0x000000000000794d */ /* 0x000fea0003800000 */
.L_x_1492:
[----:B------:R-:W-:-:S09]  /*bf10*/  UISETP.NE.AND UP0, UPT, UR4, 0x7, UPT ;  /* 0x000000070400788c */ /* 0x000fd2000bf05270 */
[----:B------:R-:W-:Y:S05]  /*bf20*/  BRA.U !UP0, `(.L_x_1494) ;  /* 0x0000000108347547 */ /* 0x000fea000b800000 */
[----:B------:R-:W-:-:S09]  /*bf30*/  UISETP.NE.AND UP0, UPT, UR4, 0x8, UPT ;  /* 0x000000080400788c */ /* 0x000fd2000bf05270 */
[----:B------:R-:W-:Y:S05]  /*bf40*/  BRA.U !UP0, `(.L_x_1495) ;  /* 0x0000000108187547 */ /* 0x000fea000b800000 */
[----:B------:R-:W-:-:S09]  /*bf50*/  UISETP.NE.AND UP0, UPT, UR4, 0x9, UPT ;  /* 0x000000090400788c */ /* 0x000fd2000bf05270 */
[----:B------:R-:W-:Y:S05]  /*bf60*/  BRA.U UP0, `(.L_x_1489) ;  /* 0x0000000500fc7547 */ /* 0x000fea000b800000 */
[----:B-1----:R-:W-:Y:S02]  /*bf70*/  IMAD.U32 R2, R3, 0x10000, RZ ;  /* 0x0001000003027824 */ /* 0x002fe400078e00ff */
[----:B------:R-:W-:-:S05]  /*bf80*/  IMAD.MOV.U32 R3, RZ, RZ, RZ ;  /* 0x000000ffff037224 */ /* 0x000fca00078e00ff */
[----:B------:R-:W-:Y:S01]  /*bf90*/  STG.E.64 desc[UR36][R16.64], R2 ;  /* 0x0000000210007986 */ /* 0x000fe2000c101b24 */
[----:B------:R-:W-:Y:S05]  /*bfa0*/  EXIT ;  /* 0x000000000000794d */ /* 0x000fea0003800000 */
.L_x_1495:
[----:B-1----:R-:W-:-:S04]  /*bfb0*/  SHF.L.U32 R3, R3, 0x10, RZ ;  /* 0x0000001003037819 */ /* 0x002fc800000006ff */
[----:B------:R-:W-:-:S04]  /*bfc0*/  F2FP.F16.F32.PACK_AB R3, RZ, R3 ;  /* 0x00000003ff03723e */ /* 0x000fc800000000ff */
[----:B------:R-:W-:-:S05]  /*bfd0*/  PRMT R3, R3, 0x5410, RZ ;  /* 0x0000541003037816 */ /* 0x000fca00000000ff */
[----:B------:R-:W-:Y:S01]  /*bfe0*/  STG.E desc[UR36][R16.64], R3 ;  /* 0x0000000310007986 */ /* 0x000fe2000c101924 */
[----:B------:R-:W-:Y:S05]  /*bff0*/  EXIT ;  /* 0x000000000000794d */ /* 0x000fea0003800000 */
.L_x_1494:
[----:B-1----:R-:W-:-:S04]  /*c000*/  IMAD.U32 R2, R3, 0x10000, RZ ;  /* 0x0001000003027824 */ /* 0x002fc800078e00ff */
[----:B------:R-:W-:-:S06]  /*c010*/  FMUL.FTZ R2, R2, 1 ;  /* 0x3f80000002027820 */ /* 0x000fcc0000410000 */
[----:B------:R-:W1:Y:S02]  /*c020*/  F2F.F64.F32 R2, R2 ;  /* 0x0000000200027310 */ /* 0x000e640000201800 */
[----:B-1----:R-:W-:Y:S01]  /*c030*/  STG.E.64 desc[UR36][R16.64], R2 ;  /* 0x0000000210007986 */ /* 0x002fe2000c101b24 */
[----:B------:R-:W-:Y:S05]  /*c040*/  EXIT ;  /* 0x000000000000794d */ /* 0x000fea0003800000 */
.L_x_1485:
        /* <DEDUP_REMOVED lines=10> */
[----:B-1----:R-:W-:-:S06]  /*c0f0*/  IMAD.U32 R3, R3, 0x10000, RZ ;  /* 0x0001000003037824 */ /* 0x002fcc00078e00ff */
[----:B------:R-:W1:Y:S02]  /*c100*/  F2I.FTZ.U32.TRUNC.NTZ R3, R3 ;  /* 0x0000000300037305 */ /* 0x000e64000021f000 */
[----:B-1----:R-:W-:Y:S01]  /*c110*/  STG.E.U16 desc[UR36][R16.64], R3 ;  /* 0x0000000310007986 */ /* 0x002fe2000c101524 */
[----:B------:R-:W-:Y:S05]  /*c120*/  EXIT ;  /* 0x000000000000794d */ /* 0x000fea0003800000 */
.L_x_1499:
[----:B-1----:R-:W-:Y:S01]  /*c130*/  SHF.L.U32 R3, R3, 0x10, RZ ;  /* 0x0000001003037819 */ /* 0x002fe200000006ff */
[----:B------:R-:W-:Y:S01]  /*c140*/  BSSY.RECONVERGENT B0, `(.L_x_1500) ;  /* 0x0000013000007945 */ /* 0x000fe20003800200 */
[----:B------:R-:W-:Y:S02]  /*c150*/  IMAD.MOV.U32 R8, RZ, RZ, 0x80 ;  /* 0x00000080ff087424 */ /* 0x000fe400078e00ff */
[----:B------:R-:W-:-:S04]  /*c160*/  LOP3.LUT R2, R3, 0x7fffffff, RZ, 0xc0, !PT ;  /* 0x7fffffff03027812 */ /* 0x000fc800078ec0ff */
[----:B------:R-:W-:-:S13]  /*c170*/  ISETP.GT.U32.AND P0, PT, R2, 0x437fffff, PT ;  /* 0x437fffff0200780c */ /* 0x000fda0003f04070 */
[----:B------:R-:W-:Y:S05]  /*c180*/  @P0 BRA `(.L_x_1501) ;  /* 0x0000000000380947 */ /* 0x000fea0003800000 */
[----:B------:R-:W-:-:S13]  /*c190*/  ISETP.GE.U32.AND P0, PT, R2, 0x3c000000, PT ;  /* 0x3c0000000200780c */ /* 0x000fda0003f06070 */
[----:B0-----:R-:W-:-:S04]  /*c1a0*/  @P0 SHF.R.U32.HI R0, RZ, 0x14, R3 ;  /* 0x00000014ff000819 */ /* 0x001fc80000011603 */
        /* <DEDUP_REMOVED lines=9> */
.L_x_1502:
[----:B------:R-:W-:-:S04]  /*c240*/  SHF.R.U32.HI R3, RZ, 0x18, R3 ;  /* 0x00000018ff037819 */ /* 0x000fc80000011603 */
[----:B------:R-:W-:-:S04]  /*c250*/  LOP3.LUT R0, R0, 0x80, R3, 0xf8, !PT ;  /* 0x0000008000007812 */ /* 0x000fc800078ef803 */
[----:B------:R-:W-:-:S07]  /*c260*/  PRMT R8, R0, 0x7610, R8 ;  /* 0x0000761000087816 */ /* 0x000fce0000000008 */
.L_x_1501:
[----:B------:R-:W-:Y:S05]  /*c270*/  BSYNC.RECONVERGENT B0 ;  /* 0x0000000000007941 */ /* 0x000fea0003800200 */
.L_x_1500:
[----:B------:R-:W-:Y:S01]  /*c280*/  STG.E.U8 desc[UR36][R16.64], R8 ;  /* 0x0000000810007986 */ /* 0x000fe2000c101124 */
[----:B------:R-:W-:Y:S05]  /*c290*/  EXIT ;  /* 0x000000000000794d */ /* 0x000fea0003800000 */
.L_x_1498:
[----:B-1----:R-:W-:Y:S01]  /*c2a0*/  IMAD.U32 R3, R3, 0x10000, RZ ;  /* 0x0001000003037824 */ /* 0x002fe200078e00ff */
[----:B------:R-:W-:Y:S01]  /*c2b0*/  BSSY.RECONVERGENT B0, `(.L_x_1503) ;  /* 0x0000013000007945 */ /* 0x000fe20003800200 */
[----:B------:R-:W-:-:S03]  /*c2c0*/  MOV R8, 0x80 ;  /* 0x0000008000087802 */ /* 0x000fc60000000f00 */
        /* <DEDUP_REMOVED lines=14> */
.L_x_1505:
[----:B------:R-:W-:-:S04]  /*c3b0*/  SHF.R.U32.HI R3, RZ, 0x18, R3 ;  /* 0x00000018ff037819 */ /* 0x000fc80000011603 */
[----:B------:R-:W-:-:S04]  /*c3c0*/  LOP3.LUT R0, R0, 0x80, R3, 0xf8, !PT ;  /* 0x0000008000007812 */ /* 0x000fc800078ef803 */
[----:B------:R-:W-:-:S07]  /*c3d0*/  PRMT R8, R0, 0x7610, R8 ;  /* 0x0000761000087816 */ /* 0x000fce0000000008 */
.L_x_1504:
[----:B------:R-:W-:Y:S05]  /*c3e0*/  BSYNC.RECONVERGENT B0 ;  /* 0x0000000000007941 */ /* 0x000fea0003800200 */
.L_x_1503:
[----:B------:R-:W-:Y:S01]  /*c3f0*/  STG.E.U8 desc[UR36][R16.64], R8 ;  /* 0x0000000810007986 */ /* 0x000fe2000c101124 */
[----:B------:R-:W-:Y:S05]  /*c400*/  EXIT ;  /* 0x000000000000794d */ /* 0x000fea0003800000 */
.L_x_1497:
[----:B------:R-:W-:-:S09]  /*c410*/  UISETP.NE.AND UP0, UPT, UR4, 0x1c, UPT ;  /* 0x0000001c0400788c */ /* 0x000fd2000bf05270 */
[----:B------:R-:W-:Y:S05]  /*c420*/  BRA.U !UP0, `(.L_x_1506) ;  /* 0x0000000108607547 */ /* 0x000fea000b800000 */
[----:B------:R-:W-:-:S09]  /*c430*/  UISETP.NE.AND UP0, UPT, UR4, 0x1d, UPT ;  /* 0x0000001d0400788c */ /* 0x000fd2000bf05270 */
[----:B------:R-:W-:Y:S05]  /*c440*/  BRA.U !UP0, `(.L_x_1507) ;  /* 0x0000000108487547 */ /* 0x000fea000b800000 */
[----:B------:R-:W-:-:S09]  /*c450*/  UISETP.NE.AND UP0, UPT, UR4, 0x2c, UPT ;  /* 0x0000002c0400788c */ /* 0x000fd2000bf05270 */
[----:B------:R-:W-:Y:S05]  /*c460*/  BRA.U UP0, `(.L_x_1489) ;  /* 0x0000000100bc7547 */ /* 0x000fea000b800000 */
[----:B-1----:R-:W-:-:S05]  /*c470*/  IMAD.U32 R3, R3, 0x10000, RZ ;  /* 0x0001000003037824 */ /* 0x002fca00078e00ff */
[----:B------:R-:W-:-:S04]  /*c480*/  SHF.R.U32.HI R4, RZ, 0x17, R3 ;  /* 0x00000017ff047819 */ /* 0x000fc80000011603 */
[----:B------:R-:W-:-:S04]  /*c490*/  LOP3.LUT R2, R4, 0xff, RZ, 0xc0, !PT ;  /* 0x000000ff04027812 */ /* 0x000fc800078ec0ff */
[----:B------:R-:W-:-:S13]  /*c4a0*/  ISETP.NE.AND P1, PT, R2, 0xff, PT ;  /* 0x000000ff0200780c */ /* 0x000fda0003f25270 */
[--C-:B0-----:R-:W-:Y:S02]  /*c4b0*/  @P1 SHF.R.U32.HI R0, RZ, 0x16, R3.reuse ;  /* 0x00000016ff001819 */ /* 0x101fe40000011603 */
        /* <DEDUP_REMOVED lines=9> */
[----:B------:R-:W-:Y:S01]  /*c550*/  STG.E.U8 desc[UR36][R16.64], R3 ;  /* 0x0000000310007986 */ /* 0x000fe2000c101124 */
[----:B------:R-:W-:Y:S05]  /*c560*/  EXIT ;  /* 0x000000000000794d */ /* 0x000fea0003800000 */
.L_x_1507:
[----:B-1----:R-:W-:-:S06]  /*c570*/  SHF.L.U32 R3, R3, 0x10, RZ ;  /* 0x0000001003037819 */ /* 0x002fcc00000006ff */
[----:B------:R-:W1:Y:S02]  /*c580*/  F2I.U64.TRUNC R2, R3 ;  /* 0x0000000300027311 */ /* 0x000e64000020d800 */
[----:B-1----:R-:W-:Y:S01]  /*c590*/  STG.E.64 desc[UR36][R16.64], R2 ;  /* 0x0000000210007986 */ /* 0x002fe2000c101b24 */
[----:B------:R-:W-:Y:S05]  /*c5a0*/  EXIT ;  /* 0x000000000000794d */ /* 0x000fea0003800000 */
.L_x_1506:
[----:B-1----:R-:W-:-:S06]  /*c5b0*/  IMAD.U32 R3, R3, 0x10000, RZ ;  /* 0x0001000003037824 */ /* 0x002fcc00078e00ff */
[----:B------:R-:W1:Y:S02]  /*c5c0*/  F2I.FTZ.U32.TRUNC.NTZ R3, R3 ;  /* 0x0000000300037305 */ /* 0x000e64000021f000 */
[----:B-1----:R-:W-:Y:S01]  /*c5d0*/  STG.E desc[UR36][R16.64], R3 ;  /* 0x0000000310007986 */ /* 0x002fe2000c101924 */
[----:B------:R-:W-:Y:S05]  /*c5e0*/  EXIT ;  /* 0x000000000000794d */ /* 0x000fea0003800000 */
.L_x_1496:
[----:B------:R-:W-:-:S09]  /*c5f0*/  UISETP.GT.AND UP0, UPT, UR4, 0xe, UPT ;  /* 0x0000000e0400788c */ /* 0x000fd2000bf04270 */
[----:B------:R-:W-:Y:S05]  /*c600*/  BRA.U UP0, `(.L_x_1508) ;  /* 0x00000001003c7547 */ /* 0x000fea000b800000 */
[----:B------:R-:W-:-:S09]  /*c610*/  UISETP.NE.AND UP0, UPT, UR4, 0xa, UPT ;  /* 0x0000000a0400788c */ /* 0x000fd2000bf05270 */
[----:B------:R-:W-:Y:S05]  /*c620*/  BRA.U !UP0, `(.L_x_1509) ;  /* 0x00000001081c7547 */ /* 0x000fea000b800000 */
[----:B------:R-:W-:-:S09]  /*c630*/  UISETP.NE.AND UP0, UPT, UR4, 0xb, UPT ;  /* 0x0000000b0400788c */ /* 0x000fd2000bf05270 */
[----:B------:R-:W-:Y:S05]  /*c640*/  BRA.U UP0, `(.L_x_1489) ;  /* 0x0000000100447547 */ /* 0x000fea000b800000 */
[----:B-1----:R-:W-:-:S05]  /*c650*/  IMAD.U32 R3, R3, 0x10000, RZ ;  /* 0x0001000003037824 */ /* 0x002fca00078e00ff */
[----:B------:R-:W-:-:S04]  /*c660*/  FSETP.NEU.FTZ.AND P0, PT, R3, RZ, PT ;  /* 0x000000ff0300720b */ /* 0x000fc80003f1d000 */
[----:B------:R-:W-:-:S05]  /*c670*/  SEL R3, RZ, 0x1, !P0 ;  /* 0x00000001ff037807 */ /* 0x000fca0004000000 */
[----:B------:R-:W-:Y:S01]  /*c680*/  STG.E.U8 desc[UR36][R16.64], R3 ;  /* 0x0000000310007986 */ /* 0x000fe2000c101124 */
[----:B------:R-:W-:Y:S05]  /*c690*/  EXIT ;  /* 0x000000000000794d */ /* 0x000fea0003800000 */
.L_x_1509:
[----:B-1----:R-:W-:Y:S02]  /*c6a0*/  SHF.L.U32 R3, R3, 0x10, RZ ;  /* 0x0000001003037819 */ /* 0x002fe400000006ff */
[----:B------:R-:W-:-:S03]  /*c6b0*/  CS2R R6, SRZ ;  /* 0x0000000000067805 */ /* 0x000fc6000001ff00 */
[----:B------:R-:W-:-:S04]  /*c6c0*/  FMUL.FTZ R3, R3, 1 ;  /* 0x3f80000003037820 */ /* 0x000fc80000410000 */
[----:B------:R-:W1:Y:S02]  /*c6d0*/  F2F.F64.F32 R4, R3 ;  /* 0x0000000300047310 */ /* 0x000e640000201800 */
[----:B-1----:R-:W-:Y:S01]  /*c6e0*/  STG.E.128 desc[UR36][R16.64], R4 ;  /* 0x0000000410007986 */ /* 0x002fe2000c101d24 */
[----:B------:R-:W-:Y:S05]  /*c6f0*/  EXIT ;  /* 0x000000000000794d */ /* 0x000fea0003800000 */
.L_x_1508:
[----:B------:R-:W-:-:S09]  /*c700*/  UISETP.NE.AND UP0, UPT, UR4, 0xf, UPT ;  /* 0x0000000f0400788c */ /* 0x000fd2000bf05270 */
[----:B------:R-:W-:Y:S05]  /*c710*/  BRA.U !UP0, `(.L_x_1510) ;  /* 0x0000000108e87547 */ /* 0x000fea000b800000 */
[----:B------:R-:W-:-:S09]  /*c720*/  UISETP.NE.AND UP0, UPT, UR4, 0x17, UPT ;  /* 0x000000170400788c */ /* 0x000fd2000bf05270 */
[----:B------:R-:W-:Y:S05]  /*c730*/  BRA.U !UP0, `(.L_x_1511) ;  /* 0x0000000108907547 */ /* 0x000fea000b800000 */
[----:B------:R-:W-:-:S09]  /*c740*/  UISETP.NE.AND UP0, UPT, UR4, 0x18, UPT ;  /* 0x000000180400788c */ /* 0x000fd2000bf05270 */
[----:B------:R-:W-:Y:S05]  /*c750*/  BRA.U !UP0, `(.L_x_1512) ;  /* 0x0000000108447547 */ /* 0x000fea000b800000 */
.L_x_1489:
[----:B0-----:R-:W-:Y:S01]  /*c760*/  MOV R0, 0x0 ;  /* 0x0000000000007802 */ /* 0x001fe20000000f00 */
[----:B------:R-:W0:Y:S01]  /*c770*/  LDCU.64 UR4, c[0x4][0x1a8] ;  /* 0x01003500ff0477ac */ /* 0x000e220008000a00 */
[----:B------:R-:W-:Y:S02]  /*c780*/  HFMA2 R13, -RZ, RZ, 0, 0 ;  /* 0x00000000ff0d7431 */ /* 0x000fe400000001ff */
[----:B------:R-:W-:Y:S01]  /*c790*/  IMAD.MOV.U32 R8, RZ, RZ, 0x65 ;  /* 0x00000065ff087424 */ /* 0x000fe200078e00ff */
[----:B-1----:R1:W2:Y:S01]  /*c7a0*/  LDC.64 R2, c[0x4][R0] ;  /* 0x0100000000027b82 */ /* 0x0022a20000000a00 */
        /* <DEDUP_REMOVED lines=11> */
.L_x_1513:
[----:B------:R-:W-:Y:S05]  /*c860*/  EXIT ;  /* 0x000000000000794d */ /* 0x000fea0003800000 */
.L_x_1512:
[----:B-1----:R-:W-:Y:S01]  /*c870*/  IMAD.U32 R5, R3, 0x10000, RZ ;  /* 0x0001000003057824 */ /* 0x002fe200078e00ff */
[----:B------:R-:W-:Y:S01]  /*c880*/  BSSY.RECONVERGENT B0, `(.L_x_1514) ;  /* 0x000000c000007945 */ /* 0x000fe20003800200 */
[----:B0-----:R-:W-:-:S03]  /*c890*/  IMAD.MOV.U32 R0, RZ, RZ, 0x7f ;  /* 0x0000007fff007424 */ /* 0x001fc600078e00ff */
        /* <DEDUP_REMOVED lines=10> */
.L_x_1515:
[----:B------:R-:W-:Y:S05]  /*c940*/  BSYNC.RECONVERGENT B0 ;  /* 0x0000000000007941 */ /* 0x000fea0003800200 */
.L_x_1514:
[----:B------:R-:W-:-:S05]  /*c950*/  LOP3.LUT R3, R0, 0x80, R3, 0xf8, !PT ;  /* 0x0000008000037812 */ /* 0x000fca00078ef803 */
[----:B------:R-:W-:Y:S01]  /*c960*/  STG.E.U8 desc[UR36][R16.64], R3 ;  /* 0x0000000310007986 */ /* 0x000fe2000c101124 */
[----:B------:R-:W-:Y:S05]  /*c970*/  EXIT ;  /* 0x000000000000794d */ /* 0x000fea0003800000 */
.L_x_1511:
[----:B-1----:R-:W-:Y:S01]  /*c980*/  SHF.L.U32 R3, R3, 0x10, RZ ;  /* 0x0000001003037819 */ /* 0x002fe200000006ff */
[----:B------:R-:W-:Y:S03]  /*c990*/  BSSY.RECONVERGENT B0, `(.L_x_1516) ;  /* 0x000000e000007945 */ /* 0x000fe60003800200 */
[----:B------:R-:W-:-:S04]  /*c9a0*/  LOP3.LUT R2, R3, 0x7fffffff, RZ, 0xc0, !PT ;  /* 0x7fffffff03027812 */ /* 0x000fc800078ec0ff */
[----:B------:R-:W-:-:S13]  /*c9b0*/  ISETP.GT.U32.AND P0, PT, R2, 0x477fffff, PT ;  /* 0x477fffff0200780c */ /* 0x000fda0003f04070 */
[----:B------:R-:W-:Y:S05]  /*c9c0*/  @P0 BRA `(.L_x_1517) ;  /* 0x00000000001c0947 */ /* 0x000fea0003800000 */
[----:B------:R-:W-:-:S13]  /*c9d0*/  ISETP.GE.U32.AND P0, PT, R2, 0x38800000, PT ;  /* 0x388000000200780c */ /* 0x000fda0003f06070 */
[----:B0-----:R-:W-:-:S04]  /*c9e0*/  @P0 SHF.R.U32.HI R0, RZ, 0x15, R3 ;  /* 0x00000015ff000819 */ /* 0x001fc80000011603 */
[----:B------:R-:W-:-:S04]  /*c9f0*/  @P0 LOP3.LUT R0, R0, 0x1, RZ, 0xc0, !PT ;  /* 0x0000000100000812 */ /* 0x000fc800078ec0ff */
[----:B------:R-:W-:-:S04]  /*ca00*/  @P0 IADD3 R0, PT, PT, R3, 0x80fffff, R0 ;  /* 0x080fffff03000810 */ /* 0x000fc80007ffe000 */
[----:B------:R-:W-:Y:S01]  /*ca10*/  @P0 SHF.R.U32.HI R0, RZ, 0x15, R0 ;  /* 0x00000015ff000819 */ /* 0x000fe20000011600 */
[----:B------:R-:W-:Y:S01]  /*ca20*/  @!P0 FADD.FTZ R0, R2, 128 ;  /* 0x4300000002008421 */ /* 0x000fe20000010000 */
[----:B------:R-:W-:Y:S06]  /*ca30*/  BRA `(.L_x_1518) ;  /* 0x00000000000c7947 */ /* 0x000fec0003800000 */
.L_x_1517:
[----:B0-----:R-:W-:Y:S01]  /*ca40*/  IMAD.MOV.U32 R0, RZ, RZ, 0x7f ;  /* 0x0000007fff007424 */ /* 0x001fe200078e00ff */
[----:B------:R-:W-:-:S04]  /*ca50*/  ISETP.GT.U32.AND P0, PT, R2, 0x7f800000, PT ;  /* 0x7f8000000200780c */ /* 0x000fc80003f04070 */
[----:B------:R-:W-:-:S09]  /*ca60*/  SEL R0, R0, 0x7c, P0 ;  /* 0x0000007c00007807 */ /* 0x000fd20000000000 */
.L_x_1518:
[----:B------:R-:W-:Y:S05]  /*ca70*/  BSYNC.RECONVERGENT B0 ;  /* 0x0000000000007941 */ /* 0x000fea0003800200 */
.L_x_1516:
[----:B------:R-:W-:-:S04]  /*ca80*/  SHF.R.U32.HI R3, RZ, 0x18, R3 ;  /* 0x00000018ff037819 */ /* 0x000fc80000011603 */
[----:B------:R-:W-:-:S05]  /*ca90*/  LOP3.LUT R3, R0, 0x80, R3, 0xf8, !PT ;  /* 0x0000008000037812 */ /* 0x000fca00078ef803 */
[----:B------:R-:W-:Y:S01]  /*caa0*/  STG.E.U8 desc[UR36][R16.64], R3 ;  /* 0x0000000310007986 */ /* 0x000fe2000c101124 */
[----:B------:R-:W-:Y:S05]  /*cab0*/  EXIT ;  /* 0x000000000000794d */ /* 0x000fea0003800000 */
.L_x_1510:
[----:B-1----:R-:W-:Y:S01]  /*cac0*/  STG.E.U16 desc[UR36][R16.64], R3 ;  /* 0x0000000310007986 */ /* 0x002fe2000c101524 */
[----:B------:R-:W-:Y:S05]  /*cad0*/  EXIT ;  /* 0x000000000000794d */ /* 0x000fea0003800000 */
.L_x_1519:
        /* <DEDUP_REMOVED lines=10> */
.L_x_16949:


//--------------------- .text._ZN2at6native27unrolled_elementwise_kernelINS0_13AUnaryFunctorIN3c108BFloat16ES4_S4_NS0_15binary_internal10MulFunctorIfEEEESt5arrayIPcLm2EELi4E23TrivialOffsetCalculatorILi1EjESD_NS0_6memory12LoadWithCastILi1EEENSE_13StoreWithCastILi1EEEEEviT_T0_T2_T3_T4_T5_ --------------------------
	.section	.text._ZN2at6native27unrolled_elementwise_kernelINS0_13AUnaryFunctorIN3c108BFloat16ES4_S4_NS0_15binary_internal10MulFunctorIfEEEESt5arrayIPcLm2EELi4E23TrivialOffsetCalculatorILi1EjESD_NS0_6memory12LoadWithCastILi1EEENSE_13StoreWithCastILi1EEEEEviT_T0_T2_T3_T4_T5_,"ax",@progbits
	.align	128
        .global         _ZN2at6native27unrolled_elementwise_kernelINS0_13AUnaryFunctorIN3c108BFloat16ES4_S4_NS0_15binary_internal10MulFunctorIfEEEESt5arrayIPcLm2EELi4E23TrivialOffsetCalculatorILi1EjESD_NS0_6memory12LoadWithCastILi1EEENSE_13StoreWithCastILi1EEEEEviT_T0_T2_T3_T4_T5_
        .type           _ZN2at6native27unrolled_elementwise_kernelINS0_13AUnaryFunctorIN3c108BFloat16ES4_S4_NS0_15binary_internal10MulFunctorIfEEEESt5arrayIPcLm2EELi4E23TrivialOffsetCalculatorILi1EjESD_NS0_6memory12LoadWithCastILi1EEENSE_13StoreWithCastILi1EEEEEviT_T0_T2_T3_T4_T5_,@function
        .size           _ZN2at6native27unrolled_elementwise_kernelINS0_13AUnaryFunctorIN3c108BFloat16ES4_S4_NS0_15binary_internal10MulFunctorIfEEEESt5arrayIPcLm2EELi4E23TrivialOffsetCalculatorILi1EjESD_NS0_6memory12LoadWithCastILi1EEENSE_13StoreWithCastILi1EEEEEviT_T0_T2_T3_T4_T5_,(.L_x_16950 - _ZN2at6native27unrolled_elementwise_kernelINS0_13AUnaryFunctorIN3c108BFloat16ES4_S4_NS0_15binary_internal10MulFunctorIfEEEESt5arrayIPcLm2EELi4E23TrivialOffsetCalculatorILi1EjESD_NS0_6memory12LoadWithCastILi1EEENSE_13StoreWithCastILi1EEEEEviT_T0_T2_T3_T4_T5_)
        .other          _ZN2at6native27unrolled_elementwise_kernelINS0_13AUnaryFunctorIN3c108BFloat16ES4_S4_NS0_15binary_internal10MulFunctorIfEEEESt5arrayIPcLm2EELi4E23TrivialOffsetCalculatorILi1EjESD_NS0_6memory12LoadWithCastILi1EEENSE_13StoreWithCastILi1EEEEEviT_T0_T2_T3_T4_T5_,@"STO_CUDA_ENTRY STV_DEFAULT"
_ZN2at6native27unrolled_elementwise_kernelINS0_13AUnaryFunctorIN3c108BFloat16ES4_S4_NS0_15binary_internal10MulFunctorIfEEEESt5arrayIPcLm2EELi4E23TrivialOffsetCalculatorILi1EjESD_NS0_6memory12LoadWithCastILi1EEENSE_13StoreWithCastILi1EEEEEviT_T0_T2_T3_T4_T5_:
.text._ZN2at6native27unrolled_elementwise_kernelINS0_13AUnaryFunctorIN3c108BFloat16ES4_S4_NS0_15binary_internal10MulFunctorIfEEEESt5arrayIPcLm2EELi4E23TrivialOffsetCalculatorILi1EjESD_NS0_6memory12LoadWithCastILi1EEENSE_13StoreWithCastILi1EEEEEviT_T0_T2_T3_T4_T5_:
[----:B------:R-:W0:Y:S01]  /*0000*/  LDC R1, c[0x0][0x37c] ;  /* 0x0000df00ff017b82 */ /* 0x000e220000000800 */
[----:B------:R-:W1:Y:S07]  /*0010*/  S2R R2, SR_CTAID.X ;  /* 0x0000000000027919 */ /* 0x000e6e0000002500 */
[----:B------:R-:W1:Y:S01]  /*0020*/  LDC R3, c[0x0][0x380] ;  /* 0x0000e000ff037b82 */ /* 0x000e620000000800 */
[----:B------:R-:W2:Y:S01]  /*0030*/  LDCU.64 UR36, c[0x0][0x358] ;  /* 0x00006b00ff2477ac */ /* 0x000ea20008000a00 */
[----:B------:R-:W-:Y:S01]  /*0040*/  BSSY.RECONVERGENT B6, `(.L_x_1520) ;  /* 0x000011d000067945 */ /* 0x000fe20003800200 */
[----:B------:R-:W3:Y:S01]  /*0050*/  S2R R23, SR_TID.X ;  /* 0x0000000000177919 */ /* 0x000ee20000002100 */
[----:B------:R-:W-:Y:S01]  /*0060*/  PRMT R17, RZ, 0x7610, R17 ;  /* 0x00007610ff117816 */ /* 0x000fe20000000011 */
        /* <DEDUP_REMOVED lines=24> */
[----:B0-----:R-:W-:-:S04]  /*01f0*/  F2FP.BF16.F32.PACK_AB R0, RZ, R0 ;  /* 0x00000000ff00723e */ /* 0x001fc800000010ff */
[----:B------:R-:W-:Y:S01]  /*0200*/  PRMT R17, R0, 0x7610, R17 ;  /* 0x0000761000117816 */ /* 0x000fe20000000011 */
[----:B------:R-:W-:Y:S06]  /*0210*/  BRA `(.L_x_1527) ;  /* 0x0000000c00f87947 */ /* 0x000fec0003800000 */
.L_x_1525:
[----:B------:R-:W2:Y:S02]  /*0220*/  LDG.E.U8 R4, desc[UR36][R4.64] ;  /* 0x0000002404047981 */ /* 0x000ea4000c1e1100 */
[----:B--2---:R-:W-:-:S04]  /*0230*/  I2FP.F32.U32 R0, R4 ;  /* 0x0000000400007245 */ /* 0x004fc80000201000 */
[----:B------:R-:W-:-:S04]  /*0240*/  F2FP.BF16.F32.PACK_AB R0, RZ, R0 ;  /* 0x00000000ff00723e */ /* 0x000fc800000010ff */
[----:B------:R-:W-:Y:S01]  /*0250*/  PRMT R17, R0, 0x7610, R17 ;  /* 0x0000761000117816 */ /* 0x000fe20000000011 */
[----:B------:R-:W-:Y:S06]  /*0260*/  BRA `(.L_x_1527) ;  /* 0x0000000c00e47947 */ /* 0x000fec0003800000 */
.L_x_1524:
        /* <DEDUP_REMOVED lines=8> */
[----:B0-----:R-:W-:-:S04]  /*02f0*/  F2FP.BF16.F32.PACK_AB R0, RZ, R0 ;  /* 0x00000000ff00723e */ /* 0x001fc800000010ff */
[----:B------:R-:W-:Y:S01]  /*0300*/  PRMT R17, R0, 0x7610, R17 ;  /* 0x0000761000117816 */ /* 0x000fe20000000011 */
[----:B------:R-:W-:Y:S06]  /*0310*/  BRA `(.L_x_1527) ;  /* 0x0000000c00b87947 */ /* 0x000fec0003800000 */
.L_x_1529:
[----:B------:R-:W2:Y:S02]  /*0320*/  LDG.E R4, desc[UR36][R4.64] ;  /* 0x0000002404047981 */ /* 0x000ea4000c1e1900 */
[----:B--2---:R-:W-:-:S04]  /*0330*/  I2FP.F32.S32 R0, R4 ;  /* 0x0000000400007245 */ /* 0x004fc80000201400 */
[----:B------:R-:W-:-:S04]  /*0340*/  F2FP.BF16.F32.PACK_AB R0, RZ, R0 ;  /* 0x00000000ff00723e */ /* 0x000fc800000010ff */
[----:B------:R-:W-:Y:S01]  /*0350*/  PRMT R17, R0, 0x7610, R17 ;  /* 0x0000761000117816 */ /* 0x000fe20000000011 */
[----:B------:R-:W-:Y:S06]  /*0360*/  BRA `(.L_x_1527) ;  /* 0x0000000c00a47947 */ /* 0x000fec0003800000 */
.L_x_1528:
[----:B------:R-:W2:Y:S02]  /*0370*/  LDG.E.U16 R4, desc[UR36][R4.64] ;  /* 0x0000002404047981 */ /* 0x000ea4000c1e1500 */
[----:B--2---:R-:W0:Y:S02]  /*0380*/  I2F.S16 R0, R4 ;  /* 0x0000000400007306 */ /* 0x004e240000101400 */
[----:B0-----:R-:W-:-:S04]  /*0390*/  F2FP.BF16.F32.PACK_AB R0, RZ, R0 ;  /* 0x00000000ff00723e */ /* 0x001fc800000010ff */
[----:B------:R-:W-:Y:S01]  /*03a0*/  PRMT R17, R0, 0x7610, R17 ;  /* 0x0000761000117816 */ /* 0x000fe20000000011 */
[----:B------:R-:W-:Y:S06]  /*03b0*/  BRA `(.L_x_1527) ;  /* 0x0000000c00907947 */ /* 0x000fec0003800000 */
.L_x_1523:
        /* <DEDUP_REMOVED lines=9> */
.L_x_1531:
[----:B------:R-:W2:Y:S02]  /*0450*/  LDG.E.U16 R0, desc[UR36][R4.64] ;  /* 0x0000002404007981 */ /* 0x000ea4000c1e1500 */
[----:B--2---:R-:W-:-:S05]  /*0460*/  HADD2.F32 R0, -RZ, R0.H0_H0 ;  /* 0x20000000ff007230 */ /* 0x004fca0000004100 */
[----:B------:R-:W-:-:S04]  /*0470*/  F2FP.BF16.F32.PACK_AB R0, RZ, R0 ;  /* 0x00000000ff00723e */ /* 0x000fc800000010ff */
[----:B------:R-:W-:Y:S01]  /*0480*/  PRMT R17, R0, 0x7610, R17 ;  /* 0x0000761000117816 */ /* 0x000fe20000000011 */
[----:B------:R-:W-:Y:S06]  /*0490*/  BRA `(.L_x_1527) ;  /* 0x0000000c00587947 */ /* 0x000fec0003800000 */
.L_x_1530:
        /* <DEDUP_REMOVED lines=9> */
.L_x_1533:
[----:B------:R-:W2:Y:S02]  /*0530*/  LDG.E.U16 R4, desc[UR36][R4.64] ;  /* 0x0000002404047981 */ /* 0x000ea4000c1e1500 */
[----:B--2---:R-:W-:-:S05]  /*0540*/  HADD2.F32 R0, -RZ, R4.H0_H0 ;  /* 0x20000004ff007230 */ /* 0x004fca0000004100 */
[----:B------:R-:W-:-:S04]  /*0550*/  F2FP.BF16.F32.PACK_AB R0, RZ, R0 ;  /* 0x00000000ff00723e */ /* 0x000fc800000010ff */
[----:B------:R-:W-:Y:S01]  /*0560*/  PRMT R17, R0, 0x7610, R17 ;  /* 0x0000761000117816 */ /* 0x000fe20000000011 */
[----:B------:R-:W-:Y:S06]  /*0570*/  BRA `(.L_x_1527) ;  /* 0x0000000c00207947 */ /* 0x000fec0003800000 */
.L_x_1532:
        /* <DEDUP_REMOVED lines=10> */
[----:B------:R-:W-:-:S04]  /*0620*/  F2FP.BF16.F32.PACK_AB R0, RZ, R0 ;  /* 0x00000000ff00723e */ /* 0x000fc800000010ff */
[----:B------:R-:W-:Y:S01]  /*0630*/  PRMT R17, R0, 0x7610, R17 ;  /* 0x0000761000117816 */ /* 0x000fe20000000011 */
[----:B------:R-:W-:Y:S06]  /*0640*/  BRA `(.L_x_1527) ;  /* 0x0000000800ec7947 */ /* 0x000fec0003800000 */
.L_x_1522:
        /* <DEDUP_REMOVED lines=11> */
[----:B------:R-:W-:-:S04]  /*0700*/  F2FP.BF16.F32.PACK_AB R0, RZ, R0 ;  /* 0x00000000ff00723e */ /* 0x000fc800000010ff */
[----:B------:R-:W-:Y:S01]  /*0710*/  PRMT R17, R0, 0x7610, R17 ;  /* 0x0000761000117816 */ /* 0x000fe20000000011 */
[----:B------:R-:W-:Y:S06]  /*0720*/  BRA `(.L_x_1527) ;  /* 0x0000000800b47947 */ /* 0x000fec0003800000 */
.L_x_1536:
        /* <DEDUP_REMOVED lines=13> */
.L_x_1535:
        /* <DEDUP_REMOVED lines=12> */
[----:B0-----:R-:W-:-:S05]  /*08c0*/  IMAD.MOV R6, RZ, RZ, -R6 ;  /* 0x000000ffff067224 */ /* 0x001fca00078e0a06 */
[----:B------:R-:W-:-:S05]  /*08d0*/  VIADDMNMX.U32 R6, R6, R7, 0x4, !PT ;  /* 0x0000000406067446 */ /* 0x000fca0007800007 */
[----:B------:R-:W-:-:S04]  /*08e0*/  VIADD R6, R6, 0xfffffffc ;  /* 0xfffffffc06067836 */ /* 0x000fc80000000000 */
[----:B------:R-:W-:Y:S01]  /*08f0*/  IMAD.SHL.U32 R8, R6, 0x800000, RZ ;  /* 0x0080000006087824 */ /* 0x000fe200078e00ff */
[C---:B------:R-:W-:Y:S01]  /*0900*/  SHF.L.U32 R7, R3.reuse, R6, RZ ;  /* 0x0000000603077219 */ /* 0x040fe200000006ff */
        /* <DEDUP_REMOVED lines=10> */
.L_x_1538:
[----:B------:R-:W2:Y:S02]  /*09b0*/  LDG.E.U8 R4, desc[UR36][R4.64] ;  /* 0x0000002404047981 */ /* 0x000ea4000c1e1100 */
[C---:B--2---:R-:W-:Y:S02]  /*09c0*/  IMAD.SHL.U32 R3, R4.reuse, 0x2000000, RZ ;  /* 0x0200000004037824 */ /* 0x044fe400078e00ff */
[----:B------:R-:W-:-:S03]  /*09d0*/  IMAD.SHL.U32 R6, R4, 0x100, RZ ;  /* 0x0000010004067824 */ /* 0x000fc600078e00ff */
[----:B------:R-:W-:-:S13]  /*09e0*/  ISETP.GT.U32.AND P0, PT, R3, 0x7ffffff, PT ;  /* 0x07ffffff0300780c */ /* 0x000fda0003f04070 */
[----:B------:R-:W-:Y:S02]  /*09f0*/  @!P0 LOP3.LUT R0, R6, 0x7f00, RZ, 0xc0, !PT ;  /* 0x00007f0006008812 */ /* 0x000fe400078ec0ff */
[----:B------:R-:W-:Y:S02]  /*0a00*/  @P0 LEA.HI R3, R3, 0x70000000, RZ, 0x1c ;  /* 0x7000000003030811 */ /* 0x000fe400078fe0ff */
[----:B------:R-:W-:Y:S02]  /*0a10*/  @!P0 LOP3.LUT R0, R0, 0x3f000000, RZ, 0xfc, !PT ;  /* 0x3f00000000008812 */ /* 0x000fe400078efcff */
[----:B------:R-:W-:-:S03]  /*0a20*/  PRMT R6, R6, 0x9910, RZ ;  /* 0x0000991006067816 */ /* 0x000fc600000000ff */
[----:B------:R-:W-:Y:S01]  /*0a30*/  @!P0 FADD.FTZ R0, R0, -0.5 ;  /* 0xbf00000000008421 */ /* 0x000fe20000010000 */
[----:B------:R-:W-:Y:S01]  /*0a40*/  @P0 FMUL.FTZ R0, R3, 1.9259299443872358531e-34 ;  /* 0x0780000003000820 */ /* 0x000fe20000410000 */
[----:B------:R-:W-:-:S05]  /*0a50*/  IMAD.MOV.U32 R3, RZ, RZ, R6 ;  /* 0x000000ffff037224 */ /* 0x000fca00078e0006 */
[----:B------:R-:W-:-:S04]  /*0a60*/  LOP3.LUT R0, R0, 0x80000000, R3, 0xf8, !PT ;  /* 0x8000000000007812 */ /* 0x000fc800078ef803 */
[----:B------:R-:W-:-:S04]  /*0a70*/  F2FP.BF16.F32.PACK_AB R0, RZ, R0 ;  /* 0x00000000ff00723e */ /* 0x000fc800000010ff */
[----:B------:R-:W-:Y:S01]  /*0a80*/  PRMT R17, R0, 0x7610, R17 ;  /* 0x0000761000117816 */ /* 0x000fe20000000011 */
[----:B------:R-:W-:Y:S06]  /*0a90*/  BRA `(.L_x_1527) ;  /* 0x0000000400d87947 */ /* 0x000fec0003800000 */
.L_x_1537:
[----:B------:R0:W5:Y:S01]  /*0aa0*/  LDG.E.U16 R17, desc[UR36][R4.64] ;  /* 0x0000002404117981 */ /* 0x000162000c1e1500 */
[----:B------:R-:W-:Y:S05]  /*0ab0*/  BRA `(.L_x_1527) ;  /* 0x0000000400d07947 */ /* 0x000fea0003800000 */
.L_x_1534:
        /* <DEDUP_REMOVED lines=10> */
[----:B------:R-:W-:-:S04]  /*0b60*/  F2FP.BF16.F32.PACK_AB R0, RZ, R0 ;  /* 0x00000000ff00723e */ /* 0x000fc800000010ff */
[----:B------:R-:W-:Y:S01]  /*0b70*/  PRMT R17, R0, 0x7610, R17 ;  /* 0x0000761000117816 */ /* 0x000fe20000000011 */
[----:B------:R-:W-:Y:S06]  /*0b80*/  BRA `(.L_x_1527) ;  /* 0x00000004009c7947 */ /* 0x000fec0003800000 */
.L_x_1541:
        /* <DEDUP_REMOVED lines=21> */
.L_x_1545:
[----:B------:R-:W-:Y:S05]  /*0ce0*/  BSYNC.RECONVERGENT B1 ;  /* 0x0000000000017941 */ /* 0x000fea0003800200 */
.L_x_1544:
[----:B------:R-:W-:Y:S01]  /*0cf0*/  IMAD.SHL.U32 R0, R0, 0x100000, RZ ;  /* 0x0010000000007824 */ /* 0x000fe200078e00ff */
[----:B------:R-:W-:-:S04]  /*0d00*/  LEA R3, R3, 0x3b800000, 0x17 ;  /* 0x3b80000003037811 */ /* 0x000fc800078eb8ff */
[----:B------:R-:W-:-:S07]  /*0d10*/  LOP3.LUT R0, R3, R0, R7, 0xfe, !PT ;  /* 0x0000000003007212 */ /* 0x000fce00078efe07 */
.L_x_1543:
[----:B------:R-:W-:Y:S05]  /*0d20*/  BSYNC.RECONVERGENT B0 ;  /* 0x0000000000007941 */ /* 0x000fea0003800200 */
.L_x_1542:
[----:B------:R-:W-:-:S04]  /*0d30*/  F2FP.BF16.F32.PACK_AB R0, RZ, R0 ;  /* 0x00000000ff00723e */ /* 0x000fc800000010ff */
[----:B------:R-:W-:Y:S01]  /*0d40*/  PRMT R17, R0, 0x7610, R17 ;  /* 0x0000761000117816 */ /* 0x000fe20000000011 */
[----:B------:R-:W-:Y:S06]  /*0d50*/  BRA `(.L_x_1527) ;  /* 0x0000000400287947 */ /* 0x000fec0003800000 */
.L_x_1540:
        /* <DEDUP_REMOVED lines=21> */
.L_x_1549:
[----:B------:R-:W-:Y:S05]  /*0eb0*/  BSYNC.RECONVERGENT B1 ;  /* 0x0000000000017941 */ /* 0x000fea0003800200 */
.L_x_1548:
[----:B------:R-:W-:Y:S01]  /*0ec0*/  IMAD.SHL.U32 R0, R0, 0x200000, RZ ;  /* 0x0020000000007824 */ /* 0x000fe200078e00ff */
[----:B------:R-:W-:-:S04]  /*0ed0*/  LEA R3, R3, 0x37800000, 0x17 ;  /* 0x3780000003037811 */ /* 0x000fc800078eb8ff */
[----:B------:R-:W-:-:S07]  /*0ee0*/  LOP3.LUT R0, R3, R0, R7, 0xfe, !PT ;  /* 0x0000000003007212 */ /* 0x000fce00078efe07 */
.L_x_1547:
[----:B------:R-:W-:Y:S05]  /*0ef0*/  BSYNC.RECONVERGENT B0 ;  /* 0x0000000000007941 */ /* 0x000fea0003800200 */
.L_x_1546:
[----:B------:R-:W-:-:S04]  /*0f00*/  F2FP.BF16.F32.PACK_AB R0, RZ, R0 ;  /* 0x00000000ff00723e */ /* 0x000fc800000010ff */
[----:B------:R-:W-:Y:S01]  /*0f10*/  PRMT R17, R0, 0x7610, R17 ;  /* 0x0000761000117816 */ /* 0x000fe20000000011 */
[----:B------:R-:W-:Y:S06]  /*0f20*/  BRA `(.L_x_1527) ;  /* 0x0000000000b47947 */ /* 0x000fec0003800000 */
.L_x_1539:
[----:B------:R-:W-:-:S09]  /*0f30*/  UISETP.NE.AND UP0, UPT, UR4, 0x1c, UPT ;  /* 0x0000001c0400788c */ /* 0x000fd2000bf05270 */
[----:B------:R-:W-:Y:S05]  /*0f40*/  BRA.U !UP0, `(.L_x_1550) ;  /* 0x00000001089c7547 */ /* 0x000fea000b800000 */
[----:B------:R-:W-:-:S09]  /*0f50*/  UISETP.NE.AND UP0, UPT, UR4, 0x1d, UPT ;  /* 0x0000001d0400788c */ /* 0x000fd2000bf05270 */
[----:B------:R-:W-:Y:S05]  /*0f60*/  BRA.U !UP0, `(.L_x_1551) ;  /* 0x0000000108807547 */ /* 0x000fea000b800000 */
[----:B------:R-:W-:-:S09]  /*0f70*/  UISETP.NE.AND UP0, UPT, UR4, 0x2c, UPT ;  /* 0x0000002c0400788c */ /* 0x000fd2000bf05270 */
[----:B------:R-:W-:Y:S05]  /*0f80*/  BRA.U !UP0, `(.L_x_1552) ;  /* 0x0000000108487547 */ /* 0x000fea000b800000 */
.L_x_1526:
        /* <DEDUP_REMOVED lines=16> */
.L_x_1553:
[----:B------:R-:W-:Y:S01]  /*1090*/  PRMT R17, RZ, 0x7610, R17 ;  /* 0x00007610ff117816 */ /* 0x000fe20000000011 */
[----:B------:R-:W-:Y:S06]  /*10a0*/  BRA `(.L_x_1527) ;  /* 0x0000000000547947 */ /* 0x000fec0003800000 */
.L_x_1552:
[----:B------:R-:W2:Y:S01]  /*10b0*/  LDG.E.U8 R4, desc[UR36][R4.64] ;  /* 0x0000002404047981 */ /* 0x000ea2000c1e1100 */
[----:B------:R-:W-:Y:S01]  /*10c0*/  BSSY.RECONVERGENT B0, `(.L_x_1554) ;  /* 0x0000007000007945 */ /* 0x000fe20003800200 */
[----:B------:R-:W-:Y:S01]  /*10d0*/  IMAD.MOV.U32 R0, RZ, RZ, 0x400000 ;  /* 0x00400000ff007424 */ /* 0x000fe200078e00ff */
[----:B--2---:R-:W-:-:S13]  /*10e0*/  ISETP.NE.AND P0, PT, R4, RZ, PT ;  /* 0x000000ff0400720c */ /* 0x004fda0003f05270 */
[----:B------:R-:W-:Y:S05]  /*10f0*/  @!P0 BRA `(.L_x_1555) ;  /* 0x00000000000c8947 */ /* 0x000fea0003800000 */
[----:B------:R-:W-:-:S13]  /*1100*/  ISETP.NE.AND P0, PT, R4, 0xff, PT ;  /* 0x000000ff0400780c */ /* 0x000fda0003f05270 */
[----:B------:R-:W-:Y:S02]  /*1110*/  @!P0 IMAD.MOV.U32 R0, RZ, RZ, 0x7f800001 ;  /* 0x7f800001ff008424 */ /* 0x000fe400078e00ff */
[----:B------:R-:W-:-:S07]  /*1120*/  @P0 IMAD.SHL.U32 R0, R4, 0x800000, RZ ;  /* 0x0080000004000824 */ /* 0x000fce00078e00ff */
.L_x_1555:
[----:B------:R-:W-:Y:S05]  /*1130*/  BSYNC.RECONVERGENT B0 ;  /* 0x0000000000007941 */ /* 0x000fea0003800200 */
.L_x_1554:
[----:B------:R-:W-:-:S04]  /*1140*/  F2FP.BF16.F32.PACK_AB R0, RZ, R0 ;  /* 0x00000000ff00723e */ /* 0x000fc800000010ff */
[----:B------:R-:W-:Y:S01]  /*1150*/  PRMT R17, R0, 0x7610, R17 ;  /* 0x0000761000117816 */ /* 0x000fe20000000011 */
[----:B------:R-:W-:Y:S06]  /*1160*/  BRA `(.L_x_1527) ;  /* 0x0000000000247947 */ /* 0x000fec0003800000 */
.L_x_1551:
[----:B------:R-:W2:Y:S02]  /*1170*/  LDG.E.64 R4, desc[UR36][R4.64] ;  /* 0x0000002404047981 */ /* 0x000ea4000c1e1b00 */
[----:B--2---:R-:W0:Y:S02]  /*1180*/  I2F.U64 R0, R4 ;  /* 0x0000000400007312 */ /* 0x004e240000301000 */
[----:B0-----:R-:W-:-:S04]  /*1190*/  F2FP.BF16.F32.PACK_AB R0, RZ, R0 ;  /* 0x00000000ff00723e */ /* 0x001fc800000010ff */
[----:B------:R-:W-:Y:S01]  /*11a0*/  PRMT R17, R0, 0x7610, R17 ;  /* 0x0000761000117816 */ /* 0x000fe20000000011 */
[----:B------:R-:W-:Y:S06]  /*11b0*/  BRA `(.L_x_1527) ;  /* 0x0000000000107947 */ /* 0x000fec0003800000 */
.L_x_1550:
[----:B------:R-:W2:Y:S02]  /*11c0*/  LDG.E R4, desc[UR36][R4.64] ;  /* 0x0000002404047981 */ /* 0x000ea4000c1e1900 */
[----:B--2---:R-:W-:-:S04]  /*11d0*/  I2FP.F32.U32 R0, R4 ;  /* 0x0000000400007245 */ /* 0x004fc80000201000 */
[----:B------:R-:W-:-:S04]  /*11e0*/  F2FP.BF16.F32.PACK_AB R0, RZ, R0 ;  /* 0x00000000ff00723e */ /* 0x000fc800000010ff */
[----:B------:R-:W-:-:S07]  /*11f0*/  PRMT R17, R0, 0x7610, R17 ;  /* 0x0000761000117816 */ /* 0x000fce0000000011 */
.L_x_1527:
[----:B------:R-:W-:-:S07]  /*1200*/  VIADD R23, R25, 0x80 ;  /* 0x0000008019177836 */ /* 0x000fce0000000000 */
.L_x_1521:
[----:B------:R-:W-:Y:S05]  /*1210*/  BSYNC.RECONVERGENT B6 ;  /* 0x0000000000067941 */ /* 0x000fea0003800200 */
.L_x_1520:
[----:B------:R-:W-:Y:S01]  /*1220*/  ISETP.GE.AND P0, PT, R23, R16, PT ;  /* 0x000000101700720c */ /* 0x000fe20003f06270 */
[----:B------:R-:W-:Y:S01]  /*1230*/  BSSY.RECONVERGENT B6, `(.L_x_1556) ;  /* 0x0000118000067945 */ /* 0x000fe20003800200 */
[----:B------:R-:W-:-:S11]  /*1240*/  PRMT R19, RZ, 0x7610, R19 ;  /* 0x00007610ff137816 */ /* 0x000fd60000000013 */
[----:B------:R-:W-:Y:S05]  /*1250*/  @P0 BRA `(.L_x_1557) ;  /* 0x0000001000540947 */ /* 0x000fea0003800000 */
[----:B0-----:R-:W0:Y:S01]  /*1260*/  LDC.64 R4, c[0x0][0x398] ;  /* 0x0000e600ff047b82 */ /* 0x001e220000000a00 */
        /* <DEDUP_REMOVED lines=21> */
.L_x_1561:
[----:B------:R-:W2:Y:S02]  /*13c0*/  LDG.E.U8 R4, desc[UR36][R4.64] ;  /* 0x0000002404047981 */ /* 0x000ea4000c1e1100 */
[----:B--2---:R-:W-:-:S04]  /*13d0*/  I2FP.F32.U32 R0, R4 ;  /* 0x0000000400007245 */ /* 0x004fc80000201000 */
[----:B------:R-:W-:-:S04]  /*13e0*/  F2FP.BF16.F32.PACK_AB R0, RZ, R0 ;  /* 0x00000000ff00723e */ /* 0x000fc800000010ff */
[----:B------:R-:W-:Y:S01]  /*13f0*/  PRMT R19, R0, 0x7610, R19 ;  /* 0x0000761000137816 */ /* 0x000fe20000000013 */
[----:B------:R-:W-:Y:S06]  /*1400*/  BRA `(.L_x_1563) ;  /* 0x0000000c00e47947 */ /* 0x000fec0003800000 */
.L_x_1560:
        /* <DEDUP_REMOVED lines=11> */
.L_x_1565:
[----:B------:R-:W2:Y:S02]  /*14c0*/  LDG.E R4, desc[UR36][R4.64] ;  /* 0x0000002404047981 */ /* 0x000ea4000c1e1900 */
[----:B--2---:R-:W-:-:S04]  /*14d0*/  I2FP.F32.S32 R0, R4 ;  /* 0x0000000400007245 */ /* 0x004fc80000201400 */
[----:B------:R-:W-:-:S04]  /*14e0*/  F2FP.BF16.F32.PACK_AB R0, RZ, R0 ;  /* 0x00000000ff00723e */ /* 0x000fc800000010ff */
[----:B------:R-:W-:Y:S01]  /*14f0*/  PRMT R19, R0, 0x7610, R19 ;  /* 0x0000761000137816 */ /* 0x000fe20000000013 */
[----:B------:R-:W-:Y:S06]  /*1500*/  BRA `(.L_x_1563) ;  /* 0x0000000c00a47947 */ /* 0x000fec0003800000 */
.L_x_1564:
[----:B------:R-:W2:Y:S02]  /*1510*/  LDG.E.U16 R4, desc[UR36][R4.64] ;  /* 0x0000002404047981 */ /* 0x000ea4000c1e1500 */
[----:B--2---:R-:W0:Y:S02]  /*1520*/  I2F.S16 R0, R4 ;  /* 0x0000000400007306 */ /* 0x004e240000101400 */
[----:B0-----:R-:W-:-:S04]  /*1530*/  F2FP.BF16.F32.PACK_AB R0, RZ, R0 ;  /* 0x00000000ff00723e */ /* 0x001fc800000010ff */
[----:B------:R-:W-:Y:S01]  /*1540*/  PRMT R19, R0, 0x7610, R19 ;  /* 0x0000761000137816 */ /* 0x000fe20000000013 */
[----:B------:R-:W-:Y:S06]  /*1550*/  BRA `(.L_x_1563) ;  /* 0x0000000c00907947 */ /* 0x000fec0003800000 */
.L_x_1559:
        /* <DEDUP_REMOVED lines=9> */
.L_x_1567:
[----:B------:R-:W2:Y:S02]  /*15f0*/  LDG.E.U16 R0, desc[UR36][R4.64] ;  /* 0x0000002404007981 */ /* 0x000ea4000c1e1500 */
[----:B--2---:R-:W-:-:S05]  /*1600*/  HADD2.F32 R0, -RZ, R0.H0_H0 ;  /* 0x20000000ff007230 */ /* 0x004fca0000004100 */
[----:B------:R-:W-:-:S04]  /*1610*/  F2FP.BF16.F32.PACK_AB R0, RZ, R0 ;  /* 0x00000000ff00723e */ /* 0x000fc800000010ff */
[----:B------:R-:W-:Y:S01]  /*1620*/  PRMT R19, R0, 0x7610, R19 ;  /* 0x0000761000137816 */ /* 0x000fe20000000013 */
[----:B------:R-:W-:Y:S06]  /*1630*/  BRA `(.L_x_1563) ;  /* 0x0000000c00587947 */ /* 0x000fec0003800000 */
.L_x_1566:
        /* <DEDUP_REMOVED lines=9> */
.L_x_1569:
[----:B------:R-:W2:Y:S02]  /*16d0*/  LDG.E.U16 R4, desc[UR36][R4.64] ;  /* 0x0000002404047981 */ /* 0x000ea4000c1e1500 */
[----:B--2---:R-:W-:-:S05]  /*16e0*/  HADD2.F32 R0, -RZ, R4.H0_H0 ;  /* 0x20000004ff007230 */ /* 0x004fca0000004100 */
[----:B------:R-:W-:-:S04]  /*16f0*/  F2FP.BF16.F32.PACK_AB R0, RZ, R0 ;  /* 0x00000000ff00723e */ /* 0x000fc800000010ff */
[----:B------:R-:W-:Y:S01]  /*1700*/  PRMT R19, R0, 0x7610, R19 ;  /* 0x0000761000137816 */ /* 0x000fe20000000013 */
[----:B------:R-:W-:Y:S06]  /*1710*/  BRA `(.L_x_1563) ;  /* 0x0000000c00207947 */ /* 0x000fec0003800000 */
.L_x_1568:
        /* <DEDUP_REMOVED lines=13> */
.L_x_1558:
        /* <DEDUP_REMOVED lines=14> */
.L_x_1572:
        /* <DEDUP_REMOVED lines=13> */
.L_x_1571:
        /* <DEDUP_REMOVED lines=27> */
.L_x_1574:
[----:B------:R-:W2:Y:S02]  /*1b50*/  LDG.E.U8 R4, desc[UR36][R4.64] ;  /* 0x0000002404047981 */ /* 0x000ea4000c1e1100 */
[C---:B--2---:R-:W-:Y:S02]  /*1b60*/  IMAD.SHL.U32 R0, R4.reuse, 0x2000000, RZ ;  /* 0x0200000004007824 */ /* 0x044fe400078e00ff */
[----:B------:R-:W-:-:S03]  /*1b70*/  IMAD.SHL.U32 R6, R4, 0x100, RZ ;  /* 0x0000010004067824 */ /* 0x000fc600078e00ff */
[----:B------:R-:W-:-:S13]  /*1b80*/  ISETP.GE.U32.AND P0, PT, R0, 0x8000000, PT ;  /* 0x080000000000780c */ /* 0x000fda0003f06070 */
[----:B------:R-:W-:Y:S02]  /*1b90*/  @!P0 LOP3.LUT R3, R6, 0x7f00, RZ, 0xc0, !PT ;  /* 0x00007f0006038812 */ /* 0x000fe400078ec0ff */
[----:B------:R-:W-:Y:S02]  /*1ba0*/  @P0 LEA.HI R0, R0, 0x70000000, RZ, 0x1c ;  /* 0x7000000000000811 */ /* 0x000fe400078fe0ff */
[----:B------:R-:W-:Y:S02]  /*1bb0*/  @!P0 LOP3.LUT R3, R3, 0x3f000000, RZ, 0xfc, !PT ;  /* 0x3f00000003038812 */ /* 0x000fe400078efcff */
[----:B------:R-:W-:Y:S01]  /*1bc0*/  PRMT R6, R6, 0x9910, RZ ;  /* 0x0000991006067816 */ /* 0x000fe200000000ff */
[----:B------:R-:W-:Y:S02]  /*1bd0*/  @P0 FMUL.FTZ R0, R0, 1.9259299443872358531e-34 ;  /* 0x0780000000000820 */ /* 0x000fe40000410000 */
[----:B------:R-:W-:Y:S02]  /*1be0*/  @!P0 FADD.FTZ R0, R3, -0.5 ;  /* 0xbf00000003008421 */ /* 0x000fe40000010000 */
[----:B------:R-:W-:-:S05]  /*1bf0*/  IMAD.MOV.U32 R3, RZ, RZ, R6 ;  /* 0x000000ffff037224 */ /* 0x000fca00078e0006 */
[----:B------:R-:W-:-:S04]  /*1c00*/  LOP3.LUT R0, R0, 0x80000000, R3, 0xf8, !PT ;  /* 0x8000000000007812 */ /* 0x000fc800078ef803 */
[----:B------:R-:W-:-:S04]  /*1c10*/  F2FP.BF16.F32.PACK_AB R0, RZ, R0 ;  /* 0x00000000ff00723e */ /* 0x000fc800000010ff */
[----:B------:R-:W-:Y:S01]  /*1c20*/  PRMT R19, R0, 0x7610, R19 ;  /* 0x0000761000137816 */ /* 0x000fe20000000013 */
[----:B------:R-:W-:Y:S06]  /*1c30*/  BRA `(.L_x_1563) ;  /* 0x0000000400d87947 */ /* 0x000fec0003800000 */
.L_x_1573:
[----:B------:R0:W5:Y:S01]  /*1c40*/  LDG.E.U16 R19, desc[UR36][R4.64] ;  /* 0x0000002404137981 */ /* 0x000162000c1e1500 */
[----:B------:R-:W-:Y:S05]  /*1c50*/  BRA `(.L_x_1563) ;  /* 0x0000000400d07947 */ /* 0x000fea0003800000 */
.L_x_1570:
        /* <DEDUP_REMOVED lines=13> */
.L_x_1577:
        /* <DEDUP_REMOVED lines=21> */
.L_x_1581:
[----:B------:R-:W-:Y:S05]  /*1e80*/  BSYNC.RECONVERGENT B1 ;  /* 0x0000000000017941 */ /* 0x000fea0003800200 */
.L_x_1580:
[----:B------:R-:W-:Y:S01]  /*1e90*/  IMAD.SHL.U32 R0, R0, 0x100000, RZ ;  /* 0x0010000000007824 */ /* 0x000fe200078e00ff */
[----:B------:R-:W-:-:S04]  /*1ea0*/  LEA R3, R3, 0x3b800000, 0x17 ;  /* 0x3b80000003037811 */ /* 0x000fc800078eb8ff */
[----:B------:R-:W-:-:S07]  /*1eb0*/  LOP3.LUT R0, R3, R0, R7, 0xfe, !PT ;  /* 0x0000000003007212 */ /* 0x000fce00078efe07 */
.L_x_1579:
[----:B------:R-:W-:Y:S05]  /*1ec0*/  BSYNC.RECONVERGENT B0 ;  /* 0x0000000000007941 */ /* 0x000fea0003800200 */
.L_x_1578:
[----:B------:R-:W-:-:S04]  /*1ed0*/  F2FP.BF16.F32.PACK_AB R0, RZ, R0 ;  /* 0x00000000ff00723e */ /* 0x000fc800000010ff */
[----:B------:R-:W-:Y:S01]  /*1ee0*/  PRMT R19, R0, 0x7610, R19 ;  /* 0x0000761000137816 */ /* 0x000fe20000000013 */
[----:B------:R-:W-:Y:S06]  /*1ef0*/  BRA `(.L_x_1563) ;  /* 0x0000000400287947 */ /* 0x000fec0003800000 */
.L_x_1576:
        /* <DEDUP_REMOVED lines=21> */
.L_x_1585:
[----:B------:R-:W-:Y:S05]  /*2050*/  BSYNC.RECONVERGENT B1 ;  /* 0x0000000000017941 */ /* 0x000fea0003800200 */
.L_x_1584:
[----:B------:R-:W-:Y:S01]  /*2060*/  IMAD.SHL.U32 R0, R0, 0x200000, RZ ;  /* 0x0020000000007824 */ /* 0x000fe200078e00ff */
[----:B------:R-:W-:-:S04]  /*2070*/  LEA R3, R3, 0x37800000, 0x17 ;  /* 0x3780000003037811 */ /* 0x000fc800078eb8ff */
[----:B------:R-:W-:-:S07]  /*2080*/  LOP3.LUT R0, R3, R0, R7, 0xfe, !PT ;  /* 0x0000000003007212 */ /* 0x000fce00078efe07 */
.L_x_1583:
[----:B------:R-:W-:Y:S05]  /*2090*/  BSYNC.RECONVERGENT B0 ;  /* 0x0000000000007941 */ /* 0x000fea0003800200 */
.L_x_1582:
[----:B------:R-:W-:-:S04]  /*20a0*/  F2FP.BF16.F32.PACK_AB R0, RZ, R0 ;  /* 0x00000000ff00723e */ /* 0x000fc800000010ff */
[----:B------:R-:W-:Y:S01]  /*20b0*/  PRMT R19, R0, 0x7610, R19 ;  /* 0x0000761000137816 */ /* 0x000fe20000000013 */
[----:B------:R-:W-:Y:S06]  /*20c0*/  BRA `(.L_x_1563) ;  /* 0x0000000000b47947 */ /* 0x000fec0003800000 */
.L_x_1575:
        /* <DEDUP_REMOVED lines=14> */
.L_x_1589:
[----:B------:R-:W-:Y:S05]  /*21b0*/  BSYNC.RECONVERGENT B0 ;  /* 0x0000000000007941 */ /* 0x000fea0003800200 */
.L_x_1588:
[----:B------:R-:W-:-:S04]  /*21c0*/  F2FP.BF16.F32.PACK_AB R0, RZ, R0 ;  /* 0x00000000ff00723e */ /* 0x000fc800000010ff */
[----:B------:R-:W-:Y:S01]  /*21d0*/  PRMT R19, R0, 0x7610, R19 ;  /* 0x0000761000137816 */ /* 0x000fe20000000013 */
[----:B------:R-:W-:Y:S06]  /*21e0*/  BRA `(.L_x_1563) ;  /* 0x00000000006c7947 */ /* 0x000fec0003800000 */
.L_x_1562:
        /* <DEDUP_REMOVED lines=15> */
[----:B--2--5:R-:W-:Y:S05]  /*22e0*/  CALL.ABS.NOINC R14 ;  /* 0x000000000e007343 */ /* 0x024fea0003c00000 */
.L_x_1590:
[----:B------:R-:W-:Y:S01]  /*22f0*/  PRMT R19, RZ, 0x7610, R19 ;  /* 0x00007610ff137816 */ /* 0x000fe20000000013 */
[----:B------:R-:W-:Y:S06]  /*2300*/  BRA `(.L_x_1563) ;  /* 0x0000000000247947 */ /* 0x000fec0003800000 */
.L_x_1587:
[----:B------:R-:W2:Y:S02]  /*2310*/  LDG.E.64 R4, desc[UR36][R4.64] ;  /* 0x0000002404047981 */ /* 0x000ea4000c1e1b00 */
[----:B--2---:R-:W0:Y:S02]  /*2320*/  I2F.U64 R0, R4 ;  /* 0x0000000400007312 */ /* 0x004e240000301000 */
[----:B0-----:R-:W-:-:S04]  /*2330*/  F2FP.BF16.F32.PACK_AB R0, RZ, R0 ;  /* 0x00000000ff00723e */ /* 0x001fc800000010ff */
[----:B------:R-:W-:Y:S01]  /*2340*/  PRMT R19, R0, 0x7610, R19 ;  /* 0x0000761000137816 */ /* 0x000fe20000000013 */
[----:B------:R-:W-:Y:S06]  /*2350*/  BRA `(.L_x_1563) ;  /* 0x0000000000107947 */ /* 0x000fec0003800000 */
.L_x_1586:
[----:B------:R-:W2:Y:S02]  /*2360*/  LDG.E R4, desc[UR36][R4.64] ;  /* 0x0000002404047981 */ /* 0x000ea4000c1e1900 */
[----:B--2---:R-:W-:-:S04]  /*2370*/  I2FP.F32.U32 R0, R4 ;  /* 0x0000000400007245 */ /* 0x004fc80000201000 */
[----:B------:R-:W-:-:S04]  /*2380*/  F2FP.BF16.F32.PACK_AB R0, RZ, R0 ;  /* 0x00000000ff00723e */ /* 0x000fc800000010ff */
[----:B------:R-:W-:-:S07]  /*2390*/  PRMT R19, R0, 0x7610, R19 ;  /* 0x0000761000137816 */ /* 0x000fce0000000013 */
.L_x_1563:
[----:B------:R-:W-:-:S07]  /*23a0*/  VIADD R23, R23, 0x80 ;  /* 0x0000008017177836 */ /* 0x000fce0000000000 */
.L_x_1557:
[----:B------:R-:W-:Y:S05]  /*23b0*/  BSYNC.RECONVERGENT B6 ;  /* 0x0000000000067941 */ /* 0x000fea0003800200 */
.L_x_1556:
        /* <DEDUP_REMOVED lines=26> */
.L_x_1596:
[----:B------:R-:W2:Y:S02]  /*2560*/  LDG.E.U8 R4, desc[UR36][R4.64] ;  /* 0x0000002404047981 */ /* 0x000ea4000c1e1100 */
[----:B--2---:R-:W-:-:S04]  /*2570*/  I2FP.F32.U32 R0, R4 ;  /* 0x0000000400007245 */ /* 0x004fc80000201000 */
[----:B------:R-:W-:-:S04]  /*2580*/  F2FP.BF16.F32.PACK_AB R0, RZ, R0 ;  /* 0x00000000ff00723e */ /* 0x000fc800000010ff */
[----:B------:R-:W-:Y:S01]  /*2590*/  PRMT R18, R0, 0x7610, R18 ;  /* 0x0000761000127816 */ /* 0x000fe20000000012 */
[----:B------:R-:W-:Y:S06]  /*25a0*/  BRA `(.L_x_1598) ;  /* 0x0000000c00e47947 */ /* 0x000fec0003800000 */
.L_x_1595:
        /* <DEDUP_REMOVED lines=11> */
.L_x_1600:
[----:B------:R-:W2:Y:S02]  /*2660*/  LDG.E R4, desc[UR36][R4.64] ;  /* 0x0000002404047981 */ /* 0x000ea4000c1e1900 */
[----:B--2---:R-:W-:-:S04]  /*2670*/  I2FP.F32.S32 R0, R4 ;  /* 0x0000000400007245 */ /* 0x004fc80000201400 */
[----:B------:R-:W-:-:S04]  /*2680*/  F2FP.BF16.F32.PACK_AB R0, RZ, R0 ;  /* 0x00000000ff00723e */ /* 0x000fc800000010ff */
[----:B------:R-:W-:Y:S01]  /*2690*/  PRMT R18, R0, 0x7610, R18 ;  /* 0x0000761000127816 */ /* 0x000fe20000000012 */
[----:B------:R-:W-:Y:S06]  /*26a0*/  BRA `(.L_x_1598) ;  /* 0x0000000c00a47947 */ /* 0x000fec0003800000 */
.L_x_1599:
[----:B------:R-:W2:Y:S02]  /*26b0*/  LDG.E.U16 R4, desc[UR36][R4.64] ;  /* 0x0000002404047981 */ /* 0x000ea4000c1e1500 */
[----:B--2---:R-:W0:Y:S02]  /*26c0*/  I2F.S16 R0, R4 ;  /* 0x0000000400007306 */ /* 0x004e240000101400 */
[----:B0-----:R-:W-:-:S04]  /*26d0*/  F2FP.BF16.F32.PACK_AB R0, RZ, R0 ;  /* 0x00000000ff00723e */ /* 0x001fc800000010ff */
[----:B------:R-:W-:Y:S01]  /*26e0*/  PRMT R18, R0, 0x7610, R18 ;  /* 0x0000761000127816 */ /* 0x000fe20000000012 */
[----:B------:R-:W-:Y:S06]  /*26f0*/  BRA `(.L_x_1598) ;  /* 0x0000000c00907947 */ /* 0x000fec0003800000 */
.L_x_1594:
        /* <DEDUP_REMOVED lines=9> */
.L_x_1602:
[----:B------:R-:W2:Y:S02]  /*2790*/  LDG.E.U16 R0, desc[UR36][R4.64] ;  /* 0x0000002404007981 */ /* 0x000ea4000c1e1500 */
[----:B--2---:R-:W-:-:S05]  /*27a0*/  HADD2.F32 R0, -RZ, R0.H0_H0 ;  /* 0x20000000ff007230 */ /* 0x004fca0000004100 */
[----:B------:R-:W-:-:S04]  /*27b0*/  F2FP.BF16.F32.PACK_AB R0, RZ, R0 ;  /* 0x00000000ff00723e */ /* 0x000fc800000010ff */
[----:B------:R-:W-:Y:S01]  /*27c0*/  PRMT R18, R0, 0x7610, R18 ;  /* 0x0000761000127816 */ /* 0x000fe20000000012 */
[----:B------:R-:W-:Y:S06]  /*27d0*/  BRA `(.L_x_1598) ;  /* 0x0000000c00587947 */ /* 0x000fec0003800000 */
.L_x_1601:
        /* <DEDUP_REMOVED lines=9> */
.L_x_1604:
[----:B------:R-:W2:Y:S02]  /*2870*/  LDG.E.U16 R4, desc[UR36][R4.64] ;  /* 0x0000002404047981 */ /* 0x000ea4000c1e1500 */
[----:B--2---:R-:W-:-:S05]  /*2880*/  HADD2.F32 R0, -RZ, R4.H0_H0 ;  /* 0x20000004ff007230 */ /* 0x004fca0000004100 */
[----:B------:R-:W-:-:S04]  /*2890*/  F2FP.BF16.F32.PACK_AB R0, RZ, R0 ;  /* 0x00000000ff00723e */ /* 0x000fc800000010ff */
[----:B------:R-:W-:Y:S01]  /*28a0*/  PRMT R18, R0, 0x7610, R18 ;  /* 0x0000761000127816 */ /* 0x000fe20000000012 */
[----:B------:R-:W-:Y:S06]  /*28b0*/  BRA `(.L_x_1598) ;  /* 0x0000000c00207947 */ /* 0x000fec0003800000 */
.L_x_1603:
        /* <DEDUP_REMOVED lines=13> */
.L_x_1593:
        /* <DEDUP_REMOVED lines=14> */
.L_x_1607:
        /* <DEDUP_REMOVED lines=13> */
.L_x_1606:
        /* <DEDUP_REMOVED lines=27> */
.L_x_1609:
        /* <DEDUP_REMOVED lines=15> */
.L_x_1608:
[----:B------:R0:W5:Y:S01]  /*2de0*/  LDG.E.U16 R18, desc[UR36][R4.64] ;  /* 0x0000002404127981 */ /* 0x000162000c1e1500 */
[----:B------:R-:W-:Y:S05]  /*2df0*/  BRA `(.L_x_1598) ;  /* 0x0000000400d07947 */ /* 0x000fea0003800000 */
.L_x_1605:
        /* <DEDUP_REMOVED lines=13> */
.L_x_1612:
        /* <DEDUP_REMOVED lines=21> */
.L_x_1616:
[----:B------:R-:W-:Y:S05]  /*3020*/  BSYNC.RECONVERGENT B1 ;  /* 0x0000000000017941 */ /* 0x000fea0003800200 */
.L_x_1615:
[----:B------:R-:W-:Y:S01]  /*3030*/  IMAD.SHL.U32 R0, R0, 0x100000, RZ ;  /* 0x0010000000007824 */ /* 0x000fe200078e00ff */
[----:B------:R-:W-:-:S04]  /*3040*/  LEA R3, R3, 0x3b800000, 0x17 ;  /* 0x3b80000003037811 */ /* 0x000fc800078eb8ff */
[----:B------:R-:W-:-:S07]  /*3050*/  LOP3.LUT R0, R3, R0, R7, 0xfe, !PT ;  /* 0x0000000003007212 */ /* 0x000fce00078efe07 */
.L_x_1614:
[----:B------:R-:W-:Y:S05]  /*3060*/  BSYNC.RECONVERGENT B0 ;  /* 0x0000000000007941 */ /* 0x000fea0003800200 */
.L_x_1613:
[----:B------:R-:W-:-:S04]  /*3070*/  F2FP.BF16.F32.PACK_AB R0, RZ, R0 ;  /* 0x00000000ff00723e */ /* 0x000fc800000010ff */
[----:B------:R-:W-:Y:S01]  /*3080*/  PRMT R18, R0, 0x7610, R18 ;  /* 0x0000761000127816 */ /* 0x000fe20000000012 */
[----:B------:R-:W-:Y:S06]  /*3090*/  BRA `(.L_x_1598) ;  /* 0x0000000400287947 */ /* 0x000fec0003800000 */
.L_x_1611:
        /* <DEDUP_REMOVED lines=21> */
.L_x_1620:
[----:B------:R-:W-:Y:S05]  /*31f0*/  BSYNC.RECONVERGENT B1 ;  /* 0x0000000000017941 */ /* 0x000fea0003800200 */
.L_x_1619:
[----:B------:R-:W-:Y:S01]  /*3200*/  IMAD.SHL.U32 R0, R0, 0x200000, RZ ;  /* 0x0020000000007824 */ /* 0x000fe200078e00ff */
[----:B------:R-:W-:-:S04]  /*3210*/  LEA R3, R3, 0x37800000, 0x17 ;  /* 0x3780000003037811 */ /* 0x000fc800078eb8ff */
[----:B------:R-:W-:-:S07]  /*3220*/  LOP3.LUT R0, R3, R0, R7, 0xfe, !PT ;  /* 0x0000000003007212 */ /* 0x000fce00078efe07 */
.L_x_1618:
[----:B------:R-:W-:Y:S05]  /*3230*/  BSYNC.RECONVERGENT B0 ;  /* 0x0000000000007941 */ /* 0x000fea0003800200 */
.L_x_1617:
[----:B------:R-:W-:-:S04]  /*3240*/  F2FP.BF16.F32.PACK_AB R0, RZ, R0 ;  /* 0x00000000ff00723e */ /* 0x000fc800000010ff */
[----:B------:R-:W-:Y:S01]  /*3250*/  PRMT R18, R0, 0x7610, R18 ;  /* 0x0000761000127816 */ /* 0x000fe20000000012 */
[----:B------:R-:W-:Y:S06]  /*3260*/  BRA `(.L_x_1598) ;  /* 0x0000000000b47947 */ /* 0x000fec0003800000 */
.L_x_1610:
        /* <DEDUP_REMOVED lines=14> */
.L_x_1624:
[----:B------:R-:W-:Y:S05]  /*3350*/  BSYNC.RECONVERGENT B0 ;  /* 0x0000000000007941 */ /* 0x000fea0003800200 */
.L_x_1623:
[----:B------:R-:W-:-:S04]  /*3360*/  F2FP.BF16.F32.PACK_AB R0, RZ, R0 ;  /* 0x00000000ff00723e */ /* 0x000fc800000010ff */
[----:B------:R-:W-:Y:S01]  /*3370*/  PRMT R18, R0, 0x7610, R18 ;  /* 0x0000761000127816 */ /* 0x000fe20000000012 */
[----:B------:R-:W-:Y:S06]  /*3380*/  BRA `(.L_x_1598) ;  /* 0x00000000006c7947 */ /* 0x000fec0003800000 */
.L_x_1597:
        /* <DEDUP_REMOVED lines=16> */
.L_x_1625:
[----:B------:R-:W-:Y:S01]  /*3490*/  PRMT R18, RZ, 0x7610, R18 ;  /* 0x00007610ff127816 */ /* 0x000fe20000000012 */
[----:B------:R-:W-:Y:S06]  /*34a0*/  BRA `(.L_x_1598) ;  /* 0x0000000000247947 */ /* 0x000fec0003800000 */
.L_x_1622:
[----:B------:R-:W2:Y:S02]  /*34b0*/  LDG.E.64 R4, desc[UR36][R4.64] ;  /* 0x0000002404047981 */ /* 0x000ea4000c1e1b00 */
[----:B--2---:R-:W0:Y:S02]  /*34c0*/  I2F.U64 R0, R4 ;  /* 0x0000000400007312 */ /* 0x004e240000301000 */
[----:B0-----:R-:W-:-:S04]  /*34d0*/  F2FP.BF16.F32.PACK_AB R0, RZ, R0 ;  /* 0x00000000ff00723e */ /* 0x001fc800000010ff */
[----:B------:R-:W-:Y:S01]  /*34e0*/  PRMT R18, R0, 0x7610, R18 ;  /* 0x0000761000127816 */ /* 0x000fe20000000012 */
[----:B------:R-:W-:Y:S06]  /*34f0*/  BRA `(.L_x_1598) ;  /* 0x0000000000107947 */ /* 0x000fec0003800000 */
.L_x_1621:
[----:B------:R-:W2:Y:S02]  /*3500*/  LDG.E R4, desc[UR36][R4.64] ;  /* 0x0000002404047981 */ /* 0x000ea4000c1e1900 */
[----:B--2---:R-:W-:-:S04]  /*3510*/  I2FP.F32.U32 R0, R4 ;  /* 0x0000000400007245 */ /* 0x004fc80000201000 */
[----:B------:R-:W-:-:S04]  /*3520*/  F2FP.BF16.F32.PACK_AB R0, RZ, R0 ;  /* 0x00000000ff00723e */ /* 0x000fc800000010ff */
[----:B------:R-:W-:-:S07]  /*3530*/  PRMT R18, R0, 0x7610, R18 ;  /* 0x0000761000127816 */ /* 0x000fce0000000012 */
.L_x_1598:
[----:B------:R-:W-:-:S07]  /*3540*/  VIADD R23, R23, 0x80 ;  /* 0x0000008017177836 */ /* 0x000fce0000000000 */
.L_x_1592:
[----:B------:R-:W-:Y:S05]  /*3550*/  BSYNC.RECONVERGENT B6 ;  /* 0x0000000000067941 */ /* 0x000fea0003800200 */
.L_x_1591:
        /* <DEDUP_REMOVED lines=25> */
.L_x_1631:
[----:B------:R-:W2:Y:S02]  /*36f0*/  LDG.E.U8 R4, desc[UR36][R4.64] ;  /* 0x0000002404047981 */ /* 0x000ea4000c1e1100 */
[----:B--2---:R-:W-:-:S04]  /*3700*/  I2FP.F32.U32 R0, R4 ;  /* 0x0000000400007245 */ /* 0x004fc80000201000 */
[----:B------:R-:W-:Y:S01]  /*3710*/  F2FP.BF16.F32.PACK_AB R0, RZ, R0 ;  /* 0x00000000ff00723e */ /* 0x000fe200000010ff */
[----:B------:R-:W-:Y:S06]  /*3720*/  BRA `(.L_x_1627) ;  /* 0x0000000c00a87947 */ /* 0x000fec0003800000 */
.L_x_1630:
        /* <DEDUP_REMOVED lines=10> */
.L_x_1634:
[----:B------:R-:W2:Y:S02]  /*37d0*/  LDG.E R4, desc[UR36][R4.64] ;  /* 0x0000002404047981 */ /* 0x000ea4000c1e1900 */
[----:B--2---:R-:W-:-:S04]  /*37e0*/  I2FP.F32.S32 R0, R4 ;  /* 0x0000000400007245 */ /* 0x004fc80000201400 */
[----:B------:R-:W-:Y:S01]  /*37f0*/  F2FP.BF16.F32.PACK_AB R0, RZ, R0 ;  /* 0x00000000ff00723e */ /* 0x000fe200000010ff */
[----:B------:R-:W-:Y:S06]  /*3800*/  BRA `(.L_x_1627) ;  /* 0x0000000c00707947 */ /* 0x000fec0003800000 */
.L_x_1633:
[----:B------:R-:W2:Y:S02]  /*3810*/  LDG.E.U16 R4, desc[UR36][R4.64] ;  /* 0x0000002404047981 */ /* 0x000ea4000c1e1500 */
[----:B--2---:R-:W0:Y:S02]  /*3820*/  I2F.S16 R0, R4 ;  /* 0x0000000400007306 */ /* 0x004e240000101400 */
[----:B0-----:R-:W-:Y:S01]  /*3830*/  F2FP.BF16.F32.PACK_AB R0, RZ, R0 ;  /* 0x00000000ff00723e */ /* 0x001fe200000010ff */
[----:B------:R-:W-:Y:S06]  /*3840*/  BRA `(.L_x_1627) ;  /* 0x0000000c00607947 */ /* 0x000fec0003800000 */
.L_x_1629:
        /* <DEDUP_REMOVED lines=9> */
.L_x_1636:
[----:B------:R-:W2:Y:S02]  /*38e0*/  LDG.E.U16 R0, desc[UR36][R4.64] ;  /* 0x0000002404007981 */ /* 0x000ea4000c1e1500 */
[----:B--2---:R-:W-:-:S05]  /*38f0*/  HADD2.F32 R0, -RZ, R0.H0_H0 ;  /* 0x20000000ff007230 */ /* 0x004fca0000004100 */
[----:B------:R-:W-:Y:S01]  /*3900*/  F2FP.BF16.F32.PACK_AB R0, RZ, R0 ;  /* 0x00000000ff00723e */ /* 0x000fe200000010ff */
[----:B------:R-:W-:Y:S06]  /*3910*/  BRA `(.L_x_1627) ;  /* 0x0000000c002c7947 */ /* 0x000fec0003800000 */
.L_x_1635:
        /* <DEDUP_REMOVED lines=9> */
.L_x_1638:
[----:B------:R-:W2:Y:S02]  /*39b0*/  LDG.E.U16 R4, desc[UR36][R4.64] ;  /* 0x0000002404047981 */ /* 0x000ea4000c1e1500 */
[----:B--2---:R-:W-:-:S05]  /*39c0*/  HADD2.F32 R0, -RZ, R4.H0_H0 ;  /* 0x20000004ff007230 */ /* 0x004fca0000004100 */
[----:B------:R-:W-:Y:S01]  /*39d0*/  F2FP.BF16.F32.PACK_AB R0, RZ, R0 ;  /* 0x00000000ff00723e */ /* 0x000fe200000010ff */
[----:B------:R-:W-:Y:S06]  /*39e0*/  BRA `(.L_x_1627) ;  /* 0x0000000800f87947 */ /* 0x000fec0003800000 */
.L_x_1637:
        /* <DEDUP_REMOVED lines=12> */
.L_x_1628:
        /* <DEDUP_REMOVED lines=13> */
.L_x_1641:
        /* <DEDUP_REMOVED lines=12> */
.L_x_1640:
        /* <DEDUP_REMOVED lines=27> */
.L_x_1643:
        /* <DEDUP_REMOVED lines=12> */
[----:B------:R-:W-:Y:S01]  /*3eb0*/  F2FP.BF16.F32.PACK_AB R0, RZ, R0 ;  /* 0x00000000ff00723e */ /* 0x000fe200000010ff */
[----:B------:R-:W-:Y:S06]  /*3ec0*/  BRA `(.L_x_1627) ;  /* 0x0000000400c07947 */ /* 0x000fec0003800000 */
.L_x_1642:
[----:B------:R1:W5:Y:S01]  /*3ed0*/  LDG.E.U16 R0, desc[UR36][R4.64] ;  /* 0x0000002404007981 */ /* 0x000362000c1e1500 */
[----:B------:R-:W-:Y:S05]  /*3ee0*/  BRA `(.L_x_1627) ;  /* 0x0000000400b87947 */ /* 0x000fea0003800000 */
.L_x_1639:
        /* <DEDUP_REMOVED lines=12> */
.L_x_1646:
        /* <DEDUP_REMOVED lines=21> */
.L_x_1650:
[----:B------:R-:W-:Y:S05]  /*4100*/  BSYNC.RECONVERGENT B1 ;  /* 0x0000000000017941 */ /* 0x000fea0003800200 */
.L_x_1649:
[----:B------:R-:W-:Y:S01]  /*4110*/  IMAD.SHL.U32 R0, R0, 0x100000, RZ ;  /* 0x0010000000007824 */ /* 0x000fe200078e00ff */
[----:B------:R-:W-:-:S04]  /*4120*/  LEA R3, R3, 0x3b800000, 0x17 ;  /* 0x3b80000003037811 */ /* 0x000fc800078eb8ff */
[----:B------:R-:W-:-:S07]  /*4130*/  LOP3.LUT R0, R3, R0, R7, 0xfe, !PT ;  /* 0x0000000003007212 */ /* 0x000fce00078efe07 */
.L_x_1648:
[----:B------:R-:W-:Y:S05]  /*4140*/  BSYNC.RECONVERGENT B0 ;  /* 0x0000000000007941 */ /* 0x000fea0003800200 */
.L_x_1647:
[----:B------:R-:W-:Y:S01]  /*4150*/  F2FP.BF16.F32.PACK_AB R0, RZ, R0 ;  /* 0x00000000ff00723e */ /* 0x000fe200000010ff */
[----:B------:R-:W-:Y:S06]  /*4160*/  BRA `(.L_x_1627) ;  /* 0x0000000400187947 */ /* 0x000fec0003800000 */
.L_x_1645:
        /* <DEDUP_REMOVED lines=21> */
.L_x_1654:
[----:B------:R-:W-:Y:S05]  /*42c0*/  BSYNC.RECONVERGENT B1 ;  /* 0x0000000000017941 */ /* 0x000fea0003800200 */
.L_x_1653:
[----:B------:R-:W-:Y:S01]  /*42d0*/  IMAD.SHL.U32 R0, R0, 0x200000, RZ ;  /* 0x0020000000007824 */ /* 0x000fe200078e00ff */
[----:B------:R-:W-:-:S04]  /*42e0*/  LEA R3, R3, 0x37800000, 0x17 ;  /* 0x3780000003037811 */ /* 0x000fc800078eb8ff */
[----:B------:R-:W-:-:S07]  /*42f0*/  LOP3.LUT R0, R3, R0, R7, 0xfe, !PT ;  /* 0x0000000003007212 */ /* 0x000fce00078efe07 */
.L_x_1652:
[----:B------:R-:W-:Y:S05]  /*4300*/  BSYNC.RECONVERGENT B0 ;  /* 0x0000000000007941 */ /* 0x000fea0003800200 */
.L_x_1651:
[----:B------:R-:W-:Y:S01]  /*4310*/  F2FP.BF16.F32.PACK_AB R0, RZ, R0 ;  /* 0x00000000ff00723e */ /* 0x000fe200000010ff */
[----:B------:R-:W-:Y:S06]  /*4320*/  BRA `(.L_x_1627) ;  /* 0x0000000000a87947 */ /* 0x000fec0003800000 */
.L_x_1644:
        /* <DEDUP_REMOVED lines=14> */
.L_x_1658:
[----:B------:R-:W-:Y:S05]  /*4410*/  BSYNC.RECONVERGENT B0 ;  /* 0x0000000000007941 */ /* 0x000fea0003800200 */
.L_x_1657:
[----:B------:R-:W-:Y:S01]  /*4420*/  F2FP.BF16.F32.PACK_AB R0, RZ, R0 ;  /* 0x00000000ff00723e */ /* 0x000fe200000010ff */
[----:B------:R-:W-:Y:S06]  /*4430*/  BRA `(.L_x_1627) ;  /* 0x0000000000647947 */ /* 0x000fec0003800000 */
.L_x_1632:
        /* <DEDUP_REMOVED lines=16> */
.L_x_1659:
[----:B------:R-:W-:Y:S01]  /*4540*/  PRMT R0, RZ, 0x7610, R0 ;  /* 0x00007610ff007816 */ /* 0x000fe20000000000 */
[----:B------:R-:W-:Y:S06]  /*4550*/  BRA `(.L_x_1627) ;  /* 0x00000000001c7947 */ /* 0x000fec0003800000 */
.L_x_1656:
[----:B------:R-:W2:Y:S02]  /*4560*/  LDG.E.64 R4, desc[UR36][R4.64] ;  /* 0x0000002404047981 */ /* 0x000ea4000c1e1b00 */
[----:B--2---:R-:W0:Y:S02]  /*4570*/  I2F.U64 R0, R4 ;  /* 0x0000000400007312 */ /* 0x004e240000301000 */
[----:B0-----:R-:W-:Y:S01]  /*4580*/  F2FP.BF16.F32.PACK_AB R0, RZ, R0 ;  /* 0x00000000ff00723e */ /* 0x001fe200000010ff */
[----:B------:R-:W-:Y:S06]  /*4590*/  BRA `(.L_x_1627) ;  /* 0x00000000000c7947 */ /* 0x000fec0003800000 */
.L_x_1655:
[----:B------:R-:W2:Y:S02]  /*45a0*/  LDG.E R4, desc[UR36][R4.64] ;  /* 0x0000002404047981 */ /* 0x000ea4000c1e1900 */
[----:B--2---:R-:W-:-:S04]  /*45b0*/  I2FP.F32.U32 R0, R4 ;  /* 0x0000000400007245 */ /* 0x004fc80000201000 */
[----:B------:R-:W-:-:S07]  /*45c0*/  F2FP.BF16.F32.PACK_AB R0, RZ, R0 ;  /* 0x00000000ff00723e */ /* 0x000fce00000010ff */
.L_x_1627:
[----:B------:R-:W-:Y:S05]  /*45d0*/  BSYNC.RECONVERGENT B6 ;  /* 0x0000000000067941 */ /* 0x000fea0003800200 */
.L_x_1626:
[C---:B01----:R-:W-:Y:S01]  /*45e0*/  VIADD R5, R25.reuse, 0x100 ;  /* 0x0000010019057836 */ /* 0x043fe20000000000 */
[CC--:B------:R-:W-:Y:S01]  /*45f0*/  ISETP.GE.AND P0, PT, R25.reuse, R16.reuse, PT ;  /* 0x000000101900720c */ /* 0x0c0fe20003f06270 */
[----:B------:R-:W-:Y:S01]  /*4600*/  VIADD R23, R25, 0x80 ;  /* 0x0000008019177836 */ /* 0x000fe20000000000 */
[----:B------:R-:W-:Y:S02]  /*4610*/  BSSY.RECONVERGENT B6, `(.L_x_1660) ;  /* 0x0000123000067945 */ /* 0x000fe40003800200 */
[-C--:B------:R-:W-:Y:S01]  /*4620*/  ISETP.GE.AND P2, PT, R5, R16.reuse, PT ;  /* 0x000000100500720c */ /* 0x080fe20003f46270 */
[----:B------:R-:W-:Y:S01]  /*4630*/  VIADD R5, R25, 0x180 ;  /* 0x0000018019057836 */ /* 0x000fe20000000000 */
[----:B------:R-:W-:-:S04]  /*4640*/  ISETP.GE.AND P1, PT, R23, R16, PT ;  /* 0x000000101700720c */ /* 0x000fc80003f26270 */
[----:B------:R-:W-:-:S03]  /*4650*/  ISETP.GE.AND P3, PT, R5, R16, PT ;  /* 0x000000100500720c */ /* 0x000fc60003f66270 */
[----:B------:R-:W0:Y:S01]  /*4660*/  @!P0 LDC R5, c[0x0][0x388] ;  /* 0x0000e200ff058b82 */ /* 0x000e220000000800 */
[----:B-----5:R-:W-:-:S03]  /*4670*/  @!P0 IMAD.U32 R4, R17, 0x10000, RZ ;  /* 0x0001000011048824 */ /* 0x020fc600078e00ff */
[----:B------:R-:W-:-:S04]  /*4680*/  @!P2 IMAD.U32 R18, R18, 0x10000, RZ ;  /* 0x000100001212a824 */ /* 0x000fc800078e00ff */
[----:B------:R-:W1:Y:S02]  /*4690*/  @!P2 LDC R9, c[0x0][0x388] ;  /* 0x0000e200ff09ab82 */ /* 0x000e640000000800 */
[----:B------:R-:W-:-:S06]  /*46a0*/  @!P3 IMAD.U32 R0, R0, 0x10000, RZ ;  /* 0x000100000000b824 */ /* 0x000fcc00078e00ff */
[----:B------:R-:W2:Y:S08]  /*46b0*/  @!P3 LDC R11, c[0x0][0x388] ;  /* 0x0000e200ff0bbb82 */ /* 0x000eb00000000800 */
[----:B------:R-:W3:Y:S01]  /*46c0*/  @!P1 LDC R7, c[0x0][0x388] ;  /* 0x0000e200ff079b82 */ /* 0x000ee20000000800 */
[----:B0-----:R-:W-:-:S04]  /*46d0*/  @!P0 FMUL.FTZ R4, R4, R5 ;  /* 0x0000000504048220 */ /* 0x001fc80000410000 */
[----:B------:R0:W4:Y:S01]  /*46e0*/  @!P0 F2F.BF16.F32 R3, R4 ;  /* 0x0000000400038304 */ /* 0x0001220000202000 */
[----:B-1----:R-:W-:Y:S02]  /*46f0*/  @!P2 FMUL.FTZ R5, R18, R9 ;  /* 0x000000091205a220 */ /* 0x002fe40000410000 */
[----:B------:R-:W1:Y:S05]  /*4700*/  LDC.U8 R18, c[0x0][0x3ac] ;  /* 0x0000eb00ff127b82 */ /* 0x000e6a0000000000 */
[----:B------:R0:W0:Y:S01]  /*4710*/  @!P2 F2F.BF16.F32 R17, R5 ;  /* 0x000000050011a304 */ /* 0x0000220000202000 */
[----:B--2---:R-:W-:Y:S01]  /*4720*/  @!P3 FMUL.FTZ R6, R0, R11 ;  /* 0x0000000b0006b220 */ /* 0x004fe20000410000 */
[----:B------:R-:W-:-:S06]  /*4730*/  @!P1 IMAD.U32 R0, R19, 0x10000, RZ ;  /* 0x0001000013009824 */ /* 0x000fcc00078e00ff */
[----:B------:R2:W0:Y:S01]  /*4740*/  @!P3 F2F.BF16.F32 R19, R6 ;  /* 0x000000060013b304 */ /* 0x0004220000202000 */
[----:B---3--:R-:W-:-:S07]  /*4750*/  @!P1 FMUL.FTZ R0, R0, R7 ;  /* 0x0000000700009220 */ /* 0x008fce0000410000 */
[----:B------:R2:W3:Y:S01]  /*4760*/  @!P1 F2F.BF16.F32 R22, R0 ;  /* 0x0000000000169304 */ /* 0x0004e20000202000 */
[----:B----4-:R-:W-:Y:S05]  /*4770*/  @P0 BRA `(.L_x_1661) ;  /* 0x0000001000300947 */ /* 0x010fea0003800000 */
[----:B------:R-:W4:Y:S01]  /*4780*/  LDCU UR4, c[0x0][0x3b0] ;  /* 0x00007600ff0477ac */ /* 0x000f220008000800 */
[----:B------:R-:W5:Y:S01]  /*4790*/  LDC.64 R8, c[0x0][0x390] ;  /* 0x0000e400ff087b82 */ /* 0x000f620000000a00 */
[----:B--2---:R-:W-:Y:S01]  /*47a0*/  IMAD R0, R2, 0x200, R25 ;  /* 0x0000020002007824 */ /* 0x004fe200078e0219 */
[----:B01----:R-:W-:-:S03]  /*47b0*/  PRMT R4, R18, 0x9910, RZ ;  /* 0x0000991012047816 */ /* 0x003fc600000000ff */
[----:B----4-:R-:W-:Y:S02]  /*47c0*/  IMAD R5, R0, UR4, RZ ;  /* 0x0000000400057c24 */ /* 0x010fe4000f8e02ff */
[----:B------:R-:W-:-:S05]  /*47d0*/  IMAD.MOV.U32 R0, RZ, RZ, R4 ;  /* 0x000000ffff007224 */ /* 0x000fca00078e0004 */
[----:B------:R-:W-:Y:S02]  /*47e0*/  ISETP.GT.AND P0, PT, R0, 0x9, PT ;  /* 0x000000090000780c */ /* 0x000fe40003f04270 */
[----:B-----5:R-:W-:-:S05]  /*47f0*/  IADD3 R8, P1, PT, R5, R8, RZ ;  /* 0x0000000805087210 */ /* 0x020fca0007f3e0ff */
        /* <DEDUP_REMOVED lines=10> */
[----:B------:R-:W-:Y:S02]  /*48a0*/  IMAD.U32 R3, R3, 0x10000, RZ ;  /* 0x0001000003037824 */ /* 0x000fe400078e00ff */
[----:B------:R-:W-:-:S04]  /*48b0*/  IMAD.MOV.U32 R25, RZ, RZ, R23 ;  /* 0x000000ffff197224 */ /* 0x000fc800078e0017 */
[----:B------:R-:W0:Y:S02]  /*48c0*/  F2I.FTZ.TRUNC.NTZ R3, R3 ;  /* 0x0000000300037305 */ /* 0x000e24000021f100 */
[----:B0-----:R0:W-:Y:S01]  /*48d0*/  STG.E.U8 desc[UR36][R8.64], R3 ;  /* 0x0000000308007986 */ /* 0x0011e2000c101124 */
[----:B------:R-:W-:Y:S05]  /*48e0*/  BRA `(.L_x_1661) ;  /* 0x0000000c00d47947 */ /* 0x000fea0003800000 */
.L_x_1665:
[----:B------:R-:W-:Y:S02]  /*48f0*/  IMAD.U32 R5, R3, 0x10000, RZ ;  /* 0x0001000003057824 */ /* 0x000fe400078e00ff */
[----:B------:R-:W-:-:S04]  /*4900*/  IMAD.MOV.U32 R25, RZ, RZ, R23 ;  /* 0x000000ffff197224 */ /* 0x000fc800078e0017 */
[----:B------:R-:W0:Y:S02]  /*4910*/  F2I.S64.TRUNC R4, R5 ;  /* 0x0000000500047311 */ /* 0x000e24000020d900 */
[----:B0-----:R0:W-:Y:S01]  /*4920*/  STG.E.U8 desc[UR36][R8.64], R4 ;  /* 0x0000000408007986 */ /* 0x0011e2000c101124 */
[----:B------:R-:W-:Y:S05]  /*4930*/  BRA `(.L_x_1661) ;  /* 0x0000000c00c07947 */ /* 0x000fea0003800000 */
.L_x_1664:
[----:B------:R-:W-:-:S13]  /*4940*/  ISETP.NE.AND P0, PT, R0, 0x2, PT ;  /* 0x000000020000780c */ /* 0x000fda0003f05270 */
[----:B------:R-:W-:Y:S05]  /*4950*/  @!P0 BRA `(.L_x_1667) ;  /* 0x0000000000388947 */ /* 0x000fea0003800000 */
[----:B------:R-:W-:-:S13]  /*4960*/  ISETP.NE.AND P0, PT, R0, 0x3, PT ;  /* 0x000000030000780c */ /* 0x000fda0003f05270 */
[----:B------:R-:W-:Y:S05]  /*4970*/  @!P0 BRA `(.L_x_1668) ;  /* 0x00000000001c8947 */ /* 0x000fea0003800000 */
[----:B------:R-:W-:-:S13]  /*4980*/  ISETP.NE.AND P0, PT, R0, 0x4, PT ;  /* 0x000000040000780c */ /* 0x000fda0003f05270 */
[----:B------:R-:W-:Y:S05]  /*4990*/  @P0 BRA `(.L_x_1666) ;  /* 0x0000000800f80947 */ /* 0x000fea0003800000 */
[----:B------:R-:W-:Y:S02]  /*49a0*/  IMAD.U32 R4, R3, 0x10000, RZ ;  /* 0x0001000003047824 */ /* 0x000fe400078e00ff */
[----:B------:R-:W-:-:S04]  /*49b0*/  IMAD.MOV.U32 R25, RZ, RZ, R23 ;  /* 0x000000ffff197224 */ /* 0x000fc800078e0017 */
[----:B------:R-:W0:Y:S02]  /*49c0*/  F2I.S64.TRUNC R4, R4 ;  /* 0x0000000400047311 */ /* 0x000e24000020d900 */
[----:B0-----:R0:W-:Y:S01]  /*49d0*/  STG.E.64 desc[UR36][R8.64], R4 ;  /* 0x0000000408007986 */ /* 0x0011e2000c101b24 */
[----:B------:R-:W-:Y:S05]  /*49e0*/  BRA `(.L_x_1661) ;  /* 0x0000000c00947947 */ /* 0x000fea0003800000 */
.L_x_1668:
[----:B------:R-:W-:Y:S02]  /*49f0*/  IMAD.U32 R3, R3, 0x10000, RZ ;  /* 0x0001000003037824 */ /* 0x000fe400078e00ff */
[----:B------:R-:W-:-:S04]  /*4a00*/  IMAD.MOV.U32 R25, RZ, RZ, R23 ;  /* 0x000000ffff197224 */ /* 0x000fc800078e0017 */
[----:B------:R-:W0:Y:S02]  /*4a10*/  F2I.FTZ.TRUNC.NTZ R3, R3 ;  /* 0x0000000300037305 */ /* 0x000e24000021f100 */
[----:B0-----:R0:W-:Y:S01]  /*4a20*/  STG.E desc[UR36][R8.64], R3 ;  /* 0x0000000308007986 */ /* 0x0011e2000c101924 */
[----:B------:R-:W-:Y:S05]  /*4a30*/  BRA `(.L_x_1661) ;  /* 0x0000000c00807947 */ /* 0x000fea0003800000 */
.L_x_1667:
[----:B------:R-:W-:Y:S02]  /*4a40*/  IMAD.U32 R3, R3, 0x10000, RZ ;  /* 0x0001000003037824 */ /* 0x000fe400078e00ff */
[----:B------:R-:W-:-:S04]  /*4a50*/  IMAD.MOV.U32 R25, RZ, RZ, R23 ;  /* 0x000000ffff197224 */ /* 0x000fc800078e0017 */
[----:B------:R-:W0:Y:S02]  /*4a60*/  F2I.FTZ.TRUNC.NTZ R3, R3 ;  /* 0x0000000300037305 */ /* 0x000e24000021f100 */
[----:B0-----:R0:W-:Y:S01]  /*4a70*/  STG.E.U16 desc[UR36][R8.64], R3 ;  /* 0x0000000308007986 */ /* 0x0011e2000c101524 */
[----:B------:R-:W-:Y:S05]  /*4a80*/  BRA `(.L_x_1661) ;  /* 0x0000000c006c7947 */ /* 0x000fea0003800000 */
.L_x_1663:
[----:B------:R-:W-:-:S13]  /*4a90*/  ISETP.GT.AND P0, PT, R0, 0x6, PT ;  /* 0x000000060000780c */ /* 0x000fda0003f04270 */
[----:B------:R-:W-:Y:S05]  /*4aa0*/  @P0 BRA `(.L_x_1669) ;  /* 0x0000000000340947 */ /* 0x000fea0003800000 */
[----:B------:R-:W-:-:S13]  /*4ab0*/  ISETP.NE.AND P0, PT, R0, 0x5, PT ;  /* 0x000000050000780c */ /* 0x000fda0003f05270 */
[----:B------:R-:W-:Y:S05]  /*4ac0*/  @!P0 BRA `(.L_x_1670) ;  /* 0x0000000000188947 */ /* 0x000fea0003800000 */
[----:B------:R-:W-:-:S13]  /*4ad0*/  ISETP.NE.AND P0, PT, R0, 0x6, PT ;  /* 0x000000060000780c */ /* 0x000fda0003f05270 */
[----:B------:R-:W-:Y:S05]  /*4ae0*/  @P0 BRA `(.L_x_1666) ;  /* 0x0000000800a40947 */ /* 0x000fea0003800000 */
[----:B------:R-:W-:Y:S02]  /*4af0*/  IMAD.U32 R3, R3, 0x10000, RZ ;  /* 0x0001000003037824 */ /* 0x000fe400078e00ff */
[----:B------:R-:W-:-:S03]  /*4b00*/  IMAD.MOV.U32 R25, RZ, RZ, R23 ;  /* 0x000000ffff197224 */ /* 0x000fc600078e0017 */
[----:B------:R0:W-:Y:S01]  /*4b10*/  STG.E desc[UR36][R8.64], R3 ;  /* 0x0000000308007986 */ /* 0x0001e2000c101924 */
[----:B------:R-:W-:Y:S05]  /*4b20*/  BRA `(.L_x_1661) ;  /* 0x0000000c00447947 */ /* 0x000fea0003800000 */
.L_x_1670:
[----:B------:R-:W-:Y:S02]  /*4b30*/  IMAD.U32 R0, R3, 0x10000, RZ ;  /* 0x0001000003007824 */ /* 0x000fe400078e00ff */
[----:B------:R-:W-:-:S03]  /*4b40*/  IMAD.MOV.U32 R25, RZ, RZ, R23 ;  /* 0x000000ffff197224 */ /* 0x000fc600078e0017 */
[----:B------:R-:W-:-:S05]  /*4b50*/  F2FP.F16.F32.PACK_AB R0, RZ, R0 ;  /* 0x00000000ff00723e */ /* 0x000fca00000000ff */
[----:B------:R0:W-:Y:S01]  /*4b60*/  STG.E.U16 desc[UR36][R8.64], R0 ;  /* 0x0000000008007986 */ /* 0x0001e2000c101524 */
[----:B------:R-:W-:Y:S05]  /*4b70*/  BRA `(.L_x_1661) ;  /* 0x0000000c00307947 */ /* 0x000fea0003800000 */
.L_x_1669:
[----:B------:R-:W-:-:S13]  /*4b80*/  ISETP.NE.AND P0, PT, R0, 0x7, PT ;  /* 0x000000070000780c */ /* 0x000fda0003f05270 */
[----:B------:R-:W-:Y:S05]  /*4b90*/  @!P0 BRA `(.L_x_1671) ;  /* 0x00000000003c8947 */ /* 0x000fea0003800000 */
[----:B------:R-:W-:-:S13]  /*4ba0*/  ISETP.NE.AND P0, PT, R0, 0x8, PT ;  /* 0x000000080000780c */ /* 0x000fda0003f05270 */
[----:B------:R-:W-:Y:S05]  /*4bb0*/  @!P0 BRA `(.L_x_1672) ;  /* 0x00000000001c8947 */ /* 0x000fea0003800000 */
[----:B------:R-:W-:-:S13]  /*4bc0*/  ISETP.NE.AND P0, PT, R0, 0x9, PT ;  /* 0x000000090000780c */ /* 0x000fda0003f05270 */
[----:B------:R-:W-:Y:S05]  /*4bd0*/  @P0 BRA `(.L_x_1666) ;  /* 0x0000000800680947 */ /* 0x000fea0003800000 */
[----:B------:R-:W-:Y:S02]  /*4be0*/  IMAD.U32 R4, R3, 0x10000, RZ ;  /* 0x0001000003047824 */ /* 0x000fe400078e00ff */
[----:B------:R-:W-:Y:S02]  /*4bf0*/  IMAD.MOV.U32 R5, RZ, RZ, RZ ;  /* 0x000000ffff057224 */ /* 0x000fe400078e00ff */
[----:B------:R-:W-:-:S03]  /*4c00*/  IMAD.MOV.U32 R25, RZ, RZ, R23 ;  /* 0x000000ffff197224 */ /* 0x000fc600078e0017 */
[----:B------:R0:W-:Y:S01]  /*4c10*/  STG.E.64 desc[UR36][R8.64], R4 ;  /* 0x0000000408007986 */ /* 0x0001e2000c101b24 */
[----:B------:R-:W-:Y:S05]  /*4c20*/  BRA `(.L_x_1661) ;  /* 0x0000000c00047947 */ /* 0x000fea0003800000 */
.L_x_1672:
[----:B------:R-:W-:Y:S02]  /*4c30*/  IMAD.U32 R3, R3, 0x10000, RZ ;  /* 0x0001000003037824 */ /* 0x000fe400078e00ff */
[----:B------:R-:W-:-:S03]  /*4c40*/  IMAD.MOV.U32 R25, RZ, RZ, R23 ;  /* 0x000000ffff197224 */ /* 0x000fc600078e0017 */
[----:B------:R-:W-:-:S04]  /*4c50*/  F2FP.F16.F32.PACK_AB R3, RZ, R3 ;  /* 0x00000003ff03723e */ /* 0x000fc800000000ff */
[----:B------:R-:W-:-:S05]  /*4c60*/  PRMT R3, R3, 0x5410, RZ ;  /* 0x0000541003037816 */ /* 0x000fca00000000ff */
[----:B------:R0:W-:Y:S01]  /*4c70*/  STG.E desc[UR36][R8.64], R3 ;  /* 0x0000000308007986 */ /* 0x0001e2000c101924 */
[----:B------:R-:W-:Y:S05]  /*4c80*/  BRA `(.L_x_1661) ;  /* 0x0000000800ec7947 */ /* 0x000fea0003800000 */
.L_x_1671:
[----:B------:R-:W-:Y:S02]  /*4c90*/  IMAD.U32 R4, R3, 0x10000, RZ ;  /* 0x0001000003047824 */ /* 0x000fe400078e00ff */
[----:B------:R-:W-:Y:S02]  /*4ca0*/  IMAD.MOV.U32 R25, RZ, RZ, R23 ;  /* 0x000000ffff197224 */ /* 0x000fe400078e0017 */
[----:B------:R-:W-:-:S06]  /*4cb0*/  FMUL.FTZ R4, R4, 1 ;  /* 0x3f80000004047820 */ /* 0x000fcc0000410000 */
[----:B------:R-:W0:Y:S02]  /*4cc0*/  F2F.F64.F32 R4, R4 ;  /* 0x0000000400047310 */ /* 0x000e240000201800 */
[----:B0-----:R0:W-:Y:S01]  /*4cd0*/  STG.E.64 desc[UR36][R8.64], R4 ;  /* 0x0000000408007986 */ /* 0x0011e2000c101b24 */
[----:B------:R-:W-:Y:S05]  /*4ce0*/  BRA `(.L_x_1661) ;  /* 0x0000000800d47947 */ /* 0x000fea0003800000 */
.L_x_1662:
        /* <DEDUP_REMOVED lines=10> */
[----:B------:R-:W-:-:S04]  /*4d90*/  FSETP.NEU.FTZ.AND P0, PT, R3, RZ, PT ;  /* 0x000000ff0300720b */ /* 0x000fc80003f1d000 */
[----:B------:R-:W-:-:S05]  /*4da0*/  SEL R3, RZ, 0x1, !P0 ;  /* 0x00000001ff037807 */ /* 0x000fca0004000000 */
[----:B------:R0:W-:Y:S01]  /*4db0*/  STG.E.U8 desc[UR36][R8.64], R3 ;  /* 0x0000000308007986 */ /* 0x0001e2000c101124 */
[----:B------:R-:W-:Y:S05]  /*4dc0*/  BRA `(.L_x_1661) ;  /* 0x00000008009c7947 */ /* 0x000fea0003800000 */
.L_x_1675:
[----:B------:R-:W-:Y:S01]  /*4dd0*/  IMAD.U32 R3, R3, 0x10000, RZ ;  /* 0x0001000003037824 */ /* 0x000fe200078e00ff */
[----:B------:R-:W-:Y:S01]  /*4de0*/  CS2R R6, SRZ ;  /* 0x0000000000067805 */ /* 0x000fe2000001ff00 */
[----:B------:R-:W-:Y:S02]  /*4df0*/  IMAD.MOV.U32 R25, RZ, RZ, R23 ;  /* 0x000000ffff197224 */ /* 0x000fe400078e0017 */
[----:B------:R-:W-:-:S04]  /*4e00*/  FMUL.FTZ R3, R3, 1 ;  /* 0x3f80000003037820 */ /* 0x000fc80000410000 */
[----:B------:R-:W0:Y:S02]  /*4e10*/  F2F.F64.F32 R4, R3 ;  /* 0x0000000300047310 */ /* 0x000e240000201800 */
[----:B0-----:R0:W-:Y:S01]  /*4e20*/  STG.E.128 desc[UR36][R8.64], R4 ;  /* 0x0000000408007986 */ /* 0x0011e2000c101d24 */
[----:B------:R-:W-:Y:S05]  /*4e30*/  BRA `(.L_x_1661) ;  /* 0x0000000800807947 */ /* 0x000fea0003800000 */
.L_x_1674:
[----:B------:R-:W-:-:S13]  /*4e40*/  ISETP.NE.AND P0, PT, R0, 0xf, PT ;  /* 0x0000000f0000780c */ /* 0x000fda0003f05270 */
[----:B------:R-:W-:Y:S05]  /*4e50*/  @!P0 BRA `(.L_x_1676) ;  /* 0x0000000000a88947 */ /* 0x000fea0003800000 */
[----:B------:R-:W-:-:S13]  /*4e60*/  ISETP.NE.AND P0, PT, R0, 0x17, PT ;  /* 0x000000170000780c */ /* 0x000fda0003f05270 */
[----:B------:R-:W-:Y:S05]  /*4e70*/  @!P0 BRA `(.L_x_1677) ;  /* 0x0000000000508947 */ /* 0x000fea0003800000 */
[----:B------:R-:W-:-:S13]  /*4e80*/  ISETP.NE.AND P0, PT, R0, 0x18, PT ;  /* 0x000000180000780c */ /* 0x000fda0003f05270 */
[----:B------:R-:W-:Y:S05]  /*4e90*/  @P0 BRA `(.L_x_1666) ;  /* 0x0000000400b80947 */ /* 0x000fea0003800000 */
[----:B------:R-:W-:Y:S01]  /*4ea0*/  IMAD.U32 R6, R3, 0x10000, RZ ;  /* 0x0001000003067824 */ /* 0x000fe200078e00ff */
[----:B------:R-:W-:Y:S01]  /*4eb0*/  BSSY.RECONVERGENT B0, `(.L_x_1678) ;  /* 0x000000c000007945 */ /* 0x000fe20003800200 */
[----:B------:R-:W-:-:S03]  /*4ec0*/  IMAD.MOV.U32 R0, RZ, RZ, 0x7f ;  /* 0x0000007fff007424 */ /* 0x000fc600078e00ff */
        /* <DEDUP_REMOVED lines=10> */
.L_x_1679:
[----:B------:R-:W-:Y:S05]  /*4f70*/  BSYNC.RECONVERGENT B0 ;  /* 0x0000000000007941 */ /* 0x000fea0003800200 */
.L_x_1678:
[----:B------:R-:W-:Y:S01]  /*4f80*/  LOP3.LUT R5, R0, 0x80, R5, 0xf8, !PT ;  /* 0x0000008000057812 */ /* 0x000fe200078ef805 */
[----:B------:R-:W-:-:S04]  /*4f90*/  IMAD.MOV.U32 R25, RZ, RZ, R23 ;  /* 0x000000ffff197224 */ /* 0x000fc800078e0017 */
[----:B------:R0:W-:Y:S01]  /*4fa0*/  STG.E.U8 desc[UR36][R8.64], R5 ;  /* 0x0000000508007986 */ /* 0x0001e2000c101124 */
[----:B------:R-:W-:Y:S05]  /*4fb0*/  BRA `(.L_x_1661) ;  /* 0x0000000800207947 */ /* 0x000fea0003800000 */
.L_x_1677:
[----:B------:R-:W-:Y:S01]  /*4fc0*/  IMAD.U32 R6, R3, 0x10000, RZ ;  /* 0x0001000003067824 */ /* 0x000fe200078e00ff */
[----:B------:R-:W-:Y:S04]  /*4fd0*/  BSSY.RECONVERGENT B0, `(.L_x_1680) ;  /* 0x000000e000007945 */ /* 0x000fe80003800200 */
[----:B------:R-:W-:Y:S02]  /*4fe0*/  LOP3.LUT R4, R6, 0x7fffffff, RZ, 0xc0, !PT ;  /* 0x7fffffff06047812 */ /* 0x000fe400078ec0ff */
[----:B------:R-:W-:Y:S02]  /*4ff0*/  SHF.R.U32.HI R5, RZ, 0x18, R6 ;  /* 0x00000018ff057819 */ /* 0x000fe40000011606 */
[----:B------:R-:W-:-:S13]  /*5000*/  ISETP.GE.U32.AND P1, PT, R4, 0x47800000, PT ;  /* 0x478000000400780c */ /* 0x000fda0003f26070 */
[----:B------:R-:W-:Y:S01]  /*5010*/  @P1 IMAD.MOV.U32 R0, RZ, RZ, 0x7f ;  /* 0x0000007fff001424 */ /* 0x000fe200078e00ff */
        /* <DEDUP_REMOVED lines=9> */
.L_x_1681:
[----:B------:R-:W-:Y:S05]  /*50b0*/  BSYNC.RECONVERGENT B0 ;  /* 0x0000000000007941 */ /* 0x000fea0003800200 */
.L_x_1680:
[----:B------:R-:W-:Y:S01]  /*50c0*/  LOP3.LUT R5, R0, 0x80, R5, 0xf8, !PT ;  /* 0x0000008000057812 */ /* 0x000fe200078ef805 */
[----:B------:R-:W-:-:S04]  /*50d0*/  IMAD.MOV.U32 R25, RZ, RZ, R23 ;  /* 0x000000ffff197224 */ /* 0x000fc800078e0017 */
[----:B------:R0:W-:Y:S01]  /*50e0*/  STG.E.U8 desc[UR36][R8.64], R5 ;  /* 0x0000000508007986 */ /* 0x0001e2000c101124 */
[----:B------:R-:W-:Y:S05]  /*50f0*/  BRA `(.L_x_1661) ;  /* 0x0000000400d07947 */ /* 0x000fea0003800000 */
.L_x_1676:
[----:B------:R4:W-:Y:S01]  /*5100*/  STG.E.U16 desc[UR36][R8.64], R3 ;  /* 0x0000000308007986 */ /* 0x0009e2000c101524 */
[----:B------:R-:W-:Y:S01]  /*5110*/  IMAD.MOV.U32 R25, RZ, RZ, R23 ;  /* 0x000000ffff197224 */ /* 0x000fe200078e0017 */
[----:B------:R-:W-:Y:S06]  /*5120*/  BRA `(.L_x_1661) ;  /* 0x0000000400c47947 */ /* 0x000fec0003800000 */
.L_x_1673:
        /* <DEDUP_REMOVED lines=10> */
[----:B------:R-:W0:Y:S02]  /*51d0*/  F2I.FTZ.U32.TRUNC.NTZ R3, R3 ;  /* 0x0000000300037305 */ /* 0x000e24000021f000 */
[----:B0-----:R0:W-:Y:S01]  /*51e0*/  STG.E.U16 desc[UR36][R8.64], R3 ;  /* 0x0000000308007986 */ /* 0x0011e2000c101524 */
[----:B------:R-:W-:Y:S05]  /*51f0*/  BRA `(.L_x_1661) ;  /* 0x0000000400907947 */ /* 0x000fea0003800000 */
.L_x_1684:
[----:B------:R-:W-:Y:S01]  /*5200*/  IMAD.U32 R3, R3, 0x10000, RZ ;  /* 0x0001000003037824 */ /* 0x000fe200078e00ff */
[----:B------:R-:W-:Y:S01]  /*5210*/  BSSY.RECONVERGENT B0, `(.L_x_1685) ;  /* 0x0000014000007945 */ /* 0x000fe20003800200 */
[----:B------:R-:W-:-:S03]  /*5220*/  IMAD.MOV.U32 R4, RZ, RZ, 0x80 ;  /* 0x00000080ff047424 */ /* 0x000fc600078e00ff */
[----:B------:R-:W-:-:S04]  /*5230*/  LOP3.LUT R0, R3, 0x7fffffff, RZ, 0xc0, !PT ;  /* 0x7fffffff03007812 */ /* 0x000fc800078ec0ff */
[----:B------:R-:W-:-:S13]  /*5240*/  ISETP.GT.U32.AND P0, PT, R0, 0x437fffff, PT ;  /* 0x437fffff0000780c */ /* 0x000fda0003f04070 */
        /* <DEDUP_REMOVED lines=8> */
.L_x_1687:
[----:B------:R-:W-:-:S04]  /*52d0*/  SHF.R.U32.HI R0, RZ, 0x14, R3 ;  /* 0x00000014ff007819 */ /* 0x000fc80000011603 */
[----:B------:R-:W-:-:S04]  /*52e0*/  LOP3.LUT R0, R0, 0x1, RZ, 0xc0, !PT ;  /* 0x0000000100007812 */ /* 0x000fc800078ec0ff */
[----:B------:R-:W-:-:S04]  /*52f0*/  IADD3 R0, PT, PT, R3, 0x487ffff, R0 ;  /* 0x0487ffff03007810 */ /* 0x000fc80007ffe000 */
[----:B------:R-:W-:-:S04]  /*5300*/  SHF.R.U32.HI R0, RZ, 0x14, R0 ;  /* 0x00000014ff007819 */ /* 0x000fc80000011600 */
[----:B------:R-:W-:-:S07]  /*5310*/  LOP3.LUT R0, R0, 0xff, RZ, 0xc0, !PT ;  /* 0x000000ff00007812 */ /* 0x000fce00078ec0ff */
.L_x_1688:
[----:B------:R-:W-:-:S04]  /*5320*/  SHF.R.U32.HI R3, RZ, 0x18, R3 ;  /* 0x00000018ff037819 */ /* 0x000fc80000011603 */
[----:B------:R-:W-:-:S04]  /*5330*/  LOP3.LUT R0, R0, 0x80, R3, 0xf8, !PT ;  /* 0x0000008000007812 */ /* 0x000fc800078ef803 */
[----:B------:R-:W-:-:S07]  /*5340*/  PRMT R4, R0, 0x7610, R4 ;  /* 0x0000761000047816 */ /* 0x000fce0000000004 */
.L_x_1686:
[----:B------:R-:W-:Y:S05]  /*5350*/  BSYNC.RECONVERGENT B0 ;  /* 0x0000000000007941 */ /* 0x000fea0003800200 */
.L_x_1685:
[----:B------:R0:W-:Y:S01]  /*5360*/  STG.E.U8 desc[UR36][R8.64], R4 ;  /* 0x0000000408007986 */ /* 0x0001e2000c101124 */
[----:B------:R-:W-:Y:S01]  /*5370*/  IMAD.MOV.U32 R25, RZ, RZ, R23 ;  /* 0x000000ffff197224 */ /* 0x000fe200078e0017 */
[----:B------:R-:W-:Y:S06]  /*5380*/  BRA `(.L_x_1661) ;  /* 0x00000004002c7947 */ /* 0x000fec0003800000 */
.L_x_1683:
        /* <DEDUP_REMOVED lines=13> */
.L_x_1691:
[----:B------:R-:W-:-:S04]  /*5460*/  SHF.R.U32.HI R0, RZ, 0x15, R3 ;  /* 0x00000015ff007819 */ /* 0x000fc80000011603 */
[----:B------:R-:W-:-:S04]  /*5470*/  LOP3.LUT R0, R0, 0x1, RZ, 0xc0, !PT ;  /* 0x0000000100007812 */ /* 0x000fc800078ec0ff */
[----:B------:R-:W-:-:S04]  /*5480*/  IADD3 R0, PT, PT, R3, 0x88fffff, R0 ;  /* 0x088fffff03007810 */ /* 0x000fc80007ffe000 */
[----:B------:R-:W-:-:S04]  /*5490*/  SHF.R.U32.HI R0, RZ, 0x15, R0 ;  /* 0x00000015ff007819 */ /* 0x000fc80000011600 */
[----:B------:R-:W-:-:S07]  /*54a0*/  LOP3.LUT R0, R0, 0xff, RZ, 0xc0, !PT ;  /* 0x000000ff00007812 */ /* 0x000fce00078ec0ff */
.L_x_1692:
[----:B------:R-:W-:-:S04]  /*54b0*/  SHF.R.U32.HI R3, RZ, 0x18, R3 ;  /* 0x00000018ff037819 */ /* 0x000fc80000011603 */
[----:B------:R-:W-:-:S04]  /*54c0*/  LOP3.LUT R0, R0, 0x80, R3, 0xf8, !PT ;  /* 0x0000008000007812 */ /* 0x000fc800078ef803 */
[----:B------:R-:W-:-:S07]  /*54d0*/  PRMT R4, R0, 0x7610, R4 ;  /* 0x0000761000047816 */ /* 0x000fce0000000004 */
.L_x_1690:
[----:B------:R-:W-:Y:S05]  /*54e0*/  BSYNC.RECONVERGENT B0 ;  /* 0x0000000000007941 */ /* 0x000fea0003800200 */
.L_x_1689:
[----:B------:R0:W-:Y:S01]  /*54f0*/  STG.E.U8 desc[UR36][R8.64], R4 ;  /* 0x0000000408007986 */ /* 0x0001e2000c101124 */
[----:B------:R-:W-:Y:S01]  /*5500*/  IMAD.MOV.U32 R25, RZ, RZ, R23 ;  /* 0x000000ffff197224 */ /* 0x000fe200078e0017 */
[----:B------:R-:W-:Y:S06]  /*5510*/  BRA `(.L_x_1661) ;  /* 0x0000000000c87947 */ /* 0x000fec0003800000 */
.L_x_1682:
[----:B------:R-:W-:-:S13]  /*5520*/  ISETP.NE.AND P0, PT, R0, 0x1c, PT ;  /* 0x0000001c0000780c */ /* 0x000fda0003f05270 */
[----:B------:R-:W-:Y:S05]  /*5530*/  @!P0 BRA `(.L_x_1693) ;  /* 0x0000000000b08947 */ /* 0x000fea0003800000 */
[----:B------:R-:W-:-:S13]  /*5540*/  ISETP.NE.AND P0, PT, R0, 0x1d, PT ;  /* 0x0000001d0000780c */ /* 0x000fda0003f05270 */
[----:B------:R-:W-:Y:S05]  /*5550*/  @!P0 BRA `(.L_x_1694) ;  /* 0x0000000000948947 */ /* 0x000fea0003800000 */
[----:B------:R-:W-:-:S13]  /*5560*/  ISETP.NE.AND P0, PT, R0, 0x2c, PT ;  /* 0x0000002c0000780c */ /* 0x000fda0003f05270 */
[----:B------:R-:W-:Y:S05]  /*5570*/  @!P0 BRA `(.L_x_1695) ;  /* 0x0000000000488947 */ /* 0x000fea0003800000 */
.L_x_1666:
[----:B------:R-:W-:Y:S01]  /*5580*/  MOV R14, 0x0 ;  /* 0x00000000000e7802 */ /* 0x000fe20000000f00 */
[----:B------:R-:W0:Y:S01]  /*5590*/  LDCU.64 UR6, c[0x4][0x1a8] ;  /* 0x01003500ff0677ac */ /* 0x000e220008000a00 */
[----:B------:R-:W-:Y:S02]  /*55a0*/  IMAD.MOV.U32 R8, RZ, RZ, 0x65 ;  /* 0x00000065ff087424 */ /* 0x000fe400078e00ff */
[----:B------:R-:W-:Y:S01]  /*55b0*/  IMAD.MOV.U32 R12, RZ, RZ, 0x1 ;  /* 0x00000001ff0c7424 */ /* 0x000fe200078e00ff */
[----:B------:R-:W1:Y:S01]  /*55c0*/  LDCU.64 UR8, c[0x4][0x1b0] ;  /* 0x01003600ff0877ac */ /* 0x000e620008000a00 */
[----:B------:R-:W2:Y:S01]  /*55d0*/  LDC.64 R14, c[0x4][R14] ;  /* 0x010000000e0e7b82 */ /* 0x000ea20000000a00 */
[----:B------:R-:W-:Y:S01]  /*55e0*/  IMAD.MOV.U32 R13, RZ, RZ, RZ ;  /* 0x000000ffff0d7224 */ /* 0x000fe200078e00ff */
[----:B------:R-:W4:Y:S01]  /*55f0*/  LDCU.64 UR4, c[0x4][0xb0] ;  /* 0x01001600ff0477ac */ /* 0x000f220008000a00 */
[----:B0-----:R-:W-:Y:S02]  /*5600*/  IMAD.U32 R4, RZ, RZ, UR6 ;  /* 0x00000006ff047e24 */ /* 0x001fe4000f8e00ff */
[----:B------:R-:W-:-:S02]  /*5610*/  IMAD.U32 R5, RZ, RZ, UR7 ;  /* 0x00000007ff057e24 */ /* 0x000fc4000f8e00ff */
[----:B-1----:R-:W-:Y:S02]  /*5620*/  IMAD.U32 R6, RZ, RZ, UR8 ;  /* 0x00000008ff067e24 */ /* 0x002fe4000f8e00ff */
[----:B------:R-:W-:Y:S02]  /*5630*/  IMAD.U32 R7, RZ, RZ, UR9 ;  /* 0x00000009ff077e24 */ /* 0x000fe4000f8e00ff */
[----:B----4-:R-:W-:Y:S02]  /*5640*/  IMAD.U32 R10, RZ, RZ, UR4 ;  /* 0x00000004ff0a7e24 */ /* 0x010fe4000f8e00ff */
[----:B------:R-:W-:-:S07]  /*5650*/  IMAD.U32 R11, RZ, RZ, UR5 ;  /* 0x00000005ff0b7e24 */ /* 0x000fce000f8e00ff */
[----:B------:R-:W-:-:S07]  /*5660*/  LEPC R20, `(.L_x_1696) ;  /* 0x000000001014794e */ /* 0x000fce0000000000 */
[----:B--23--:R-:W-:Y:S05]  /*5670*/  CALL.ABS.NOINC R14 ;  /* 0x000000000e007343 */ /* 0x00cfea0003c00000 */
.L_x_1696:
[----:B------:R-:W-:Y:S01]  /*5680*/  IMAD.MOV.U32 R25, RZ, RZ, R23 ;  /* 0x000000ffff197224 */ /* 0x000fe200078e0017 */
[----:B------:R-:W-:Y:S06]  /*5690*/  BRA `(.L_x_1661) ;  /* 0x0000000000687947 */ /* 0x000fec0003800000 */
.L_x_1695:
[----:B------:R-:W-:Y:S02]  /*56a0*/  IMAD.U32 R4, R3, 0x10000, RZ ;  /* 0x0001000003047824 */ /* 0x000fe400078e00ff */
[----:B------:R-:W-:-:S03]  /*56b0*/  IMAD.MOV.U32 R25, RZ, RZ, R23 ;  /* 0x000000ffff197224 */ /* 0x000fc600078e0017 */
[----:B------:R-:W-:-:S04]  /*56c0*/  SHF.R.U32.HI R5, RZ, 0x17, R4 ;  /* 0x00000017ff057819 */ /* 0x000fc80000011604 */
[----:B------:R-:W-:-:S04]  /*56d0*/  LOP3.LUT R3, R5, 0xff, RZ, 0xc0, !PT ;  /* 0x000000ff05037812 */ /* 0x000fc800078ec0ff */
        /* <DEDUP_REMOVED lines=13> */
.L_x_1694:
[----:B------:R-:W-:Y:S02]  /*57b0*/  IMAD.U32 R4, R3, 0x10000, RZ ;  /* 0x0001000003047824 */ /* 0x000fe400078e00ff */
[----:B------:R-:W-:-:S04]  /*57c0*/  IMAD.MOV.U32 R25, RZ, RZ, R23 ;  /* 0x000000ffff197224 */ /* 0x000fc800078e0017 */
[----:B------:R-:W0:Y:S02]  /*57d0*/  F2I.U64.TRUNC R4, R4 ;  /* 0x0000000400047311 */ /* 0x000e24000020d800 */
[----:B0-----:R0:W-:Y:S01]  /*57e0*/  STG.E.64 desc[UR36][R8.64], R4 ;  /* 0x0000000408007986 */ /* 0x0011e2000c101b24 */
[----:B------:R-:W-:Y:S05]  /*57f0*/  BRA `(.L_x_1661) ;  /* 0x0000000000107947 */ /* 0x000fea0003800000 */
.L_x_1693:
[----:B------:R-:W-:Y:S02]  /*5800*/  IMAD.U32 R3, R3, 0x10000, RZ ;  /* 0x0001000003037824 */ /* 0x000fe400078e00ff */
[----:B------:R-:W-:-:S04]  /*5810*/  IMAD.MOV.U32 R25, RZ, RZ, R23 ;  /* 0x000000ffff197224 */ /* 0x000fc800078e0017 */
[----:B------:R-:W0:Y:S02]  /*5820*/  F2I.FTZ.U32.TRUNC.NTZ R3, R3 ;  /* 0x0000000300037305 */ /* 0x000e24000021f000 */
[----:B0-----:R0:W-:Y:S02]  /*5830*/  STG.E desc[UR36][R8.64], R3 ;  /* 0x0000000308007986 */ /* 0x0011e4000c101924 */
.L_x_1661:
[----:B------:R-:W-:Y:S05]  /*5840*/  BSYNC.RECONVERGENT B6 ;  /* 0x0000000000067941 */ /* 0x000fea0003800200 */
.L_x_1660:
[----:B------:R-:W-:Y:S01]  /*5850*/  ISETP.GE.AND P0, PT, R25, R16, PT ;  /* 0x000000101900720c */ /* 0x000fe20003f06270 */
[----:B------:R-:W-:-:S12]  /*5860*/  BSSY.RECONVERGENT B6, `(.L_x_1697) ;  /* 0x00001f0000067945 */ /* 0x000fd80003800200 */
[----:B------:R-:W-:Y:S05]  /*5870*/  @P0 BRA `(.L_x_1698) ;  /* 0x0000001c00b80947 */ /* 0x000fea0003800000 */
[----:B------:R-:W5:Y:S01]  /*5880*/  LDCU UR4, c[0x0][0x3b0] ;  /* 0x00007600ff0477ac */ /* 0x000f620008000800 */
[----:B0---4-:R-:W0:Y:S01]  /*5890*/  LDC.64 R8, c[0x0][0x390] ;  /* 0x0000e400ff087b82 */ /* 0x011e220000000a00 */
[----:B--2---:R-:W-:Y:S01]  /*58a0*/  IMAD R0, R2, 0x200, R25 ;  /* 0x0000020002007824 */ /* 0x004fe200078e0219 */
[----:B-1----:R-:W-:-:S03]  /*58b0*/  PRMT R4, R18, 0x9910, RZ ;  /* 0x0000991012047816 */ /* 0x002fc600000000ff */
        /* <DEDUP_REMOVED lines=14> */
[----:B---3--:R-:W-:-:S04]  /*59a0*/  IMAD.U32 R22, R22, 0x10000, RZ ;  /* 0x0001000016167824 */ /* 0x008fc800078e00ff */
[----:B------:R-:W0:Y:S02]  /*59b0*/  F2I.FTZ.TRUNC.NTZ R3, R22 ;  /* 0x0000001600037305 */ /* 0x000e24000021f100 */
[----:B0-----:R0:W-:Y:S01]  /*59c0*/  STG.E.U8 desc[UR36][R8.64], R3 ;  /* 0x0000000308007986 */ /* 0x0011e2000c101124 */
[----:B------:R-:W-:Y:S05]  /*59d0*/  BRA `(.L_x_1704) ;  /* 0x0000000c007c7947 */ /* 0x000fea0003800000 */
.L_x_1702:
[----:B---3--:R-:W-:-:S06]  /*59e0*/  IMAD.U32 R5, R22, 0x10000, RZ ;  /* 0x0001000016057824 */ /* 0x008fcc00078e00ff */
[----:B------:R-:W0:Y:S02]  /*59f0*/  F2I.S64.TRUNC R4, R5 ;  /* 0x0000000500047311 */ /* 0x000e24000020d900 */
[----:B0-----:R0:W-:Y:S01]  /*5a00*/  STG.E.U8 desc[UR36][R8.64], R4 ;  /* 0x0000000408007986 */ /* 0x0011e2000c101124 */
[----:B------:R-:W-:Y:S05]  /*5a10*/  BRA `(.L_x_1704) ;  /* 0x0000000c006c7947 */ /* 0x000fea0003800000 */
.L_x_1701:
[----:B------:R-:W-:-:S13]  /*5a20*/  ISETP.NE.AND P0, PT, R0, 0x2, PT ;  /* 0x000000020000780c */ /* 0x000fda0003f05270 */
[----:B------:R-:W-:Y:S05]  /*5a30*/  @!P0 BRA `(.L_x_1705) ;  /* 0x0000000000308947 */ /* 0x000fea0003800000 */
[----:B------:R-:W-:-:S13]  /*5a40*/  ISETP.NE.AND P0, PT, R0, 0x3, PT ;  /* 0x000000030000780c */ /* 0x000fda0003f05270 */
[----:B------:R-:W-:Y:S05]  /*5a50*/  @!P0 BRA `(.L_x_1706) ;  /* 0x0000000000188947 */ /* 0x000fea0003800000 */
[----:B------:R-:W-:-:S13]  /*5a60*/  ISETP.NE.AND P0, PT, R0, 0x4, PT ;  /* 0x000000040000780c */ /* 0x000fda0003f05270 */
[----:B------:R-:W-:Y:S05]  /*5a70*/  @P0 BRA `(.L_x_1703) ;  /* 0x0000000800780947 */ /* 0x000fea0003800000 */
[----:B---3--:R-:W-:-:S06]  /*5a80*/  IMAD.U32 R4, R22, 0x10000, RZ ;  /* 0x0001000016047824 */ /* 0x008fcc00078e00ff */
[----:B------:R-:W0:Y:S02]  /*5a90*/  F2I.S64.TRUNC R4, R4 ;  /* 0x0000000400047311 */ /* 0x000e24000020d900 */
[----:B0-----:R0:W-:Y:S01]  /*5aa0*/  STG.E.64 desc[UR36][R8.64], R4 ;  /* 0x0000000408007986 */ /* 0x0011e2000c101b24 */
[----:B------:R-:W-:Y:S05]  /*5ab0*/  BRA `(.L_x_1704) ;  /* 0x0000000c00447947 */ /* 0x000fea0003800000 */
.L_x_1706:
[----:B---3--:R-:W-:-:S04]  /*5ac0*/  IMAD.U32 R22, R22, 0x10000, RZ ;  /* 0x0001000016167824 */ /* 0x008fc800078e00ff */
[----:B------:R-:W0:Y:S02]  /*5ad0*/  F2I.FTZ.TRUNC.NTZ R3, R22 ;  /* 0x0000001600037305 */ /* 0x000e24000021f100 */
[----:B0-----:R0:W-:Y:S01]  /*5ae0*/  STG.E desc[UR36][R8.64], R3 ;  /* 0x0000000308007986 */ /* 0x0011e2000c101924 */
[----:B------:R-:W-:Y:S05]  /*5af0*/  BRA `(.L_x_1704) ;  /* 0x0000000c00347947 */ /* 0x000fea0003800000 */
.L_x_1705:
[----:B---3--:R-:W-:-:S04]  /*5b00*/  IMAD.U32 R22, R22, 0x10000, RZ ;  /* 0x0001000016167824 */ /* 0x008fc800078e00ff */
[----:B------:R-:W0:Y:S02]  /*5b10*/  F2I.FTZ.TRUNC.NTZ R3, R22 ;  /* 0x0000001600037305 */ /* 0x000e24000021f100 */
[----:B0-----:R0:W-:Y:S01]  /*5b20*/  STG.E.U16 desc[UR36][R8.64], R3 ;  /* 0x0000000308007986 */ /* 0x0011e2000c101524 */
[----:B------:R-:W-:Y:S05]  /*5b30*/  BRA `(.L_x_1704) ;  /* 0x0000000c00247947 */ /* 0x000fea0003800000 */
.L_x_1700:
[----:B------:R-:W-:-:S13]  /*5b40*/  ISETP.GT.AND P0, PT, R0, 0x6, PT ;  /* 0x000000060000780c */ /* 0x000fda0003f04270 */
[----:B------:R-:W-:Y:S05]  /*5b50*/  @P0 BRA `(.L_x_1707) ;  /* 0x00000000002c0947 */ /* 0x000fea0003800000 */
[----:B------:R-:W-:-:S13]  /*5b60*/  ISETP.NE.AND P0, PT, R0, 0x5, PT ;  /* 0x000000050000780c */ /* 0x000fda0003f05270 */
[----:B------:R-:W-:Y:S05]  /*5b70*/  @!P0 BRA `(.L_x_1708) ;  /* 0x0000000000148947 */ /* 0x000fea0003800000 */
[----:B------:R-:W-:-:S13]  /*5b80*/  ISETP.NE.AND P0, PT, R0, 0x6, PT ;  /* 0x000000060000780c */ /* 0x000fda0003f05270 */
[----:B------:R-:W-:Y:S05]  /*5b90*/  @P0 BRA `(.L_x_1703) ;  /* 0x0000000800300947 */ /* 0x000fea0003800000 */
[----:B---3--:R-:W-:-:S05]  /*5ba0*/  IMAD.U32 R3, R22, 0x10000, RZ ;  /* 0x0001000016037824 */ /* 0x008fca00078e00ff */
[----:B------:R0:W-:Y:S01]  /*5bb0*/  STG.E desc[UR36][R8.64], R3 ;  /* 0x0000000308007986 */ /* 0x0001e2000c101924 */
[----:B------:R-:W-:Y:S05]  /*5bc0*/  BRA `(.L_x_1704) ;  /* 0x0000000c00007947 */ /* 0x000fea0003800000 */
.L_x_1708:
[----:B---3--:R-:W-:-:S05]  /*5bd0*/  IMAD.U32 R0, R22, 0x10000, RZ ;  /* 0x0001000016007824 */ /* 0x008fca00078e00ff */
[----:B------:R-:W-:-:S05]  /*5be0*/  F2FP.F16.F32.PACK_AB R0, RZ, R0 ;  /* 0x00000000ff00723e */ /* 0x000fca00000000ff */
[----:B------:R0:W-:Y:S01]  /*5bf0*/  STG.E.U16 desc[UR36][R8.64], R0 ;  /* 0x0000000008007986 */ /* 0x0001e2000c101524 */
[----:B------:R-:W-:Y:S05]  /*5c00*/  BRA `(.L_x_1704) ;  /* 0x0000000800f07947 */ /* 0x000fea0003800000 */
.L_x_1707:
[----:B------:R-:W-:-:S13]  /*5c10*/  ISETP.NE.AND P0, PT, R0, 0x7, PT ;  /* 0x000000070000780c */ /* 0x000fda0003f05270 */
[----:B------:R-:W-:Y:S05]  /*5c20*/  @!P0 BRA `(.L_x_1709) ;  /* 0x0000000000348947 */ /* 0x000fea0003800000 */
[----:B------:R-:W-:-:S13]  /*5c30*/  ISETP.NE.AND P0, PT, R0, 0x8, PT ;  /* 0x000000080000780c */ /* 0x000fda0003f05270 */
[----:B------:R-:W-:Y:S05]  /*5c40*/  @!P0 BRA `(.L_x_1710) ;  /* 0x0000000000188947 */ /* 0x000fea0003800000 */
[----:B------:R-:W-:-:S13]  /*5c50*/  ISETP.NE.AND P0, PT, R0, 0x9, PT ;  /* 0x000000090000780c */ /* 0x000fda0003f05270 */
[----:B------:R-:W-:Y:S05]  /*5c60*/  @P0 BRA `(.L_x_1703) ;  /* 0x0000000400fc0947 */ /* 0x000fea0003800000 */
[----:B---3--:R-:W-:Y:S02]  /*5c70*/  IMAD.U32 R22, R22, 0x10000, RZ ;  /* 0x0001000016167824 */ /* 0x008fe400078e00ff */
[----:B------:R-:W-:-:S05]  /*5c80*/  IMAD.MOV.U32 R23, RZ, RZ, RZ ;  /* 0x000000ffff177224 */ /* 0x000fca00078e00ff */
[----:B------:R0:W-:Y:S01]  /*5c90*/  STG.E.64 desc[UR36][R8.64], R22 ;  /* 0x0000001608007986 */ /* 0x0001e2000c101b24 */
[----:B------:R-:W-:Y:S05]  /*5ca0*/  BRA `(.L_x_1704) ;  /* 0x0000000800c87947 */ /* 0x000fea0003800000 */
.L_x_1710:
[----:B---3--:R-:W-:-:S05]  /*5cb0*/  IMAD.U32 R22, R22, 0x10000, RZ ;  /* 0x0001000016167824 */ /* 0x008fca00078e00ff */
[----:B------:R-:W-:-:S04]  /*5cc0*/  F2FP.F16.F32.PACK_AB R3, RZ, R22 ;  /* 0x00000016ff03723e */ /* 0x000fc800000000ff */
[----:B------:R-:W-:-:S05]  /*5cd0*/  PRMT R3, R3, 0x5410, RZ ;  /* 0x0000541003037816 */ /* 0x000fca00000000ff */
[----:B------:R0:W-:Y:S01]  /*5ce0*/  STG.E desc[UR36][R8.64], R3 ;  /* 0x0000000308007986 */ /* 0x0001e2000c101924 */
[----:B------:R-:W-:Y:S05]  /*5cf0*/  BRA `(.L_x_1704) ;  /* 0x0000000800b47947 */ /* 0x000fea0003800000 */
.L_x_1709:
[----:B---3--:R-:W-:-:S04]  /*5d00*/  IMAD.U32 R4, R22, 0x10000, RZ ;  /* 0x0001000016047824 */ /* 0x008fc800078e00ff */
[----:B------:R-:W-:-:S06]  /*5d10*/  FMUL.FTZ R4, R4, 1 ;  /* 0x3f80000004047820 */ /* 0x000fcc0000410000 */
[----:B------:R-:W0:Y:S02]  /*5d20*/  F2F.F64.F32 R4, R4 ;  /* 0x0000000400047310 */ /* 0x000e240000201800 */
[----:B0-----:R0:W-:Y:S01]  /*5d30*/  STG.E.64 desc[UR36][R8.64], R4 ;  /* 0x0000000408007986 */ /* 0x0011e2000c101b24 */
[----:B------:R-:W-:Y:S05]  /*5d40*/  BRA `(.L_x_1704) ;  /* 0x0000000800a07947 */ /* 0x000fea0003800000 */
.L_x_1699:
        /* <DEDUP_REMOVED lines=10> */
[----:B---3--:R-:W-:-:S06]  /*5df0*/  IMAD.U32 R3, R22, 0x10000, RZ ;  /* 0x0001000016037824 */ /* 0x008fcc00078e00ff */
[----:B------:R-:W0:Y:S02]  /*5e00*/  F2I.FTZ.U32.TRUNC.NTZ R3, R3 ;  /* 0x0000000300037305 */ /* 0x000e24000021f000 */
[----:B0-----:R0:W-:Y:S01]  /*5e10*/  STG.E.U16 desc[UR36][R8.64], R3 ;  /* 0x0000000308007986 */ /* 0x0011e2000c101524 */
[----:B------:R-:W-:Y:S05]  /*5e20*/  BRA `(.L_x_1704) ;  /* 0x0000000800687947 */ /* 0x000fea0003800000 */
.L_x_1714:
[----:B---3--:R-:W-:Y:S01]  /*5e30*/  IMAD.U32 R5, R22, 0x10000, RZ ;  /* 0x0001000016057824 */ /* 0x008fe200078e00ff */
[----:B------:R-:W-:Y:S01]  /*5e40*/  BSSY.RECONVERGENT B0, `(.L_x_1715) ;  /* 0x0000013000007945 */ /* 0x000fe20003800200 */
[----:B------:R-:W-:-:S03]  /*5e50*/  IMAD.MOV.U32 R4, RZ, RZ, 0x80 ;  /* 0x00000080ff047424 */ /* 0x000fc600078e00ff */
        /* <DEDUP_REMOVED lines=14> */
.L_x_1717:
[----:B------:R-:W-:-:S04]  /*5f40*/  SHF.R.U32.HI R3, RZ, 0x18, R5 ;  /* 0x00000018ff037819 */ /* 0x000fc80000011605 */
[----:B------:R-:W-:-:S04]  /*5f50*/  LOP3.LUT R0, R0, 0x80, R3, 0xf8, !PT ;  /* 0x0000008000007812 */ /* 0x000fc800078ef803 */
[----:B------:R-:W-:-:S07]  /*5f60*/  PRMT R4, R0, 0x7610, R4 ;  /* 0x0000761000047816 */ /* 0x000fce0000000004 */
.L_x_1716:
[----:B------:R-:W-:Y:S05]  /*5f70*/  BSYNC.RECONVERGENT B0 ;  /* 0x0000000000007941 */ /* 0x000fea0003800200 */
.L_x_1715:
[----:B------:R0:W-:Y:S01]  /*5f80*/  STG.E.U8 desc[UR36][R8.64], R4 ;  /* 0x0000000408007986 */ /* 0x0001e2000c101124 */
[----:B------:R-:W-:Y:S05]  /*5f90*/  BRA `(.L_x_1704) ;  /* 0x00000008000c7947 */ /* 0x000fea0003800000 */
.L_x_1713:
        /* <DEDUP_REMOVED lines=17> */
.L_x_1720:
[----:B------:R-:W-:-:S04]  /*60b0*/  SHF.R.U32.HI R3, RZ, 0x18, R5 ;  /* 0x00000018ff037819 */ /* 0x000fc80000011605 */
[----:B------:R-:W-:-:S04]  /*60c0*/  LOP3.LUT R0, R0, 0x80, R3, 0xf8, !PT ;  /* 0x0000008000007812 */ /* 0x000fc800078ef803 */
[----:B------:R-:W-:-:S07]  /*60d0*/  PRMT R4, R0, 0x7610, R4 ;  /* 0x0000761000047816 */ /* 0x000fce0000000004 */
.L_x_1719:
[----:B------:R-:W-:Y:S05]  /*60e0*/  BSYNC.RECONVERGENT B0 ;  /* 0x0000000000007941 */ /* 0x000fea0003800200 */
.L_x_1718:
[----:B------:R0:W-:Y:S01]  /*60f0*/  STG.E.U8 desc[UR36][R8.64], R4 ;  /* 0x0000000408007986 */ /* 0x0001e2000c101124 */
[----:B------:R-:W-:Y:S05]  /*6100*/  BRA `(.L_x_1704) ;  /* 0x0000000400b07947 */ /* 0x000fea0003800000 */
.L_x_1712:
[----:B------:R-:W-:-:S13]  /*6110*/  ISETP.NE.AND P0, PT, R0, 0x1c, PT ;  /* 0x0000001c0000780c */ /* 0x000fda0003f05270 */
[----:B------:R-:W-:Y:S05]  /*6120*/  @!P0 BRA `(.L_x_1721) ;  /* 0x0000000000608947 */ /* 0x000fea0003800000 */
[----:B------:R-:W-:-:S13]  /*6130*/  ISETP.NE.AND P0, PT, R0, 0x1d, PT ;  /* 0x0000001d0000780c */ /* 0x000fda0003f05270 */
[----:B------:R-:W-:Y:S05]  /*6140*/  @!P0 BRA `(.L_x_1722) ;  /* 0x0000000000488947 */ /* 0x000fea0003800000 */
[----:B------:R-:W-:-:S13]  /*6150*/  ISETP.NE.AND P0, PT, R0, 0x2c, PT ;  /* 0x0000002c0000780c */ /* 0x000fda0003f05270 */
[----:B------:R-:W-:Y:S05]  /*6160*/  @P0 BRA `(.L_x_1703) ;  /* 0x0000000000bc0947 */ /* 0x000fea0003800000 */
[----:B---3--:R-:W-:-:S05]  /*6170*/  IMAD.U32 R22, R22, 0x10000, RZ ;  /* 0x0001000016167824 */ /* 0x008fca00078e00ff */
        /* <DEDUP_REMOVED lines=15> */
.L_x_1722:
[----:B---3--:R-:W-:-:S06]  /*6270*/  IMAD.U32 R4, R22, 0x10000, RZ ;  /* 0x0001000016047824 */ /* 0x008fcc00078e00ff */
[----:B------:R-:W0:Y:S02]  /*6280*/  F2I.U64.TRUNC R4, R4 ;  /* 0x0000000400047311 */ /* 0x000e24000020d800 */
[----:B0-----:R0:W-:Y:S01]  /*6290*/  STG.E.64 desc[UR36][R8.64], R4 ;  /* 0x0000000408007986 */ /* 0x0011e2000c101b24 */
[----:B------:R-:W-:Y:S05]  /*62a0*/  BRA `(.L_x_1704) ;  /* 0x0000000400487947 */ /* 0x000fea0003800000 */
.L_x_1721:
[----:B---3--:R-:W-:-:S04]  /*62b0*/  IMAD.U32 R22, R22, 0x10000, RZ ;  /* 0x0001000016167824 */ /* 0x008fc800078e00ff */
[----:B------:R-:W0:Y:S02]  /*62c0*/  F2I.FTZ.U32.TRUNC.NTZ R3, R22 ;  /* 0x0000001600037305 */ /* 0x000e24000021f000 */
[----:B0-----:R0:W-:Y:S01]  /*62d0*/  STG.E desc[UR36][R8.64], R3 ;  /* 0x0000000308007986 */ /* 0x0011e2000c101924 */
[----:B------:R-:W-:Y:S05]  /*62e0*/  BRA `(.L_x_1704) ;  /* 0x0000000400387947 */ /* 0x000fea0003800000 */
.L_x_1711:
[----:B------:R-:W-:-:S13]  /*62f0*/  ISETP.GT.AND P0, PT, R0, 0xe, PT ;  /* 0x0000000e0000780c */ /* 0x000fda0003f04270 */
[----:B------:R-:W-:Y:S05]  /*6300*/  @P0 BRA `(.L_x_1723) ;  /* 0x00000000003c0947 */ /* 0x000fea0003800000 */
[----:B------:R-:W-:-:S13]  /*6310*/  ISETP.NE.AND P0, PT, R0, 0xa, PT ;  /* 0x0000000a0000780c */ /* 0x000fda0003f05270 */
[----:B------:R-:W-:Y:S05]  /*6320*/  @!P0 BRA `(.L_x_1724) ;  /* 0x00000000001c8947 */ /* 0x000fea0003800000 */
[----:B------:R-:W-:-:S13]  /*6330*/  ISETP.NE.AND P0, PT, R0, 0xb, PT ;  /* 0x0000000b0000780c */ /* 0x000fda0003f05270 */
[----:B------:R-:W-:Y:S05]  /*6340*/  @P0 BRA `(.L_x_1703) ;  /* 0x0000000000440947 */ /* 0x000fea0003800000 */
[----:B---3--:R-:W-:-:S05]  /*6350*/  IMAD.U32 R22, R22, 0x10000, RZ ;  /* 0x0001000016167824 */ /* 0x008fca00078e00ff */
[----:B------:R-:W-:-:S04]  /*6360*/  FSETP.NEU.FTZ.AND P0, PT, R22, RZ, PT ;  /* 0x000000ff1600720b */ /* 0x000fc80003f1d000 */
[----:B------:R-:W-:-:S05]  /*6370*/  SEL R3, RZ, 0x1, !P0 ;  /* 0x00000001ff037807 */ /* 0x000fca0004000000 */
[----:B------:R3:W-:Y:S01]  /*6380*/  STG.E.U8 desc[UR36][R8.64], R3 ;  /* 0x0000000308007986 */ /* 0x0007e2000c101124 */
[----:B------:R-:W-:Y:S05]  /*6390*/  BRA `(.L_x_1704) ;  /* 0x00000004000c7947 */ /* 0x000fea0003800000 */
.L_x_1724:
[----:B---3--:R-:W-:Y:S01]  /*63a0*/  IMAD.U32 R22, R22, 0x10000, RZ ;  /* 0x0001000016167824 */ /* 0x008fe200078e00ff */
[----:B------:R-:W-:-:S03]  /*63b0*/  CS2R R6, SRZ ;  /* 0x0000000000067805 */ /* 0x000fc6000001ff00 */
[----:B------:R-:W-:-:S06]  /*63c0*/  FMUL.FTZ R4, R22, 1 ;  /* 0x3f80000016047820 */ /* 0x000fcc0000410000 */
[----:B------:R-:W0:Y:S02]  /*63d0*/  F2F.F64.F32 R4, R4 ;  /* 0x0000000400047310 */ /* 0x000e240000201800 */
[----:B0-----:R4:W-:Y:S01]  /*63e0*/  STG.E.128 desc[UR36][R8.64], R4 ;  /* 0x0000000408007986 */ /* 0x0019e2000c101d24 */
[----:B------:R-:W-:Y:S05]  /*63f0*/  BRA `(.L_x_1704) ;  /* 0x0000000000f47947 */ /* 0x000fea0003800000 */
.L_x_1723:
[----:B------:R-:W-:-:S13]  /*6400*/  ISETP.NE.AND P0, PT, R0, 0xf, PT ;  /* 0x0000000f0000780c */ /* 0x000fda0003f05270 */
[----:B------:R-:W-:Y:S05]  /*6410*/  @!P0 BRA `(.L_x_1725) ;  /* 0x0000000000e88947 */ /* 0x000fea0003800000 */
[----:B------:R-:W-:-:S13]  /*6420*/  ISETP.NE.AND P0, PT, R0, 0x17, PT ;  /* 0x000000170000780c */ /* 0x000fda0003f05270 */
[----:B------:R-:W-:Y:S05]  /*6430*/  @!P0 BRA `(.L_x_1726) ;  /* 0x0000000000908947 */ /* 0x000fea0003800000 */
[----:B------:R-:W-:-:S13]  /*6440*/  ISETP.NE.AND P0, PT, R0, 0x18, PT ;  /* 0x000000180000780c */ /* 0x000fda0003f05270 */
[----:B------:R-:W-:Y:S05]  /*6450*/  @!P0 BRA `(.L_x_1727) ;  /* 0x0000000000448947 */ /* 0x000fea0003800000 */
.L_x_1703:
        /* <DEDUP_REMOVED lines=16> */
.L_x_1728:
[----:B------:R-:W-:Y:S05]  /*6560*/  BRA `(.L_x_1704) ;  /* 0x0000000000987947 */ /* 0x000fea0003800000 */
.L_x_1727:
[----:B---3--:R-:W-:Y:S01]  /*6570*/  IMAD.U32 R5, R22, 0x10000, RZ ;  /* 0x0001000016057824 */ /* 0x008fe200078e00ff */
[----:B------:R-:W-:Y:S01]  /*6580*/  BSSY.RECONVERGENT B0, `(.L_x_1729) ;  /* 0x000000c000007945 */ /* 0x000fe20003800200 */
[----:B------:R-:W-:-:S03]  /*6590*/  IMAD.MOV.U32 R0, RZ, RZ, 0x7f ;  /* 0x0000007fff007424 */ /* 0x000fc600078e00ff */
        /* <DEDUP_REMOVED lines=10> */
.L_x_1730:
[----:B------:R-:W-:Y:S05]  /*6640*/  BSYNC.RECONVERGENT B0 ;  /* 0x0000000000007941 */ /* 0x000fea0003800200 */
.L_x_1729:
[----:B------:R-:W-:-:S05]  /*6650*/  LOP3.LUT R3, R0, 0x80, R3, 0xf8, !PT ;  /* 0x0000008000037812 */ /* 0x000fca00078ef803 */
[----:B------:R2:W-:Y:S01]  /*6660*/  STG.E.U8 desc[UR36][R8.64], R3 ;  /* 0x0000000308007986 */ /* 0x0005e2000c101124 */
[----:B------:R-:W-:Y:S05]  /*6670*/  BRA `(.L_x_1704) ;  /* 0x0000000000547947 */ /* 0x000fea0003800000 */
.L_x_1726:
[----:B---3--:R-:W-:Y:S01]  /*6680*/  IMAD.U32 R3, R22, 0x10000, RZ ;  /* 0x0001000016037824 */ /* 0x008fe200078e00ff */
[----:B------:R-:W-:Y:S04]  /*6690*/  BSSY.RECONVERGENT B0, `(.L_x_1731) ;  /* 0x000000e000007945 */ /* 0x000fe80003800200 */
[----:B------:R-:W-:-:S04]  /*66a0*/  LOP3.LUT R4, R3, 0x7fffffff, RZ, 0xc0, !PT ;  /* 0x7fffffff03047812 */ /* 0x000fc800078ec0ff */
[----:B------:R-:W-:-:S13]  /*66b0*/  ISETP.GT.U32.AND P0, PT, R4, 0x477fffff, PT ;  /* 0x477fffff0400780c */ /* 0x000fda0003f04070 */
[----:B------:R-:W-:Y:S05]  /*66c0*/  @P0 BRA `(.L_x_1732) ;  /* 0x00000000001c0947 */ /* 0x000fea0003800000 */
[----:B------:R-:W-:-:S13]  /*66d0*/  ISETP.GE.U32.AND P0, PT, R4, 0x38800000, PT ;  /* 0x388000000400780c */ /* 0x000fda0003f06070 */
[----:B------:R-:W-:-:S04]  /*66e0*/  @P0 SHF.R.U32.HI R0, RZ, 0x15, R3 ;  /* 0x00000015ff000819 */ /* 0x000fc80000011603 */
[----:B------:R-:W-:-:S04]  /*66f0*/  @P0 LOP3.LUT R0, R0, 0x1, RZ, 0xc0, !PT ;  /* 0x0000000100000812 */ /* 0x000fc800078ec0ff */
[----:B------:R-:W-:-:S04]  /*6700*/  @P0 IADD3 R0, PT, PT, R3, 0x80fffff, R0 ;  /* 0x080fffff03000810 */ /* 0x000fc80007ffe000 */
[----:B------:R-:W-:Y:S01]  /*6710*/  @P0 SHF.R.U32.HI R0, RZ, 0x15, R0 ;  /* 0x00000015ff000819 */ /* 0x000fe20000011600 */
[----:B------:R-:W-:Y:S01]  /*6720*/  @!P0 FADD.FTZ R0, R4, 128 ;  /* 0x4300000004008421 */ /* 0x000fe20000010000 */
[----:B------:R-:W-:Y:S06]  /*6730*/  BRA `(.L_x_1733) ;  /* 0x00000000000c7947 */ /* 0x000fec0003800000 */
.L_x_1732:
[----:B------:R-:W-:Y:S01]  /*6740*/  IMAD.MOV.U32 R0, RZ, RZ, 0x7f ;  /* 0x0000007fff007424 */ /* 0x000fe200078e00ff */
[----:B------:R-:W-:-:S04]  /*6750*/  ISETP.GT.U32.AND P0, PT, R4, 0x7f800000, PT ;  /* 0x7f8000000400780c */ /* 0x000fc80003f04070 */
[----:B------:R-:W-:-:S09]  /*6760*/  SEL R0, R0, 0x7c, P0 ;  /* 0x0000007c00007807 */ /* 0x000fd20000000000 */
.L_x_1733:
[----:B------:R-:W-:Y:S05]  /*6770*/  BSYNC.RECONVERGENT B0 ;  /* 0x0000000000007941 */ /* 0x000fea0003800200 */
.L_x_1731:
[----:B------:R-:W-:-:S04]  /*6780*/  SHF.R.U32.HI R3, RZ, 0x18, R3 ;  /* 0x00000018ff037819 */ /* 0x000fc80000011603 */
[----:B------:R-:W-:-:S05]  /*6790*/  LOP3.LUT R3, R0, 0x80, R3, 0xf8, !PT ;  /* 0x0000008000037812 */ /* 0x000fca00078ef803 */
[----:B------:R1:W-:Y:S01]  /*67a0*/  STG.E.U8 desc[UR36][R8.64], R3 ;  /* 0x0000000308007986 */ /* 0x0003e2000c101124 */
[----:B------:R-:W-:Y:S05]  /*67b0*/  BRA `(.L_x_1704) ;  /* 0x0000000000047947 */ /* 0x000fea0003800000 */
.L_x_1725:
[----:B---3--:R0:W-:Y:S02]  /*67c0*/  STG.E.U16 desc[UR36][R8.64], R22 ;  /* 0x0000001608007986 */ /* 0x0081e4000c101524 */
.L_x_1704:
[----:B------:R-:W-:-:S05]  /*67d0*/  VIADD R25, R25, 0x80 ;  /* 0x0000008019197836 */ /* 0x000fca0000000000 */
[----:B------:R-:W-:-:S13]  /*67e0*/  ISETP.GE.AND P0, PT, R25, R16, PT ;  /* 0x000000101900720c */ /* 0x000fda0003f06270 */
[----:B------:R-:W-:Y:S05]  /*67f0*/  @P0 BRA `(.L_x_1698) ;  /* 0x0000000c00d80947 */ /* 0x000fea0003800000 */
[----:B------:R-:W5:Y:S01]  /*6800*/  LDCU UR4, c[0x0][0x3b0] ;  /* 0x00007600ff0477ac */ /* 0x000f620008000800 */
[----:B01234-:R-:W0:Y:S01]  /*6810*/  LDC.64 R8, c[0x0][0x390] ;  /* 0x0000e400ff087b82 */ /* 0x01fe220000000a00 */
[----:B------:R-:W-:Y:S01]  /*6820*/  IMAD R0, R2, 0x200, R25 ;  /* 0x0000020002007824 */ /* 0x000fe200078e0219 */
[----:B------:R-:W-:-:S03]  /*6830*/  PRMT R4, R18, 0x9910, RZ ;  /* 0x0000991012047816 */ /* 0x000fc600000000ff */
        /* <DEDUP_REMOVED lines=14> */
[----:B------:R-:W-:-:S06]  /*6920*/  IMAD.U32 R17, R17, 0x10000, RZ ;  /* 0x0001000011117824 */ /* 0x000fcc00078e00ff */
[----:B------:R-:W0:Y:S02]  /*6930*/  F2I.FTZ.TRUNC.NTZ R17, R17 ;  /* 0x0000001100117305 */ /* 0x000e24000021f100 */
[----:B0-----:R1:W-:Y:S01]  /*6940*/  STG.E.U8 desc[UR36][R8.64], R17 ;  /* 0x0000001108007986 */ /* 0x0013e2000c101124 */
[----:B------:R-:W-:Y:S05]  /*6950*/  BRA `(.L_x_1739) ;  /* 0x0000000c007c7947 */ /* 0x000fea0003800000 */
.L_x_1737:
[----:B------:R-:W-:-:S06]  /*6960*/  IMAD.U32 R5, R17, 0x10000, RZ ;  /* 0x0001000011057824 */ /* 0x000fcc00078e00ff */
[----:B------:R-:W0:Y:S02]  /*6970*/  F2I.S64.TRUNC R4, R5 ;  /* 0x0000000500047311 */ /* 0x000e24000020d900 */
[----:B0-----:R0:W-:Y:S01]  /*6980*/  STG.E.U8 desc[UR36][R8.64], R4 ;  /* 0x0000000408007986 */ /* 0x0011e2000c101124 */
[----:B------:R-:W-:Y:S05]  /*6990*/  BRA `(.L_x_1739) ;  /* 0x0000000c006c7947 */ /* 0x000fea0003800000 */
.L_x_1736:
[----:B------:R-:W-:-:S13]  /*69a0*/  ISETP.NE.AND P0, PT, R0, 0x2, PT ;  /* 0x000000020000780c */ /* 0x000fda0003f05270 */
[----:B------:R-:W-:Y:S05]  /*69b0*/  @!P0 BRA `(.L_x_1740) ;  /* 0x0000000000308947 */ /* 0x000fea0003800000 */
[----:B------:R-:W-:-:S13]  /*69c0*/  ISETP.NE.AND P0, PT, R0, 0x3, PT ;  /* 0x000000030000780c */ /* 0x000fda0003f05270 */
[----:B------:R-:W-:Y:S05]  /*69d0*/  @!P0 BRA `(.L_x_1741) ;  /* 0x0000000000188947 */ /* 0x000fea0003800000 */
[----:B------:R-:W-:-:S13]  /*69e0*/  ISETP.NE.AND P0, PT, R0, 0x4, PT ;  /* 0x000000040000780c */ /* 0x000fda0003f05270 */
[----:B------:R-:W-:Y:S05]  /*69f0*/  @P0 BRA `(.L_x_1738) ;  /* 0x0000000800780947 */ /* 0x000fea0003800000 */
[----:B------:R-:W-:-:S06]  /*6a00*/  IMAD.U32 R4, R17, 0x10000, RZ ;  /* 0x0001000011047824 */ /* 0x000fcc00078e00ff */
[----:B------:R-:W0:Y:S02]  /*6a10*/  F2I.S64.TRUNC R4, R4 ;  /* 0x0000000400047311 */ /* 0x000e24000020d900 */
[----:B0-----:R4:W-:Y:S01]  /*6a20*/  STG.E.64 desc[UR36][R8.64], R4 ;  /* 0x0000000408007986 */ /* 0x0019e2000c101b24 */
[----:B------:R-:W-:Y:S05]  /*6a30*/  BRA `(.L_x_1739) ;  /* 0x0000000c00447947 */ /* 0x000fea0003800000 */
.L_x_1741:
[----:B------:R-:W-:-:S06]  /*6a40*/  IMAD.U32 R17, R17, 0x10000, RZ ;  /* 0x0001000011117824 */ /* 0x000fcc00078e00ff */
[----:B------:R-:W0:Y:S02]  /*6a50*/  F2I.FTZ.TRUNC.NTZ R17, R17 ;  /* 0x0000001100117305 */ /* 0x000e24000021f100 */
[----:B0-----:R3:W-:Y:S01]  /*6a60*/  STG.E desc[UR36][R8.64], R17 ;  /* 0x0000001108007986 */ /* 0x0017e2000c101924 */
[----:B------:R-:W-:Y:S05]  /*6a70*/  BRA `(.L_x_1739) ;  /* 0x0000000c00347947 */ /* 0x000fea0003800000 */
.L_x_1740:
[----:B------:R-:W-:-:S06]  /*6a80*/  IMAD.U32 R17, R17, 0x10000, RZ ;  /* 0x0001000011117824 */ /* 0x000fcc00078e00ff */
[----:B------:R-:W0:Y:S02]  /*6a90*/  F2I.FTZ.TRUNC.NTZ R17, R17 ;  /* 0x0000001100117305 */ /* 0x000e24000021f100 */
[----:B0-----:R2:W-:Y:S01]  /*6aa0*/  STG.E.U16 desc[UR36][R8.64], R17 ;  /* 0x0000001108007986 */ /* 0x0015e2000c101524 */
[----:B------:R-:W-:Y:S05]  /*6ab0*/  BRA `(.L_x_1739) ;  /* 0x0000000c00247947 */ /* 0x000fea0003800000 */
.L_x_1735:
[----:B------:R-:W-:-:S13]  /*6ac0*/  ISETP.GT.AND P0, PT, R0, 0x6, PT ;  /* 0x000000060000780c */ /* 0x000fda0003f04270 */
[----:B------:R-:W-:Y:S05]  /*6ad0*/  @P0 BRA `(.L_x_1742) ;  /* 0x00000000002c0947 */ /* 0x000fea0003800000 */
[----:B------:R-:W-:-:S13]  /*6ae0*/  ISETP.NE.AND P0, PT, R0, 0x5, PT ;  /* 0x000000050000780c */ /* 0x000fda0003f05270 */
[----:B------:R-:W-:Y:S05]  /*6af0*/  @!P0 BRA `(.L_x_1743) ;  /* 0x0000000000148947 */ /* 0x000fea0003800000 */
[----:B------:R-:W-:-:S13]  /*6b00*/  ISETP.NE.AND P0, PT, R0, 0x6, PT ;  /* 0x000000060000780c */ /* 0x000fda0003f05270 */
[----:B------:R-:W-:Y:S05]  /*6b10*/  @P0 BRA `(.L_x_1738) ;  /* 0x0000000800300947 */ /* 0x000fea0003800000 */
[----:B------:R-:W-:-:S05]  /*6b20*/  IMAD.U32 R17, R17, 0x10000, RZ ;  /* 0x0001000011117824 */ /* 0x000fca00078e00ff */
[----:B------:R0:W-:Y:S01]  /*6b30*/  STG.E desc[UR36][R8.64], R17 ;  /* 0x0000001108007986 */ /* 0x0001e2000c101924 */
[----:B------:R-:W-:Y:S05]  /*6b40*/  BRA `(.L_x_1739) ;  /* 0x0000000c00007947 */ /* 0x000fea0003800000 */
.L_x_1743:
[----:B------:R-:W-:-:S05]  /*6b50*/  IMAD.U32 R0, R17, 0x10000, RZ ;  /* 0x0001000011007824 */ /* 0x000fca00078e00ff */
[----:B------:R-:W-:-:S05]  /*6b60*/  F2FP.F16.F32.PACK_AB R0, RZ, R0 ;  /* 0x00000000ff00723e */ /* 0x000fca00000000ff */
[----:B------:R0:W-:Y:S01]  /*6b70*/  STG.E.U16 desc[UR36][R8.64], R0 ;  /* 0x0000000008007986 */ /* 0x0001e2000c101524 */
[----:B------:R-:W-:Y:S05]  /*6b80*/  BRA `(.L_x_1739) ;  /* 0x0000000800f07947 */ /* 0x000fea0003800000 */
.L_x_1742:
[----:B------:R-:W-:-:S13]  /*6b90*/  ISETP.NE.AND P0, PT, R0, 0x7, PT ;  /* 0x000000070000780c */ /* 0x000fda0003f05270 */
[----:B------:R-:W-:Y:S05]  /*6ba0*/  @!P0 BRA `(.L_x_1744) ;  /* 0x0000000000348947 */ /* 0x000fea0003800000 */
[----:B------:R-:W-:-:S13]  /*6bb0*/  ISETP.NE.AND P0, PT, R0, 0x8, PT ;  /* 0x000000080000780c */ /* 0x000fda0003f05270 */
[----:B------:R-:W-:Y:S05]  /*6bc0*/  @!P0 BRA `(.L_x_1745) ;  /* 0x0000000000188947 */ /* 0x000fea0003800000 */
[----:B------:R-:W-:-:S13]  /*6bd0*/  ISETP.NE.AND P0, PT, R0, 0x9, PT ;  /* 0x000000090000780c */ /* 0x000fda0003f05270 */
[----:B------:R-:W-:Y:S05]  /*6be0*/  @P0 BRA `(.L_x_1738) ;  /* 0x0000000400fc0947 */ /* 0x000fea0003800000 */
[----:B------:R-:W-:Y:S02]  /*6bf0*/  IMAD.U32 R4, R17, 0x10000, RZ ;  /* 0x0001000011047824 */ /* 0x000fe400078e00ff */
[----:B------:R-:W-:-:S05]  /*6c00*/  IMAD.MOV.U32 R5, RZ, RZ, RZ ;  /* 0x000000ffff057224 */ /* 0x000fca00078e00ff */
[----:B------:R0:W-:Y:S01]  /*6c10*/  STG.E.64 desc[UR36][R8.64], R4 ;  /* 0x0000000408007986 */ /* 0x0001e2000c101b24 */
[----:B------:R-:W-:Y:S05]  /*6c20*/  BRA `(.L_x_1739) ;  /* 0x0000000800c87947 */ /* 0x000fea0003800000 */
.L_x_1745:
[----:B------:R-:W-:-:S05]  /*6c30*/  IMAD.U32 R17, R17, 0x10000, RZ ;  /* 0x0001000011117824 */ /* 0x000fca00078e00ff */
[----:B------:R-:W-:-:S04]  /*6c40*/  F2FP.F16.F32.PACK_AB R3, RZ, R17 ;  /* 0x00000011ff03723e */ /* 0x000fc800000000ff */
[----:B------:R-:W-:-:S05]  /*6c50*/  PRMT R3, R3, 0x5410, RZ ;  /* 0x0000541003037816 */ /* 0x000fca00000000ff */
[----:B------:R0:W-:Y:S01]  /*6c60*/  STG.E desc[UR36][R8.64], R3 ;  /* 0x0000000308007986 */ /* 0x0001e2000c101924 */
[----:B------:R-:W-:Y:S05]  /*6c70*/  BRA `(.L_x_1739) ;  /* 0x0000000800b47947 */ /* 0x000fea0003800000 */
.L_x_1744:
[----:B------:R-:W-:-:S04]  /*6c80*/  IMAD.U32 R4, R17, 0x10000, RZ ;  /* 0x0001000011047824 */ /* 0x000fc800078e00ff */
[----:B------:R-:W-:-:S06]  /*6c90*/  FMUL.FTZ R4, R4, 1 ;  /* 0x3f80000004047820 */ /* 0x000fcc0000410000 */
[----:B------:R-:W0:Y:S02]  /*6ca0*/  F2F.F64.F32 R4, R4 ;  /* 0x0000000400047310 */ /* 0x000e240000201800 */
[----:B0-----:R0:W-:Y:S01]  /*6cb0*/  STG.E.64 desc[UR36][R8.64], R4 ;  /* 0x0000000408007986 */ /* 0x0011e2000c101b24 */
[----:B------:R-:W-:Y:S05]  /*6cc0*/  BRA `(.L_x_1739) ;  /* 0x0000000800a07947 */ /* 0x000fea0003800000 */
.L_x_1734:
        /* <DEDUP_REMOVED lines=10> */
[----:B------:R-:W-:-:S06]  /*6d70*/  IMAD.U32 R3, R17, 0x10000, RZ ;  /* 0x0001000011037824 */ /* 0x000fcc00078e00ff */
[----:B------:R-:W0:Y:S02]  /*6d80*/  F2I.FTZ.U32.TRUNC.NTZ R3, R3 ;  /* 0x0000000300037305 */ /* 0x000e24000021f000 */
[----:B0-----:R0:W-:Y:S01]  /*6d90*/  STG.E.U16 desc[UR36][R8.64], R3 ;  /* 0x0000000308007986 */ /* 0x0011e2000c101524 */
[----:B------:R-:W-:Y:S05]  /*6da0*/  BRA `(.L_x_1739) ;  /* 0x0000000800687947 */ /* 0x000fea0003800000 */
.L_x_1749:
[----:B------:R-:W-:Y:S01]  /*6db0*/  IMAD.U32 R17, R17, 0x10000, RZ ;  /* 0x0001000011117824 */ /* 0x000fe200078e00ff */
        /* <DEDUP_REMOVED lines=16> */
.L_x_1752:
[----:B------:R-:W-:-:S04]  /*6ec0*/  SHF.R.U32.HI R3, RZ, 0x18, R17 ;  /* 0x00000018ff037819 */ /* 0x000fc80000011611 */
[----:B------:R-:W-:-:S04]  /*6ed0*/  LOP3.LUT R0, R0, 0x80, R3, 0xf8, !PT ;  /* 0x0000008000007812 */ /* 0x000fc800078ef803 */
[----:B------:R-:W-:-:S07]  /*6ee0*/  PRMT R4, R0, 0x7610, R4 ;  /* 0x0000761000047816 */ /* 0x000fce0000000004 */
.L_x_1751:
[----:B------:R-:W-:Y:S05]  /*6ef0*/  BSYNC.RECONVERGENT B0 ;  /* 0x0000000000007941 */ /* 0x000fea0003800200 */
.L_x_1750:
[----:B------:R0:W-:Y:S01]  /*6f00*/  STG.E.U8 desc[UR36][R8.64], R4 ;  /* 0x0000000408007986 */ /* 0x0001e2000c101124 */
[----:B------:R-:W-:Y:S05]  /*6f10*/  BRA `(.L_x_1739) ;  /* 0x00000008000c7947 */ /* 0x000fea0003800000 */
.L_x_1748:
        /* <DEDUP_REMOVED lines=17> */
.L_x_1755:
[----:B------:R-:W-:-:S04]  /*7030*/  SHF.R.U32.HI R3, RZ, 0x18, R17 ;  /* 0x00000018ff037819 */ /* 0x000fc80000011611 */
[----:B------:R-:W-:-:S04]  /*7040*/  LOP3.LUT R0, R0, 0x80, R3, 0xf8, !PT ;  /* 0x0000008000007812 */ /* 0x000fc800078ef803 */
[----:B------:R-:W-:-:S07]  /*7050*/  PRMT R4, R0, 0x7610, R4 ;  /* 0x0000761000047816 */ /* 0x000fce0000000004 */
.L_x_1754:
[----:B------:R-:W-:Y:S05]  /*7060*/  BSYNC.RECONVERGENT B0 ;  /* 0x0000000000007941 */ /* 0x000fea0003800200 */
.L_x_1753:
[----:B------:R0:W-:Y:S01]  /*7070*/  STG.E.U8 desc[UR36][R8.64], R4 ;  /* 0x0000000408007986 */ /* 0x0001e2000c101124 */
[----:B------:R-:W-:Y:S05]  /*7080*/  BRA `(.L_x_1739) ;  /* 0x0000000400b07947 */ /* 0x000fea0003800000 */
.L_x_1747:
[----:B------:R-:W-:-:S13]  /*7090*/  ISETP.NE.AND P0, PT, R0, 0x1c, PT ;  /* 0x0000001c0000780c */ /* 0x000fda0003f05270 */
[----:B------:R-:W-:Y:S05]  /*70a0*/  @!P0 BRA `(.L_x_1756) ;  /* 0x0000000000608947 */ /* 0x000fea0003800000 */
[----:B------:R-:W-:-:S13]  /*70b0*/  ISETP.NE.AND P0, PT, R0, 0x1d, PT ;  /* 0x0000001d0000780c */ /* 0x000fda0003f05270 */
[----:B------:R-:W-:Y:S05]  /*70c0*/  @!P0 BRA `(.L_x_1757) ;  /* 0x0000000000488947 */ /* 0x000fea0003800000 */
[----:B------:R-:W-:-:S13]  /*70d0*/  ISETP.NE.AND P0, PT, R0, 0x2c, PT ;  /* 0x0000002c0000780c */ /* 0x000fda0003f05270 */
[----:B------:R-:W-:Y:S05]  /*70e0*/  @P0 BRA `(.L_x_1738) ;  /* 0x0000000000bc0947 */ /* 0x000fea0003800000 */
[----:B------:R-:W-:-:S05]  /*70f0*/  IMAD.U32 R4, R17, 0x10000, RZ ;  /* 0x0001000011047824 */ /* 0x000fca00078e00ff */
        /* <DEDUP_REMOVED lines=15> */
.L_x_1757:
[----:B------:R-:W-:-:S06]  /*71f0*/  IMAD.U32 R4, R17, 0x10000, RZ ;  /* 0x0001000011047824 */ /* 0x000fcc00078e00ff */
[----:B------:R-:W0:Y:S02]  /*7200*/  F2I.U64.TRUNC R4, R4 ;  /* 0x0000000400047311 */ /* 0x000e24000020d800 */
[----:B0-----:R0:W-:Y:S01]  /*7210*/  STG.E.64 desc[UR36][R8.64], R4 ;  /* 0x0000000408007986 */ /* 0x0011e2000c101b24 */
[----:B------:R-:W-:Y:S05]  /*7220*/  BRA `(.L_x_1739) ;  /* 0x0000000400487947 */ /* 0x000fea0003800000 */
.L_x_1756:
[----:B------:R-:W-:-:S06]  /*7230*/  IMAD.U32 R17, R17, 0x10000, RZ ;  /* 0x0001000011117824 */ /* 0x000fcc00078e00ff */
[----:B------:R-:W0:Y:S02]  /*7240*/  F2I.FTZ.U32.TRUNC.NTZ R17, R17 ;  /* 0x0000001100117305 */ /* 0x000e24000021f000 */
[----:B0-----:R0:W-:Y:S01]  /*7250*/  STG.E desc[UR36][R8.64], R17 ;  /* 0x0000001108007986 */ /* 0x0011e2000c101924 */
[----:B------:R-:W-:Y:S05]  /*7260*/  BRA `(.L_x_1739) ;  /* 0x0000000400387947 */ /* 0x000fea0003800000 */
.L_x_1746:
[----:B------:R-:W-:-:S13]  /*7270*/  ISETP.GT.AND P0, PT, R0, 0xe, PT ;  /* 0x0000000e0000780c */ /* 0x000fda0003f04270 */
[----:B------:R-:W-:Y:S05]  /*7280*/  @P0 BRA `(.L_x_1758) ;  /* 0x00000000003c0947 */ /* 0x000fea0003800000 */
[----:B------:R-:W-:-:S13]  /*7290*/  ISETP.NE.AND P0, PT, R0, 0xa, PT ;  /* 0x0000000a0000780c */ /* 0x000fda0003f05270 */
[----:B------:R-:W-:Y:S05]  /*72a0*/  @!P0 BRA `(.L_x_1759) ;  /* 0x00000000001c8947 */ /* 0x000fea0003800000 */
[----:B------:R-:W-:-:S13]  /*72b0*/  ISETP.NE.AND P0, PT, R0, 0xb, PT ;  /* 0x0000000b0000780c */ /* 0x000fda0003f05270 */
[----:B------:R-:W-:Y:S05]  /*72c0*/  @P0 BRA `(.L_x_1738) ;  /* 0x0000000000440947 */ /* 0x000fea0003800000 */
[----:B------:R-:W-:-:S05]  /*72d0*/  IMAD.U32 R17, R17, 0x10000, RZ ;  /* 0x0001000011117824 */ /* 0x000fca00078e00ff */
[----:B------:R-:W-:-:S04]  /*72e0*/  FSETP.NEU.FTZ.AND P0, PT, R17, RZ, PT ;  /* 0x000000ff1100720b */ /* 0x000fc80003f1d000 */
[----:B------:R-:W-:-:S05]  /*72f0*/  SEL R3, RZ, 0x1, !P0 ;  /* 0x00000001ff037807 */ /* 0x000fca0004000000 */
[----:B------:R0:W-:Y:S01]  /*7300*/  STG.E.U8 desc[UR36][R8.64], R3 ;  /* 0x0000000308007986 */ /* 0x0001e2000c101124 */
[----:B------:R-:W-:Y:S05]  /*7310*/  BRA `(.L_x_1739) ;  /* 0x00000004000c7947 */ /* 0x000fea0003800000 */
.L_x_1759:
[----:B------:R-:W-:Y:S01]  /*7320*/  IMAD.U32 R17, R17, 0x10000, RZ ;  /* 0x0001000011117824 */ /* 0x000fe200078e00ff */
[----:B------:R-:W-:-:S03]  /*7330*/  CS2R R6, SRZ ;  /* 0x0000000000067805 */ /* 0x000fc6000001ff00 */
[----:B------:R-:W-:-:S06]  /*7340*/  FMUL.FTZ R4, R17, 1 ;  /* 0x3f80000011047820 */ /* 0x000fcc0000410000 */
[----:B------:R-:W0:Y:S02]  /*7350*/  F2F.F64.F32 R4, R4 ;  /* 0x0000000400047310 */ /* 0x000e240000201800 */
[----:B0-----:R0:W-:Y:S01]  /*7360*/  STG.E.128 desc[UR36][R8.64], R4 ;  /* 0x0000000408007986 */ /* 0x0011e2000c101d24 */
[----:B------:R-:W-:Y:S05]  /*7370*/  BRA `(.L_x_1739) ;  /* 0x0000000000f47947 */ /* 0x000fea0003800000 */
.L_x_1758:
[----:B------:R-:W-:-:S13]  /*7380*/  ISETP.NE.AND P0, PT, R0, 0xf, PT ;  /* 0x0000000f0000780c */ /* 0x000fda0003f05270 */
[----:B------:R-:W-:Y:S05]  /*7390*/  @!P0 BRA `(.L_x_1760) ;  /* 0x0000000000e88947 */ /* 0x000fea0003800000 */
[----:B------:R-:W-:-:S13]  /*73a0*/  ISETP.NE.AND P0, PT, R0, 0x17, PT ;  /* 0x000000170000780c */ /* 0x000fda0003f05270 */
[----:B------:R-:W-:Y:S05]  /*73b0*/  @!P0 BRA `(.L_x_1761) ;  /* 0x0000000000908947 */ /* 0x000fea0003800000 */
[----:B------:R-:W-:-:S13]  /*73c0*/  ISETP.NE.AND P0, PT, R0, 0x18, PT ;  /* 0x000000180000780c */ /* 0x000fda0003f05270 */
[----:B------:R-:W-:Y:S05]  /*73d0*/  @!P0 BRA `(.L_x_1762) ;  /* 0x0000000000448947 */ /* 0x000fea0003800000 */
.L_x_1738:
        /* <DEDUP_REMOVED lines=16> */
.L_x_1763:
[----:B------:R-:W-:Y:S05]  /*74e0*/  BRA `(.L_x_1739) ;  /* 0x0000000000987947 */ /* 0x000fea0003800000 */
.L_x_1762:
[----:B------:R-:W-:Y:S01]  /*74f0*/  IMAD.U32 R17, R17, 0x10000, RZ ;  /* 0x0001000011117824 */ /* 0x000fe200078e00ff */
        /* <DEDUP_REMOVED lines=12> */
.L_x_1765:
[----:B------:R-:W-:Y:S05]  /*75c0*/  BSYNC.RECONVERGENT B0 ;  /* 0x0000000000007941 */ /* 0x000fea0003800200 */
.L_x_1764:
[----:B------:R-:W-:-:S05]  /*75d0*/  LOP3.LUT R3, R0, 0x80, R3, 0xf8, !PT ;  /* 0x0000008000037812 */ /* 0x000fca00078ef803 */
[----:B------:R0:W-:Y:S01]  /*75e0*/  STG.E.U8 desc[UR36][R8.64], R3 ;  /* 0x0000000308007986 */ /* 0x0001e2000c101124 */
[----:B------:R-:W-:Y:S05]  /*75f0*/  BRA `(.L_x_1739) ;  /* 0x0000000000547947 */ /* 0x000fea0003800000 */
.L_x_1761:
[----:B------:R-:W-:Y:S01]  /*7600*/  IMAD.U32 R3, R17, 0x10000, RZ ;  /* 0x0001000011037824 */ /* 0x000fe200078e00ff */
        /* <DEDUP_REMOVED lines=11> */
.L_x_1767:
[----:B------:R-:W-:Y:S01]  /*76c0*/  IMAD.MOV.U32 R0, RZ, RZ, 0x7f ;  /* 0x0000007fff007424 */ /* 0x000fe200078e00ff */
[----:B------:R-:W-:-:S04]  /*76d0*/  ISETP.GT.U32.AND P0, PT, R4, 0x7f800000, PT ;  /* 0x7f8000000400780c */ /* 0x000fc80003f04070 */
[----:B------:R-:W-:-:S09]  /*76e0*/  SEL R0, R0, 0x7c, P0 ;  /* 0x0000007c00007807 */ /* 0x000fd20000000000 */
.L_x_1768:
[----:B------:R-:W-:Y:S05]  /*76f0*/  BSYNC.RECONVERGENT B0 ;  /* 0x0000000000007941 */ /* 0x000fea0003800200 */
.L_x_1766:
[----:B------:R-:W-:-:S04]  /*7700*/  SHF.R.U32.HI R3, RZ, 0x18, R3 ;  /* 0x00000018ff037819 */ /* 0x000fc80000011603 */
[----:B------:R-:W-:-:S05]  /*7710*/  LOP3.LUT R3, R0, 0x80, R3, 0xf8, !PT ;  /* 0x0000008000037812 */ /* 0x000fca00078ef803 */
[----:B------:R0:W-:Y:S01]  /*7720*/  STG.E.U8 desc[UR36][R8.64], R3 ;  /* 0x0000000308007986 */ /* 0x0001e2000c101124 */
[----:B------:R-:W-:Y:S05]  /*7730*/  BRA `(.L_x_1739) ;  /* 0x0000000000047947 */ /* 0x000fea0003800000 */
.L_x_1760:
[----:B------:R0:W-:Y:S02]  /*7740*/  STG.E.U16 desc[UR36][R8.64], R17 ;  /* 0x0000001108007986 */ /* 0x0001e4000c101524 */
.L_x_1739:
[----:B------:R-:W-:-:S07]  /*7750*/  VIADD R25, R25, 0x80 ;  /* 0x0000008019197836 */ /* 0x000fce0000000000 */
.L_x_1698:
[----:B------:R-:W-:Y:S05]  /*7760*/  BSYNC.RECONVERGENT B6 ;  /* 0x0000000000067941 */ /* 0x000fea0003800200 */
.L_x_1697:
[----:B------:R-:W-:-:S13]  /*7770*/  ISETP.GE.AND P0, PT, R25, R16, PT ;  /* 0x000000101900720c */ /* 0x000fda0003f06270 */
[----:B------:R-:W-:Y:S05]  /*7780*/  @P0 EXIT ;  /* 0x000000000000094d */ /* 0x000fea0003800000 */
[----:B0---4-:R-:W0:Y:S01]  /*7790*/  LDC.64 R4, c[0x0][0x390] ;  /* 0x0000e400ff047b82 */ /* 0x011e220000000a00 */
[----:B------:R-:W3:Y:S01]  /*77a0*/  LDCU UR4, c[0x0][0x3b0] ;  /* 0x00007600ff0477ac */ /* 0x000ee20008000800 */
[----:B-12---:R-:W-:Y:S01]  /*77b0*/  PRMT R0, R18, 0x9910, RZ ;  /* 0x0000991012007816 */ /* 0x006fe200000000ff */
[----:B------:R-:W-:-:S03]  /*77c0*/  IMAD R2, R2, 0x200, R25 ;  /* 0x0000020002027824 */ /* 0x000fc600078e0219 */
[----:B------:R-:W-:Y:S01]  /*77d0*/  ISETP.GT.AND P1, PT, R0, 0x9, PT ;  /* 0x000000090000780c */ /* 0x000fe20003f24270 */
[----:B---3--:R-:W-:-:S05]  /*77e0*/  IMAD R3, R2, UR4, RZ ;  /* 0x0000000402037c24 */ /* 0x008fca000f8e02ff */
        /* <DEDUP_REMOVED lines=13> */
[----:B0-----:R-:W-:Y:S01]  /*78c0*/  STG.E.U8 desc[UR36][R2.64], R19 ;  /* 0x0000001302007986 */ /* 0x001fe2000c101124 */
[----:B------:R-:W-:Y:S05]  /*78d0*/  EXIT ;  /* 0x000000000000794d */ /* 0x000fea0003800000 */
.L_x_1772:
[----:B------:R-:W-:-:S06]  /*78e0*/  IMAD.U32 R5, R19, 0x10000, RZ ;  /* 0x0001000013057824 */ /* 0x000fcc00078e00ff */
[----:B------:R-:W0:Y:S02]  /*78f0*/  F2I.S64.TRUNC R4, R5 ;  /* 0x0000000500047311 */ /* 0x000e24000020d900 */
[----:B0-----:R-:W-:Y:S01]  /*7900*/  STG.E.U8 desc[UR36][R2.64], R4 ;  /* 0x0000000402007986 */ /* 0x001fe2000c101124 */
[----:B------:R-:W-:Y:S05]  /*7910*/  EXIT ;  /* 0x000000000000794d */ /* 0x000fea0003800000 */
.L_x_1771:
        /* <DEDUP_REMOVED lines=8> */
[----:B0-----:R-:W-:Y:S01]  /*79a0*/  STG.E.64 desc[UR36][R2.64], R4 ;  /* 0x0000000402007986 */ /* 0x001fe2000c101b24 */
[----:B------:R-:W-:Y:S05]  /*79b0*/  EXIT ;  /* 0x000000000000794d */ /* 0x000fea0003800000 */
.L_x_1775:
[----:B------:R-:W-:-:S06]  /*79c0*/  IMAD.U32 R19, R19, 0x10000, RZ ;  /* 0x0001000013137824 */ /* 0x000fcc00078e00ff */
[----:B------:R-:W0:Y:S02]  /*79d0*/  F2I.FTZ.TRUNC.NTZ R19, R19 ;  /* 0x0000001300137305 */ /* 0x000e24000021f100 */
[----:B0-----:R-:W-:Y:S01]  /*79e0*/  STG.E desc[UR36][R2.64], R19 ;  /* 0x0000001302007986 */ /* 0x001fe2000c101924 */
[----:B------:R-:W-:Y:S05]  /*79f0*/  EXIT ;  /* 0x000000000000794d */ /* 0x000fea0003800000 */
.L_x_1774:
[----:B------:R-:W-:-:S06]  /*7a00*/  IMAD.U32 R19, R19, 0x10000, RZ ;  /* 0x0001000013137824 */ /* 0x000fcc00078e00ff */
[----:B------:R-:W0:Y:S02]  /*7a10*/  F2I.FTZ.TRUNC.NTZ R19, R19 ;  /* 0x0000001300137305 */ /* 0x000e24000021f100 */
[----:B0-----:R-:W-:Y:S01]  /*7a20*/  STG.E.U16 desc[UR36][R2.64], R19 ;  /* 0x0000001302007986 */ /* 0x001fe2000c101524 */
[----:B------:R-:W-:Y:S05]  /*7a30*/  EXIT ;  /* 0x000000000000794d */ /* 0x000fea0003800000 */
.L_x_1770:
[----:B------:R-:W-:-:S13]  /*7a40*/  ISETP.GT.AND P0, PT, R0, 0x6, PT ;  /* 0x000000060000780c */ /* 0x000fda0003f04270 */
[----:B------:R-:W-:Y:S05]  /*7a50*/  @P0 BRA `(.L_x_1776) ;  /* 0x00000000002c0947 */ /* 0x000fea0003800000 */
[----:B------:R-:W-:-:S13]  /*7a60*/  ISETP.NE.AND P0, PT, R0, 0x5, PT ;  /* 0x000000050000780c */ /* 0x000fda0003f05270 */
[----:B------:R-:W-:Y:S05]  /*7a70*/  @!P0 BRA `(.L_x_1777) ;  /* 0x0000000000148947 */ /* 0x000fea0003800000 */
[----:B------:R-:W-:-:S13]  /*7a80*/  ISETP.NE.AND P0, PT, R0, 0x6, PT ;  /* 0x000000060000780c */ /* 0x000fda0003f05270 */
[----:B------:R-:W-:Y:S05]  /*7a90*/  @P0 BRA `(.L_x_1773) ;  /* 0x0000000800300947 */ /* 0x000fea0003800000 */
[----:B------:R-:W-:-:S05]  /*7aa0*/  IMAD.U32 R19, R19, 0x10000, RZ ;  /* 0x0001000013137824 */ /* 0x000fca00078e00ff */
[----:B------:R-:W-:Y:S01]  /*7ab0*/  STG.E desc[UR36][R2.64], R19 ;  /* 0x0000001302007986 */ /* 0x000fe2000c101924 */
[----:B------:R-:W-:Y:S05]  /*7ac0*/  EXIT ;  /* 0x000000000000794d */ /* 0x000fea0003800000 */
.L_x_1777:
[----:B------:R-:W-:-:S05]  /*7ad0*/  IMAD.U32 R0, R19, 0x10000, RZ ;  /* 0x0001000013007824 */ /* 0x000fca00078e00ff */
[----:B------:R-:W-:-:S05]  /*7ae0*/  F2FP.F16.F32.PACK_AB R0, RZ, R0 ;  /* 0x00000000ff00723e */ /* 0x000fca00000000ff */
[----:B------:R-:W-:Y:S01]  /*7af0*/  STG.E.U16 desc[UR36][R2.64], R0 ;  /* 0x0000000002007986 */ /* 0x000fe2000c101524 */
[----:B------:R-:W-:Y:S05]  /*7b00*/  EXIT ;  /* 0x000000000000794d */ /* 0x000fea0003800000 */
.L_x_1776:
        /* <DEDUP_REMOVED lines=8> */
[----:B------:R-:W-:Y:S01]  /*7b90*/  STG.E.64 desc[UR36][R2.64], R4 ;  /* 0x0000000402007986 */ /* 0x000fe2000c101b24 */
[----:B------:R-:W-:Y:S05]  /*7ba0*/  EXIT ;  /* 0x000000000000794d */ /* 0x000fea0003800000 */
.L_x_1779:
[----:B------:R-:W-:-:S05]  /*7bb0*/  IMAD.U32 R19, R19, 0x10000, RZ ;  /* 0x0001000013137824 */ /* 0x000fca00078e00ff */
[----:B------:R-:W-:-:S04]  /*7bc0*/  F2FP.F16.F32.PACK_AB R5, RZ, R19 ;  /* 0x00000013ff05723e */ /* 0x000fc800000000ff */
[----:B------:R-:W-:-:S05]  /*7bd0*/  PRMT R5, R5, 0x5410, RZ ;  /* 0x0000541005057816 */ /* 0x000fca00000000ff */
[----:B------:R-:W-:Y:S01]  /*7be0*/  STG.E desc[UR36][R2.64], R5 ;  /* 0x0000000502007986 */ /* 0x000fe2000c101924 */
[----:B------:R-:W-:Y:S05]  /*7bf0*/  EXIT ;  /* 0x000000000000794d */ /* 0x000fea0003800000 */
.L_x_1778:
[----:B------:R-:W-:-:S04]  /*7c00*/  IMAD.U32 R4, R19, 0x10000, RZ ;  /* 0x0001000013047824 */ /* 0x000fc800078e00ff */
[----:B------:R-:W-:-:S06]  /*7c10*/  FMUL.FTZ R4, R4, 1 ;  /* 0x3f80000004047820 */ /* 0x000fcc0000410000 */
[----:B------:R-:W0:Y:S02]  /*7c20*/  F2F.F64.F32 R4, R4 ;  /* 0x0000000400047310 */ /* 0x000e240000201800 */
[----:B0-----:R-:W-:Y:S01]  /*7c30*/  STG.E.64 desc[UR36][R2.64], R4 ;  /* 0x0000000402007986 */ /* 0x001fe2000c101b24 */
[----:B------:R-:W-:Y:S05]  /*7c40*/  EXIT ;  /* 0x000000000000794d */ /* 0x000fea0003800000 */
.L_x_1769:
        /* <DEDUP_REMOVED lines=12> */
[----:B0-----:R-:W-:Y:S01]  /*7d10*/  STG.E.U16 desc[UR36][R2.64], R5 ;  /* 0x0000000502007986 */ /* 0x001fe2000c101524 */
[----:B------:R-:W-:Y:S05]  /*7d20*/  EXIT ;  /* 0x000000000000794d */ /* 0x000fea0003800000 */
.L_x_1783:
        /* <DEDUP_REMOVED lines=18> */
.L_x_1786:
[----:B------:R-:W-:-:S04]  /*7e50*/  SHF.R.U32.HI R5, RZ, 0x18, R5 ;  /* 0x00000018ff057819 */ /* 0x000fc80000011605 */
[----:B------:R-:W-:-:S07]  /*7e60*/  LOP3.LUT R0, R0, 0x80, R5, 0xf8, !PT ;  /* 0x0000008000007812 */ /* 0x000fce00078ef805 */
.L_x_1785:
[----:B------:R-:W-:Y:S05]  /*7e70*/  BSYNC.RECONVERGENT B0 ;  /* 0x0000000000007941 */ /* 0x000fea0003800200 */
.L_x_1784:
[----:B------:R-:W-:Y:S01]  /*7e80*/  STG.E.U8 desc[UR36][R2.64], R0 ;  /* 0x0000000002007986 */ /* 0x000fe2000c101124 */
[----:B------:R-:W-:Y:S05]  /*7e90*/  EXIT ;  /* 0x000000000000794d */ /* 0x000fea0003800000 */
.L_x_1782:
        /* <DEDUP_REMOVED lines=18> */
.L_x_1789:
[----:B------:R-:W-:-:S04]  /*7fc0*/  SHF.R.U32.HI R5, RZ, 0x18, R5 ;  /* 0x00000018ff057819 */ /* 0x000fc80000011605 */
[----:B------:R-:W-:-:S07]  /*7fd0*/  LOP3.LUT R0, R0, 0x80, R5, 0xf8, !PT ;  /* 0x0000008000007812 */ /* 0x000fce00078ef805 */
.L_x_1788:
[----:B------:R-:W-:Y:S05]  /*7fe0*/  BSYNC.RECONVERGENT B0 ;  /* 0x0000000000007941 */ /* 0x000fea0003800200 */
.L_x_1787:
[----:B------:R-:W-:Y:S01]  /*7ff0*/  STG.E.U8 desc[UR36][R2.64], R0 ;  /* 0x0000000002007986 */ /* 0x000fe2000c101124 */
[----:B------:R-:W-:Y:S05]  /*8000*/  EXIT ;  /* 0x000000000000794d */ /* 0x000fea0003800000 */
.L_x_1781:
[----:B------:R-:W-:-:S13]  /*8010*/  ISETP.NE.AND P0, PT, R0, 0x1c, PT ;  /* 0x0000001c0000780c */ /* 0x000fda0003f05270 */
[----:B------:R-:W-:Y:S05]  /*8020*/  @!P0 BRA `(.L_x_1790) ;  /* 0x0000000000608947 */ /* 0x000fea0003800000 */
[----:B------:R-:W-:-:S13]  /*8030*/  ISETP.NE.AND P0, PT, R0, 0x1d, PT ;  /* 0x0000001d0000780c */ /* 0x000fda0003f05270 */
[----:B------:R-:W-:Y:S05]  /*8040*/  @!P0 BRA `(.L_x_1791) ;  /* 0x0000000000488947 */ /* 0x000fea0003800000 */
[----:B------:R-:W-:-:S13]  /*8050*/  ISETP.NE.AND P0, PT, R0, 0x2c, PT ;  /* 0x0000002c0000780c */ /* 0x000fda0003f05270 */
[----:B------:R-:W-:Y:S05]  /*8060*/  @P0 BRA `(.L_x_1773) ;  /* 0x0000000000bc0947 */ /* 0x000fea0003800000 */
[----:B------:R-:W-:Y:S02]  /*8070*/  IMAD.U32 R19, R19, 0x10000, RZ ;  /* 0x0001000013137824 */ /* 0x000fe400078e00ff */
[----:B------:R-:W-:-:S03]  /*8080*/  IMAD.MOV.U32 R5, RZ, RZ, 0xff ;  /* 0x000000ffff057424 */ /* 0x000fc600078e00ff */
[----:B------:R-:W-:-:S04]  /*8090*/  SHF.R.U32.HI R6, RZ, 0x17, R19 ;  /* 0x00000017ff067819 */ /* 0x000fc80000011613 */
[----:B------:R-:W-:-:S04]  /*80a0*/  LOP3.LUT R4, R6, 0xff, RZ, 0xc0, !PT ;  /* 0x000000ff06047812 */ /* 0x000fc800078ec0ff */
        /* <DEDUP_REMOVED lines=12> */
.L_x_1791:
[----:B------:R-:W-:-:S06]  /*8170*/  IMAD.U32 R4, R19, 0x10000, RZ ;  /* 0x0001000013047824 */ /* 0x000fcc00078e00ff */
[----:B------:R-:W0:Y:S02]  /*8180*/  F2I.U64.TRUNC R4, R4 ;  /* 0x0000000400047311 */ /* 0x000e24000020d800 */
[----:B0-----:R-:W-:Y:S01]  /*8190*/  STG.E.64 desc[UR36][R2.64], R4 ;  /* 0x0000000402007986 */ /* 0x001fe2000c101b24 */
[----:B------:R-:W-:Y:S05]  /*81a0*/  EXIT ;  /* 0x000000000000794d */ /* 0x000fea0003800000 */
.L_x_1790:
[----:B------:R-:W-:-:S06]  /*81b0*/  IMAD.U32 R19, R19, 0x10000, RZ ;  /* 0x0001000013137824 */ /* 0x000fcc00078e00ff */
[----:B------:R-:W0:Y:S02]  /*81c0*/  F2I.FTZ.U32.TRUNC.NTZ R19, R19 ;  /* 0x0000001300137305 */ /* 0x000e24000021f000 */
[----:B0-----:R-:W-:Y:S01]  /*81d0*/  STG.E desc[UR36][R2.64], R19 ;  /* 0x0000001302007986 */ /* 0x001fe2000c101924 */
[----:B------:R-:W-:Y:S05]  /*81e0*/  EXIT ;  /* 0x000000000000794d */ /* 0x000fea0003800000 */
.L_x_1780:
        /* <DEDUP_REMOVED lines=9> */
[----:B------:R-:W-:Y:S01]  /*8280*/  STG.E.U8 desc[UR36][R2.64], R5 ;  /* 0x0000000502007986 */ /* 0x000fe2000c101124 */
[----:B------:R-:W-:Y:S05]  /*8290*/  EXIT ;  /* 0x000000000000794d */ /* 0x000fea0003800000 */
.L_x_1793:
[----:B------:R-:W-:Y:S01]  /*82a0*/  IMAD.U32 R19, R19, 0x10000, RZ ;  /* 0x0001000013137824 */ /* 0x000fe200078e00ff */
[----:B------:R-:W-:-:S03]  /*82b0*/  CS2R R6, SRZ ;  /* 0x0000000000067805 */ /* 0x000fc6000001ff00 */
[----:B------:R-:W-:-:S06]  /*82c0*/  FMUL.FTZ R4, R19, 1 ;  /* 0x3f80000013047820 */ /* 0x000fcc0000410000 */
[----:B------:R-:W0:Y:S02]  /*82d0*/  F2F.F64.F32 R4, R4 ;  /* 0x0000000400047310 */ /* 0x000e240000201800 */
[----:B0-----:R-:W-:Y:S01]  /*82e0*/  STG.E.128 desc[UR36][R2.64], R4 ;  /* 0x0000000402007986 */ /* 0x001fe2000c101d24 */
[----:B------:R-:W-:Y:S05]  /*82f0*/  EXIT ;  /* 0x000000000000794d */ /* 0x000fea0003800000 */
.L_x_1792:
[----:B------:R-:W-:-:S13]  /*8300*/  ISETP.NE.AND P0, PT, R0, 0xf, PT ;  /* 0x0000000f0000780c */ /* 0x000fda0003f05270 */
[----:B------:R-:W-:Y:S05]  /*8310*/  @!P0 BRA `(.L_x_1794) ;  /* 0x0000000000e88947 */ /* 0x000fea0003800000 */
[----:B------:R-:W-:-:S13]  /*8320*/  ISETP.NE.AND P0, PT, R0, 0x17, PT ;  /* 0x000000170000780c */ /* 0x000fda0003f05270 */
[----:B------:R-:W-:Y:S05]  /*8330*/  @!P0 BRA `(.L_x_1795) ;  /* 0x0000000000908947 */ /* 0x000fea0003800000 */
[----:B------:R-:W-:-:S13]  /*8340*/  ISETP.NE.AND P0, PT, R0, 0x18, PT ;  /* 0x000000180000780c */ /* 0x000fda0003f05270 */
[----:B------:R-:W-:Y:S05]  /*8350*/  @!P0 BRA `(.L_x_1796) ;  /* 0x0000000000448947 */ /* 0x000fea0003800000 */
.L_x_1773:
[----:B------:R-:W-:Y:S01]  /*8360*/  MOV R0, 0x0 ;  /* 0x0000000000007802 */ /* 0x000fe20000000f00 */
[----:B------:R-:W0:Y:S01]  /*8370*/  LDCU.64 UR4, c[0x4][0x1a8] ;  /* 0x01003500ff0477ac */ /* 0x000e220008000a00 */
[----:B------:R-:W-:Y:S02]  /*8380*/  IMAD.MOV.U32 R8, RZ, RZ, 0x65 ;  /* 0x00000065ff087424 */ /* 0x000fe400078e00ff */
        /* <DEDUP_REMOVED lines=13> */
.L_x_1797:
[----:B------:R-:W-:Y:S05]  /*8460*/  EXIT ;  /* 0x000000000000794d */ /* 0x000fea0003800000 */
.L_x_1796:
        /* <DEDUP_REMOVED lines=13> */
.L_x_1799:
[----:B------:R-:W-:Y:S05]  /*8540*/  BSYNC.RECONVERGENT B0 ;  /* 0x0000000000007941 */ /* 0x000fea0003800200 */
.L_x_1798:
[----:B------:R-:W-:-:S05]  /*8550*/  LOP3.LUT R5, R0, 0x80, R5, 0xf8, !PT ;  /* 0x0000008000057812 */ /* 0x000fca00078ef805 */
[----:B------:R-:W-:Y:S01]  /*8560*/  STG.E.U8 desc[UR36][R2.64], R5 ;  /* 0x0000000502007986 */ /* 0x000fe2000c101124 */
[----:B------:R-:W-:Y:S05]  /*8570*/  EXIT ;  /* 0x000000000000794d */ /* 0x000fea0003800000 */
.L_x_1795:
        /* <DEDUP_REMOVED lines=12> */
.L_x_1801:
[----:B------:R-:W-:Y:S01]  /*8640*/  IMAD.MOV.U32 R0, RZ, RZ, 0x7f ;  /* 0x0000007fff007424 */ /* 0x000fe200078e00ff */
[----:B------:R-:W-:-:S04]  /*8650*/  ISETP.GT.U32.AND P0, PT, R4, 0x7f800000, PT ;  /* 0x7f8000000400780c */ /* 0x000fc80003f04070 */
[----:B------:R-:W-:-:S09]  /*8660*/  SEL R0, R0, 0x7c, P0 ;  /* 0x0000007c00007807 */ /* 0x000fd20000000000 */
.L_x_1802:
[----:B------:R-:W-:Y:S05]  /*8670*/  BSYNC.RECONVERGENT B0 ;  /* 0x0000000000007941 */ /* 0x000fea0003800200 */
.L_x_1800:
[----:B------:R-:W-:-:S04]  /*8680*/  SHF.R.U32.HI R5, RZ, 0x18, R5 ;  /* 0x00000018ff057819 */ /* 0x000fc80000011605 */
[----:B------:R-:W-:-:S05]  /*8690*/  LOP3.LUT R5, R0, 0x80, R5, 0xf8, !PT ;  /* 0x0000008000057812 */ /* 0x000fca00078ef805 */
[----:B------:R-:W-:Y:S01]  /*86a0*/  STG.E.U8 desc[UR36][R2.64], R5 ;  /* 0x0000000502007986 */ /* 0x000fe2000c101124 */
[----:B------:R-:W-:Y:S05]  /*86b0*/  EXIT ;  /* 0x000000000000794d */ /* 0x000fea0003800000 */
.L_x_1794:
[----:B------:R-:W-:Y:S01]  /*86c0*/  STG.E.U16 desc[UR36][R2.64], R19 ;  /* 0x0000001302007986 */ /* 0x000fe2000c101524 */
[----:B------:R-:W-:Y:S05]  /*86d0*/  EXIT ;  /* 0x000000000000794d */ /* 0x000fea0003800000 */
.L_x_1803:
        /* <DEDUP_REMOVED lines=10> */
.L_x_16950:


//--------------------- .text._ZN2at6native18elementwise_kernelILi128ELi4EZNS0_22gpu_kernel_impl_nocastINS0_13AUnaryFunctorIN3c108BFloat16ES5_S5_NS0_15binary_internal10MulFunctorIfEEEEEEvRNS_18TensorIteratorBaseERKT_EUliE_EEviT1_ --------------------------
	.section	.text._ZN2at6native18elementwise_kernelILi128ELi4EZNS0_22gpu_kernel_impl_nocastINS0_13AUnaryFunctorIN3c108BFloat16ES5_S5_NS0_15binary_internal10MulFunctorIfEEEEEEvRNS_18TensorIteratorBaseERKT_EUliE_EEviT1_,"ax",@progbits
	.align	128
        .global         _ZN2at6native18elementwise_kernelILi128ELi4EZNS0_22gpu_kernel_impl_nocastINS0_13AUnaryFunctorIN3c108BFloat16ES5_S5_NS0_15binary_internal10MulFunctorIfEEEEEEvRNS_18TensorIteratorBaseERKT_EUliE_EEviT1_
        .type           _ZN2at6native18elementwise_kernelILi128ELi4EZNS0_22gpu_kernel_impl_nocastINS0_13AUnaryFunctorIN3c108BFloat16ES5_S5_NS0_15binary_internal10MulFunctorIfEEEEEEvRNS_18TensorIteratorBaseERKT_EUliE_EEviT1_,@function
        .size           _ZN2at6native18elementwise_kernelILi128ELi4EZNS0_22gpu_kernel_impl_nocastINS0_13AUnaryFunctorIN3c108BFloat16ES5_S5_NS0_15binary_internal10MulFunctorIfEEEEEEvRNS_18TensorIteratorBaseERKT_EUliE_EEviT1_,(.L_x_16951 - _ZN2at6native18elementwise_kernelILi128ELi4EZNS0_22gpu_kernel_impl_nocastINS0_13AUnaryFunctorIN3c108BFloat16ES5_S5_NS0_15binary_internal10MulFunctorIfEEEEEEvRNS_18TensorIteratorBaseERKT_EUliE_EEviT1_)
        .other          _ZN2at6native18elementwise_kernelILi128ELi4EZNS0_22gpu_kernel_impl_nocastINS0_13AUnaryFunctorIN3c108BFloat16ES5_S5_NS0_15binary_internal10MulFunctorIfEEEEEEvRNS_18TensorIteratorBaseERKT_EUliE_EEviT1_,@"STO_CUDA_ENTRY STV_DEFAULT"
_ZN2at6native18elementwise_kernelILi128ELi4EZNS0_22gpu_kernel_impl_nocastINS0_13AUnaryFunctorIN3c108BFloat16ES5_S5_NS0_15binary_internal10MulFunctorIfEEEEEEvRNS_18TensorIteratorBaseERKT_EUliE_EEviT1_:
.text._ZN2at6native18elementwise_kernelILi128ELi4EZNS0_22gpu_kernel_impl_nocastINS0_13AUnaryFunctorIN3c108BFloat16ES5_S5_NS0_15binary_internal10MulFunctorIfEEEEEEvRNS_18TensorIteratorBaseERKT_EUliE_EEviT1_:
        /* <DEDUP_REMOVED lines=14> */
[----:B------:R-:W0:Y:S01]  /*00e0*/  LDC.64 R4, c[0x0][0x588] ;  /* 0x00016200ff047b82 */ /* 0x000e220000000a00 */
[----:B------:R-:W1:Y:S01]  /*00f0*/  LDCU UR5, c[0x0][0x594] ;  /* 0x0000b280ff0577ac */ /* 0x000e620008000800 */
[----:B0-----:R-:W2:Y:S06]  /*0100*/  LDG.E.U16 R4, desc[UR6][R4.64] ;  /* 0x0000000604047981 */ /* 0x001eac000c1e1500 */
[----:B------:R-:W0:Y:S01]  /*0110*/  LDC.64 R6, c[0x0][0x580] ;  /* 0x00016000ff067b82 */ /* 0x000e220000000a00 */
[----:B------:R-:W-:-:S04]  /*0120*/  IADD3 R3, PT, PT, R3, 0x80, RZ ;  /* 0x0000008003037810 */ /* 0x000fc80007ffe0ff */
[----:B------:R-:W-:Y:S02]  /*0130*/  ISETP.GE.AND P0, PT, R3, UR4, PT ;  /* 0x0000000403007c0c */ /* 0x000fe4000bf06270 */
[----:B--2---:R-:W-:-:S05]  /*0140*/  SHF.L.U32 R0, R4, 0x10, RZ ;  /* 0x0000001004007819 */ /* 0x004fca00000006ff */
[----:B-1----:R-:W-:-:S06]  /*0150*/  FMUL.FTZ R0, R0, UR5 ;  /* 0x0000000500007c20 */ /* 0x002fcc0008410000 */
[----:B------:R-:W-:Y:S05]  /*0160*/  @P0 BREAK.RELIABLE B1 ;  /* 0x0000000000010942 */ /* 0x000fea0003800100 */
[----:B------:R-:W-:-:S05]  /*0170*/  F2FP.BF16.F32.PACK_AB R0, RZ, R0 ;  /* 0x00000000ff00723e */ /* 0x000fca00000010ff */
[----:B0-----:R0:W-:Y:S01]  /*0180*/  STG.E.U16 desc[UR6][R6.64], R0 ;  /* 0x0000000006007986 */ /* 0x0011e2000c101506 */
[----:B------:R-:W-:Y:S05]  /*0190*/  @P0 BRA `(.L_x_1808) ;  /* 0x0000000000580947 */ /* 0x000fea0003800000 */
[----:B------:R-:W1:Y:S01]  /*01a0*/  LDC.64 R4, c[0x0][0x588] ;  /* 0x00016200ff047b82 */ /* 0x000e620000000a00 */
[----:B------:R-:W2:Y:S01]  /*01b0*/  LDCU UR5, c[0x0][0x594] ;  /* 0x0000b280ff0577ac */ /* 0x000ea20008000800 */
[----:B-1----:R-:W3:Y:S06]  /*01c0*/  LDG.E.U16 R4, desc[UR6][R4.64] ;  /* 0x0000000604047981 */ /* 0x002eec000c1e1500 */
[----:B0-----:R-:W0:Y:S01]  /*01d0*/  LDC.64 R6, c[0x0][0x580] ;  /* 0x00016000ff067b82 */ /* 0x001e220000000a00 */
[----:B------:R-:W-:Y:S02]  /*01e0*/  IADD3 R3, PT, PT, R3, 0x80, RZ ;  /* 0x0000008003037810 */ /* 0x000fe40007ffe0ff */
[----:B---3--:R-:W-:-:S05]  /*01f0*/  SHF.L.U32 R0, R4, 0x10, RZ ;  /* 0x0000001004007819 */ /* 0x008fca00000006ff */
[----:B--2---:R-:W-:-:S05]  /*0200*/  FMUL.FTZ R0, R0, UR5 ;  /* 0x0000000500007c20 */ /* 0x004fca0008410000 */
[----:B------:R-:W-:-:S05]  /*0210*/  F2FP.BF16.F32.PACK_AB R0, RZ, R0 ;  /* 0x00000000ff00723e */ /* 0x000fca00000010ff */
[----:B0-----:R0:W-:Y:S02]  /*0220*/  STG.E.U16 desc[UR6][R6.64], R0 ;  /* 0x0000000006007986 */ /* 0x0011e4000c101506 */
.L_x_1807:
[----:B------:R-:W-:-:S13]  /*0230*/  ISETP.GE.AND P0, PT, R3, UR4, PT ;  /* 0x0000000403007c0c */ /* 0x000fda000bf06270 */
[----:B------:R-:W-:Y:S05]  /*0240*/  @P0 BREAK.RELIABLE B1 ;  /* 0x0000000000010942 */ /* 0x000fea0003800100 */
[----:B------:R-:W-:Y:S05]  /*0250*/  @P0 BRA `(.L_x_1808) ;  /* 0x0000000000280947 */ /* 0x000fea0003800000 */
[----:B------:R-:W-:Y:S05]  /*0260*/  BSYNC.RELIABLE B1 ;  /* 0x0000000000017941 */ /* 0x000fea0003800100 */
.L_x_1806:
        /* <DEDUP_REMOVED lines=9> */
.L_x_1808:
[----:B------:R-:W-:Y:S05]  /*0300*/  BSYNC.RECONVERGENT B0 ;  /* 0x0000000000007941 */ /* 0x000fea0003800200 */
.L_x_1805:
[----:B------:R-:W-:Y:S05]  /*0310*/  WARPSYNC.ALL ;  /* 0x0000000000007948 */ /* 0x000fea0003800000 */
[----:B------:R-:W-:-:S13]  /*0320*/  ISETP.GE.AND P0, PT, R3, UR4, PT ;  /* 0x0000000403007c0c */ /* 0x000fda000bf06270 */
[----:B------:R-:W-:Y:S05]  /*0330*/  @P0 EXIT ;  /* 0x000000000000094d */ /* 0x000fea0003800000 */
[----:B------:R-:W2:Y:S01]  /*0340*/  LDC.64 R2, c[0x0][0x588] ;  /* 0x00016200ff027b82 */ /* 0x000ea20000000a00 */
[----:B------:R-:W3:Y:S01]  /*0350*/  LDCU UR4, c[0x0][0x594] ;  /* 0x0000b280ff0477ac */ /* 0x000ee20008000800 */
[----:B--2---:R-:W0:Y:S06]  /*0360*/  LDG.E.U16 R2, desc[UR6][R2.64] ;  /* 0x0000000602027981 */ /* 0x004e2c000c1e1500 */
[----:B------:R-:W2:Y:S01]  /*0370*/  LDC.64 R4, c[0x0][0x580] ;  /* 0x00016000ff047b82 */ /* 0x000ea20000000a00 */
[----:B01----:R-:W-:-:S05]  /*0380*/  SHF.L.U32 R0, R2, 0x10, RZ ;  /* 0x0000001002007819 */ /* 0x003fca00000006ff */
[----:B---3--:R-:W-:-:S05]  /*0390*/  FMUL.FTZ R0, R0, UR4 ;  /* 0x0000000400007c20 */ /* 0x008fca0008410000 */
[----:B------:R-:W-:-:S05]  /*03a0*/  F2FP.BF16.F32.PACK_AB R0, RZ, R0 ;  /* 0x00000000ff00723e */ /* 0x000fca00000010ff */
[----:B--2---:R-:W-:Y:S01]  /*03b0*/  STG.E.U16 desc[UR6][R4.64], R0 ;  /* 0x0000000004007986 */ /* 0x004fe2000c101506 */
[----:B------:R-:W-:Y:S05]  /*03c0*/  EXIT ;  /* 0x000000000000794d */ /* 0x000fea0003800000 */
.L_x_1804:
        /* <DEDUP_REMOVED lines=9> */
[----:B------:R-:W-:Y:S01]  /*0460*/  MOV R5, R3 ;  /* 0x0000000300057202 */ /* 0x000fe20000000f00 */
[----:B------:R-:W-:Y:S01]  /*0470*/  IMAD.MOV.U32 R4, RZ, RZ, RZ ;  /* 0x000000ffff047224 */ /* 0x000fe200078e00ff */
        /* <DEDUP_REMOVED lines=285> */
[----:B------:R-:W1:Y:S01]  /*1650*/  @P0 LDC.64 R8, c[0x0][0x578] ;  /* 0x00015e00ff080b82 */ /* 0x000e620000000a00 */
[----:B---3--:R-:W-:-:S05]  /*1660*/  @P0 IMAD.HI.U32 R6, R11, R14, R10 ;  /* 0x0000000e0b060227 */ /* 0x008fca00078e000a */
[----:B------:R-:W-:Y:S01]  /*1670*/  @P0 SHF.R.U32.HI R10, RZ, R15, R6 ;  /* 0x0000000fff0a0219 */ /* 0x000fe20000011606 */
[----:B------:R-:W-:-:S04]  /*1680*/  IMAD R6, R13, UR8, R7 ;  /* 0x000000080d067c24 */ /* 0x000fc8000f8e0207 */
[----:B------:R-:W-:Y:S02]  /*1690*/  @P0 IMAD.MOV R10, RZ, RZ, -R10 ;  /* 0x000000ffff0a0224 */ /* 0x000fe400078e0a0a */
[----:B--2---:R-:W-:Y:S02]  /*16a0*/  IMAD R5, R6, UR10, R5 ;  /* 0x0000000a06057c24 */ /* 0x004fe4000f8e0205 */
[----:B0-----:R-:W-:Y:S02]  /*16b0*/  @P0 IMAD R10, R10, R17, R11 ;  /* 0x000000110a0a0224 */ /* 0x001fe400078e020b */
[----:B------:R-:W-:Y:S02]  /*16c0*/  IMAD R4, R6, UR11, R4 ;  /* 0x0000000b06047c24 */ /* 0x000fe4000f8e0204 */
[C---:B-1----:R-:W-:Y:S02]  /*16d0*/  @P0 IMAD R5, R10.reuse, R8, R5 ;  /* 0x000000080a050224 */ /* 0x042fe400078e0205 */
[----:B------:R-:W-:-:S07]  /*16e0*/  @P0 IMAD R4, R10, R9, R4 ;  /* 0x000000090a040224 */ /* 0x000fce00078e0204 */
.L_x_1812:
[----:B------:R-:W0:Y:S01]  /*16f0*/  LDCU.128 UR8, c[0x0][0x580] ;  /* 0x0000b000ff0877ac */ /* 0x000e220008000c00 */
[----:B------:R-:W1:Y:S01]  /*1700*/  LDCU UR5, c[0x0][0x594] ;  /* 0x0000b280ff0577ac */ /* 0x000e620008000800 */
[----:B0-----:R-:W-:-:S04]  /*1710*/  IADD3 R6, P0, PT, R4, UR10, RZ ;  /* 0x0000000a04067c10 */ /* 0x001fc8000ff1e0ff */
[----:B------:R-:W-:-:S05]  /*1720*/  IADD3.X R7, PT, PT, RZ, UR11, RZ, P0, !PT ;  /* 0x0000000bff077c10 */ /* 0x000fca00087fe4ff */
[----:B------:R-:W2:Y:S01]  /*1730*/  LDG.E.U16 R6, desc[UR6][R6.64] ;  /* 0x0000000606067981 */ /* 0x000ea2000c1e1500 */
[----:B------:R-:W-:Y:S02]  /*1740*/  IADD3 R3, PT, PT, R3, 0x80, RZ ;  /* 0x0000008003037810 */ /* 0x000fe40007ffe0ff */
[----:B--2---:R-:W-:-:S05]  /*1750*/  SHF.L.U32 R4, R6, 0x10, RZ ;  /* 0x0000001006047819 */ /* 0x004fca00000006ff */
[----:B-1----:R-:W-:Y:S01]  /*1760*/  FMUL.FTZ R8, R4, UR5 ;  /* 0x0000000504087c20 */ /* 0x002fe20008410000 */
[----:B------:R-:W-:-:S04]  /*1770*/  IADD3 R4, P0, PT, R5, UR8, RZ ;  /* 0x0000000805047c10 */ /* 0x000fc8000ff1e0ff */
[----:B------:R-:W-:Y:S02]  /*1780*/  F2FP.BF16.F32.PACK_AB R8, RZ, R8 ;  /* 0x00000008ff08723e */ /* 0x000fe400000010ff */
[----:B------:R-:W-:Y:S02]  /*1790*/  IADD3.X R5, PT, PT, RZ, UR9, RZ, P0, !PT ;  /* 0x00000009ff057c10 */ /* 0x000fe400087fe4ff */
[----:B------:R-:W-:-:S03]  /*17a0*/  ISETP.GE.AND P0, PT, R3, UR4, PT ;  /* 0x0000000403007c0c */ /* 0x000fc6000bf06270 */
[----:B------:R0:W-:Y:S10]  /*17b0*/  STG.E.U16 desc[UR6][R4.64], R8 ;  /* 0x0000000804007986 */ /* 0x0001f4000c101506 */
[----:B------:R-:W-:Y:S05]  /*17c0*/  @P0 BREAK.RELIABLE B1 ;  /* 0x0000000000010942 */ /* 0x000fea0003800100 */
[----:B------:R-:W-:Y:S05]  /*17d0*/  @P0 BRA `(.L_x_1813) ;  /* 0x0000002400c00947 */ /* 0x000fea0003800000 */
[----:B------:R-:W1:Y:S01]  /*17e0*/  LDCU.64 UR8, c[0x0][0x390] ;  /* 0x00007200ff0877ac */ /* 0x000e620008000a00 */
[----:B0-----:R-:W-:Y:S02]  /*17f0*/  MOV R4, RZ ;  /* 0x000000ff00047202 */ /* 0x001fe40000000f00 */
        /* <DEDUP_REMOVED lines=289> */
[----:B------:R-:W-:-:S03]  /*2a10*/  IMAD R6, R13, UR8, R7 ;  /* 0x000000080d067c24 */ /* 0x000fc6000f8e0207 */
[----:B------:R-:W-:Y:S01]  /*2a20*/  @P0 IADD3 R10, PT, PT, -R10, RZ, RZ ;  /* 0x000000ff0a0a0210 */ /* 0x000fe20007ffe1ff */
[C---:B--2---:R-:W-:Y:S02]  /*2a30*/  IMAD R5, R6.reuse, UR10, R5 ;  /* 0x0000000a06057c24 */ /* 0x044fe4000f8e0205 */
[----:B------:R-:W-:Y:S02]  /*2a40*/  IMAD R4, R6, UR11, R4 ;  /* 0x0000000b06047c24 */ /* 0x000fe4000f8e0204 */
[----:B0-----:R-:W-:-:S04]  /*2a50*/  @P0 IMAD R10, R17, R10, R11 ;  /* 0x0000000a110a0224 */ /* 0x001fc800078e020b */
[C---:B-1----:R-:W-:Y:S02]  /*2a60*/  @P0 IMAD R5, R10.reuse, R8, R5 ;  /* 0x000000080a050224 */ /* 0x042fe400078e0205 */
[----:B------:R-:W-:-:S07]  /*2a70*/  @P0 IMAD R4, R10, R9, R4 ;  /* 0x000000090a040224 */ /* 0x000fce00078e0204 */
.L_x_1814:
        /* <DEDUP_REMOVED lines=10> */
[----:B------:R-:W-:-:S05]  /*2b20*/  IADD3.X R5, PT, PT, RZ, UR9, RZ, P0, !PT ;  /* 0x00000009ff057c10 */ /* 0x000fca00087fe4ff */
[----:B------:R0:W-:Y:S02]  /*2b30*/  STG.E.U16 desc[UR6][R4.64], R8 ;  /* 0x0000000804007986 */ /* 0x0001e4000c101506 */
.L_x_1811:
[----:B------:R-:W-:-:S13]  /*2b40*/  ISETP.GE.AND P0, PT, R3, UR4, PT ;  /* 0x0000000403007c0c */ /* 0x000fda000bf06270 */
[----:B------:R-:W-:Y:S05]  /*2b50*/  @P0 BREAK.RELIABLE B1 ;  /* 0x0000000000010942 */ /* 0x000fea0003800100 */
[----:B------:R-:W-:Y:S05]  /*2b60*/  @P0 BRA `(.L_x_1813) ;  /* 0x0000001000dc0947 */ /* 0x000fea0003800000 */
[----:B------:R-:W-:Y:S05]  /*2b70*/  BSYNC.RELIABLE B1 ;  /* 0x0000000000017941 */ /* 0x000fea0003800100 */
.L_x_1810:
[----:B------:R-:W1:Y:S01]  /*2b80*/  LDCU.64 UR8, c[0x0][0x390] ;  /* 0x00007200ff0877ac */ /* 0x000e620008000a00 */
[----:B0-----:R-:W-:Y:S01]  /*2b90*/  MOV R5, R3 ;  /* 0x0000000300057202 */ /* 0x001fe20000000f00 */
[----:B------:R-:W-:Y:S01]  /*2ba0*/  IMAD.MOV.U32 R4, RZ, RZ, RZ ;  /* 0x000000ffff047224 */ /* 0x000fe200078e00ff */
[----:B------:R-:W-:Y:S01]  /*2bb0*/  ISETP.NE.AND P0, PT, R2, RZ, PT ;  /* 0x000000ff0200720c */ /* 0x000fe20003f05270 */
[----:B------:R-:W0:Y:S01]  /*2bc0*/  LDCU UR5, c[0x0][0x38c] ;  /* 0x00007180ff0577ac */ /* 0x000e220008000800 */
        /* <DEDUP_REMOVED lines=293> */
.L_x_1815:
[----:B------:R-:W0:Y:S01]  /*3e20*/  LDCU.128 UR8, c[0x0][0x580] ;  /* 0x0000b000ff0877ac */ /* 0x000e220008000c00 */
[----:B------:R-:W1:Y:S01]  /*3e30*/  LDCU UR5, c[0x0][0x594] ;  /* 0x0000b280ff0577ac */ /* 0x000e620008000800 */
[----:B0-----:R-:W-:-:S04]  /*3e40*/  IADD3 R6, P0, PT, R4, UR10, RZ ;  /* 0x0000000a04067c10 */ /* 0x001fc8000ff1e0ff */
[----:B------:R-:W-:-:S05]  /*3e50*/  IADD3.X R7, PT, PT, RZ, UR11, RZ, P0, !PT ;  /* 0x0000000bff077c10 */ /* 0x000fca00087fe4ff */
[----:B------:R-:W2:Y:S01]  /*3e60*/  LDG.E.U16 R6, desc[UR6][R6.64] ;  /* 0x0000000606067981 */ /* 0x000ea2000c1e1500 */
[----:B------:R-:W-:Y:S01]  /*3e70*/  VIADD R3, R3, 0x80 ;  /* 0x0000008003037836 */ /* 0x000fe20000000000 */
[----:B--2---:R-:W-:-:S05]  /*3e80*/  SHF.L.U32 R4, R6, 0x10, RZ ;  /* 0x0000001006047819 */ /* 0x004fca00000006ff */
[----:B-1----:R-:W-:Y:S01]  /*3e90*/  FMUL.FTZ R8, R4, UR5 ;  /* 0x0000000504087c20 */ /* 0x002fe20008410000 */
[----:B------:R-:W-:-:S04]  /*3ea0*/  IADD3 R4, P0, PT, R5, UR8, RZ ;  /* 0x0000000805047c10 */ /* 0x000fc8000ff1e0ff */
[----:B------:R-:W-:Y:S02]  /*3eb0*/  F2FP.BF16.F32.PACK_AB R8, RZ, R8 ;  /* 0x00000008ff08723e */ /* 0x000fe400000010ff */
[----:B------:R-:W-:-:S05]  /*3ec0*/  IADD3.X R5, PT, PT, RZ, UR9, RZ, P0, !PT ;  /* 0x00000009ff057c10 */ /* 0x000fca00087fe4ff */
[----:B------:R1:W-:Y:S02]  /*3ed0*/  STG.E.U16 desc[UR6][R4.64], R8 ;  /* 0x0000000804007986 */ /* 0x0003e4000c101506 */
.L_x_1813:
[----:B------:R-:W-:Y:S05]  /*3ee0*/  BSYNC.RECONVERGENT B0 ;  /* 0x0000000000007941 */ /* 0x000fea0003800200 */
.L_x_1809:
        /* <DEDUP_REMOVED lines=291> */
[----:B------:R-:W3:Y:S02]  /*5120*/  @P0 LDC.64 R12, c[0x0][0x578] ;  /* 0x00015e00ff0c0b82 */ /* 0x000ee40000000a00 */
[----:B------:R-:W-:Y:S02]  /*5130*/  IMAD R4, R4, UR8, R5 ;  /* 0x0000000804047c24 */ /* 0x000fe4000f8e0205 */
[----:B--2---:R-:W-:-:S05]  /*5140*/  @P0 IMAD.HI.U32 R0, R7, R8, R6 ;  /* 0x0000000807000227 */ /* 0x004fca00078e0006 */
[----:B------:R-:W-:Y:S01]  /*5150*/  @P0 SHF.R.U32.HI R0, RZ, R9, R0 ;  /* 0x00000009ff000219 */ /* 0x000fe20000011600 */
[C---:B-1----:R-:W-:Y:S02]  /*5160*/  IMAD R3, R4.reuse, UR4, R3 ;  /* 0x0000000404037c24 */ /* 0x042fe4000f8e0203 */
[----:B------:R-:W-:Y:S01]  /*5170*/  IMAD R2, R4, UR5, R2 ;  /* 0x0000000504027c24 */ /* 0x000fe2000f8e0202 */
[----:B------:R-:W-:-:S05]  /*5180*/  @P0 IADD3 R6, PT, PT, -R0, RZ, RZ ;  /* 0x000000ff00060210 */ /* 0x000fca0007ffe1ff */
[----:B0-----:R-:W-:-:S04]  /*5190*/  @P0 IMAD R6, R11, R6, R7 ;  /* 0x000000060b060224 */ /* 0x001fc800078e0207 */
[C---:B---3--:R-:W-:Y:S02]  /*51a0*/  @P0 IMAD R3, R6.reuse, R12, R3 ;  /* 0x0000000c06030224 */ /* 0x048fe400078e0203 */
[----:B------:R-:W-:-:S07]  /*51b0*/  @P0 IMAD R2, R6, R13, R2 ;  /* 0x0000000d06020224 */ /* 0x000fce00078e0202 */
.L_x_1816:
[----:B------:R-:W0:Y:S01]  /*51c0*/  LDCU.128 UR8, c[0x0][0x580] ;  /* 0x0000b000ff0877ac */ /* 0x000e220008000c00 */
[----:B------:R-:W1:Y:S01]  /*51d0*/  LDCU UR4, c[0x0][0x594] ;  /* 0x0000b280ff0477ac */ /* 0x000e620008000800 */
[----:B0-----:R-:W-:-:S04]  /*51e0*/  IADD3 R4, P0, PT, R2, UR10, RZ ;  /* 0x0000000a02047c10 */ /* 0x001fc8000ff1e0ff */
[----:B------:R-:W-:-:S05]  /*51f0*/  IADD3.X R5, PT, PT, RZ, UR11, RZ, P0, !PT ;  /* 0x0000000bff057c10 */ /* 0x000fca00087fe4ff */
[----:B------:R-:W2:Y:S01]  /*5200*/  LDG.E.U16 R4, desc[UR6][R4.64] ;  /* 0x0000000604047981 */ /* 0x000ea2000c1e1500 */
[----:B------:R-:W-:-:S04]  /*5210*/  IADD3 R2, P0, PT, R3, UR8, RZ ;  /* 0x0000000803027c10 */ /* 0x000fc8000ff1e0ff */
[----:B------:R-:W-:Y:S02]  /*5220*/  IADD3.X R3, PT, PT, RZ, UR9, RZ, P0, !PT ;  /* 0x00000009ff037c10 */ /* 0x000fe400087fe4ff */
[----:B--2---:R-:W-:-:S05]  /*5230*/  SHF.L.U32 R0, R4, 0x10, RZ ;  /* 0x0000001004007819 */ /* 0x004fca00000006ff */
[----:B-1----:R-:W-:-:S05]  /*5240*/  FMUL.FTZ R0, R0, UR4 ;  /* 0x0000000400007c20 */ /* 0x002fca0008410000 */
[----:B------:R-:W-:-:S05]  /*5250*/  F2FP.BF16.F32.PACK_AB R0, RZ, R0 ;  /* 0x00000000ff00723e */ /* 0x000fca00000010ff */
[----:B------:R-:W-:Y:S01]  /*5260*/  STG.E.U16 desc[UR6][R2.64], R0 ;  /* 0x0000000002007986 */ /* 0x000fe2000c101506 */
[----:B------:R-:W-:Y:S05]  /*5270*/  EXIT ;  /* 0x000000000000794d */ /* 0x000fea0003800000 */
.L_x_1817:
        /* <DEDUP_REMOVED lines=16> */
.L_x_16951:


//--------------------- .text._ZN2at6native27unrolled_elementwise_kernelINS0_13AUnaryFunctorIN3c108BFloat16ES4_S4_NS0_15binary_internal10MulFunctorIfEEEESt5arrayIPcLm2EELi4E23TrivialOffsetCalculatorILi1EjESD_NS0_6memory15LoadWithoutCastENSE_16StoreWithoutCastEEEviT_T0_T2_T3_T4_T5_ --------------------------
	.section	.text._ZN2at6native27unrolled_elementwise_kernelINS0_13AUnaryFunctorIN3c108BFloat16ES4_S4_NS0_15binary_internal10MulFunctorIfEEEESt5arrayIPcLm2EELi4E23TrivialOffsetCalculatorILi1EjESD_NS0_6memory15LoadWithoutCastENSE_16StoreWithoutCastEEEviT_T0_T2_T3_T4_T5_,"ax",@progbits
	.align	128
        .global         _ZN2at6native27unrolled_elementwise_kernelINS0_13AUnaryFunctorIN3c108BFloat16ES4_S4_NS0_15binary_internal10MulFunctorIfEEEESt5arrayIPcLm2EELi4E23TrivialOffsetCalculatorILi1EjESD_NS0_6memory15LoadWithoutCastENSE_16StoreWithoutCastEEEviT_T0_T2_T3_T4_T5_
        .type           _ZN2at6native27unrolled_elementwise_kernelINS0_13AUnaryFunctorIN3c108BFloat16ES4_S4_NS0_15binary_internal10MulFunctorIfEEEESt5arrayIPcLm2EELi4E23TrivialOffsetCalculatorILi1EjESD_NS0_6memory15LoadWithoutCastENSE_16StoreWithoutCastEEEviT_T0_T2_T3_T4_T5_,@function
        .size           _ZN2at6native27unrolled_elementwise_kernelINS0_13AUnaryFunctorIN3c108BFloat16ES4_S4_NS0_15binary_internal10MulFunctorIfEEEESt5arrayIPcLm2EELi4E23TrivialOffsetCalculatorILi1EjESD_NS0_6memory15LoadWithoutCastENSE_16StoreWithoutCastEEEviT_T0_T2_T3_T4_T5_,(.L_x_16952 - _ZN2at6native27unrolled_elementwise_kernelINS0_13AUnaryFunctorIN3c108BFloat16ES4_S4_NS0_15binary_internal10MulFunctorIfEEEESt5arrayIPcLm2EELi4E23TrivialOffsetCalculatorILi1EjESD_NS0_6memory15LoadWithoutCastENSE_16StoreWithoutCastEEEviT_T0_T2_T3_T4_T5_)
        .other          _ZN2at6native27unrolled_elementwise_kernelINS0_13AUnaryFunctorIN3c108BFloat16ES4_S4_NS0_15binary_internal10MulFunctorIfEEEESt5arrayIPcLm2EELi4E23TrivialOffsetCalculatorILi1EjESD_NS0_6memory15LoadWithoutCastENSE_16StoreWithoutCastEEEviT_T0_T2_T3_T4_T5_,@"STO_CUDA_ENTRY STV_DEFAULT"
_ZN2at6native27unrolled_elementwise_kernelINS0_13AUnaryFunctorIN3c108BFloat16ES4_S4_NS0_15binary_internal10MulFunctorIfEEEESt5arrayIPcLm2EELi4E23TrivialOffsetCalculatorILi1EjESD_NS0_6memory15LoadWithoutCastENSE_16StoreWithoutCastEEEviT_T0_T2_T3_T4_T5_:
.text._ZN2at6native27unrolled_elementwise_kernelINS0_13AUnaryFunctorIN3c108BFloat16ES4_S4_NS0_15binary_internal10MulFunctorIfEEEESt5arrayIPcLm2EELi4E23TrivialOffsetCalculatorILi1EjESD_NS0_6memory15LoadWithoutCastENSE_16StoreWithoutCastEEEviT_T0_T2_T3_T4_T5_:
        /* <DEDUP_REMOVED lines=12> */
[----:B------:R-:W-:Y:S01]  /*00c0*/  @!P1 LEA R17, R0, R13, 0x9 ;  /* 0x0000000d00119211 */ /* 0x000fe200078e48ff */
[----:B------:R-:W-:Y:S01]  /*00d0*/  @!P1 VIADD R13, R13, 0x80 ;  /* 0x000000800d0d9836 */ /* 0x000fe20000000000 */
[----:B------:R-:W2:Y:S04]  /*00e0*/  @!P1 LDC.64 R10, c[0x0][0x398] ;  /* 0x0000e600ff0a9b82 */ /* 0x000ea80000000a00 */
[----:B------:R-:W-:Y:S01]  /*00f0*/  ISETP.GE.AND P2, PT, R13, R2, PT ;  /* 0x000000020d00720c */ /* 0x000fe20003f46270 */
[----:B0-----:R-:W-:Y:S01]  /*0100*/  @!P0 IMAD.WIDE.U32 R14, R7, 0x2, R14 ;  /* 0x00000002070e8825 */ /* 0x001fe200078e000e */
[----:B------:R-:W-:-:S06]  /*0110*/  PRMT R7, RZ, 0x7610, R7 ;  /* 0x00007610ff077816 */ /* 0x000fcc0000000007 */
[----:B-1----:R-:W3:Y:S05]  /*0120*/  @!P0 LDG.E.U16 R7, desc[UR4][R14.64] ;  /* 0x000000040e078981 */ /* 0x002eea000c1e1500 */
[----:B------:R-:W0:Y:S01]  /*0130*/  @!P2 LDC.64 R8, c[0x0][0x398] ;  /* 0x0000e600ff08ab82 */ /* 0x000e220000000a00 */
[----:B------:R-:W-:Y:S02]  /*0140*/  @!P2 LEA R19, R0, R13, 0x9 ;  /* 0x0000000d0013a211 */ /* 0x000fe400078e48ff */
[----:B------:R-:W-:Y:S01]  /*0150*/  PRMT R12, RZ, 0x7610, R12 ;  /* 0x00007610ff0c7816 */ /* 0x000fe2000000000c */
[----:B--2---:R-:W-:-:S04]  /*0160*/  @!P1 IMAD.WIDE.U32 R10, R17, 0x2, R10 ;  /* 0x00000002110a9825 */ /* 0x004fc800078e000a */
[----:B0-----:R-:W-:Y:S01]  /*0170*/  @!P2 IMAD.WIDE.U32 R16, R19, 0x2, R8 ;  /* 0x000000021310a825 */ /* 0x001fe200078e0008 */
[----:B------:R-:W-:-:S04]  /*0180*/  PRMT R9, RZ, 0x7610, R9 ;  /* 0x00007610ff097816 */ /* 0x000fc80000000009 */
[----:B------:R0:W2:Y:S04]  /*0190*/  @!P2 LDG.E.U16 R12, desc[UR4][R16.64] ;  /* 0x00000004100ca981 */ /* 0x0000a8000c1e1500 */
[----:B------:R1:W4:Y:S01]  /*01a0*/  @!P1 LDG.E.U16 R9, desc[UR4][R10.64] ;  /* 0x000000040a099981 */ /* 0x000322000c1e1500 */
[----:B------:R-:W-:-:S05]  /*01b0*/  @!P2 VIADD R13, R13, 0x80 ;  /* 0x000000800d0da836 */ /* 0x000fca0000000000 */
[-C--:B------:R-:W-:Y:S02]  /*01c0*/  ISETP.GE.AND P0, PT, R13, R2.reuse, PT ;  /* 0x000000020d00720c */ /* 0x080fe40003f06270 */
[----:B------:R-:W-:-:S11]  /*01d0*/  ISETP.GE.AND P1, PT, R3, R2, PT ;  /* 0x000000020300720c */ /* 0x000fd60003f26270 */
[----:B------:R-:W1:Y:S01]  /*01e0*/  @!P0 LDC.64 R18, c[0x0][0x398] ;  /* 0x0000e600ff128b82 */ /* 0x000e620000000a00 */
[----:B------:R-:W-:-:S07]  /*01f0*/  @!P0 IMAD R13, R0, 0x200, R13 ;  /* 0x00000200000d8824 */ /* 0x000fce00078e020d */
[----:B0-----:R-:W0:Y:S08]  /*0200*/  @!P1 LDC R16, c[0x0][0x388] ;  /* 0x0000e200ff109b82 */ /* 0x001e300000000800 */
[----:B-1----:R-:W1:Y:S01]  /*0210*/  @!P1 LDC.64 R10, c[0x0][0x390] ;  /* 0x0000e400ff0a9b82 */ /* 0x002e620000000a00 */
[----:B------:R-:W-:Y:S01]  /*0220*/  @!P0 IMAD.WIDE.U32 R14, R13, 0x2, R18 ;  /* 0x000000020d0e8825 */ /* 0x000fe200078e0012 */
[----:B------:R-:W-:-:S03]  /*0230*/  IADD3 R13, PT, PT, R3, 0x100, RZ ;  /* 0x00000100030d7810 */ /* 0x000fc60007ffe0ff */
[----:B------:R-:W-:Y:S01]  /*0240*/  VIADD R19, R3, 0x80 ;  /* 0x0000008003137836 */ /* 0x000fe20000000000 */
[----:B------:R-:W-:-:S04]  /*0250*/  ISETP.GE.AND P3, PT, R13, R2, PT ;  /* 0x000000020d00720c */ /* 0x000fc80003f66270 */
[----:B------:R-:W-:Y:S02]  /*0260*/  ISETP.GE.AND P2, PT, R19, R2, PT ;  /* 0x000000021300720c */ /* 0x000fe40003f46270 */
[----:B------:R-:W-:Y:S02]  /*0270*/  PRMT R8, RZ, 0x7610, R8 ;  /* 0x00007610ff087816 */ /* 0x000fe40000000008 */
[----:B------:R-:W-:-:S04]  /*0280*/  IADD3 R13, PT, PT, R3, 0x180, RZ ;  /* 0x00000180030d7810 */ /* 0x000fc80007ffe0ff */
[----:B------:R0:W5:Y:S01]  /*0290*/  @!P0 LDG.E.U16 R8, desc[UR4][R14.64] ;  /* 0x000000040e088981 */ /* 0x000162000c1e1500 */
[----:B------:R-:W-:Y:S01]  /*02a0*/  ISETP.GE.AND P0, PT, R13, R2, PT ;  /* 0x000000020d00720c */ /* 0x000fe20003f06270 */
[----:B------:R-:W4:Y:S01]  /*02b0*/  @!P3 LDC R17, c[0x0][0x388] ;  /* 0x0000e200ff11bb82 */ /* 0x000f220000000800 */
[----:B------:R-:W-:-:S07]  /*02c0*/  @!P1 IMAD R13, R0, 0x200, R3 ;  /* 0x00000200000d9824 */ /* 0x000fce00078e0203 */
[----:B------:R-:W4:Y:S01]  /*02d0*/  @!P2 LDC R18, c[0x0][0x388] ;  /* 0x0000e200ff12ab82 */ /* 0x000f220000000800 */
[----:B-1----:R-:W-:Y:S01]  /*02e0*/  @!P1 IMAD.WIDE.U32 R10, R13, 0x2, R10 ;  /* 0x000000020d0a9825 */ /* 0x002fe200078e000a */
[----:B------:R-:W-:-:S04]  /*02f0*/  @!P1 MOV R3, R19 ;  /* 0x0000001300039202 */ /* 0x000fc80000000f00 */
[----:B------:R-:W-:Y:S01]  /*0300*/  ISETP.GE.AND P4, PT, R3, R2, PT ;  /* 0x000000020300720c */ /* 0x000fe20003f86270 */
[----:B------:R-:W-:Y:S01]  /*0310*/  BSSY.RECONVERGENT B0, `(.L_x_1818) ;  /* 0x0000016000007945 */ /* 0x000fe20003800200 */
[----:B---3--:R-:W-:-:S04]  /*0320*/  @!P1 IMAD.U32 R7, R7, 0x10000, RZ ;  /* 0x0001000007079824 */ /* 0x008fc800078e00ff */
[----:B0-----:R-:W-:-:S05]  /*0330*/  @!P1 FMUL.FTZ R7, R7, R16 ;  /* 0x0000001007079220 */ /* 0x001fca0000410000 */
[----:B------:R-:W-:-:S05]  /*0340*/  @!P1 F2FP.BF16.F32.PACK_AB R6, RZ, R7 ;  /* 0x00000007ff06923e */ /* 0x000fca00000010ff */
[----:B------:R0:W-:Y:S01]  /*0350*/  @!P1 STG.E.U16 desc[UR4][R10.64], R6 ;  /* 0x000000060a009986 */ /* 0x0001e2000c101504 */
[----:B--2---:R-:W-:Y:S01]  /*0360*/  @!P3 IMAD.U32 R12, R12, 0x10000, RZ ;  /* 0x000100000c0cb824 */ /* 0x004fe200078e00ff */
[----:B----4-:R-:W-:-:S03]  /*0370*/  @!P2 SHF.L.U32 R9, R9, 0x10, RZ ;  /* 0x000000100909a819 */ /* 0x010fc600000006ff */
[----:B------:R-:W-:Y:S02]  /*0380*/  @!P3 FMUL.FTZ R12, R12, R17 ;  /* 0x000000110c0cb220 */ /* 0x000fe40000410000 */
[----:B------:R-:W-:-:S03]  /*0390*/  @!P2 FMUL.FTZ R9, R9, R18 ;  /* 0x000000120909a220 */ /* 0x000fc60000410000 */
[----:B------:R-:W-:Y:S02]  /*03a0*/  @!P3 F2FP.BF16.F32.PACK_AB R4, RZ, R12 ;  /* 0x0000000cff04b23e */ /* 0x000fe400000010ff */
[----:B------:R-:W-:Y:S01]  /*03b0*/  @!P2 F2FP.BF16.F32.PACK_AB R5, RZ, R9 ;  /* 0x00000009ff05a23e */ /* 0x000fe200000010ff */
[----:B0-----:R-:W-:Y:S06]  /*03c0*/  @P4 BRA `(.L_x_1819) ;  /* 0x0000000000284947 */ /* 0x001fec0003800000 */
[----:B------:R-:W0:Y:S01]  /*03d0*/  LDC.64 R6, c[0x0][0x390] ;  /* 0x0000e400ff067b82 */ /* 0x000e220000000a00 */
[----:B------:R-:W-:Y:S01]  /*03e0*/  IMAD R11, R0, 0x200, R3 ;  /* 0x00000200000b7824 */ /* 0x000fe200078e0203 */
[----:B------:R-:W-:-:S04]  /*03f0*/  IADD3 R3, PT, PT, R3, 0x80, RZ ;  /* 0x0000008003037810 */ /* 0x000fc80007ffe0ff */
[----:B------:R-:W-:-:S13]  /*0400*/  ISETP.GE.AND P1, PT, R3, R2, PT ;  /* 0x000000020300720c */ /* 0x000fda0003f26270 */
[----:B------:R-:W-:Y:S01]  /*0410*/  @!P1 IMAD R9, R0, 0x200, R3 ;  /* 0x0000020000099824 */ /* 0x000fe200078e0203 */
[----:B------:R-:W-:Y:S01]  /*0420*/  @!P1 IADD3 R3, PT, PT, R3, 0x80, RZ ;  /* 0x0000008003039810 */ /* 0x000fe20007ffe0ff */
[----:B0-----:R-:W-:-:S04]  /*0430*/  IMAD.WIDE.U32 R10, R11, 0x2, R6 ;  /* 0x000000020b0a7825 */ /* 0x001fc800078e0006 */
[----:B------:R-:W-:Y:S01]  /*0440*/  @!P1 IMAD.WIDE.U32 R6, R9, 0x2, R6 ;  /* 0x0000000209069825 */ /* 0x000fe200078e0006 */
[----:B------:R0:W-:Y:S04]  /*0450*/  STG.E.U16 desc[UR4][R10.64], R5 ;  /* 0x000000050a007986 */ /* 0x0001e8000c101504 */
[----:B------:R0:W-:Y:S02]  /*0460*/  @!P1 STG.E.U16 desc[UR4][R6.64], R4 ;  /* 0x0000000406009986 */ /* 0x0001e4000c101504 */
.L_x_1819:
[----:B------:R-:W-:Y:S05]  /*0470*/  BSYNC.RECONVERGENT B0 ;  /* 0x0000000000007941 */ /* 0x000fea0003800200 */
.L_x_1818:
[----:B0-----:R-:W0:Y:S01]  /*0480*/  @!P0 LDC R7, c[0x0][0x388] ;  /* 0x0000e200ff078b82 */ /* 0x001e220000000800 */
[----:B------:R-:W-:-:S13]  /*0490*/  ISETP.GE.AND P1, PT, R3, R2, PT ;  /* 0x000000020300720c */ /* 0x000fda0003f26270 */
[----:B------:R-:W-:Y:S05]  /*04a0*/  @P1 EXIT ;  /* 0x000000000000194d */ /* 0x000fea0003800000 */
[----:B------:R-:W1:Y:S01]  /*04b0*/  LDC.64 R4, c[0x0][0x390] ;  /* 0x0000e400ff047b82 */ /* 0x000e620000000a00 */
[----:B-----5:R-:W-:Y:S01]  /*04c0*/  @!P0 IMAD.U32 R8, R8, 0x10000, RZ ;  /* 0x0001000008088824 */ /* 0x020fe200078e00ff */
[----:B------:R-:W-:-:S03]  /*04d0*/  LEA R3, R0, R3, 0x9 ;  /* 0x0000000300037211 */ /* 0x000fc600078e48ff */
[----:B0-----:R-:W-:-:S05]  /*04e0*/  @!P0 FMUL.FTZ R8, R8, R7 ;  /* 0x0000000708088220 */ /* 0x001fca0000410000 */
[----:B------:R-:W-:-:S04]  /*04f0*/  @!P0 F2FP.BF16.F32.PACK_AB R2, RZ, R8 ;  /* 0x00000008ff02823e */ /* 0x000fc800000010ff */
[----:B------:R-:W-:Y:S01]  /*0500*/  PRMT R0, R2, 0x7610, R0 ;  /* 0x0000761002007816 */ /* 0x000fe20000000000 */
[----:B-1----:R-:W-:-:S05]  /*0510*/  IMAD.WIDE.U32 R2, R3, 0x2, R4 ;  /* 0x0000000203027825 */ /* 0x002fca00078e0004 */
[----:B------:R-:W-:Y:S01]  /*0520*/  STG.E.U16 desc[UR4][R2.64], R0 ;  /* 0x0000000002007986 */ /* 0x000fe2000c101504 */
[----:B------:R-:W-:Y:S05]  /*0530*/  EXIT ;  /* 0x000000000000794d */ /* 0x000fea0003800000 */
.L_x_1820:
        /* <DEDUP_REMOVED lines=12> */
.L_x_16952:


//--------------------- .text._ZN2at6native29vectorized_elementwise_kernelILi2ENS0_13AUnaryFunctorIN3c108BFloat16ES4_S4_NS0_15binary_internal10MulFunctorIfEEEESt5arrayIPcLm2EEEEviT0_T1_ --------------------------
	.section	.text._ZN2at6native29vectorized_elementwise_kernelILi2ENS0_13AUnaryFunctorIN3c108BFloat16ES4_S4_NS0_15binary_internal10MulFunctorIfEEEESt5arrayIPcLm2EEEEviT0_T1_,"ax",@progbits
	.align	128
        .global         _ZN2at6native29vectorized_elementwise_kernelILi2ENS0_13AUnaryFunctorIN3c108BFloat16ES4_S4_NS0_15binary_internal10MulFunctorIfEEEESt5arrayIPcLm2EEEEviT0_T1_
        .type           _ZN2at6native29vectorized_elementwise_kernelILi2ENS0_13AUnaryFunctorIN3c108BFloat16ES4_S4_NS0_15binary_internal10MulFunctorIfEEEESt5arrayIPcLm2EEEEviT0_T1_,@function
        .size           _ZN2at6native29vectorized_elementwise_kernelILi2ENS0_13AUnaryFunctorIN3c108BFloat16ES4_S4_NS0_15binary_internal10MulFunctorIfEEEESt5arrayIPcLm2EEEEviT0_T1_,(.L_x_16953 - _ZN2at6native29vectorized_elementwise_kernelILi2ENS0_13AUnaryFunctorIN3c108BFloat16ES4_S4_NS0_15binary_internal10MulFunctorIfEEEESt5arrayIPcLm2EEEEviT0_T1_)
        .other          _ZN2at6native29vectorized_elementwise_kernelILi2ENS0_13AUnaryFunctorIN3c108BFloat16ES4_S4_NS0_15binary_internal10MulFunctorIfEEEESt5arrayIPcLm2EEEEviT0_T1_,@"STO_CUDA_ENTRY STV_DEFAULT"
_ZN2at6native29vectorized_elementwise_kernelILi2ENS0_13AUnaryFunctorIN3c108BFloat16ES4_S4_NS0_15binary_internal10MulFunctorIfEEEESt5arrayIPcLm2EEEEviT0_T1_:
.text._ZN2at6native29vectorized_elementwise_kernelILi2ENS0_13AUnaryFunctorIN3c108BFloat16ES4_S4_NS0_15binary_internal10MulFunctorIfEEEESt5arrayIPcLm2EEEEviT0_T1_:
[----:B------:R-:W-:Y:S01]  /*0000*/  LDC R1, c[0x0][0x37c] ;  /* 0x0000df00ff017b82 */ /* 0x000fe20000000800 */
[----:B------:R-:W0:Y:S01]  /*0010*/  S2R R0, SR_CTAID.X ;  /* 0x0000000000007919 */ /* 0x000e220000002500 */
[----:B------:R-:W1:Y:S01]  /*0020*/  LDCU UR6, c[0x0][0x380] ;  /* 0x00007000ff0677ac */ /* 0x000e620008000800 */
[----:B------:R-:W2:Y:S01]  /*0030*/  LDCU.64 UR4, c[0x0][0x358] ;  /* 0x00006b00ff0477ac */ /* 0x000ea20008000a00 */
[----:B0-----:R-:W-:-:S05]  /*0040*/  IMAD.SHL.U32 R0, R0, 0x400, RZ ;  /* 0x0000040000007824 */ /* 0x001fca00078e00ff */
[----:B-1----:R-:W-:-:S04]  /*0050*/  IADD3 R2, PT, PT, -R0, UR6, RZ ;  /* 0x0000000600027c10 */ /* 0x002fc8000fffe1ff */
[----:B------:R-:W-:-:S13]  /*0060*/  ISETP.GT.U32.AND P0, PT, R2, 0x3ff, PT ;  /* 0x000003ff0200780c */ /* 0x000fda0003f04070 */
[----:B--2---:R-:W-:Y:S05]  /*0070*/  @P0 BRA `(.L_x_1821) ;  /* 0x0000000800900947 */ /* 0x004fea0003800000 */
[----:B------:R-:W0:Y:S01]  /*0080*/  S2R R24, SR_TID.X ;  /* 0x0000000000187919 */ /* 0x000e220000002100 */
[----:B------:R-:W-:Y:S02]  /*0090*/  PRMT R26, RZ, 0x7610, R26 ;  /* 0x00007610ff1a7816 */ /* 0x000fe4000000001a */
[----:B0-----:R-:W-:Y:S01]  /*00a0*/  ISETP.GE.U32.AND P5, PT, R24, R2, PT ;  /* 0x000000021800720c */ /* 0x001fe20003fa6070 */
[----:B------:R-:W-:-:S12]  /*00b0*/  IMAD.MOV.U32 R3, RZ, RZ, R24 ;  /* 0x000000ffff037224 */ /* 0x000fd800078e0018 */
[----:B------:R-:W-:Y:S01]  /*00c0*/  @!P5 IADD3 R24, PT, PT, R3, 0x80, RZ ;  /* 0x000000800318d810 */ /* 0x000fe20007ffe0ff */
[----:B------:R-:W0:Y:S01]  /*00d0*/  @!P5 LDC.64 R10, c[0x0][0x398] ;  /* 0x0000e600ff0adb82 */ /* 0x000e220000000a00 */
[----:B------:R-:W-:Y:S02]  /*00e0*/  @!P5 IMAD.IADD R17, R0, 0x1, R3 ;  /* 0x000000010011d824 */ /* 0x000fe400078e0203 */
[----:B------:R-:W-:-:S13]  /*00f0*/  ISETP.GE.U32.AND P0, PT, R24, R2, PT ;  /* 0x000000021800720c */ /* 0x000fda0003f06070 */
[----:B------:R-:W-:Y:S02]  /*0100*/  @!P0 IMAD.IADD R29, R0, 0x1, R24 ;  /* 0x00000001001d8824 */ /* 0x000fe400078e0218 */
[----:B------:R-:W-:-:S05]  /*0110*/  @!P0 VIADD R24, R24, 0x80 ;  /* 0x0000008018188836 */ /* 0x000fca0000000000 */
[----:B------:R-:W-:Y:S01]  /*0120*/  ISETP.GE.U32.AND P6, PT, R24, R2, PT ;  /* 0x000000021800720c */ /* 0x000fe20003fc6070 */
[----:B0-----:R-:W-:-:S05]  /*0130*/  @!P5 IMAD.WIDE.U32 R10, R17, 0x2, R10 ;  /* 0x00000002110ad825 */ /* 0x001fca00078e000a */
[----:B------:R0:W2:Y:S07]  /*0140*/  @!P5 LDG.E.U16 R26, desc[UR4][R10.64] ;  /* 0x000000040a1ad981 */ /* 0x0000ae000c1e1500 */
[----:B------:R-:W-:Y:S01]  /*0150*/  @!P6 IADD3 R21, PT, PT, R0, R24, RZ ;  /* 0x000000180015e210 */ /* 0x000fe20007ffe0ff */
[----:B------:R-:W-:Y:S01]  /*0160*/  @!P6 VIADD R24, R24, 0x80 ;  /* 0x000000801818e836 */ /* 0x000fe20000000000 */
[----:B------:R-:W1:Y:S04]  /*0170*/  @!P6 LDC.64 R12, c[0x0][0x398] ;  /* 0x0000e600ff0ceb82 */ /* 0x000e680000000a00 */
[----:B------:R-:W-:-:S02]  /*0180*/  ISETP.GE.U32.AND P1, PT, R24, R2, PT ;  /* 0x000000021800720c */ /* 0x000fc40003f26070 */
[----:B------:R-:W-:Y:S02]  /*0190*/  PRMT R28, RZ, 0x7610, R28 ;  /* 0x00007610ff1c7816 */ /* 0x000fe4000000001c */
[----:B0-----:R-:W0:Y:S09]  /*01a0*/  @!P0 LDC.64 R10, c[0x0][0x398] ;  /* 0x0000e600ff0a8b82 */ /* 0x001e320000000a00 */
[----:B------:R-:W-:Y:S01]  /*01b0*/  @!P1 IMAD.IADD R15, R0, 0x1, R24 ;  /* 0x00000001000f9824 */ /* 0x000fe200078e0218 */
[----:B------:R-:W-:Y:S01]  /*01c0*/  @!P1 IADD3 R24, PT, PT, R24, 0x80, RZ ;  /* 0x0000008018189810 */ /* 0x000fe20007ffe0ff */
[----:B------:R-:W3:Y:S03]  /*01d0*/  @!P1 LDC.64 R18, c[0x0][0x398] ;  /* 0x0000e600ff129b82 */ /* 0x000ee60000000a00 */
[----:B------:R-:W-:Y:S01]  /*01e0*/  ISETP.GE.U32.AND P2, PT, R24, R2, PT ;  /* 0x000000021800720c */ /* 0x000fe20003f46070 */
[----:B-1----:R-:W-:Y:S01]  /*01f0*/  @!P6 IMAD.WIDE.U32 R12, R21, 0x2, R12 ;  /* 0x00000002150ce825 */ /* 0x002fe200078e000c */
[----:B------:R-:W-:-:S06]  /*0200*/  PRMT R21, RZ, 0x7610, R21 ;  /* 0x00007610ff157816 */ /* 0x000fcc0000000015 */
[----:B------:R1:W4:Y:S05]  /*0210*/  @!P6 LDG.E.U16 R21, desc[UR4][R12.64] ;  /* 0x000000040c15e981 */ /* 0x00032a000c1e1500 */
[----:B------:R-:W-:Y:S02]  /*0220*/  @!P2 IMAD.IADD R25, R0, 0x1, R24 ;  /* 0x000000010019a824 */ /* 0x000fe400078e0218 */
[----:B------:R-:W-:Y:S01]  /*0230*/  @!P2 VIADD R24, R24, 0x80 ;  /* 0x000000801818a836 */ /* 0x000fe20000000000 */
[----:B-1----:R-:W1:Y:S04]  /*0240*/  @!P2 LDC.64 R12, c[0x0][0x398] ;  /* 0x0000e600ff0cab82 */ /* 0x002e680000000a00 */
[----:B------:R-:W-:-:S13]  /*0250*/  ISETP.GE.U32.AND P3, PT, R24, R2, PT ;  /* 0x000000021800720c */ /* 0x000fda0003f66070 */
[----:B------:R-:W-:Y:S01]  /*0260*/  @!P3 IADD3 R23, PT, PT, R0, R24, RZ ;  /* 0x000000180017b210 */ /* 0x000fe20007ffe0ff */
[----:B------:R-:W-:-:S05]  /*0270*/  @!P3 VIADD R24, R24, 0x80 ;  /* 0x000000801818b836 */ /* 0x000fca0000000000 */
[----:B------:R-:W-:-:S13]  /*0280*/  ISETP.GE.U32.AND P4, PT, R24, R2, PT ;  /* 0x000000021800720c */ /* 0x000fda0003f86070 */
[----:B------:R-:W-:Y:S01]  /*0290*/  @!P4 IADD3 R27, PT, PT, R0, R24, RZ ;  /* 0x00000018001bc210 */ /* 0x000fe20007ffe0ff */
[----:B------:R-:W-:Y:S01]  /*02a0*/  @!P4 VIADD R24, R24, 0x80 ;  /* 0x000000801818c836 */ /* 0x000fe20000000000 */
[----:B------:R-:W5:Y:S04]  /*02b0*/  @!P4 LDC.64 R16, c[0x0][0x398] ;  /* 0x0000e600ff10cb82 */ /* 0x000f680000000a00 */
[----:B------:R-:W-:Y:S01]  /*02c0*/  ISETP.GE.U32.AND P5, PT, R24, R2, PT ;  /* 0x000000021800720c */ /* 0x000fe20003fa6070 */
[----:B---3--:R-:W-:-:S03]  /*02d0*/  @!P1 IMAD.WIDE.U32 R18, R15, 0x2, R18 ;  /* 0x000000020f129825 */ /* 0x008fc600078e0012 */
[----:B------:R-:W3:Y:S02]  /*02e0*/  @!P3 LDC.64 R14, c[0x0][0x398] ;  /* 0x0000e600ff0ebb82 */ /* 0x000ee40000000a00 */
[----:B------:R0:W4:Y:S07]  /*02f0*/  @!P1 LDG.E.U16 R28, desc[UR4][R18.64] ;  /* 0x00000004121c9981 */ /* 0x00012e000c1e1500 */
[----:B0-----:R-:W0:Y:S01]  /*0300*/  @!P5 LDC.64 R18, c[0x0][0x398] ;  /* 0x0000e600ff12db82 */ /* 0x001e220000000a00 */
[----:B-1----:R-:W-:-:S04]  /*0310*/  @!P2 IMAD.WIDE.U32 R12, R25, 0x2, R12 ;  /* 0x00000002190ca825 */ /* 0x002fc800078e000c */
[----:B------:R-:W-:Y:S02]  /*0320*/  @!P5 IMAD.IADD R25, R0, 0x1, R24 ;  /* 0x000000010019d824 */ /* 0x000fe400078e0218 */
[----:B-----5:R-:W-:Y:S01]  /*0330*/  @!P4 IMAD.WIDE.U32 R16, R27, 0x2, R16 ;  /* 0x000000021b10c825 */ /* 0x020fe200078e0010 */
[----:B------:R-:W-:-:S03]  /*0340*/  PRMT R27, RZ, 0x7610, R27 ;  /* 0x00007610ff1b7816 */ /* 0x000fc6000000001b */
[----:B------:R-:W-:Y:S01]  /*0350*/  @!P0 IMAD.WIDE.U32 R10, R29, 0x2, R10 ;  /* 0x000000021d0a8825 */ /* 0x000fe200078e000a */
[----:B------:R-:W-:Y:S02]  /*0360*/  PRMT R29, RZ, 0x7610, R29 ;  /* 0x00007610ff1d7816 */ /* 0x000fe4000000001d */
[----:B------:R-:W5:Y:S01]  /*0370*/  @!P2 LDG.E.U16 R27, desc[UR4][R12.64] ;  /* 0x000000040c1ba981 */ /* 0x000f62000c1e1500 */
[----:B---3--:R-:W-:Y:S01]  /*0380*/  @!P3 IMAD.WIDE.U32 R14, R23, 0x2, R14 ;  /* 0x00000002170eb825 */ /* 0x008fe200078e000e */
[----:B------:R-:W-:Y:S02]  /*0390*/  PRMT R23, RZ, 0x7610, R23 ;  /* 0x00007610ff177816 */ /* 0x000fe40000000017 */
[----:B------:R-:W3:Y:S04]  /*03a0*/  @!P4 LDG.E.U16 R29, desc[UR4][R16.64] ;  /* 0x00000004101dc981 */ /* 0x000ee8000c1e1500 */
[----:B------:R-:W3:Y:S01]  /*03b0*/  @!P3 LDG.E.U16 R23, desc[UR4][R14.64] ;  /* 0x000000040e17b981 */ /* 0x000ee2000c1e1500 */
[----:B0-----:R-:W-:Y:S01]  /*03c0*/  @!P5 IMAD.WIDE.U32 R24, R25, 0x2, R18 ;  /* 0x000000021918d825 */ /* 0x001fe200078e0012 */
[----:B------:R-:W-:-:S02]  /*03d0*/  PRMT R18, RZ, 0x7610, R18 ;  /* 0x00007610ff127816 */ /* 0x000fc40000000012 */
[----:B------:R-:W-:-:S04]  /*03e0*/  PRMT R19, RZ, 0x7610, R19 ;  /* 0x00007610ff137816 */ /* 0x000fc80000000013 */
[----:B------:R-:W3:Y:S04]  /*03f0*/  @!P5 LDG.E.U16 R18, desc[UR4][R24.64] ;  /* 0x000000041812d981 */ /* 0x000ee8000c1e1500 */
[----:B------:R0:W3:Y:S02]  /*0400*/  @!P0 LDG.E.U16 R19, desc[UR4][R10.64] ;  /* 0x000000040a138981 */ /* 0x0000e4000c1e1500 */
[----:B0-----:R-:W-:-:S04]  /*0410*/  IADD3 R11, PT, PT, R3, 0x100, RZ ;  /* 0x00000100030b7810 */ /* 0x001fc80007ffe0ff */
[-C--:B------:R-:W-:Y:S02]  /*0420*/  ISETP.GE.U32.AND P5, PT, R11, R2.reuse, PT ;  /* 0x000000020b00720c */ /* 0x080fe40003fa6070 */
[----:B------:R-:W-:-:S11]  /*0430*/  ISETP.GE.U32.AND P0, PT, R3, R2, PT ;  /* 0x000000020300720c */ /* 0x000fd60003f06070 */
[----:B------:R-:W0:Y:S01]  /*0440*/  @!P5 LDC R10, c[0x0][0x388] ;  /* 0x0000e200ff0adb82 */ /* 0x000e220000000800 */
[C---:B------:R-:W-:Y:S02]  /*0450*/  VIADD R13, R3.reuse, 0x200 ;  /* 0x00000200030d7836 */ /* 0x040fe40000000000 */
[----:B------:R-:W-:-:S03]  /*0460*/  VIADD R11, R3, 0x180 ;  /* 0x00000180030b7836 */ /* 0x000fc60000000000 */
[-C--:B------:R-:W-:Y:S01]  /*0470*/  ISETP.GE.U32.AND P2, PT, R13, R2.reuse, PT ;  /* 0x000000020d00720c */ /* 0x080fe20003f46070 */
[C---:B------:R-:W-:Y:S01]  /*0480*/  VIADD R13, R3.reuse, 0x300 ;  /* 0x00000300030d7836 */ /* 0x040fe20000000000 */
[----:B------:R-:W1:Y:S01]  /*0490*/  @!P0 LDC R16, c[0x0][0x388] ;  /* 0x0000e200ff108b82 */ /* 0x000e620000000800 */
[----:B------:R-:W-:Y:S01]  /*04a0*/  VIADD R15, R3, 0x280 ;  /* 0x00000280030f7836 */ /* 0x000fe20000000000 */
[-C--:B------:R-:W-:Y:S02]  /*04b0*/  ISETP.GE.U32.AND P1, PT, R11, R2.reuse, PT ;  /* 0x000000020b00720c */ /* 0x080fe40003f26070 */
[-C--:B------:R-:W-:Y:S01]  /*04c0*/  ISETP.GE.U32.AND P4, PT, R13, R2.reuse, PT ;  /* 0x000000020d00720c */ /* 0x080fe20003f86070 */
[----:B------:R-:W-:Y:S01]  /*04d0*/  VIADD R13, R3, 0x80 ;  /* 0x00000080030d7836 */ /* 0x000fe20000000000 */
[----:B------:R-:W-:Y:S02]  /*04e0*/  ISETP.GE.U32.AND P3, PT, R15, R2, PT ;  /* 0x000000020f00720c */ /* 0x000fe40003f66070 */
[----:B------:R-:W-:-:S03]  /*04f0*/  IADD3 R15, PT, PT, R3, 0x380, RZ ;  /* 0x00000380030f7810 */ /* 0x000fc60007ffe0ff */
[----:B------:R-:W3:Y:S01]  /*0500*/  @!P2 LDC R14, c[0x0][0x388] ;  /* 0x0000e200ff0eab82 */ /* 0x000ee20000000800 */
[----:B------:R-:W-:-:S07]  /*0510*/  ISETP.GE.U32.AND P6, PT, R15, R2, PT ;  /* 0x000000020f00720c */ /* 0x000fce0003fc6070 */
[----:B------:R-:W0:Y:S01]  /*0520*/  @!P1 LDC R12, c[0x0][0x388] ;  /* 0x0000e200ff0c9b82 */ /* 0x000e220000000800 */
[----:B------:R-:W-:-:S07]  /*0530*/  @!P0 IADD3 R25, PT, PT, R0, R3, RZ ;  /* 0x0000000300198210 */ /* 0x000fce0007ffe0ff */
[----:B------:R-:W3:Y:S01]  /*0540*/  @!P3 LDC R15, c[0x0][0x388] ;  /* 0x0000e200ff0fbb82 */ /* 0x000ee20000000800 */
[----:B------:R-:W-:Y:S01]  /*0550*/  @!P0 IMAD.MOV.U32 R3, RZ, RZ, R13 ;  /* 0x000000ffff038224 */ /* 0x000fe200078e000d */
[----:B------:R-:W-:Y:S04]  /*0560*/  BSSY.RECONVERGENT B0, `(.L_x_1822) ;  /* 0x000004d000007945 */ /* 0x000fe80003800200 */
[----:B------:R-:W-:Y:S01]  /*0570*/  BSSY.RELIABLE B1, `(.L_x_1823) ;  /* 0x0000045000017945 */ /* 0x000fe20003800100 */
[----:B--2---:R-:W-:-:S04]  /*0580*/  @!P0 IMAD.U32 R17, R26, 0x10000, RZ ;  /* 0x000100001a118824 */ /* 0x004fc800078e00ff */
[----:B-1----:R-:W-:Y:S02]  /*0590*/  @!P0 FMUL.FTZ R24, R17, R16 ;  /* 0x0000001011188220 */ /* 0x002fe40000410000 */
[----:B------:R-:W1:Y:S03]  /*05a0*/  @!P6 LDC R16, c[0x0][0x388] ;  /* 0x0000e200ff10eb82 */ /* 0x000e660000000800 */
[----:B------:R-:W-:Y:S02]  /*05b0*/  @!P0 F2FP.BF16.F32.PACK_AB R22, RZ, R24 ;  /* 0x00000018ff16823e */ /* 0x000fe400000010ff */
[----:B----4-:R-:W-:-:S05]  /*05c0*/  @!P5 SHF.L.U32 R21, R21, 0x10, RZ ;  /* 0x000000101515d819 */ /* 0x010fca00000006ff */
[----:B0-----:R-:W-:Y:S02]  /*05d0*/  @!P5 FMUL.FTZ R21, R21, R10 ;  /* 0x0000000a1515d220 */ /* 0x001fe40000410000 */
[----:B------:R-:W0:Y:S03]  /*05e0*/  @!P0 LDC.64 R10, c[0x0][0x390] ;  /* 0x0000e400ff0a8b82 */ /* 0x000e260000000a00 */
[----:B------:R-:W-:Y:S02]  /*05f0*/  @!P5 F2FP.BF16.F32.PACK_AB R4, RZ, R21 ;  /* 0x00000015ff04d23e */ /* 0x000fe400000010ff */
[----:B------:R-:W-:-:S03]  /*0600*/  ISETP.GE.U32.AND P5, PT, R13, R2, PT ;  /* 0x000000020d00720c */ /* 0x000fc60003fa6070 */
[----:B------:R-:W2:Y:S01]  /*0610*/  @!P4 LDC R21, c[0x0][0x388] ;  /* 0x0000e200ff15cb82 */ /* 0x000ea20000000800 */
[----:B------:R-:W-:-:S09]  /*0620*/  PRMT R26, R22, 0x7610, R26 ;  /* 0x00007610161a7816 */ /* 0x000fd2000000001a */
[----:B------:R-:W4:Y:S01]  /*0630*/  @!P5 LDC R17, c[0x0][0x388] ;  /* 0x0000e200ff11db82 */ /* 0x000f220000000800 */
[----:B0-----:R-:W-:-:S05]  /*0640*/  @!P0 IMAD.WIDE.U32 R10, R25, 0x2, R10 ;  /* 0x00000002190a8825 */ /* 0x001fca00078e000a */
[----:B------:R0:W-:Y:S01]  /*0650*/  @!P0 STG.E.U16 desc[UR4][R10.64], R26 ;  /* 0x0000001a0a008986 */ /* 0x0001e2000c101504 */
[----:B------:R-:W-:Y:S01]  /*0660*/  ISETP.GE.U32.AND P0, PT, R3, R2, PT ;  /* 0x000000020300720c */ /* 0x000fe20003f06070 */
[----:B------:R-:W-:-:S04]  /*0670*/  @!P1 IMAD.U32 R25, R28, 0x10000, RZ ;  /* 0x000100001c199824 */ /* 0x000fc800078e00ff */
[----:B------:R-:W-:-:S05]  /*0680*/  @!P1 FMUL.FTZ R25, R25, R12 ;  /* 0x0000000c19199220 */ /* 0x000fca0000410000 */
[----:B------:R-:W-:Y:S02]  /*0690*/  @!P1 F2FP.BF16.F32.PACK_AB R5, RZ, R25 ;  /* 0x00000019ff05923e */ /* 0x000fe400000010ff */
[----:B-----5:R-:W-:Y:S01]  /*06a0*/  @!P2 SHF.L.U32 R27, R27, 0x10, RZ ;  /* 0x000000101b1ba819 */ /* 0x020fe200000006ff */
[----:B---3--:R-:W-:Y:S02]  /*06b0*/  @!P4 IMAD.U32 R24, R29, 0x10000, RZ ;  /* 0x000100001d18c824 */ /* 0x008fe400078e00ff */
[----:B------:R-:W-:Y:S02]  /*06c0*/  @!P3 IMAD.U32 R22, R23, 0x10000, RZ ;  /* 0x000100001716b824 */ /* 0x000fe400078e00ff */
[----:B------:R-:W-:Y:S01]  /*06d0*/  @!P2 FMUL.FTZ R14, R27, R14 ;  /* 0x0000000e1b0ea220 */ /* 0x000fe20000410000 */
[----:B--2---:R-:W-:Y:S01]  /*06e0*/  @!P4 FMUL.FTZ R21, R24, R21 ;  /* 0x000000151815c220 */ /* 0x004fe20000410000 */
[----:B------:R-:W-:Y:S01]  /*06f0*/  @!P3 FMUL.FTZ R15, R22, R15 ;  /* 0x0000000f160fb220 */ /* 0x000fe20000410000 */
[----:B------:R-:W-:Y:S01]  /*0700*/  @!P6 SHF.L.U32 R13, R18, 0x10, RZ ;  /* 0x00000010120de819 */ /* 0x000fe200000006ff */
[----:B------:R-:W-:-:S04]  /*0710*/  @!P5 IMAD.U32 R12, R19, 0x10000, RZ ;  /* 0x00010000130cd824 */ /* 0x000fc800078e00ff */
[----:B-1----:R-:W-:Y:S01]  /*0720*/  @!P6 FMUL.FTZ R13, R13, R16 ;  /* 0x000000100d0de220 */ /* 0x002fe20000410000 */
[----:B----4-:R-:W-:Y:S01]  /*0730*/  @!P5 FMUL.FTZ R12, R12, R17 ;  /* 0x000000110c0cd220 */ /* 0x010fe20000410000 */
[----:B------:R-:W-:Y:S02]  /*0740*/  @!P2 F2FP.BF16.F32.PACK_AB R6, RZ, R14 ;  /* 0x0000000eff06a23e */ /* 0x000fe400000010ff */
[----:B------:R-:W-:Y:S02]  /*0750*/  @!P3 F2FP.BF16.F32.PACK_AB R7, RZ, R15 ;  /* 0x0000000fff07b23e */ /* 0x000fe400000010ff */
[----:B------:R-:W-:Y:S02]  /*0760*/  @!P4 F2FP.BF16.F32.PACK_AB R8, RZ, R21 ;  /* 0x00000015ff08c23e */ /* 0x000fe400000010ff */
[----:B------:R-:W-:Y:S02]  /*0770*/  @!P6 F2FP.BF16.F32.PACK_AB R9, RZ, R13 ;  /* 0x0000000dff09e23e */ /* 0x000fe400000010ff */
[----:B------:R-:W-:Y:S01]  /*0780*/  @!P5 F2FP.BF16.F32.PACK_AB R20, RZ, R12 ;  /* 0x0000000cff14d23e */ /* 0x000fe200000010ff */
[----:B0-----:R-:W-:Y:S06]  /*0790*/  @P0 BRA `(.L_x_1824) ;  /* 0x0000000000300947 */ /* 0x001fec0003800000 */
[----:B------:R-:W0:Y:S01]  /*07a0*/  LDC.64 R10, c[0x0][0x390] ;  /* 0x0000e400ff0a7b82 */ /* 0x000e220000000a00 */
[----:B------:R-:W-:Y:S01]  /*07b0*/  IADD3 R13, PT, PT, R0, R3, RZ ;  /* 0x00000003000d7210 */ /* 0x000fe20007ffe0ff */
[----:B------:R-:W-:-:S05]  /*07c0*/  VIADD R3, R3, 0x80 ;  /* 0x0000008003037836 */ /* 0x000fca0000000000 */
[----:B------:R-:W-:Y:S01]  /*07d0*/  ISETP.GE.U32.AND P0, PT, R3, R2, PT ;  /* 0x000000020300720c */ /* 0x000fe20003f06070 */
[----:B0-----:R-:W-:-:S05]  /*07e0*/  IMAD.WIDE.U32 R10, R13, 0x2, R10 ;  /* 0x000000020d0a7825 */ /* 0x001fca00078e000a */
[----:B------:R0:W-:Y:S07]  /*07f0*/  STG.E.U16 desc[UR4][R10.64], R20 ;  /* 0x000000140a007986 */ /* 0x0001ee000c101504 */
[----:B------:R-:W-:Y:S05]  /*0800*/  @P0 BRA `(.L_x_1825) ;  /* 0x0000000000300947 */ /* 0x000fea0003800000 */
[----:B0-----:R-:W0:Y:S01]  /*0810*/  LDC.64 R10, c[0x0][0x390] ;  /* 0x0000e400ff0a7b82 */ /* 0x001e220000000a00 */
[----:B------:R-:W-:Y:S01]  /*0820*/  IADD3 R13, PT, PT, R0, R3, RZ ;  /* 0x00000003000d7210 */ /* 0x000fe20007ffe0ff */
[----:B------:R-:W-:-:S04]  /*0830*/  VIADD R3, R3, 0x80 ;  /* 0x0000008003037836 */ /* 0x000fc80000000000 */
[----:B0-----:R-:W-:-:S05]  /*0840*/  IMAD.WIDE.U32 R10, R13, 0x2, R10 ;  /* 0x000000020d0a7825 */ /* 0x001fca00078e000a */
[----:B------:R0:W-:Y:S02]  /*0850*/  STG.E.U16 desc[UR4][R10.64], R4 ;  /* 0x000000040a007986 */ /* 0x0001e4000c101504 */
.L_x_1824:
[----:B------:R-:W-:-:S13]  /*0860*/  ISETP.GE.U32.AND P0, PT, R3, R2, PT ;  /* 0x000000020300720c */ /* 0x000fda0003f06070 */
[----:B------:R-:W-:Y:S05]  /*0870*/  @P0 BRA `(.L_x_1826) ;  /* 0x0000000000300947 */ /* 0x000fea0003800000 */
[----:B0-----:R-:W0:Y:S01]  /*0880*/  LDC.64 R10, c[0x0][0x390] ;  /* 0x0000e400ff0a7b82 */ /* 0x001e220000000a00 */
[----:B------:R-:W-:Y:S01]  /*0890*/  IADD3 R13, PT, PT, R0, R3, RZ ;  /* 0x00000003000d7210 */ /* 0x000fe20007ffe0ff */
[----:B------:R-:W-:-:S04]  /*08a0*/  VIADD R3, R3, 0x80 ;  /* 0x0000008003037836 */ /* 0x000fc80000000000 */
[----:B0-----:R-:W-:-:S05]  /*08b0*/  IMAD.WIDE.U32 R10, R13, 0x2, R10 ;  /* 0x000000020d0a7825 */ /* 0x001fca00078e000a */
[----:B------:R1:W-:Y:S02]  /*08c0*/  STG.E.U16 desc[UR4][R10.64], R5 ;  /* 0x000000050a007986 */ /* 0x0003e4000c101504 */
.L_x_1825:
[----:B------:R-:W-:-:S13]  /*08d0*/  ISETP.GE.U32.AND P0, PT, R3, R2, PT ;  /* 0x000000020300720c */ /* 0x000fda0003f06070 */
[----:B------:R-:W-:Y:S05]  /*08e0*/  @P0 BRA `(.L_x_1827) ;  /* 0x0000000000340947 */ /* 0x000fea0003800000 */
[----:B-1----:R-:W1:Y:S01]  /*08f0*/  LDC.64 R4, c[0x0][0x390] ;  /* 0x0000e400ff047b82 */ /* 0x002e620000000a00 */
[----:B0-----:R-:W-:Y:S01]  /*0900*/  IADD3 R11, PT, PT, R0, R3, RZ ;  /* 0x00000003000b7210 */ /* 0x001fe20007ffe0ff */
[----:B------:R-:W-:-:S04]  /*0910*/  VIADD R3, R3, 0x80 ;  /* 0x0000008003037836 */ /* 0x000fc80000000000 */
[----:B-1----:R-:W-:-:S05]  /*0920*/  IMAD.WIDE.U32 R4, R11, 0x2, R4 ;  /* 0x000000020b047825 */ /* 0x002fca00078e0004 */
[----:B------:R1:W-:Y:S02]  /*0930*/  STG.E.U16 desc[UR4][R4.64], R6 ;  /* 0x0000000604007986 */ /* 0x0003e4000c101504 */
.L_x_1826:
[----:B------:R-:W-:-:S13]  /*0940*/  ISETP.GE.U32.AND P0, PT, R3, R2, PT ;  /* 0x000000020300720c */ /* 0x000fda0003f06070 */
[----:B------:R-:W-:Y:S05]  /*0950*/  @P0 BREAK.RELIABLE B1 ;  /* 0x0000000000010942 */ /* 0x000fea0003800100 */
[----:B------:R-:W-:Y:S05]  /*0960*/  @P0 BRA `(.L_x_1828) ;  /* 0x0000000000300947 */ /* 0x000fea0003800000 */
[----:B01----:R-:W0:Y:S01]  /*0970*/  LDC.64 R4, c[0x0][0x390] ;  /* 0x0000e400ff047b82 */ /* 0x003e220000000a00 */
[----:B------:R-:W-:Y:S01]  /*0980*/  IADD3 R11, PT, PT, R0, R3, RZ ;  /* 0x00000003000b7210 */ /* 0x000fe20007ffe0ff */
[----:B------:R-:W-:-:S04]  /*0990*/  VIADD R3, R3, 0x80 ;  /* 0x0000008003037836 */ /* 0x000fc80000000000 */
[----:B0-----:R-:W-:-:S05]  /*09a0*/  IMAD.WIDE.U32 R4, R11, 0x2, R4 ;  /* 0x000000020b047825 */ /* 0x001fca00078e0004 */
[----:B------:R2:W-:Y:S02]  /*09b0*/  STG.E.U16 desc[UR4][R4.64], R7 ;  /* 0x0000000704007986 */ /* 0x0005e4000c101504 */
.L_x_1827:
[----:B------:R-:W-:Y:S05]  /*09c0*/  BSYNC.RELIABLE B1 ;  /* 0x0000000000017941 */ /* 0x000fea0003800100 */
.L_x_1823:
[----:B------:R-:W-:-:S13]  /*09d0*/  ISETP.GE.U32.AND P0, PT, R3, R2, PT ;  /* 0x000000020300720c */ /* 0x000fda0003f06070 */
[----:B-12---:R-:W1:Y:S01]  /*09e0*/  @!P0 LDC.64 R4, c[0x0][0x390] ;  /* 0x0000e400ff048b82 */ /* 0x006e620000000a00 */
[----:B------:R-:W-:Y:S01]  /*09f0*/  @!P0 IADD3 R7, PT, PT, R0, R3, RZ ;  /* 0x0000000300078210 */ /* 0x000fe20007ffe0ff */
[----:B------:R-:W-:-:S04]  /*0a00*/  @!P0 VIADD R3, R3, 0x80 ;  /* 0x0000008003038836 */ /* 0x000fc80000000000 */
[----:B-1----:R-:W-:-:S05]  /*0a10*/  @!P0 IMAD.WIDE.U32 R4, R7, 0x2, R4 ;  /* 0x0000000207048825 */ /* 0x002fca00078e0004 */
[----:B------:R2:W-:Y:S02]  /*0a20*/  @!P0 STG.E.U16 desc[UR4][R4.64], R8 ;  /* 0x0000000804008986 */ /* 0x0005e4000c101504 */
.L_x_1828:
[----:B------:R-:W-:Y:S05]  /*0a30*/  BSYNC.RECONVERGENT B0 ;  /* 0x0000000000007941 */ /* 0x000fea0003800200 */
.L_x_1822:
[----:B------:R-:W-:Y:S05]  /*0a40*/  WARPSYNC.ALL ;  /* 0x0000000000007948 */ /* 0x000fea0003800000 */
[----:B------:R-:W-:-:S13]  /*0a50*/  ISETP.GE.U32.AND P0, PT, R3, R2, PT ;  /* 0x000000020300720c */ /* 0x000fda0003f06070 */
[----:B------:R-:W-:Y:S05]  /*0a60*/  @P0 EXIT ;  /* 0x000000000000094d */ /* 0x000fea0003800000 */
[----:B012---:R-:W0:Y:S01]  /*0a70*/  LDC.64 R4, c[0x0][0x390] ;  /* 0x0000e400ff047b82 */ /* 0x007e220000000a00 */
[----:B------:R-:W-:-:S05]  /*0a80*/  IADD3 R3, PT, PT, R0, R3, RZ ;  /* 0x0000000300037210 */ /* 0x000fca0007ffe0ff */
[----:B0-----:R-:W-:-:S05]  /*0a90*/  IMAD.WIDE.U32 R2, R3, 0x2, R4 ;  /* 0x0000000203027825 */ /* 0x001fca00078e0004 */
[----:B------:R-:W-:Y:S01]  /*0aa0*/  STG.E.U16 desc[UR4][R2.64], R9 ;  /* 0x0000000902007986 */ /* 0x000fe2000c101504 */
[----:B------:R-:W-:Y:S05]  /*0ab0*/  EXIT ;  /* 0x000000000000794d */ /* 0x000fea0003800000 */
.L_x_1821:
[----:B------:R-:W0:Y:S01]  /*0ac0*/  S2R R5, SR_TID.X ;  /* 0x0000000000057919 */ /* 0x000e220000002100 */
[----:B------:R-:W1:Y:S01]  /*0ad0*/  LDC.64 R2, c[0x0][0x398] ;  /* 0x0000e600ff027b82 */ /* 0x000e620000000a00 */
[----:B------:R-:W2:Y:S01]  /*0ae0*/  LDCU UR6, c[0x0][0x388] ;  /* 0x00007100ff0677ac */ /* 0x000ea20008000800 */
[----:B-1----:R-:W-:-:S04]  /*0af0*/  IMAD.WIDE.U32 R2, R0, 0x2, R2 ;  /* 0x0000000200027825 */ /* 0x002fc800078e0002 */
[----:B0-----:R-:W-:Y:S02]  /*0b00*/  IMAD.WIDE.U32 R6, R5, 0x4, R2 ;  /* 0x0000000405067825 */ /* 0x001fe400078e0002 */
[----:B------:R-:W0:Y:S03]  /*0b10*/  LDC.64 R2, c[0x0][0x390] ;  /* 0x0000e400ff027b82 */ /* 0x000e260000000a00 */
[----:B------:R-:W3:Y:S04]  /*0b20*/  LDG.E R4, desc[UR4][R6.64] ;  /* 0x0000000406047981 */ /* 0x000ee8000c1e1900 */
[----:B------:R-:W4:Y:S04]  /*0b30*/  LDG.E R8, desc[UR4][R6.64+0x200] ;  /* 0x0002000406087981 */ /* 0x000f28000c1e1900 */
[----:B------:R-:W5:Y:S04]  /*0b40*/  LDG.E R9, desc[UR4][R6.64+0x400] ;  /* 0x0004000406097981 */ /* 0x000f68000c1e1900 */
[----:B------:R-:W5:Y:S01]  /*0b50*/  LDG.E R10, desc[UR4][R6.64+0x600] ;  /* 0x00060004060a7981 */ /* 0x000f62000c1e1900 */
[----:B0-----:R-:W-:-:S04]  /*0b60*/  IMAD.WIDE.U32 R2, R0, 0x2, R2 ;  /* 0x0000000200027825 */ /* 0x001fc800078e0002 */
[----:B------:R-:W-:Y:S01]  /*0b70*/  IMAD.WIDE.U32 R2, R5, 0x4, R2 ;  /* 0x0000000405027825 */ /* 0x000fe200078e0002 */
[----:B---3--:R-:W-:-:S03]  /*0b80*/  PRMT R0, R4, 0x7632, R0 ;  /* 0x0000763204007816 */ /* 0x008fc60000000000 */
[----:B------:R-:W-:Y:S01]  /*0b90*/  IMAD.U32 R11, R4, 0x10000, RZ ;  /* 0x00010000040b7824 */ /* 0x000fe200078e00ff */
[----:B----4-:R-:W-:Y:S01]  /*0ba0*/  PRMT R4, R8, 0x7632, R4 ;  /* 0x0000763208047816 */ /* 0x010fe20000000004 */
[----:B------:R-:W-:Y:S01]  /*0bb0*/  IMAD.U32 R0, R0, 0x10000, RZ ;  /* 0x0001000000007824 */ /* 0x000fe200078e00ff */
[----:B------:R-:W-:Y:S01]  /*0bc0*/  SHF.L.U32 R12, R8, 0x10, RZ ;  /* 0x00000010080c7819 */ /* 0x000fe200000006ff */
[----:B--2---:R-:W-:Y:S01]  /*0bd0*/  FMUL.FTZ R11, R11, UR6 ;  /* 0x000000060b0b7c20 */ /* 0x004fe20008410000 */
[C---:B-----5:R-:W-:Y:S01]  /*0be0*/  PRMT R8, R9.reuse, 0x7632, R8 ;  /* 0x0000763209087816 */ /* 0x060fe20000000008 */
[----:B------:R-:W-:Y:S01]  /*0bf0*/  IMAD.U32 R13, R9, 0x10000, RZ ;  /* 0x00010000090d7824 */ /* 0x000fe200078e00ff */
[----:B------:R-:W-:Y:S01]  /*0c00*/  SHF.L.U32 R4, R4, 0x10, RZ ;  /* 0x0000001004047819 */ /* 0x000fe200000006ff */
[----:B------:R-:W-:Y:S01]  /*0c10*/  FMUL.FTZ R12, R12, UR6 ;  /* 0x000000060c0c7c20 */ /* 0x000fe20008410000 */
[----:B------:R-:W-:Y:S01]  /*0c20*/  PRMT R9, R10, 0x7632, R9 ;  /* 0x000076320a097816 */ /* 0x000fe20000000009 */
[----:B------:R-:W-:Y:S01]  /*0c30*/  IMAD.U32 R8, R8, 0x10000, RZ ;  /* 0x0001000008087824 */ /* 0x000fe200078e00ff */
[----:B------:R-:W-:Y:S01]  /*0c40*/  SHF.L.U32 R10, R10, 0x10, RZ ;  /* 0x000000100a0a7819 */ /* 0x000fe200000006ff */
[----:B------:R-:W-:Y:S01]  /*0c50*/  FMUL.FTZ R13, R13, UR6 ;  /* 0x000000060d0d7c20 */ /* 0x000fe20008410000 */
[----:B------:R-:W-:Y:S01]  /*0c60*/  SHF.L.U32 R9, R9, 0x10, RZ ;  /* 0x0000001009097819 */ /* 0x000fe200000006ff */
[----:B------:R-:W-:Y:S01]  /*0c70*/  FMUL.FTZ R0, R0, UR6 ;  /* 0x0000000600007c20 */ /* 0x000fe20008410000 */
[----:B------:R-:W-:Y:S01]  /*0c80*/  FMUL.FTZ R7, R4, UR6 ;  /* 0x0000000604077c20 */ /* 0x000fe20008410000 */
[----:B------:R-:W-:Y:S01]  /*0c90*/  FMUL.FTZ R10, R10, UR6 ;  /* 0x000000060a0a7c20 */ /* 0x000fe20008410000 */
[----:B------:R-:W-:Y:S01]  /*0ca0*/  FMUL.FTZ R8, R8, UR6 ;  /* 0x0000000608087c20 */ /* 0x000fe20008410000 */
[----:B------:R-:W-:Y:S01]  /*0cb0*/  FMUL.FTZ R9, R9, UR6 ;  /* 0x0000000609097c20 */ /* 0x000fe20008410000 */
[----:B------:R-:W-:-:S02]  /*0cc0*/  F2FP.BF16.F32.PACK_AB R11, R0, R11 ;  /* 0x0000000b000b723e */ /* 0x000fc400000010ff */
[----:B------:R-:W-:Y:S02]  /*0cd0*/  F2FP.BF16.F32.PACK_AB R7, R7, R12 ;  /* 0x0000000c0707723e */ /* 0x000fe400000010ff */
[----:B------:R-:W-:Y:S01]  /*0ce0*/  F2FP.BF16.F32.PACK_AB R13, R8, R13 ;  /* 0x0000000d080d723e */ /* 0x000fe200000010ff */
[----:B------:R-:W-:Y:S01]  /*0cf0*/  STG.E desc[UR4][R2.64], R11 ;  /* 0x0000000b02007986 */ /* 0x000fe2000c101904 */
[----:B------:R-:W-:-:S03]  /*0d00*/  F2FP.BF16.F32.PACK_AB R9, R9, R10 ;  /* 0x0000000a0909723e */ /* 0x000fc600000010ff */
[----:B------:R-:W-:Y:S04]  /*0d10*/  STG.E desc[UR4][R2.64+0x200], R7 ;  /* 0x0002000702007986 */ /* 0x000fe8000c101904 */
[----:B------:R-:W-:Y:S04]  /*0d20*/  STG.E desc[UR4][R2.64+0x400], R13 ;  /* 0x0004000d02007986 */ /* 0x000fe8000c101904 */
[----:B------:R-:W-:Y:S01]  /*0d30*/  STG.E desc[UR4][R2.64+0x600], R9 ;  /* 0x0006000902007986 */ /* 0x000fe2000c101904 */
[----:B------:R-:W-:Y:S05]  /*0d40*/  EXIT ;  /* 0x000000000000794d */ /* 0x000fea0003800000 */
.L_x_1829:
        /* <DEDUP_REMOVED lines=11> */
.L_x_16953:


//--------------------- .text._ZN2at6native29vectorized_elementwise_kernelILi4ENS0_13AUnaryFunctorIN3c108BFloat16ES4_S4_NS0_15binary_internal10MulFunctorIfEEEESt5arrayIPcLm2EEEEviT0_T1_ --------------------------
	.section	.text._ZN2at6native29vectorized_elementwise_kernelILi4ENS0_13AUnaryFunctorIN3c108BFloat16ES4_S4_NS0_15binary_internal10MulFunctorIfEEEESt5arrayIPcLm2EEEEviT0_T1_,"ax",@progbits
	.align	128
        .global         _ZN2at6native29vectorized_elementwise_kernelILi4ENS0_13AUnaryFunctorIN3c108BFloat16ES4_S4_NS0_15binary_internal10MulFunctorIfEEEESt5arrayIPcLm2EEEEviT0_T1_
        .type           _ZN2at6native29vectorized_elementwise_kernelILi4ENS0_13AUnaryFunctorIN3c108BFloat16ES4_S4_NS0_15binary_internal10MulFunctorIfEEEESt5arrayIPcLm2EEEEviT0_T1_,@function
        .size           _ZN2at6native29vectorized_elementwise_kernelILi4ENS0_13AUnaryFunctorIN3c108BFloat16ES4_S4_NS0_15binary_internal10MulFunctorIfEEEESt5arrayIPcLm2EEEEviT0_T1_,(.L_x_16954 - _ZN2at6native29vectorized_elementwise_kernelILi4ENS0_13AUnaryFunctorIN3c108BFloat16ES4_S4_NS0_15binary_internal10MulFunctorIfEEEESt5arrayIPcLm2EEEEviT0_T1_)
        .other          _ZN2at6native29vectorized_elementwise_kernelILi4ENS0_13AUnaryFunctorIN3c108BFloat16ES4_S4_NS0_15binary_internal10MulFunctorIfEEEESt5arrayIPcLm2EEEEviT0_T1_,@"STO_CUDA_ENTRY STV_DEFAULT"
_ZN2at6native29vectorized_elementwise_kernelILi4ENS0_13AUnaryFunctorIN3c108BFloat16ES4_S4_NS0_15binary_internal10MulFunctorIfEEEESt5arrayIPcLm2EEEEviT0_T1_:
.text._ZN2at6native29vectorized_elementwise_kernelILi4ENS0_13AUnaryFunctorIN3c108BFloat16ES4_S4_NS0_15binary_internal10MulFunctorIfEEEESt5arrayIPcLm2EEEEviT0_T1_:
        /* <DEDUP_REMOVED lines=134> */
.L_x_1833:
[----:B------:R-:W-:-:S13]  /*0860*/  ISETP.GE.U32.AND P0, PT, R3, R2, PT ;  /* 0x000000020300720c */ /* 0x000fda0003f06070 */
[----:B------:R-:W-:Y:S05]  /*0870*/  @P0 BRA `(.L_x_1835) ;  /* 0x0000000000300947 */ /* 0x000fea0003800000 */
[----:B0-----:R-:W0:Y:S01]  /*0880*/  LDC.64 R10, c[0x0][0x390] ;  /* 0x0000e400ff0a7b82 */ /* 0x001e220000000a00 */
[----:B------:R-:W-:Y:S01]  /*0890*/  IADD3 R13, PT, PT, R0, R3, RZ ;  /* 0x00000003000d7210 */ /* 0x000fe20007ffe0ff */
[----:B------:R-:W-:-:S04]  /*08a0*/  VIADD R3, R3, 0x80 ;  /* 0x0000008003037836 */ /* 0x000fc80000000000 */
[----:B0-----:R-:W-:-:S05]  /*08b0*/  IMAD.WIDE.U32 R10, R13, 0x2, R10 ;  /* 0x000000020d0a7825 */ /* 0x001fca00078e000a */
[----:B------:R1:W-:Y:S02]  /*08c0*/  STG.E.U16 desc[UR4][R10.64], R5 ;  /* 0x000000050a007986 */ /* 0x0003e4000c101504 */
.L_x_1834:
[----:B------:R-:W-:-:S13]  /*08d0*/  ISETP.GE.U32.AND P0, PT, R3, R2, PT ;  /* 0x000000020300720c */ /* 0x000fda0003f06070 */
[----:B------:R-:W-:Y:S05]  /*08e0*/  @P0 BRA `(.L_x_1836) ;  /* 0x0000000000340947 */ /* 0x000fea0003800000 */
[----:B-1----:R-:W1:Y:S01]  /*08f0*/  LDC.64 R4, c[0x0][0x390] ;  /* 0x0000e400ff047b82 */ /* 0x002e620000000a00 */
[----:B0-----:R-:W-:Y:S01]  /*0900*/  IADD3 R11, PT, PT, R0, R3, RZ ;  /* 0x00000003000b7210 */ /* 0x001fe20007ffe0ff */
[----:B------:R-:W-:-:S04]  /*0910*/  VIADD R3, R3, 0x80 ;  /* 0x0000008003037836 */ /* 0x000fc80000000000 */
[----:B-1----:R-:W-:-:S05]  /*0920*/  IMAD.WIDE.U32 R4, R11, 0x2, R4 ;  /* 0x000000020b047825 */ /* 0x002fca00078e0004 */
[----:B------:R1:W-:Y:S02]  /*0930*/  STG.E.U16 desc[UR4][R4.64], R6 ;  /* 0x0000000604007986 */ /* 0x0003e4000c101504 */
.L_x_1835:
        /* <DEDUP_REMOVED lines=8> */
.L_x_1836:
[----:B------:R-:W-:Y:S05]  /*09c0*/  BSYNC.RELIABLE B1 ;  /* 0x0000000000017941 */ /* 0x000fea0003800100 */
.L_x_1832:
[----:B------:R-:W-:-:S13]  /*09d0*/  ISETP.GE.U32.AND P0, PT, R3, R2, PT ;  /* 0x000000020300720c */ /* 0x000fda0003f06070 */
[----:B-12---:R-:W1:Y:S01]  /*09e0*/  @!P0 LDC.64 R4, c[0x0][0x390] ;  /* 0x0000e400ff048b82 */ /* 0x006e620000000a00 */
[----:B------:R-:W-:Y:S01]  /*09f0*/  @!P0 IADD3 R7, PT, PT, R0, R3, RZ ;  /* 0x0000000300078210 */ /* 0x000fe20007ffe0ff */
[----:B------:R-:W-:-:S04]  /*0a00*/  @!P0 VIADD R3, R3, 0x80 ;  /* 0x0000008003038836 */ /* 0x000fc80000000000 */
[----:B-1----:R-:W-:-:S05]  /*0a10*/  @!P0 IMAD.WIDE.U32 R4, R7, 0x2, R4 ;  /* 0x0000000207048825 */ /* 0x002fca00078e0004 */
[----:B------:R2:W-:Y:S02]  /*0a20*/  @!P0 STG.E.U16 desc[UR4][R4.64], R8 ;  /* 0x0000000804008986 */ /* 0x0005e4000c101504 */
.L_x_1837:
[----:B------:R-:W-:Y:S05]  /*0a30*/  BSYNC.RECONVERGENT B0 ;  /* 0x0000000000007941 */ /* 0x000fea0003800200 */
.L_x_1831:
        /* <DEDUP_REMOVED lines=8> */
.L_x_1830:
[----:B------:R-:W0:Y:S01]  /*0ac0*/  S2R R5, SR_TID.X ;  /* 0x0000000000057919 */ /* 0x000e220000002100 */
[----:B------:R-:W1:Y:S01]  /*0ad0*/  LDC.64 R2, c[0x0][0x398] ;  /* 0x0000e600ff027b82 */ /* 0x000e620000000a00 */
[----:B------:R-:W2:Y:S01]  /*0ae0*/  LDCU UR6, c[0x0][0x388] ;  /* 0x00007100ff0677ac */ /* 0x000ea20008000800 */
[----:B-1----:R-:W-:-:S04]  /*0af0*/  IMAD.WIDE.U32 R2, R0, 0x2, R2 ;  /* 0x0000000200027825 */ /* 0x002fc800078e0002 */
[----:B0-----:R-:W-:Y:S02]  /*0b00*/  IMAD.WIDE.U32 R6, R5, 0x8, R2 ;  /* 0x0000000805067825 */ /* 0x001fe400078e0002 */
[----:B------:R-:W0:Y:S03]  /*0b10*/  LDC.64 R2, c[0x0][0x390] ;  /* 0x0000e400ff027b82 */ /* 0x000e260000000a00 */
[----:B------:R-:W3:Y:S04]  /*0b20*/  LDG.E.64 R10, desc[UR4][R6.64] ;  /* 0x00000004060a7981 */ /* 0x000ee8000c1e1b00 */
[----:B------:R-:W4:Y:S01]  /*0b30*/  LDG.E.64 R12, desc[UR4][R6.64+0x400] ;  /* 0x00040004060c7981 */ /* 0x000f22000c1e1b00 */
[----:B0-----:R-:W-:-:S04]  /*0b40*/  IMAD.WIDE.U32 R2, R0, 0x2, R2 ;  /* 0x0000000200027825 */ /* 0x001fc800078e0002 */
[----:B------:R-:W-:Y:S01]  /*0b50*/  IMAD.WIDE.U32 R2, R5, 0x8, R2 ;  /* 0x0000000805027825 */ /* 0x000fe200078e0002 */
[----:B---3--:R-:W-:-:S03]  /*0b60*/  PRMT R0, R10, 0x7632, R0 ;  /* 0x000076320a007816 */ /* 0x008fc60000000000 */
[----:B------:R-:W-:Y:S01]  /*0b70*/  IMAD.U32 R10, R10, 0x10000, RZ ;  /* 0x000100000a0a7824 */ /* 0x000fe200078e00ff */
[----:B------:R-:W-:Y:S02]  /*0b80*/  PRMT R4, R11, 0x7632, R4 ;  /* 0x000076320b047816 */ /* 0x000fe40000000004 */
[C---:B----4-:R-:W-:Y:S01]  /*0b90*/  PRMT R8, R12.reuse, 0x7632, R8 ;  /* 0x000076320c087816 */ /* 0x050fe20000000008 */
[----:B------:R-:W-:Y:S01]  /*0ba0*/  IMAD.U32 R12, R12, 0x10000, RZ ;  /* 0x000100000c0c7824 */ /* 0x000fe200078e00ff */
[C---:B------:R-:W-:Y:S01]  /*0bb0*/  PRMT R9, R13.reuse, 0x7632, R9 ;  /* 0x000076320d097816 */ /* 0x040fe20000000009 */
[----:B------:R-:W-:Y:S01]  /*0bc0*/  IMAD.U32 R0, R0, 0x10000, RZ ;  /* 0x0001000000007824 */ /* 0x000fe200078e00ff */
[----:B------:R-:W-:Y:S01]  /*0bd0*/  SHF.L.U32 R6, R13, 0x10, RZ ;  /* 0x000000100d067819 */ /* 0x000fe200000006ff */
[----:B------:R-:W-:Y:S01]  /*0be0*/  IMAD.U32 R8, R8, 0x10000, RZ ;  /* 0x0001000008087824 */ /* 0x000fe200078e00ff */
[----:B------:R-:W-:Y:S01]  /*0bf0*/  SHF.L.U32 R11, R11, 0x10, RZ ;  /* 0x000000100b0b7819 */ /* 0x000fe200000006ff */
[----:B--2---:R-:W-:Y:S01]  /*0c00*/  FMUL.FTZ R10, R10, UR6 ;  /* 0x000000060a0a7c20 */ /* 0x004fe20008410000 */
        /* <DEDUP_REMOVED lines=8> */
[----:B------:R-:W-:-:S02]  /*0c90*/  FMUL.FTZ R13, R13, UR6 ;  /* 0x000000060d0d7c20 */ /* 0x000fc40008410000 */
[----:B------:R-:W-:Y:S02]  /*0ca0*/  F2FP.BF16.F32.PACK_AB R10, R7, R10 ;  /* 0x0000000a070a723e */ /* 0x000fe400000010ff */
[----:B------:R-:W-:Y:S02]  /*0cb0*/  F2FP.BF16.F32.PACK_AB R11, R4, R11 ;  /* 0x0000000b040b723e */ /* 0x000fe400000010ff */
[----:B------:R-:W-:Y:S02]  /*0cc0*/  F2FP.BF16.F32.PACK_AB R12, R9, R12 ;  /* 0x0000000c090c723e */ /* 0x000fe400000010ff */
[----:B------:R-:W-:Y:S01]  /*0cd0*/  F2FP.BF16.F32.PACK_AB R13, R13, R6 ;  /* 0x000000060d0d723e */ /* 0x000fe200000010ff */
[----:B------:R-:W-:Y:S04]  /*0ce0*/  STG.E.64 desc[UR4][R2.64], R10 ;  /* 0x0000000a02007986 */ /* 0x000fe8000c101b04 */
[----:B------:R-:W-:Y:S01]  /*0cf0*/  STG.E.64 desc[UR4][R2.64+0x400], R12 ;  /* 0x0004000c02007986 */ /* 0x000fe2000c101b04 */
[----:B------:R-:W-:Y:S05]  /*0d00*/  EXIT ;  /* 0x000000000000794d */ /* 0x000fea0003800000 */
.L_x_1838:
        /* <DEDUP_REMOVED lines=15> */
.L_x_16954:


//--------------------- .text._ZN2at6native29vectorized_elementwise_kernelILi8ENS0_13AUnaryFunctorIN3c108BFloat16ES4_S4_NS0_15binary_internal10MulFunctorIfEEEESt5arrayIPcLm2EEEEviT0_T1_ --------------------------
	.section	.text._ZN2at6native29vectorized_elementwise_kernelILi8ENS0_13AUnaryFunctorIN3c108BFloat16ES4_S4_NS0_15binary_internal10MulFunctorIfEEEESt5arrayIPcLm2EEEEviT0_T1_,"ax",@progbits
	.align	128
        .global         _ZN2at6native29vectorized_elementwise_kernelILi8ENS0_13AUnaryFunctorIN3c108BFloat16ES4_S4_NS0_15binary_internal10MulFunctorIfEEEESt5arrayIPcLm2EEEEviT0_T1_
        .type           _ZN2at6native29vectorized_elementwise_kernelILi8ENS0_13AUnaryFunctorIN3c108BFloat16ES4_S4_NS0_15binary_internal10MulFunctorIfEEEESt5arrayIPcLm2EEEEviT0_T1_,@function
        .size           _ZN2at6native29vectorized_elementwise_kernelILi8ENS0_13AUnaryFunctorIN3c108BFloat16ES4_S4_NS0_15binary_internal10MulFunctorIfEEEESt5arrayIPcLm2EEEEviT0_T1_,(.L_x_16955 - _ZN2at6native29vectorized_elementwise_kernelILi8ENS0_13AUnaryFunctorIN3c108BFloat16ES4_S4_NS0_15binary_internal10MulFunctorIfEEEESt5arrayIPcLm2EEEEviT0_T1_)
        .other          _ZN2at6native29vectorized_elementwise_kernelILi8ENS0_13AUnaryFunctorIN3c108BFloat16ES4_S4_NS0_15binary_internal10MulFunctorIfEEEESt5arrayIPcLm2EEEEviT0_T1_,@"STO_CUDA_ENTRY STV_DEFAULT"
_ZN2at6native29vectorized_elementwise_kernelILi8ENS0_13AUnaryFunctorIN3c108BFloat16ES4_S4_NS0_15binary_internal10MulFunctorIfEEEESt5arrayIPcLm2EEEEviT0_T1_:
.text._ZN2at6native29vectorized_elementwise_kernelILi8ENS0_13AUnaryFunctorIN3c108BFloat16ES4_S4_NS0_15binary_internal10MulFunctorIfEEEESt5arrayIPcLm2EEEEviT0_T1_:
[----:B------:R-:W-:Y:S01]  /*0000*/  LDC R1, c[0x0][0x37c] ;  /* 0x0000df00ff017b82 */ /* 0x000fe20000000800 */
[----:B------:R-:W-:Y:S05]  /*0010*/  EXIT ;  /* 0x000000000000794d */ /* 0x000fea0003800000 */
.L_x_1839:
        /* <DEDUP_REMOVED lines=14> */
.L_x_16955:


//--------------------- .text._ZN2at6native18elementwise_kernelILi128ELi4EZNS0_15gpu_kernel_implINS0_13BinaryFunctorIN3c108BFloat16ES5_S5_NS0_15binary_internal10MulFunctorIfEEEEEEvRNS_18TensorIteratorBaseERKT_EUliE_EEviT1_ --------------------------
	.section	.text._ZN2at6native18elementwise_kernelILi128ELi4EZNS0_15gpu_kernel_implINS0_13BinaryFunctorIN3c108BFloat16ES5_S5_NS0_15binary_internal10MulFunctorIfEEEEEEvRNS_18TensorIteratorBaseERKT_EUliE_EEviT1_,"ax",@progbits
	.align	128
        .global         _ZN2at6native18elementwise_kernelILi128ELi4EZNS0_15gpu_kernel_implINS0_13BinaryFunctorIN3c108BFloat16ES5_S5_NS0_15binary_internal10MulFunctorIfEEEEEEvRNS_18TensorIteratorBaseERKT_EUliE_EEviT1_
        .type           _ZN2at6native18elementwise_kernelILi128ELi4EZNS0_15gpu_kernel_implINS0_13BinaryFunctorIN3c108BFloat16ES5_S5_NS0_15binary_internal10MulFunctorIfEEEEEEvRNS_18TensorIteratorBaseERKT_EUliE_EEviT1_,@function
        .size           _ZN2at6native18elementwise_kernelILi128ELi4EZNS0_15gpu_kernel_implINS0_13BinaryFunctorIN3c108BFloat16ES5_S5_NS0_15binary_internal10MulFunctorIfEEEEEEvRNS_18TensorIteratorBaseERKT_EUliE_EEviT1_,(.L_x_16956 - _ZN2at6native18elementwise_kernelILi128ELi4EZNS0_15gpu_kernel_implINS0_13BinaryFunctorIN3c108BFloat16ES5_S5_NS0_15binary_internal10MulFunctorIfEEEEEEvRNS_18TensorIteratorBaseERKT_EUliE_EEviT1_)
        .other          _ZN2at6native18elementwise_kernelILi128ELi4EZNS0_15gpu_kernel_implINS0_13BinaryFunctorIN3c108BFloat16ES5_S5_NS0_15binary_internal10MulFunctorIfEEEEEEvRNS_18TensorIteratorBaseERKT_EUliE_EEviT1_,@"STO_CUDA_ENTRY STV_DEFAULT"
_ZN2at6native18elementwise_kernelILi128ELi4EZNS0_15gpu_kernel_implINS0_13BinaryFunctorIN3c108BFloat16ES5_S5_NS0_15binary_internal10MulFunctorIfEEEEEEvRNS_18TensorIteratorBaseERKT_EUliE_EEviT1_:
.text._ZN2at6native18elementwise_kernelILi128ELi4EZNS0_15gpu_kernel_implINS0_13BinaryFunctorIN3c108BFloat16ES5_S5_NS0_15binary_internal10MulFunctorIfEEEEEEvRNS_18TensorIteratorBaseERKT_EUliE_EEviT1_:
        /* <DEDUP_REMOVED lines=24> */
[----:B------:R-:W-:Y:S01]  /*0180*/  IMAD.MOV.U32 R16, RZ, RZ, RZ ;  /* 0x000000ffff107224 */ /* 0x000fe200078e00ff */
[----:B------:R-:W1:Y:S01]  /*0190*/  LDCU UR6, c[0x0][0x38c] ;  /* 0x00007180ff0677ac */ /* 0x000e620008000800 */
[----:B------:R-:W2:Y:S01]  /*01a0*/  LDCU.64 UR8, c[0x0][0x4b8] ;  /* 0x00009700ff0877ac */ /* 0x000ea20008000a00 */
[----:B------:R-:W-:Y:S01]  /*01b0*/  UISETP.NE.AND UP0, UPT, UR41, URZ, UPT ;  /* 0x000000ff2900728c */ /* 0x000fe2000bf05270 */
        /* <DEDUP_REMOVED lines=343> */
.L_x_1842:
[----:B------:R-:W0:Y:S01]  /*1730*/  LDCU.64 UR6, c[0x0][0x5f0] ;  /* 0x0000be00ff0677ac */ /* 0x000e220008000a00 */
        /* <DEDUP_REMOVED lines=18> */
.L_x_1846:
[----:B------:R-:W2:Y:S02]  /*1860*/  LDG.E.U8 R2, desc[UR36][R2.64] ;  /* 0x0000002402027981 */ /* 0x000ea4000c1e1100 */
[----:B--2---:R-:W-:-:S04]  /*1870*/  I2FP.F32.U32 R0, R2 ;  /* 0x0000000200007245 */ /* 0x004fc80000201000 */
[----:B------:R-:W-:-:S04]  /*1880*/  F2FP.BF16.F32.PACK_AB R0, RZ, R0 ;  /* 0x00000000ff00723e */ /* 0x000fc800000010ff */
[----:B------:R-:W-:Y:S01]  /*1890*/  PRMT R19, R0, 0x7610, R19 ;  /* 0x0000761000137816 */ /* 0x000fe20000000013 */
[----:B------:R-:W-:Y:S06]  /*18a0*/  BRA `(.L_x_1848) ;  /* 0x0000000c00e07947 */ /* 0x000fec0003800000 */
.L_x_1845:
        /* <DEDUP_REMOVED lines=11> */
.L_x_1850:
[----:B------:R-:W2:Y:S02]  /*1960*/  LDG.E R2, desc[UR36][R2.64] ;  /* 0x0000002402027981 */ /* 0x000ea4000c1e1900 */
[----:B--2---:R-:W-:-:S04]  /*1970*/  I2FP.F32.S32 R0, R2 ;  /* 0x0000000200007245 */ /* 0x004fc80000201400 */
[----:B------:R-:W-:-:S04]  /*1980*/  F2FP.BF16.F32.PACK_AB R0, RZ, R0 ;  /* 0x00000000ff00723e */ /* 0x000fc800000010ff */
[----:B------:R-:W-:Y:S01]  /*1990*/  PRMT R19, R0, 0x7610, R19 ;  /* 0x0000761000137816 */ /* 0x000fe20000000013 */
[----:B------:R-:W-:Y:S06]  /*19a0*/  BRA `(.L_x_1848) ;  /* 0x0000000c00a07947 */ /* 0x000fec0003800000 */
.L_x_1849:
[----:B------:R-:W2:Y:S02]  /*19b0*/  LDG.E.U16 R2, desc[UR36][R2.64] ;  /* 0x0000002402027981 */ /* 0x000ea4000c1e1500 */
[----:B--2---:R-:W0:Y:S02]  /*19c0*/  I2F.S16 R0, R2 ;  /* 0x0000000200007306 */ /* 0x004e240000101400 */
[----:B0-----:R-:W-:-:S04]  /*19d0*/  F2FP.BF16.F32.PACK_AB R0, RZ, R0 ;  /* 0x00000000ff00723e */ /* 0x001fc800000010ff */
[----:B------:R-:W-:Y:S01]  /*19e0*/  PRMT R19, R0, 0x7610, R19 ;  /* 0x0000761000137816 */ /* 0x000fe20000000013 */
[----:B------:R-:W-:Y:S06]  /*19f0*/  BRA `(.L_x_1848) ;  /* 0x0000000c008c7947 */ /* 0x000fec0003800000 */
.L_x_1844:
        /* <DEDUP_REMOVED lines=9> */
.L_x_1852:
[----:B------:R-:W2:Y:S02]  /*1a90*/  LDG.E.U16 R0, desc[UR36][R2.64] ;  /* 0x0000002402007981 */ /* 0x000ea4000c1e1500 */
[----:B--2---:R-:W-:-:S05]  /*1aa0*/  HADD2.F32 R0, -RZ, R0.H0_H0 ;  /* 0x20000000ff007230 */ /* 0x004fca0000004100 */
[----:B------:R-:W-:-:S04]  /*1ab0*/  F2FP.BF16.F32.PACK_AB R0, RZ, R0 ;  /* 0x00000000ff00723e */ /* 0x000fc800000010ff */
[----:B------:R-:W-:Y:S01]  /*1ac0*/  PRMT R19, R0, 0x7610, R19 ;  /* 0x0000761000137816 */ /* 0x000fe20000000013 */
[----:B------:R-:W-:Y:S06]  /*1ad0*/  BRA `(.L_x_1848) ;  /* 0x0000000c00547947 */ /* 0x000fec0003800000 */
.L_x_1851:
        /* <DEDUP_REMOVED lines=9> */
.L_x_1854:
[----:B------:R-:W2:Y:S02]  /*1b70*/  LDG.E.U16 R2, desc[UR36][R2.64] ;  /* 0x0000002402027981 */ /* 0x000ea4000c1e1500 */
[----:B--2---:R-:W-:-:S05]  /*1b80*/  HADD2.F32 R0, -RZ, R2.H0_H0 ;  /* 0x20000002ff007230 */ /* 0x004fca0000004100 */
[----:B------:R-:W-:-:S04]  /*1b90*/  F2FP.BF16.F32.PACK_AB R0, RZ, R0 ;  /* 0x00000000ff00723e */ /* 0x000fc800000010ff */
[----:B------:R-:W-:Y:S01]  /*1ba0*/  PRMT R19, R0, 0x7610, R19 ;  /* 0x0000761000137816 */ /* 0x000fe20000000013 */
[----:B------:R-:W-:Y:S06]  /*1bb0*/  BRA `(.L_x_1848) ;  /* 0x0000000c001c7947 */ /* 0x000fec0003800000 */
.L_x_1853:
        /* <DEDUP_REMOVED lines=13> */
.L_x_1843:
        /* <DEDUP_REMOVED lines=14> */
.L_x_1857:
        /* <DEDUP_REMOVED lines=13> */
.L_x_1856:
        /* <DEDUP_REMOVED lines=27> */
.L_x_1859:
        /* <DEDUP_REMOVED lines=11> */
[----:B------:R-:W-:-:S04]  /*20a0*/  F2FP.BF16.F32.PACK_AB R0, RZ, R0 ;  /* 0x00000000ff00723e */ /* 0x000fc800000010ff */
[----:B------:R-:W-:Y:S01]  /*20b0*/  PRMT R19, R0, 0x7610, R19 ;  /* 0x0000761000137816 */ /* 0x000fe20000000013 */
[----:B------:R-:W-:Y:S06]  /*20c0*/  BRA `(.L_x_1848) ;  /* 0x0000000400d87947 */ /* 0x000fec0003800000 */
.L_x_1858:
[----:B------:R0:W5:Y:S01]  /*20d0*/  LDG.E.U16 R19, desc[UR36][R2.64] ;  /* 0x0000002402137981 */ /* 0x000162000c1e1500 */
[----:B------:R-:W-:Y:S05]  /*20e0*/  BRA `(.L_x_1848) ;  /* 0x0000000400d07947 */ /* 0x000fea0003800000 */
.L_x_1855:
        /* <DEDUP_REMOVED lines=13> */
.L_x_1862:
        /* <DEDUP_REMOVED lines=21> */
.L_x_1866:
[----:B------:R-:W-:Y:S05]  /*2310*/  BSYNC.RECONVERGENT B1 ;  /* 0x0000000000017941 */ /* 0x000fea0003800200 */
.L_x_1865:
[----:B------:R-:W-:Y:S01]  /*2320*/  IMAD.SHL.U32 R0, R0, 0x100000, RZ ;  /* 0x0010000000007824 */ /* 0x000fe200078e00ff */
[----:B------:R-:W-:-:S04]  /*2330*/  LEA R2, R2, 0x3b800000, 0x17 ;  /* 0x3b80000002027811 */ /* 0x000fc800078eb8ff */
[----:B------:R-:W-:-:S07]  /*2340*/  LOP3.LUT R0, R2, R0, R7, 0xfe, !PT ;  /* 0x0000000002007212 */ /* 0x000fce00078efe07 */
.L_x_1864:
[----:B------:R-:W-:Y:S05]  /*2350*/  BSYNC.RECONVERGENT B0 ;  /* 0x0000000000007941 */ /* 0x000fea0003800200 */
.L_x_1863:
[----:B------:R-:W-:-:S04]  /*2360*/  F2FP.BF16.F32.PACK_AB R0, RZ, R0 ;  /* 0x00000000ff00723e */ /* 0x000fc800000010ff */
[----:B------:R-:W-:Y:S01]  /*2370*/  PRMT R19, R0, 0x7610, R19 ;  /* 0x0000761000137816 */ /* 0x000fe20000000013 */
[----:B------:R-:W-:Y:S06]  /*2380*/  BRA `(.L_x_1848) ;  /* 0x0000000400287947 */ /* 0x000fec0003800000 */
.L_x_1861:
        /* <DEDUP_REMOVED lines=21> */
.L_x_1870:
[----:B------:R-:W-:Y:S05]  /*24e0*/  BSYNC.RECONVERGENT B1 ;  /* 0x0000000000017941 */ /* 0x000fea0003800200 */
.L_x_1869:
[----:B------:R-:W-:Y:S01]  /*24f0*/  IMAD.SHL.U32 R0, R0, 0x200000, RZ ;  /* 0x0020000000007824 */ /* 0x000fe200078e00ff */
[----:B------:R-:W-:-:S04]  /*2500*/  LEA R2, R2, 0x37800000, 0x17 ;  /* 0x3780000002027811 */ /* 0x000fc800078eb8ff */
[----:B------:R-:W-:-:S07]  /*2510*/  LOP3.LUT R0, R2, R0, R7, 0xfe, !PT ;  /* 0x0000000002007212 */ /* 0x000fce00078efe07 */
.L_x_1868:
[----:B------:R-:W-:Y:S05]  /*2520*/  BSYNC.RECONVERGENT B0 ;  /* 0x0000000000007941 */ /* 0x000fea0003800200 */
.L_x_1867:
[----:B------:R-:W-:-:S04]  /*2530*/  F2FP.BF16.F32.PACK_AB R0, RZ, R0 ;  /* 0x00000000ff00723e */ /* 0x000fc800000010ff */
[----:B------:R-:W-:Y:S01]  /*2540*/  PRMT R19, R0, 0x7610, R19 ;  /* 0x0000761000137816 */ /* 0x000fe20000000013 */
[----:B------:R-:W-:Y:S06]  /*2550*/  BRA `(.L_x_1848) ;  /* 0x0000000000b47947 */ /* 0x000fec0003800000 */
.L_x_1860:
[----:B------:R-:W-:-:S09]  /*2560*/  UISETP.NE.AND UP0, UPT, UR4, 0x1c, UPT ;  /* 0x0000001c0400788c */ /* 0x000fd2000bf05270 */
[----:B------:R-:W-:Y:S05]  /*2570*/  BRA.U !UP0, `(.L_x_1871) ;  /* 0x00000001089c7547 */ /* 0x000fea000b800000 */
[----:B------:R-:W-:-:S09]  /*2580*/  UISETP.NE.AND UP0, UPT, UR4, 0x1d, UPT ;  /* 0x0000001d0400788c */ /* 0x000fd2000bf05270 */
[----:B------:R-:W-:Y:S05]  /*2590*/  BRA.U !UP0, `(.L_x_1872) ;  /* 0x0000000108807547 */ /* 0x000fea000b800000 */
[----:B------:R-:W-:-:S09]  /*25a0*/  UISETP.NE.AND UP0, UPT, UR4, 0x2c, UPT ;  /* 0x0000002c0400788c */ /* 0x000fd2000bf05270 */
[----:B------:R-:W-:Y:S05]  /*25b0*/  BRA.U !UP0, `(.L_x_1873) ;  /* 0x0000000108487547 */ /* 0x000fea000b800000 */
.L_x_1847:
        /* <DEDUP_REMOVED lines=11> */
[----:B------:R-:W-:Y:S01]  /*2670*/  IMAD.U32 R7, RZ, RZ, UR7 ;  /* 0x00000007ff077e24 */ /* 0x000fe2000f8e00ff */
[----:B---3--:R-:W-:Y:S01]  /*2680*/  MOV R10, UR8 ;  /* 0x00000008000a7c02 */ /* 0x008fe20008000f00 */
[----:B------:R-:W-:-:S07]  /*2690*/  IMAD.U32 R11, RZ, RZ, UR9 ;  /* 0x00000009ff0b7e24 */ /* 0x000fce000f8e00ff */
[----:B------:R-:W-:-:S07]  /*26a0*/  LEPC R20, `(.L_x_1874) ;  /* 0x000000001014794e */ /* 0x000fce0000000000 */
[----:B--2---:R-:W-:Y:S05]  /*26b0*/  CALL.ABS.NOINC R2 ;  /* 0x0000000002007343 */ /* 0x004fea0003c00000 */
.L_x_1874:
[----:B------:R-:W-:Y:S01]  /*26c0*/  PRMT R19, RZ, 0x7610, R19 ;  /* 0x00007610ff137816 */ /* 0x000fe20000000013 */
[----:B------:R-:W-:Y:S06]  /*26d0*/  BRA `(.L_x_1848) ;  /* 0x0000000000547947 */ /* 0x000fec0003800000 */
.L_x_1873:
        /* <DEDUP_REMOVED lines=8> */
.L_x_1876:
[----:B------:R-:W-:Y:S05]  /*2760*/  BSYNC.RECONVERGENT B0 ;  /* 0x0000000000007941 */ /* 0x000fea0003800200 */
.L_x_1875:
[----:B------:R-:W-:-:S04]  /*2770*/  F2FP.BF16.F32.PACK_AB R0, RZ, R0 ;  /* 0x00000000ff00723e */ /* 0x000fc800000010ff */
[----:B------:R-:W-:Y:S01]  /*2780*/  PRMT R19, R0, 0x7610, R19 ;  /* 0x0000761000137816 */ /* 0x000fe20000000013 */
[----:B------:R-:W-:Y:S06]  /*2790*/  BRA `(.L_x_1848) ;  /* 0x0000000000247947 */ /* 0x000fec0003800000 */
.L_x_1872:
[----:B------:R-:W2:Y:S02]  /*27a0*/  LDG.E.64 R2, desc[UR36][R2.64] ;  /* 0x0000002402027981 */ /* 0x000ea4000c1e1b00 */
[----:B--2---:R-:W0:Y:S02]  /*27b0*/  I2F.U64 R0, R2 ;  /* 0x0000000200007312 */ /* 0x004e240000301000 */
[----:B0-----:R-:W-:-:S04]  /*27c0*/  F2FP.BF16.F32.PACK_AB R0, RZ, R0 ;  /* 0x00000000ff00723e */ /* 0x001fc800000010ff */
[----:B------:R-:W-:Y:S01]  /*27d0*/  PRMT R19, R0, 0x7610, R19 ;  /* 0x0000761000137816 */ /* 0x000fe20000000013 */
[----:B------:R-:W-:Y:S06]  /*27e0*/  BRA `(.L_x_1848) ;  /* 0x0000000000107947 */ /* 0x000fec0003800000 */
.L_x_1871:
[----:B------:R-:W2:Y:S02]  /*27f0*/  LDG.E R2, desc[UR36][R2.64] ;  /* 0x0000002402027981 */ /* 0x000ea4000c1e1900 */
[----:B--2---:R-:W-:-:S04]  /*2800*/  I2FP.F32.U32 R0, R2 ;  /* 0x0000000200007245 */ /* 0x004fc80000201000 */
[----:B------:R-:W-:-:S04]  /*2810*/  F2FP.BF16.F32.PACK_AB R0, RZ, R0 ;  /* 0x00000000ff00723e */ /* 0x000fc800000010ff */
[----:B------:R-:W-:-:S07]  /*2820*/  PRMT R19, R0, 0x7610, R19 ;  /* 0x0000761000137816 */ /* 0x000fce0000000013 */
.L_x_1848:
        /* <DEDUP_REMOVED lines=18> */
.L_x_1880:
[----:B------:R-:W2:Y:S02]  /*2950*/  LDG.E.U8 R2, desc[UR36][R2.64] ;  /* 0x0000002402027981 */ /* 0x000ea4000c1e1100 */
[----:B--2---:R-:W-:-:S04]  /*2960*/  I2FP.F32.U32 R0, R2 ;  /* 0x0000000200007245 */ /* 0x004fc80000201000 */
[----:B------:R-:W-:Y:S01]  /*2970*/  F2FP.BF16.F32.PACK_AB R0, RZ, R0 ;  /* 0x00000000ff00723e */ /* 0x000fe200000010ff */
[----:B------:R-:W-:Y:S06]  /*2980*/  BRA `(.L_x_1882) ;  /* 0x0000000c00a47947 */ /* 0x000fec0003800000 */
.L_x_1879:
        /* <DEDUP_REMOVED lines=10> */
.L_x_1884:
[----:B------:R-:W2:Y:S02]  /*2a30*/  LDG.E R2, desc[UR36][R2.64] ;  /* 0x0000002402027981 */ /* 0x000ea4000c1e1900 */
[----:B--2---:R-:W-:-:S04]  /*2a40*/  I2FP.F32.S32 R0, R2 ;  /* 0x0000000200007245 */ /* 0x004fc80000201400 */
[----:B------:R-:W-:Y:S01]  /*2a50*/  F2FP.BF16.F32.PACK_AB R0, RZ, R0 ;  /* 0x00000000ff00723e */ /* 0x000fe200000010ff */
[----:B------:R-:W-:Y:S06]  /*2a60*/  BRA `(.L_x_1882) ;  /* 0x0000000c006c7947 */ /* 0x000fec0003800000 */
.L_x_1883:
[----:B------:R-:W2:Y:S02]  /*2a70*/  LDG.E.U16 R2, desc[UR36][R2.64] ;  /* 0x0000002402027981 */ /* 0x000ea4000c1e1500 */
[----:B--2---:R-:W0:Y:S02]  /*2a80*/  I2F.S16 R0, R2 ;  /* 0x0000000200007306 */ /* 0x004e240000101400 */
[----:B0-----:R-:W-:Y:S01]  /*2a90*/  F2FP.BF16.F32.PACK_AB R0, RZ, R0 ;  /* 0x00000000ff00723e */ /* 0x001fe200000010ff */
[----:B------:R-:W-:Y:S06]  /*2aa0*/  BRA `(.L_x_1882) ;  /* 0x0000000c005c7947 */ /* 0x000fec0003800000 */
.L_x_1878:
        /* <DEDUP_REMOVED lines=9> */
.L_x_1886:
[----:B------:R-:W2:Y:S02]  /*2b40*/  LDG.E.U16 R0, desc[UR36][R2.64] ;  /* 0x0000002402007981 */ /* 0x000ea4000c1e1500 */
[----:B--2---:R-:W-:-:S05]  /*2b50*/  HADD2.F32 R0, -RZ, R0.H0_H0 ;  /* 0x20000000ff007230 */ /* 0x004fca0000004100 */
[----:B------:R-:W-:Y:S01]  /*2b60*/  F2FP.BF16.F32.PACK_AB R0, RZ, R0 ;  /* 0x00000000ff00723e */ /* 0x000fe200000010ff */
[----:B------:R-:W-:Y:S06]  /*2b70*/  BRA `(.L_x_1882) ;  /* 0x0000000c00287947 */ /* 0x000fec0003800000 */
.L_x_1885:
        /* <DEDUP_REMOVED lines=9> */
.L_x_1888:
[----:B------:R-:W2:Y:S02]  /*2c10*/  LDG.E.U16 R2, desc[UR36][R2.64] ;  /* 0x0000002402027981 */ /* 0x000ea4000c1e1500 */
[----:B--2---:R-:W-:-:S05]  /*2c20*/  HADD2.F32 R0, -RZ, R2.H0_H0 ;  /* 0x20000002ff007230 */ /* 0x004fca0000004100 */
[----:B------:R-:W-:Y:S01]  /*2c30*/  F2FP.BF16.F32.PACK_AB R0, RZ, R0 ;  /* 0x00000000ff00723e */ /* 0x000fe200000010ff */
[----:B------:R-:W-:Y:S06]  /*2c40*/  BRA `(.L_x_1882) ;  /* 0x0000000800f47947 */ /* 0x000fec0003800000 */
.L_x_1887:
        /* <DEDUP_REMOVED lines=12> */
.L_x_1877:
        /* <DEDUP_REMOVED lines=13> */
.L_x_1891:
        /* <DEDUP_REMOVED lines=12> */
.L_x_1890:
        /* <DEDUP_REMOVED lines=13> */
[----:B------:R-:W-:-:S04]  /*2f70*/  VIADDMNMX.U32 R5, R5, R6, 0x4, !PT ;  /* 0x0000000405057446 */ /* 0x000fc80007800006 */
[----:B------:R-:W-:-:S04]  /*2f80*/  IADD3 R5, PT, PT, R5, -0x4, RZ ;  /* 0xfffffffc05057810 */ /* 0x000fc80007ffe0ff */
[C---:B------:R-:W-:Y:S01]  /*2f90*/  SHF.L.U32 R6, R4.reuse, R5, RZ ;  /* 0x0000000504067219 */ /* 0x040fe200000006ff */
[----:B------:R-:W-:Y:S02]  /*2fa0*/  IMAD.SHL.U32 R7, R5, 0x800000, RZ ;  /* 0x0080000005077824 */ /* 0x000fe400078e00ff */
        /* <DEDUP_REMOVED lines=10> */
.L_x_1893:
        /* <DEDUP_REMOVED lines=13> */
.L_x_1892:
[----:B------:R0:W5:Y:S01]  /*3120*/  LDG.E.U16 R0, desc[UR36][R2.64] ;  /* 0x0000002402007981 */ /* 0x000162000c1e1500 */
[----:B------:R-:W-:Y:S05]  /*3130*/  BRA `(.L_x_1882) ;  /* 0x0000000400b87947 */ /* 0x000fea0003800000 */
.L_x_1889:
        /* <DEDUP_REMOVED lines=12> */
.L_x_1896:
        /* <DEDUP_REMOVED lines=21> */
.L_x_1900:
[----:B------:R-:W-:Y:S05]  /*3350*/  BSYNC.RECONVERGENT B1 ;  /* 0x0000000000017941 */ /* 0x000fea0003800200 */
.L_x_1899:
[----:B------:R-:W-:Y:S01]  /*3360*/  IMAD.SHL.U32 R0, R0, 0x100000, RZ ;  /* 0x0010000000007824 */ /* 0x000fe200078e00ff */
[----:B------:R-:W-:-:S04]  /*3370*/  LEA R2, R2, 0x3b800000, 0x17 ;  /* 0x3b80000002027811 */ /* 0x000fc800078eb8ff */
[----:B------:R-:W-:-:S07]  /*3380*/  LOP3.LUT R0, R2, R0, R7, 0xfe, !PT ;  /* 0x0000000002007212 */ /* 0x000fce00078efe07 */
.L_x_1898:
[----:B------:R-:W-:Y:S05]  /*3390*/  BSYNC.RECONVERGENT B0 ;  /* 0x0000000000007941 */ /* 0x000fea0003800200 */
.L_x_1897:
[----:B------:R-:W-:Y:S01]  /*33a0*/  F2FP.BF16.F32.PACK_AB R0, RZ, R0 ;  /* 0x00000000ff00723e */ /* 0x000fe200000010ff */
[----:B------:R-:W-:Y:S06]  /*33b0*/  BRA `(.L_x_1882) ;  /* 0x0000000400187947 */ /* 0x000fec0003800000 */
.L_x_1895:
        /* <DEDUP_REMOVED lines=21> */
.L_x_1904:
[----:B------:R-:W-:Y:S05]  /*3510*/  BSYNC.RECONVERGENT B1 ;  /* 0x0000000000017941 */ /* 0x000fea0003800200 */
.L_x_1903:
[----:B------:R-:W-:Y:S01]  /*3520*/  IMAD.SHL.U32 R0, R0, 0x200000, RZ ;  /* 0x0020000000007824 */ /* 0x000fe200078e00ff */
[----:B------:R-:W-:-:S04]  /*3530*/  LEA R2, R2, 0x37800000, 0x17 ;  /* 0x3780000002027811 */ /* 0x000fc800078eb8ff */
[----:B------:R-:W-:-:S07]  /*3540*/  LOP3.LUT R0, R2, R0, R7, 0xfe, !PT ;  /* 0x0000000002007212 */ /* 0x000fce00078efe07 */
.L_x_1902:
[----:B------:R-:W-:Y:S05]  /*3550*/  BSYNC.RECONVERGENT B0 ;  /* 0x0000000000007941 */ /* 0x000fea0003800200 */
.L_x_1901:
[----:B------:R-:W-:Y:S01]  /*3560*/  F2FP.BF16.F32.PACK_AB R0, RZ, R0 ;  /* 0x00000000ff00723e */ /* 0x000fe200000010ff */
[----:B------:R-:W-:Y:S06]  /*3570*/  BRA `(.L_x_1882) ;  /* 0x0000000000a87947 */ /* 0x000fec0003800000 */
.L_x_1894:
[----:B------:R-:W-:-:S09]  /*3580*/  UISETP.NE.AND UP0, UPT, UR4, 0x1c, UPT ;  /* 0x0000001c0400788c */ /* 0x000fd2000bf05270 */
[----:B------:R-:W-:Y:S05]  /*3590*/  BRA.U !UP0, `(.L_x_1905) ;  /* 0x0000000108947547 */ /* 0x000fea000b800000 */
[----:B------:R-:W-:-:S09]  /*35a0*/  UISETP.NE.AND UP0, UPT, UR4, 0x1d, UPT ;  /* 0x0000001d0400788c */ /* 0x000fd2000bf05270 */
[----:B------:R-:W-:Y:S05]  /*35b0*/  BRA.U !UP0, `(.L_x_1906) ;  /* 0x00000001087c7547 */ /* 0x000fea000b800000 */
[----:B------:R-:W-:-:S09]  /*35c0*/  UISETP.NE.AND UP0, UPT, UR4, 0x2c, UPT ;  /* 0x0000002c0400788c */ /* 0x000fd2000bf05270 */
[----:B------:R-:W-:Y:S05]  /*35d0*/  BRA.U !UP0, `(.L_x_1907) ;  /* 0x0000000108487547 */ /* 0x000fea000b800000 */
.L_x_1881:
        /* <DEDUP_REMOVED lines=15> */
[----:B--2--5:R-:W-:Y:S05]  /*36d0*/  CALL.ABS.NOINC R2 ;  /* 0x0000000002007343 */ /* 0x024fea0003c00000 */
.L_x_1908:
[----:B------:R-:W-:Y:S01]  /*36e0*/  PRMT R0, RZ, 0x7610, R0 ;  /* 0x00007610ff007816 */ /* 0x000fe20000000000 */
[----:B------:R-:W-:Y:S06]  /*36f0*/  BRA `(.L_x_1882) ;  /* 0x0000000000487947 */ /* 0x000fec0003800000 */
.L_x_1907:
        /* <DEDUP_REMOVED lines=8> */
.L_x_1910:
[----:B------:R-:W-:Y:S05]  /*3780*/  BSYNC.RECONVERGENT B0 ;  /* 0x0000000000007941 */ /* 0x000fea0003800200 */
.L_x_1909:
[----:B------:R-:W-:Y:S01]  /*3790*/  F2FP.BF16.F32.PACK_AB R0, RZ, R0 ;  /* 0x00000000ff00723e */ /* 0x000fe200000010ff */
[----:B------:R-:W-:Y:S06]  /*37a0*/  BRA `(.L_x_1882) ;  /* 0x00000000001c7947 */ /* 0x000fec0003800000 */
.L_x_1906:
[----:B------:R-:W2:Y:S02]  /*37b0*/  LDG.E.64 R2, desc[UR36][R2.64] ;  /* 0x0000002402027981 */ /* 0x000ea4000c1e1b00 */
[----:B--2---:R-:W0:Y:S02]  /*37c0*/  I2F.U64 R0, R2 ;  /* 0x0000000200007312 */ /* 0x004e240000301000 */
[----:B0-----:R-:W-:Y:S01]  /*37d0*/  F2FP.BF16.F32.PACK_AB R0, RZ, R0 ;  /* 0x00000000ff00723e */ /* 0x001fe200000010ff */
[----:B------:R-:W-:Y:S06]  /*37e0*/  BRA `(.L_x_1882) ;  /* 0x00000000000c7947 */ /* 0x000fec0003800000 */
.L_x_1905:
[----:B------:R-:W2:Y:S02]  /*37f0*/  LDG.E R2, desc[UR36][R2.64] ;  /* 0x0000002402027981 */ /* 0x000ea4000c1e1900 */
[----:B--2---:R-:W-:-:S04]  /*3800*/  I2FP.F32.U32 R0, R2 ;  /* 0x0000000200007245 */ /* 0x004fc80000201000 */
[----:B------:R-:W-:-:S07]  /*3810*/  F2FP.BF16.F32.PACK_AB R0, RZ, R0 ;  /* 0x00000000ff00723e */ /* 0x000fce00000010ff */
.L_x_1882:
[----:B------:R-:W0:Y:S01]  /*3820*/  LDCU.64 UR6, c[0x0][0x5e8] ;  /* 0x0000bd00ff0677ac */ /* 0x000e220008000a00 */
[----:B-----5:R-:W-:Y:S02]  /*3830*/  IMAD.U32 R19, R19, 0x10000, RZ ;  /* 0x0001000013137824 */ /* 0x020fe400078e00ff */
[----:B------:R-:W-:Y:S01]  /*3840*/  IMAD.U32 R0, R0, 0x10000, RZ ;  /* 0x0001000000007824 */ /* 0x000fe200078e00ff */
[----:B------:R-:W-:-:S03]  /*3850*/  UPRMT UR4, UR43, 0x9910, URZ ;  /* 0x000099102b047896 */ /* 0x000fc600080000ff */
[----:B------:R-:W-:Y:S01]  /*3860*/  FMUL.FTZ R0, R19, R0 ;  /* 0x0000000013007220 */ /* 0x000fe20000410000 */
[----:B------:R-:W-:-:S03]  /*3870*/  UISETP.GT.AND UP0, UPT, UR4, 0x9, UPT ;  /* 0x000000090400788c */ /* 0x000fc6000bf04270 */
[----:B------:R1:W2:Y:S01]  /*3880*/  F2F.BF16.F32 R5, R0 ;  /* 0x0000000000057304 */ /* 0x0002a20000202000 */
[----:B0-----:R-:W-:-:S04]  /*3890*/  IADD3 R2, P0, PT, R16, UR6, RZ ;  /* 0x0000000610027c10 */ /* 0x001fc8000ff1e0ff */
[----:B------:R-:W-:Y:S01]  /*38a0*/  IADD3.X R3, PT, PT, RZ, UR7, RZ, P0, !PT ;  /* 0x00000007ff037c10 */ /* 0x000fe200087fe4ff */
[----:B-1----:R-:W-:Y:S08]  /*38b0*/  BRA.U UP0, `(.L_x_1911) ;  /* 0x00000005000c7547 */ /* 0x002ff0000b800000 */
        /* <DEDUP_REMOVED lines=8> */
[----:B--2---:R-:W-:-:S04]  /*3940*/  IMAD.U32 R0, R5, 0x10000, RZ ;  /* 0x0001000005007824 */ /* 0x004fc800078e00ff */
[----:B------:R-:W0:Y:S02]  /*3950*/  F2I.FTZ.TRUNC.NTZ R5, R0 ;  /* 0x0000000000057305 */ /* 0x000e24000021f100 */
[----:B0-----:R0:W-:Y:S01]  /*3960*/  STG.E.U8 desc[UR36][R2.64], R5 ;  /* 0x0000000502007986 */ /* 0x0011e2000c101124 */
[----:B------:R-:W-:Y:S05]  /*3970*/  BRA `(.L_x_1916) ;  /* 0x0000000c00807947 */ /* 0x000fea0003800000 */
.L_x_1914:
[----:B--2---:R-:W-:-:S06]  /*3980*/  IMAD.U32 R5, R5, 0x10000, RZ ;  /* 0x0001000005057824 */ /* 0x004fcc00078e00ff */
[----:B------:R-:W0:Y:S02]  /*3990*/  F2I.S64.TRUNC R4, R5 ;  /* 0x0000000500047311 */ /* 0x000e24000020d900 */
[----:B0-----:R1:W-:Y:S01]  /*39a0*/  STG.E.U8 desc[UR36][R2.64], R4 ;  /* 0x0000000402007986 */ /* 0x0013e2000c101124 */
[----:B------:R-:W-:Y:S05]  /*39b0*/  BRA `(.L_x_1916) ;  /* 0x0000000c00707947 */ /* 0x000fea0003800000 */
.L_x_1913:
        /* <DEDUP_REMOVED lines=10> */
.L_x_1918:
[----:B--2---:R-:W-:-:S06]  /*3a60*/  IMAD.U32 R5, R5, 0x10000, RZ ;  /* 0x0001000005057824 */ /* 0x004fcc00078e00ff */
[----:B------:R-:W0:Y:S02]  /*3a70*/  F2I.FTZ.TRUNC.NTZ R5, R5 ;  /* 0x0000000500057305 */ /* 0x000e24000021f100 */
[----:B0-----:R3:W-:Y:S01]  /*3a80*/  STG.E desc[UR36][R2.64], R5 ;  /* 0x0000000502007986 */ /* 0x0017e2000c101924 */
[----:B------:R-:W-:Y:S05]  /*3a90*/  BRA `(.L_x_1916) ;  /* 0x0000000c00387947 */ /* 0x000fea0003800000 */
.L_x_1917:
[----:B--2---:R-:W-:-:S06]  /*3aa0*/  IMAD.U32 R5, R5, 0x10000, RZ ;  /* 0x0001000005057824 */ /* 0x004fcc00078e00ff */
[----:B------:R-:W0:Y:S02]  /*3ab0*/  F2I.FTZ.TRUNC.NTZ R5, R5 ;  /* 0x0000000500057305 */ /* 0x000e24000021f100 */
[----:B0-----:R2:W-:Y:S01]  /*3ac0*/  STG.E.U16 desc[UR36][R2.64], R5 ;  /* 0x0000000502007986 */ /* 0x0015e2000c101524 */
[----:B------:R-:W-:Y:S05]  /*3ad0*/  BRA `(.L_x_1916) ;  /* 0x0000000c00287947 */ /* 0x000fea0003800000 */
.L_x_1912:
        /* <DEDUP_REMOVED lines=9> */
.L_x_1920:
[----:B--2---:R-:W-:-:S05]  /*3b70*/  IMAD.U32 R0, R5, 0x10000, RZ ;  /* 0x0001000005007824 */ /* 0x004fca00078e00ff */
[----:B------:R-:W-:-:S05]  /*3b80*/  F2FP.F16.F32.PACK_AB R0, RZ, R0 ;  /* 0x00000000ff00723e */ /* 0x000fca00000000ff */
[----:B------:R0:W-:Y:S01]  /*3b90*/  STG.E.U16 desc[UR36][R2.64], R0 ;  /* 0x0000000002007986 */ /* 0x0001e2000c101524 */
[----:B------:R-:W-:Y:S05]  /*3ba0*/  BRA `(.L_x_1916) ;  /* 0x0000000800f47947 */ /* 0x000fea0003800000 */
.L_x_1919:
        /* <DEDUP_REMOVED lines=10> */
.L_x_1922:
[----:B--2---:R-:W-:-:S05]  /*3c50*/  IMAD.U32 R5, R5, 0x10000, RZ ;  /* 0x0001000005057824 */ /* 0x004fca00078e00ff */
[----:B------:R-:W-:-:S04]  /*3c60*/  F2FP.F16.F32.PACK_AB R5, RZ, R5 ;  /* 0x00000005ff05723e */ /* 0x000fc800000000ff */
[----:B------:R-:W-:-:S05]  /*3c70*/  PRMT R5, R5, 0x5410, RZ ;  /* 0x0000541005057816 */ /* 0x000fca00000000ff */
[----:B------:R0:W-:Y:S01]  /*3c80*/  STG.E desc[UR36][R2.64], R5 ;  /* 0x0000000502007986 */ /* 0x0001e2000c101924 */
[----:B------:R-:W-:Y:S05]  /*3c90*/  BRA `(.L_x_1916) ;  /* 0x0000000800b87947 */ /* 0x000fea0003800000 */
.L_x_1921:
[----:B--2---:R-:W-:-:S04]  /*3ca0*/  IMAD.U32 R4, R5, 0x10000, RZ ;  /* 0x0001000005047824 */ /* 0x004fc800078e00ff */
[----:B------:R-:W-:-:S06]  /*3cb0*/  FMUL.FTZ R4, R4, 1 ;  /* 0x3f80000004047820 */ /* 0x000fcc0000410000 */
[----:B------:R-:W0:Y:S02]  /*3cc0*/  F2F.F64.F32 R4, R4 ;  /* 0x0000000400047310 */ /* 0x000e240000201800 */
[----:B0-----:R0:W-:Y:S01]  /*3cd0*/  STG.E.64 desc[UR36][R2.64], R4 ;  /* 0x0000000402007986 */ /* 0x0011e2000c101b24 */
[----:B------:R-:W-:Y:S05]  /*3ce0*/  BRA `(.L_x_1916) ;  /* 0x0000000800a47947 */ /* 0x000fea0003800000 */
.L_x_1911:
        /* <DEDUP_REMOVED lines=13> */
.L_x_1925:
[----:B--2---:R-:W-:Y:S01]  /*3dc0*/  IMAD.U32 R5, R5, 0x10000, RZ ;  /* 0x0001000005057824 */ /* 0x004fe200078e00ff */
[----:B------:R-:W-:-:S03]  /*3dd0*/  CS2R R6, SRZ ;  /* 0x0000000000067805 */ /* 0x000fc6000001ff00 */
[----:B------:R-:W-:-:S06]  /*3de0*/  FMUL.FTZ R5, R5, 1 ;  /* 0x3f80000005057820 */ /* 0x000fcc0000410000 */
[----:B------:R-:W0:Y:S02]  /*3df0*/  F2F.F64.F32 R4, R5 ;  /* 0x0000000500047310 */ /* 0x000e240000201800 */
[----:B0-----:R0:W-:Y:S01]  /*3e00*/  STG.E.128 desc[UR36][R2.64], R4 ;  /* 0x0000000402007986 */ /* 0x0011e2000c101d24 */
[----:B------:R-:W-:Y:S05]  /*3e10*/  BRA `(.L_x_1916) ;  /* 0x0000000800587947 */ /* 0x000fea0003800000 */
.L_x_1924:
[----:B------:R-:W-:-:S09]  /*3e20*/  UISETP.NE.AND UP0, UPT, UR4, 0xf, UPT ;  /* 0x0000000f0400788c */ /* 0x000fd2000bf05270 */
[----:B------:R-:W-:Y:S05]  /*3e30*/  BRA.U !UP0, `(.L_x_1926) ;  /* 0x0000000108a07547 */ /* 0x000fea000b800000 */
[----:B------:R-:W-:-:S09]  /*3e40*/  UISETP.NE.AND UP0, UPT, UR4, 0x17, UPT ;  /* 0x000000170400788c */ /* 0x000fd2000bf05270 */
[----:B------:R-:W-:Y:S05]  /*3e50*/  BRA.U !UP0, `(.L_x_1927) ;  /* 0x00000001084c7547 */ /* 0x000fea000b800000 */
[----:B------:R-:W-:-:S09]  /*3e60*/  UISETP.NE.AND UP0, UPT, UR4, 0x18, UPT ;  /* 0x000000180400788c */ /* 0x000fd2000bf05270 */
[----:B------:R-:W-:Y:S05]  /*3e70*/  BRA.U UP0, `(.L_x_1915) ;  /* 0x0000000500a07547 */ /* 0x000fea000b800000 */
[----:B--2---:R-:W-:Y:S01]  /*3e80*/  IMAD.U32 R7, R5, 0x10000, RZ ;  /* 0x0001000005077824 */ /* 0x004fe200078e00ff */
        /* <DEDUP_REMOVED lines=12> */
.L_x_1929:
[----:B------:R-:W-:Y:S05]  /*3f50*/  BSYNC.RECONVERGENT B0 ;  /* 0x0000000000007941 */ /* 0x000fea0003800200 */
.L_x_1928:
[----:B------:R-:W-:-:S05]  /*3f60*/  LOP3.LUT R5, R0, 0x80, R5, 0xf8, !PT ;  /* 0x0000008000057812 */ /* 0x000fca00078ef805 */
[----:B------:R0:W-:Y:S01]  /*3f70*/  STG.E.U8 desc[UR36][R2.64], R5 ;  /* 0x0000000502007986 */ /* 0x0001e2000c101124 */
[----:B------:R-:W-:Y:S05]  /*3f80*/  BRA `(.L_x_1916) ;  /* 0x0000000400fc7947 */ /* 0x000fea0003800000 */
.L_x_1927:
[----:B--2---:R-:W-:Y:S01]  /*3f90*/  IMAD.U32 R7, R5, 0x10000, RZ ;  /* 0x0001000005077824 */ /* 0x004fe200078e00ff */
        /* <DEDUP_REMOVED lines=14> */
.L_x_1931:
[----:B------:R-:W-:Y:S05]  /*4080*/  BSYNC.RECONVERGENT B0 ;  /* 0x0000000000007941 */ /* 0x000fea0003800200 */
.L_x_1930:
[----:B------:R-:W-:-:S05]  /*4090*/  LOP3.LUT R5, R0, 0x80, R5, 0xf8, !PT ;  /* 0x0000008000057812 */ /* 0x000fca00078ef805 */
[----:B------:R0:W-:Y:S01]  /*40a0*/  STG.E.U8 desc[UR36][R2.64], R5 ;  /* 0x0000000502007986 */ /* 0x0001e2000c101124 */
[----:B------:R-:W-:Y:S05]  /*40b0*/  BRA `(.L_x_1916) ;  /* 0x0000000400b07947 */ /* 0x000fea0003800000 */
.L_x_1926:
[----:B--2---:R0:W-:Y:S01]  /*40c0*/  STG.E.U16 desc[UR36][R2.64], R5 ;  /* 0x0000000502007986 */ /* 0x0041e2000c101524 */
[----:B------:R-:W-:Y:S05]  /*40d0*/  BRA `(.L_x_1916) ;  /* 0x0000000400a87947 */ /* 0x000fea0003800000 */
.L_x_1923:
        /* <DEDUP_REMOVED lines=12> */
.L_x_1934:
[----:B--2---:R-:W-:Y:S01]  /*41a0*/  IMAD.U32 R5, R5, 0x10000, RZ ;  /* 0x0001000005057824 */ /* 0x004fe200078e00ff */
[----:B------:R-:W-:Y:S01]  /*41b0*/  BSSY.RECONVERGENT B0, `(.L_x_1935) ;  /* 0x0000014000007945 */ /* 0x000fe20003800200 */
[----:B------:R-:W-:-:S03]  /*41c0*/  IMAD.MOV.U32 R0, RZ, RZ, 0x80 ;  /* 0x00000080ff007424 */ /* 0x000fc600078e00ff */
        /* <DEDUP_REMOVED lines=10> */
.L_x_1937:
[----:B------:R-:W-:-:S04]  /*4270*/  SHF.R.U32.HI R0, RZ, 0x14, R5 ;  /* 0x00000014ff007819 */ /* 0x000fc80000011605 */
[----:B------:R-:W-:-:S04]  /*4280*/  LOP3.LUT R0, R0, 0x1, RZ, 0xc0, !PT ;  /* 0x0000000100007812 */ /* 0x000fc800078ec0ff */
[----:B------:R-:W-:-:S04]  /*4290*/  IADD3 R0, PT, PT, R5, 0x487ffff, R0 ;  /* 0x0487ffff05007810 */ /* 0x000fc80007ffe000 */
[----:B------:R-:W-:-:S04]  /*42a0*/  SHF.R.U32.HI R0, RZ, 0x14, R0 ;  /* 0x00000014ff007819 */ /* 0x000fc80000011600 */
[----:B------:R-:W-:-:S07]  /*42b0*/  LOP3.LUT R4, R0, 0xff, RZ, 0xc0, !PT ;  /* 0x000000ff00047812 */ /* 0x000fce00078ec0ff */
.L_x_1938:
[----:B------:R-:W-:-:S04]  /*42c0*/  SHF.R.U32.HI R5, RZ, 0x18, R5 ;  /* 0x00000018ff057819 */ /* 0x000fc80000011605 */
[----:B------:R-:W-:-:S04]  /*42d0*/  LOP3.LUT R4, R4, 0x80, R5, 0xf8, !PT ;  /* 0x0000008004047812 */ /* 0x000fc800078ef805 */
[----:B------:R-:W-:-:S07]  /*42e0*/  PRMT R0, R4, 0x7610, R0 ;  /* 0x0000761004007816 */ /* 0x000fce0000000000 */
.L_x_1936:
[----:B------:R-:W-:Y:S05]  /*42f0*/  BSYNC.RECONVERGENT B0 ;  /* 0x0000000000007941 */ /* 0x000fea0003800200 */
.L_x_1935:
[----:B------:R0:W-:Y:S01]  /*4300*/  STG.E.U8 desc[UR36][R2.64], R0 ;  /* 0x0000000002007986 */ /* 0x0001e2000c101124 */
[----:B------:R-:W-:Y:S05]  /*4310*/  BRA `(.L_x_1916) ;  /* 0x0000000400187947 */ /* 0x000fea0003800000 */
.L_x_1933:
        /* <DEDUP_REMOVED lines=13> */
.L_x_1941:
[----:B------:R-:W-:-:S04]  /*43f0*/  SHF.R.U32.HI R0, RZ, 0x15, R5 ;  /* 0x00000015ff007819 */ /* 0x000fc80000011605 */
[----:B------:R-:W-:-:S04]  /*4400*/  LOP3.LUT R0, R0, 0x1, RZ, 0xc0, !PT ;  /* 0x0000000100007812 */ /* 0x000fc800078ec0ff */
[----:B------:R-:W-:-:S04]  /*4410*/  IADD3 R0, PT, PT, R5, 0x88fffff, R0 ;  /* 0x088fffff05007810 */ /* 0x000fc80007ffe000 */
[----:B------:R-:W-:-:S04]  /*4420*/  SHF.R.U32.HI R0, RZ, 0x15, R0 ;  /* 0x00000015ff007819 */ /* 0x000fc80000011600 */
[----:B------:R-:W-:-:S07]  /*4430*/  LOP3.LUT R4, R0, 0xff, RZ, 0xc0, !PT ;  /* 0x000000ff00047812 */ /* 0x000fce00078ec0ff */
.L_x_1942:
[----:B------:R-:W-:-:S04]  /*4440*/  SHF.R.U32.HI R5, RZ, 0x18, R5 ;  /* 0x00000018ff057819 */ /* 0x000fc80000011605 */
[----:B------:R-:W-:-:S04]  /*4450*/  LOP3.LUT R4, R4, 0x80, R5, 0xf8, !PT ;  /* 0x0000008004047812 */ /* 0x000fc800078ef805 */
[----:B------:R-:W-:-:S07]  /*4460*/  PRMT R0, R4, 0x7610, R0 ;  /* 0x0000761004007816 */ /* 0x000fce0000000000 */
.L_x_1940:
[----:B------:R-:W-:Y:S05]  /*4470*/  BSYNC.RECONVERGENT B0 ;  /* 0x0000000000007941 */ /* 0x000fea0003800200 */
.L_x_1939:
[----:B------:R0:W-:Y:S01]  /*4480*/  STG.E.U8 desc[UR36][R2.64], R0 ;  /* 0x0000000002007986 */ /* 0x0001e2000c101124 */
[----:B------:R-:W-:Y:S05]  /*4490*/  BRA `(.L_x_1916) ;  /* 0x0000000000b87947 */ /* 0x000fea0003800000 */
.L_x_1932:
[----:B------:R-:W-:-:S09]  /*44a0*/  UISETP.NE.AND UP0, UPT, UR4, 0x1c, UPT ;  /* 0x0000001c0400788c */ /* 0x000fd2000bf05270 */
[----:B------:R-:W-:Y:S05]  /*44b0*/  BRA.U !UP0, `(.L_x_1943) ;  /* 0x0000000108a47547 */ /* 0x000fea000b800000 */
[----:B------:R-:W-:-:S09]  /*44c0*/  UISETP.NE.AND UP0, UPT, UR4, 0x1d, UPT ;  /* 0x0000001d0400788c */ /* 0x000fd2000bf05270 */
[----:B------:R-:W-:Y:S05]  /*44d0*/  BRA.U !UP0, `(.L_x_1944) ;  /* 0x00000001088c7547 */ /* 0x000fea000b800000 */
[----:B------:R-:W-:-:S09]  /*44e0*/  UISETP.NE.AND UP0, UPT, UR4, 0x2c, UPT ;  /* 0x0000002c0400788c */ /* 0x000fd2000bf05270 */
[----:B------:R-:W-:Y:S05]  /*44f0*/  BRA.U !UP0, `(.L_x_1945) ;  /* 0x0000000108447547 */ /* 0x000fea000b800000 */
.L_x_1915:
[----:B------:R-:W-:Y:S01]  /*4500*/  MOV R0, 0x0 ;  /* 0x0000000000007802 */ /* 0x000fe20000000f00 */
        /* <DEDUP_REMOVED lines=10> */
[----:B------:R-:W-:Y:S02]  /*45b0*/  IMAD.U32 R7, RZ, RZ, UR9 ;  /* 0x00000009ff077e24 */ /* 0x000fe4000f8e00ff */
[----:B-----5:R-:W-:Y:S02]  /*45c0*/  IMAD.U32 R10, RZ, RZ, UR4 ;  /* 0x00000004ff0a7e24 */ /* 0x020fe4000f8e00ff */
[----:B-1----:R-:W-:-:S07]  /*45d0*/  IMAD.U32 R11, RZ, RZ, UR5 ;  /* 0x00000005ff0b7e24 */ /* 0x002fce000f8e00ff */
[----:B------:R-:W-:-:S07]  /*45e0*/  LEPC R20, `(.L_x_1946) ;  /* 0x000000001014794e */ /* 0x000fce0000000000 */
[----:B---3--:R-:W-:Y:S05]  /*45f0*/  CALL.ABS.NOINC R2 ;  /* 0x0000000002007343 */ /* 0x008fea0003c00000 */
.L_x_1946:
[----:B------:R-:W-:Y:S05]  /*4600*/  BRA `(.L_x_1916) ;  /* 0x00000000005c7947 */ /* 0x000fea0003800000 */
.L_x_1945:
[----:B--2---:R-:W-:-:S05]  /*4610*/  IMAD.U32 R5, R5, 0x10000, RZ ;  /* 0x0001000005057824 */ /* 0x004fca00078e00ff */
        /* <DEDUP_REMOVED lines=15> */
.L_x_1944:
[----:B--2---:R-:W-:-:S06]  /*4710*/  IMAD.U32 R5, R5, 0x10000, RZ ;  /* 0x0001000005057824 */ /* 0x004fcc00078e00ff */
[----:B------:R-:W0:Y:S02]  /*4720*/  F2I.U64.TRUNC R4, R5 ;  /* 0x0000000500047311 */ /* 0x000e24000020d800 */
[----:B0-----:R0:W-:Y:S01]  /*4730*/  STG.E.64 desc[UR36][R2.64], R4 ;  /* 0x0000000402007986 */ /* 0x0011e2000c101b24 */
[----:B------:R-:W-:Y:S05]  /*4740*/  BRA `(.L_x_1916) ;  /* 0x00000000000c7947 */ /* 0x000fea0003800000 */
.L_x_1943:
[----:B--2---:R-:W-:-:S06]  /*4750*/  IMAD.U32 R5, R5, 0x10000, RZ ;  /* 0x0001000005057824 */ /* 0x004fcc00078e00ff */
[----:B------:R-:W0:Y:S02]  /*4760*/  F2I.FTZ.U32.TRUNC.NTZ R5, R5 ;  /* 0x0000000500057305 */ /* 0x000e24000021f000 */
[----:B0-----:R0:W-:Y:S02]  /*4770*/  STG.E desc[UR36][R2.64], R5 ;  /* 0x0000000502007986 */ /* 0x0011e4000c101924 */
.L_x_1916:
[----:B------:R-:W-:-:S07]  /*4780*/  VIADD R17, R17, 0x80 ;  /* 0x0000008011117836 */ /* 0x000fce0000000000 */
.L_x_1841:
[----:B------:R-:W-:Y:S05]  /*4790*/  BSYNC.RECONVERGENT B6 ;  /* 0x0000000000067941 */ /* 0x000fea0003800200 */
.L_x_1840:
[----:B------:R-:W5:Y:S01]  /*47a0*/  LDCU UR4, c[0x0][0x380] ;  /* 0x00007000ff0477ac */ /* 0x000f620008000800 */
[----:B------:R-:W-:Y:S01]  /*47b0*/  BSSY.RECONVERGENT B6, `(.L_x_1947) ;  /* 0x000046a000067945 */ /* 0x000fe20003800200 */
[----:B-----5:R-:W-:-:S13]  /*47c0*/  ISETP.GE.AND P0, PT, R17, UR4, PT ;  /* 0x0000000411007c0c */ /* 0x020fda000bf06270 */
[----:B------:R-:W-:Y:S05]  /*47d0*/  @P0 BRA `(.L_x_1948) ;  /* 0x00000044009c0947 */ /* 0x000fea0003800000 */
[----:B------:R-:W5:Y:S01]  /*47e0*/  LDCU UR4, c[0x0][0x388] ;  /* 0x00007100ff0477ac */ /* 0x000f620008000800 */
[----:B------:R-:W-:Y:S02]  /*47f0*/  HFMA2 R16, -RZ, RZ, 0, 0 ;  /* 0x00000000ff107431 */ /* 0x000fe400000001ff */
[----:B------:R-:W-:Y:S02]  /*4800*/  IMAD.MOV.U32 R18, RZ, RZ, RZ ;  /* 0x000000ffff127224 */ /* 0x000fe400078e00ff */
        /* <DEDUP_REMOVED lines=351> */
.L_x_1949:
[----:B------:R-:W1:Y:S01]  /*5e00*/  LDCU.64 UR6, c[0x0][0x5f0] ;  /* 0x0000be00ff0677ac */ /* 0x000e620008000a00 */
        /* <DEDUP_REMOVED lines=18> */
.L_x_1953:
[----:B------:R-:W2:Y:S02]  /*5f30*/  LDG.E.U8 R2, desc[UR36][R2.64] ;  /* 0x0000002402027981 */ /* 0x000ea4000c1e1100 */
[----:B--2---:R-:W-:-:S04]  /*5f40*/  I2FP.F32.U32 R0, R2 ;  /* 0x0000000200007245 */ /* 0x004fc80000201000 */
[----:B------:R-:W-:-:S04]  /*5f50*/  F2FP.BF16.F32.PACK_AB R0, RZ, R0 ;  /* 0x00000000ff00723e */ /* 0x000fc800000010ff */
[----:B------:R-:W-:Y:S01]  /*5f60*/  PRMT R19, R0, 0x7610, R19 ;  /* 0x0000761000137816 */ /* 0x000fe20000000013 */
[----:B------:R-:W-:Y:S06]  /*5f70*/  BRA `(.L_x_1955) ;  /* 0x0000000c00e07947 */ /* 0x000fec0003800000 */
.L_x_1952:
        /* <DEDUP_REMOVED lines=11> */
.L_x_1957:
[----:B------:R-:W2:Y:S02]  /*6030*/  LDG.E R2, desc[UR36][R2.64] ;  /* 0x0000002402027981 */ /* 0x000ea4000c1e1900 */
[----:B--2---:R-:W-:-:S04]  /*6040*/  I2FP.F32.S32 R0, R2 ;  /* 0x0000000200007245 */ /* 0x004fc80000201400 */
[----:B------:R-:W-:-:S04]  /*6050*/  F2FP.BF16.F32.PACK_AB R0, RZ, R0 ;  /* 0x00000000ff00723e */ /* 0x000fc800000010ff */
[----:B------:R-:W-:Y:S01]  /*6060*/  PRMT R19, R0, 0x7610, R19 ;  /* 0x0000761000137816 */ /* 0x000fe20000000013 */
[----:B------:R-:W-:Y:S06]  /*6070*/  BRA `(.L_x_1955) ;  /* 0x0000000c00a07947 */ /* 0x000fec0003800000 */
.L_x_1956:
[----:B------:R-:W2:Y:S02]  /*6080*/  LDG.E.U16 R2, desc[UR36][R2.64] ;  /* 0x0000002402027981 */ /* 0x000ea4000c1e1500 */
[----:B--2---:R-:W0:Y:S02]  /*6090*/  I2F.S16 R0, R2 ;  /* 0x0000000200007306 */ /* 0x004e240000101400 */
[----:B0-----:R-:W-:-:S04]  /*60a0*/  F2FP.BF16.F32.PACK_AB R0, RZ, R0 ;  /* 0x00000000ff00723e */ /* 0x001fc800000010ff */
[----:B------:R-:W-:Y:S01]  /*60b0*/  PRMT R19, R0, 0x7610, R19 ;  /* 0x0000761000137816 */ /* 0x000fe20000000013 */
[----:B------:R-:W-:Y:S06]  /*60c0*/  BRA `(.L_x_1955) ;  /* 0x0000000c008c7947 */ /* 0x000fec0003800000 */
.L_x_1951:
        /* <DEDUP_REMOVED lines=9> */
.L_x_1959:
[----:B------:R-:W2:Y:S02]  /*6160*/  LDG.E.U16 R0, desc[UR36][R2.64] ;  /* 0x0000002402007981 */ /* 0x000ea4000c1e1500 */
[----:B--2---:R-:W-:-:S05]  /*6170*/  HADD2.F32 R0, -RZ, R0.H0_H0 ;  /* 0x20000000ff007230 */ /* 0x004fca0000004100 */
[----:B------:R-:W-:-:S04]  /*6180*/  F2FP.BF16.F32.PACK_AB R0, RZ, R0 ;  /* 0x00000000ff00723e */ /* 0x000fc800000010ff */
[----:B------:R-:W-:Y:S01]  /*6190*/  PRMT R19, R0, 0x7610, R19 ;  /* 0x0000761000137816 */ /* 0x000fe20000000013 */
[----:B------:R-:W-:Y:S06]  /*61a0*/  BRA `(.L_x_1955) ;  /* 0x0000000c00547947 */ /* 0x000fec0003800000 */
.L_x_1958:
        /* <DEDUP_REMOVED lines=9> */
.L_x_1961:
[----:B------:R-:W2:Y:S02]  /*6240*/  LDG.E.U16 R2, desc[UR36][R2.64] ;  /* 0x0000002402027981 */ /* 0x000ea4000c1e1500 */
[----:B--2---:R-:W-:-:S05]  /*6250*/  HADD2.F32 R0, -RZ, R2.H0_H0 ;  /* 0x20000002ff007230 */ /* 0x004fca0000004100 */
[----:B------:R-:W-:-:S04]  /*6260*/  F2FP.BF16.F32.PACK_AB R0, RZ, R0 ;  /* 0x00000000ff00723e */ /* 0x000fc800000010ff */
[----:B------:R-:W-:Y:S01]  /*6270*/  PRMT R19, R0, 0x7610, R19 ;  /* 0x0000761000137816 */ /* 0x000fe20000000013 */
[----:B------:R-:W-:Y:S06]  /*6280*/  BRA `(.L_x_1955) ;  /* 0x0000000c001c7947 */ /* 0x000fec0003800000 */
.L_x_1960:
        /* <DEDUP_REMOVED lines=13> */
.L_x_1950:
        /* <DEDUP_REMOVED lines=14> */
.L_x_1964:
        /* <DEDUP_REMOVED lines=13> */
.L_x_1963:
        /* <DEDUP_REMOVED lines=27> */
.L_x_1966:
        /* <DEDUP_REMOVED lines=11> */
[----:B------:R-:W-:-:S04]  /*6770*/  F2FP.BF16.F32.PACK_AB R0, RZ, R0 ;  /* 0x00000000ff00723e */ /* 0x000fc800000010ff */
[----:B------:R-:W-:Y:S01]  /*6780*/  PRMT R19, R0, 0x7610, R19 ;  /* 0x0000761000137816 */ /* 0x000fe20000000013 */
[----:B------:R-:W-:Y:S06]  /*6790*/  BRA `(.L_x_1955) ;  /* 0x0000000400d87947 */ /* 0x000fec0003800000 */
.L_x_1965:
[----:B------:R0:W5:Y:S01]  /*67a0*/  LDG.E.U16 R19, desc[UR36][R2.64] ;  /* 0x0000002402137981 */ /* 0x000162000c1e1500 */
[----:B------:R-:W-:Y:S05]  /*67b0*/  BRA `(.L_x_1955) ;  /* 0x0000000400d07947 */ /* 0x000fea0003800000 */
.L_x_1962:
        /* <DEDUP_REMOVED lines=13> */
.L_x_1969:
        /* <DEDUP_REMOVED lines=21> */
.L_x_1973:
[----:B------:R-:W-:Y:S05]  /*69e0*/  BSYNC.RECONVERGENT B1 ;  /* 0x0000000000017941 */ /* 0x000fea0003800200 */
.L_x_1972:
[----:B------:R-:W-:Y:S01]  /*69f0*/  IMAD.SHL.U32 R0, R0, 0x100000, RZ ;  /* 0x0010000000007824 */ /* 0x000fe200078e00ff */
[----:B------:R-:W-:-:S04]  /*6a00*/  LEA R2, R2, 0x3b800000, 0x17 ;  /* 0x3b80000002027811 */ /* 0x000fc800078eb8ff */
[----:B------:R-:W-:-:S07]  /*6a10*/  LOP3.LUT R0, R2, R0, R7, 0xfe, !PT ;  /* 0x0000000002007212 */ /* 0x000fce00078efe07 */
.L_x_1971:
[----:B------:R-:W-:Y:S05]  /*6a20*/  BSYNC.RECONVERGENT B0 ;  /* 0x0000000000007941 */ /* 0x000fea0003800200 */
.L_x_1970:
[----:B------:R-:W-:-:S04]  /*6a30*/  F2FP.BF16.F32.PACK_AB R0, RZ, R0 ;  /* 0x00000000ff00723e */ /* 0x000fc800000010ff */
[----:B------:R-:W-:Y:S01]  /*6a40*/  PRMT R19, R0, 0x7610, R19 ;  /* 0x0000761000137816 */ /* 0x000fe20000000013 */
[----:B------:R-:W-:Y:S06]  /*6a50*/  BRA `(.L_x_1955) ;  /* 0x0000000400287947 */ /* 0x000fec0003800000 */
.L_x_1968:
        /* <DEDUP_REMOVED lines=21> */
.L_x_1977:
[----:B------:R-:W-:Y:S05]  /*6bb0*/  BSYNC.RECONVERGENT B1 ;  /* 0x0000000000017941 */ /* 0x000fea0003800200 */
.L_x_1976:
[----:B------:R-:W-:Y:S01]  /*6bc0*/  IMAD.SHL.U32 R0, R0, 0x200000, RZ ;  /* 0x0020000000007824 */ /* 0x000fe200078e00ff */
[----:B------:R-:W-:-:S04]  /*6bd0*/  LEA R2, R2, 0x37800000, 0x17 ;  /* 0x3780000002027811 */ /* 0x000fc800078eb8ff */
[----:B------:R-:W-:-:S07]  /*6be0*/  LOP3.LUT R0, R2, R0, R7, 0xfe, !PT ;  /* 0x0000000002007212 */ /* 0x000fce00078efe07 */
.L_x_1975:
[----:B------:R-:W-:Y:S05]  /*6bf0*/  BSYNC.RECONVERGENT B0 ;  /* 0x0000000000007941 */ /* 0x000fea0003800200 */
.L_x_1974:
[----:B------:R-:W-:-:S04]  /*6c00*/  F2FP.BF16.F32.PACK_AB R0, RZ, R0 ;  /* 0x00000000ff00723e */ /* 0x000fc800000010ff */
[----:B------:R-:W-:Y:S01]  /*6c10*/  PRMT R19, R0, 0x7610, R19 ;  /* 0x0000761000137816 */ /* 0x000fe20000000013 */
[----:B------:R-:W-:Y:S06]  /*6c20*/  BRA `(.L_x_1955) ;  /* 0x0000000000b47947 */ /* 0x000fec0003800000 */
.L_x_1967:
        /* <DEDUP_REMOVED lines=14> */
.L_x_1981:
[----:B------:R-:W-:Y:S05]  /*6d10*/  BSYNC.RECONVERGENT B0 ;  /* 0x0000000000007941 */ /* 0x000fea0003800200 */
.L_x_1980:
[----:B------:R-:W-:-:S04]  /*6d20*/  F2FP.BF16.F32.PACK_AB R0, RZ, R0 ;  /* 0x00000000ff00723e */ /* 0x000fc800000010ff */
[----:B------:R-:W-:Y:S01]  /*6d30*/  PRMT R19, R0, 0x7610, R19 ;  /* 0x0000761000137816 */ /* 0x000fe20000000013 */
[----:B------:R-:W-:Y:S06]  /*6d40*/  BRA `(.L_x_1955) ;  /* 0x00000000006c7947 */ /* 0x000fec0003800000 */
.L_x_1954:
        /* <DEDUP_REMOVED lines=16> */
.L_x_1982:
[----:B------:R-:W-:Y:S01]  /*6e50*/  PRMT R19, RZ, 0x7610, R19 ;  /* 0x00007610ff137816 */ /* 0x000fe20000000013 */
[----:B------:R-:W-:Y:S06]  /*6e60*/  BRA `(.L_x_1955) ;  /* 0x0000000000247947 */ /* 0x000fec0003800000 */
.L_x_1979:
[----:B------:R-:W2:Y:S02]  /*6e70*/  LDG.E.64 R2, desc[UR36][R2.64] ;  /* 0x0000002402027981 */ /* 0x000ea4000c1e1b00 */
[----:B--2---:R-:W0:Y:S02]  /*6e80*/  I2F.U64 R0, R2 ;  /* 0x0000000200007312 */ /* 0x004e240000301000 */
[----:B0-----:R-:W-:-:S04]  /*6e90*/  F2FP.BF16.F32.PACK_AB R0, RZ, R0 ;  /* 0x00000000ff00723e */ /* 0x001fc800000010ff */
[----:B------:R-:W-:Y:S01]  /*6ea0*/  PRMT R19, R0, 0x7610, R19 ;  /* 0x0000761000137816 */ /* 0x000fe20000000013 */
[----:B------:R-:W-:Y:S06]  /*6eb0*/  BRA `(.L_x_1955) ;  /* 0x0000000000107947 */ /* 0x000fec0003800000 */
.L_x_1978:
[----:B------:R-:W2:Y:S02]  /*6ec0*/  LDG.E R2, desc[UR36][R2.64] ;  /* 0x0000002402027981 */ /* 0x000ea4000c1e1900 */
[----:B--2---:R-:W-:-:S04]  /*6ed0*/  I2FP.F32.U32 R0, R2 ;  /* 0x0000000200007245 */ /* 0x004fc80000201000 */
[----:B------:R-:W-:-:S04]  /*6ee0*/  F2FP.BF16.F32.PACK_AB R0, RZ, R0 ;  /* 0x00000000ff00723e */ /* 0x000fc800000010ff */
[----:B------:R-:W-:-:S07]  /*6ef0*/  PRMT R19, R0, 0x7610, R19 ;  /* 0x0000761000137816 */ /* 0x000fce0000000013 */
.L_x_1955:
        /* <DEDUP_REMOVED lines=18> */
.L_x_1986:
[----:B------:R-:W2:Y:S02]  /*7020*/  LDG.E.U8 R2, desc[UR36][R2.64] ;  /* 0x0000002402027981 */ /* 0x000ea4000c1e1100 */
[----:B--2---:R-:W-:-:S04]  /*7030*/  I2FP.F32.U32 R0, R2 ;  /* 0x0000000200007245 */ /* 0x004fc80000201000 */
[----:B------:R-:W-:Y:S01]  /*7040*/  F2FP.BF16.F32.PACK_AB R0, RZ, R0 ;  /* 0x00000000ff00723e */ /* 0x000fe200000010ff */
[----:B------:R-:W-:Y:S06]  /*7050*/  BRA `(.L_x_1988) ;  /* 0x0000000c00a47947 */ /* 0x000fec0003800000 */
.L_x_1985:
        /* <DEDUP_REMOVED lines=10> */
.L_x_1990:
[----:B------:R-:W2:Y:S02]  /*7100*/  LDG.E R2, desc[UR36][R2.64] ;  /* 0x0000002402027981 */ /* 0x000ea4000c1e1900 */
[----:B--2---:R-:W-:-:S04]  /*7110*/  I2FP.F32.S32 R0, R2 ;  /* 0x0000000200007245 */ /* 0x004fc80000201400 */
[----:B------:R-:W-:Y:S01]  /*7120*/  F2FP.BF16.F32.PACK_AB R0, RZ, R0 ;  /* 0x00000000ff00723e */ /* 0x000fe200000010ff */
[----:B------:R-:W-:Y:S06]  /*7130*/  BRA `(.L_x_1988) ;  /* 0x0000000c006c7947 */ /* 0x000fec0003800000 */
.L_x_1989:
[----:B------:R-:W2:Y:S02]  /*7140*/  LDG.E.U16 R2, desc[UR36][R2.64] ;  /* 0x0000002402027981 */ /* 0x000ea4000c1e1500 */
[----:B--2---:R-:W0:Y:S02]  /*7150*/  I2F.S16 R0, R2 ;  /* 0x0000000200007306 */ /* 0x004e240000101400 */
[----:B0-----:R-:W-:Y:S01]  /*7160*/  F2FP.BF16.F32.PACK_AB R0, RZ, R0 ;  /* 0x00000000ff00723e */ /* 0x001fe200000010ff */
[----:B------:R-:W-:Y:S06]  /*7170*/  BRA `(.L_x_1988) ;  /* 0x0000000c005c7947 */ /* 0x000fec0003800000 */
.L_x_1984:
        /* <DEDUP_REMOVED lines=9> */
.L_x_1992:
[----:B------:R-:W2:Y:S02]  /*7210*/  LDG.E.U16 R0, desc[UR36][R2.64] ;  /* 0x0000002402007981 */ /* 0x000ea4000c1e1500 */
[----:B--2---:R-:W-:-:S05]  /*7220*/  HADD2.F32 R0, -RZ, R0.H0_H0 ;  /* 0x20000000ff007230 */ /* 0x004fca0000004100 */
[----:B------:R-:W-:Y:S01]  /*7230*/  F2FP.BF16.F32.PACK_AB R0, RZ, R0 ;  /* 0x00000000ff00723e */ /* 0x000fe200000010ff */
[----:B------:R-:W-:Y:S06]  /*7240*/  BRA `(.L_x_1988) ;  /* 0x0000000c00287947 */ /* 0x000fec0003800000 */
.L_x_1991:
        /* <DEDUP_REMOVED lines=9> */
.L_x_1994:
[----:B------:R-:W2:Y:S02]  /*72e0*/  LDG.E.U16 R2, desc[UR36][R2.64] ;  /* 0x0000002402027981 */ /* 0x000ea4000c1e1500 */
[----:B--2---:R-:W-:-:S05]  /*72f0*/  HADD2.F32 R0, -RZ, R2.H0_H0 ;  /* 0x20000002ff007230 */ /* 0x004fca0000004100 */
[----:B------:R-:W-:Y:S01]  /*7300*/  F2FP.BF16.F32.PACK_AB R0, RZ, R0 ;  /* 0x00000000ff00723e */ /* 0x000fe200000010ff */
[----:B------:R-:W-:Y:S06]  /*7310*/  BRA `(.L_x_1988) ;  /* 0x0000000800f47947 */ /* 0x000fec0003800000 */
.L_x_1993:
        /* <DEDUP_REMOVED lines=12> */
.L_x_1983:
        /* <DEDUP_REMOVED lines=13> */
.L_x_1997:
        /* <DEDUP_REMOVED lines=12> */
.L_x_1996:
[----:B------:R-:W-:-:S09]  /*7570*/  UISETP.NE.AND UP0, UPT, UR4, 0xf, UPT ;  /* 0x0000000f0400788c */ /* 0x000fd2000bf05270 */
[----:B------:R-:W-:Y:S05]  /*7580*/  BRA.U !UP0, `(.L_x_1998) ;  /* 0x0000000108987547 */ /* 0x000fea000b800000 */
[----:B------:R-:W-:-:S09]  /*7590*/  UISETP.NE.AND UP0, UPT, UR4, 0x17, UPT ;  /* 0x000000170400788c */ /* 0x000fd2000bf05270 */
[----:B------:R-:W-:Y:S05]  /*75a0*/  BRA.U !UP0, `(.L_x_1999) ;  /* 0x00000001085c7547 */ /* 0x000fea000b800000 */
[----:B------:R-:W-:-:S09]  /*75b0*/  UISETP.NE.AND UP0, UPT, UR4, 0x18, UPT ;  /* 0x000000180400788c */ /* 0x000fd2000bf05270 */
[----:B------:R-:W-:Y:S05]  /*75c0*/  BRA.U UP0, `(.L_x_1987) ;  /* 0x0000000500e47547 */ /* 0x000fea000b800000 */
[----:B------:R-:W2:Y:S01]  /*75d0*/  LDG.E.U8 R0, desc[UR36][R2.64] ;  /* 0x0000002402007981 */ /* 0x000ea2000c1e1100 */
[----:B------:R-:W-:Y:S01]  /*75e0*/  IMAD.MOV.U32 R6, RZ, RZ, 0x1f ;  /* 0x0000001fff067424 */ /* 0x000fe200078e00ff */
[----:B--2---:R-:W-:-:S04]  /*75f0*/  SHF.L.U32 R0, R0, 0x18, RZ ;  /* 0x0000001800007819 */ /* 0x004fc800000006ff */
        /* <DEDUP_REMOVED lines=18> */
.L_x_1999:
[----:B------:R-:W2:Y:S02]  /*7720*/  LDG.E.U8 R2, desc[UR36][R2.64] ;  /* 0x0000002402027981 */ /* 0x000ea4000c1e1100 */
[C---:B--2---:R-:W-:Y:S02]  /*7730*/  IMAD.SHL.U32 R0, R2.reuse, 0x2000000, RZ ;  /* 0x0200000002007824 */ /* 0x044fe400078e00ff */
        /* <DEDUP_REMOVED lines=11> */
.L_x_1998:
[----:B------:R0:W5:Y:S01]  /*77f0*/  LDG.E.U16 R0, desc[UR36][R2.64] ;  /* 0x0000002402007981 */ /* 0x000162000c1e1500 */
[----:B------:R-:W-:Y:S05]  /*7800*/  BRA `(.L_x_1988) ;  /* 0x0000000400b87947 */ /* 0x000fea0003800000 */
.L_x_1995:
        /* <DEDUP_REMOVED lines=12> */
.L_x_2002:
        /* <DEDUP_REMOVED lines=21> */
.L_x_2006:
[----:B------:R-:W-:Y:S05]  /*7a20*/  BSYNC.RECONVERGENT B1 ;  /* 0x0000000000017941 */ /* 0x000fea0003800200 */
.L_x_2005:
[----:B------:R-:W-:Y:S01]  /*7a30*/  IMAD.SHL.U32 R0, R0, 0x100000, RZ ;  /* 0x0010000000007824 */ /* 0x000fe200078e00ff */
[----:B------:R-:W-:-:S04]  /*7a40*/  LEA R2, R2, 0x3b800000, 0x17 ;  /* 0x3b80000002027811 */ /* 0x000fc800078eb8ff */
[----:B------:R-:W-:-:S07]  /*7a50*/  LOP3.LUT R0, R2, R0, R7, 0xfe, !PT ;  /* 0x0000000002007212 */ /* 0x000fce00078efe07 */
.L_x_2004:
[----:B------:R-:W-:Y:S05]  /*7a60*/  BSYNC.RECONVERGENT B0 ;  /* 0x0000000000007941 */ /* 0x000fea0003800200 */
.L_x_2003:
[----:B------:R-:W-:Y:S01]  /*7a70*/  F2FP.BF16.F32.PACK_AB R0, RZ, R0 ;  /* 0x00000000ff00723e */ /* 0x000fe200000010ff */
[----:B------:R-:W-:Y:S06]  /*7a80*/  BRA `(.L_x_1988) ;  /* 0x0000000400187947 */ /* 0x000fec0003800000 */
.L_x_2001:
        /* <DEDUP_REMOVED lines=21> */
.L_x_2010:
[----:B------:R-:W-:Y:S05]  /*7be0*/  BSYNC.RECONVERGENT B1 ;  /* 0x0000000000017941 */ /* 0x000fea0003800200 */
.L_x_2009:
[----:B------:R-:W-:Y:S02]  /*7bf0*/  SHF.L.U32 R0, R0, 0x15, RZ ;  /* 0x0000001500007819 */ /* 0x000fe400000006ff */
[----:B------:R-:W-:-:S04]  /*7c00*/  LEA R2, R2, 0x37800000, 0x17 ;  /* 0x3780000002027811 */ /* 0x000fc800078eb8ff */
[----:B------:R-:W-:-:S07]  /*7c10*/  LOP3.LUT R0, R2, R0, R7, 0xfe, !PT ;  /* 0x0000000002007212 */ /* 0x000fce00078efe07 */
.L_x_2008:
[----:B------:R-:W-:Y:S05]  /*7c20*/  BSYNC.RECONVERGENT B0 ;  /* 0x0000000000007941 */ /* 0x000fea0003800200 */
.L_x_2007:
[----:B------:R-:W-:Y:S01]  /*7c30*/  F2FP.BF16.F32.PACK_AB R0, RZ, R0 ;  /* 0x00000000ff00723e */ /* 0x000fe200000010ff */
[----:B------:R-:W-:Y:S06]  /*7c40*/  BRA `(.L_x_1988) ;  /* 0x0000000000a87947 */ /* 0x000fec0003800000 */
.L_x_2000:
        /* <DEDUP_REMOVED lines=14> */
.L_x_2014:
[----:B------:R-:W-:Y:S05]  /*7d30*/  BSYNC.RECONVERGENT B0 ;  /* 0x0000000000007941 */ /* 0x000fea0003800200 */
.L_x_2013:
[----:B------:R-:W-:Y:S01]  /*7d40*/  F2FP.BF16.F32.PACK_AB R0, RZ, R0 ;  /* 0x00000000ff00723e */ /* 0x000fe200000010ff */
[----:B------:R-:W-:Y:S06]  /*7d50*/  BRA `(.L_x_1988) ;  /* 0x0000000000647947 */ /* 0x000fec0003800000 */
.L_x_1987:
        /* <DEDUP_REMOVED lines=16> */
.L_x_2015:
[----:B------:R-:W-:Y:S01]  /*7e60*/  PRMT R0, RZ, 0x7610, R0 ;  /* 0x00007610ff007816 */ /* 0x000fe20000000000 */
[----:B------:R-:W-:Y:S06]  /*7e70*/  BRA `(.L_x_1988) ;  /* 0x00000000001c7947 */ /* 0x000fec0003800000 */
.L_x_2012:
[----:B------:R-:W2:Y:S02]  /*7e80*/  LDG.E.64 R2, desc[UR36][R2.64] ;  /* 0x0000002402027981 */ /* 0x000ea4000c1e1b00 */
[----:B--2---:R-:W0:Y:S02]  /*7e90*/  I2F.U64 R0, R2 ;  /* 0x0000000200007312 */ /* 0x004e240000301000 */
[----:B0-----:R-:W-:Y:S01]  /*7ea0*/  F2FP.BF16.F32.PACK_AB R0, RZ, R0 ;  /* 0x00000000ff00723e */ /* 0x001fe200000010ff */
[----:B------:R-:W-:Y:S06]  /*7eb0*/  BRA `(.L_x_1988) ;  /* 0x00000000000c7947 */ /* 0x000fec0003800000 */
.L_x_2011:
[----:B------:R-:W2:Y:S02]  /*7ec0*/  LDG.E R2, desc[UR36][R2.64] ;  /* 0x0000002402027981 */ /* 0x000ea4000c1e1900 */
[----:B--2---:R-:W-:-:S04]  /*7ed0*/  I2FP.F32.U32 R0, R2 ;  /* 0x0000000200007245 */ /* 0x004fc80000201000 */
[----:B------:R-:W-:-:S07]  /*7ee0*/  F2FP.BF16.F32.PACK_AB R0, RZ, R0 ;  /* 0x00000000ff00723e */ /* 0x000fce00000010ff */
.L_x_1988:
[----:B------:R-:W0:Y:S01]  /*7ef0*/  LDCU.64 UR6, c[0x0][0x5e8] ;  /* 0x0000bd00ff0677ac */ /* 0x000e220008000a00 */
[----:B-----5:R-:W-:Y:S02]  /*7f00*/  IMAD.U32 R19, R19, 0x10000, RZ ;  /* 0x0001000013137824 */ /* 0x020fe400078e00ff */
[----:B------:R-:W-:Y:S01]  /*7f10*/  IMAD.U32 R0, R0, 0x10000, RZ ;  /* 0x0001000000007824 */ /* 0x000fe200078e00ff */
[----:B------:R-:W-:-:S03]  /*7f20*/  UPRMT UR4, UR43, 0x9910, URZ ;  /* 0x000099102b047896 */ /* 0x000fc600080000ff */
[----:B------:R-:W-:Y:S01]  /*7f30*/  FMUL.FTZ R0, R19, R0 ;  /* 0x0000000013007220 */ /* 0x000fe20000410000 */
[----:B------:R-:W-:-:S03]  /*7f40*/  UISETP.GT.AND UP0, UPT, UR4, 0x9, UPT ;  /* 0x000000090400788c */ /* 0x000fc6000bf04270 */
[----:B------:R1:W2:Y:S01]  /*7f50*/  F2F.BF16.F32 R5, R0 ;  /* 0x0000000000057304 */ /* 0x0002a20000202000 */
[----:B0-----:R-:W-:-:S05]  /*7f60*/  IADD3 R2, P0, PT, R16, UR6, RZ ;  /* 0x0000000610027c10 */ /* 0x001fca000ff1e0ff */
[----:B------:R-:W-:Y:S01]  /*7f70*/  IMAD.X R3, RZ, RZ, UR7, P0 ;  /* 0x00000007ff037e24 */ /* 0x000fe200080e06ff */
[----:B-1----:R-:W-:Y:S07]  /*7f80*/  BRA.U UP0, `(.L_x_2016) ;  /* 0x00000005000c7547 */ /* 0x002fee000b800000 */
        /* <DEDUP_REMOVED lines=12> */
.L_x_2019:
[----:B--2---:R-:W-:-:S06]  /*8050*/  IMAD.U32 R5, R5, 0x10000, RZ ;  /* 0x0001000005057824 */ /* 0x004fcc00078e00ff */
[----:B------:R-:W0:Y:S02]  /*8060*/  F2I.S64.TRUNC R4, R5 ;  /* 0x0000000500047311 */ /* 0x000e24000020d900 */
[----:B0-----:R0:W-:Y:S01]  /*8070*/  STG.E.U8 desc[UR36][R2.64], R4 ;  /* 0x0000000402007986 */ /* 0x0011e2000c101124 */
[----:B------:R-:W-:Y:S05]  /*8080*/  BRA `(.L_x_2021) ;  /* 0x0000000c006c7947 */ /* 0x000fea0003800000 */
.L_x_2018:
        /* <DEDUP_REMOVED lines=10> */
.L_x_2023:
[----:B--2---:R-:W-:-:S06]  /*8130*/  IMAD.U32 R5, R5, 0x10000, RZ ;  /* 0x0001000005057824 */ /* 0x004fcc00078e00ff */
[----:B------:R-:W0:Y:S02]  /*8140*/  F2I.FTZ.TRUNC.NTZ R5, R5 ;  /* 0x0000000500057305 */ /* 0x000e24000021f100 */
[----:B0-----:R0:W-:Y:S01]  /*8150*/  STG.E desc[UR36][R2.64], R5 ;  /* 0x0000000502007986 */ /* 0x0011e2000c101924 */
[----:B------:R-:W-:Y:S05]  /*8160*/  BRA `(.L_x_2021) ;  /* 0x0000000c00347947 */ /* 0x000fea0003800000 */
.L_x_2022:
[----:B--2---:R-:W-:-:S06]  /*8170*/  IMAD.U32 R5, R5, 0x10000, RZ ;  /* 0x0001000005057824 */ /* 0x004fcc00078e00ff */
[----:B------:R-:W0:Y:S02]  /*8180*/  F2I.FTZ.TRUNC.NTZ R5, R5 ;  /* 0x0000000500057305 */ /* 0x000e24000021f100 */
[----:B0-----:R0:W-:Y:S01]  /*8190*/  STG.E.U16 desc[UR36][R2.64], R5 ;  /* 0x0000000502007986 */ /* 0x0011e2000c101524 */
[----:B------:R-:W-:Y:S05]  /*81a0*/  BRA `(.L_x_2021) ;  /* 0x0000000c00247947 */ /* 0x000fea0003800000 */
.L_x_2017:
        /* <DEDUP_REMOVED lines=9> */
.L_x_2025:
[----:B--2---:R-:W-:-:S05]  /*8240*/  IMAD.U32 R0, R5, 0x10000, RZ ;  /* 0x0001000005007824 */ /* 0x004fca00078e00ff */
[----:B------:R-:W-:-:S05]  /*8250*/  F2FP.F16.F32.PACK_AB R0, RZ, R0 ;  /* 0x00000000ff00723e */ /* 0x000fca00000000ff */
[----:B------:R0:W-:Y:S01]  /*8260*/  STG.E.U16 desc[UR36][R2.64], R0 ;  /* 0x0000000002007986 */ /* 0x0001e2000c101524 */
[----:B------:R-:W-:Y:S05]  /*8270*/  BRA `(.L_x_2021) ;  /* 0x0000000800f07947 */ /* 0x000fea0003800000 */
.L_x_2024:
        /* <DEDUP_REMOVED lines=10> */
.L_x_2027:
[----:B--2---:R-:W-:-:S05]  /*8320*/  IMAD.U32 R5, R5, 0x10000, RZ ;  /* 0x0001000005057824 */ /* 0x004fca00078e00ff */
[----:B------:R-:W-:-:S04]  /*8330*/  F2FP.F16.F32.PACK_AB R5, RZ, R5 ;  /* 0x00000005ff05723e */ /* 0x000fc800000000ff */
[----:B------:R-:W-:-:S05]  /*8340*/  PRMT R5, R5, 0x5410, RZ ;  /* 0x0000541005057816 */ /* 0x000fca00000000ff */
[----:B------:R0:W-:Y:S01]  /*8350*/  STG.E desc[UR36][R2.64], R5 ;  /* 0x0000000502007986 */ /* 0x0001e2000c101924 */
[----:B------:R-:W-:Y:S05]  /*8360*/  BRA `(.L_x_2021) ;  /* 0x0000000800b47947 */ /* 0x000fea0003800000 */
.L_x_2026:
[----:B--2---:R-:W-:-:S04]  /*8370*/  IMAD.U32 R4, R5, 0x10000, RZ ;  /* 0x0001000005047824 */ /* 0x004fc800078e00ff */
[----:B------:R-:W-:-:S06]  /*8380*/  FMUL.FTZ R4, R4, 1 ;  /* 0x3f80000004047820 */ /* 0x000fcc0000410000 */
[----:B------:R-:W0:Y:S02]  /*8390*/  F2F.F64.F32 R4, R4 ;  /* 0x0000000400047310 */ /* 0x000e240000201800 */
[----:B0-----:R0:W-:Y:S01]  /*83a0*/  STG.E.64 desc[UR36][R2.64], R4 ;  /* 0x0000000402007986 */ /* 0x0011e2000c101b24 */
[----:B------:R-:W-:Y:S05]  /*83b0*/  BRA `(.L_x_2021) ;  /* 0x0000000800a07947 */ /* 0x000fea0003800000 */
.L_x_2016:
        /* <DEDUP_REMOVED lines=14> */
.L_x_2031:
[----:B--2---:R-:W-:Y:S01]  /*84a0*/  IMAD.U32 R5, R5, 0x10000, RZ ;  /* 0x0001000005057824 */ /* 0x004fe200078e00ff */
        /* <DEDUP_REMOVED lines=17> */
.L_x_2034:
[----:B------:R-:W-:-:S04]  /*85c0*/  SHF.R.U32.HI R5, RZ, 0x18, R5 ;  /* 0x00000018ff057819 */ /* 0x000fc80000011605 */
[----:B------:R-:W-:-:S07]  /*85d0*/  LOP3.LUT R0, R0, 0x80, R5, 0xf8, !PT ;  /* 0x0000008000007812 */ /* 0x000fce00078ef805 */
.L_x_2033:
[----:B------:R-:W-:Y:S05]  /*85e0*/  BSYNC.RECONVERGENT B0 ;  /* 0x0000000000007941 */ /* 0x000fea0003800200 */
.L_x_2032:
[----:B------:R3:W-:Y:S01]  /*85f0*/  STG.E.U8 desc[UR36][R2.64], R0 ;  /* 0x0000000002007986 */ /* 0x0007e2000c101124 */
[----:B------:R-:W-:Y:S05]  /*8600*/  BRA `(.L_x_2021) ;  /* 0x00000008000c7947 */ /* 0x000fea0003800000 */
.L_x_2030:
        /* <DEDUP_REMOVED lines=18> */
.L_x_2037:
[----:B------:R-:W-:-:S04]  /*8730*/  SHF.R.U32.HI R5, RZ, 0x18, R5 ;  /* 0x00000018ff057819 */ /* 0x000fc80000011605 */
[----:B------:R-:W-:-:S07]  /*8740*/  LOP3.LUT R0, R0, 0x80, R5, 0xf8, !PT ;  /* 0x0000008000007812 */ /* 0x000fce00078ef805 */
.L_x_2036:
[----:B------:R-:W-:Y:S05]  /*8750*/  BSYNC.RECONVERGENT B0 ;  /* 0x0000000000007941 */ /* 0x000fea0003800200 */
.L_x_2035:
[----:B------:R0:W-:Y:S01]  /*8760*/  STG.E.U8 desc[UR36][R2.64], R0 ;  /* 0x0000000002007986 */ /* 0x0001e2000c101124 */
[----:B------:R-:W-:Y:S05]  /*8770*/  BRA `(.L_x_2021) ;  /* 0x0000000400b07947 */ /* 0x000fea0003800000 */
.L_x_2029:
        /* <DEDUP_REMOVED lines=22> */
.L_x_2039:
[----:B--2---:R-:W-:-:S06]  /*88e0*/  IMAD.U32 R5, R5, 0x10000, RZ ;  /* 0x0001000005057824 */ /* 0x004fcc00078e00ff */
[----:B------:R-:W0:Y:S02]  /*88f0*/  F2I.U64.TRUNC R4, R5 ;  /* 0x0000000500047311 */ /* 0x000e24000020d800 */
[----:B0-----:R1:W-:Y:S01]  /*8900*/  STG.E.64 desc[UR36][R2.64], R4 ;  /* 0x0000000402007986 */ /* 0x0013e2000c101b24 */
[----:B------:R-:W-:Y:S05]  /*8910*/  BRA `(.L_x_2021) ;  /* 0x0000000400487947 */ /* 0x000fea0003800000 */
.L_x_2038:
[----:B--2---:R-:W-:-:S06]  /*8920*/  IMAD.U32 R5, R5, 0x10000, RZ ;  /* 0x0001000005057824 */ /* 0x004fcc00078e00ff */
[----:B------:R-:W0:Y:S02]  /*8930*/  F2I.FTZ.U32.TRUNC.NTZ R5, R5 ;  /* 0x0000000500057305 */ /* 0x000e24000021f000 */
[----:B0-----:R0:W-:Y:S01]  /*8940*/  STG.E desc[UR36][R2.64], R5 ;  /* 0x0000000502007986 */ /* 0x0011e2000c101924 */
[----:B------:R-:W-:Y:S05]  /*8950*/  BRA `(.L_x_2021) ;  /* 0x0000000400387947 */ /* 0x000fea0003800000 */
.L_x_2028:
        /* <DEDUP_REMOVED lines=11> */
.L_x_2041:
[----:B--2---:R-:W-:Y:S02]  /*8a10*/  SHF.L.U32 R5, R5, 0x10, RZ ;  /* 0x0000001005057819 */ /* 0x004fe400000006ff */
[----:B------:R-:W-:-:S03]  /*8a20*/  CS2R R6, SRZ ;  /* 0x0000000000067805 */ /* 0x000fc6000001ff00 */
[----:B------:R-:W-:-:S06]  /*8a30*/  FMUL.FTZ R5, R5, 1 ;  /* 0x3f80000005057820 */ /* 0x000fcc0000410000 */
[----:B------:R-:W0:Y:S02]  /*8a40*/  F2F.F64.F32 R4, R5 ;  /* 0x0000000500047310 */ /* 0x000e240000201800 */
[----:B0-----:R0:W-:Y:S01]  /*8a50*/  STG.E.128 desc[UR36][R2.64], R4 ;  /* 0x0000000402007986 */ /* 0x0011e2000c101d24 */
[----:B------:R-:W-:Y:S05]  /*8a60*/  BRA `(.L_x_2021) ;  /* 0x0000000000f47947 */ /* 0x000fea0003800000 */
.L_x_2040:
[----:B------:R-:W-:-:S09]  /*8a70*/  UISETP.NE.AND UP0, UPT, UR4, 0xf, UPT ;  /* 0x0000000f0400788c */ /* 0x000fd2000bf05270 */
[----:B------:R-:W-:Y:S05]  /*8a80*/  BRA.U !UP0, `(.L_x_2042) ;  /* 0x0000000108e87547 */ /* 0x000fea000b800000 */
[----:B------:R-:W-:-:S09]  /*8a90*/  UISETP.NE.AND UP0, UPT, UR4, 0x17, UPT ;  /* 0x000000170400788c */ /* 0x000fd2000bf05270 */
[----:B------:R-:W-:Y:S05]  /*8aa0*/  BRA.U !UP0, `(.L_x_2043) ;  /* 0x0000000108907547 */ /* 0x000fea000b800000 */
[----:B------:R-:W-:-:S09]  /*8ab0*/  UISETP.NE.AND UP0, UPT, UR4, 0x18, UPT ;  /* 0x000000180400788c */ /* 0x000fd2000bf05270 */
[----:B------:R-:W-:Y:S05]  /*8ac0*/  BRA.U !UP0, `(.L_x_2044) ;  /* 0x0000000108447547 */ /* 0x000fea000b800000 */
.L_x_2020:
[----:B------:R-:W-:Y:S01]  /*8ad0*/  MOV R0, 0x0 ;  /* 0x0000000000007802 */ /* 0x000fe20000000f00 */
[----:B------:R-:W0:Y:S01]  /*8ae0*/  LDCU.64 UR4, c[0x4][0x1a8] ;  /* 0x01003500ff0477ac */ /* 0x000e220008000a00 */
[----:B------:R-:W-:Y:S02]  /*8af0*/  IMAD.MOV.U32 R8, RZ, RZ, 0x65 ;  /* 0x00000065ff087424 */ /* 0x000fe400078e00ff */
[----:B------:R1:W3:Y:S01]  /*8b00*/  LDC.64 R2, c[0x4][R0] ;  /* 0x0100000000027b82 */ /* 0x0002e20000000a00 */
[----:B------:R-:W4:Y:S01]  /*8b10*/  LDCU.64 UR6, c[0x4][0x1b0] ;  /* 0x01003600ff0677ac */ /* 0x000f220008000a00 */
[----:B------:R-:W-:Y:S02]  /*8b20*/  IMAD.MOV.U32 R12, RZ, RZ, 0x1 ;  /* 0x00000001ff0c7424 */ /* 0x000fe400078e00ff */
[----:B------:R-:W-:Y:S01]  /*8b30*/  IMAD.MOV.U32 R13, RZ, RZ, RZ ;  /* 0x000000ffff0d7224 */ /* 0x000fe200078e00ff */
[----:B------:R-:W5:Y:S01]  /*8b40*/  LDCU.64 UR8, c[0x4][0xb0] ;  /* 0x01001600ff0877ac */ /* 0x000f620008000a00 */
[----:B0-----:R-:W-:-:S02]  /*8b50*/  IMAD.U32 R4, RZ, RZ, UR4 ;  /* 0x00000004ff047e24 */ /* 0x001fc4000f8e00ff */
[----:B--2---:R-:W-:Y:S02]  /*8b60*/  IMAD.U32 R5, RZ, RZ, UR5 ;  /* 0x00000005ff057e24 */ /* 0x004fe4000f8e00ff */
[----:B----4-:R-:W-:Y:S02]  /*8b70*/  IMAD.U32 R6, RZ, RZ, UR6 ;  /* 0x00000006ff067e24 */ /* 0x010fe4000f8e00ff */
[----:B------:R-:W-:Y:S02]  /*8b80*/  IMAD.U32 R7, RZ, RZ, UR7 ;  /* 0x00000007ff077e24 */ /* 0x000fe4000f8e00ff */
[----:B-----5:R-:W-:Y:S01]  /*8b90*/  IMAD.U32 R10, RZ, RZ, UR8 ;  /* 0x00000008ff0a7e24 */ /* 0x020fe2000f8e00ff */
[----:B-1----:R-:W-:-:S07]  /*8ba0*/  MOV R11, UR9 ;  /* 0x00000009000b7c02 */ /* 0x002fce0008000f00 */
[----:B------:R-:W-:-:S07]  /*8bb0*/  LEPC R20, `(.L_x_2045) ;  /* 0x000000001014794e */ /* 0x000fce0000000000 */
[----:B---3--:R-:W-:Y:S05]  /*8bc0*/  CALL.ABS.NOINC R2 ;  /* 0x0000000002007343 */ /* 0x008fea0003c00000 */
.L_x_2045:
[----:B------:R-:W-:Y:S05]  /*8bd0*/  BRA `(.L_x_2021) ;  /* 0x0000000000987947 */ /* 0x000fea0003800000 */
.L_x_2044:
[----:B--2---:R-:W-:Y:S01]  /*8be0*/  IMAD.U32 R7, R5, 0x10000, RZ ;  /* 0x0001000005077824 */ /* 0x004fe200078e00ff */
        /* <DEDUP_REMOVED lines=12> */
.L_x_2047:
[----:B------:R-:W-:Y:S05]  /*8cb0*/  BSYNC.RECONVERGENT B0 ;  /* 0x0000000000007941 */ /* 0x000fea0003800200 */
.L_x_2046:
[----:B------:R-:W-:-:S05]  /*8cc0*/  LOP3.LUT R5, R0, 0x80, R5, 0xf8, !PT ;  /* 0x0000008000057812 */ /* 0x000fca00078ef805 */
[----:B------:R0:W-:Y:S01]  /*8cd0*/  STG.E.U8 desc[UR36][R2.64], R5 ;  /* 0x0000000502007986 */ /* 0x0001e2000c101124 */
[----:B------:R-:W-:Y:S05]  /*8ce0*/  BRA `(.L_x_2021) ;  /* 0x0000000000547947 */ /* 0x000fea0003800000 */
.L_x_2043:
[----:B--2---:R-:W-:Y:S01]  /*8cf0*/  SHF.L.U32 R5, R5, 0x10, RZ ;  /* 0x0000001005057819 */ /* 0x004fe200000006ff */
[----:B------:R-:W-:Y:S03]  /*8d00*/  BSSY.RECONVERGENT B0, `(.L_x_2048) ;  /* 0x000000e000007945 */ /* 0x000fe60003800200 */
        /* <DEDUP_REMOVED lines=10> */
.L_x_2049:
[----:B------:R-:W-:Y:S01]  /*8db0*/  IMAD.MOV.U32 R0, RZ, RZ, 0x7f ;  /* 0x0000007fff007424 */ /* 0x000fe200078e00ff */
[----:B------:R-:W-:-:S04]  /*8dc0*/  ISETP.GT.U32.AND P0, PT, R4, 0x7f800000, PT ;  /* 0x7f8000000400780c */ /* 0x000fc80003f04070 */
[----:B------:R-:W-:-:S09]  /*8dd0*/  SEL R0, R0, 0x7c, P0 ;  /* 0x0000007c00007807 */ /* 0x000fd20000000000 */
.L_x_2050:
[----:B------:R-:W-:Y:S05]  /*8de0*/  BSYNC.RECONVERGENT B0 ;  /* 0x0000000000007941 */ /* 0x000fea0003800200 */
.L_x_2048:
[----:B------:R-:W-:-:S04]  /*8df0*/  SHF.R.U32.HI R5, RZ, 0x18, R5 ;  /* 0x00000018ff057819 */ /* 0x000fc80000011605 */
[----:B------:R-:W-:-:S05]  /*8e00*/  LOP3.LUT R5, R0, 0x80, R5, 0xf8, !PT ;  /* 0x0000008000057812 */ /* 0x000fca00078ef805 */
[----:B------:R0:W-:Y:S01]  /*8e10*/  STG.E.U8 desc[UR36][R2.64], R5 ;  /* 0x0000000502007986 */ /* 0x0001e2000c101124 */
[----:B------:R-:W-:Y:S05]  /*8e20*/  BRA `(.L_x_2021) ;  /* 0x0000000000047947 */ /* 0x000fea0003800000 */
.L_x_2042:
[----:B--2---:R0:W-:Y:S02]  /*8e30*/  STG.E.U16 desc[UR36][R2.64], R5 ;  /* 0x0000000502007986 */ /* 0x0041e4000c101524 */
.L_x_2021:
[----:B------:R-:W-:-:S07]  /*8e40*/  VIADD R17, R17, 0x80 ;  /* 0x0000008011117836 */ /* 0x000fce0000000000 */
.L_x_1948:
[----:B------:R-:W-:Y:S05]  /*8e50*/  BSYNC.RECONVERGENT B6 ;  /* 0x0000000000067941 */ /* 0x000fea0003800200 */
.L_x_1947:
[----:B------:R-:W5:Y:S01]  /*8e60*/  LDCU UR4, c[0x0][0x380] ;  /* 0x00007000ff0477ac */ /* 0x000f620008000800 */
[----:B------:R-:W-:Y:S01]  /*8e70*/  BSSY.RECONVERGENT B6, `(.L_x_2051) ;  /* 0x000046a000067945 */ /* 0x000fe20003800200 */
[----:B-----5:R-:W-:-:S13]  /*8e80*/  ISETP.GE.AND P0, PT, R17, UR4, PT ;  /* 0x0000000411007c0c */ /* 0x020fda000bf06270 */
[----:B------:R-:W-:Y:S05]  /*8e90*/  @P0 BRA `(.L_x_2052) ;  /* 0x00000044009c0947 */ /* 0x000fea0003800000 */
[----:B------:R-:W5:Y:S01]  /*8ea0*/  LDCU UR4, c[0x0][0x388] ;  /* 0x00007100ff0477ac */ /* 0x000f620008000800 */
[----:B------:R-:W-:Y:S02]  /*8eb0*/  IMAD.MOV.U32 R18, RZ, RZ, RZ ;  /* 0x000000ffff127224 */ /* 0x000fe400078e00ff */
[----:B0--3--:R-:W-:Y:S02]  /*8ec0*/  IMAD.MOV.U32 R0, RZ, RZ, RZ ;  /* 0x000000ffff007224 */ /* 0x009fe400078e00ff */
[----:B------:R-:W-:Y:S01]  /*8ed0*/  IMAD.MOV.U32 R16, RZ, RZ, RZ ;  /* 0x000000ffff107224 */ /* 0x000fe200078e00ff */
[----:B-----5:R-:W-:-:S09]  /*8ee0*/  UISETP.NE.AND UP0, UPT, UR4, URZ, UPT ;  /* 0x000000ff0400728c */ /* 0x020fd2000bf05270 */
[----:B------:R-:W-:Y:S05]  /*8ef0*/  BRA.U !UP0, `(.L_x_2053) ;  /* 0x0000001508707547 */ /* 0x000fea000b800000 */
[----:B------:R-:W1:Y:S01]  /*8f00*/  LDCU.64 UR4, c[0x0][0x390] ;  /* 0x00007200ff0477ac */ /* 0x000e620008000a00 */
[----:B------:R-:W-:Y:S01]  /*8f10*/  HFMA2 R16, -RZ, RZ, 0, 0 ;  /* 0x00000000ff107431 */ /* 0x000fe200000001ff */
[----:B------:R-:W0:Y:S01]  /*8f20*/  LDCU UR6, c[0x0][0x38c] ;  /* 0x00007180ff0677ac */ /* 0x000e220008000800 */
[----:B------:R-:W3:Y:S01]  /*8f30*/  LDCU.64 UR8, c[0x0][0x4b8] ;  /* 0x00009700ff0877ac */ /* 0x000ee20008000a00 */
[----:B------:R-:W-:Y:S02]  /*8f40*/  UISETP.NE.AND UP0, UPT, UR41, URZ, UPT ;  /* 0x000000ff2900728c */ /* 0x000fe4000bf05270 */
[----:B-12-4-:R-:W-:Y:S01]  /*8f50*/  IMAD.HI.U32 R2, R17, UR4, R16 ;  /* 0x0000000411027c27 */ /* 0x016fe2000f8e0010 */
[----:B------:R-:W1:Y:S04]  /*8f60*/  LDCU UR4, c[0x0][0x4c0] ;  /* 0x00009800ff0477ac */ /* 0x000e680008000800 */
[----:B------:R-:W-:-:S05]  /*8f70*/  SHF.R.U32.HI R3, RZ, UR5, R2 ;  /* 0x00000005ff037c19 */ /* 0x000fca0008011602 */
[----:B------:R-:W-:-:S04]  /*8f80*/  IMAD.MOV R18, RZ, RZ, -R3 ;  /* 0x000000ffff127224 */ /* 0x000fc800078e0a03 */
[----:B0-----:R-:W-:-:S04]  /*8f90*/  IMAD R18, R18, UR6, R17 ;  /* 0x0000000612127c24 */ /* 0x001fc8000f8e0211 */
[C---:B---3--:R-:W-:Y:S02]  /*8fa0*/  IMAD R16, R18.reuse, UR8, RZ ;  /* 0x0000000812107c24 */ /* 0x048fe4000f8e02ff */
        /* <DEDUP_REMOVED lines=337> */
.L_x_2053:
[----:B------:R-:W1:Y:S01]  /*a4c0*/  LDCU.64 UR6, c[0x0][0x5f0] ;  /* 0x0000be00ff0677ac */ /* 0x000e620008000a00 */
[----:B------:R-:W-:-:S04]  /*a4d0*/  UPRMT UR4, UR39, 0x9910, URZ ;  /* 0x0000991027047896 */ /* 0x000fc800080000ff */
[----:B------:R-:W-:Y:S01]  /*a4e0*/  UISETP.GT.AND UP0, UPT, UR4, 0x9, UPT ;  /* 0x000000090400788c */ /* 0x000fe2000bf04270 */
[----:B-12-4-:R-:W-:-:S05]  /*a4f0*/  IADD3 R2, P0, PT, R0, UR6, RZ ;  /* 0x0000000600027c10 */ /* 0x016fca000ff1e0ff */
        /* <DEDUP_REMOVED lines=15> */
.L_x_2057:
[----:B------:R-:W2:Y:S02]  /*a5f0*/  LDG.E.U8 R2, desc[UR36][R2.64] ;  /* 0x0000002402027981 */ /* 0x000ea4000c1e1100 */
[----:B--2---:R-:W-:-:S04]  /*a600*/  I2FP.F32.U32 R0, R2 ;  /* 0x0000000200007245 */ /* 0x004fc80000201000 */
[----:B------:R-:W-:-:S04]  /*a610*/  F2FP.BF16.F32.PACK_AB R0, RZ, R0 ;  /* 0x00000000ff00723e */ /* 0x000fc800000010ff */
[----:B------:R-:W-:Y:S01]  /*a620*/  PRMT R19, R0, 0x7610, R19 ;  /* 0x0000761000137816 */ /* 0x000fe20000000013 */
[----:B------:R-:W-:Y:S06]  /*a630*/  BRA `(.L_x_2059) ;  /* 0x0000000c00e07947 */ /* 0x000fec0003800000 */
.L_x_2056:
        /* <DEDUP_REMOVED lines=11> */
.L_x_2061:
[----:B------:R-:W2:Y:S02]  /*a6f0*/  LDG.E R2, desc[UR36][R2.64] ;  /* 0x0000002402027981 */ /* 0x000ea4000c1e1900 */
[----:B--2---:R-:W-:-:S04]  /*a700*/  I2FP.F32.S32 R0, R2 ;  /* 0x0000000200007245 */ /* 0x004fc80000201400 */
[----:B------:R-:W-:-:S04]  /*a710*/  F2FP.BF16.F32.PACK_AB R0, RZ, R0 ;  /* 0x00000000ff00723e */ /* 0x000fc800000010ff */
[----:B------:R-:W-:Y:S01]  /*a720*/  PRMT R19, R0, 0x7610, R19 ;  /* 0x0000761000137816 */ /* 0x000fe20000000013 */
[----:B------:R-:W-:Y:S06]  /*a730*/  BRA `(.L_x_2059) ;  /* 0x0000000c00a07947 */ /* 0x000fec0003800000 */
.L_x_2060:
[----:B------:R-:W2:Y:S02]  /*a740*/  LDG.E.U16 R2, desc[UR36][R2.64] ;  /* 0x0000002402027981 */ /* 0x000ea4000c1e1500 */
[----:B--2---:R-:W0:Y:S02]  /*a750*/  I2F.S16 R0, R2 ;  /* 0x0000000200007306 */ /* 0x004e240000101400 */
[----:B0-----:R-:W-:-:S04]  /*a760*/  F2FP.BF16.F32.PACK_AB R0, RZ, R0 ;  /* 0x00000000ff00723e */ /* 0x001fc800000010ff */
[----:B------:R-:W-:Y:S01]  /*a770*/  PRMT R19, R0, 0x7610, R19 ;  /* 0x0000761000137816 */ /* 0x000fe20000000013 */
[----:B------:R-:W-:Y:S06]  /*a780*/  BRA `(.L_x_2059) ;  /* 0x0000000c008c7947 */ /* 0x000fec0003800000 */
.L_x_2055:
        /* <DEDUP_REMOVED lines=9> */
.L_x_2063:
[----:B------:R-:W2:Y:S02]  /*a820*/  LDG.E.U16 R0, desc[UR36][R2.64] ;  /* 0x0000002402007981 */ /* 0x000ea4000c1e1500 */
[----:B--2---:R-:W-:-:S05]  /*a830*/  HADD2.F32 R0, -RZ, R0.H0_H0 ;  /* 0x20000000ff007230 */ /* 0x004fca0000004100 */
[----:B------:R-:W-:-:S04]  /*a840*/  F2FP.BF16.F32.PACK_AB R0, RZ, R0 ;  /* 0x00000000ff00723e */ /* 0x000fc800000010ff */
[----:B------:R-:W-:Y:S01]  /*a850*/  PRMT R19, R0, 0x7610, R19 ;  /* 0x0000761000137816 */ /* 0x000fe20000000013 */
[----:B------:R-:W-:Y:S06]  /*a860*/  BRA `(.L_x_2059) ;  /* 0x0000000c00547947 */ /* 0x000fec0003800000 */
.L_x_2062:
        /* <DEDUP_REMOVED lines=9> */
.L_x_2065:
[----:B------:R-:W2:Y:S02]  /*a900*/  LDG.E.U16 R2, desc[UR36][R2.64] ;  /* 0x0000002402027981 */ /* 0x000ea4000c1e1500 */
[----:B--2---:R-:W-:-:S05]  /*a910*/  HADD2.F32 R0, -RZ, R2.H0_H0 ;  /* 0x20000002ff007230 */ /* 0x004fca0000004100 */
[----:B------:R-:W-:-:S04]  /*a920*/  F2FP.BF16.F32.PACK_AB R0, RZ, R0 ;  /* 0x00000000ff00723e */ /* 0x000fc800000010ff */
[----:B------:R-:W-:Y:S01]  /*a930*/  PRMT R19, R0, 0x7610, R19 ;  /* 0x0000761000137816 */ /* 0x000fe20000000013 */
[----:B------:R-:W-:Y:S06]  /*a940*/  BRA `(.L_x_2059) ;  /* 0x0000000c001c7947 */ /* 0x000fec0003800000 */
.L_x_2064:
        /* <DEDUP_REMOVED lines=13> */
.L_x_2054:
        /* <DEDUP_REMOVED lines=14> */
.L_x_2068:
        /* <DEDUP_REMOVED lines=13> */
.L_x_2067:
        /* <DEDUP_REMOVED lines=27> */
.L_x_2070:
        /* <DEDUP_REMOVED lines=14> */
.L_x_2069:
[----:B------:R0:W5:Y:S01]  /*ae60*/  LDG.E.U16 R19, desc[UR36][R2.64] ;  /* 0x0000002402137981 */ /* 0x000162000c1e1500 */
[----:B------:R-:W-:Y:S05]  /*ae70*/  BRA `(.L_x_2059) ;  /* 0x0000000400d07947 */ /* 0x000fea0003800000 */
.L_x_2066:
        /* <DEDUP_REMOVED lines=13> */
.L_x_2073:
        /* <DEDUP_REMOVED lines=21> */
.L_x_2077:
[----:B------:R-:W-:Y:S05]  /*b0a0*/  BSYNC.RECONVERGENT B1 ;  /* 0x0000000000017941 */ /* 0x000fea0003800200 */
.L_x_2076:
[----:B------:R-:W-:Y:S01]  /*b0b0*/  IMAD.SHL.U32 R0, R0, 0x100000, RZ ;  /* 0x0010000000007824 */ /* 0x000fe200078e00ff */
[----:B------:R-:W-:-:S04]  /*b0c0*/  LEA R2, R2, 0x3b800000, 0x17 ;  /* 0x3b80000002027811 */ /* 0x000fc800078eb8ff */
[----:B------:R-:W-:-:S07]  /*b0d0*/  LOP3.LUT R0, R2, R0, R7, 0xfe, !PT ;  /* 0x0000000002007212 */ /* 0x000fce00078efe07 */
.L_x_2075:
[----:B------:R-:W-:Y:S05]  /*b0e0*/  BSYNC.RECONVERGENT B0 ;  /* 0x0000000000007941 */ /* 0x000fea0003800200 */
.L_x_2074:
[----:B------:R-:W-:-:S04]  /*b0f0*/  F2FP.BF16.F32.PACK_AB R0, RZ, R0 ;  /* 0x00000000ff00723e */ /* 0x000fc800000010ff */
[----:B------:R-:W-:Y:S01]  /*b100*/  PRMT R19, R0, 0x7610, R19 ;  /* 0x0000761000137816 */ /* 0x000fe20000000013 */
[----:B------:R-:W-:Y:S06]  /*b110*/  BRA `(.L_x_2059) ;  /* 0x0000000400287947 */ /* 0x000fec0003800000 */
.L_x_2072:
        /* <DEDUP_REMOVED lines=21> */
.L_x_2081:
[----:B------:R-:W-:Y:S05]  /*b270*/  BSYNC.RECONVERGENT B1 ;  /* 0x0000000000017941 */ /* 0x000fea0003800200 */
.L_x_2080:
[----:B------:R-:W-:Y:S01]  /*b280*/  IMAD.SHL.U32 R0, R0, 0x200000, RZ ;  /* 0x0020000000007824 */ /* 0x000fe200078e00ff */
[----:B------:R-:W-:-:S04]  /*b290*/  LEA R2, R2, 0x37800000, 0x17 ;  /* 0x3780000002027811 */ /* 0x000fc800078eb8ff */
[----:B------:R-:W-:-:S07]  /*b2a0*/  LOP3.LUT R0, R2, R0, R7, 0xfe, !PT ;  /* 0x0000000002007212 */ /* 0x000fce00078efe07 */
.L_x_2079:
[----:B------:R-:W-:Y:S05]  /*b2b0*/  BSYNC.RECONVERGENT B0 ;  /* 0x0000000000007941 */ /* 0x000fea0003800200 */
.L_x_2078:
[----:B------:R-:W-:-:S04]  /*b2c0*/  F2FP.BF16.F32.PACK_AB R0, RZ, R0 ;  /* 0x00000000ff00723e */ /* 0x000fc800000010ff */
[----:B------:R-:W-:Y:S01]  /*b2d0*/  PRMT R19, R0, 0x7610, R19 ;  /* 0x0000761000137816 */ /* 0x000fe20000000013 */
[----:B------:R-:W-:Y:S06]  /*b2e0*/  BRA `(.L_x_2059) ;  /* 0x0000000000b47947 */ /* 0x000fec0003800000 */
.L_x_2071:
        /* <DEDUP_REMOVED lines=14> */
.L_x_2085:
[----:B------:R-:W-:Y:S05]  /*b3d0*/  BSYNC.RECONVERGENT B0 ;  /* 0x0000000000007941 */ /* 0x000fea0003800200 */
.L_x_2084:
[----:B------:R-:W-:-:S04]  /*b3e0*/  F2FP.BF16.F32.PACK_AB R0, RZ, R0 ;  /* 0x00000000ff00723e */ /* 0x000fc800000010ff */
[----:B------:R-:W-:Y:S01]  /*b3f0*/  PRMT R19, R0, 0x7610, R19 ;  /* 0x0000761000137816 */ /* 0x000fe20000000013 */
[----:B------:R-:W-:Y:S06]  /*b400*/  BRA `(.L_x_2059) ;  /* 0x00000000006c7947 */ /* 0x000fec0003800000 */
.L_x_2058:
        /* <DEDUP_REMOVED lines=12> */
[----:B---3--:R-:W-:Y:S01]  /*b4d0*/  IMAD.U32 R10, RZ, RZ, UR8 ;  /* 0x00000008ff0a7e24 */ /* 0x008fe2000f8e00ff */
[----:B------:R-:W-:-:S07]  /*b4e0*/  MOV R11, UR9 ;  /* 0x00000009000b7c02 */ /* 0x000fce0008000f00 */
[----:B------:R-:W-:-:S07]  /*b4f0*/  LEPC R20, `(.L_x_2086) ;  /* 0x000000001014794e */ /* 0x000fce0000000000 */
[----:B--2---:R-:W-:Y:S05]  /*b500*/  CALL.ABS.NOINC R2 ;  /* 0x0000000002007343 */ /* 0x004fea0003c00000 */
.L_x_2086:
[----:B------:R-:W-:Y:S01]  /*b510*/  PRMT R19, RZ, 0x7610, R19 ;  /* 0x00007610ff137816 */ /* 0x000fe20000000013 */
[----:B------:R-:W-:Y:S06]  /*b520*/  BRA `(.L_x_2059) ;  /* 0x0000000000247947 */ /* 0x000fec0003800000 */
.L_x_2083:
[----:B------:R-:W2:Y:S02]  /*b530*/  LDG.E.64 R2, desc[UR36][R2.64] ;  /* 0x0000002402027981 */ /* 0x000ea4000c1e1b00 */
[----:B--2---:R-:W0:Y:S02]  /*b540*/  I2F.U64 R0, R2 ;  /* 0x0000000200007312 */ /* 0x004e240000301000 */
[----:B0-----:R-:W-:-:S04]  /*b550*/  F2FP.BF16.F32.PACK_AB R0, RZ, R0 ;  /* 0x00000000ff00723e */ /* 0x001fc800000010ff */
[----:B------:R-:W-:Y:S01]  /*b560*/  PRMT R19, R0, 0x7610, R19 ;  /* 0x0000761000137816 */ /* 0x000fe20000000013 */
[----:B------:R-:W-:Y:S06]  /*b570*/  BRA `(.L_x_2059) ;  /* 0x0000000000107947 */ /* 0x000fec0003800000 */
.L_x_2082:
[----:B------:R-:W2:Y:S02]  /*b580*/  LDG.E R2, desc[UR36][R2.64] ;  /* 0x0000002402027981 */ /* 0x000ea4000c1e1900 */
[----:B--2---:R-:W-:-:S04]  /*b590*/  I2FP.F32.U32 R0, R2 ;  /* 0x0000000200007245 */ /* 0x004fc80000201000 */
[----:B------:R-:W-:-:S04]  /*b5a0*/  F2FP.BF16.F32.PACK_AB R0, RZ, R0 ;  /* 0x00000000ff00723e */ /* 0x000fc800000010ff */
[----:B------:R-:W-:-:S07]  /*b5b0*/  PRMT R19, R0, 0x7610, R19 ;  /* 0x0000761000137816 */ /* 0x000fce0000000013 */
.L_x_2059:
        /* <DEDUP_REMOVED lines=18> */
.L_x_2090:
[----:B------:R-:W2:Y:S02]  /*b6e0*/  LDG.E.U8 R2, desc[UR36][R2.64] ;  /* 0x0000002402027981 */ /* 0x000ea4000c1e1100 */
[----:B--2---:R-:W-:-:S04]  /*b6f0*/  I2FP.F32.U32 R0, R2 ;  /* 0x0000000200007245 */ /* 0x004fc80000201000 */
[----:B------:R-:W-:Y:S01]  /*b700*/  F2FP.BF16.F32.PACK_AB R0, RZ, R0 ;  /* 0x00000000ff00723e */ /* 0x000fe200000010ff */
[----:B------:R-:W-:Y:S06]  /*b710*/  BRA `(.L_x_2092) ;  /* 0x0000000c00a47947 */ /* 0x000fec0003800000 */
.L_x_2089:
        /* <DEDUP_REMOVED lines=10> */
.L_x_2094:
[----:B------:R-:W2:Y:S02]  /*b7c0*/  LDG.E R2, desc[UR36][R2.64] ;  /* 0x0000002402027981 */ /* 0x000ea4000c1e1900 */
[----:B--2---:R-:W-:-:S04]  /*b7d0*/  I2FP.F32.S32 R0, R2 ;  /* 0x0000000200007245 */ /* 0x004fc80000201400 */
[----:B------:R-:W-:Y:S01]  /*b7e0*/  F2FP.BF16.F32.PACK_AB R0, RZ, R0 ;  /* 0x00000000ff00723e */ /* 0x000fe200000010ff */
[----:B------:R-:W-:Y:S06]  /*b7f0*/  BRA `(.L_x_2092) ;  /* 0x0000000c006c7947 */ /* 0x000fec0003800000 */
.L_x_2093:
[----:B------:R-:W2:Y:S02]  /*b800*/  LDG.E.U16 R2, desc[UR36][R2.64] ;  /* 0x0000002402027981 */ /* 0x000ea4000c1e1500 */
[----:B--2---:R-:W0:Y:S02]  /*b810*/  I2F.S16 R0, R2 ;  /* 0x0000000200007306 */ /* 0x004e240000101400 */
[----:B0-----:R-:W-:Y:S01]  /*b820*/  F2FP.BF16.F32.PACK_AB R0, RZ, R0 ;  /* 0x00000000ff00723e */ /* 0x001fe200000010ff */
[----:B------:R-:W-:Y:S06]  /*b830*/  BRA `(.L_x_2092) ;  /* 0x0000000c005c7947 */ /* 0x000fec0003800000 */
.L_x_2088:
        /* <DEDUP_REMOVED lines=9> */
.L_x_2096:
[----:B------:R-:W2:Y:S02]  /*b8d0*/  LDG.E.U16 R0, desc[UR36][R2.64] ;  /* 0x0000002402007981 */ /* 0x000ea4000c1e1500 */
[----:B--2---:R-:W-:-:S05]  /*b8e0*/  HADD2.F32 R0, -RZ, R0.H0_H0 ;  /* 0x20000000ff007230 */ /* 0x004fca0000004100 */
[----:B------:R-:W-:Y:S01]  /*b8f0*/  F2FP.BF16.F32.PACK_AB R0, RZ, R0 ;  /* 0x00000000ff00723e */ /* 0x000fe200000010ff */
[----:B------:R-:W-:Y:S06]  /*b900*/  BRA `(.L_x_2092) ;  /* 0x0000000c00287947 */ /* 0x000fec0003800000 */
.L_x_2095:
        /* <DEDUP_REMOVED lines=9> */
.L_x_2098:
[----:B------:R-:W2:Y:S02]  /*b9a0*/  LDG.E.U16 R2, desc[UR36][R2.64] ;  /* 0x0000002402027981 */ /* 0x000ea4000c1e1500 */
[----:B--2---:R-:W-:-:S05]  /*b9b0*/  HADD2.F32 R0, -RZ, R2.H0_H0 ;  /* 0x20000002ff007230 */ /* 0x004fca0000004100 */
[----:B------:R-:W-:Y:S01]  /*b9c0*/  F2FP.BF16.F32.PACK_AB R0, RZ, R0 ;  /* 0x00000000ff00723e */ /* 0x000fe200000010ff */
[----:B------:R-:W-:Y:S06]  /*b9d0*/  BRA `(.L_x_2092) ;  /* 0x0000000800f47947 */ /* 0x000fec0003800000 */
.L_x_2097:
        /* <DEDUP_REMOVED lines=12> */
.L_x_2087:
        /* <DEDUP_REMOVED lines=13> */
.L_x_2101:
        /* <DEDUP_REMOVED lines=12> */
.L_x_2100:
        /* <DEDUP_REMOVED lines=27> */
.L_x_2103:
        /* <DEDUP_REMOVED lines=13> */
.L_x_2102:
[----:B------:R0:W5:Y:S01]  /*beb0*/  LDG.E.U16 R0, desc[UR36][R2.64] ;  /* 0x0000002402007981 */ /* 0x000162000c1e1500 */
[----:B------:R-:W-:Y:S05]  /*bec0*/  BRA `(.L_x_2092) ;  /* 0x0000000400b87947 */ /* 0x000fea0003800000 */
.L_x_2099:
        /* <DEDUP_REMOVED lines=12> */
.L_x_2106:
        /* <DEDUP_REMOVED lines=21> */
.L_x_2110:
[----:B------:R-:W-:Y:S05]  /*c0e0*/  BSYNC.RECONVERGENT B1 ;  /* 0x0000000000017941 */ /* 0x000fea0003800200 */
.L_x_2109:
[----:B------:R-:W-:Y:S02]  /*c0f0*/  SHF.L.U32 R0, R0, 0x14, RZ ;  /* 0x0000001400007819 */ /* 0x000fe400000006ff */
[----:B------:R-:W-:-:S04]  /*c100*/  LEA R2, R2, 0x3b800000, 0x17 ;  /* 0x3b80000002027811 */ /* 0x000fc800078eb8ff */
[----:B------:R-:W-:-:S07]  /*c110*/  LOP3.LUT R0, R2, R0, R7, 0xfe, !PT ;  /* 0x0000000002007212 */ /* 0x000fce00078efe07 */
.L_x_2108:
[----:B------:R-:W-:Y:S05]  /*c120*/  BSYNC.RECONVERGENT B0 ;  /* 0x0000000000007941 */ /* 0x000fea0003800200 */
.L_x_2107:
[----:B------:R-:W-:Y:S01]  /*c130*/  F2FP.BF16.F32.PACK_AB R0, RZ, R0 ;  /* 0x00000000ff00723e */ /* 0x000fe200000010ff */
[----:B------:R-:W-:Y:S06]  /*c140*/  BRA `(.L_x_2092) ;  /* 0x0000000400187947 */ /* 0x000fec0003800000 */
.L_x_2105:
        /* <DEDUP_REMOVED lines=21> */
.L_x_2114:
[----:B------:R-:W-:Y:S05]  /*c2a0*/  BSYNC.RECONVERGENT B1 ;  /* 0x0000000000017941 */ /* 0x000fea0003800200 */
.L_x_2113:
[----:B------:R-:W-:Y:S01]  /*c2b0*/  IMAD.SHL.U32 R0, R0, 0x200000, RZ ;  /* 0x0020000000007824 */ /* 0x000fe200078e00ff */
[----:B------:R-:W-:-:S04]  /*c2c0*/  LEA R2, R2, 0x37800000, 0x17 ;  /* 0x3780000002027811 */ /* 0x000fc800078eb8ff */
[----:B------:R-:W-:-:S07]  /*c2d0*/  LOP3.LUT R0, R2, R0, R7, 0xfe, !PT ;  /* 0x0000000002007212 */ /* 0x000fce00078efe07 */
.L_x_2112:
[----:B------:R-:W-:Y:S05]  /*c2e0*/  BSYNC.RECONVERGENT B0 ;  /* 0x0000000000007941 */ /* 0x000fea0003800200 */
.L_x_2111:
[----:B------:R-:W-:Y:S01]  /*c2f0*/  F2FP.BF16.F32.PACK_AB R0, RZ, R0 ;  /* 0x00000000ff00723e */ /* 0x000fe200000010ff */
[----:B------:R-:W-:Y:S06]  /*c300*/  BRA `(.L_x_2092) ;  /* 0x0000000000a87947 */ /* 0x000fec0003800000 */
.L_x_2104:
        /* <DEDUP_REMOVED lines=14> */
.L_x_2118:
[----:B------:R-:W-:Y:S05]  /*c3f0*/  BSYNC.RECONVERGENT B0 ;  /* 0x0000000000007941 */ /* 0x000fea0003800200 */
.L_x_2117:
[----:B------:R-:W-:Y:S01]  /*c400*/  F2FP.BF16.F32.PACK_AB R0, RZ, R0 ;  /* 0x00000000ff00723e */ /* 0x000fe200000010ff */
[----:B------:R-:W-:Y:S06]  /*c410*/  BRA `(.L_x_2092) ;  /* 0x0000000000647947 */ /* 0x000fec0003800000 */
.L_x_2091:
        /* <DEDUP_REMOVED lines=15> */
[----:B--2--5:R-:W-:Y:S05]  /*c510*/  CALL.ABS.NOINC R2 ;  /* 0x0000000002007343 */ /* 0x024fea0003c00000 */
.L_x_2119:
[----:B------:R-:W-:Y:S01]  /*c520*/  PRMT R0, RZ, 0x7610, R0 ;  /* 0x00007610ff007816 */ /* 0x000fe20000000000 */
[----:B------:R-:W-:Y:S06]  /*c530*/  BRA `(.L_x_2092) ;  /* 0x00000000001c7947 */ /* 0x000fec0003800000 */
.L_x_2116:
[----:B------:R-:W2:Y:S02]  /*c540*/  LDG.E.64 R2, desc[UR36][R2.64] ;  /* 0x0000002402027981 */ /* 0x000ea4000c1e1b00 */
[----:B--2---:R-:W0:Y:S02]  /*c550*/  I2F.U64 R0, R2 ;  /* 0x0000000200007312 */ /* 0x004e240000301000 */
[----:B0-----:R-:W-:Y:S01]  /*c560*/  F2FP.BF16.F32.PACK_AB R0, RZ, R0 ;  /* 0x00000000ff00723e */ /* 0x001fe200000010ff */
[----:B------:R-:W-:Y:S06]  /*c570*/  BRA `(.L_x_2092) ;  /* 0x00000000000c7947 */ /* 0x000fec0003800000 */
.L_x_2115:
[----:B------:R-:W2:Y:S02]  /*c580*/  LDG.E R2, desc[UR36][R2.64] ;  /* 0x0000002402027981 */ /* 0x000ea4000c1e1900 */
[----:B--2---:R-:W-:-:S04]  /*c590*/  I2FP.F32.U32 R0, R2 ;  /* 0x0000000200007245 */ /* 0x004fc80000201000 */
[----:B------:R-:W-:-:S07]  /*c5a0*/  F2FP.BF16.F32.PACK_AB R0, RZ, R0 ;  /* 0x00000000ff00723e */ /* 0x000fce00000010ff */
.L_x_2092:
[----:B------:R-:W0:Y:S01]  /*c5b0*/  LDCU.64 UR6, c[0x0][0x5e8] ;  /* 0x0000bd00ff0677ac */ /* 0x000e220008000a00 */
[----:B-----5:R-:W-:Y:S01]  /*c5c0*/  SHF.L.U32 R19, R19, 0x10, RZ ;  /* 0x0000001013137819 */ /* 0x020fe200000006ff */
        /* <DEDUP_REMOVED lines=20> */
.L_x_2123:
[----:B--2---:R-:W-:-:S06]  /*c710*/  IMAD.U32 R5, R5, 0x10000, RZ ;  /* 0x0001000005057824 */ /* 0x004fcc00078e00ff */
[----:B------:R-:W0:Y:S02]  /*c720*/  F2I.S64.TRUNC R4, R5 ;  /* 0x0000000500047311 */ /* 0x000e24000020d900 */
[----:B0-----:R0:W-:Y:S01]  /*c730*/  STG.E.U8 desc[UR36][R2.64], R4 ;  /* 0x0000000402007986 */ /* 0x0011e2000c101124 */
[----:B------:R-:W-:Y:S05]  /*c740*/  BRA `(.L_x_2125) ;  /* 0x0000000c006c7947 */ /* 0x000fea0003800000 */
.L_x_2122:
        /* <DEDUP_REMOVED lines=10> */
.L_x_2127:
[----:B--2---:R-:W-:-:S06]  /*c7f0*/  SHF.L.U32 R5, R5, 0x10, RZ ;  /* 0x0000001005057819 */ /* 0x004fcc00000006ff */
[----:B------:R-:W0:Y:S02]  /*c800*/  F2I.FTZ.TRUNC.NTZ R5, R5 ;  /* 0x0000000500057305 */ /* 0x000e24000021f100 */
[----:B0-----:R0:W-:Y:S01]  /*c810*/  STG.E desc[UR36][R2.64], R5 ;  /* 0x0000000502007986 */ /* 0x0011e2000c101924 */
[----:B------:R-:W-:Y:S05]  /*c820*/  BRA `(.L_x_2125) ;  /* 0x0000000c00347947 */ /* 0x000fea0003800000 */
.L_x_2126:
[----:B--2---:R-:W-:-:S06]  /*c830*/  IMAD.U32 R5, R5, 0x10000, RZ ;  /* 0x0001000005057824 */ /* 0x004fcc00078e00ff */
[----:B------:R-:W0:Y:S02]  /*c840*/  F2I.FTZ.TRUNC.NTZ R5, R5 ;  /* 0x0000000500057305 */ /* 0x000e24000021f100 */
[----:B0-----:R0:W-:Y:S01]  /*c850*/  STG.E.U16 desc[UR36][R2.64], R5 ;  /* 0x0000000502007986 */ /* 0x0011e2000c101524 */
[----:B------:R-:W-:Y:S05]  /*c860*/  BRA `(.L_x_2125) ;  /* 0x0000000c00247947 */ /* 0x000fea0003800000 */
.L_x_2121:
        /* <DEDUP_REMOVED lines=9> */
.L_x_2129:
[----:B--2---:R-:W-:-:S05]  /*c900*/  IMAD.U32 R0, R5, 0x10000, RZ ;  /* 0x0001000005007824 */ /* 0x004fca00078e00ff */
[----:B------:R-:W-:-:S05]  /*c910*/  F2FP.F16.F32.PACK_AB R0, RZ, R0 ;  /* 0x00000000ff00723e */ /* 0x000fca00000000ff */
[----:B------:R0:W-:Y:S01]  /*c920*/  STG.E.U16 desc[UR36][R2.64], R0 ;  /* 0x0000000002007986 */ /* 0x0001e2000c101524 */
[----:B------:R-:W-:Y:S05]  /*c930*/  BRA `(.L_x_2125) ;  /* 0x0000000800f07947 */ /* 0x000fea0003800000 */
.L_x_2128:
        /* <DEDUP_REMOVED lines=10> */
.L_x_2131:
[----:B--2---:R-:W-:-:S04]  /*c9e0*/  SHF.L.U32 R5, R5, 0x10, RZ ;  /* 0x0000001005057819 */ /* 0x004fc800000006ff */
[----:B------:R-:W-:-:S04]  /*c9f0*/  F2FP.F16.F32.PACK_AB R5, RZ, R5 ;  /* 0x00000005ff05723e */ /* 0x000fc800000000ff */
[----:B------:R-:W-:-:S05]  /*ca00*/  PRMT R5, R5, 0x5410, RZ ;  /* 0x0000541005057816 */ /* 0x000fca00000000ff */
[----:B------:R0:W-:Y:S01]  /*ca10*/  STG.E desc[UR36][R2.64], R5 ;  /* 0x0000000502007986 */ /* 0x0001e2000c101924 */
[----:B------:R-:W-:Y:S05]  /*ca20*/  BRA `(.L_x_2125) ;  /* 0x0000000800b47947 */ /* 0x000fea0003800000 */
.L_x_2130:
[----:B--2---:R-:W-:-:S04]  /*ca30*/  IMAD.U32 R4, R5, 0x10000, RZ ;  /* 0x0001000005047824 */ /* 0x004fc800078e00ff */
[----:B------:R-:W-:-:S06]  /*ca40*/  FMUL.FTZ R4, R4, 1 ;  /* 0x3f80000004047820 */ /* 0x000fcc0000410000 */
[----:B------:R-:W0:Y:S02]  /*ca50*/  F2F.F64.F32 R4, R4 ;  /* 0x0000000400047310 */ /* 0x000e240000201800 */
[----:B0-----:R0:W-:Y:S01]  /*ca60*/  STG.E.64 desc[UR36][R2.64], R4 ;  /* 0x0000000402007986 */ /* 0x0011e2000c101b24 */
[----:B------:R-:W-:Y:S05]  /*ca70*/  BRA `(.L_x_2125) ;  /* 0x0000000800a07947 */ /* 0x000fea0003800000 */
.L_x_2120:
        /* <DEDUP_REMOVED lines=14> */
.L_x_2135:
        /* <DEDUP_REMOVED lines=18> */
.L_x_2138:
[----:B------:R-:W-:-:S04]  /*cc80*/  SHF.R.U32.HI R5, RZ, 0x18, R5 ;  /* 0x00000018ff057819 */ /* 0x000fc80000011605 */
[----:B------:R-:W-:-:S07]  /*cc90*/  LOP3.LUT R0, R0, 0x80, R5, 0xf8, !PT ;  /* 0x0000008000007812 */ /* 0x000fce00078ef805 */
.L_x_2137:
[----:B------:R-:W-:Y:S05]  /*cca0*/  BSYNC.RECONVERGENT B0 ;  /* 0x0000000000007941 */ /* 0x000fea0003800200 */
.L_x_2136:
[----:B------:R0:W-:Y:S01]  /*ccb0*/  STG.E.U8 desc[UR36][R2.64], R0 ;  /* 0x0000000002007986 */ /* 0x0001e2000c101124 */
[----:B------:R-:W-:Y:S05]  /*ccc0*/  BRA `(.L_x_2125) ;  /* 0x00000008000c7947 */ /* 0x000fea0003800000 */
.L_x_2134:
[----:B--2---:R-:W-:Y:S01]  /*ccd0*/  SHF.L.U32 R5, R5, 0x10, RZ ;  /* 0x0000001005057819 */ /* 0x004fe200000006ff */
[----:B------:R-:W-:Y:S01]  /*cce0*/  BSSY.RECONVERGENT B0, `(.L_x_2139) ;  /* 0x0000013000007945 */ /* 0x000fe20003800200 */
[----:B------:R-:W-:Y:S02]  /*ccf0*/  IMAD.MOV.U32 R0, RZ, RZ, 0x80 ;  /* 0x00000080ff007424 */ /* 0x000fe400078e00ff */
        /* <DEDUP_REMOVED lines=15> */
.L_x_2141:
[----:B------:R-:W-:-:S04]  /*cdf0*/  SHF.R.U32.HI R5, RZ, 0x18, R5 ;  /* 0x00000018ff057819 */ /* 0x000fc80000011605 */
[----:B------:R-:W-:-:S07]  /*ce00*/  LOP3.LUT R0, R0, 0x80, R5, 0xf8, !PT ;  /* 0x0000008000007812 */ /* 0x000fce00078ef805 */
.L_x_2140:
[----:B------:R-:W-:Y:S05]  /*ce10*/  BSYNC.RECONVERGENT B0 ;  /* 0x0000000000007941 */ /* 0x000fea0003800200 */
.L_x_2139:
[----:B------:R0:W-:Y:S01]  /*ce20*/  STG.E.U8 desc[UR36][R2.64], R0 ;  /* 0x0000000002007986 */ /* 0x0001e2000c101124 */
[----:B------:R-:W-:Y:S05]  /*ce30*/  BRA `(.L_x_2125) ;  /* 0x0000000400b07947 */ /* 0x000fea0003800000 */
.L_x_2133:
        /* <DEDUP_REMOVED lines=22> */
.L_x_2143:
[----:B--2---:R-:W-:-:S06]  /*cfa0*/  IMAD.U32 R5, R5, 0x10000, RZ ;  /* 0x0001000005057824 */ /* 0x004fcc00078e00ff */
[----:B------:R-:W0:Y:S02]  /*cfb0*/  F2I.U64.TRUNC R4, R5 ;  /* 0x0000000500047311 */ /* 0x000e24000020d800 */
[----:B0-----:R0:W-:Y:S01]  /*cfc0*/  STG.E.64 desc[UR36][R2.64], R4 ;  /* 0x0000000402007986 */ /* 0x0011e2000c101b24 */
[----:B------:R-:W-:Y:S05]  /*cfd0*/  BRA `(.L_x_2125) ;  /* 0x0000000400487947 */ /* 0x000fea0003800000 */
.L_x_2142:
[----:B--2---:R-:W-:-:S06]  /*cfe0*/  IMAD.U32 R5, R5, 0x10000, RZ ;  /* 0x0001000005057824 */ /* 0x004fcc00078e00ff */
[----:B------:R-:W0:Y:S02]  /*cff0*/  F2I.FTZ.U32.TRUNC.NTZ R5, R5 ;  /* 0x0000000500057305 */ /* 0x000e24000021f000 */
[----:B0-----:R0:W-:Y:S01]  /*d000*/  STG.E desc[UR36][R2.64], R5 ;  /* 0x0000000502007986 */ /* 0x0011e2000c101924 */
[----:B------:R-:W-:Y:S05]  /*d010*/  BRA `(.L_x_2125) ;  /* 0x0000000400387947 */ /* 0x000fea0003800000 */
.L_x_2132:
        /* <DEDUP_REMOVED lines=11> */
.L_x_2145:
[----:B--2---:R-:W-:Y:S01]  /*d0d0*/  IMAD.U32 R5, R5, 0x10000, RZ ;  /* 0x0001000005057824 */ /* 0x004fe200078e00ff */
[----:B------:R-:W-:-:S03]  /*d0e0*/  CS2R R6, SRZ ;  /* 0x0000000000067805 */ /* 0x000fc6000001ff00 */
[----:B------:R-:W-:-:S06]  /*d0f0*/  FMUL.FTZ R5, R5, 1 ;  /* 0x3f80000005057820 */ /* 0x000fcc0000410000 */
[----:B------:R-:W0:Y:S02]  /*d100*/  F2F.F64.F32 R4, R5 ;  /* 0x0000000500047310 */ /* 0x000e240000201800 */
[----:B0-----:R0:W-:Y:S01]  /*d110*/  STG.E.128 desc[UR36][R2.64], R4 ;  /* 0x0000000402007986 */ /* 0x0011e2000c101d24 */
[----:B------:R-:W-:Y:S05]  /*d120*/  BRA `(.L_x_2125) ;  /* 0x0000000000f47947 */ /* 0x000fea0003800000 */
.L_x_2144:
[----:B------:R-:W-:-:S09]  /*d130*/  UISETP.NE.AND UP0, UPT, UR4, 0xf, UPT ;  /* 0x0000000f0400788c */ /* 0x000fd2000bf05270 */
[----:B------:R-:W-:Y:S05]  /*d140*/  BRA.U !UP0, `(.L_x_2146) ;  /* 0x0000000108e87547 */ /* 0x000fea000b800000 */
[----:B------:R-:W-:-:S09]  /*d150*/  UISETP.NE.AND UP0, UPT, UR4, 0x17, UPT ;  /* 0x000000170400788c */ /* 0x000fd2000bf05270 */
[----:B------:R-:W-:Y:S05]  /*d160*/  BRA.U !UP0, `(.L_x_2147) ;  /* 0x0000000108907547 */ /* 0x000fea000b800000 */
[----:B------:R-:W-:-:S09]  /*d170*/  UISETP.NE.AND UP0, UPT, UR4, 0x18, UPT ;  /* 0x000000180400788c */ /* 0x000fd2000bf05270 */
[----:B------:R-:W-:Y:S05]  /*d180*/  BRA.U !UP0, `(.L_x_2148) ;  /* 0x0000000108447547 */ /* 0x000fea000b800000 */
.L_x_2124:
[----:B------:R-:W-:Y:S01]  /*d190*/  MOV R0, 0x0 ;  /* 0x0000000000007802 */ /* 0x000fe20000000f00 */
[----:B------:R-:W0:Y:S01]  /*d1a0*/  LDCU.64 UR4, c[0x4][0x1a8] ;  /* 0x01003500ff0477ac */ /* 0x000e220008000a00 */
[----:B------:R-:W-:Y:S02]  /*d1b0*/  HFMA2 R8, -RZ, RZ, 0, 6.020069122314453125e-06 ;  /* 0x00000065ff087431 */ /* 0x000fe400000001ff */
[----:B------:R-:W-:Y:S01]  /*d1c0*/  IMAD.MOV.U32 R12, RZ, RZ, 0x1 ;  /* 0x00000001ff0c7424 */ /* 0x000fe200078e00ff */
[----:B------:R1:W3:Y:S01]  /*d1d0*/  LDC.64 R2, c[0x4][R0] ;  /* 0x0100000000027b82 */ /* 0x0002e20000000a00 */
[----:B------:R-:W4:Y:S01]  /*d1e0*/  LDCU.64 UR6, c[0x4][0x1b0] ;  /* 0x01003600ff0677ac */ /* 0x000f220008000a00 */
[----:B------:R-:W-:Y:S01]  /*d1f0*/  IMAD.MOV.U32 R13, RZ, RZ, RZ ;  /* 0x000000ffff0d7224 */ /* 0x000fe200078e00ff */
[----:B------:R-:W5:Y:S01]  /*d200*/  LDCU.64 UR8, c[0x4][0xb0] ;  /* 0x01001600ff0877ac */ /* 0x000f620008000a00 */
[----:B0-----:R-:W-:Y:S01]  /*d210*/  MOV R4, UR4 ;  /* 0x0000000400047c02 */ /* 0x001fe20008000f00 */
[----:B--2---:R-:W-:-:S02]  /*d220*/  IMAD.U32 R5, RZ, RZ, UR5 ;  /* 0x00000005ff057e24 */ /* 0x004fc4000f8e00ff */
[----:B----4-:R-:W-:Y:S02]  /*d230*/  IMAD.U32 R6, RZ, RZ, UR6 ;  /* 0x00000006ff067e24 */ /* 0x010fe4000f8e00ff */
[----:B------:R-:W-:Y:S02]  /*d240*/  IMAD.U32 R7, RZ, RZ, UR7 ;  /* 0x00000007ff077e24 */ /* 0x000fe4000f8e00ff */
[----:B-----5:R-:W-:Y:S02]  /*d250*/  IMAD.U32 R10, RZ, RZ, UR8 ;  /* 0x00000008ff0a7e24 */ /* 0x020fe4000f8e00ff */
[----:B-1----:R-:W-:-:S07]  /*d260*/  IMAD.U32 R11, RZ, RZ, UR9 ;  /* 0x00000009ff0b7e24 */ /* 0x002fce000f8e00ff */
[----:B------:R-:W-:-:S07]  /*d270*/  LEPC R20, `(.L_x_2149) ;  /* 0x000000001014794e */ /* 0x000fce0000000000 */
[----:B---3--:R-:W-:Y:S05]  /*d280*/  CALL.ABS.NOINC R2 ;  /* 0x0000000002007343 */ /* 0x008fea0003c00000 */
.L_x_2149:
[----:B------:R-:W-:Y:S05]  /*d290*/  BRA `(.L_x_2125) ;  /* 0x0000000000987947 */ /* 0x000fea0003800000 */
.L_x_2148:
        /* <DEDUP_REMOVED lines=13> */
.L_x_2151:
[----:B------:R-:W-:Y:S05]  /*d370*/  BSYNC.RECONVERGENT B0 ;  /* 0x0000000000007941 */ /* 0x000fea0003800200 */
.L_x_2150:
[----:B------:R-:W-:-:S05]  /*d380*/  LOP3.LUT R5, R0, 0x80, R5, 0xf8, !PT ;  /* 0x0000008000057812 */ /* 0x000fca00078ef805 */
[----:B------:R3:W-:Y:S01]  /*d390*/  STG.E.U8 desc[UR36][R2.64], R5 ;  /* 0x0000000502007986 */ /* 0x0007e2000c101124 */
[----:B------:R-:W-:Y:S05]  /*d3a0*/  BRA `(.L_x_2125) ;  /* 0x0000000000547947 */ /* 0x000fea0003800000 */
.L_x_2147:
[----:B--2---:R-:W-:Y:S01]  /*d3b0*/  IMAD.U32 R5, R5, 0x10000, RZ ;  /* 0x0001000005057824 */ /* 0x004fe200078e00ff */
        /* <DEDUP_REMOVED lines=11> */
.L_x_2153:
[----:B------:R-:W-:Y:S02]  /*d470*/  ISETP.GT.U32.AND P0, PT, R4, 0x7f800000, PT ;  /* 0x7f8000000400780c */ /* 0x000fe40003f04070 */
[----:B------:R-:W-:-:S04]  /*d480*/  MOV R0, 0x7f ;  /* 0x0000007f00007802 */ /* 0x000fc80000000f00 */
[----:B------:R-:W-:-:S07]  /*d490*/  SEL R0, R0, 0x7c, P0 ;  /* 0x0000007c00007807 */ /* 0x000fce0000000000 */
.L_x_2154:
[----:B------:R-:W-:Y:S05]  /*d4a0*/  BSYNC.RECONVERGENT B0 ;  /* 0x0000000000007941 */ /* 0x000fea0003800200 */
.L_x_2152:
[----:B------:R-:W-:-:S04]  /*d4b0*/  SHF.R.U32.HI R5, RZ, 0x18, R5 ;  /* 0x00000018ff057819 */ /* 0x000fc80000011605 */
[----:B------:R-:W-:-:S05]  /*d4c0*/  LOP3.LUT R5, R0, 0x80, R5, 0xf8, !PT ;  /* 0x0000008000057812 */ /* 0x000fca00078ef805 */
[----:B------:R2:W-:Y:S01]  /*d4d0*/  STG.E.U8 desc[UR36][R2.64], R5 ;  /* 0x0000000502007986 */ /* 0x0005e2000c101124 */
[----:B------:R-:W-:Y:S05]  /*d4e0*/  BRA `(.L_x_2125) ;  /* 0x0000000000047947 */ /* 0x000fea0003800000 */
.L_x_2146:
[----:B--2---:R4:W-:Y:S02]  /*d4f0*/  STG.E.U16 desc[UR36][R2.64], R5 ;  /* 0x0000000502007986 */ /* 0x0049e4000c101524 */
.L_x_2125:
[----:B------:R-:W-:-:S07]  /*d500*/  VIADD R17, R17, 0x80 ;  /* 0x0000008011117836 */ /* 0x000fce0000000000 */
.L_x_2052:
[----:B------:R-:W-:Y:S05]  /*d510*/  BSYNC.RECONVERGENT B6 ;  /* 0x0000000000067941 */ /* 0x000fea0003800200 */
.L_x_2051:
[----:B------:R-:W5:Y:S02]  /*d520*/  LDCU UR4, c[0x0][0x380] ;  /* 0x00007000ff0477ac */ /* 0x000f640008000800 */
[----:B-----5:R-:W-:-:S13]  /*d530*/  ISETP.GE.AND P0, PT, R17, UR4, PT ;  /* 0x0000000411007c0c */ /* 0x020fda000bf06270 */
[----:B------:R-:W-:Y:S05]  /*d540*/  @P0 EXIT ;  /* 0x000000000000094d */ /* 0x000fea0003800000 */
[----:B------:R-:W5:Y:S01]  /*d550*/  LDCU UR4, c[0x0][0x388] ;  /* 0x00007100ff0477ac */ /* 0x000f620008000800 */
[----:B------:R-:W-:Y:S02]  /*d560*/  IMAD.MOV.U32 R18, RZ, RZ, RZ ;  /* 0x000000ffff127224 */ /* 0x000fe400078e00ff */
[----:B0--3--:R-:W-:Y:S02]  /*d570*/  IMAD.MOV.U32 R0, RZ, RZ, RZ ;  /* 0x000000ffff007224 */ /* 0x009fe400078e00ff */
[----:B------:R-:W-:Y:S01]  /*d580*/  IMAD.MOV.U32 R16, RZ, RZ, RZ ;  /* 0x000000ffff107224 */ /* 0x000fe200078e00ff */
[----:B-----5:R-:W-:-:S09]  /*d590*/  UISETP.NE.AND UP0, UPT, UR4, URZ, UPT ;  /* 0x000000ff0400728c */ /* 0x020fd2000bf05270 */
[----:B------:R-:W-:Y:S05]  /*d5a0*/  BRA.U !UP0, `(.L_x_2155) ;  /* 0x0000001508707547 */ /* 0x000fea000b800000 */
[----:B------:R-:W1:Y:S01]  /*d5b0*/  LDCU.64 UR4, c[0x0][0x390] ;  /* 0x00007200ff0477ac */ /* 0x000e620008000a00 */
[----:B------:R-:W-:Y:S01]  /*d5c0*/  IMAD.MOV.U32 R16, RZ, RZ, RZ ;  /* 0x000000ffff107224 */ /* 0x000fe200078e00ff */
[----:B------:R-:W0:Y:S01]  /*d5d0*/  LDCU UR6, c[0x0][0x38c] ;  /* 0x00007180ff0677ac */ /* 0x000e220008000800 */
[----:B------:R-:W3:Y:S01]  /*d5e0*/  LDCU.64 UR8, c[0x0][0x4b8] ;  /* 0x00009700ff0877ac */ /* 0x000ee20008000a00 */
[----:B------:R-:W-:Y:S01]  /*d5f0*/  UISETP.NE.AND UP0, UPT, UR41, URZ, UPT ;  /* 0x000000ff2900728c */ /* 0x000fe2000bf05270 */
[----:B-12-4-:R-:W-:Y:S01]  /*d600*/  IMAD.HI.U32 R2, R17, UR4, R16 ;  /* 0x0000000411027c27 */ /* 0x016fe2000f8e0010 */
[----:B------:R-:W1:Y:S04]  /*d610*/  LDCU UR4, c[0x0][0x4c0] ;  /* 0x00009800ff0477ac */ /* 0x000e680008000800 */
[----:B------:R-:W-:-:S04]  /*d620*/  SHF.R.U32.HI R3, RZ, UR5, R2 ;  /* 0x00000005ff037c19 */ /* 0x000fc80008011602 */
[----:B------:R-:W-:-:S05]  /*d630*/  IADD3 R0, PT, PT, -R3, RZ, RZ ;  /* 0x000000ff03007210 */ /* 0x000fca0007ffe1ff */
        /* <DEDUP_REMOVED lines=339> */
.L_x_2155:
[----:B------:R-:W0:Y:S01]  /*eb70*/  LDCU.64 UR6, c[0x0][0x5e8] ;  /* 0x0000bd00ff0677ac */ /* 0x000e220008000a00 */
[----:B------:R-:W1:Y:S01]  /*eb80*/  LDCU.64 UR8, c[0x0][0x5f0] ;  /* 0x0000be00ff0877ac */ /* 0x000e620008000a00 */
[----:B------:R-:W-:-:S04]  /*eb90*/  UPRMT UR4, UR39, 0x9910, URZ ;  /* 0x0000991027047896 */ /* 0x000fc800080000ff */
[----:B------:R-:W-:Y:S01]  /*eba0*/  UISETP.GT.AND UP0, UPT, UR4, 0x9, UPT ;  /* 0x000000090400788c */ /* 0x000fe2000bf04270 */
[----:B0-----:R-:W-:Y:S02]  /*ebb0*/  IADD3 R16, P0, PT, R16, UR6, RZ ;  /* 0x0000000610107c10 */ /* 0x001fe4000ff1e0ff */
[----:B-12-4-:R-:W-:-:S03]  /*ebc0*/  IADD3 R2, P1, PT, R0, UR8, RZ ;  /* 0x0000000800027c10 */ /* 0x016fc6000ff3e0ff */
[----:B------:R-:W-:Y:S02]  /*ebd0*/  IMAD.X R17, RZ, RZ, UR7, P0 ;  /* 0x00000007ff117e24 */ /* 0x000fe400080e06ff */
        /* <DEDUP_REMOVED lines=15> */
.L_x_2159:
[----:B------:R-:W2:Y:S02]  /*ecd0*/  LDG.E.U8 R2, desc[UR36][R2.64] ;  /* 0x0000002402027981 */ /* 0x000ea4000c1e1100 */
[----:B--2---:R-:W-:-:S04]  /*ece0*/  I2FP.F32.U32 R0, R2 ;  /* 0x0000000200007245 */ /* 0x004fc80000201000 */
[----:B------:R-:W-:-:S04]  /*ecf0*/  F2FP.BF16.F32.PACK_AB R0, RZ, R0 ;  /* 0x00000000ff00723e */ /* 0x000fc800000010ff */
[----:B------:R-:W-:Y:S01]  /*ed00*/  PRMT R19, R0, 0x7610, R19 ;  /* 0x0000761000137816 */ /* 0x000fe20000000013 */
[----:B------:R-:W-:Y:S06]  /*ed10*/  BRA `(.L_x_2161) ;  /* 0x0000000c00e07947 */ /* 0x000fec0003800000 */
.L_x_2158:
        /* <DEDUP_REMOVED lines=11> */
.L_x_2163:
[----:B------:R-:W2:Y:S02]  /*edd0*/  LDG.E R2, desc[UR36][R2.64] ;  /* 0x0000002402027981 */ /* 0x000ea4000c1e1900 */
[----:B--2---:R-:W-:-:S04]  /*ede0*/  I2FP.F32.S32 R0, R2 ;  /* 0x0000000200007245 */ /* 0x004fc80000201400 */
[----:B------:R-:W-:-:S04]  /*edf0*/  F2FP.BF16.F32.PACK_AB R0, RZ, R0 ;  /* 0x00000000ff00723e */ /* 0x000fc800000010ff */
[----:B------:R-:W-:Y:S01]  /*ee00*/  PRMT R19, R0, 0x7610, R19 ;  /* 0x0000761000137816 */ /* 0x000fe20000000013 */
[----:B------:R-:W-:Y:S06]  /*ee10*/  BRA `(.L_x_2161) ;  /* 0x0000000c00a07947 */ /* 0x000fec0003800000 */
.L_x_2162:
[----:B------:R-:W2:Y:S02]  /*ee20*/  LDG.E.U16 R2, desc[UR36][R2.64] ;  /* 0x0000002402027981 */ /* 0x000ea4000c1e1500 */
[----:B--2---:R-:W0:Y:S02]  /*ee30*/  I2F.S16 R0, R2 ;  /* 0x0000000200007306 */ /* 0x004e240000101400 */
[----:B0-----:R-:W-:-:S04]  /*ee40*/  F2FP.BF16.F32.PACK_AB R0, RZ, R0 ;  /* 0x00000000ff00723e */ /* 0x001fc800000010ff */
[----:B------:R-:W-:Y:S01]  /*ee50*/  PRMT R19, R0, 0x7610, R19 ;  /* 0x0000761000137816 */ /* 0x000fe20000000013 */
[----:B------:R-:W-:Y:S06]  /*ee60*/  BRA `(.L_x_2161) ;  /* 0x0000000c008c7947 */ /* 0x000fec0003800000 */
.L_x_2157:
        /* <DEDUP_REMOVED lines=9> */
.L_x_2165:
[----:B------:R-:W2:Y:S02]  /*ef00*/  LDG.E.U16 R0, desc[UR36][R2.64] ;  /* 0x0000002402007981 */ /* 0x000ea4000c1e1500 */
[----:B--2---:R-:W-:-:S05]  /*ef10*/  HADD2.F32 R0, -RZ, R0.H0_H0 ;  /* 0x20000000ff007230 */ /* 0x004fca0000004100 */
[----:B------:R-:W-:-:S04]  /*ef20*/  F2FP.BF16.F32.PACK_AB R0, RZ, R0 ;  /* 0x00000000ff00723e */ /* 0x000fc800000010ff */
[----:B------:R-:W-:Y:S01]  /*ef30*/  PRMT R19, R0, 0x7610, R19 ;  /* 0x0000761000137816 */ /* 0x000fe20000000013 */
[----:B------:R-:W-:Y:S06]  /*ef40*/  BRA `(.L_x_2161) ;  /* 0x0000000c00547947 */ /* 0x000fec0003800000 */
.L_x_2164:
        /* <DEDUP_REMOVED lines=9> */
.L_x_2167:
[----:B------:R-:W2:Y:S02]  /*efe0*/  LDG.E.U16 R2, desc[UR36][R2.64] ;  /* 0x0000002402027981 */ /* 0x000ea4000c1e1500 */
[----:B--2---:R-:W-:-:S05]  /*eff0*/  HADD2.F32 R0, -RZ, R2.H0_H0 ;  /* 0x20000002ff007230 */ /* 0x004fca0000004100 */
[----:B------:R-:W-:-:S04]  /*f000*/  F2FP.BF16.F32.PACK_AB R0, RZ, R0 ;  /* 0x00000000ff00723e */ /* 0x000fc800000010ff */
[----:B------:R-:W-:Y:S01]  /*f010*/  PRMT R19, R0, 0x7610, R19 ;  /* 0x0000761000137816 */ /* 0x000fe20000000013 */
[----:B------:R-:W-:Y:S06]  /*f020*/  BRA `(.L_x_2161) ;  /* 0x0000000c001c7947 */ /* 0x000fec0003800000 */
.L_x_2166:
        /* <DEDUP_REMOVED lines=13> */
.L_x_2156:
        /* <DEDUP_REMOVED lines=14> */
.L_x_2170:
        /* <DEDUP_REMOVED lines=13> */
.L_x_2169:
        /* <DEDUP_REMOVED lines=27> */
.L_x_2172:
        /* <DEDUP_REMOVED lines=14> */
.L_x_2171:
[----:B------:R0:W5:Y:S01]  /*f540*/  LDG.E.U16 R19, desc[UR36][R2.64] ;  /* 0x0000002402137981 */ /* 0x000162000c1e1500 */
[----:B------:R-:W-:Y:S05]  /*f550*/  BRA `(.L_x_2161) ;  /* 0x0000000400d07947 */ /* 0x000fea0003800000 */
.L_x_2168:
        /* <DEDUP_REMOVED lines=13> */
.L_x_2175:
        /* <DEDUP_REMOVED lines=21> */
.L_x_2179:
[----:B------:R-:W-:Y:S05]  /*f780*/  BSYNC.RECONVERGENT B1 ;  /* 0x0000000000017941 */ /* 0x000fea0003800200 */
.L_x_2178:
[----:B------:R-:W-:Y:S01]  /*f790*/  IMAD.SHL.U32 R0, R0, 0x100000, RZ ;  /* 0x0010000000007824 */ /* 0x000fe200078e00ff */
[----:B------:R-:W-:-:S04]  /*f7a0*/  LEA R2, R2, 0x3b800000, 0x17 ;  /* 0x3b80000002027811 */ /* 0x000fc800078eb8ff */
[----:B------:R-:W-:-:S07]  /*f7b0*/  LOP3.LUT R0, R2, R0, R7, 0xfe, !PT ;  /* 0x0000000002007212 */ /* 0x000fce00078efe07 */
.L_x_2177:
[----:B------:R-:W-:Y:S05]  /*f7c0*/  BSYNC.RECONVERGENT B0 ;  /* 0x0000000000007941 */ /* 0x000fea0003800200 */
.L_x_2176:
[----:B------:R-:W-:-:S04]  /*f7d0*/  F2FP.BF16.F32.PACK_AB R0, RZ, R0 ;  /* 0x00000000ff00723e */ /* 0x000fc800000010ff */
[----:B------:R-:W-:Y:S01]  /*f7e0*/  PRMT R19, R0, 0x7610, R19 ;  /* 0x0000761000137816 */ /* 0x000fe20000000013 */
[----:B------:R-:W-:Y:S06]  /*f7f0*/  BRA `(.L_x_2161) ;  /* 0x0000000400287947 */ /* 0x000fec0003800000 */
.L_x_2174:
        /* <DEDUP_REMOVED lines=21> */
.L_x_2183:
[----:B------:R-:W-:Y:S05]  /*f950*/  BSYNC.RECONVERGENT B1 ;  /* 0x0000000000017941 */ /* 0x000fea0003800200 */
.L_x_2182:
[----:B------:R-:W-:Y:S01]  /*f960*/  IMAD.SHL.U32 R0, R0, 0x200000, RZ ;  /* 0x0020000000007824 */ /* 0x000fe200078e00ff */
[----:B------:R-:W-:-:S04]  /*f970*/  LEA R2, R2, 0x37800000, 0x17 ;  /* 0x3780000002027811 */ /* 0x000fc800078eb8ff */
[----:B------:R-:W-:-:S07]  /*f980*/  LOP3.LUT R0, R2, R0, R7, 0xfe, !PT ;  /* 0x0000000002007212 */ /* 0x000fce00078efe07 */
.L_x_2181:
[----:B------:R-:W-:Y:S05]  /*f990*/  BSYNC.RECONVERGENT B0 ;  /* 0x0000000000007941 */ /* 0x000fea0003800200 */
.L_x_2180:
[----:B------:R-:W-:-:S04]  /*f9a0*/  F2FP.BF16.F32.PACK_AB R0, RZ, R0 ;  /* 0x00000000ff00723e */ /* 0x000fc800000010ff */
[----:B------:R-:W-:Y:S01]  /*f9b0*/  PRMT R19, R0, 0x7610, R19 ;  /* 0x0000761000137816 */ /* 0x000fe20000000013 */
[----:B------:R-:W-:Y:S06]  /*f9c0*/  BRA `(.L_x_2161) ;  /* 0x0000000000b47947 */ /* 0x000fec0003800000 */
.L_x_2173:
        /* <DEDUP_REMOVED lines=14> */
.L_x_2187:
[----:B------:R-:W-:Y:S05]  /*fab0*/  BSYNC.RECONVERGENT B0 ;  /* 0x0000000000007941 */ /* 0x000fea0003800200 */
.L_x_2186:
[----:B------:R-:W-:-:S04]  /*fac0*/  F2FP.BF16.F32.PACK_AB R0, RZ, R0 ;  /* 0x00000000ff00723e */ /* 0x000fc800000010ff */
[----:B------:R-:W-:Y:S01]  /*fad0*/  PRMT R19, R0, 0x7610, R19 ;  /* 0x0000761000137816 */ /* 0x000fe20000000013 */
[----:B------:R-:W-:Y:S06]  /*fae0*/  BRA `(.L_x_2161) ;  /* 0x00000000006c7947 */ /* 0x000fec0003800000 */
.L_x_2160:
        /* <DEDUP_REMOVED lines=16> */
.L_x_2188:
[----:B------:R-:W-:Y:S01]  /*fbf0*/  PRMT R19, RZ, 0x7610, R19 ;  /* 0x00007610ff137816 */ /* 0x000fe20000000013 */
[----:B------:R-:W-:Y:S06]  /*fc00*/  BRA `(.L_x_2161) ;  /* 0x0000000000247947 */ /* 0x000fec0003800000 */
.L_x_2185:
[----:B------:R-:W2:Y:S02]  /*fc10*/  LDG.E.64 R2, desc[UR36][R2.64] ;  /* 0x0000002402027981 */ /* 0x000ea4000c1e1b00 */
[----:B--2---:R-:W0:Y:S02]  /*fc20*/  I2F.U64 R0, R2 ;  /* 0x0000000200007312 */ /* 0x004e240000301000 */
[----:B0-----:R-:W-:-:S04]  /*fc30*/  F2FP.BF16.F32.PACK_AB R0, RZ, R0 ;  /* 0x00000000ff00723e */ /* 0x001fc800000010ff */
[----:B------:R-:W-:Y:S01]  /*fc40*/  PRMT R19, R0, 0x7610, R19 ;  /* 0x0000761000137816 */ /* 0x000fe20000000013 */
[----:B------:R-:W-:Y:S06]  /*fc50*/  BRA `(.L_x_2161) ;  /* 0x0000000000107947 */ /* 0x000fec0003800000 */
.L_x_2184:
[----:B------:R-:W2:Y:S02]  /*fc60*/  LDG.E R2, desc[UR36][R2.64] ;  /* 0x0000002402027981 */ /* 0x000ea4000c1e1900 */
[----:B--2---:R-:W-:-:S04]  /*fc70*/  I2FP.F32.U32 R0, R2 ;  /* 0x0000000200007245 */ /* 0x004fc80000201000 */
[----:B------:R-:W-:-:S04]  /*fc80*/  F2FP.BF16.F32.PACK_AB R0, RZ, R0 ;  /* 0x00000000ff00723e */ /* 0x000fc800000010ff */
[----:B------:R-:W-:-:S07]  /*fc90*/  PRMT R19, R0, 0x7610, R19 ;  /* 0x0000761000137816 */ /* 0x000fce0000000013 */
.L_x_2161:
        /* <DEDUP_REMOVED lines=18> */
.L_x_2192:
[----:B------:R-:W2:Y:S02]  /*fdc0*/  LDG.E.U8 R2, desc[UR36][R2.64] ;  /* 0x0000002402027981 */ /* 0x000ea4000c1e1100 */
[----:B--2---:R-:W-:-:S04]  /*fdd0*/  I2FP.F32.U32 R0, R2 ;  /* 0x0000000200007245 */ /* 0x004fc80000201000 */
[----:B------:R-:W-:Y:S01]  /*fde0*/  F2FP.BF16.F32.PACK_AB R0, RZ, R0 ;  /* 0x00000000ff00723e */ /* 0x000fe200000010ff */
[----:B------:R-:W-:Y:S06]  /*fdf0*/  BRA `(.L_x_2194) ;  /* 0x0000000c00a47947 */ /* 0x000fec0003800000 */
.L_x_2191:
        /* <DEDUP_REMOVED lines=10> */
.L_x_2196:
[----:B------:R-:W2:Y:S02]  /*fea0*/  LDG.E R2, desc[UR36][R2.64] ;  /* 0x0000002402027981 */ /* 0x000ea4000c1e1900 */
[----:B--2---:R-:W-:-:S04]  /*feb0*/  I2FP.F32.S32 R0, R2 ;  /* 0x0000000200007245 */ /* 0x004fc80000201400 */
[----:B------:R-:W-:Y:S01]  /*fec0*/  F2FP.BF16.F32.PACK_AB R0, RZ, R0 ;  /* 0x00000000ff00723e */ /* 0x000fe200000010ff */
[----:B------:R-:W-:Y:S06]  /*fed0*/  BRA `(.L_x_2194) ;  /* 0x0000000c006c7947 */ /* 0x000fec0003800000 */
.L_x_2195:
[----:B------:R-:W2:Y:S02]  /*fee0*/  LDG.E.U16 R2, desc[UR36][R2.64] ;  /* 0x0000002402027981 */ /* 0x000ea4000c1e1500 */
[----:B--2---:R-:W0:Y:S02]  /*fef0*/  I2F.S16 R0, R2 ;  /* 0x0000000200007306 */ /* 0x004e240000101400 */
[----:B0-----:R-:W-:Y:S01]  /*ff00*/  F2FP.BF16.F32.PACK_AB R0, RZ, R0 ;  /* 0x00000000ff00723e */ /* 0x001fe200000010ff */
[----:B------:R-:W-:Y:S06]  /*ff10*/  BRA `(.L_x_2194) ;  /* 0x0000000c005c7947 */ /* 0x000fec0003800000 */
.L_x_2190:
        /* <DEDUP_REMOVED lines=9> */
.L_x_2198:
[----:B------:R-:W2:Y:S02]  /*ffb0*/  LDG.E.U16 R0, desc[UR36][R2.64] ;  /* 0x0000002402007981 */ /* 0x000ea4000c1e1500 */
[----:B--2---:R-:W-:-:S05]  /*ffc0*/  HADD2.F32 R0, -RZ, R0.H0_H0 ;  /* 0x20000000ff007230 */ /* 0x004fca0000004100 */
[----:B------:R-:W-:Y:S01]  /*ffd0*/  F2FP.BF16.F32.PACK_AB R0, RZ, R0 ;  /* 0x00000000ff00723e */ /* 0x000fe200000010ff */
[----:B------:R-:W-:Y:S06]  /*ffe0*/  BRA `(.L_x_2194) ;  /* 0x0000000c00287947 */ /* 0x000fec0003800000 */
.L_x_2197:
        /* <DEDUP_REMOVED lines=9> */
.L_x_2200:
[----:B------:R-:W2:Y:S02]  /*10080*/  LDG.E.U16 R2, desc[UR36][R2.64] ;  /* 0x0000002402027981 */ /* 0x000ea4000c1e1500 */
[----:B--2---:R-:W-:-:S05]  /*10090*/  HADD2.F32 R0, -RZ, R2.H0_H0 ;  /* 0x20000002ff007230 */ /* 0x004fca0000004100 */
[----:B------:R-:W-:Y:S01]  /*100a0*/  F2FP.BF16.F32.PACK_AB R0, RZ, R0 ;  /* 0x00000000ff00723e */ /* 0x000fe200000010ff */
[----:B------:R-:W-:Y:S06]  /*100b0*/  BRA `(.L_x_2194) ;  /* 0x0000000800f47947 */ /* 0x000fec0003800000 */
.L_x_2199:
        /* <DEDUP_REMOVED lines=12> */
.L_x_2189:
        /* <DEDUP_REMOVED lines=13> */
.L_x_2203:
        /* <DEDUP_REMOVED lines=12> */
.L_x_2202:
        /* <DEDUP_REMOVED lines=27> */
.L_x_2205:
        /* <DEDUP_REMOVED lines=13> */
.L_x_2204:
[----:B------:R0:W5:Y:S01]  /*10590*/  LDG.E.U16 R0, desc[UR36][R2.64] ;  /* 0x0000002402007981 */ /* 0x000162000c1e1500 */
[----:B------:R-:W-:Y:S05]  /*105a0*/  BRA `(.L_x_2194) ;  /* 0x0000000400b87947 */ /* 0x000fea0003800000 */
.L_x_2201:
        /* <DEDUP_REMOVED lines=12> */
.L_x_2208:
        /* <DEDUP_REMOVED lines=21> */
.L_x_2212:
[----:B------:R-:W-:Y:S05]  /*107c0*/  BSYNC.RECONVERGENT B1 ;  /* 0x0000000000017941 */ /* 0x000fea0003800200 */
.L_x_2211:
[----:B------:R-:W-:Y:S01]  /*107d0*/  IMAD.SHL.U32 R0, R0, 0x100000, RZ ;  /* 0x0010000000007824 */ /* 0x000fe200078e00ff */
[----:B------:R-:W-:-:S04]  /*107e0*/  LEA R2, R2, 0x3b800000, 0x17 ;  /* 0x3b80000002027811 */ /* 0x000fc800078eb8ff */
[----:B------:R-:W-:-:S07]  /*107f0*/  LOP3.LUT R0, R2, R0, R7, 0xfe, !PT ;  /* 0x0000000002007212 */ /* 0x000fce00078efe07 */
.L_x_2210:
[----:B------:R-:W-:Y:S05]  /*10800*/  BSYNC.RECONVERGENT B0 ;  /* 0x0000000000007941 */ /* 0x000fea0003800200 */
.L_x_2209:
[----:B------:R-:W-:Y:S01]  /*10810*/  F2FP.BF16.F32.PACK_AB R0, RZ, R0 ;  /* 0x00000000ff00723e */ /* 0x000fe200000010ff */
[----:B------:R-:W-:Y:S06]  /*10820*/  BRA `(.L_x_2194) ;  /* 0x0000000400187947 */ /* 0x000fec0003800000 */
.L_x_2207:
        /* <DEDUP_REMOVED lines=21> */
.L_x_2216:
[----:B------:R-:W-:Y:S05]  /*10980*/  BSYNC.RECONVERGENT B1 ;  /* 0x0000000000017941 */ /* 0x000fea0003800200 */
.L_x_2215:
[----:B------:R-:W-:Y:S01]  /*10990*/  IMAD.SHL.U32 R0, R0, 0x200000, RZ ;  /* 0x0020000000007824 */ /* 0x000fe200078e00ff */
[----:B------:R-:W-:-:S04]  /*109a0*/  LEA R2, R2, 0x37800000, 0x17 ;  /* 0x3780000002027811 */ /* 0x000fc800078eb8ff */
[----:B------:R-:W-:-:S07]  /*109b0*/  LOP3.LUT R0, R2, R0, R7, 0xfe, !PT ;  /* 0x0000000002007212 */ /* 0x000fce00078efe07 */
.L_x_2214:
[----:B------:R-:W-:Y:S05]  /*109c0*/  BSYNC.RECONVERGENT B0 ;  /* 0x0000000000007941 */ /* 0x000fea0003800200 */
.L_x_2213:
[----:B------:R-:W-:Y:S01]  /*109d0*/  F2FP.BF16.F32.PACK_AB R0, RZ, R0 ;  /* 0x00000000ff00723e */ /* 0x000fe200000010ff */
[----:B------:R-:W-:Y:S06]  /*109e0*/  BRA `(.L_x_2194) ;  /* 0x0000000000a87947 */ /* 0x000fec0003800000 */
.L_x_2206:
        /* <DEDUP_REMOVED lines=14> */
.L_x_2220:
[----:B------:R-:W-:Y:S05]  /*10ad0*/  BSYNC.RECONVERGENT B0 ;  /* 0x0000000000007941 */ /* 0x000fea0003800200 */
.L_x_2219:
[----:B------:R-:W-:Y:S01]  /*10ae0*/  F2FP.BF16.F32.PACK_AB R0, RZ, R0 ;  /* 0x00000000ff00723e */ /* 0x000fe200000010ff */
[----:B------:R-:W-:Y:S06]  /*10af0*/  BRA `(.L_x_2194) ;  /* 0x0000000000647947 */ /* 0x000fec0003800000 */
.L_x_2193:
        /* <DEDUP_REMOVED lines=8> */
[----:B0-----:R-:W-:Y:S01]  /*10b80*/  MOV R4, UR4 ;  /* 0x0000000400047c02 */ /* 0x001fe20008000f00 */
[----:B------:R-:W-:-:S02]  /*10b90*/  IMAD.U32 R5, RZ, RZ, UR5 ;  /* 0x00000005ff057e24 */ /* 0x000fc4000f8e00ff */
[----:B-1----:R-:W-:Y:S02]  /*10ba0*/  IMAD.U32 R6, RZ, RZ, UR6 ;  /* 0x00000006ff067e24 */ /* 0x002fe4000f8e00ff */
[----:B------:R-:W-:Y:S02]  /*10bb0*/  IMAD.U32 R7, RZ, RZ, UR7 ;  /* 0x00000007ff077e24 */ /* 0x000fe4000f8e00ff */
[----:B---3--:R-:W-:Y:S01]  /*10bc0*/  IMAD.U32 R10, RZ, RZ, UR8 ;  /* 0x00000008ff0a7e24 */ /* 0x008fe2000f8e00ff */
[----:B------:R-:W-:-:S07]  /*10bd0*/  MOV R11, UR9 ;  /* 0x00000009000b7c02 */ /* 0x000fce0008000f00 */
[----:B------:R-:W-:-:S07]  /*10be0*/  LEPC R20, `(.L_x_2221) ;  /* 0x000000001014794e */ /* 0x000fce0000000000 */
[----:B--2--5:R-:W-:Y:S05]  /*10bf0*/  CALL.ABS.NOINC R2 ;  /* 0x0000000002007343 */ /* 0x024fea0003c00000 */
.L_x_2221:
[----:B------:R-:W-:Y:S01]  /*10c00*/  PRMT R0, RZ, 0x7610, R0 ;  /* 0x00007610ff007816 */ /* 0x000fe20000000000 */
[----:B------:R-:W-:Y:S06]  /*10c10*/  BRA `(.L_x_2194) ;  /* 0x00000000001c7947 */ /* 0x000fec0003800000 */
.L_x_2218:
[----:B------:R-:W2:Y:S02]  /*10c20*/  LDG.E.64 R2, desc[UR36][R2.64] ;  /* 0x0000002402027981 */ /* 0x000ea4000c1e1b00 */
[----:B--2---:R-:W0:Y:S02]  /*10c30*/  I2F.U64 R0, R2 ;  /* 0x0000000200007312 */ /* 0x004e240000301000 */
[----:B0-----:R-:W-:Y:S01]  /*10c40*/  F2FP.BF16.F32.PACK_AB R0, RZ, R0 ;  /* 0x00000000ff00723e */ /* 0x001fe200000010ff */
[----:B------:R-:W-:Y:S06]  /*10c50*/  BRA `(.L_x_2194) ;  /* 0x00000000000c7947 */ /* 0x000fec0003800000 */
.L_x_2217:
[----:B------:R-:W2:Y:S02]  /*10c60*/  LDG.E R2, desc[UR36][R2.64] ;  /* 0x0000002402027981 */ /* 0x000ea4000c1e1900 */
[----:B--2---:R-:W-:-:S04]  /*10c70*/  I2FP.F32.U32 R0, R2 ;  /* 0x0000000200007245 */ /* 0x004fc80000201000 */
[----:B------:R-:W-:-:S07]  /*10c80*/  F2FP.BF16.F32.PACK_AB R0, RZ, R0 ;  /* 0x00000000ff00723e */ /* 0x000fce00000010ff */
.L_x_2194:
[----:B-----5:R-:W-:Y:S01]  /*10c90*/  SHF.L.U32 R0, R0, 0x10, RZ ;  /* 0x0000001000007819 */ /* 0x020fe200000006ff */
[----:B------:R-:W-:Y:S01]  /*10ca0*/  IMAD.U32 R19, R19, 0x10000, RZ ;  /* 0x0001000013137824 */ /* 0x000fe200078e00ff */
[----:B------:R-:W-:-:S03]  /*10cb0*/  UPRMT UR4, UR43, 0x9910, URZ ;  /* 0x000099102b047896 */ /* 0x000fc600080000ff */
[----:B------:R-:W-:Y:S01]  /*10cc0*/  FMUL.FTZ R0, R19, R0 ;  /* 0x0000000013007220 */ /* 0x000fe20000410000 */
[----:B------:R-:W-:-:S03]  /*10cd0*/  UISETP.GT.AND UP0, UPT, UR4, 0x9, UPT ;  /* 0x000000090400788c */ /* 0x000fc6000bf04270 */
[----:B0-----:R0:W1:Y:S06]  /*10ce0*/  F2F.BF16.F32 R3, R0 ;  /* 0x0000000000037304 */ /* 0x00106c0000202000 */
        /* <DEDUP_REMOVED lines=9> */
[----:B01----:R-:W-:-:S04]  /*10d80*/  IMAD.U32 R0, R3, 0x10000, RZ ;  /* 0x0001000003007824 */ /* 0x003fc800078e00ff */
[----:B------:R-:W0:Y:S02]  /*10d90*/  F2I.FTZ.TRUNC.NTZ R3, R0 ;  /* 0x0000000000037305 */ /* 0x000e24000021f100 */
[----:B0-----:R-:W-:Y:S01]  /*10da0*/  STG.E.U8 desc[UR36][R16.64], R3 ;  /* 0x0000000310007986 */ /* 0x001fe2000c101124 */
[----:B------:R-:W-:Y:S05]  /*10db0*/  EXIT ;  /* 0x000000000000794d */ /* 0x000fea0003800000 */
.L_x_2225:
[----:B-1----:R-:W-:-:S06]  /*10dc0*/  IMAD.U32 R3, R3, 0x10000, RZ ;  /* 0x0001000003037824 */ /* 0x002fcc00078e00ff */
[----:B------:R-:W1:Y:S02]  /*10dd0*/  F2I.S64.TRUNC R2, R3 ;  /* 0x0000000300027311 */ /* 0x000e64000020d900 */
[----:B-1----:R-:W-:Y:S01]  /*10de0*/  STG.E.U8 desc[UR36][R16.64], R2 ;  /* 0x0000000210007986 */ /* 0x002fe2000c101124 */
[----:B------:R-:W-:Y:S05]  /*10df0*/  EXIT ;  /* 0x000000000000794d */ /* 0x000fea0003800000 */
.L_x_2224:
        /* <DEDUP_REMOVED lines=10> */
.L_x_2228:
[----:B-1----:R-:W-:-:S06]  /*10ea0*/  IMAD.U32 R3, R3, 0x10000, RZ ;  /* 0x0001000003037824 */ /* 0x002fcc00078e00ff */
[----:B------:R-:W1:Y:S02]  /*10eb0*/  F2I.FTZ.TRUNC.NTZ R3, R3 ;  /* 0x0000000300037305 */ /* 0x000e64000021f100 */
[----:B-1----:R-:W-:Y:S01]  /*10ec0*/  STG.E desc[UR36][R16.64], R3 ;  /* 0x0000000310007986 */ /* 0x002fe2000c101924 */
[----:B------:R-:W-:Y:S05]  /*10ed0*/  EXIT ;  /* 0x000000000000794d */ /* 0x000fea0003800000 */
.L_x_2227:
[----:B-1----:R-:W-:-:S06]  /*10ee0*/  SHF.L.U32 R3, R3, 0x10, RZ ;  /* 0x0000001003037819 */ /* 0x002fcc00000006ff */
[----:B------:R-:W1:Y:S02]  /*10ef0*/  F2I.FTZ.TRUNC.NTZ R3, R3 ;  /* 0x0000000300037305 */ /* 0x000e64000021f100 */
[----:B-1----:R-:W-:Y:S01]  /*10f00*/  STG.E.U16 desc[UR36][R16.64], R3 ;  /* 0x0000000310007986 */ /* 0x002fe2000c101524 */
[----:B------:R-:W-:Y:S05]  /*10f10*/  EXIT ;  /* 0x000000000000794d */ /* 0x000fea0003800000 */
.L_x_2223:
        /* <DEDUP_REMOVED lines=9> */
.L_x_2230:
[----:B01----:R-:W-:-:S05]  /*10fb0*/  IMAD.U32 R0, R3, 0x10000, RZ ;  /* 0x0001000003007824 */ /* 0x003fca00078e00ff */
[----:B------:R-:W-:-:S05]  /*10fc0*/  F2FP.F16.F32.PACK_AB R0, RZ, R0 ;  /* 0x00000000ff00723e */ /* 0x000fca00000000ff */
[----:B------:R-:W-:Y:S01]  /*10fd0*/  STG.E.U16 desc[UR36][R16.64], R0 ;  /* 0x0000000010007986 */ /* 0x000fe2000c101524 */
[----:B------:R-:W-:Y:S05]  /*10fe0*/  EXIT ;  /* 0x000000000000794d */ /* 0x000fea0003800000 */
.L_x_2229:
        /* <DEDUP_REMOVED lines=10> */
.L_x_2232:
[----:B-1----:R-:W-:-:S04]  /*11090*/  SHF.L.U32 R3, R3, 0x10, RZ ;  /* 0x0000001003037819 */ /* 0x002fc800000006ff */
[----:B------:R-:W-:-:S04]  /*110a0*/  F2FP.F16.F32.PACK_AB R3, RZ, R3 ;  /* 0x00000003ff03723e */ /* 0x000fc800000000ff */
[----:B------:R-:W-:-:S05]  /*110b0*/  PRMT R3, R3, 0x5410, RZ ;  /* 0x0000541003037816 */ /* 0x000fca00000000ff */
[----:B------:R-:W-:Y:S01]  /*110c0*/  STG.E desc[UR36][R16.64], R3 ;  /* 0x0000000310007986 */ /* 0x000fe2000c101924 */
[----:B------:R-:W-:Y:S05]  /*110d0*/  EXIT ;  /* 0x000000000000794d */ /* 0x000fea0003800000 */
.L_x_2231:
[----:B-1----:R-:W-:-:S04]  /*110e0*/  IMAD.U32 R2, R3, 0x10000, RZ ;  /* 0x0001000003027824 */ /* 0x002fc800078e00ff */
[----:B------:R-:W-:-:S06]  /*110f0*/  FMUL.FTZ R2, R2, 1 ;  /* 0x3f80000002027820 */ /* 0x000fcc0000410000 */
[----:B------:R-:W1:Y:S02]  /*11100*/  F2F.F64.F32 R2, R2 ;  /* 0x0000000200027310 */ /* 0x000e640000201800 */
[----:B-1----:R-:W-:Y:S01]  /*11110*/  STG.E.64 desc[UR36][R16.64], R2 ;  /* 0x0000000210007986 */ /* 0x002fe2000c101b24 */
[----:B------:R-:W-:Y:S05]  /*11120*/  EXIT ;  /* 0x000000000000794d */ /* 0x000fea0003800000 */
.L_x_2222:
        /* <DEDUP_REMOVED lines=14> */
.L_x_2236:
[----:B-1----:R-:W-:Y:S01]  /*11210*/  IMAD.U32 R3, R3, 0x10000, RZ ;  /* 0x0001000003037824 */ /* 0x002fe200078e00ff */
[----:B------:R-:W-:Y:S01]  /*11220*/  BSSY.RECONVERGENT B0, `(.L_x_2237) ;  /* 0x0000013000007945 */ /* 0x000fe20003800200 */
[----:B------:R-:W-:-:S03]  /*11230*/  IMAD.MOV.U32 R8, RZ, RZ, 0x80 ;  /* 0x00000080ff087424 */ /* 0x000fc600078e00ff */
        /* <DEDUP_REMOVED lines=14> */
.L_x_2239:
[----:B------:R-:W-:-:S04]  /*11320*/  SHF.R.U32.HI R3, RZ, 0x18, R3 ;  /* 0x00000018ff037819 */ /* 0x000fc80000011603 */
[----:B------:R-:W-:-:S04]  /*11330*/  LOP3.LUT R0, R0, 0x80, R3, 0xf8, !PT ;  /* 0x0000008000007812 */ /* 0x000fc800078ef803 */
[----:B------:R-:W-:-:S07]  /*11340*/  PRMT R8, R0, 0x7610, R8 ;  /* 0x0000761000087816 */ /* 0x000fce0000000008 */
.L_x_2238:
[----:B------:R-:W-:Y:S05]  /*11350*/  BSYNC.RECONVERGENT B0 ;  /* 0x0000000000007941 */ /* 0x000fea0003800200 */
.L_x_2237:
[----:B------:R-:W-:Y:S01]  /*11360*/  STG.E.U8 desc[UR36][R16.64], R8 ;  /* 0x0000000810007986 */ /* 0x000fe2000c101124 */
[----:B------:R-:W-:Y:S05]  /*11370*/  EXIT ;  /* 0x000000000000794d */ /* 0x000fea0003800000 */
.L_x_2235:
        /* <DEDUP_REMOVED lines=17> */
.L_x_2242:
[----:B------:R-:W-:-:S04]  /*11490*/  SHF.R.U32.HI R3, RZ, 0x18, R3 ;  /* 0x00000018ff037819 */ /* 0x000fc80000011603 */
[----:B------:R-:W-:-:S04]  /*114a0*/  LOP3.LUT R0, R0, 0x80, R3, 0xf8, !PT ;  /* 0x0000008000007812 */ /* 0x000fc800078ef803 */
[----:B------:R-:W-:-:S07]  /*114b0*/  PRMT R8, R0, 0x7610, R8 ;  /* 0x0000761000087816 */ /* 0x000fce0000000008 */
.L_x_2241:
[----:B------:R-:W-:Y:S05]  /*114c0*/  BSYNC.RECONVERGENT B0 ;  /* 0x0000000000007941 */ /* 0x000fea0003800200 */
.L_x_2240:
[----:B------:R-:W-:Y:S01]  /*114d0*/  STG.E.U8 desc[UR36][R16.64], R8 ;  /* 0x0000000810007986 */ /* 0x000fe2000c101124 */
[----:B------:R-:W-:Y:S05]  /*114e0*/  EXIT ;  /* 0x000000000000794d */ /* 0x000fea0003800000 */
.L_x_2234:
        /* <DEDUP_REMOVED lines=22> */
.L_x_2244:
[----:B-1----:R-:W-:-:S06]  /*11650*/  IMAD.U32 R3, R3, 0x10000, RZ ;  /* 0x0001000003037824 */ /* 0x002fcc00078e00ff */
[----:B------:R-:W1:Y:S02]  /*11660*/  F2I.U64.TRUNC R2, R3 ;  /* 0x0000000300027311 */ /* 0x000e64000020d800 */
[----:B-1----:R-:W-:Y:S01]  /*11670*/  STG.E.64 desc[UR36][R16.64], R2 ;  /* 0x0000000210007986 */ /* 0x002fe2000c101b24 */
[----:B------:R-:W-:Y:S05]  /*11680*/  EXIT ;  /* 0x000000000000794d */ /* 0x000fea0003800000 */
.L_x_2243:
[----:B-1----:R-:W-:-:S06]  /*11690*/  IMAD.U32 R3, R3, 0x10000, RZ ;  /* 0x0001000003037824 */ /* 0x002fcc00078e00ff */
[----:B------:R-:W1:Y:S02]  /*116a0*/  F2I.FTZ.U32.TRUNC.NTZ R3, R3 ;  /* 0x0000000300037305 */ /* 0x000e64000021f000 */
[----:B-1----:R-:W-:Y:S01]  /*116b0*/  STG.E desc[UR36][R16.64], R3 ;  /* 0x0000000310007986 */ /* 0x002fe2000c101924 */
[----:B------:R-:W-:Y:S05]  /*116c0*/  EXIT ;  /* 0x000000000000794d */ /* 0x000fea0003800000 */
.L_x_2233:
        /* <DEDUP_REMOVED lines=11> */
.L_x_2246:
[----:B-1----:R-:W-:Y:S02]  /*11780*/  SHF.L.U32 R3, R3, 0x10, RZ ;  /* 0x0000001003037819 */ /* 0x002fe400000006ff */
[----:B------:R-:W-:-:S03]  /*11790*/  CS2R R6, SRZ ;  /* 0x0000000000067805 */ /* 0x000fc6000001ff00 */
[----:B------:R-:W-:-:S04]  /*117a0*/  FMUL.FTZ R3, R3, 1 ;  /* 0x3f80000003037820 */ /* 0x000fc80000410000 */
[----:B------:R-:W1:Y:S02]  /*117b0*/  F2F.F64.F32 R4, R3 ;  /* 0x0000000300047310 */ /* 0x000e640000201800 */
[----:B-1----:R-:W-:Y:S01]  /*117c0*/  STG.E.128 desc[UR36][R16.64], R4 ;  /* 0x0000000410007986 */ /* 0x002fe2000c101d24 */
[----:B------:R-:W-:Y:S05]  /*117d0*/  EXIT ;  /* 0x000000000000794d */ /* 0x000fea0003800000 */
.L_x_2245:
[----:B------:R-:W-:-:S09]  /*117e0*/  UISETP.NE.AND UP0, UPT, UR4, 0xf, UPT ;  /* 0x0000000f0400788c */ /* 0x000fd2000bf05270 */
[----:B------:R-:W-:Y:S05]  /*117f0*/  BRA.U !UP0, `(.L_x_2247) ;  /* 0x0000000108e87547 */ /* 0x000fea000b800000 */
[----:B------:R-:W-:-:S09]  /*11800*/  UISETP.NE.AND UP0, UPT, UR4, 0x17, UPT ;  /* 0x000000170400788c */ /* 0x000fd2000bf05270 */
[----:B------:R-:W-:Y:S05]  /*11810*/  BRA.U !UP0, `(.L_x_2248) ;  /* 0x0000000108907547 */ /* 0x000fea000b800000 */
[----:B------:R-:W-:-:S09]  /*11820*/  UISETP.NE.AND UP0, UPT, UR4, 0x18, UPT ;  /* 0x000000180400788c */ /* 0x000fd2000bf05270 */
[----:B------:R-:W-:Y:S05]  /*11830*/  BRA.U !UP0, `(.L_x_2249) ;  /* 0x0000000108447547 */ /* 0x000fea000b800000 */
.L_x_2226:
[----:B0-----:R-:W-:Y:S01]  /*11840*/  MOV R0, 0x0 ;  /* 0x0000000000007802 */ /* 0x001fe20000000f00 */
[----:B------:R-:W0:Y:S01]  /*11850*/  LDCU.64 UR4, c[0x4][0x1a8] ;  /* 0x01003500ff0477ac */ /* 0x000e220008000a00 */
[----:B------:R-:W-:Y:S02]  /*11860*/  IMAD.MOV.U32 R8, RZ, RZ, 0x65 ;  /* 0x00000065ff087424 */ /* 0x000fe400078e00ff */
[----:B-1----:R1:W2:Y:S01]  /*11870*/  LDC.64 R2, c[0x4][R0] ;  /* 0x0100000000027b82 */ /* 0x0022a20000000a00 */
[----:B------:R-:W3:Y:S01]  /*11880*/  LDCU.64 UR6, c[0x4][0x1b0] ;  /* 0x01003600ff0677ac */ /* 0x000ee20008000a00 */
[----:B------:R-:W-:Y:S02]  /*11890*/  IMAD.MOV.U32 R12, RZ, RZ, 0x1 ;  /* 0x00000001ff0c7424 */ /* 0x000fe400078e00ff */
[----:B------:R-:W-:Y:S01]  /*118a0*/  IMAD.MOV.U32 R13, RZ, RZ, RZ ;  /* 0x000000ffff0d7224 */ /* 0x000fe200078e00ff */
[----:B------:R-:W4:Y:S01]  /*118b0*/  LDCU.64 UR8, c[0x4][0xb0] ;  /* 0x01001600ff0877ac */ /* 0x000f220008000a00 */
[----:B0-----:R-:W-:-:S02]  /*118c0*/  IMAD.U32 R4, RZ, RZ, UR4 ;  /* 0x00000004ff047e24 */ /* 0x001fc4000f8e00ff */
[----:B------:R-:W-:Y:S02]  /*118d0*/  IMAD.U32 R5, RZ, RZ, UR5 ;  /* 0x00000005ff057e24 */ /* 0x000fe4000f8e00ff */
[----:B---3--:R-:W-:Y:S02]  /*118e0*/  IMAD.U32 R6, RZ, RZ, UR6 ;  /* 0x00000006ff067e24 */ /* 0x008fe4000f8e00ff */
[----:B------:R-:W-:Y:S01]  /*118f0*/  IMAD.U32 R7, RZ, RZ, UR7 ;  /* 0x00000007ff077e24 */ /* 0x000fe2000f8e00ff */
[----:B----4-:R-:W-:Y:S01]  /*11900*/  MOV R10, UR8 ;  /* 0x00000008000a7c02 */ /* 0x010fe20008000f00 */
[----:B-1----:R-:W-:-:S07]  /*11910*/  IMAD.U32 R11, RZ, RZ, UR9 ;  /* 0x00000009ff0b7e24 */ /* 0x002fce000f8e00ff */
[----:B------:R-:W-:-:S07]  /*11920*/  LEPC R20, `(.L_x_2250) ;  /* 0x000000001014794e */ /* 0x000fce0000000000 */
[----:B--2---:R-:W-:Y:S05]  /*11930*/  CALL.ABS.NOINC R2 ;  /* 0x0000000002007343 */ /* 0x004fea0003c00000 */
.L_x_2250:
[----:B------:R-:W-:Y:S05]  /*11940*/  EXIT ;  /* 0x000000000000794d */ /* 0x000fea0003800000 */
.L_x_2249:
[----:B-1----:R-:W-:Y:S01]  /*11950*/  SHF.L.U32 R5, R3, 0x10, RZ ;  /* 0x0000001003057819 */ /* 0x002fe200000006ff */
[----:B------:R-:W-:Y:S01]  /*11960*/  BSSY.RECONVERGENT B0, `(.L_x_2251) ;  /* 0x000000c000007945 */ /* 0x000fe20003800200 */
[----:B0-----:R-:W-:Y:S02]  /*11970*/  IMAD.MOV.U32 R0, RZ, RZ, 0x7f ;  /* 0x0000007fff007424 */ /* 0x001fe400078e00ff */
        /* <DEDUP_REMOVED lines=10> */
.L_x_2252:
[----:B------:R-:W-:Y:S05]  /*11a20*/  BSYNC.RECONVERGENT B0 ;  /* 0x0000000000007941 */ /* 0x000fea0003800200 */
.L_x_2251:
[----:B------:R-:W-:-:S05]  /*11a30*/  LOP3.LUT R3, R0, 0x80, R3, 0xf8, !PT ;  /* 0x0000008000037812 */ /* 0x000fca00078ef803 */
[----:B------:R-:W-:Y:S01]  /*11a40*/  STG.E.U8 desc[UR36][R16.64], R3 ;  /* 0x0000000310007986 */ /* 0x000fe2000c101124 */
[----:B------:R-:W-:Y:S05]  /*11a50*/  EXIT ;  /* 0x000000000000794d */ /* 0x000fea0003800000 */
.L_x_2248:
[----:B-1----:R-:W-:Y:S01]  /*11a60*/  IMAD.U32 R3, R3, 0x10000, RZ ;  /* 0x0001000003037824 */ /* 0x002fe200078e00ff */
[----:B------:R-:W-:Y:S04]  /*11a70*/  BSSY.RECONVERGENT B0, `(.L_x_2253) ;  /* 0x000000e000007945 */ /* 0x000fe80003800200 */
        /* <DEDUP_REMOVED lines=10> */
.L_x_2254:
[----:B0-----:R-:W-:Y:S01]  /*11b20*/  IMAD.MOV.U32 R0, RZ, RZ, 0x7f ;  /* 0x0000007fff007424 */ /* 0x001fe200078e00ff */
[----:B------:R-:W-:-:S04]  /*11b30*/  ISETP.GT.U32.AND P0, PT, R2, 0x7f800000, PT ;  /* 0x7f8000000200780c */ /* 0x000fc80003f04070 */
[----:B------:R-:W-:-:S09]  /*11b40*/  SEL R0, R0, 0x7c, P0 ;  /* 0x0000007c00007807 */ /* 0x000fd20000000000 */
.L_x_2255:
[----:B------:R-:W-:Y:S05]  /*11b50*/  BSYNC.RECONVERGENT B0 ;  /* 0x0000000000007941 */ /* 0x000fea0003800200 */
.L_x_2253:
[----:B------:R-:W-:-:S04]  /*11b60*/  SHF.R.U32.HI R3, RZ, 0x18, R3 ;  /* 0x00000018ff037819 */ /* 0x000fc80000011603 */
[----:B------:R-:W-:-:S05]  /*11b70*/  LOP3.LUT R3, R0, 0x80, R3, 0xf8, !PT ;  /* 0x0000008000037812 */ /* 0x000fca00078ef803 */
[----:B------:R-:W-:Y:S01]  /*11b80*/  STG.E.U8 desc[UR36][R16.64], R3 ;  /* 0x0000000310007986 */ /* 0x000fe2000c101124 */
[----:B------:R-:W-:Y:S05]  /*11b90*/  EXIT ;  /* 0x000000000000794d */ /* 0x000fea0003800000 */
.L_x_2247:
[----:B-1----:R-:W-:Y:S01]  /*11ba0*/  STG.E.U16 desc[UR36][R16.64], R3 ;  /* 0x0000000310007986 */ /* 0x002fe2000c101524 */
[----:B------:R-:W-:Y:S05]  /*11bb0*/  EXIT ;  /* 0x000000000000794d */ /* 0x000fea0003800000 */
.L_x_2256:
        /* <DEDUP_REMOVED lines=12> */
.L_x_16956:


//--------------------- .text._ZN2at6native27unrolled_elementwise_kernelINS0_13BinaryFunctorIN3c108BFloat16ES4_S4_NS0_15binary_internal10MulFunctorIfEEEESt5arrayIPcLm3EELi4E23TrivialOffsetCalculatorILi2EjESC_ILi1EjENS0_6memory12LoadWithCastILi2EEENSF_13StoreWithCastILi1EEEEEviT_T0_T2_T3_T4_T5_ --------------------------
	.section	.text._ZN2at6native27unrolled_elementwise_kernelINS0_13BinaryFunctorIN3c108BFloat16ES4_S4_NS0_15binary_internal10MulFunctorIfEEEESt5arrayIPcLm3EELi4E23TrivialOffsetCalculatorILi2EjESC_ILi1EjENS0_6memory12LoadWithCastILi2EEENSF_13StoreWithCastILi1EEEEEviT_T0_T2_T3_T4_T5_,"ax",@progbits
	.align	128
        .global         _ZN2at6native27unrolled_elementwise_kernelINS0_13BinaryFunctorIN3c108BFloat16ES4_S4_NS0_15binary_internal10MulFunctorIfEEEESt5arrayIPcLm3EELi4E23TrivialOffsetCalculatorILi2EjESC_ILi1EjENS0_6memory12LoadWithCastILi2EEENSF_13StoreWithCastILi1EEEEEviT_T0_T2_T3_T4_T5_
        .type           _ZN2at6native27unrolled_elementwise_kernelINS0_13BinaryFunctorIN3c108BFloat16ES4_S4_NS0_15binary_internal10MulFunctorIfEEEESt5arrayIPcLm3EELi4E23TrivialOffsetCalculatorILi2EjESC_ILi1EjENS0_6memory12LoadWithCastILi2EEENSF_13StoreWithCastILi1EEEEEviT_T0_T2_T3_T4_T5_,@function
        .size           _ZN2at6native27unrolled_elementwise_kernelINS0_13BinaryFunctorIN3c108BFloat16ES4_S4_NS0_15binary_internal10MulFunctorIfEEEESt5arrayIPcLm3EELi4E23TrivialOffsetCalculatorILi2EjESC_ILi1EjENS0_6memory12LoadWithCastILi2EEENSF_13StoreWithCastILi1EEEEEviT_T0_T2_T3_T4_T5_,(.L_x_16957 - _ZN2at6native27unrolled_elementwise_kernelINS0_13BinaryFunctorIN3c108BFloat16ES4_S4_NS0_15binary_internal10MulFunctorIfEEEESt5arrayIPcLm3EELi4E23TrivialOffsetCalculatorILi2EjESC_ILi1EjENS0_6memory12LoadWithCastILi2EEENSF_13StoreWithCastILi1EEEEEviT_T0_T2_T3_T4_T5_)
        .other          _ZN2at6native27unrolled_elementwise_kernelINS0_13BinaryFunctorIN3c108BFloat16ES4_S4_NS0_15binary_internal10MulFunctorIfEEEESt5arrayIPcLm3EELi4E23TrivialOffsetCalculatorILi2EjESC_ILi1EjENS0_6memory12LoadWithCastILi2EEENSF_13StoreWithCastILi1EEEEEviT_T0_T2_T3_T4_T5_,@"STO_CUDA_ENTRY STV_DEFAULT"
_ZN2at6native27unrolled_elementwise_kernelINS0_13BinaryFunctorIN3c108BFloat16ES4_S4_NS0_15binary_internal10MulFunctorIfEEEESt5arrayIPcLm3EELi4E23TrivialOffsetCalculatorILi2EjESC_ILi1EjENS0_6memory12LoadWithCastILi2EEENSF_13StoreWithCastILi1EEEEEviT_T0_T2_T3_T4_T5_:
.text._ZN2at6native27unrolled_elementwise_kernelINS0_13BinaryFunctorIN3c108BFloat16ES4_S4_NS0_15binary_internal10MulFunctorIfEEEESt5arrayIPcLm3EELi4E23TrivialOffsetCalculatorILi2EjESC_ILi1EjENS0_6memory12LoadWithCastILi2EEENSF_13StoreWithCastILi1EEEEEviT_T0_T2_T3_T4_T5_:
        /* <DEDUP_REMOVED lines=8> */
[----:B------:R-:W-:Y:S01]  /*0080*/  PRMT R26, RZ, 0x7610, R26 ;  /* 0x00007610ff1a7816 */ /* 0x000fe2000000001a */
        /* <DEDUP_REMOVED lines=27> */
.L_x_2262:
[----:B------:R-:W2:Y:S02]  /*0240*/  LDG.E.U8 R4, desc[UR36][R4.64] ;  /* 0x0000002404047981 */ /* 0x000ea4000c1e1100 */
[----:B--2---:R-:W-:-:S04]  /*0250*/  I2FP.F32.U32 R0, R4 ;  /* 0x0000000400007245 */ /* 0x004fc80000201000 */
[----:B------:R-:W-:-:S04]  /*0260*/  F2FP.BF16.F32.PACK_AB R0, RZ, R0 ;  /* 0x00000000ff00723e */ /* 0x000fc800000010ff */
[----:B------:R-:W-:Y:S01]  /*0270*/  PRMT R27, R0, 0x7610, R27 ;  /* 0x00007610001b7816 */ /* 0x000fe2000000001b */
[----:B------:R-:W-:Y:S06]  /*0280*/  BRA `(.L_x_2264) ;  /* 0x0000000c00e47947 */ /* 0x000fec0003800000 */
.L_x_2261:
        /* <DEDUP_REMOVED lines=11> */
.L_x_2266:
[----:B------:R-:W2:Y:S02]  /*0340*/  LDG.E R4, desc[UR36][R4.64] ;  /* 0x0000002404047981 */ /* 0x000ea4000c1e1900 */
[----:B--2---:R-:W-:-:S04]  /*0350*/  I2FP.F32.S32 R0, R4 ;  /* 0x0000000400007245 */ /* 0x004fc80000201400 */
[----:B------:R-:W-:-:S04]  /*0360*/  F2FP.BF16.F32.PACK_AB R0, RZ, R0 ;  /* 0x00000000ff00723e */ /* 0x000fc800000010ff */
[----:B------:R-:W-:Y:S01]  /*0370*/  PRMT R27, R0, 0x7610, R27 ;  /* 0x00007610001b7816 */ /* 0x000fe2000000001b */
[----:B------:R-:W-:Y:S06]  /*0380*/  BRA `(.L_x_2264) ;  /* 0x0000000c00a47947 */ /* 0x000fec0003800000 */
.L_x_2265:
[----:B------:R-:W2:Y:S02]  /*0390*/  LDG.E.U16 R4, desc[UR36][R4.64] ;  /* 0x0000002404047981 */ /* 0x000ea4000c1e1500 */
[----:B--2---:R-:W0:Y:S02]  /*03a0*/  I2F.S16 R0, R4 ;  /* 0x0000000400007306 */ /* 0x004e240000101400 */
[----:B0-----:R-:W-:-:S04]  /*03b0*/  F2FP.BF16.F32.PACK_AB R0, RZ, R0 ;  /* 0x00000000ff00723e */ /* 0x001fc800000010ff */
[----:B------:R-:W-:Y:S01]  /*03c0*/  PRMT R27, R0, 0x7610, R27 ;  /* 0x00007610001b7816 */ /* 0x000fe2000000001b */
[----:B------:R-:W-:Y:S06]  /*03d0*/  BRA `(.L_x_2264) ;  /* 0x0000000c00907947 */ /* 0x000fec0003800000 */
.L_x_2260:
        /* <DEDUP_REMOVED lines=9> */
.L_x_2268:
[----:B------:R-:W2:Y:S02]  /*0470*/  LDG.E.U16 R0, desc[UR36][R4.64] ;  /* 0x0000002404007981 */ /* 0x000ea4000c1e1500 */
[----:B--2---:R-:W-:-:S05]  /*0480*/  HADD2.F32 R0, -RZ, R0.H0_H0 ;  /* 0x20000000ff007230 */ /* 0x004fca0000004100 */
[----:B------:R-:W-:-:S04]  /*0490*/  F2FP.BF16.F32.PACK_AB R0, RZ, R0 ;  /* 0x00000000ff00723e */ /* 0x000fc800000010ff */
[----:B------:R-:W-:Y:S01]  /*04a0*/  PRMT R27, R0, 0x7610, R27 ;  /* 0x00007610001b7816 */ /* 0x000fe2000000001b */
[----:B------:R-:W-:Y:S06]  /*04b0*/  BRA `(.L_x_2264) ;  /* 0x0000000c00587947 */ /* 0x000fec0003800000 */
.L_x_2267:
        /* <DEDUP_REMOVED lines=9> */
.L_x_2270:
[----:B------:R-:W2:Y:S02]  /*0550*/  LDG.E.U16 R4, desc[UR36][R4.64] ;  /* 0x0000002404047981 */ /* 0x000ea4000c1e1500 */
[----:B--2---:R-:W-:-:S05]  /*0560*/  HADD2.F32 R0, -RZ, R4.H0_H0 ;  /* 0x20000004ff007230 */ /* 0x004fca0000004100 */
[----:B------:R-:W-:-:S04]  /*0570*/  F2FP.BF16.F32.PACK_AB R0, RZ, R0 ;  /* 0x00000000ff00723e */ /* 0x000fc800000010ff */
[----:B------:R-:W-:Y:S01]  /*0580*/  PRMT R27, R0, 0x7610, R27 ;  /* 0x00007610001b7816 */ /* 0x000fe2000000001b */
[----:B------:R-:W-:Y:S06]  /*0590*/  BRA `(.L_x_2264) ;  /* 0x0000000c00207947 */ /* 0x000fec0003800000 */
.L_x_2269:
        /* <DEDUP_REMOVED lines=13> */
.L_x_2259:
        /* <DEDUP_REMOVED lines=14> */
.L_x_2273:
        /* <DEDUP_REMOVED lines=13> */
.L_x_2272:
        /* <DEDUP_REMOVED lines=27> */
.L_x_2275:
        /* <DEDUP_REMOVED lines=15> */
.L_x_2274:
[----:B------:R0:W5:Y:S01]  /*0ac0*/  LDG.E.U16 R27, desc[UR36][R4.64] ;  /* 0x00000024041b7981 */ /* 0x000162000c1e1500 */
[----:B------:R-:W-:Y:S05]  /*0ad0*/  BRA `(.L_x_2264) ;  /* 0x0000000400d07947 */ /* 0x000fea0003800000 */
.L_x_2271:
        /* <DEDUP_REMOVED lines=13> */
.L_x_2278:
        /* <DEDUP_REMOVED lines=21> */
.L_x_2282:
[----:B------:R-:W-:Y:S05]  /*0d00*/  BSYNC.RECONVERGENT B1 ;  /* 0x0000000000017941 */ /* 0x000fea0003800200 */
.L_x_2281:
[----:B------:R-:W-:Y:S01]  /*0d10*/  IMAD.SHL.U32 R0, R0, 0x100000, RZ ;  /* 0x0010000000007824 */ /* 0x000fe200078e00ff */
[----:B------:R-:W-:-:S04]  /*0d20*/  LEA R3, R3, 0x3b800000, 0x17 ;  /* 0x3b80000003037811 */ /* 0x000fc800078eb8ff */
[----:B------:R-:W-:-:S07]  /*0d30*/  LOP3.LUT R0, R3, R0, R7, 0xfe, !PT ;  /* 0x0000000003007212 */ /* 0x000fce00078efe07 */
.L_x_2280:
[----:B------:R-:W-:Y:S05]  /*0d40*/  BSYNC.RECONVERGENT B0 ;  /* 0x0000000000007941 */ /* 0x000fea0003800200 */
.L_x_2279:
[----:B------:R-:W-:-:S04]  /*0d50*/  F2FP.BF16.F32.PACK_AB R0, RZ, R0 ;  /* 0x00000000ff00723e */ /* 0x000fc800000010ff */
[----:B------:R-:W-:Y:S01]  /*0d60*/  PRMT R27, R0, 0x7610, R27 ;  /* 0x00007610001b7816 */ /* 0x000fe2000000001b */
[----:B------:R-:W-:Y:S06]  /*0d70*/  BRA `(.L_x_2264) ;  /* 0x0000000400287947 */ /* 0x000fec0003800000 */
.L_x_2277:
        /* <DEDUP_REMOVED lines=21> */
.L_x_2286:
[----:B------:R-:W-:Y:S05]  /*0ed0*/  BSYNC.RECONVERGENT B1 ;  /* 0x0000000000017941 */ /* 0x000fea0003800200 */
.L_x_2285:
[----:B------:R-:W-:Y:S01]  /*0ee0*/  IMAD.SHL.U32 R0, R0, 0x200000, RZ ;  /* 0x0020000000007824 */ /* 0x000fe200078e00ff */
[----:B------:R-:W-:-:S04]  /*0ef0*/  LEA R3, R3, 0x37800000, 0x17 ;  /* 0x3780000003037811 */ /* 0x000fc800078eb8ff */
[----:B------:R-:W-:-:S07]  /*0f00*/  LOP3.LUT R0, R3, R0, R7, 0xfe, !PT ;  /* 0x0000000003007212 */ /* 0x000fce00078efe07 */
.L_x_2284:
[----:B------:R-:W-:Y:S05]  /*0f10*/  BSYNC.RECONVERGENT B0 ;  /* 0x0000000000007941 */ /* 0x000fea0003800200 */
.L_x_2283:
[----:B------:R-:W-:-:S04]  /*0f20*/  F2FP.BF16.F32.PACK_AB R0, RZ, R0 ;  /* 0x00000000ff00723e */ /* 0x000fc800000010ff */
[----:B------:R-:W-:Y:S01]  /*0f30*/  PRMT R27, R0, 0x7610, R27 ;  /* 0x00007610001b7816 */ /* 0x000fe2000000001b */
[----:B------:R-:W-:Y:S06]  /*0f40*/  BRA `(.L_x_2264) ;  /* 0x0000000000b47947 */ /* 0x000fec0003800000 */
.L_x_2276:
[----:B------:R-:W-:-:S09]  /*0f50*/  UISETP.NE.AND UP0, UPT, UR4, 0x1c, UPT ;  /* 0x0000001c0400788c */ /* 0x000fd2000bf05270 */
[----:B------:R-:W-:Y:S05]  /*0f60*/  BRA.U !UP0, `(.L_x_2287) ;  /* 0x00000001089c7547 */ /* 0x000fea000b800000 */
[----:B------:R-:W-:-:S09]  /*0f70*/  UISETP.NE.AND UP0, UPT, UR4, 0x1d, UPT ;  /* 0x0000001d0400788c */ /* 0x000fd2000bf05270 */
[----:B------:R-:W-:Y:S05]  /*0f80*/  BRA.U !UP0, `(.L_x_2288) ;  /* 0x0000000108807547 */ /* 0x000fea000b800000 */
[----:B------:R-:W-:-:S09]  /*0f90*/  UISETP.NE.AND UP0, UPT, UR4, 0x2c, UPT ;  /* 0x0000002c0400788c */ /* 0x000fd2000bf05270 */
[----:B------:R-:W-:Y:S05]  /*0fa0*/  BRA.U !UP0, `(.L_x_2289) ;  /* 0x0000000108487547 */ /* 0x000fea000b800000 */
.L_x_2263:
        /* <DEDUP_REMOVED lines=16> */
.L_x_2290:
[----:B------:R-:W-:Y:S01]  /*10b0*/  PRMT R27, RZ, 0x7610, R27 ;  /* 0x00007610ff1b7816 */ /* 0x000fe2000000001b */
[----:B------:R-:W-:Y:S06]  /*10c0*/  BRA `(.L_x_2264) ;  /* 0x0000000000547947 */ /* 0x000fec0003800000 */
.L_x_2289:
        /* <DEDUP_REMOVED lines=8> */
.L_x_2292:
[----:B------:R-:W-:Y:S05]  /*1150*/  BSYNC.RECONVERGENT B0 ;  /* 0x0000000000007941 */ /* 0x000fea0003800200 */
.L_x_2291:
[----:B------:R-:W-:-:S04]  /*1160*/  F2FP.BF16.F32.PACK_AB R0, RZ, R0 ;  /* 0x00000000ff00723e */ /* 0x000fc800000010ff */
[----:B------:R-:W-:Y:S01]  /*1170*/  PRMT R27, R0, 0x7610, R27 ;  /* 0x00007610001b7816 */ /* 0x000fe2000000001b */
[----:B------:R-:W-:Y:S06]  /*1180*/  BRA `(.L_x_2264) ;  /* 0x0000000000247947 */ /* 0x000fec0003800000 */
.L_x_2288:
[----:B------:R-:W2:Y:S02]  /*1190*/  LDG.E.64 R4, desc[UR36][R4.64] ;  /* 0x0000002404047981 */ /* 0x000ea4000c1e1b00 */
[----:B--2---:R-:W0:Y:S02]  /*11a0*/  I2F.U64 R0, R4 ;  /* 0x0000000400007312 */ /* 0x004e240000301000 */
[----:B0-----:R-:W-:-:S04]  /*11b0*/  F2FP.BF16.F32.PACK_AB R0, RZ, R0 ;  /* 0x00000000ff00723e */ /* 0x001fc800000010ff */
[----:B------:R-:W-:Y:S01]  /*11c0*/  PRMT R27, R0, 0x7610, R27 ;  /* 0x00007610001b7816 */ /* 0x000fe2000000001b */
[----:B------:R-:W-:Y:S06]  /*11d0*/  BRA `(.L_x_2264) ;  /* 0x0000000000107947 */ /* 0x000fec0003800000 */
.L_x_2287:
[----:B------:R-:W2:Y:S02]  /*11e0*/  LDG.E R4, desc[UR36][R4.64] ;  /* 0x0000002404047981 */ /* 0x000ea4000c1e1900 */
[----:B--2---:R-:W-:-:S04]  /*11f0*/  I2FP.F32.U32 R0, R4 ;  /* 0x0000000400007245 */ /* 0x004fc80000201000 */
[----:B------:R-:W-:-:S04]  /*1200*/  F2FP.BF16.F32.PACK_AB R0, RZ, R0 ;  /* 0x00000000ff00723e */ /* 0x000fc800000010ff */
[----:B------:R-:W-:-:S07]  /*1210*/  PRMT R27, R0, 0x7610, R27 ;  /* 0x00007610001b7816 */ /* 0x000fce000000001b */
.L_x_2264:
[----:B0-----:R-:W0:Y:S01]  /*1220*/  LDC.64 R4, c[0x0][0x398] ;  /* 0x0000e600ff047b82 */ /* 0x001e220000000a00 */
[----:B------:R-:W1:Y:S01]  /*1230*/  LDCU UR5, c[0x0][0x3ac] ;  /* 0x00007580ff0577ac */ /* 0x000e620008000800 */
        /* <DEDUP_REMOVED lines=19> */
.L_x_2296:
[----:B------:R-:W2:Y:S02]  /*1370*/  LDG.E.U8 R4, desc[UR36][R4.64] ;  /* 0x0000002404047981 */ /* 0x000ea4000c1e1100 */
[----:B--2---:R-:W-:-:S04]  /*1380*/  I2FP.F32.U32 R0, R4 ;  /* 0x0000000400007245 */ /* 0x004fc80000201000 */
[----:B------:R-:W-:-:S04]  /*1390*/  F2FP.BF16.F32.PACK_AB R0, RZ, R0 ;  /* 0x00000000ff00723e */ /* 0x000fc800000010ff */
[----:B------:R-:W-:Y:S01]  /*13a0*/  PRMT R26, R0, 0x7610, R26 ;  /* 0x00007610001a7816 */ /* 0x000fe2000000001a */
[----:B------:R-:W-:Y:S06]  /*13b0*/  BRA `(.L_x_2298) ;  /* 0x0000000c00e47947 */ /* 0x000fec0003800000 */
.L_x_2295:
        /* <DEDUP_REMOVED lines=11> */
.L_x_2300:
[----:B------:R-:W2:Y:S02]  /*1470*/  LDG.E R4, desc[UR36][R4.64] ;  /* 0x0000002404047981 */ /* 0x000ea4000c1e1900 */
[----:B--2---:R-:W-:-:S04]  /*1480*/  I2FP.F32.S32 R0, R4 ;  /* 0x0000000400007245 */ /* 0x004fc80000201400 */
[----:B------:R-:W-:-:S04]  /*1490*/  F2FP.BF16.F32.PACK_AB R0, RZ, R0 ;  /* 0x00000000ff00723e */ /* 0x000fc800000010ff */
[----:B------:R-:W-:Y:S01]  /*14a0*/  PRMT R26, R0, 0x7610, R26 ;  /* 0x00007610001a7816 */ /* 0x000fe2000000001a */
[----:B------:R-:W-:Y:S06]  /*14b0*/  BRA `(.L_x_2298) ;  /* 0x0000000c00a47947 */ /* 0x000fec0003800000 */
.L_x_2299:
[----:B------:R-:W2:Y:S02]  /*14c0*/  LDG.E.U16 R4, desc[UR36][R4.64] ;  /* 0x0000002404047981 */ /* 0x000ea4000c1e1500 */
[----:B--2---:R-:W0:Y:S02]  /*14d0*/  I2F.S16 R0, R4 ;  /* 0x0000000400007306 */ /* 0x004e240000101400 */
[----:B0-----:R-:W-:-:S04]  /*14e0*/  F2FP.BF16.F32.PACK_AB R0, RZ, R0 ;  /* 0x00000000ff00723e */ /* 0x001fc800000010ff */
[----:B------:R-:W-:Y:S01]  /*14f0*/  PRMT R26, R0, 0x7610, R26 ;  /* 0x00007610001a7816 */ /* 0x000fe2000000001a */
[----:B------:R-:W-:Y:S06]  /*1500*/  BRA `(.L_x_2298) ;  /* 0x0000000c00907947 */ /* 0x000fec0003800000 */
.L_x_2294:
        /* <DEDUP_REMOVED lines=9> */
.L_x_2302:
[----:B------:R-:W2:Y:S02]  /*15a0*/  LDG.E.U16 R0, desc[UR36][R4.64] ;  /* 0x0000002404007981 */ /* 0x000ea4000c1e1500 */
[----:B--2---:R-:W-:-:S05]  /*15b0*/  HADD2.F32 R0, -RZ, R0.H0_H0 ;  /* 0x20000000ff007230 */ /* 0x004fca0000004100 */
[----:B------:R-:W-:-:S04]  /*15c0*/  F2FP.BF16.F32.PACK_AB R0, RZ, R0 ;  /* 0x00000000ff00723e */ /* 0x000fc800000010ff */
[----:B------:R-:W-:Y:S01]  /*15d0*/  PRMT R26, R0, 0x7610, R26 ;  /* 0x00007610001a7816 */ /* 0x000fe2000000001a */
[----:B------:R-:W-:Y:S06]  /*15e0*/  BRA `(.L_x_2298) ;  /* 0x0000000c00587947 */ /* 0x000fec0003800000 */
.L_x_2301:
        /* <DEDUP_REMOVED lines=9> */
.L_x_2304:
[----:B------:R-:W2:Y:S02]  /*1680*/  LDG.E.U16 R4, desc[UR36][R4.64] ;  /* 0x0000002404047981 */ /* 0x000ea4000c1e1500 */
[----:B--2---:R-:W-:-:S05]  /*1690*/  HADD2.F32 R0, -RZ, R4.H0_H0 ;  /* 0x20000004ff007230 */ /* 0x004fca0000004100 */
[----:B------:R-:W-:-:S04]  /*16a0*/  F2FP.BF16.F32.PACK_AB R0, RZ, R0 ;  /* 0x00000000ff00723e */ /* 0x000fc800000010ff */
[----:B------:R-:W-:Y:S01]  /*16b0*/  PRMT R26, R0, 0x7610, R26 ;  /* 0x00007610001a7816 */ /* 0x000fe2000000001a */
[----:B------:R-:W-:Y:S06]  /*16c0*/  BRA `(.L_x_2298) ;  /* 0x0000000c00207947 */ /* 0x000fec0003800000 */
.L_x_2303:
        /* <DEDUP_REMOVED lines=13> */
.L_x_2293:
        /* <DEDUP_REMOVED lines=14> */
.L_x_2307:
        /* <DEDUP_REMOVED lines=13> */
.L_x_2306:
        /* <DEDUP_REMOVED lines=27> */
.L_x_2309:
        /* <DEDUP_REMOVED lines=15> */
.L_x_2308:
[----:B------:R0:W5:Y:S01]  /*1bf0*/  LDG.E.U16 R26, desc[UR36][R4.64] ;  /* 0x00000024041a7981 */ /* 0x000162000c1e1500 */
[----:B------:R-:W-:Y:S05]  /*1c00*/  BRA `(.L_x_2298) ;  /* 0x0000000400d07947 */ /* 0x000fea0003800000 */
.L_x_2305:
        /* <DEDUP_REMOVED lines=13> */
.L_x_2312:
        /* <DEDUP_REMOVED lines=21> */
.L_x_2316:
[----:B------:R-:W-:Y:S05]  /*1e30*/  BSYNC.RECONVERGENT B1 ;  /* 0x0000000000017941 */ /* 0x000fea0003800200 */
.L_x_2315:
[----:B------:R-:W-:Y:S01]  /*1e40*/  IMAD.SHL.U32 R0, R0, 0x100000, RZ ;  /* 0x0010000000007824 */ /* 0x000fe200078e00ff */
[----:B------:R-:W-:-:S04]  /*1e50*/  LEA R3, R3, 0x3b800000, 0x17 ;  /* 0x3b80000003037811 */ /* 0x000fc800078eb8ff */
[----:B------:R-:W-:-:S07]  /*1e60*/  LOP3.LUT R0, R3, R0, R7, 0xfe, !PT ;  /* 0x0000000003007212 */ /* 0x000fce00078efe07 */
.L_x_2314:
[----:B------:R-:W-:Y:S05]  /*1e70*/  BSYNC.RECONVERGENT B0 ;  /* 0x0000000000007941 */ /* 0x000fea0003800200 */
.L_x_2313:
[----:B------:R-:W-:-:S04]  /*1e80*/  F2FP.BF16.F32.PACK_AB R0, RZ, R0 ;  /* 0x00000000ff00723e */ /* 0x000fc800000010ff */
[----:B------:R-:W-:Y:S01]  /*1e90*/  PRMT R26, R0, 0x7610, R26 ;  /* 0x00007610001a7816 */ /* 0x000fe2000000001a */
[----:B------:R-:W-:Y:S06]  /*1ea0*/  BRA `(.L_x_2298) ;  /* 0x0000000400287947 */ /* 0x000fec0003800000 */
.L_x_2311:
        /* <DEDUP_REMOVED lines=21> */
.L_x_2320:
[----:B------:R-:W-:Y:S05]  /*2000*/  BSYNC.RECONVERGENT B1 ;  /* 0x0000000000017941 */ /* 0x000fea0003800200 */
.L_x_2319:
[----:B------:R-:W-:Y:S01]  /*2010*/  IMAD.SHL.U32 R0, R0, 0x200000, RZ ;  /* 0x0020000000007824 */ /* 0x000fe200078e00ff */
[----:B------:R-:W-:-:S04]  /*2020*/  LEA R3, R3, 0x37800000, 0x17 ;  /* 0x3780000003037811 */ /* 0x000fc800078eb8ff */
[----:B------:R-:W-:-:S07]  /*2030*/  LOP3.LUT R0, R3, R0, R7, 0xfe, !PT ;  /* 0x0000000003007212 */ /* 0x000fce00078efe07 */
.L_x_2318:
[----:B------:R-:W-:Y:S05]  /*2040*/  BSYNC.RECONVERGENT B0 ;  /* 0x0000000000007941 */ /* 0x000fea0003800200 */
.L_x_2317:
[----:B------:R-:W-:-:S04]  /*2050*/  F2FP.BF16.F32.PACK_AB R0, RZ, R0 ;  /* 0x00000000ff00723e */ /* 0x000fc800000010ff */
[----:B------:R-:W-:Y:S01]  /*2060*/  PRMT R26, R0, 0x7610, R26 ;  /* 0x00007610001a7816 */ /* 0x000fe2000000001a */
[----:B------:R-:W-:Y:S06]  /*2070*/  BRA `(.L_x_2298) ;  /* 0x0000000000b47947 */ /* 0x000fec0003800000 */
.L_x_2310:
[----:B------:R-:W-:-:S09]  /*2080*/  UISETP.NE.AND UP0, UPT, UR4, 0x1c, UPT ;  /* 0x0000001c0400788c */ /* 0x000fd2000bf05270 */
[----:B------:R-:W-:Y:S05]  /*2090*/  BRA.U !UP0, `(.L_x_2321) ;  /* 0x00000001089c7547 */ /* 0x000fea000b800000 */
[----:B------:R-:W-:-:S09]  /*20a0*/  UISETP.NE.AND UP0, UPT, UR4, 0x1d, UPT ;  /* 0x0000001d0400788c */ /* 0x000fd2000bf05270 */
[----:B------:R-:W-:Y:S05]  /*20b0*/  BRA.U !UP0, `(.L_x_2322) ;  /* 0x0000000108807547 */ /* 0x000fea000b800000 */
[----:B------:R-:W-:-:S09]  /*20c0*/  UISETP.NE.AND UP0, UPT, UR4, 0x2c, UPT ;  /* 0x0000002c0400788c */ /* 0x000fd2000bf05270 */
[----:B------:R-:W-:Y:S05]  /*20d0*/  BRA.U !UP0, `(.L_x_2323) ;  /* 0x0000000108487547 */ /* 0x000fea000b800000 */
.L_x_2297:
        /* <DEDUP_REMOVED lines=16> */
.L_x_2324:
[----:B------:R-:W-:Y:S01]  /*21e0*/  PRMT R26, RZ, 0x7610, R26 ;  /* 0x00007610ff1a7816 */ /* 0x000fe2000000001a */
[----:B------:R-:W-:Y:S06]  /*21f0*/  BRA `(.L_x_2298) ;  /* 0x0000000000547947 */ /* 0x000fec0003800000 */
.L_x_2323:
        /* <DEDUP_REMOVED lines=8> */
.L_x_2326:
[----:B------:R-:W-:Y:S05]  /*2280*/  BSYNC.RECONVERGENT B0 ;  /* 0x0000000000007941 */ /* 0x000fea0003800200 */
.L_x_2325:
[----:B------:R-:W-:-:S04]  /*2290*/  F2FP.BF16.F32.PACK_AB R0, RZ, R0 ;  /* 0x00000000ff00723e */ /* 0x000fc800000010ff */
[----:B------:R-:W-:Y:S01]  /*22a0*/  PRMT R26, R0, 0x7610, R26 ;  /* 0x00007610001a7816 */ /* 0x000fe2000000001a */
[----:B------:R-:W-:Y:S06]  /*22b0*/  BRA `(.L_x_2298) ;  /* 0x0000000000247947 */ /* 0x000fec0003800000 */
.L_x_2322:
[----:B------:R-:W2:Y:S02]  /*22c0*/  LDG.E.64 R4, desc[UR36][R4.64] ;  /* 0x0000002404047981 */ /* 0x000ea4000c1e1b00 */
[----:B--2---:R-:W0:Y:S02]  /*22d0*/  I2F.U64 R0, R4 ;  /* 0x0000000400007312 */ /* 0x004e240000301000 */
[----:B0-----:R-:W-:-:S04]  /*22e0*/  F2FP.BF16.F32.PACK_AB R0, RZ, R0 ;  /* 0x00000000ff00723e */ /* 0x001fc800000010ff */
[----:B------:R-:W-:Y:S01]  /*22f0*/  PRMT R26, R0, 0x7610, R26 ;  /* 0x00007610001a7816 */ /* 0x000fe2000000001a */
[----:B------:R-:W-:Y:S06]  /*2300*/  BRA `(.L_x_2298) ;  /* 0x0000000000107947 */ /* 0x000fec0003800000 */
.L_x_2321:
[----:B------:R-:W2:Y:S02]  /*2310*/  LDG.E R4, desc[UR36][R4.64] ;  /* 0x0000002404047981 */ /* 0x000ea4000c1e1900 */
[----:B--2---:R-:W-:-:S04]  /*2320*/  I2FP.F32.U32 R0, R4 ;  /* 0x0000000400007245 */ /* 0x004fc80000201000 */
[----:B------:R-:W-:-:S04]  /*2330*/  F2FP.BF16.F32.PACK_AB R0, RZ, R0 ;  /* 0x00000000ff00723e */ /* 0x000fc800000010ff */
[----:B------:R-:W-:-:S07]  /*2340*/  PRMT R26, R0, 0x7610, R26 ;  /* 0x00007610001a7816 */ /* 0x000fce000000001a */
.L_x_2298:
[----:B------:R-:W-:-:S07]  /*2350*/  VIADD R23, R25, 0x80 ;  /* 0x0000008019177836 */ /* 0x000fce0000000000 */
.L_x_2258:
[----:B------:R-:W-:Y:S05]  /*2360*/  BSYNC.RECONVERGENT B6 ;  /* 0x0000000000067941 */ /* 0x000fea0003800200 */
.L_x_2257:
[----:B------:R-:W-:Y:S01]  /*2370*/  ISETP.GE.AND P0, PT, R23, R16, PT ;  /* 0x000000101700720c */ /* 0x000fe20003f06270 */
[----:B------:R-:W-:Y:S01]  /*2380*/  BSSY.RECONVERGENT B6, `(.L_x_2327) ;  /* 0x000022c000067945 */ /* 0x000fe20003800200 */
[----:B------:R-:W-:Y:S02]  /*2390*/  PRMT R24, RZ, 0x7610, R24 ;  /* 0x00007610ff187816 */ /* 0x000fe40000000018 */
[----:B------:R-:W-:-:S09]  /*23a0*/  PRMT R22, RZ, 0x7610, R22 ;  /* 0x00007610ff167816 */ /* 0x000fd20000000016 */
        /* <DEDUP_REMOVED lines=23> */
.L_x_2332:
[----:B------:R-:W2:Y:S02]  /*2520*/  LDG.E.U8 R4, desc[UR36][R4.64] ;  /* 0x0000002404047981 */ /* 0x000ea4000c1e1100 */
[----:B--2---:R-:W-:-:S04]  /*2530*/  I2FP.F32.U32 R0, R4 ;  /* 0x0000000400007245 */ /* 0x004fc80000201000 */
[----:B------:R-:W-:-:S04]  /*2540*/  F2FP.BF16.F32.PACK_AB R0, RZ, R0 ;  /* 0x00000000ff00723e */ /* 0x000fc800000010ff */
[----:B------:R-:W-:Y:S01]  /*2550*/  PRMT R24, R0, 0x7610, R24 ;  /* 0x0000761000187816 */ /* 0x000fe20000000018 */
[----:B------:R-:W-:Y:S06]  /*2560*/  BRA `(.L_x_2334) ;  /* 0x0000000c00e47947 */ /* 0x000fec0003800000 */
.L_x_2331:
        /* <DEDUP_REMOVED lines=11> */
.L_x_2336:
[----:B------:R-:W2:Y:S02]  /*2620*/  LDG.E R4, desc[UR36][R4.64] ;  /* 0x0000002404047981 */ /* 0x000ea4000c1e1900 */
[----:B--2---:R-:W-:-:S04]  /*2630*/  I2FP.F32.S32 R0, R4 ;  /* 0x0000000400007245 */ /* 0x004fc80000201400 */
[----:B------:R-:W-:-:S04]  /*2640*/  F2FP.BF16.F32.PACK_AB R0, RZ, R0 ;  /* 0x00000000ff00723e */ /* 0x000fc800000010ff */
[----:B------:R-:W-:Y:S01]  /*2650*/  PRMT R24, R0, 0x7610, R24 ;  /* 0x0000761000187816 */ /* 0x000fe20000000018 */
[----:B------:R-:W-:Y:S06]  /*2660*/  BRA `(.L_x_2334) ;  /* 0x0000000c00a47947 */ /* 0x000fec0003800000 */
.L_x_2335:
[----:B------:R-:W2:Y:S02]  /*2670*/  LDG.E.U16 R4, desc[UR36][R4.64] ;  /* 0x0000002404047981 */ /* 0x000ea4000c1e1500 */
[----:B--2---:R-:W0:Y:S02]  /*2680*/  I2F.S16 R0, R4 ;  /* 0x0000000400007306 */ /* 0x004e240000101400 */
[----:B0-----:R-:W-:-:S04]  /*2690*/  F2FP.BF16.F32.PACK_AB R0, RZ, R0 ;  /* 0x00000000ff00723e */ /* 0x001fc800000010ff */
[----:B------:R-:W-:Y:S01]  /*26a0*/  PRMT R24, R0, 0x7610, R24 ;  /* 0x0000761000187816 */ /* 0x000fe20000000018 */
[----:B------:R-:W-:Y:S06]  /*26b0*/  BRA `(.L_x_2334) ;  /* 0x0000000c00907947 */ /* 0x000fec0003800000 */
.L_x_2330:
        /* <DEDUP_REMOVED lines=9> */
.L_x_2338:
[----:B------:R-:W2:Y:S02]  /*2750*/  LDG.E.U16 R0, desc[UR36][R4.64] ;  /* 0x0000002404007981 */ /* 0x000ea4000c1e1500 */
[----:B--2---:R-:W-:-:S05]  /*2760*/  HADD2.F32 R0, -RZ, R0.H0_H0 ;  /* 0x20000000ff007230 */ /* 0x004fca0000004100 */
[----:B------:R-:W-:-:S04]  /*2770*/  F2FP.BF16.F32.PACK_AB R0, RZ, R0 ;  /* 0x00000000ff00723e */ /* 0x000fc800000010ff */
[----:B------:R-:W-:Y:S01]  /*2780*/  PRMT R24, R0, 0x7610, R24 ;  /* 0x0000761000187816 */ /* 0x000fe20000000018 */
[----:B------:R-:W-:Y:S06]  /*2790*/  BRA `(.L_x_2334) ;  /* 0x0000000c00587947 */ /* 0x000fec0003800000 */
.L_x_2337:
        /* <DEDUP_REMOVED lines=9> */
.L_x_2340:
[----:B------:R-:W2:Y:S02]  /*2830*/  LDG.E.U16 R4, desc[UR36][R4.64] ;  /* 0x0000002404047981 */ /* 0x000ea4000c1e1500 */
[----:B--2---:R-:W-:-:S05]  /*2840*/  HADD2.F32 R0, -RZ, R4.H0_H0 ;  /* 0x20000004ff007230 */ /* 0x004fca0000004100 */
[----:B------:R-:W-:-:S04]  /*2850*/  F2FP.BF16.F32.PACK_AB R0, RZ, R0 ;  /* 0x00000000ff00723e */ /* 0x000fc800000010ff */
[----:B------:R-:W-:Y:S01]  /*2860*/  PRMT R24, R0, 0x7610, R24 ;  /* 0x0000761000187816 */ /* 0x000fe20000000018 */
[----:B------:R-:W-:Y:S06]  /*2870*/  BRA `(.L_x_2334) ;  /* 0x0000000c00207947 */ /* 0x000fec0003800000 */
.L_x_2339:
        /* <DEDUP_REMOVED lines=13> */
.L_x_2329:
        /* <DEDUP_REMOVED lines=14> */
.L_x_2343:
        /* <DEDUP_REMOVED lines=13> */
.L_x_2342:
        /* <DEDUP_REMOVED lines=27> */
.L_x_2345:
        /* <DEDUP_REMOVED lines=15> */
.L_x_2344:
[----:B------:R0:W5:Y:S01]  /*2da0*/  LDG.E.U16 R24, desc[UR36][R4.64] ;  /* 0x0000002404187981 */ /* 0x000162000c1e1500 */
[----:B------:R-:W-:Y:S05]  /*2db0*/  BRA `(.L_x_2334) ;  /* 0x0000000400d07947 */ /* 0x000fea0003800000 */
.L_x_2341:
        /* <DEDUP_REMOVED lines=13> */
.L_x_2348:
        /* <DEDUP_REMOVED lines=21> */
.L_x_2352:
[----:B------:R-:W-:Y:S05]  /*2fe0*/  BSYNC.RECONVERGENT B1 ;  /* 0x0000000000017941 */ /* 0x000fea0003800200 */
.L_x_2351:
[----:B------:R-:W-:Y:S01]  /*2ff0*/  IMAD.SHL.U32 R0, R0, 0x100000, RZ ;  /* 0x0010000000007824 */ /* 0x000fe200078e00ff */
[----:B------:R-:W-:-:S04]  /*3000*/  LEA R3, R3, 0x3b800000, 0x17 ;  /* 0x3b80000003037811 */ /* 0x000fc800078eb8ff */
[----:B------:R-:W-:-:S07]  /*3010*/  LOP3.LUT R0, R3, R0, R7, 0xfe, !PT ;  /* 0x0000000003007212 */ /* 0x000fce00078efe07 */
.L_x_2350:
[----:B------:R-:W-:Y:S05]  /*3020*/  BSYNC.RECONVERGENT B0 ;  /* 0x0000000000007941 */ /* 0x000fea0003800200 */
.L_x_2349:
[----:B------:R-:W-:-:S04]  /*3030*/  F2FP.BF16.F32.PACK_AB R0, RZ, R0 ;  /* 0x00000000ff00723e */ /* 0x000fc800000010ff */
[----:B------:R-:W-:Y:S01]  /*3040*/  PRMT R24, R0, 0x7610, R24 ;  /* 0x0000761000187816 */ /* 0x000fe20000000018 */
[----:B------:R-:W-:Y:S06]  /*3050*/  BRA `(.L_x_2334) ;  /* 0x0000000400287947 */ /* 0x000fec0003800000 */
.L_x_2347:
        /* <DEDUP_REMOVED lines=21> */
.L_x_2356:
[----:B------:R-:W-:Y:S05]  /*31b0*/  BSYNC.RECONVERGENT B1 ;  /* 0x0000000000017941 */ /* 0x000fea0003800200 */
.L_x_2355:
[----:B------:R-:W-:Y:S01]  /*31c0*/  IMAD.SHL.U32 R0, R0, 0x200000, RZ ;  /* 0x0020000000007824 */ /* 0x000fe200078e00ff */
[----:B------:R-:W-:-:S04]  /*31d0*/  LEA R3, R3, 0x37800000, 0x17 ;  /* 0x3780000003037811 */ /* 0x000fc800078eb8ff */
[----:B------:R-:W-:-:S07]  /*31e0*/  LOP3.LUT R0, R3, R0, R7, 0xfe, !PT ;  /* 0x0000000003007212 */ /* 0x000fce00078efe07 */
.L_x_2354:
[----:B------:R-:W-:Y:S05]  /*31f0*/  BSYNC.RECONVERGENT B0 ;  /* 0x0000000000007941 */ /* 0x000fea0003800200 */
.L_x_2353:
[----:B------:R-:W-:-:S04]  /*3200*/  F2FP.BF16.F32.PACK_AB R0, RZ, R0 ;  /* 0x00000000ff00723e */ /* 0x000fc800000010ff */
[----:B------:R-:W-:Y:S01]  /*3210*/  PRMT R24, R0, 0x7610, R24 ;  /* 0x0000761000187816 */ /* 0x000fe20000000018 */
[----:B------:R-:W-:Y:S06]  /*3220*/  BRA `(.L_x_2334) ;  /* 0x0000000000b47947 */ /* 0x000fec0003800000 */
.L_x_2346:
        /* <DEDUP_REMOVED lines=14> */
.L_x_2360:
[----:B------:R-:W-:Y:S05]  /*3310*/  BSYNC.RECONVERGENT B0 ;  /* 0x0000000000007941 */ /* 0x000fea0003800200 */
.L_x_2359:
[----:B------:R-:W-:-:S04]  /*3320*/  F2FP.BF16.F32.PACK_AB R0, RZ, R0 ;  /* 0x00000000ff00723e */ /* 0x000fc800000010ff */
[----:B------:R-:W-:Y:S01]  /*3330*/  PRMT R24, R0, 0x7610, R24 ;  /* 0x0000761000187816 */ /* 0x000fe20000000018 */
[----:B------:R-:W-:Y:S06]  /*3340*/  BRA `(.L_x_2334) ;  /* 0x00000000006c7947 */ /* 0x000fec0003800000 */
.L_x_2333:
        /* <DEDUP_REMOVED lines=16> */
.L_x_2361:
[----:B------:R-:W-:Y:S01]  /*3450*/  PRMT R24, RZ, 0x7610, R24 ;  /* 0x00007610ff187816 */ /* 0x000fe20000000018 */
[----:B------:R-:W-:Y:S06]  /*3460*/  BRA `(.L_x_2334) ;  /* 0x0000000000247947 */ /* 0x000fec0003800000 */
.L_x_2358:
[----:B------:R-:W2:Y:S02]  /*3470*/  LDG.E.64 R4, desc[UR36][R4.64] ;  /* 0x0000002404047981 */ /* 0x000ea4000c1e1b00 */
[----:B--2---:R-:W0:Y:S02]  /*3480*/  I2F.U64 R0, R4 ;  /* 0x0000000400007312 */ /* 0x004e240000301000 */
[----:B0-----:R-:W-:-:S04]  /*3490*/  F2FP.BF16.F32.PACK_AB R0, RZ, R0 ;  /* 0x00000000ff00723e */ /* 0x001fc800000010ff */
[----:B------:R-:W-:Y:S01]  /*34a0*/  PRMT R24, R0, 0x7610, R24 ;  /* 0x0000761000187816 */ /* 0x000fe20000000018 */
[----:B------:R-:W-:Y:S06]  /*34b0*/  BRA `(.L_x_2334) ;  /* 0x0000000000107947 */ /* 0x000fec0003800000 */
.L_x_2357:
[----:B------:R-:W2:Y:S02]  /*34c0*/  LDG.E R4, desc[UR36][R4.64] ;  /* 0x0000002404047981 */ /* 0x000ea4000c1e1900 */
[----:B--2---:R-:W-:-:S04]  /*34d0*/  I2FP.F32.U32 R0, R4 ;  /* 0x0000000400007245 */ /* 0x004fc80000201000 */
[----:B------:R-:W-:-:S04]  /*34e0*/  F2FP.BF16.F32.PACK_AB R0, RZ, R0 ;  /* 0x00000000ff00723e */ /* 0x000fc800000010ff */
[----:B------:R-:W-:-:S07]  /*34f0*/  PRMT R24, R0, 0x7610, R24 ;  /* 0x0000761000187816 */ /* 0x000fce0000000018 */
.L_x_2334:
        /* <DEDUP_REMOVED lines=21> */
.L_x_2365:
[----:B------:R-:W2:Y:S02]  /*3650*/  LDG.E.U8 R4, desc[UR36][R4.64] ;  /* 0x0000002404047981 */ /* 0x000ea4000c1e1100 */
[----:B--2---:R-:W-:-:S04]  /*3660*/  I2FP.F32.U32 R0, R4 ;  /* 0x0000000400007245 */ /* 0x004fc80000201000 */
[----:B------:R-:W-:-:S04]  /*3670*/  F2FP.BF16.F32.PACK_AB R0, RZ, R0 ;  /* 0x00000000ff00723e */ /* 0x000fc800000010ff */
[----:B------:R-:W-:Y:S01]  /*3680*/  PRMT R22, R0, 0x7610, R22 ;  /* 0x0000761000167816 */ /* 0x000fe20000000016 */
[----:B------:R-:W-:Y:S06]  /*3690*/  BRA `(.L_x_2367) ;  /* 0x0000000c00e47947 */ /* 0x000fec0003800000 */
.L_x_2364:
        /* <DEDUP_REMOVED lines=11> */
.L_x_2369:
[----:B------:R-:W2:Y:S02]  /*3750*/  LDG.E R4, desc[UR36][R4.64] ;  /* 0x0000002404047981 */ /* 0x000ea4000c1e1900 */
[----:B--2---:R-:W-:-:S04]  /*3760*/  I2FP.F32.S32 R0, R4 ;  /* 0x0000000400007245 */ /* 0x004fc80000201400 */
[----:B------:R-:W-:-:S04]  /*3770*/  F2FP.BF16.F32.PACK_AB R0, RZ, R0 ;  /* 0x00000000ff00723e */ /* 0x000fc800000010ff */
[----:B------:R-:W-:Y:S01]  /*3780*/  PRMT R22, R0, 0x7610, R22 ;  /* 0x0000761000167816 */ /* 0x000fe20000000016 */
[----:B------:R-:W-:Y:S06]  /*3790*/  BRA `(.L_x_2367) ;  /* 0x0000000c00a47947 */ /* 0x000fec0003800000 */
.L_x_2368:
[----:B------:R-:W2:Y:S02]  /*37a0*/  LDG.E.U16 R4, desc[UR36][R4.64] ;  /* 0x0000002404047981 */ /* 0x000ea4000c1e1500 */
[----:B--2---:R-:W0:Y:S02]  /*37b0*/  I2F.S16 R0, R4 ;  /* 0x0000000400007306 */ /* 0x004e240000101400 */
[----:B0-----:R-:W-:-:S04]  /*37c0*/  F2FP.BF16.F32.PACK_AB R0, RZ, R0 ;  /* 0x00000000ff00723e */ /* 0x001fc800000010ff */
[----:B------:R-:W-:Y:S01]  /*37d0*/  PRMT R22, R0, 0x7610, R22 ;  /* 0x0000761000167816 */ /* 0x000fe20000000016 */
[----:B------:R-:W-:Y:S06]  /*37e0*/  BRA `(.L_x_2367) ;  /* 0x0000000c00907947 */ /* 0x000fec0003800000 */
.L_x_2363:
        /* <DEDUP_REMOVED lines=9> */
.L_x_2371:
[----:B------:R-:W2:Y:S02]  /*3880*/  LDG.E.U16 R0, desc[UR36][R4.64] ;  /* 0x0000002404007981 */ /* 0x000ea4000c1e1500 */
[----:B--2---:R-:W-:-:S05]  /*3890*/  HADD2.F32 R0, -RZ, R0.H0_H0 ;  /* 0x20000000ff007230 */ /* 0x004fca0000004100 */
[----:B------:R-:W-:-:S04]  /*38a0*/  F2FP.BF16.F32.PACK_AB R0, RZ, R0 ;  /* 0x00000000ff00723e */ /* 0x000fc800000010ff */
[----:B------:R-:W-:Y:S01]  /*38b0*/  PRMT R22, R0, 0x7610, R22 ;  /* 0x0000761000167816 */ /* 0x000fe20000000016 */
[----:B------:R-:W-:Y:S06]  /*38c0*/  BRA `(.L_x_2367) ;  /* 0x0000000c00587947 */ /* 0x000fec0003800000 */
.L_x_2370:
        /* <DEDUP_REMOVED lines=9> */
.L_x_2373:
[----:B------:R-:W2:Y:S02]  /*3960*/  LDG.E.U16 R4, desc[UR36][R4.64] ;  /* 0x0000002404047981 */ /* 0x000ea4000c1e1500 */
[----:B--2---:R-:W-:-:S05]  /*3970*/  HADD2.F32 R0, -RZ, R4.H0_H0 ;  /* 0x20000004ff007230 */ /* 0x004fca0000004100 */
[----:B------:R-:W-:-:S04]  /*3980*/  F2FP.BF16.F32.PACK_AB R0, RZ, R0 ;  /* 0x00000000ff00723e */ /* 0x000fc800000010ff */
[----:B------:R-:W-:Y:S01]  /*3990*/  PRMT R22, R0, 0x7610, R22 ;  /* 0x0000761000167816 */ /* 0x000fe20000000016 */
[----:B------:R-:W-:Y:S06]  /*39a0*/  BRA `(.L_x_2367) ;  /* 0x0000000c00207947 */ /* 0x000fec0003800000 */
.L_x_2372:
        /* <DEDUP_REMOVED lines=13> */
.L_x_2362:
        /* <DEDUP_REMOVED lines=14> */
.L_x_2376:
        /* <DEDUP_REMOVED lines=13> */
.L_x_2375:
        /* <DEDUP_REMOVED lines=27> */
.L_x_2378:
        /* <DEDUP_REMOVED lines=15> */
.L_x_2377:
[----:B------:R0:W5:Y:S01]  /*3ed0*/  LDG.E.U16 R22, desc[UR36][R4.64] ;  /* 0x0000002404167981 */ /* 0x000162000c1e1500 */
[----:B------:R-:W-:Y:S05]  /*3ee0*/  BRA `(.L_x_2367) ;  /* 0x0000000400d07947 */ /* 0x000fea0003800000 */
.L_x_2374:
        /* <DEDUP_REMOVED lines=13> */
.L_x_2381:
        /* <DEDUP_REMOVED lines=21> */
.L_x_2385:
[----:B------:R-:W-:Y:S05]  /*4110*/  BSYNC.RECONVERGENT B1 ;  /* 0x0000000000017941 */ /* 0x000fea0003800200 */
.L_x_2384:
[----:B------:R-:W-:Y:S01]  /*4120*/  IMAD.SHL.U32 R0, R0, 0x100000, RZ ;  /* 0x0010000000007824 */ /* 0x000fe200078e00ff */
[----:B------:R-:W-:-:S04]  /*4130*/  LEA R3, R3, 0x3b800000, 0x17 ;  /* 0x3b80000003037811 */ /* 0x000fc800078eb8ff */
[----:B------:R-:W-:-:S07]  /*4140*/  LOP3.LUT R0, R3, R0, R7, 0xfe, !PT ;  /* 0x0000000003007212 */ /* 0x000fce00078efe07 */
.L_x_2383:
[----:B------:R-:W-:Y:S05]  /*4150*/  BSYNC.RECONVERGENT B0 ;  /* 0x0000000000007941 */ /* 0x000fea0003800200 */
.L_x_2382:
[----:B------:R-:W-:-:S04]  /*4160*/  F2FP.BF16.F32.PACK_AB R0, RZ, R0 ;  /* 0x00000000ff00723e */ /* 0x000fc800000010ff */
[----:B------:R-:W-:Y:S01]  /*4170*/  PRMT R22, R0, 0x7610, R22 ;  /* 0x0000761000167816 */ /* 0x000fe20000000016 */
[----:B------:R-:W-:Y:S06]  /*4180*/  BRA `(.L_x_2367) ;  /* 0x0000000400287947 */ /* 0x000fec0003800000 */
.L_x_2380:
        /* <DEDUP_REMOVED lines=21> */
.L_x_2389:
[----:B------:R-:W-:Y:S05]  /*42e0*/  BSYNC.RECONVERGENT B1 ;  /* 0x0000000000017941 */ /* 0x000fea0003800200 */
.L_x_2388:
[----:B------:R-:W-:Y:S01]  /*42f0*/  IMAD.SHL.U32 R0, R0, 0x200000, RZ ;  /* 0x0020000000007824 */ /* 0x000fe200078e00ff */
[----:B------:R-:W-:-:S04]  /*4300*/  LEA R3, R3, 0x37800000, 0x17 ;  /* 0x3780000003037811 */ /* 0x000fc800078eb8ff */
[----:B------:R-:W-:-:S07]  /*4310*/  LOP3.LUT R0, R3, R0, R7, 0xfe, !PT ;  /* 0x0000000003007212 */ /* 0x000fce00078efe07 */
.L_x_2387:
[----:B------:R-:W-:Y:S05]  /*4320*/  BSYNC.RECONVERGENT B0 ;  /* 0x0000000000007941 */ /* 0x000fea0003800200 */
.L_x_2386:
[----:B------:R-:W-:-:S04]  /*4330*/  F2FP.BF16.F32.PACK_AB R0, RZ, R0 ;  /* 0x00000000ff00723e */ /* 0x000fc800000010ff */
[----:B------:R-:W-:Y:S01]  /*4340*/  PRMT R22, R0, 0x7610, R22 ;  /* 0x0000761000167816 */ /* 0x000fe20000000016 */
[----:B------:R-:W-:Y:S06]  /*4350*/  BRA `(.L_x_2367) ;  /* 0x0000000000b47947 */ /* 0x000fec0003800000 */
.L_x_2379:
        /* <DEDUP_REMOVED lines=14> */
.L_x_2393:
[----:B------:R-:W-:Y:S05]  /*4440*/  BSYNC.RECONVERGENT B0 ;  /* 0x0000000000007941 */ /* 0x000fea0003800200 */
.L_x_2392:
[----:B------:R-:W-:-:S04]  /*4450*/  F2FP.BF16.F32.PACK_AB R0, RZ, R0 ;  /* 0x00000000ff00723e */ /* 0x000fc800000010ff */
[----:B------:R-:W-:Y:S01]  /*4460*/  PRMT R22, R0, 0x7610, R22 ;  /* 0x0000761000167816 */ /* 0x000fe20000000016 */
[----:B------:R-:W-:Y:S06]  /*4470*/  BRA `(.L_x_2367) ;  /* 0x00000000006c7947 */ /* 0x000fec0003800000 */
.L_x_2366:
        /* <DEDUP_REMOVED lines=16> */
.L_x_2394:
[----:B------:R-:W-:Y:S01]  /*4580*/  PRMT R22, RZ, 0x7610, R22 ;  /* 0x00007610ff167816 */ /* 0x000fe20000000016 */
[----:B------:R-:W-:Y:S06]  /*4590*/  BRA `(.L_x_2367) ;  /* 0x0000000000247947 */ /* 0x000fec0003800000 */
.L_x_2391:
[----:B------:R-:W2:Y:S02]  /*45a0*/  LDG.E.64 R4, desc[UR36][R4.64] ;  /* 0x0000002404047981 */ /* 0x000ea4000c1e1b00 */
[----:B--2---:R-:W0:Y:S02]  /*45b0*/  I2F.U64 R0, R4 ;  /* 0x0000000400007312 */ /* 0x004e240000301000 */
[----:B0-----:R-:W-:-:S04]  /*45c0*/  F2FP.BF16.F32.PACK_AB R0, RZ, R0 ;  /* 0x00000000ff00723e */ /* 0x001fc800000010ff */
[----:B------:R-:W-:Y:S01]  /*45d0*/  PRMT R22, R0, 0x7610, R22 ;  /* 0x0000761000167816 */ /* 0x000fe20000000016 */
[----:B------:R-:W-:Y:S06]  /*45e0*/  BRA `(.L_x_2367) ;  /* 0x0000000000107947 */ /* 0x000fec0003800000 */
.L_x_2390:
[----:B------:R-:W2:Y:S02]  /*45f0*/  LDG.E R4, desc[UR36][R4.64] ;  /* 0x0000002404047981 */ /* 0x000ea4000c1e1900 */
[----:B--2---:R-:W-:-:S04]  /*4600*/  I2FP.F32.U32 R0, R4 ;  /* 0x0000000400007245 */ /* 0x004fc80000201000 */
[----:B------:R-:W-:-:S04]  /*4610*/  F2FP.BF16.F32.PACK_AB R0, RZ, R0 ;  /* 0x00000000ff00723e */ /* 0x000fc800000010ff */
[----:B------:R-:W-:-:S07]  /*4620*/  PRMT R22, R0, 0x7610, R22 ;  /* 0x0000761000167816 */ /* 0x000fce0000000016 */
.L_x_2367:
[----:B------:R-:W-:-:S07]  /*4630*/  VIADD R23, R23, 0x80 ;  /* 0x0000008017177836 */ /* 0x000fce0000000000 */
.L_x_2328:
[----:B------:R-:W-:Y:S05]  /*4640*/  BSYNC.RECONVERGENT B6 ;  /* 0x0000000000067941 */ /* 0x000fea0003800200 */
.L_x_2327:
        /* <DEDUP_REMOVED lines=27> */
.L_x_2400:
[----:B------:R-:W2:Y:S02]  /*4800*/  LDG.E.U8 R4, desc[UR36][R4.64] ;  /* 0x0000002404047981 */ /* 0x000ea4000c1e1100 */
[----:B--2---:R-:W-:-:S04]  /*4810*/  I2FP.F32.U32 R0, R4 ;  /* 0x0000000400007245 */ /* 0x004fc80000201000 */
[----:B------:R-:W-:-:S04]  /*4820*/  F2FP.BF16.F32.PACK_AB R0, RZ, R0 ;  /* 0x00000000ff00723e */ /* 0x000fc800000010ff */
[----:B------:R-:W-:Y:S01]  /*4830*/  PRMT R19, R0, 0x7610, R19 ;  /* 0x0000761000137816 */ /* 0x000fe20000000013 */
[----:B------:R-:W-:Y:S06]  /*4840*/  BRA `(.L_x_2402) ;  /* 0x0000000c00e47947 */ /* 0x000fec0003800000 */
.L_x_2399:
        /* <DEDUP_REMOVED lines=11> */
.L_x_2404:
[----:B------:R-:W2:Y:S02]  /*4900*/  LDG.E R4, desc[UR36][R4.64] ;  /* 0x0000002404047981 */ /* 0x000ea4000c1e1900 */
[----:B--2---:R-:W-:-:S04]  /*4910*/  I2FP.F32.S32 R0, R4 ;  /* 0x0000000400007245 */ /* 0x004fc80000201400 */
[----:B------:R-:W-:-:S04]  /*4920*/  F2FP.BF16.F32.PACK_AB R0, RZ, R0 ;  /* 0x00000000ff00723e */ /* 0x000fc800000010ff */
[----:B------:R-:W-:Y:S01]  /*4930*/  PRMT R19, R0, 0x7610, R19 ;  /* 0x0000761000137816 */ /* 0x000fe20000000013 */
[----:B------:R-:W-:Y:S06]  /*4940*/  BRA `(.L_x_2402) ;  /* 0x0000000c00a47947 */ /* 0x000fec0003800000 */
.L_x_2403:
[----:B------:R-:W2:Y:S02]  /*4950*/  LDG.E.U16 R4, desc[UR36][R4.64] ;  /* 0x0000002404047981 */ /* 0x000ea4000c1e1500 */
[----:B--2---:R-:W0:Y:S02]  /*4960*/  I2F.S16 R0, R4 ;  /* 0x0000000400007306 */ /* 0x004e240000101400 */
[----:B0-----:R-:W-:-:S04]  /*4970*/  F2FP.BF16.F32.PACK_AB R0, RZ, R0 ;  /* 0x00000000ff00723e */ /* 0x001fc800000010ff */
[----:B------:R-:W-:Y:S01]  /*4980*/  PRMT R19, R0, 0x7610, R19 ;  /* 0x0000761000137816 */ /* 0x000fe20000000013 */
[----:B------:R-:W-:Y:S06]  /*4990*/  BRA `(.L_x_2402) ;  /* 0x0000000c00907947 */ /* 0x000fec0003800000 */
.L_x_2398:
        /* <DEDUP_REMOVED lines=9> */
.L_x_2406:
[----:B------:R-:W2:Y:S02]  /*4a30*/  LDG.E.U16 R0, desc[UR36][R4.64] ;  /* 0x0000002404007981 */ /* 0x000ea4000c1e1500 */
[----:B--2---:R-:W-:-:S05]  /*4a40*/  HADD2.F32 R0, -RZ, R0.H0_H0 ;  /* 0x20000000ff007230 */ /* 0x004fca0000004100 */
[----:B------:R-:W-:-:S04]  /*4a50*/  F2FP.BF16.F32.PACK_AB R0, RZ, R0 ;  /* 0x00000000ff00723e */ /* 0x000fc800000010ff */
[----:B------:R-:W-:Y:S01]  /*4a60*/  PRMT R19, R0, 0x7610, R19 ;  /* 0x0000761000137816 */ /* 0x000fe20000000013 */
[----:B------:R-:W-:Y:S06]  /*4a70*/  BRA `(.L_x_2402) ;  /* 0x0000000c00587947 */ /* 0x000fec0003800000 */
.L_x_2405:
        /* <DEDUP_REMOVED lines=9> */
.L_x_2408:
[----:B------:R-:W2:Y:S02]  /*4b10*/  LDG.E.U16 R4, desc[UR36][R4.64] ;  /* 0x0000002404047981 */ /* 0x000ea4000c1e1500 */
[----:B--2---:R-:W-:-:S05]  /*4b20*/  HADD2.F32 R0, -RZ, R4.H0_H0 ;  /* 0x20000004ff007230 */ /* 0x004fca0000004100 */
[----:B------:R-:W-:-:S04]  /*4b30*/  F2FP.BF16.F32.PACK_AB R0, RZ, R0 ;  /* 0x00000000ff00723e */ /* 0x000fc800000010ff */
[----:B------:R-:W-:Y:S01]  /*4b40*/  PRMT R19, R0, 0x7610, R19 ;  /* 0x0000761000137816 */ /* 0x000fe20000000013 */
[----:B------:R-:W-:Y:S06]  /*4b50*/  BRA `(.L_x_2402) ;  /* 0x0000000c00207947 */ /* 0x000fec0003800000 */
.L_x_2407:
        /* <DEDUP_REMOVED lines=13> */
.L_x_2397:
        /* <DEDUP_REMOVED lines=14> */
.L_x_2411:
        /* <DEDUP_REMOVED lines=13> */
.L_x_2410:
        /* <DEDUP_REMOVED lines=27> */
.L_x_2413:
        /* <DEDUP_REMOVED lines=15> */
.L_x_2412:
[----:B------:R0:W5:Y:S01]  /*5080*/  LDG.E.U16 R19, desc[UR36][R4.64] ;  /* 0x0000002404137981 */ /* 0x000162000c1e1500 */
[----:B------:R-:W-:Y:S05]  /*5090*/  BRA `(.L_x_2402) ;  /* 0x0000000400d07947 */ /* 0x000fea0003800000 */
.L_x_2409:
        /* <DEDUP_REMOVED lines=13> */
.L_x_2416:
        /* <DEDUP_REMOVED lines=21> */
.L_x_2420:
[----:B------:R-:W-:Y:S05]  /*52c0*/  BSYNC.RECONVERGENT B1 ;  /* 0x0000000000017941 */ /* 0x000fea0003800200 */
.L_x_2419:
[----:B------:R-:W-:Y:S01]  /*52d0*/  IMAD.SHL.U32 R0, R0, 0x100000, RZ ;  /* 0x0010000000007824 */ /* 0x000fe200078e00ff */
[----:B------:R-:W-:-:S04]  /*52e0*/  LEA R3, R3, 0x3b800000, 0x17 ;  /* 0x3b80000003037811 */ /* 0x000fc800078eb8ff */
[----:B------:R-:W-:-:S07]  /*52f0*/  LOP3.LUT R0, R3, R0, R7, 0xfe, !PT ;  /* 0x0000000003007212 */ /* 0x000fce00078efe07 */
.L_x_2418:
[----:B------:R-:W-:Y:S05]  /*5300*/  BSYNC.RECONVERGENT B0 ;  /* 0x0000000000007941 */ /* 0x000fea0003800200 */
.L_x_2417:
[----:B------:R-:W-:-:S04]  /*5310*/  F2FP.BF16.F32.PACK_AB R0, RZ, R0 ;  /* 0x00000000ff00723e */ /* 0x000fc800000010ff */
[----:B------:R-:W-:Y:S01]  /*5320*/  PRMT R19, R0, 0x7610, R19 ;  /* 0x0000761000137816 */ /* 0x000fe20000000013 */
[----:B------:R-:W-:Y:S06]  /*5330*/  BRA `(.L_x_2402) ;  /* 0x0000000400287947 */ /* 0x000fec0003800000 */
.L_x_2415:
        /* <DEDUP_REMOVED lines=21> */
.L_x_2424:
[----:B------:R-:W-:Y:S05]  /*5490*/  BSYNC.RECONVERGENT B1 ;  /* 0x0000000000017941 */ /* 0x000fea0003800200 */
.L_x_2423:
[----:B------:R-:W-:Y:S01]  /*54a0*/  IMAD.SHL.U32 R0, R0, 0x200000, RZ ;  /* 0x0020000000007824 */ /* 0x000fe200078e00ff */
[----:B------:R-:W-:-:S04]  /*54b0*/  LEA R3, R3, 0x37800000, 0x17 ;  /* 0x3780000003037811 */ /* 0x000fc800078eb8ff */
[----:B------:R-:W-:-:S07]  /*54c0*/  LOP3.LUT R0, R3, R0, R7, 0xfe, !PT ;  /* 0x0000000003007212 */ /* 0x000fce00078efe07 */
.L_x_2422:
[----:B------:R-:W-:Y:S05]  /*54d0*/  BSYNC.RECONVERGENT B0 ;  /* 0x0000000000007941 */ /* 0x000fea0003800200 */
.L_x_2421:
[----:B------:R-:W-:-:S04]  /*54e0*/  F2FP.BF16.F32.PACK_AB R0, RZ, R0 ;  /* 0x00000000ff00723e */ /* 0x000fc800000010ff */
[----:B------:R-:W-:Y:S01]  /*54f0*/  PRMT R19, R0, 0x7610, R19 ;  /* 0x0000761000137816 */ /* 0x000fe20000000013 */
[----:B------:R-:W-:Y:S06]  /*5500*/  BRA `(.L_x_2402) ;  /* 0x0000000000b47947 */ /* 0x000fec0003800000 */
.L_x_2414:
        /* <DEDUP_REMOVED lines=14> */
.L_x_2428:
[----:B------:R-:W-:Y:S05]  /*55f0*/  BSYNC.RECONVERGENT B0 ;  /* 0x0000000000007941 */ /* 0x000fea0003800200 */
.L_x_2427:
[----:B------:R-:W-:-:S04]  /*5600*/  F2FP.BF16.F32.PACK_AB R0, RZ, R0 ;  /* 0x00000000ff00723e */ /* 0x000fc800000010ff */
[----:B------:R-:W-:Y:S01]  /*5610*/  PRMT R19, R0, 0x7610, R19 ;  /* 0x0000761000137816 */ /* 0x000fe20000000013 */
[----:B------:R-:W-:Y:S06]  /*5620*/  BRA `(.L_x_2402) ;  /* 0x00000000006c7947 */ /* 0x000fec0003800000 */
.L_x_2401:
        /* <DEDUP_REMOVED lines=16> */
.L_x_2429:
[----:B------:R-:W-:Y:S01]  /*5730*/  PRMT R19, RZ, 0x7610, R19 ;  /* 0x00007610ff137816 */ /* 0x000fe20000000013 */
[----:B------:R-:W-:Y:S06]  /*5740*/  BRA `(.L_x_2402) ;  /* 0x0000000000247947 */ /* 0x000fec0003800000 */
.L_x_2426:
[----:B------:R-:W2:Y:S02]  /*5750*/  LDG.E.64 R4, desc[UR36][R4.64] ;  /* 0x0000002404047981 */ /* 0x000ea4000c1e1b00 */
[----:B--2---:R-:W0:Y:S02]  /*5760*/  I2F.U64 R0, R4 ;  /* 0x0000000400007312 */ /* 0x004e240000301000 */
[----:B0-----:R-:W-:-:S04]  /*5770*/  F2FP.BF16.F32.PACK_AB R0, RZ, R0 ;  /* 0x00000000ff00723e */ /* 0x001fc800000010ff */
[----:B------:R-:W-:Y:S01]  /*5780*/  PRMT R19, R0, 0x7610, R19 ;  /* 0x0000761000137816 */ /* 0x000fe20000000013 */
[----:B------:R-:W-:Y:S06]  /*5790*/  BRA `(.L_x_2402) ;  /* 0x0000000000107947 */ /* 0x000fec0003800000 */
.L_x_2425:
[----:B------:R-:W2:Y:S02]  /*57a0*/  LDG.E R4, desc[UR36][R4.64] ;  /* 0x0000002404047981 */ /* 0x000ea4000c1e1900 */
[----:B--2---:R-:W-:-:S04]  /*57b0*/  I2FP.F32.U32 R0, R4 ;  /* 0x0000000400007245 */ /* 0x004fc80000201000 */
[----:B------:R-:W-:-:S04]  /*57c0*/  F2FP.BF16.F32.PACK_AB R0, RZ, R0 ;  /* 0x00000000ff00723e */ /* 0x000fc800000010ff */
[----:B------:R-:W-:-:S07]  /*57d0*/  PRMT R19, R0, 0x7610, R19 ;  /* 0x0000761000137816 */ /* 0x000fce0000000013 */
.L_x_2402:
[----:B------:R-:W1:Y:S01]  /*57e0*/  LDCU.U8 UR6, c[0x0][0x3a5] ;  /* 0x000074a0ff0677ac */ /* 0x000e620008000000 */
[----:B0-----:R-:W0:Y:S01]  /*57f0*/  LDC.64 R4, c[0x0][0x398] ;  /* 0x0000e600ff047b82 */ /* 0x001e220000000a00 */
[----:B------:R-:W2:Y:S01]  /*5800*/  LDCU UR5, c[0x0][0x3ac] ;  /* 0x00007580ff0577ac */ /* 0x000ea20008000800 */
[----:B-1----:R-:W-:-:S04]  /*5810*/  UPRMT UR4, UR6, 0x9910, URZ ;  /* 0x0000991006047896 */ /* 0x002fc800080000ff */
[----:B------:R-:W-:Y:S01]  /*5820*/  UISETP.GT.AND UP0, UPT, UR4, 0x9, UPT ;  /* 0x000000090400788c */ /* 0x000fe2000bf04270 */
[----:B--2---:R-:W-:-:S05]  /*5830*/  IMAD R17, R17, UR5, RZ ;  /* 0x0000000511117c24 */ /* 0x004fca000f8e02ff */
        /* <DEDUP_REMOVED lines=16> */
.L_x_2433:
[----:B------:R-:W2:Y:S02]  /*5940*/  LDG.E.U8 R4, desc[UR36][R4.64] ;  /* 0x0000002404047981 */ /* 0x000ea4000c1e1100 */
[----:B--2---:R-:W-:-:S04]  /*5950*/  I2FP.F32.U32 R0, R4 ;  /* 0x0000000400007245 */ /* 0x004fc80000201000 */
[----:B------:R-:W-:-:S04]  /*5960*/  F2FP.BF16.F32.PACK_AB R0, RZ, R0 ;  /* 0x00000000ff00723e */ /* 0x000fc800000010ff */
[----:B------:R-:W-:Y:S01]  /*5970*/  PRMT R17, R0, 0x7610, R17 ;  /* 0x0000761000117816 */ /* 0x000fe20000000011 */
[----:B------:R-:W-:Y:S06]  /*5980*/  BRA `(.L_x_2435) ;  /* 0x0000000c00e47947 */ /* 0x000fec0003800000 */
.L_x_2432:
        /* <DEDUP_REMOVED lines=11> */
.L_x_2437:
[----:B------:R-:W2:Y:S02]  /*5a40*/  LDG.E R4, desc[UR36][R4.64] ;  /* 0x0000002404047981 */ /* 0x000ea4000c1e1900 */
[----:B--2---:R-:W-:-:S04]  /*5a50*/  I2FP.F32.S32 R0, R4 ;  /* 0x0000000400007245 */ /* 0x004fc80000201400 */
[----:B------:R-:W-:-:S04]  /*5a60*/  F2FP.BF16.F32.PACK_AB R0, RZ, R0 ;  /* 0x00000000ff00723e */ /* 0x000fc800000010ff */
[----:B------:R-:W-:Y:S01]  /*5a70*/  PRMT R17, R0, 0x7610, R17 ;  /* 0x0000761000117816 */ /* 0x000fe20000000011 */
[----:B------:R-:W-:Y:S06]  /*5a80*/  BRA `(.L_x_2435) ;  /* 0x0000000c00a47947 */ /* 0x000fec0003800000 */
.L_x_2436:
[----:B------:R-:W2:Y:S02]  /*5a90*/  LDG.E.U16 R4, desc[UR36][R4.64] ;  /* 0x0000002404047981 */ /* 0x000ea4000c1e1500 */
[----:B--2---:R-:W0:Y:S02]  /*5aa0*/  I2F.S16 R0, R4 ;  /* 0x0000000400007306 */ /* 0x004e240000101400 */
[----:B0-----:R-:W-:-:S04]  /*5ab0*/  F2FP.BF16.F32.PACK_AB R0, RZ, R0 ;  /* 0x00000000ff00723e */ /* 0x001fc800000010ff */
[----:B------:R-:W-:Y:S01]  /*5ac0*/  PRMT R17, R0, 0x7610, R17 ;  /* 0x0000761000117816 */ /* 0x000fe20000000011 */
[----:B------:R-:W-:Y:S06]  /*5ad0*/  BRA `(.L_x_2435) ;  /* 0x0000000c00907947 */ /* 0x000fec0003800000 */
.L_x_2431:
        /* <DEDUP_REMOVED lines=9> */
.L_x_2439:
[----:B------:R-:W2:Y:S02]  /*5b70*/  LDG.E.U16 R0, desc[UR36][R4.64] ;  /* 0x0000002404007981 */ /* 0x000ea4000c1e1500 */
[----:B--2---:R-:W-:-:S05]  /*5b80*/  HADD2.F32 R0, -RZ, R0.H0_H0 ;  /* 0x20000000ff007230 */ /* 0x004fca0000004100 */
[----:B------:R-:W-:-:S04]  /*5b90*/  F2FP.BF16.F32.PACK_AB R0, RZ, R0 ;  /* 0x00000000ff00723e */ /* 0x000fc800000010ff */
[----:B------:R-:W-:Y:S01]  /*5ba0*/  PRMT R17, R0, 0x7610, R17 ;  /* 0x0000761000117816 */ /* 0x000fe20000000011 */
[----:B------:R-:W-:Y:S06]  /*5bb0*/  BRA `(.L_x_2435) ;  /* 0x0000000c00587947 */ /* 0x000fec0003800000 */
.L_x_2438:
        /* <DEDUP_REMOVED lines=9> */
.L_x_2441:
[----:B------:R-:W2:Y:S02]  /*5c50*/  LDG.E.U16 R4, desc[UR36][R4.64] ;  /* 0x0000002404047981 */ /* 0x000ea4000c1e1500 */
[----:B--2---:R-:W-:-:S05]  /*5c60*/  HADD2.F32 R0, -RZ, R4.H0_H0 ;  /* 0x20000004ff007230 */ /* 0x004fca0000004100 */
[----:B------:R-:W-:-:S04]  /*5c70*/  F2FP.BF16.F32.PACK_AB R0, RZ, R0 ;  /* 0x00000000ff00723e */ /* 0x000fc800000010ff */
[----:B------:R-:W-:Y:S01]  /*5c80*/  PRMT R17, R0, 0x7610, R17 ;  /* 0x0000761000117816 */ /* 0x000fe20000000011 */
[----:B------:R-:W-:Y:S06]  /*5c90*/  BRA `(.L_x_2435) ;  /* 0x0000000c00207947 */ /* 0x000fec0003800000 */
.L_x_2440:
        /* <DEDUP_REMOVED lines=13> */
.L_x_2430:
        /* <DEDUP_REMOVED lines=14> */
.L_x_2444:
        /* <DEDUP_REMOVED lines=13> */
.L_x_2443:
        /* <DEDUP_REMOVED lines=27> */
.L_x_2446:
        /* <DEDUP_REMOVED lines=15> */
.L_x_2445:
[----:B------:R0:W5:Y:S01]  /*61c0*/  LDG.E.U16 R17, desc[UR36][R4.64] ;  /* 0x0000002404117981 */ /* 0x000162000c1e1500 */
[----:B------:R-:W-:Y:S05]  /*61d0*/  BRA `(.L_x_2435) ;  /* 0x0000000400d07947 */ /* 0x000fea0003800000 */
.L_x_2442:
        /* <DEDUP_REMOVED lines=13> */
.L_x_2449:
        /* <DEDUP_REMOVED lines=21> */
.L_x_2453:
[----:B------:R-:W-:Y:S05]  /*6400*/  BSYNC.RECONVERGENT B1 ;  /* 0x0000000000017941 */ /* 0x000fea0003800200 */
.L_x_2452:
[----:B------:R-:W-:Y:S01]  /*6410*/  IMAD.SHL.U32 R0, R0, 0x100000, RZ ;  /* 0x0010000000007824 */ /* 0x000fe200078e00ff */
[----:B------:R-:W-:-:S04]  /*6420*/  LEA R3, R3, 0x3b800000, 0x17 ;  /* 0x3b80000003037811 */ /* 0x000fc800078eb8ff */
[----:B------:R-:W-:-:S07]  /*6430*/  LOP3.LUT R0, R3, R0, R7, 0xfe, !PT ;  /* 0x0000000003007212 */ /* 0x000fce00078efe07 */
.L_x_2451:
[----:B------:R-:W-:Y:S05]  /*6440*/  BSYNC.RECONVERGENT B0 ;  /* 0x0000000000007941 */ /* 0x000fea0003800200 */
.L_x_2450:
[----:B------:R-:W-:-:S04]  /*6450*/  F2FP.BF16.F32.PACK_AB R0, RZ, R0 ;  /* 0x00000000ff00723e */ /* 0x000fc800000010ff */
[----:B------:R-:W-:Y:S01]  /*6460*/  PRMT R17, R0, 0x7610, R17 ;  /* 0x0000761000117816 */ /* 0x000fe20000000011 */
[----:B------:R-:W-:Y:S06]  /*6470*/  BRA `(.L_x_2435) ;  /* 0x0000000400287947 */ /* 0x000fec0003800000 */
.L_x_2448:
        /* <DEDUP_REMOVED lines=21> */
.L_x_2457:
[----:B------:R-:W-:Y:S05]  /*65d0*/  BSYNC.RECONVERGENT B1 ;  /* 0x0000000000017941 */ /* 0x000fea0003800200 */
.L_x_2456:
[----:B------:R-:W-:Y:S01]  /*65e0*/  IMAD.SHL.U32 R0, R0, 0x200000, RZ ;  /* 0x0020000000007824 */ /* 0x000fe200078e00ff */
[----:B------:R-:W-:-:S04]  /*65f0*/  LEA R3, R3, 0x37800000, 0x17 ;  /* 0x3780000003037811 */ /* 0x000fc800078eb8ff */
[----:B------:R-:W-:-:S07]  /*6600*/  LOP3.LUT R0, R3, R0, R7, 0xfe, !PT ;  /* 0x0000000003007212 */ /* 0x000fce00078efe07 */
.L_x_2455:
[----:B------:R-:W-:Y:S05]  /*6610*/  BSYNC.RECONVERGENT B0 ;  /* 0x0000000000007941 */ /* 0x000fea0003800200 */
.L_x_2454:
[----:B------:R-:W-:-:S04]  /*6620*/  F2FP.BF16.F32.PACK_AB R0, RZ, R0 ;  /* 0x00000000ff00723e */ /* 0x000fc800000010ff */
[----:B------:R-:W-:Y:S01]  /*6630*/  PRMT R17, R0, 0x7610, R17 ;  /* 0x0000761000117816 */ /* 0x000fe20000000011 */
[----:B------:R-:W-:Y:S06]  /*6640*/  BRA `(.L_x_2435) ;  /* 0x0000000000b47947 */ /* 0x000fec0003800000 */
.L_x_2447:
        /* <DEDUP_REMOVED lines=14> */
.L_x_2461:
[----:B------:R-:W-:Y:S05]  /*6730*/  BSYNC.RECONVERGENT B0 ;  /* 0x0000000000007941 */ /* 0x000fea0003800200 */
.L_x_2460:
[----:B------:R-:W-:-:S04]  /*6740*/  F2FP.BF16.F32.PACK_AB R0, RZ, R0 ;  /* 0x00000000ff00723e */ /* 0x000fc800000010ff */
[----:B------:R-:W-:Y:S01]  /*6750*/  PRMT R17, R0, 0x7610, R17 ;  /* 0x0000761000117816 */ /* 0x000fe20000000011 */
[----:B------:R-:W-:Y:S06]  /*6760*/  BRA `(.L_x_2435) ;  /* 0x00000000006c7947 */ /* 0x000fec0003800000 */
.L_x_2434:
        /* <DEDUP_REMOVED lines=16> */
.L_x_2462:
[----:B------:R-:W-:Y:S01]  /*6870*/  PRMT R17, RZ, 0x7610, R17 ;  /* 0x00007610ff117816 */ /* 0x000fe20000000011 */
[----:B------:R-:W-:Y:S06]  /*6880*/  BRA `(.L_x_2435) ;  /* 0x0000000000247947 */ /* 0x000fec0003800000 */
.L_x_2459:
[----:B------:R-:W2:Y:S02]  /*6890*/  LDG.E.64 R4, desc[UR36][R4.64] ;  /* 0x0000002404047981 */ /* 0x000ea4000c1e1b00 */
[----:B--2---:R-:W0:Y:S02]  /*68a0*/  I2F.U64 R0, R4 ;  /* 0x0000000400007312 */ /* 0x004e240000301000 */
[----:B0-----:R-:W-:-:S04]  /*68b0*/  F2FP.BF16.F32.PACK_AB R0, RZ, R0 ;  /* 0x00000000ff00723e */ /* 0x001fc800000010ff */
[----:B------:R-:W-:Y:S01]  /*68c0*/  PRMT R17, R0, 0x7610, R17 ;  /* 0x0000761000117816 */ /* 0x000fe20000000011 */
[----:B------:R-:W-:Y:S06]  /*68d0*/  BRA `(.L_x_2435) ;  /* 0x0000000000107947 */ /* 0x000fec0003800000 */
.L_x_2458:
[----:B------:R-:W2:Y:S02]  /*68e0*/  LDG.E R4, desc[UR36][R4.64] ;  /* 0x0000002404047981 */ /* 0x000ea4000c1e1900 */
[----:B--2---:R-:W-:-:S04]  /*68f0*/  I2FP.F32.U32 R0, R4 ;  /* 0x0000000400007245 */ /* 0x004fc80000201000 */
[----:B------:R-:W-:-:S04]  /*6900*/  F2FP.BF16.F32.PACK_AB R0, RZ, R0 ;  /* 0x00000000ff00723e */ /* 0x000fc800000010ff */
[----:B------:R-:W-:-:S07]  /*6910*/  PRMT R17, R0, 0x7610, R17 ;  /* 0x0000761000117816 */ /* 0x000fce0000000011 */
.L_x_2435:
[----:B------:R-:W-:-:S07]  /*6920*/  VIADD R23, R23, 0x80 ;  /* 0x0000008017177836 */ /* 0x000fce0000000000 */
.L_x_2396:
[----:B------:R-:W-:Y:S05]  /*6930*/  BSYNC.RECONVERGENT B6 ;  /* 0x0000000000067941 */ /* 0x000fea0003800200 */
.L_x_2395:
        /* <DEDUP_REMOVED lines=27> */
.L_x_2468:
[----:B------:R-:W2:Y:S02]  /*6af0*/  LDG.E.U8 R4, desc[UR36][R4.64] ;  /* 0x0000002404047981 */ /* 0x000ea4000c1e1100 */
[----:B--2---:R-:W-:-:S04]  /*6b00*/  I2FP.F32.U32 R0, R4 ;  /* 0x0000000400007245 */ /* 0x004fc80000201000 */
[----:B------:R-:W-:-:S04]  /*6b10*/  F2FP.BF16.F32.PACK_AB R0, RZ, R0 ;  /* 0x00000000ff00723e */ /* 0x000fc800000010ff */
[----:B------:R-:W-:Y:S01]  /*6b20*/  PRMT R18, R0, 0x7610, R18 ;  /* 0x0000761000127816 */ /* 0x000fe20000000012 */
[----:B------:R-:W-:Y:S06]  /*6b30*/  BRA `(.L_x_2470) ;  /* 0x0000000c00e47947 */ /* 0x000fec0003800000 */
.L_x_2467:
        /* <DEDUP_REMOVED lines=11> */
.L_x_2472:
[----:B------:R-:W2:Y:S02]  /*6bf0*/  LDG.E R4, desc[UR36][R4.64] ;  /* 0x0000002404047981 */ /* 0x000ea4000c1e1900 */
[----:B--2---:R-:W-:-:S04]  /*6c00*/  I2FP.F32.S32 R0, R4 ;  /* 0x0000000400007245 */ /* 0x004fc80000201400 */
[----:B------:R-:W-:-:S04]  /*6c10*/  F2FP.BF16.F32.PACK_AB R0, RZ, R0 ;  /* 0x00000000ff00723e */ /* 0x000fc800000010ff */
[----:B------:R-:W-:Y:S01]  /*6c20*/  PRMT R18, R0, 0x7610, R18 ;  /* 0x0000761000127816 */ /* 0x000fe20000000012 */
[----:B------:R-:W-:Y:S06]  /*6c30*/  BRA `(.L_x_2470) ;  /* 0x0000000c00a47947 */ /* 0x000fec0003800000 */
.L_x_2471:
[----:B------:R-:W2:Y:S02]  /*6c40*/  LDG.E.U16 R4, desc[UR36][R4.64] ;  /* 0x0000002404047981 */ /* 0x000ea4000c1e1500 */
[----:B--2---:R-:W0:Y:S02]  /*6c50*/  I2F.S16 R0, R4 ;  /* 0x0000000400007306 */ /* 0x004e240000101400 */
[----:B0-----:R-:W-:-:S04]  /*6c60*/  F2FP.BF16.F32.PACK_AB R0, RZ, R0 ;  /* 0x00000000ff00723e */ /* 0x001fc800000010ff */
[----:B------:R-:W-:Y:S01]  /*6c70*/  PRMT R18, R0, 0x7610, R18 ;  /* 0x0000761000127816 */ /* 0x000fe20000000012 */
[----:B------:R-:W-:Y:S06]  /*6c80*/  BRA `(.L_x_2470) ;  /* 0x0000000c00907947 */ /* 0x000fec0003800000 */
.L_x_2466:
        /* <DEDUP_REMOVED lines=9> */
.L_x_2474:
[----:B------:R-:W2:Y:S02]  /*6d20*/  LDG.E.U16 R0, desc[UR36][R4.64] ;  /* 0x0000002404007981 */ /* 0x000ea4000c1e1500 */
[----:B--2---:R-:W-:-:S05]  /*6d30*/  HADD2.F32 R0, -RZ, R0.H0_H0 ;  /* 0x20000000ff007230 */ /* 0x004fca0000004100 */
[----:B------:R-:W-:-:S04]  /*6d40*/  F2FP.BF16.F32.PACK_AB R0, RZ, R0 ;  /* 0x00000000ff00723e */ /* 0x000fc800000010ff */
[----:B------:R-:W-:Y:S01]  /*6d50*/  PRMT R18, R0, 0x7610, R18 ;  /* 0x0000761000127816 */ /* 0x000fe20000000012 */
[----:B------:R-:W-:Y:S06]  /*6d60*/  BRA `(.L_x_2470) ;  /* 0x0000000c00587947 */ /* 0x000fec0003800000 */
.L_x_2473:
        /* <DEDUP_REMOVED lines=9> */
.L_x_2476:
[----:B------:R-:W2:Y:S02]  /*6e00*/  LDG.E.U16 R4, desc[UR36][R4.64] ;  /* 0x0000002404047981 */ /* 0x000ea4000c1e1500 */
[----:B--2---:R-:W-:-:S05]  /*6e10*/  HADD2.F32 R0, -RZ, R4.H0_H0 ;  /* 0x20000004ff007230 */ /* 0x004fca0000004100 */
[----:B------:R-:W-:-:S04]  /*6e20*/  F2FP.BF16.F32.PACK_AB R0, RZ, R0 ;  /* 0x00000000ff00723e */ /* 0x000fc800000010ff */
[----:B------:R-:W-:Y:S01]  /*6e30*/  PRMT R18, R0, 0x7610, R18 ;  /* 0x0000761000127816 */ /* 0x000fe20000000012 */
[----:B------:R-:W-:Y:S06]  /*6e40*/  BRA `(.L_x_2470) ;  /* 0x0000000c00207947 */ /* 0x000fec0003800000 */
.L_x_2475:
        /* <DEDUP_REMOVED lines=13> */
.L_x_2465:
        /* <DEDUP_REMOVED lines=14> */
.L_x_2479:
        /* <DEDUP_REMOVED lines=13> */
.L_x_2478:
        /* <DEDUP_REMOVED lines=27> */
.L_x_2481:
        /* <DEDUP_REMOVED lines=15> */
.L_x_2480:
[----:B------:R0:W5:Y:S01]  /*7370*/  LDG.E.U16 R18, desc[UR36][R4.64] ;  /* 0x0000002404127981 */ /* 0x000162000c1e1500 */
[----:B------:R-:W-:Y:S05]  /*7380*/  BRA `(.L_x_2470) ;  /* 0x0000000400d07947 */ /* 0x000fea0003800000 */
.L_x_2477:
        /* <DEDUP_REMOVED lines=13> */
.L_x_2484:
        /* <DEDUP_REMOVED lines=21> */
.L_x_2488:
[----:B------:R-:W-:Y:S05]  /*75b0*/  BSYNC.RECONVERGENT B1 ;  /* 0x0000000000017941 */ /* 0x000fea0003800200 */
.L_x_2487:
[----:B------:R-:W-:Y:S01]  /*75c0*/  IMAD.SHL.U32 R0, R0, 0x100000, RZ ;  /* 0x0010000000007824 */ /* 0x000fe200078e00ff */
[----:B------:R-:W-:-:S04]  /*75d0*/  LEA R3, R3, 0x3b800000, 0x17 ;  /* 0x3b80000003037811 */ /* 0x000fc800078eb8ff */
[----:B------:R-:W-:-:S07]  /*75e0*/  LOP3.LUT R0, R3, R0, R7, 0xfe, !PT ;  /* 0x0000000003007212 */ /* 0x000fce00078efe07 */
.L_x_2486:
[----:B------:R-:W-:Y:S05]  /*75f0*/  BSYNC.RECONVERGENT B0 ;  /* 0x0000000000007941 */ /* 0x000fea0003800200 */
.L_x_2485:
[----:B------:R-:W-:-:S04]  /*7600*/  F2FP.BF16.F32.PACK_AB R0, RZ, R0 ;  /* 0x00000000ff00723e */ /* 0x000fc800000010ff */
[----:B------:R-:W-:Y:S01]  /*7610*/  PRMT R18, R0, 0x7610, R18 ;  /* 0x0000761000127816 */ /* 0x000fe20000000012 */
[----:B------:R-:W-:Y:S06]  /*7620*/  BRA `(.L_x_2470) ;  /* 0x0000000400287947 */ /* 0x000fec0003800000 */
.L_x_2483:
        /* <DEDUP_REMOVED lines=21> */
.L_x_2492:
[----:B------:R-:W-:Y:S05]  /*7780*/  BSYNC.RECONVERGENT B1 ;  /* 0x0000000000017941 */ /* 0x000fea0003800200 */
.L_x_2491:
[----:B------:R-:W-:Y:S01]  /*7790*/  IMAD.SHL.U32 R0, R0, 0x200000, RZ ;  /* 0x0020000000007824 */ /* 0x000fe200078e00ff */
[----:B------:R-:W-:-:S04]  /*77a0*/  LEA R3, R3, 0x37800000, 0x17 ;  /* 0x3780000003037811 */ /* 0x000fc800078eb8ff */
[----:B------:R-:W-:-:S07]  /*77b0*/  LOP3.LUT R0, R3, R0, R7, 0xfe, !PT ;  /* 0x0000000003007212 */ /* 0x000fce00078efe07 */
.L_x_2490:
[----:B------:R-:W-:Y:S05]  /*77c0*/  BSYNC.RECONVERGENT B0 ;  /* 0x0000000000007941 */ /* 0x000fea0003800200 */
.L_x_2489:
[----:B------:R-:W-:-:S04]  /*77d0*/  F2FP.BF16.F32.PACK_AB R0, RZ, R0 ;  /* 0x00000000ff00723e */ /* 0x000fc800000010ff */
[----:B------:R-:W-:Y:S01]  /*77e0*/  PRMT R18, R0, 0x7610, R18 ;  /* 0x0000761000127816 */ /* 0x000fe20000000012 */
[----:B------:R-:W-:Y:S06]  /*77f0*/  BRA `(.L_x_2470) ;  /* 0x0000000000b47947 */ /* 0x000fec0003800000 */
.L_x_2482:
        /* <DEDUP_REMOVED lines=14> */
.L_x_2496:
[----:B------:R-:W-:Y:S05]  /*78e0*/  BSYNC.RECONVERGENT B0 ;  /* 0x0000000000007941 */ /* 0x000fea0003800200 */
.L_x_2495:
[----:B------:R-:W-:-:S04]  /*78f0*/  F2FP.BF16.F32.PACK_AB R0, RZ, R0 ;  /* 0x00000000ff00723e */ /* 0x000fc800000010ff */
[----:B------:R-:W-:Y:S01]  /*7900*/  PRMT R18, R0, 0x7610, R18 ;  /* 0x0000761000127816 */ /* 0x000fe20000000012 */
[----:B------:R-:W-:Y:S06]  /*7910*/  BRA `(.L_x_2470) ;  /* 0x00000000006c7947 */ /* 0x000fec0003800000 */
.L_x_2469:
        /* <DEDUP_REMOVED lines=16> */
.L_x_2497:
[----:B------:R-:W-:Y:S01]  /*7a20*/  PRMT R18, RZ, 0x7610, R18 ;  /* 0x00007610ff127816 */ /* 0x000fe20000000012 */
[----:B------:R-:W-:Y:S06]  /*7a30*/  BRA `(.L_x_2470) ;  /* 0x0000000000247947 */ /* 0x000fec0003800000 */
.L_x_2494:
[----:B------:R-:W2:Y:S02]  /*7a40*/  LDG.E.64 R4, desc[UR36][R4.64] ;  /* 0x0000002404047981 */ /* 0x000ea4000c1e1b00 */
[----:B--2---:R-:W0:Y:S02]  /*7a50*/  I2F.U64 R0, R4 ;  /* 0x0000000400007312 */ /* 0x004e240000301000 */
[----:B0-----:R-:W-:-:S04]  /*7a60*/  F2FP.BF16.F32.PACK_AB R0, RZ, R0 ;  /* 0x00000000ff00723e */ /* 0x001fc800000010ff */
[----:B------:R-:W-:Y:S01]  /*7a70*/  PRMT R18, R0, 0x7610, R18 ;  /* 0x0000761000127816 */ /* 0x000fe20000000012 */
[----:B------:R-:W-:Y:S06]  /*7a80*/  BRA `(.L_x_2470) ;  /* 0x0000000000107947 */ /* 0x000fec0003800000 */
.L_x_2493:
[----:B------:R-:W2:Y:S02]  /*7a90*/  LDG.E R4, desc[UR36][R4.64] ;  /* 0x0000002404047981 */ /* 0x000ea4000c1e1900 */
[----:B--2---:R-:W-:-:S04]  /*7aa0*/  I2FP.F32.U32 R0, R4 ;  /* 0x0000000400007245 */ /* 0x004fc80000201000 */
[----:B------:R-:W-:-:S04]  /*7ab0*/  F2FP.BF16.F32.PACK_AB R0, RZ, R0 ;  /* 0x00000000ff00723e */ /* 0x000fc800000010ff */
[----:B------:R-:W-:-:S07]  /*7ac0*/  PRMT R18, R0, 0x7610, R18 ;  /* 0x0000761000127816 */ /* 0x000fce0000000012 */
.L_x_2470:
        /* <DEDUP_REMOVED lines=21> */
.L_x_2501:
[----:B------:R-:W2:Y:S02]  /*7c20*/  LDG.E.U8 R4, desc[UR36][R4.64] ;  /* 0x0000002404047981 */ /* 0x000ea4000c1e1100 */
[----:B--2---:R-:W-:-:S04]  /*7c30*/  I2FP.F32.U32 R0, R4 ;  /* 0x0000000400007245 */ /* 0x004fc80000201000 */
[----:B------:R-:W-:Y:S01]  /*7c40*/  F2FP.BF16.F32.PACK_AB R0, RZ, R0 ;  /* 0x00000000ff00723e */ /* 0x000fe200000010ff */
[----:B------:R-:W-:Y:S06]  /*7c50*/  BRA `(.L_x_2464) ;  /* 0x0000000c00a87947 */ /* 0x000fec0003800000 */
.L_x_2500:
        /* <DEDUP_REMOVED lines=10> */
.L_x_2504:
[----:B------:R-:W2:Y:S02]  /*7d00*/  LDG.E R4, desc[UR36][R4.64] ;  /* 0x0000002404047981 */ /* 0x000ea4000c1e1900 */
[----:B--2---:R-:W-:-:S04]  /*7d10*/  I2FP.F32.S32 R0, R4 ;  /* 0x0000000400007245 */ /* 0x004fc80000201400 */
[----:B------:R-:W-:Y:S01]  /*7d20*/  F2FP.BF16.F32.PACK_AB R0, RZ, R0 ;  /* 0x00000000ff00723e */ /* 0x000fe200000010ff */
[----:B------:R-:W-:Y:S06]  /*7d30*/  BRA `(.L_x_2464) ;  /* 0x0000000c00707947 */ /* 0x000fec0003800000 */
.L_x_2503:
[----:B------:R-:W2:Y:S02]  /*7d40*/  LDG.E.U16 R4, desc[UR36][R4.64] ;  /* 0x0000002404047981 */ /* 0x000ea4000c1e1500 */
[----:B--2---:R-:W0:Y:S02]  /*7d50*/  I2F.S16 R0, R4 ;  /* 0x0000000400007306 */ /* 0x004e240000101400 */
[----:B0-----:R-:W-:Y:S01]  /*7d60*/  F2FP.BF16.F32.PACK_AB R0, RZ, R0 ;  /* 0x00000000ff00723e */ /* 0x001fe200000010ff */
[----:B------:R-:W-:Y:S06]  /*7d70*/  BRA `(.L_x_2464) ;  /* 0x0000000c00607947 */ /* 0x000fec0003800000 */
.L_x_2499:
        /* <DEDUP_REMOVED lines=9> */
.L_x_2506:
[----:B------:R-:W2:Y:S02]  /*7e10*/  LDG.E.U16 R0, desc[UR36][R4.64] ;  /* 0x0000002404007981 */ /* 0x000ea4000c1e1500 */
[----:B--2---:R-:W-:-:S05]  /*7e20*/  HADD2.F32 R0, -RZ, R0.H0_H0 ;  /* 0x20000000ff007230 */ /* 0x004fca0000004100 */
[----:B------:R-:W-:Y:S01]  /*7e30*/  F2FP.BF16.F32.PACK_AB R0, RZ, R0 ;  /* 0x00000000ff00723e */ /* 0x000fe200000010ff */
[----:B------:R-:W-:Y:S06]  /*7e40*/  BRA `(.L_x_2464) ;  /* 0x0000000c002c7947 */ /* 0x000fec0003800000 */
.L_x_2505:
        /* <DEDUP_REMOVED lines=9> */
.L_x_2508:
[----:B------:R-:W2:Y:S02]  /*7ee0*/  LDG.E.U16 R4, desc[UR36][R4.64] ;  /* 0x0000002404047981 */ /* 0x000ea4000c1e1500 */
[----:B--2---:R-:W-:-:S05]  /*7ef0*/  HADD2.F32 R0, -RZ, R4.H0_H0 ;  /* 0x20000004ff007230 */ /* 0x004fca0000004100 */
[----:B------:R-:W-:Y:S01]  /*7f00*/  F2FP.BF16.F32.PACK_AB R0, RZ, R0 ;  /* 0x00000000ff00723e */ /* 0x000fe200000010ff */
[----:B------:R-:W-:Y:S06]  /*7f10*/  BRA `(.L_x_2464) ;  /* 0x0000000800f87947 */ /* 0x000fec0003800000 */
.L_x_2507:
        /* <DEDUP_REMOVED lines=12> */
.L_x_2498:
        /* <DEDUP_REMOVED lines=13> */
.L_x_2511:
        /* <DEDUP_REMOVED lines=12> */
.L_x_2510:
        /* <DEDUP_REMOVED lines=27> */
.L_x_2513:
        /* <DEDUP_REMOVED lines=14> */
.L_x_2512:
[----:B------:R1:W5:Y:S01]  /*8400*/  LDG.E.U16 R0, desc[UR36][R4.64] ;  /* 0x0000002404007981 */ /* 0x000362000c1e1500 */
[----:B------:R-:W-:Y:S05]  /*8410*/  BRA `(.L_x_2464) ;  /* 0x0000000400b87947 */ /* 0x000fea0003800000 */
.L_x_2509:
        /* <DEDUP_REMOVED lines=12> */
.L_x_2516:
        /* <DEDUP_REMOVED lines=21> */
.L_x_2520:
[----:B------:R-:W-:Y:S05]  /*8630*/  BSYNC.RECONVERGENT B1 ;  /* 0x0000000000017941 */ /* 0x000fea0003800200 */
.L_x_2519:
[----:B------:R-:W-:Y:S01]  /*8640*/  IMAD.SHL.U32 R0, R0, 0x100000, RZ ;  /* 0x0010000000007824 */ /* 0x000fe200078e00ff */
[----:B------:R-:W-:-:S04]  /*8650*/  LEA R3, R3, 0x3b800000, 0x17 ;  /* 0x3b80000003037811 */ /* 0x000fc800078eb8ff */
[----:B------:R-:W-:-:S07]  /*8660*/  LOP3.LUT R0, R3, R0, R7, 0xfe, !PT ;  /* 0x0000000003007212 */ /* 0x000fce00078efe07 */
.L_x_2518:
[----:B------:R-:W-:Y:S05]  /*8670*/  BSYNC.RECONVERGENT B0 ;  /* 0x0000000000007941 */ /* 0x000fea0003800200 */
.L_x_2517:
[----:B------:R-:W-:Y:S01]  /*8680*/  F2FP.BF16.F32.PACK_AB R0, RZ, R0 ;  /* 0x00000000ff00723e */ /* 0x000fe200000010ff */
[----:B------:R-:W-:Y:S06]  /*8690*/  BRA `(.L_x_2464) ;  /* 0x0000000400187947 */ /* 0x000fec0003800000 */
.L_x_2515:
        /* <DEDUP_REMOVED lines=21> */
.L_x_2524:
[----:B------:R-:W-:Y:S05]  /*87f0*/  BSYNC.RECONVERGENT B1 ;  /* 0x0000000000017941 */ /* 0x000fea0003800200 */
.L_x_2523:
[----:B------:R-:W-:Y:S01]  /*8800*/  IMAD.SHL.U32 R0, R0, 0x200000, RZ ;  /* 0x0020000000007824 */ /* 0x000fe200078e00ff */
[----:B------:R-:W-:-:S04]  /*8810*/  LEA R3, R3, 0x37800000, 0x17 ;  /* 0x3780000003037811 */ /* 0x000fc800078eb8ff */
[----:B------:R-:W-:-:S07]  /*8820*/  LOP3.LUT R0, R3, R0, R7, 0xfe, !PT ;  /* 0x0000000003007212 */ /* 0x000fce00078efe07 */
.L_x_2522:
[----:B------:R-:W-:Y:S05]  /*8830*/  BSYNC.RECONVERGENT B0 ;  /* 0x0000000000007941 */ /* 0x000fea0003800200 */
.L_x_2521:
[----:B------:R-:W-:Y:S01]  /*8840*/  F2FP.BF16.F32.PACK_AB R0, RZ, R0 ;  /* 0x00000000ff00723e */ /* 0x000fe200000010ff */
[----:B------:R-:W-:Y:S06]  /*8850*/  BRA `(.L_x_2464) ;  /* 0x0000000000a87947 */ /* 0x000fec0003800000 */
.L_x_2514:
        /* <DEDUP_REMOVED lines=14> */
.L_x_2528:
[----:B------:R-:W-:Y:S05]  /*8940*/  BSYNC.RECONVERGENT B0 ;  /* 0x0000000000007941 */ /* 0x000fea0003800200 */
.L_x_2527:
[----:B------:R-:W-:Y:S01]  /*8950*/  F2FP.BF16.F32.PACK_AB R0, RZ, R0 ;  /* 0x00000000ff00723e */ /* 0x000fe200000010ff */
[----:B------:R-:W-:Y:S06]  /*8960*/  BRA `(.L_x_2464) ;  /* 0x0000000000647947 */ /* 0x000fec0003800000 */
.L_x_2502:
        /* <DEDUP_REMOVED lines=16> */
.L_x_2529:
[----:B------:R-:W-:Y:S01]  /*8a70*/  PRMT R0, RZ, 0x7610, R0 ;  /* 0x00007610ff007816 */ /* 0x000fe20000000000 */
[----:B------:R-:W-:Y:S06]  /*8a80*/  BRA `(.L_x_2464) ;  /* 0x00000000001c7947 */ /* 0x000fec0003800000 */
.L_x_2526:
[----:B------:R-:W2:Y:S02]  /*8a90*/  LDG.E.64 R4, desc[UR36][R4.64] ;  /* 0x0000002404047981 */ /* 0x000ea4000c1e1b00 */
[----:B--2---:R-:W0:Y:S02]  /*8aa0*/  I2F.U64 R0, R4 ;  /* 0x0000000400007312 */ /* 0x004e240000301000 */
[----:B0-----:R-:W-:Y:S01]  /*8ab0*/  F2FP.BF16.F32.PACK_AB R0, RZ, R0 ;  /* 0x00000000ff00723e */ /* 0x001fe200000010ff */
[----:B------:R-:W-:Y:S06]  /*8ac0*/  BRA `(.L_x_2464) ;  /* 0x00000000000c7947 */ /* 0x000fec0003800000 */
.L_x_2525:
[----:B------:R-:W2:Y:S02]  /*8ad0*/  LDG.E R4, desc[UR36][R4.64] ;  /* 0x0000002404047981 */ /* 0x000ea4000c1e1900 */
[----:B--2---:R-:W-:-:S04]  /*8ae0*/  I2FP.F32.U32 R0, R4 ;  /* 0x0000000400007245 */ /* 0x004fc80000201000 */
[----:B------:R-:W-:-:S07]  /*8af0*/  F2FP.BF16.F32.PACK_AB R0, RZ, R0 ;  /* 0x00000000ff00723e */ /* 0x000fce00000010ff */
.L_x_2464:
[----:B------:R-:W-:Y:S05]  /*8b00*/  BSYNC.RECONVERGENT B6 ;  /* 0x0000000000067941 */ /* 0x000fea0003800200 */
.L_x_2463:
[C---:B01----:R-:W-:Y:S01]  /*8b10*/  VIADD R5, R25.reuse, 0x100 ;  /* 0x0000010019057836 */ /* 0x043fe20000000000 */
[CC--:B------:R-:W-:Y:S01]  /*8b20*/  ISETP.GE.AND P0, PT, R25.reuse, R16.reuse, PT ;  /* 0x000000101900720c */ /* 0x0c0fe20003f06270 */
[C---:B------:R-:W-:Y:S01]  /*8b30*/  VIADD R23, R25.reuse, 0x80 ;  /* 0x0000008019177836 */ /* 0x040fe20000000000 */
[----:B------:R-:W-:Y:S01]  /*8b40*/  BSSY.RECONVERGENT B6, `(.L_x_2530) ;  /* 0x0000123000067945 */ /* 0x000fe20003800200 */
[----:B------:R-:W-:Y:S01]  /*8b50*/  VIADD R7, R25, 0x180 ;  /* 0x0000018019077836 */ /* 0x000fe20000000000 */
[-C--:B------:R-:W-:Y:S02]  /*8b60*/  ISETP.GE.AND P2, PT, R5, R16.reuse, PT ;  /* 0x000000100500720c */ /* 0x080fe40003f46270 */
[-C--:B------:R-:W-:Y:S02]  /*8b70*/  ISETP.GE.AND P1, PT, R23, R16.reuse, PT ;  /* 0x000000101700720c */ /* 0x080fe40003f26270 */
[----:B------:R-:W-:-:S05]  /*8b80*/  ISETP.GE.AND P3, PT, R7, R16, PT ;  /* 0x000000100700720c */ /* 0x000fca0003f66270 */
[----:B-----5:R-:W-:Y:S02]  /*8b90*/  @!P0 IMAD.U32 R27, R27, 0x10000, RZ ;  /* 0x000100001b1b8824 */ /* 0x020fe400078e00ff */
[----:B------:R-:W-:Y:S02]  /*8ba0*/  @!P0 IMAD.U32 R26, R26, 0x10000, RZ ;  /* 0x000100001a1a8824 */ /* 0x000fe400078e00ff */
[----:B------:R-:W-:Y:S02]  /*8bb0*/  @!P2 IMAD.U32 R17, R17, 0x10000, RZ ;  /* 0x000100001111a824 */ /* 0x000fe400078e00ff */
[----:B------:R-:W-:Y:S02]  /*8bc0*/  @!P2 IMAD.U32 R4, R19, 0x10000, RZ ;  /* 0x000100001304a824 */ /* 0x000fe400078e00ff */
[----:B------:R-:W-:Y:S01]  /*8bd0*/  @!P0 FMUL.FTZ R26, R27, R26 ;  /* 0x0000001a1b1a8220 */ /* 0x000fe20000410000 */
[----:B------:R-:W-:Y:S02]  /*8be0*/  @!P1 IMAD.U32 R24, R24, 0x10000, RZ ;  /* 0x0001000018189824 */ /* 0x000fe400078e00ff */
[----:B------:R-:W-:Y:S01]  /*8bf0*/  @!P2 FMUL.FTZ R4, R4, R17 ;  /* 0x000000110404a220 */ /* 0x000fe20000410000 */
[----:B------:R-:W-:Y:S01]  /*8c00*/  @!P1 IMAD.U32 R5, R22, 0x10000, RZ ;  /* 0x0001000016059824 */ /* 0x000fe200078e00ff */
[----:B------:R-:W0:Y:S01]  /*8c10*/  LDC.U8 R17, c[0x0][0x3b0] ;  /* 0x0000ec00ff117b82 */ /* 0x000e220000000000 */
[----:B------:R-:W-:Y:S01]  /*8c20*/  @!P3 IMAD.U32 R6, R18, 0x10000, RZ ;  /* 0x000100001206b824 */ /* 0x000fe200078e00ff */
[----:B------:R1:W2:Y:S01]  /*8c30*/  @!P0 F2F.BF16.F32 R3, R26 ;  /* 0x0000001a00038304 */ /* 0x0002a20000202000 */
[----:B------:R-:W-:-:S02]  /*8c40*/  @!P3 IMAD.U32 R7, R0, 0x10000, RZ ;  /* 0x000100000007b824 */ /* 0x000fc400078e00ff */
[----:B------:R-:W-:Y:S02]  /*8c50*/  @!P1 FMUL.FTZ R5, R24, R5 ;  /* 0x0000000518059220 */ /* 0x000fe40000410000 */
[----:B------:R-:W-:-:S03]  /*8c60*/  @!P3 FMUL.FTZ R6, R6, R7 ;  /* 0x000000070606b220 */ /* 0x000fc60000410000 */
[----:B------:R1:W3:Y:S08]  /*8c70*/  @!P1 F2F.BF16.F32 R22, R5 ;  /* 0x0000000500169304 */ /* 0x0002f00000202000 */
[----:B------:R1:W4:Y:S08]  /*8c80*/  @!P2 F2F.BF16.F32 R18, R4 ;  /* 0x000000040012a304 */ /* 0x0003300000202000 */
[----:B------:R1:W0:Y:S01]  /*8c90*/  @!P3 F2F.BF16.F32 R19, R6 ;  /* 0x000000060013b304 */ /* 0x0002220000202000 */
[----:B--23--:R-:W-:Y:S05]  /*8ca0*/  @P0 BRA `(.L_x_2531) ;  /* 0x0000001000300947 */ /* 0x00cfea0003800000 */
[----:B------:R-:W2:Y:S01]  /*8cb0*/  LDCU UR4, c[0x0][0x3b4] ;  /* 0x00007680ff0477ac */ /* 0x000ea20008000800 */
[----:B------:R-:W3:Y:S01]  /*8cc0*/  LDC.64 R8, c[0x0][0x388] ;  /* 0x0000e200ff087b82 */ /* 0x000ee20000000a00 */
[----:B------:R-:W-:Y:S01]  /*8cd0*/  IMAD R0, R2, 0x200, R25 ;  /* 0x0000020002007824 */ /* 0x000fe200078e0219 */
[----:B01----:R-:W-:-:S03]  /*8ce0*/  PRMT R4, R17, 0x9910, RZ ;  /* 0x0000991011047816 */ /* 0x003fc600000000ff */
[----:B--2---:R-:W-:Y:S02]  /*8cf0*/  IMAD R5, R0, UR4, RZ ;  /* 0x0000000400057c24 */ /* 0x004fe4000f8e02ff */
[----:B------:R-:W-:-:S05]  /*8d00*/  IMAD.MOV.U32 R0, RZ, RZ, R4 ;  /* 0x000000ffff007224 */ /* 0x000fca00078e0004 */
[----:B------:R-:W-:Y:S02]  /*8d10*/  ISETP.GT.AND P0, PT, R0, 0x9, PT ;  /* 0x000000090000780c */ /* 0x000fe40003f04270 */
[----:B---3--:R-:W-:-:S05]  /*8d20*/  IADD3 R8, P1, PT, R5, R8, RZ ;  /* 0x0000000805087210 */ /* 0x008fca0007f3e0ff */
        /* <DEDUP_REMOVED lines=15> */
.L_x_2535:
[----:B------:R-:W-:Y:S02]  /*8e20*/  IMAD.U32 R5, R3, 0x10000, RZ ;  /* 0x0001000003057824 */ /* 0x000fe400078e00ff */
[----:B------:R-:W-:-:S04]  /*8e30*/  IMAD.MOV.U32 R25, RZ, RZ, R23 ;  /* 0x000000ffff197224 */ /* 0x000fc800078e0017 */
[----:B------:R-:W0:Y:S02]  /*8e40*/  F2I.S64.TRUNC R4, R5 ;  /* 0x0000000500047311 */ /* 0x000e24000020d900 */
[----:B0-----:R0:W-:Y:S01]  /*8e50*/  STG.E.U8 desc[UR36][R8.64], R4 ;  /* 0x0000000408007986 */ /* 0x0011e2000c101124 */
[----:B------:R-:W-:Y:S05]  /*8e60*/  BRA `(.L_x_2531) ;  /* 0x0000000c00c07947 */ /* 0x000fea0003800000 */
.L_x_2534:
        /* <DEDUP_REMOVED lines=11> */
.L_x_2538:
[----:B------:R-:W-:Y:S02]  /*8f20*/  IMAD.U32 R3, R3, 0x10000, RZ ;  /* 0x0001000003037824 */ /* 0x000fe400078e00ff */
[----:B------:R-:W-:-:S04]  /*8f30*/  IMAD.MOV.U32 R25, RZ, RZ, R23 ;  /* 0x000000ffff197224 */ /* 0x000fc800078e0017 */
[----:B------:R-:W0:Y:S02]  /*8f40*/  F2I.FTZ.TRUNC.NTZ R3, R3 ;  /* 0x0000000300037305 */ /* 0x000e24000021f100 */
[----:B0-----:R0:W-:Y:S01]  /*8f50*/  STG.E desc[UR36][R8.64], R3 ;  /* 0x0000000308007986 */ /* 0x0011e2000c101924 */
[----:B------:R-:W-:Y:S05]  /*8f60*/  BRA `(.L_x_2531) ;  /* 0x0000000c00807947 */ /* 0x000fea0003800000 */
.L_x_2537:
[----:B------:R-:W-:Y:S02]  /*8f70*/  IMAD.U32 R3, R3, 0x10000, RZ ;  /* 0x0001000003037824 */ /* 0x000fe400078e00ff */
[----:B------:R-:W-:-:S04]  /*8f80*/  IMAD.MOV.U32 R25, RZ, RZ, R23 ;  /* 0x000000ffff197224 */ /* 0x000fc800078e0017 */
[----:B------:R-:W0:Y:S02]  /*8f90*/  F2I.FTZ.TRUNC.NTZ R3, R3 ;  /* 0x0000000300037305 */ /* 0x000e24000021f100 */
[----:B0-----:R0:W-:Y:S01]  /*8fa0*/  STG.E.U16 desc[UR36][R8.64], R3 ;  /* 0x0000000308007986 */ /* 0x0011e2000c101524 */
[----:B------:R-:W-:Y:S05]  /*8fb0*/  BRA `(.L_x_2531) ;  /* 0x0000000c006c7947 */ /* 0x000fea0003800000 */
.L_x_2533:
        /* <DEDUP_REMOVED lines=10> */
.L_x_2540:
[----:B------:R-:W-:Y:S02]  /*9060*/  IMAD.U32 R0, R3, 0x10000, RZ ;  /* 0x0001000003007824 */ /* 0x000fe400078e00ff */
[----:B------:R-:W-:-:S03]  /*9070*/  IMAD.MOV.U32 R25, RZ, RZ, R23 ;  /* 0x000000ffff197224 */ /* 0x000fc600078e0017 */
[----:B------:R-:W-:-:S05]  /*9080*/  F2FP.F16.F32.PACK_AB R0, RZ, R0 ;  /* 0x00000000ff00723e */ /* 0x000fca00000000ff */
[----:B------:R2:W-:Y:S01]  /*9090*/  STG.E.U16 desc[UR36][R8.64], R0 ;  /* 0x0000000008007986 */ /* 0x0005e2000c101524 */
[----:B------:R-:W-:Y:S05]  /*90a0*/  BRA `(.L_x_2531) ;  /* 0x0000000c00307947 */ /* 0x000fea0003800000 */
.L_x_2539:
        /* <DEDUP_REMOVED lines=11> */
.L_x_2542:
[----:B------:R-:W-:Y:S02]  /*9160*/  IMAD.U32 R3, R3, 0x10000, RZ ;  /* 0x0001000003037824 */ /* 0x000fe400078e00ff */
[----:B------:R-:W-:-:S03]  /*9170*/  IMAD.MOV.U32 R25, RZ, RZ, R23 ;  /* 0x000000ffff197224 */ /* 0x000fc600078e0017 */
[----:B------:R-:W-:-:S04]  /*9180*/  F2FP.F16.F32.PACK_AB R3, RZ, R3 ;  /* 0x00000003ff03723e */ /* 0x000fc800000000ff */
[----:B------:R-:W-:-:S05]  /*9190*/  PRMT R3, R3, 0x5410, RZ ;  /* 0x0000541003037816 */ /* 0x000fca00000000ff */
[----:B------:R0:W-:Y:S01]  /*91a0*/  STG.E desc[UR36][R8.64], R3 ;  /* 0x0000000308007986 */ /* 0x0001e2000c101924 */
[----:B------:R-:W-:Y:S05]  /*91b0*/  BRA `(.L_x_2531) ;  /* 0x0000000800ec7947 */ /* 0x000fea0003800000 */
.L_x_2541:
[----:B------:R-:W-:Y:S02]  /*91c0*/  IMAD.U32 R4, R3, 0x10000, RZ ;  /* 0x0001000003047824 */ /* 0x000fe400078e00ff */
[----:B------:R-:W-:Y:S02]  /*91d0*/  IMAD.MOV.U32 R25, RZ, RZ, R23 ;  /* 0x000000ffff197224 */ /* 0x000fe400078e0017 */
[----:B------:R-:W-:-:S06]  /*91e0*/  FMUL.FTZ R4, R4, 1 ;  /* 0x3f80000004047820 */ /* 0x000fcc0000410000 */
[----:B------:R-:W0:Y:S02]  /*91f0*/  F2F.F64.F32 R4, R4 ;  /* 0x0000000400047310 */ /* 0x000e240000201800 */
[----:B0-----:R0:W-:Y:S01]  /*9200*/  STG.E.64 desc[UR36][R8.64], R4 ;  /* 0x0000000408007986 */ /* 0x0011e2000c101b24 */
[----:B------:R-:W-:Y:S05]  /*9210*/  BRA `(.L_x_2531) ;  /* 0x0000000800d47947 */ /* 0x000fea0003800000 */
.L_x_2532:
        /* <DEDUP_REMOVED lines=14> */
.L_x_2545:
[----:B------:R-:W-:Y:S01]  /*9300*/  IMAD.U32 R3, R3, 0x10000, RZ ;  /* 0x0001000003037824 */ /* 0x000fe200078e00ff */
[----:B------:R-:W-:Y:S01]  /*9310*/  CS2R R6, SRZ ;  /* 0x0000000000067805 */ /* 0x000fe2000001ff00 */
[----:B------:R-:W-:Y:S02]  /*9320*/  IMAD.MOV.U32 R25, RZ, RZ, R23 ;  /* 0x000000ffff197224 */ /* 0x000fe400078e0017 */
[----:B------:R-:W-:-:S04]  /*9330*/  FMUL.FTZ R3, R3, 1 ;  /* 0x3f80000003037820 */ /* 0x000fc80000410000 */
[----:B------:R-:W0:Y:S02]  /*9340*/  F2F.F64.F32 R4, R3 ;  /* 0x0000000300047310 */ /* 0x000e240000201800 */
[----:B0-----:R0:W-:Y:S01]  /*9350*/  STG.E.128 desc[UR36][R8.64], R4 ;  /* 0x0000000408007986 */ /* 0x0011e2000c101d24 */
[----:B------:R-:W-:Y:S05]  /*9360*/  BRA `(.L_x_2531) ;  /* 0x0000000800807947 */ /* 0x000fea0003800000 */
.L_x_2544:
        /* <DEDUP_REMOVED lines=19> */
.L_x_2549:
[----:B------:R-:W-:Y:S05]  /*94a0*/  BSYNC.RECONVERGENT B0 ;  /* 0x0000000000007941 */ /* 0x000fea0003800200 */
.L_x_2548:
[----:B------:R-:W-:Y:S01]  /*94b0*/  LOP3.LUT R5, R0, 0x80, R5, 0xf8, !PT ;  /* 0x0000008000057812 */ /* 0x000fe200078ef805 */
[----:B------:R-:W-:-:S04]  /*94c0*/  IMAD.MOV.U32 R25, RZ, RZ, R23 ;  /* 0x000000ffff197224 */ /* 0x000fc800078e0017 */
[----:B------:R0:W-:Y:S01]  /*94d0*/  STG.E.U8 desc[UR36][R8.64], R5 ;  /* 0x0000000508007986 */ /* 0x0001e2000c101124 */
[----:B------:R-:W-:Y:S05]  /*94e0*/  BRA `(.L_x_2531) ;  /* 0x0000000800207947 */ /* 0x000fea0003800000 */
.L_x_2547:
        /* <DEDUP_REMOVED lines=15> */
.L_x_2551:
[----:B------:R-:W-:Y:S05]  /*95e0*/  BSYNC.RECONVERGENT B0 ;  /* 0x0000000000007941 */ /* 0x000fea0003800200 */
.L_x_2550:
[----:B------:R-:W-:Y:S01]  /*95f0*/  LOP3.LUT R5, R0, 0x80, R5, 0xf8, !PT ;  /* 0x0000008000057812 */ /* 0x000fe200078ef805 */
[----:B------:R-:W-:-:S04]  /*9600*/  IMAD.MOV.U32 R25, RZ, RZ, R23 ;  /* 0x000000ffff197224 */ /* 0x000fc800078e0017 */
[----:B------:R0:W-:Y:S01]  /*9610*/  STG.E.U8 desc[UR36][R8.64], R5 ;  /* 0x0000000508007986 */ /* 0x0001e2000c101124 */
[----:B------:R-:W-:Y:S05]  /*9620*/  BRA `(.L_x_2531) ;  /* 0x0000000400d07947 */ /* 0x000fea0003800000 */
.L_x_2546:
[----:B------:R0:W-:Y:S01]  /*9630*/  STG.E.U16 desc[UR36][R8.64], R3 ;  /* 0x0000000308007986 */ /* 0x0001e2000c101524 */
[----:B------:R-:W-:Y:S01]  /*9640*/  IMAD.MOV.U32 R25, RZ, RZ, R23 ;  /* 0x000000ffff197224 */ /* 0x000fe200078e0017 */
[----:B------:R-:W-:Y:S06]  /*9650*/  BRA `(.L_x_2531) ;  /* 0x0000000400c47947 */ /* 0x000fec0003800000 */
.L_x_2543:
        /* <DEDUP_REMOVED lines=13> */
.L_x_2554:
        /* <DEDUP_REMOVED lines=13> */
.L_x_2557:
[----:B------:R-:W-:-:S04]  /*9800*/  SHF.R.U32.HI R0, RZ, 0x14, R3 ;  /* 0x00000014ff007819 */ /* 0x000fc80000011603 */
[----:B------:R-:W-:-:S04]  /*9810*/  LOP3.LUT R0, R0, 0x1, RZ, 0xc0, !PT ;  /* 0x0000000100007812 */ /* 0x000fc800078ec0ff */
[----:B------:R-:W-:-:S04]  /*9820*/  IADD3 R0, PT, PT, R3, 0x487ffff, R0 ;  /* 0x0487ffff03007810 */ /* 0x000fc80007ffe000 */
[----:B------:R-:W-:-:S04]  /*9830*/  SHF.R.U32.HI R0, RZ, 0x14, R0 ;  /* 0x00000014ff007819 */ /* 0x000fc80000011600 */
[----:B------:R-:W-:-:S07]  /*9840*/  LOP3.LUT R0, R0, 0xff, RZ, 0xc0, !PT ;  /* 0x000000ff00007812 */ /* 0x000fce00078ec0ff */
.L_x_2558:
[----:B------:R-:W-:-:S04]  /*9850*/  SHF.R.U32.HI R3, RZ, 0x18, R3 ;  /* 0x00000018ff037819 */ /* 0x000fc80000011603 */
[----:B------:R-:W-:-:S04]  /*9860*/  LOP3.LUT R0, R0, 0x80, R3, 0xf8, !PT ;  /* 0x0000008000007812 */ /* 0x000fc800078ef803 */
[----:B------:R-:W-:-:S07]  /*9870*/  PRMT R4, R0, 0x7610, R4 ;  /* 0x0000761000047816 */ /* 0x000fce0000000004 */
.L_x_2556:
[----:B------:R-:W-:Y:S05]  /*9880*/  BSYNC.RECONVERGENT B0 ;  /* 0x0000000000007941 */ /* 0x000fea0003800200 */
.L_x_2555:
[----:B------:R0:W-:Y:S01]  /*9890*/  STG.E.U8 desc[UR36][R8.64], R4 ;  /* 0x0000000408007986 */ /* 0x0001e2000c101124 */
[----:B------:R-:W-:Y:S01]  /*98a0*/  IMAD.MOV.U32 R25, RZ, RZ, R23 ;  /* 0x000000ffff197224 */ /* 0x000fe200078e0017 */
[----:B------:R-:W-:Y:S06]  /*98b0*/  BRA `(.L_x_2531) ;  /* 0x00000004002c7947 */ /* 0x000fec0003800000 */
.L_x_2553:
        /* <DEDUP_REMOVED lines=13> */
.L_x_2561:
[----:B------:R-:W-:-:S04]  /*9990*/  SHF.R.U32.HI R0, RZ, 0x15, R3 ;  /* 0x00000015ff007819 */ /* 0x000fc80000011603 */
[----:B------:R-:W-:-:S04]  /*99a0*/  LOP3.LUT R0, R0, 0x1, RZ, 0xc0, !PT ;  /* 0x0000000100007812 */ /* 0x000fc800078ec0ff */
[----:B------:R-:W-:-:S04]  /*99b0*/  IADD3 R0, PT, PT, R3, 0x88fffff, R0 ;  /* 0x088fffff03007810 */ /* 0x000fc80007ffe000 */
[----:B------:R-:W-:-:S04]  /*99c0*/  SHF.R.U32.HI R0, RZ, 0x15, R0 ;  /* 0x00000015ff007819 */ /* 0x000fc80000011600 */
[----:B------:R-:W-:-:S07]  /*99d0*/  LOP3.LUT R0, R0, 0xff, RZ, 0xc0, !PT ;  /* 0x000000ff00007812 */ /* 0x000fce00078ec0ff */
.L_x_2562:
[----:B------:R-:W-:-:S04]  /*99e0*/  SHF.R.U32.HI R3, RZ, 0x18, R3 ;  /* 0x00000018ff037819 */ /* 0x000fc80000011603 */
[----:B------:R-:W-:-:S04]  /*99f0*/  LOP3.LUT R0, R0, 0x80, R3, 0xf8, !PT ;  /* 0x0000008000007812 */ /* 0x000fc800078ef803 */
[----:B------:R-:W-:-:S07]  /*9a00*/  PRMT R4, R0, 0x7610, R4 ;  /* 0x0000761000047816 */ /* 0x000fce0000000004 */
.L_x_2560:
[----:B------:R-:W-:Y:S05]  /*9a10*/  BSYNC.RECONVERGENT B0 ;  /* 0x0000000000007941 */ /* 0x000fea0003800200 */
.L_x_2559:
[----:B------:R0:W-:Y:S01]  /*9a20*/  STG.E.U8 desc[UR36][R8.64], R4 ;  /* 0x0000000408007986 */ /* 0x0001e2000c101124 */
[----:B------:R-:W-:Y:S01]  /*9a30*/  IMAD.MOV.U32 R25, RZ, RZ, R23 ;  /* 0x000000ffff197224 */ /* 0x000fe200078e0017 */
[----:B------:R-:W-:Y:S06]  /*9a40*/  BRA `(.L_x_2531) ;  /* 0x0000000000c87947 */ /* 0x000fec0003800000 */
.L_x_2552:
[----:B------:R-:W-:-:S13]  /*9a50*/  ISETP.NE.AND P0, PT, R0, 0x1c, PT ;  /* 0x0000001c0000780c */ /* 0x000fda0003f05270 */
[----:B------:R-:W-:Y:S05]  /*9a60*/  @!P0 BRA `(.L_x_2563) ;  /* 0x0000000000b08947 */ /* 0x000fea0003800000 */
[----:B------:R-:W-:-:S13]  /*9a70*/  ISETP.NE.AND P0, PT, R0, 0x1d, PT ;  /* 0x0000001d0000780c */ /* 0x000fda0003f05270 */
[----:B------:R-:W-:Y:S05]  /*9a80*/  @!P0 BRA `(.L_x_2564) ;  /* 0x0000000000948947 */ /* 0x000fea0003800000 */
[----:B------:R-:W-:-:S13]  /*9a90*/  ISETP.NE.AND P0, PT, R0, 0x2c, PT ;  /* 0x0000002c0000780c */ /* 0x000fda0003f05270 */
[----:B------:R-:W-:Y:S05]  /*9aa0*/  @!P0 BRA `(.L_x_2565) ;  /* 0x0000000000488947 */ /* 0x000fea0003800000 */
.L_x_2536:
        /* <DEDUP_REMOVED lines=15> */
[----:B--2-4-:R-:W-:Y:S05]  /*9ba0*/  CALL.ABS.NOINC R14 ;  /* 0x000000000e007343 */ /* 0x014fea0003c00000 */
.L_x_2566:
[----:B------:R-:W-:Y:S01]  /*9bb0*/  IMAD.MOV.U32 R25, RZ, RZ, R23 ;  /* 0x000000ffff197224 */ /* 0x000fe200078e0017 */
[----:B------:R-:W-:Y:S06]  /*9bc0*/  BRA `(.L_x_2531) ;  /* 0x0000000000687947 */ /* 0x000fec0003800000 */
.L_x_2565:
        /* <DEDUP_REMOVED lines=17> */
.L_x_2564:
[----:B------:R-:W-:Y:S02]  /*9ce0*/  IMAD.U32 R4, R3, 0x10000, RZ ;  /* 0x0001000003047824 */ /* 0x000fe400078e00ff */
[----:B------:R-:W-:-:S04]  /*9cf0*/  IMAD.MOV.U32 R25, RZ, RZ, R23 ;  /* 0x000000ffff197224 */ /* 0x000fc800078e0017 */
[----:B------:R-:W0:Y:S02]  /*9d00*/  F2I.U64.TRUNC R4, R4 ;  /* 0x0000000400047311 */ /* 0x000e24000020d800 */
[----:B0-----:R0:W-:Y:S01]  /*9d10*/  STG.E.64 desc[UR36][R8.64], R4 ;  /* 0x0000000408007986 */ /* 0x0011e2000c101b24 */
[----:B------:R-:W-:Y:S05]  /*9d20*/  BRA `(.L_x_2531) ;  /* 0x0000000000107947 */ /* 0x000fea0003800000 */
.L_x_2563:
[----:B------:R-:W-:Y:S02]  /*9d30*/  IMAD.U32 R3, R3, 0x10000, RZ ;  /* 0x0001000003037824 */ /* 0x000fe400078e00ff */
[----:B------:R-:W-:-:S04]  /*9d40*/  IMAD.MOV.U32 R25, RZ, RZ, R23 ;  /* 0x000000ffff197224 */ /* 0x000fc800078e0017 */
[----:B------:R-:W0:Y:S02]  /*9d50*/  F2I.FTZ.U32.TRUNC.NTZ R3, R3 ;  /* 0x0000000300037305 */ /* 0x000e24000021f000 */
[----:B0-----:R0:W-:Y:S02]  /*9d60*/  STG.E desc[UR36][R8.64], R3 ;  /* 0x0000000308007986 */ /* 0x0011e4000c101924 */
.L_x_2531:
[----:B------:R-:W-:Y:S05]  /*9d70*/  BSYNC.RECONVERGENT B6 ;  /* 0x0000000000067941 */ /* 0x000fea0003800200 */
.L_x_2530:
[----:B------:R-:W-:Y:S01]  /*9d80*/  ISETP.GE.AND P0, PT, R25, R16, PT ;  /* 0x000000101900720c */ /* 0x000fe20003f06270 */
[----:B------:R-:W-:-:S12]  /*9d90*/  BSSY.RECONVERGENT B6, `(.L_x_2567) ;  /* 0x00001f0000067945 */ /* 0x000fd80003800200 */
[----:B------:R-:W-:Y:S05]  /*9da0*/  @P0 BRA `(.L_x_2568) ;  /* 0x0000001c00b80947 */ /* 0x000fea0003800000 */
[----:B------:R-:W5:Y:S01]  /*9db0*/  LDCU UR4, c[0x0][0x3b4] ;  /* 0x00007680ff0477ac */ /* 0x000f620008000800 */
[----:B0-23--:R-:W0:Y:S01]  /*9dc0*/  LDC.64 R8, c[0x0][0x388] ;  /* 0x0000e200ff087b82 */ /* 0x00de220000000a00 */
[----:B------:R-:W-:Y:S01]  /*9dd0*/  IMAD R0, R2, 0x200, R25 ;  /* 0x0000020002007824 */ /* 0x000fe200078e0219 */
        /* <DEDUP_REMOVED lines=15> */
[----:B------:R-:W-:-:S04]  /*9ed0*/  IMAD.U32 R22, R22, 0x10000, RZ ;  /* 0x0001000016167824 */ /* 0x000fc800078e00ff */
[----:B------:R-:W0:Y:S02]  /*9ee0*/  F2I.FTZ.TRUNC.NTZ R3, R22 ;  /* 0x0000001600037305 */ /* 0x000e24000021f100 */
[----:B0-----:R0:W-:Y:S01]  /*9ef0*/  STG.E.U8 desc[UR36][R8.64], R3 ;  /* 0x0000000308007986 */ /* 0x0011e2000c101124 */
[----:B------:R-:W-:Y:S05]  /*9f00*/  BRA `(.L_x_2574) ;  /* 0x0000000c007c7947 */ /* 0x000fea0003800000 */
.L_x_2572:
[----:B------:R-:W-:-:S06]  /*9f10*/  IMAD.U32 R5, R22, 0x10000, RZ ;  /* 0x0001000016057824 */ /* 0x000fcc00078e00ff */
[----:B------:R-:W0:Y:S02]  /*9f20*/  F2I.S64.TRUNC R4, R5 ;  /* 0x0000000500047311 */ /* 0x000e24000020d900 */
[----:B0-----:R0:W-:Y:S01]  /*9f30*/  STG.E.U8 desc[UR36][R8.64], R4 ;  /* 0x0000000408007986 */ /* 0x0011e2000c101124 */
[----:B------:R-:W-:Y:S05]  /*9f40*/  BRA `(.L_x_2574) ;  /* 0x0000000c006c7947 */ /* 0x000fea0003800000 */
.L_x_2571:
        /* <DEDUP_REMOVED lines=10> */
.L_x_2576:
[----:B------:R-:W-:-:S04]  /*9ff0*/  IMAD.U32 R22, R22, 0x10000, RZ ;  /* 0x0001000016167824 */ /* 0x000fc800078e00ff */
[----:B------:R-:W0:Y:S02]  /*a000*/  F2I.FTZ.TRUNC.NTZ R3, R22 ;  /* 0x0000001600037305 */ /* 0x000e24000021f100 */
[----:B0-----:R0:W-:Y:S01]  /*a010*/  STG.E desc[UR36][R8.64], R3 ;  /* 0x0000000308007986 */ /* 0x0011e2000c101924 */
[----:B------:R-:W-:Y:S05]  /*a020*/  BRA `(.L_x_2574) ;  /* 0x0000000c00347947 */ /* 0x000fea0003800000 */
.L_x_2575:
[----:B------:R-:W-:-:S04]  /*a030*/  IMAD.U32 R22, R22, 0x10000, RZ ;  /* 0x0001000016167824 */ /* 0x000fc800078e00ff */
[----:B------:R-:W0:Y:S02]  /*a040*/  F2I.FTZ.TRUNC.NTZ R3, R22 ;  /* 0x0000001600037305 */ /* 0x000e24000021f100 */
[----:B0-----:R0:W-:Y:S01]  /*a050*/  STG.E.U16 desc[UR36][R8.64], R3 ;  /* 0x0000000308007986 */ /* 0x0011e2000c101524 */
[----:B------:R-:W-:Y:S05]  /*a060*/  BRA `(.L_x_2574) ;  /* 0x0000000c00247947 */ /* 0x000fea0003800000 */
.L_x_2570:
        /* <DEDUP_REMOVED lines=9> */
.L_x_2578:
[----:B------:R-:W-:-:S05]  /*a100*/  IMAD.U32 R0, R22, 0x10000, RZ ;  /* 0x0001000016007824 */ /* 0x000fca00078e00ff */
[----:B------:R-:W-:-:S05]  /*a110*/  F2FP.F16.F32.PACK_AB R0, RZ, R0 ;  /* 0x00000000ff00723e */ /* 0x000fca00000000ff */
[----:B------:R0:W-:Y:S01]  /*a120*/  STG.E.U16 desc[UR36][R8.64], R0 ;  /* 0x0000000008007986 */ /* 0x0001e2000c101524 */
[----:B------:R-:W-:Y:S05]  /*a130*/  BRA `(.L_x_2574) ;  /* 0x0000000800f07947 */ /* 0x000fea0003800000 */
.L_x_2577:
        /* <DEDUP_REMOVED lines=10> */
.L_x_2580:
[----:B------:R-:W-:-:S05]  /*a1e0*/  IMAD.U32 R22, R22, 0x10000, RZ ;  /* 0x0001000016167824 */ /* 0x000fca00078e00ff */
[----:B------:R-:W-:-:S04]  /*a1f0*/  F2FP.F16.F32.PACK_AB R3, RZ, R22 ;  /* 0x00000016ff03723e */ /* 0x000fc800000000ff */
[----:B------:R-:W-:-:S05]  /*a200*/  PRMT R3, R3, 0x5410, RZ ;  /* 0x0000541003037816 */ /* 0x000fca00000000ff */
[----:B------:R2:W-:Y:S01]  /*a210*/  STG.E desc[UR36][R8.64], R3 ;  /* 0x0000000308007986 */ /* 0x0005e2000c101924 */
[----:B------:R-:W-:Y:S05]  /*a220*/  BRA `(.L_x_2574) ;  /* 0x0000000800b47947 */ /* 0x000fea0003800000 */
.L_x_2579:
[----:B------:R-:W-:-:S04]  /*a230*/  IMAD.U32 R4, R22, 0x10000, RZ ;  /* 0x0001000016047824 */ /* 0x000fc800078e00ff */
[----:B------:R-:W-:-:S06]  /*a240*/  FMUL.FTZ R4, R4, 1 ;  /* 0x3f80000004047820 */ /* 0x000fcc0000410000 */
[----:B------:R-:W0:Y:S02]  /*a250*/  F2F.F64.F32 R4, R4 ;  /* 0x0000000400047310 */ /* 0x000e240000201800 */
[----:B0-----:R0:W-:Y:S01]  /*a260*/  STG.E.64 desc[UR36][R8.64], R4 ;  /* 0x0000000408007986 */ /* 0x0011e2000c101b24 */
[----:B------:R-:W-:Y:S05]  /*a270*/  BRA `(.L_x_2574) ;  /* 0x0000000800a07947 */ /* 0x000fea0003800000 */
.L_x_2569:
        /* <DEDUP_REMOVED lines=14> */
.L_x_2584:
        /* <DEDUP_REMOVED lines=17> */
.L_x_2587:
[----:B------:R-:W-:-:S04]  /*a470*/  SHF.R.U32.HI R3, RZ, 0x18, R5 ;  /* 0x00000018ff037819 */ /* 0x000fc80000011605 */
[----:B------:R-:W-:-:S04]  /*a480*/  LOP3.LUT R0, R0, 0x80, R3, 0xf8, !PT ;  /* 0x0000008000007812 */ /* 0x000fc800078ef803 */
[----:B------:R-:W-:-:S07]  /*a490*/  PRMT R4, R0, 0x7610, R4 ;  /* 0x0000761000047816 */ /* 0x000fce0000000004 */
.L_x_2586:
[----:B------:R-:W-:Y:S05]  /*a4a0*/  BSYNC.RECONVERGENT B0 ;  /* 0x0000000000007941 */ /* 0x000fea0003800200 */
.L_x_2585:
[----:B------:R0:W-:Y:S01]  /*a4b0*/  STG.E.U8 desc[UR36][R8.64], R4 ;  /* 0x0000000408007986 */ /* 0x0001e2000c101124 */
[----:B------:R-:W-:Y:S05]  /*a4c0*/  BRA `(.L_x_2574) ;  /* 0x00000008000c7947 */ /* 0x000fea0003800000 */
.L_x_2583:
        /* <DEDUP_REMOVED lines=17> */
.L_x_2590:
[----:B------:R-:W-:-:S04]  /*a5e0*/  SHF.R.U32.HI R3, RZ, 0x18, R5 ;  /* 0x00000018ff037819 */ /* 0x000fc80000011605 */
[----:B------:R-:W-:-:S04]  /*a5f0*/  LOP3.LUT R0, R0, 0x80, R3, 0xf8, !PT ;  /* 0x0000008000007812 */ /* 0x000fc800078ef803 */
[----:B------:R-:W-:-:S07]  /*a600*/  PRMT R4, R0, 0x7610, R4 ;  /* 0x0000761000047816 */ /* 0x000fce0000000004 */
.L_x_2589:
[----:B------:R-:W-:Y:S05]  /*a610*/  BSYNC.RECONVERGENT B0 ;  /* 0x0000000000007941 */ /* 0x000fea0003800200 */
.L_x_2588:
[----:B------:R0:W-:Y:S01]  /*a620*/  STG.E.U8 desc[UR36][R8.64], R4 ;  /* 0x0000000408007986 */ /* 0x0001e2000c101124 */
[----:B------:R-:W-:Y:S05]  /*a630*/  BRA `(.L_x_2574) ;  /* 0x0000000400b07947 */ /* 0x000fea0003800000 */
.L_x_2582:
        /* <DEDUP_REMOVED lines=22> */
.L_x_2592:
[----:B------:R-:W-:-:S06]  /*a7a0*/  IMAD.U32 R4, R22, 0x10000, RZ ;  /* 0x0001000016047824 */ /* 0x000fcc00078e00ff */
[----:B------:R-:W0:Y:S02]  /*a7b0*/  F2I.U64.TRUNC R4, R4 ;  /* 0x0000000400047311 */ /* 0x000e24000020d800 */
[----:B0-----:R0:W-:Y:S01]  /*a7c0*/  STG.E.64 desc[UR36][R8.64], R4 ;  /* 0x0000000408007986 */ /* 0x0011e2000c101b24 */
[----:B------:R-:W-:Y:S05]  /*a7d0*/  BRA `(.L_x_2574) ;  /* 0x0000000400487947 */ /* 0x000fea0003800000 */
.L_x_2591:
[----:B------:R-:W-:-:S04]  /*a7e0*/  IMAD.U32 R22, R22, 0x10000, RZ ;  /* 0x0001000016167824 */ /* 0x000fc800078e00ff */
[----:B------:R-:W0:Y:S02]  /*a7f0*/  F2I.FTZ.U32.TRUNC.NTZ R3, R22 ;  /* 0x0000001600037305 */ /* 0x000e24000021f000 */
[----:B0-----:R0:W-:Y:S01]  /*a800*/  STG.E desc[UR36][R8.64], R3 ;  /* 0x0000000308007986 */ /* 0x0011e2000c101924 */
[----:B------:R-:W-:Y:S05]  /*a810*/  BRA `(.L_x_2574) ;  /* 0x0000000400387947 */ /* 0x000fea0003800000 */
.L_x_2581:
        /* <DEDUP_REMOVED lines=11> */
.L_x_2594:
[----:B------:R-:W-:Y:S01]  /*a8d0*/  IMAD.U32 R22, R22, 0x10000, RZ ;  /* 0x0001000016167824 */ /* 0x000fe200078e00ff */
[----:B------:R-:W-:-:S03]  /*a8e0*/  CS2R R6, SRZ ;  /* 0x0000000000067805 */ /* 0x000fc6000001ff00 */
[----:B------:R-:W-:-:S06]  /*a8f0*/  FMUL.FTZ R4, R22, 1 ;  /* 0x3f80000016047820 */ /* 0x000fcc0000410000 */
[----:B------:R-:W0:Y:S02]  /*a900*/  F2F.F64.F32 R4, R4 ;  /* 0x0000000400047310 */ /* 0x000e240000201800 */
[----:B0-----:R0:W-:Y:S01]  /*a910*/  STG.E.128 desc[UR36][R8.64], R4 ;  /* 0x0000000408007986 */ /* 0x0011e2000c101d24 */
[----:B------:R-:W-:Y:S05]  /*a920*/  BRA `(.L_x_2574) ;  /* 0x0000000000f47947 */ /* 0x000fea0003800000 */
.L_x_2593:
[----:B------:R-:W-:-:S13]  /*a930*/  ISETP.NE.AND P0, PT, R0, 0xf, PT ;  /* 0x0000000f0000780c */ /* 0x000fda0003f05270 */
[----:B------:R-:W-:Y:S05]  /*a940*/  @!P0 BRA `(.L_x_2595) ;  /* 0x0000000000e88947 */ /* 0x000fea0003800000 */
[----:B------:R-:W-:-:S13]  /*a950*/  ISETP.NE.AND P0, PT, R0, 0x17, PT ;  /* 0x000000170000780c */ /* 0x000fda0003f05270 */
[----:B------:R-:W-:Y:S05]  /*a960*/  @!P0 BRA `(.L_x_2596) ;  /* 0x0000000000908947 */ /* 0x000fea0003800000 */
[----:B------:R-:W-:-:S13]  /*a970*/  ISETP.NE.AND P0, PT, R0, 0x18, PT ;  /* 0x000000180000780c */ /* 0x000fda0003f05270 */
[----:B------:R-:W-:Y:S05]  /*a980*/  @!P0 BRA `(.L_x_2597) ;  /* 0x0000000000448947 */ /* 0x000fea0003800000 */
.L_x_2573:
        /* <DEDUP_REMOVED lines=16> */
.L_x_2598:
[----:B------:R-:W-:Y:S05]  /*aa90*/  BRA `(.L_x_2574) ;  /* 0x0000000000987947 */ /* 0x000fea0003800000 */
.L_x_2597:
        /* <DEDUP_REMOVED lines=13> */
.L_x_2600:
[----:B------:R-:W-:Y:S05]  /*ab70*/  BSYNC.RECONVERGENT B0 ;  /* 0x0000000000007941 */ /* 0x000fea0003800200 */
.L_x_2599:
[----:B------:R-:W-:-:S05]  /*ab80*/  LOP3.LUT R3, R0, 0x80, R3, 0xf8, !PT ;  /* 0x0000008000037812 */ /* 0x000fca00078ef803 */
[----:B------:R0:W-:Y:S01]  /*ab90*/  STG.E.U8 desc[UR36][R8.64], R3 ;  /* 0x0000000308007986 */ /* 0x0001e2000c101124 */
[----:B------:R-:W-:Y:S05]  /*aba0*/  BRA `(.L_x_2574) ;  /* 0x0000000000547947 */ /* 0x000fea0003800000 */
.L_x_2596:
        /* <DEDUP_REMOVED lines=12> */
.L_x_2602:
[----:B------:R-:W-:Y:S01]  /*ac70*/  IMAD.MOV.U32 R0, RZ, RZ, 0x7f ;  /* 0x0000007fff007424 */ /* 0x000fe200078e00ff */
[----:B------:R-:W-:-:S04]  /*ac80*/  ISETP.GT.U32.AND P0, PT, R4, 0x7f800000, PT ;  /* 0x7f8000000400780c */ /* 0x000fc80003f04070 */
[----:B------:R-:W-:-:S09]  /*ac90*/  SEL R0, R0, 0x7c, P0 ;  /* 0x0000007c00007807 */ /* 0x000fd20000000000 */
.L_x_2603:
[----:B------:R-:W-:Y:S05]  /*aca0*/  BSYNC.RECONVERGENT B0 ;  /* 0x0000000000007941 */ /* 0x000fea0003800200 */
.L_x_2601:
[----:B------:R-:W-:-:S04]  /*acb0*/  SHF.R.U32.HI R3, RZ, 0x18, R3 ;  /* 0x00000018ff037819 */ /* 0x000fc80000011603 */
[----:B------:R-:W-:-:S05]  /*acc0*/  LOP3.LUT R3, R0, 0x80, R3, 0xf8, !PT ;  /* 0x0000008000037812 */ /* 0x000fca00078ef803 */
[----:B------:R0:W-:Y:S01]  /*acd0*/  STG.E.U8 desc[UR36][R8.64], R3 ;  /* 0x0000000308007986 */ /* 0x0001e2000c101124 */
[----:B------:R-:W-:Y:S05]  /*ace0*/  BRA `(.L_x_2574) ;  /* 0x0000000000047947 */ /* 0x000fea0003800000 */
.L_x_2595:
[----:B------:R0:W-:Y:S02]  /*acf0*/  STG.E.U16 desc[UR36][R8.64], R22 ;  /* 0x0000001608007986 */ /* 0x0001e4000c101524 */
.L_x_2574:
[----:B------:R-:W-:-:S05]  /*ad00*/  VIADD R25, R25, 0x80 ;  /* 0x0000008019197836 */ /* 0x000fca0000000000 */
[----:B------:R-:W-:-:S13]  /*ad10*/  ISETP.GE.AND P0, PT, R25, R16, PT ;  /* 0x000000101900720c */ /* 0x000fda0003f06270 */
[----:B------:R-:W-:Y:S05]  /*ad20*/  @P0 BRA `(.L_x_2568) ;  /* 0x0000000c00d80947 */ /* 0x000fea0003800000 */
[----:B------:R-:W5:Y:S01]  /*ad30*/  LDCU UR4, c[0x0][0x3b4] ;  /* 0x00007680ff0477ac */ /* 0x000f620008000800 */
[----:B0123--:R-:W0:Y:S01]  /*ad40*/  LDC.64 R8, c[0x0][0x388] ;  /* 0x0000e200ff087b82 */ /* 0x00fe220000000a00 */
        /* <DEDUP_REMOVED lines=16> */
[----:B----4-:R-:W-:-:S04]  /*ae50*/  IMAD.U32 R18, R18, 0x10000, RZ ;  /* 0x0001000012127824 */ /* 0x010fc800078e00ff */
[----:B------:R-:W0:Y:S02]  /*ae60*/  F2I.FTZ.TRUNC.NTZ R3, R18 ;  /* 0x0000001200037305 */ /* 0x000e24000021f100 */
[----:B0-----:R3:W-:Y:S01]  /*ae70*/  STG.E.U8 desc[UR36][R8.64], R3 ;  /* 0x0000000308007986 */ /* 0x0017e2000c101124 */
[----:B------:R-:W-:Y:S05]  /*ae80*/  BRA `(.L_x_2609) ;  /* 0x0000000c007c7947 */ /* 0x000fea0003800000 */
.L_x_2607:
[----:B----4-:R-:W-:-:S06]  /*ae90*/  IMAD.U32 R5, R18, 0x10000, RZ ;  /* 0x0001000012057824 */ /* 0x010fcc00078e00ff */
[----:B------:R-:W0:Y:S02]  /*aea0*/  F2I.S64.TRUNC R4, R5 ;  /* 0x0000000500047311 */ /* 0x000e24000020d900 */
[----:B0-----:R4:W-:Y:S01]  /*aeb0*/  STG.E.U8 desc[UR36][R8.64], R4 ;  /* 0x0000000408007986 */ /* 0x0019e2000c101124 */
[----:B------:R-:W-:Y:S05]  /*aec0*/  BRA `(.L_x_2609) ;  /* 0x0000000c006c7947 */ /* 0x000fea0003800000 */
.L_x_2606:
[----:B------:R-:W-:-:S13]  /*aed0*/  ISETP.NE.AND P0, PT, R0, 0x2, PT ;  /* 0x000000020000780c */ /* 0x000fda0003f05270 */
[----:B------:R-:W-:Y:S05]  /*aee0*/  @!P0 BRA `(.L_x_2610) ;  /* 0x0000000000308947 */ /* 0x000fea0003800000 */
[----:B------:R-:W-:-:S13]  /*aef0*/  ISETP.NE.AND P0, PT, R0, 0x3, PT ;  /* 0x000000030000780c */ /* 0x000fda0003f05270 */
[----:B------:R-:W-:Y:S05]  /*af00*/  @!P0 BRA `(.L_x_2611) ;  /* 0x0000000000188947 */ /* 0x000fea0003800000 */
[----:B------:R-:W-:-:S13]  /*af10*/  ISETP.NE.AND P0, PT, R0, 0x4, PT ;  /* 0x000000040000780c */ /* 0x000fda0003f05270 */
[----:B------:R-:W-:Y:S05]  /*af20*/  @P0 BRA `(.L_x_2608) ;  /* 0x0000000800780947 */ /* 0x000fea0003800000 */
[----:B----4-:R-:W-:-:S06]  /*af30*/  IMAD.U32 R4, R18, 0x10000, RZ ;  /* 0x0001000012047824 */ /* 0x010fcc00078e00ff */
[----:B------:R-:W0:Y:S02]  /*af40*/  F2I.S64.TRUNC R4, R4 ;  /* 0x0000000400047311 */ /* 0x000e24000020d900 */
[----:B0-----:R1:W-:Y:S01]  /*af50*/  STG.E.64 desc[UR36][R8.64], R4 ;  /* 0x0000000408007986 */ /* 0x0013e2000c101b24 */
[----:B------:R-:W-:Y:S05]  /*af60*/  BRA `(.L_x_2609) ;  /* 0x0000000c00447947 */ /* 0x000fea0003800000 */
.L_x_2611:
[----:B----4-:R-:W-:-:S04]  /*af70*/  IMAD.U32 R18, R18, 0x10000, RZ ;  /* 0x0001000012127824 */ /* 0x010fc800078e00ff */
[----:B------:R-:W0:Y:S02]  /*af80*/  F2I.FTZ.TRUNC.NTZ R3, R18 ;  /* 0x0000001200037305 */ /* 0x000e24000021f100 */
[----:B0-----:R2:W-:Y:S01]  /*af90*/  STG.E desc[UR36][R8.64], R3 ;  /* 0x0000000308007986 */ /* 0x0015e2000c101924 */
[----:B------:R-:W-:Y:S05]  /*afa0*/  BRA `(.L_x_2609) ;  /* 0x0000000c00347947 */ /* 0x000fea0003800000 */
.L_x_2610:
[----:B----4-:R-:W-:-:S04]  /*afb0*/  IMAD.U32 R18, R18, 0x10000, RZ ;  /* 0x0001000012127824 */ /* 0x010fc800078e00ff */
[----:B------:R-:W0:Y:S02]  /*afc0*/  F2I.FTZ.TRUNC.NTZ R3, R18 ;  /* 0x0000001200037305 */ /* 0x000e24000021f100 */
[----:B0-----:R0:W-:Y:S01]  /*afd0*/  STG.E.U16 desc[UR36][R8.64], R3 ;  /* 0x0000000308007986 */ /* 0x0011e2000c101524 */
[----:B------:R-:W-:Y:S05]  /*afe0*/  BRA `(.L_x_2609) ;  /* 0x0000000c00247947 */ /* 0x000fea0003800000 */
.L_x_2605:
[----:B------:R-:W-:-:S13]  /*aff0*/  ISETP.GT.AND P0, PT, R0, 0x6, PT ;  /* 0x000000060000780c */ /* 0x000fda0003f04270 */
[----:B------:R-:W-:Y:S05]  /*b000*/  @P0 BRA `(.L_x_2612) ;  /* 0x00000000002c0947 */ /* 0x000fea0003800000 */
[----:B------:R-:W-:-:S13]  /*b010*/  ISETP.NE.AND P0, PT, R0, 0x5, PT ;  /* 0x000000050000780c */ /* 0x000fda0003f05270 */
[----:B------:R-:W-:Y:S05]  /*b020*/  @!P0 BRA `(.L_x_2613) ;  /* 0x0000000000148947 */ /* 0x000fea0003800000 */
[----:B------:R-:W-:-:S13]  /*b030*/  ISETP.NE.AND P0, PT, R0, 0x6, PT ;  /* 0x000000060000780c */ /* 0x000fda0003f05270 */
[----:B------:R-:W-:Y:S05]  /*b040*/  @P0 BRA `(.L_x_2608) ;  /* 0x0000000800300947 */ /* 0x000fea0003800000 */
[----:B----4-:R-:W-:-:S05]  /*b050*/  IMAD.U32 R3, R18, 0x10000, RZ ;  /* 0x0001000012037824 */ /* 0x010fca00078e00ff */
[----:B------:R0:W-:Y:S01]  /*b060*/  STG.E desc[UR36][R8.64], R3 ;  /* 0x0000000308007986 */ /* 0x0001e2000c101924 */
[----:B------:R-:W-:Y:S05]  /*b070*/  BRA `(.L_x_2609) ;  /* 0x0000000c00007947 */ /* 0x000fea0003800000 */
.L_x_2613:
[----:B----4-:R-:W-:-:S05]  /*b080*/  IMAD.U32 R0, R18, 0x10000, RZ ;  /* 0x0001000012007824 */ /* 0x010fca00078e00ff */
[----:B------:R-:W-:-:S05]  /*b090*/  F2FP.F16.F32.PACK_AB R0, RZ, R0 ;  /* 0x00000000ff00723e */ /* 0x000fca00000000ff */
[----:B------:R0:W-:Y:S01]  /*b0a0*/  STG.E.U16 desc[UR36][R8.64], R0 ;  /* 0x0000000008007986 */ /* 0x0001e2000c101524 */
[----:B------:R-:W-:Y:S05]  /*b0b0*/  BRA `(.L_x_2609) ;  /* 0x0000000800f07947 */ /* 0x000fea0003800000 */
.L_x_2612:
[----:B------:R-:W-:-:S13]  /*b0c0*/  ISETP.NE.AND P0, PT, R0, 0x7, PT ;  /* 0x000000070000780c */ /* 0x000fda0003f05270 */
[----:B------:R-:W-:Y:S05]  /*b0d0*/  @!P0 BRA `(.L_x_2614) ;  /* 0x0000000000348947 */ /* 0x000fea0003800000 */
[----:B------:R-:W-:-:S13]  /*b0e0*/  ISETP.NE.AND P0, PT, R0, 0x8, PT ;  /* 0x000000080000780c */ /* 0x000fda0003f05270 */
[----:B------:R-:W-:Y:S05]  /*b0f0*/  @!P0 BRA `(.L_x_2615) ;  /* 0x0000000000188947 */ /* 0x000fea0003800000 */
[----:B------:R-:W-:-:S13]  /*b100*/  ISETP.NE.AND P0, PT, R0, 0x9, PT ;  /* 0x000000090000780c */ /* 0x000fda0003f05270 */
[----:B------:R-:W-:Y:S05]  /*b110*/  @P0 BRA `(.L_x_2608) ;  /* 0x0000000400fc0947 */ /* 0x000fea0003800000 */
[----:B----4-:R-:W-:Y:S02]  /*b120*/  IMAD.U32 R4, R18, 0x10000, RZ ;  /* 0x0001000012047824 */ /* 0x010fe400078e00ff */
[----:B------:R-:W-:-:S05]  /*b130*/  IMAD.MOV.U32 R5, RZ, RZ, RZ ;  /* 0x000000ffff057224 */ /* 0x000fca00078e00ff */
[----:B------:R0:W-:Y:S01]  /*b140*/  STG.E.64 desc[UR36][R8.64], R4 ;  /* 0x0000000408007986 */ /* 0x0001e2000c101b24 */
[----:B------:R-:W-:Y:S05]  /*b150*/  BRA `(.L_x_2609) ;  /* 0x0000000800c87947 */ /* 0x000fea0003800000 */
.L_x_2615:
[----:B----4-:R-:W-:-:S05]  /*b160*/  IMAD.U32 R18, R18, 0x10000, RZ ;  /* 0x0001000012127824 */ /* 0x010fca00078e00ff */
[----:B------:R-:W-:-:S04]  /*b170*/  F2FP.F16.F32.PACK_AB R3, RZ, R18 ;  /* 0x00000012ff03723e */ /* 0x000fc800000000ff */
[----:B------:R-:W-:-:S05]  /*b180*/  PRMT R3, R3, 0x5410, RZ ;  /* 0x0000541003037816 */ /* 0x000fca00000000ff */
[----:B------:R0:W-:Y:S01]  /*b190*/  STG.E desc[UR36][R8.64], R3 ;  /* 0x0000000308007986 */ /* 0x0001e2000c101924 */
[----:B------:R-:W-:Y:S05]  /*b1a0*/  BRA `(.L_x_2609) ;  /* 0x0000000800b47947 */ /* 0x000fea0003800000 */
.L_x_2614:
[----:B----4-:R-:W-:-:S04]  /*b1b0*/  IMAD.U32 R4, R18, 0x10000, RZ ;  /* 0x0001000012047824 */ /* 0x010fc800078e00ff */
[----:B------:R-:W-:-:S06]  /*b1c0*/  FMUL.FTZ R4, R4, 1 ;  /* 0x3f80000004047820 */ /* 0x000fcc0000410000 */
[----:B------:R-:W0:Y:S02]  /*b1d0*/  F2F.F64.F32 R4, R4 ;  /* 0x0000000400047310 */ /* 0x000e240000201800 */
[----:B0-----:R0:W-:Y:S01]  /*b1e0*/  STG.E.64 desc[UR36][R8.64], R4 ;  /* 0x0000000408007986 */ /* 0x0011e2000c101b24 */
[----:B------:R-:W-:Y:S05]  /*b1f0*/  BRA `(.L_x_2609) ;  /* 0x0000000800a07947 */ /* 0x000fea0003800000 */
.L_x_2604:
        /* <DEDUP_REMOVED lines=10> */
[----:B----4-:R-:W-:-:S06]  /*b2a0*/  IMAD.U32 R3, R18, 0x10000, RZ ;  /* 0x0001000012037824 */ /* 0x010fcc00078e00ff */
[----:B------:R-:W0:Y:S02]  /*b2b0*/  F2I.FTZ.U32.TRUNC.NTZ R3, R3 ;  /* 0x0000000300037305 */ /* 0x000e24000021f000 */
[----:B0-----:R0:W-:Y:S01]  /*b2c0*/  STG.E.U16 desc[UR36][R8.64], R3 ;  /* 0x0000000308007986 */ /* 0x0011e2000c101524 */
[----:B------:R-:W-:Y:S05]  /*b2d0*/  BRA `(.L_x_2609) ;  /* 0x0000000800687947 */ /* 0x000fea0003800000 */
.L_x_2619:
[----:B----4-:R-:W-:Y:S01]  /*b2e0*/  IMAD.U32 R5, R18, 0x10000, RZ ;  /* 0x0001000012057824 */ /* 0x010fe200078e00ff */
        /* <DEDUP_REMOVED lines=16> */
.L_x_2622:
[----:B------:R-:W-:-:S04]  /*b3f0*/  SHF.R.U32.HI R3, RZ, 0x18, R5 ;  /* 0x00000018ff037819 */ /* 0x000fc80000011605 */
[----:B------:R-:W-:-:S04]  /*b400*/  LOP3.LUT R0, R0, 0x80, R3, 0xf8, !PT ;  /* 0x0000008000007812 */ /* 0x000fc800078ef803 */
[----:B------:R-:W-:-:S07]  /*b410*/  PRMT R4, R0, 0x7610, R4 ;  /* 0x0000761000047816 */ /* 0x000fce0000000004 */
.L_x_2621:
[----:B------:R-:W-:Y:S05]  /*b420*/  BSYNC.RECONVERGENT B0 ;  /* 0x0000000000007941 */ /* 0x000fea0003800200 */
.L_x_2620:
[----:B------:R0:W-:Y:S01]  /*b430*/  STG.E.U8 desc[UR36][R8.64], R4 ;  /* 0x0000000408007986 */ /* 0x0001e2000c101124 */
[----:B------:R-:W-:Y:S05]  /*b440*/  BRA `(.L_x_2609) ;  /* 0x00000008000c7947 */ /* 0x000fea0003800000 */
.L_x_2618:
        /* <DEDUP_REMOVED lines=17> */
.L_x_2625:
[----:B------:R-:W-:-:S04]  /*b560*/  SHF.R.U32.HI R3, RZ, 0x18, R5 ;  /* 0x00000018ff037819 */ /* 0x000fc80000011605 */
[----:B------:R-:W-:-:S04]  /*b570*/  LOP3.LUT R0, R0, 0x80, R3, 0xf8, !PT ;  /* 0x0000008000007812 */ /* 0x000fc800078ef803 */
[----:B------:R-:W-:-:S07]  /*b580*/  PRMT R4, R0, 0x7610, R4 ;  /* 0x0000761000047816 */ /* 0x000fce0000000004 */
.L_x_2624:
[----:B------:R-:W-:Y:S05]  /*b590*/  BSYNC.RECONVERGENT B0 ;  /* 0x0000000000007941 */ /* 0x000fea0003800200 */
.L_x_2623:
[----:B------:R0:W-:Y:S01]  /*b5a0*/  STG.E.U8 desc[UR36][R8.64], R4 ;  /* 0x0000000408007986 */ /* 0x0001e2000c101124 */
[----:B------:R-:W-:Y:S05]  /*b5b0*/  BRA `(.L_x_2609) ;  /* 0x0000000400b07947 */ /* 0x000fea0003800000 */
.L_x_2617:
[----:B------:R-:W-:-:S13]  /*b5c0*/  ISETP.NE.AND P0, PT, R0, 0x1c, PT ;  /* 0x0000001c0000780c */ /* 0x000fda0003f05270 */
[----:B------:R-:W-:Y:S05]  /*b5d0*/  @!P0 BRA `(.L_x_2626) ;  /* 0x0000000000608947 */ /* 0x000fea0003800000 */
[----:B------:R-:W-:-:S13]  /*b5e0*/  ISETP.NE.AND P0, PT, R0, 0x1d, PT ;  /* 0x0000001d0000780c */ /* 0x000fda0003f05270 */
[----:B------:R-:W-:Y:S05]  /*b5f0*/  @!P0 BRA `(.L_x_2627) ;  /* 0x0000000000488947 */ /* 0x000fea0003800000 */
[----:B------:R-:W-:-:S13]  /*b600*/  ISETP.NE.AND P0, PT, R0, 0x2c, PT ;  /* 0x0000002c0000780c */ /* 0x000fda0003f05270 */
[----:B------:R-:W-:Y:S05]  /*b610*/  @P0 BRA `(.L_x_2608) ;  /* 0x0000000000bc0947 */ /* 0x000fea0003800000 */
[----:B----4-:R-:W-:-:S05]  /*b620*/  IMAD.U32 R18, R18, 0x10000, RZ ;  /* 0x0001000012127824 */ /* 0x010fca00078e00ff */
        /* <DEDUP_REMOVED lines=15> */
.L_x_2627:
[----:B----4-:R-:W-:-:S06]  /*b720*/  IMAD.U32 R4, R18, 0x10000, RZ ;  /* 0x0001000012047824 */ /* 0x010fcc00078e00ff */
[----:B------:R-:W0:Y:S02]  /*b730*/  F2I.U64.TRUNC R4, R4 ;  /* 0x0000000400047311 */ /* 0x000e24000020d800 */
[----:B0-----:R0:W-:Y:S01]  /*b740*/  STG.E.64 desc[UR36][R8.64], R4 ;  /* 0x0000000408007986 */ /* 0x0011e2000c101b24 */
[----:B------:R-:W-:Y:S05]  /*b750*/  BRA `(.L_x_2609) ;  /* 0x0000000400487947 */ /* 0x000fea0003800000 */
.L_x_2626:
[----:B----4-:R-:W-:-:S04]  /*b760*/  IMAD.U32 R18, R18, 0x10000, RZ ;  /* 0x0001000012127824 */ /* 0x010fc800078e00ff */
[----:B------:R-:W0:Y:S02]  /*b770*/  F2I.FTZ.U32.TRUNC.NTZ R3, R18 ;  /* 0x0000001200037305 */ /* 0x000e24000021f000 */
[----:B0-----:R0:W-:Y:S01]  /*b780*/  STG.E desc[UR36][R8.64], R3 ;  /* 0x0000000308007986 */ /* 0x0011e2000c101924 */
[----:B------:R-:W-:Y:S05]  /*b790*/  BRA `(.L_x_2609) ;  /* 0x0000000400387947 */ /* 0x000fea0003800000 */
.L_x_2616:
[----:B------:R-:W-:-:S13]  /*b7a0*/  ISETP.GT.AND P0, PT, R0, 0xe, PT ;  /* 0x0000000e0000780c */ /* 0x000fda0003f04270 */
[----:B------:R-:W-:Y:S05]  /*b7b0*/  @P0 BRA `(.L_x_2628) ;  /* 0x00000000003c0947 */ /* 0x000fea0003800000 */
[----:B------:R-:W-:-:S13]  /*b7c0*/  ISETP.NE.AND P0, PT, R0, 0xa, PT ;  /* 0x0000000a0000780c */ /* 0x000fda0003f05270 */
[----:B------:R-:W-:Y:S05]  /*b7d0*/  @!P0 BRA `(.L_x_2629) ;  /* 0x00000000001c8947 */ /* 0x000fea0003800000 */
[----:B------:R-:W-:-:S13]  /*b7e0*/  ISETP.NE.AND P0, PT, R0, 0xb, PT ;  /* 0x0000000b0000780c */ /* 0x000fda0003f05270 */
[----:B------:R-:W-:Y:S05]  /*b7f0*/  @P0 BRA `(.L_x_2608) ;  /* 0x0000000000440947 */ /* 0x000fea0003800000 */
[----:B----4-:R-:W-:-:S05]  /*b800*/  IMAD.U32 R18, R18, 0x10000, RZ ;  /* 0x0001000012127824 */ /* 0x010fca00078e00ff */
[----:B------:R-:W-:-:S04]  /*b810*/  FSETP.NEU.FTZ.AND P0, PT, R18, RZ, PT ;  /* 0x000000ff1200720b */ /* 0x000fc80003f1d000 */
[----:B------:R-:W-:-:S05]  /*b820*/  SEL R3, RZ, 0x1, !P0 ;  /* 0x00000001ff037807 */ /* 0x000fca0004000000 */
[----:B------:R0:W-:Y:S01]  /*b830*/  STG.E.U8 desc[UR36][R8.64], R3 ;  /* 0x0000000308007986 */ /* 0x0001e2000c101124 */
[----:B------:R-:W-:Y:S05]  /*b840*/  BRA `(.L_x_2609) ;  /* 0x00000004000c7947 */ /* 0x000fea0003800000 */
.L_x_2629:
[----:B----4-:R-:W-:Y:S01]  /*b850*/  IMAD.U32 R18, R18, 0x10000, RZ ;  /* 0x0001000012127824 */ /* 0x010fe200078e00ff */
[----:B------:R-:W-:-:S03]  /*b860*/  CS2R R6, SRZ ;  /* 0x0000000000067805 */ /* 0x000fc6000001ff00 */
[----:B------:R-:W-:-:S06]  /*b870*/  FMUL.FTZ R4, R18, 1 ;  /* 0x3f80000012047820 */ /* 0x000fcc0000410000 */
[----:B------:R-:W0:Y:S02]  /*b880*/  F2F.F64.F32 R4, R4 ;  /* 0x0000000400047310 */ /* 0x000e240000201800 */
[----:B0-----:R0:W-:Y:S01]  /*b890*/  STG.E.128 desc[UR36][R8.64], R4 ;  /* 0x0000000408007986 */ /* 0x0011e2000c101d24 */
[----:B------:R-:W-:Y:S05]  /*b8a0*/  BRA `(.L_x_2609) ;  /* 0x0000000000f47947 */ /* 0x000fea0003800000 */
.L_x_2628:
[----:B------:R-:W-:-:S13]  /*b8b0*/  ISETP.NE.AND P0, PT, R0, 0xf, PT ;  /* 0x0000000f0000780c */ /* 0x000fda0003f05270 */
[----:B------:R-:W-:Y:S05]  /*b8c0*/  @!P0 BRA `(.L_x_2630) ;  /* 0x0000000000e88947 */ /* 0x000fea0003800000 */
[----:B------:R-:W-:-:S13]  /*b8d0*/  ISETP.NE.AND P0, PT, R0, 0x17, PT ;  /* 0x000000170000780c */ /* 0x000fda0003f05270 */
[----:B------:R-:W-:Y:S05]  /*b8e0*/  @!P0 BRA `(.L_x_2631) ;  /* 0x0000000000908947 */ /* 0x000fea0003800000 */
[----:B------:R-:W-:-:S13]  /*b8f0*/  ISETP.NE.AND P0, PT, R0, 0x18, PT ;  /* 0x000000180000780c */ /* 0x000fda0003f05270 */
[----:B------:R-:W-:Y:S05]  /*b900*/  @!P0 BRA `(.L_x_2632) ;  /* 0x0000000000448947 */ /* 0x000fea0003800000 */
.L_x_2608:
        /* <DEDUP_REMOVED lines=16> */
.L_x_2633:
[----:B------:R-:W-:Y:S05]  /*ba10*/  BRA `(.L_x_2609) ;  /* 0x0000000000987947 */ /* 0x000fea0003800000 */
.L_x_2632:
[----:B----4-:R-:W-:Y:S01]  /*ba20*/  IMAD.U32 R5, R18, 0x10000, RZ ;  /* 0x0001000012057824 */ /* 0x010fe200078e00ff */
        /* <DEDUP_REMOVED lines=12> */
.L_x_2635:
[----:B------:R-:W-:Y:S05]  /*baf0*/  BSYNC.RECONVERGENT B0 ;  /* 0x0000000000007941 */ /* 0x000fea0003800200 */
.L_x_2634:
[----:B------:R-:W-:-:S05]  /*bb00*/  LOP3.LUT R3, R0, 0x80, R3, 0xf8, !PT ;  /* 0x0000008000037812 */ /* 0x000fca00078ef803 */
[----:B------:R0:W-:Y:S01]  /*bb10*/  STG.E.U8 desc[UR36][R8.64], R3 ;  /* 0x0000000308007986 */ /* 0x0001e2000c101124 */
[----:B------:R-:W-:Y:S05]  /*bb20*/  BRA `(.L_x_2609) ;  /* 0x0000000000547947 */ /* 0x000fea0003800000 */
.L_x_2631:
[----:B----4-:R-:W-:Y:S01]  /*bb30*/  IMAD.U32 R3, R18, 0x10000, RZ ;  /* 0x0001000012037824 */ /* 0x010fe200078e00ff */
        /* <DEDUP_REMOVED lines=11> */
.L_x_2637:
[----:B------:R-:W-:Y:S01]  /*bbf0*/  IMAD.MOV.U32 R0, RZ, RZ, 0x7f ;  /* 0x0000007fff007424 */ /* 0x000fe200078e00ff */
[----:B------:R-:W-:-:S04]  /*bc00*/  ISETP.GT.U32.AND P0, PT, R4, 0x7f800000, PT ;  /* 0x7f8000000400780c */ /* 0x000fc80003f04070 */
[----:B------:R-:W-:-:S09]  /*bc10*/  SEL R0, R0, 0x7c, P0 ;  /* 0x0000007c00007807 */ /* 0x000fd20000000000 */
.L_x_2638:
[----:B------:R-:W-:Y:S05]  /*bc20*/  BSYNC.RECONVERGENT B0 ;  /* 0x0000000000007941 */ /* 0x000fea0003800200 */
.L_x_2636:
[----:B------:R-:W-:-:S04]  /*bc30*/  SHF.R.U32.HI R3, RZ, 0x18, R3 ;  /* 0x00000018ff037819 */ /* 0x000fc80000011603 */
[----:B------:R-:W-:-:S05]  /*bc40*/  LOP3.LUT R3, R0, 0x80, R3, 0xf8, !PT ;  /* 0x0000008000037812 */ /* 0x000fca00078ef803 */
[----:B------:R0:W-:Y:S01]  /*bc50*/  STG.E.U8 desc[UR36][R8.64], R3 ;  /* 0x0000000308007986 */ /* 0x0001e2000c101124 */
[----:B------:R-:W-:Y:S05]  /*bc60*/  BRA `(.L_x_2609) ;  /* 0x0000000000047947 */ /* 0x000fea0003800000 */
.L_x_2630:
[----:B----4-:R0:W-:Y:S02]  /*bc70*/  STG.E.U16 desc[UR36][R8.64], R18 ;  /* 0x0000001208007986 */ /* 0x0101e4000c101524 */
.L_x_2609:
[----:B------:R-:W-:-:S07]  /*bc80*/  VIADD R25, R25, 0x80 ;  /* 0x0000008019197836 */ /* 0x000fce0000000000 */
.L_x_2568:
[----:B------:R-:W-:Y:S05]  /*bc90*/  BSYNC.RECONVERGENT B6 ;  /* 0x0000000000067941 */ /* 0x000fea0003800200 */
.L_x_2567:
[----:B------:R-:W-:-:S13]  /*bca0*/  ISETP.GE.AND P0, PT, R25, R16, PT ;  /* 0x000000101900720c */ /* 0x000fda0003f06270 */
[----:B------:R-:W-:Y:S05]  /*bcb0*/  @P0 EXIT ;  /* 0x000000000000094d */ /* 0x000fea0003800000 */
[----:B01--4-:R-:W0:Y:S01]  /*bcc0*/  LDC.64 R4, c[0x0][0x388] ;  /* 0x0000e200ff047b82 */ /* 0x013e220000000a00 */
[----:B------:R-:W3:Y:S01]  /*bcd0*/  LDCU UR4, c[0x0][0x3b4] ;  /* 0x00007680ff0477ac */ /* 0x000ee20008000800 */
[----:B--2---:R-:W-:Y:S01]  /*bce0*/  PRMT R0, R17, 0x9910, RZ ;  /* 0x0000991011007816 */ /* 0x004fe200000000ff */
        /* <DEDUP_REMOVED lines=18> */
.L_x_2642:
[----:B------:R-:W-:-:S06]  /*be10*/  IMAD.U32 R5, R19, 0x10000, RZ ;  /* 0x0001000013057824 */ /* 0x000fcc00078e00ff */
[----:B------:R-:W0:Y:S02]  /*be20*/  F2I.S64.TRUNC R4, R5 ;  /* 0x0000000500047311 */ /* 0x000e24000020d900 */
[----:B0-----:R-:W-:Y:S01]  /*be30*/  STG.E.U8 desc[UR36][R2.64], R4 ;  /* 0x0000000402007986 */ /* 0x001fe2000c101124 */
[----:B------:R-:W-:Y:S05]  /*be40*/  EXIT ;  /* 0x000000000000794d */ /* 0x000fea0003800000 */
.L_x_2641:
        /* <DEDUP_REMOVED lines=10> */
.L_x_2645:
[----:B------:R-:W-:-:S06]  /*bef0*/  IMAD.U32 R19, R19, 0x10000, RZ ;  /* 0x0001000013137824 */ /* 0x000fcc00078e00ff */
[----:B------:R-:W0:Y:S02]  /*bf00*/  F2I.FTZ.TRUNC.NTZ R19, R19 ;  /* 0x0000001300137305 */ /* 0x000e24000021f100 */
[----:B0-----:R-:W-:Y:S01]  /*bf10*/  STG.E desc[UR36][R2.64], R19 ;  /* 0x0000001302007986 */ /* 0x001fe2000c101924 */
[----:B------:R-:W-:Y:S05]  /*bf20*/  EXIT ;  /* 0x000000000000794d */ /* 0x000fea0003800000 */
.L_x_2644:
[----:B------:R-:W-:-:S06]  /*bf30*/  IMAD.U32 R19, R19, 0x10000, RZ ;  /* 0x0001000013137824 */ /* 0x000fcc00078e00ff */
[----:B------:R-:W0:Y:S02]  /*bf40*/  F2I.FTZ.TRUNC.NTZ R19, R19 ;  /* 0x0000001300137305 */ /* 0x000e24000021f100 */
[----:B0-----:R-:W-:Y:S01]  /*bf50*/  STG.E.U16 desc[UR36][R2.64], R19 ;  /* 0x0000001302007986 */ /* 0x001fe2000c101524 */
[----:B------:R-:W-:Y:S05]  /*bf60*/  EXIT ;  /* 0x000000000000794d */ /* 0x000fea0003800000 */
.L_x_2640:
        /* <DEDUP_REMOVED lines=9> */
.L_x_2647:
[----:B------:R-:W-:-:S05]  /*c000*/  IMAD.U32 R0, R19, 0x10000, RZ ;  /* 0x0001000013007824 */ /* 0x000fca00078e00ff */
[----:B------:R-:W-:-:S05]  /*c010*/  F2FP.F16.F32.PACK_AB R0, RZ, R0 ;  /* 0x00000000ff00723e */ /* 0x000fca00000000ff */
[----:B------:R-:W-:Y:S01]  /*c020*/  STG.E.U16 desc[UR36][R2.64], R0 ;  /* 0x0000000002007986 */ /* 0x000fe2000c101524 */
[----:B------:R-:W-:Y:S05]  /*c030*/  EXIT ;  /* 0x000000000000794d */ /* 0x000fea0003800000 */
.L_x_2646:
        /* <DEDUP_REMOVED lines=10> */
.L_x_2649:
[----:B------:R-:W-:-:S05]  /*c0e0*/  IMAD.U32 R19, R19, 0x10000, RZ ;  /* 0x0001000013137824 */ /* 0x000fca00078e00ff */
[----:B------:R-:W-:-:S04]  /*c0f0*/  F2FP.F16.F32.PACK_AB R5, RZ, R19 ;  /* 0x00000013ff05723e */ /* 0x000fc800000000ff */
[----:B------:R-:W-:-:S05]  /*c100*/  PRMT R5, R5, 0x5410, RZ ;  /* 0x0000541005057816 */ /* 0x000fca00000000ff */
[----:B------:R-:W-:Y:S01]  /*c110*/  STG.E desc[UR36][R2.64], R5 ;  /* 0x0000000502007986 */ /* 0x000fe2000c101924 */
[----:B------:R-:W-:Y:S05]  /*c120*/  EXIT ;  /* 0x000000000000794d */ /* 0x000fea0003800000 */
.L_x_2648:
[----:B------:R-:W-:-:S04]  /*c130*/  IMAD.U32 R4, R19, 0x10000, RZ ;  /* 0x0001000013047824 */ /* 0x000fc800078e00ff */
[----:B------:R-:W-:-:S06]  /*c140*/  FMUL.FTZ R4, R4, 1 ;  /* 0x3f80000004047820 */ /* 0x000fcc0000410000 */
[----:B------:R-:W0:Y:S02]  /*c150*/  F2F.F64.F32 R4, R4 ;  /* 0x0000000400047310 */ /* 0x000e240000201800 */
[----:B0-----:R-:W-:Y:S01]  /*c160*/  STG.E.64 desc[UR36][R2.64], R4 ;  /* 0x0000000402007986 */ /* 0x001fe2000c101b24 */
[----:B------:R-:W-:Y:S05]  /*c170*/  EXIT ;  /* 0x000000000000794d */ /* 0x000fea0003800000 */
.L_x_2639:
        /* <DEDUP_REMOVED lines=14> */
.L_x_2653:
        /* <DEDUP_REMOVED lines=18> */
.L_x_2656:
[----:B------:R-:W-:-:S04]  /*c380*/  SHF.R.U32.HI R5, RZ, 0x18, R5 ;  /* 0x00000018ff057819 */ /* 0x000fc80000011605 */
[----:B------:R-:W-:-:S07]  /*c390*/  LOP3.LUT R0, R0, 0x80, R5, 0xf8, !PT ;  /* 0x0000008000007812 */ /* 0x000fce00078ef805 */
.L_x_2655:
[----:B------:R-:W-:Y:S05]  /*c3a0*/  BSYNC.RECONVERGENT B0 ;  /* 0x0000000000007941 */ /* 0x000fea0003800200 */
.L_x_2654:
[----:B------:R-:W-:Y:S01]  /*c3b0*/  STG.E.U8 desc[UR36][R2.64], R0 ;  /* 0x0000000002007986 */ /* 0x000fe2000c101124 */
[----:B------:R-:W-:Y:S05]  /*c3c0*/  EXIT ;  /* 0x000000000000794d */ /* 0x000fea0003800000 */
.L_x_2652:
        /* <DEDUP_REMOVED lines=18> */
.L_x_2659:
[----:B------:R-:W-:-:S04]  /*c4f0*/  SHF.R.U32.HI R5, RZ, 0x18, R5 ;  /* 0x00000018ff057819 */ /* 0x000fc80000011605 */
[----:B------:R-:W-:-:S07]  /*c500*/  LOP3.LUT R0, R0, 0x80, R5, 0xf8, !PT ;  /* 0x0000008000007812 */ /* 0x000fce00078ef805 */
.L_x_2658:
[----:B------:R-:W-:Y:S05]  /*c510*/  BSYNC.RECONVERGENT B0 ;  /* 0x0000000000007941 */ /* 0x000fea0003800200 */
.L_x_2657:
[----:B------:R-:W-:Y:S01]  /*c520*/  STG.E.U8 desc[UR36][R2.64], R0 ;  /* 0x0000000002007986 */ /* 0x000fe2000c101124 */
[----:B------:R-:W-:Y:S05]  /*c530*/  EXIT ;  /* 0x000000000000794d */ /* 0x000fea0003800000 */
.L_x_2651:
        /* <DEDUP_REMOVED lines=22> */
.L_x_2661:
[----:B------:R-:W-:-:S06]  /*c6a0*/  IMAD.U32 R4, R19, 0x10000, RZ ;  /* 0x0001000013047824 */ /* 0x000fcc00078e00ff */
[----:B------:R-:W0:Y:S02]  /*c6b0*/  F2I.U64.TRUNC R4, R4 ;  /* 0x0000000400047311 */ /* 0x000e24000020d800 */
[----:B0-----:R-:W-:Y:S01]  /*c6c0*/  STG.E.64 desc[UR36][R2.64], R4 ;  /* 0x0000000402007986 */ /* 0x001fe2000c101b24 */
[----:B------:R-:W-:Y:S05]  /*c6d0*/  EXIT ;  /* 0x000000000000794d */ /* 0x000fea0003800000 */
.L_x_2660:
[----:B------:R-:W-:-:S06]  /*c6e0*/  IMAD.U32 R19, R19, 0x10000, RZ ;  /* 0x0001000013137824 */ /* 0x000fcc00078e00ff */
[----:B------:R-:W0:Y:S02]  /*c6f0*/  F2I.FTZ.U32.TRUNC.NTZ R19, R19 ;  /* 0x0000001300137305 */ /* 0x000e24000021f000 */
[----:B0-----:R-:W-:Y:S01]  /*c700*/  STG.E desc[UR36][R2.64], R19 ;  /* 0x0000001302007986 */ /* 0x001fe2000c101924 */
[----:B------:R-:W-:Y:S05]  /*c710*/  EXIT ;  /* 0x000000000000794d */ /* 0x000fea0003800000 */
.L_x_2650:
        /* <DEDUP_REMOVED lines=11> */
.L_x_2663:
[----:B------:R-:W-:Y:S01]  /*c7d0*/  IMAD.U32 R19, R19, 0x10000, RZ ;  /* 0x0001000013137824 */ /* 0x000fe200078e00ff */
[----:B------:R-:W-:-:S03]  /*c7e0*/  CS2R R6, SRZ ;  /* 0x0000000000067805 */ /* 0x000fc6000001ff00 */
[----:B------:R-:W-:-:S06]  /*c7f0*/  FMUL.FTZ R4, R19, 1 ;  /* 0x3f80000013047820 */ /* 0x000fcc0000410000 */
[----:B------:R-:W0:Y:S02]  /*c800*/  F2F.F64.F32 R4, R4 ;  /* 0x0000000400047310 */ /* 0x000e240000201800 */
[----:B0-----:R-:W-:Y:S01]  /*c810*/  STG.E.128 desc[UR36][R2.64], R4 ;  /* 0x0000000402007986 */ /* 0x001fe2000c101d24 */
[----:B------:R-:W-:Y:S05]  /*c820*/  EXIT ;  /* 0x000000000000794d */ /* 0x000fea0003800000 */
.L_x_2662:
[----:B------:R-:W-:-:S13]  /*c830*/  ISETP.NE.AND P0, PT, R0, 0xf, PT ;  /* 0x0000000f0000780c */ /* 0x000fda0003f05270 */
[----:B------:R-:W-:Y:S05]  /*c840*/  @!P0 BRA `(.L_x_2664) ;  /* 0x0000000000e88947 */ /* 0x000fea0003800000 */
[----:B------:R-:W-:-:S13]  /*c850*/  ISETP.NE.AND P0, PT, R0, 0x17, PT ;  /* 0x000000170000780c */ /* 0x000fda0003f05270 */
[----:B------:R-:W-:Y:S05]  /*c860*/  @!P0 BRA `(.L_x_2665) ;  /* 0x0000000000908947 */ /* 0x000fea0003800000 */
[----:B------:R-:W-:-:S13]  /*c870*/  ISETP.NE.AND P0, PT, R0, 0x18, PT ;  /* 0x000000180000780c */ /* 0x000fda0003f05270 */
[----:B------:R-:W-:Y:S05]  /*c880*/  @!P0 BRA `(.L_x_2666) ;  /* 0x0000000000448947 */ /* 0x000fea0003800000 */
.L_x_2643:
        /* <DEDUP_REMOVED lines=16> */
.L_x_2667:
[----:B------:R-:W-:Y:S05]  /*c990*/  EXIT ;  /* 0x000000000000794d */ /* 0x000fea0003800000 */
.L_x_2666:
        /* <DEDUP_REMOVED lines=13> */
.L_x_2669:
[----:B------:R-:W-:Y:S05]  /*ca70*/  BSYNC.RECONVERGENT B0 ;  /* 0x0000000000007941 */ /* 0x000fea0003800200 */
.L_x_2668:
[----:B------:R-:W-:-:S05]  /*ca80*/  LOP3.LUT R5, R0, 0x80, R5, 0xf8, !PT ;  /* 0x0000008000057812 */ /* 0x000fca00078ef805 */
[----:B------:R-:W-:Y:S01]  /*ca90*/  STG.E.U8 desc[UR36][R2.64], R5 ;  /* 0x0000000502007986 */ /* 0x000fe2000c101124 */
[----:B------:R-:W-:Y:S05]  /*caa0*/  EXIT ;  /* 0x000000000000794d */ /* 0x000fea0003800000 */
.L_x_2665:
        /* <DEDUP_REMOVED lines=12> */
.L_x_2671:
[----:B------:R-:W-:Y:S01]  /*cb70*/  IMAD.MOV.U32 R0, RZ, RZ, 0x7f ;  /* 0x0000007fff007424 */ /* 0x000fe200078e00ff */
[----:B------:R-:W-:-:S04]  /*cb80*/  ISETP.GT.U32.AND P0, PT, R4, 0x7f800000, PT ;  /* 0x7f8000000400780c */ /* 0x000fc80003f04070 */
[----:B------:R-:W-:-:S09]  /*cb90*/  SEL R0, R0, 0x7c, P0 ;  /* 0x0000007c00007807 */ /* 0x000fd20000000000 */
.L_x_2672:
[----:B------:R-:W-:Y:S05]  /*cba0*/  BSYNC.RECONVERGENT B0 ;  /* 0x0000000000007941 */ /* 0x000fea0003800200 */
.L_x_2670:
[----:B------:R-:W-:-:S04]  /*cbb0*/  SHF.R.U32.HI R5, RZ, 0x18, R5 ;  /* 0x00000018ff057819 */ /* 0x000fc80000011605 */
[----:B------:R-:W-:-:S05]  /*cbc0*/  LOP3.LUT R5, R0, 0x80, R5, 0xf8, !PT ;  /* 0x0000008000057812 */ /* 0x000fca00078ef805 */
[----:B------:R-:W-:Y:S01]  /*cbd0*/  STG.E.U8 desc[UR36][R2.64], R5 ;  /* 0x0000000502007986 */ /* 0x000fe2000c101124 */
[----:B------:R-:W-:Y:S05]  /*cbe0*/  EXIT ;  /* 0x000000000000794d */ /* 0x000fea0003800000 */
.L_x_2664:
[----:B------:R-:W-:Y:S01]  /*cbf0*/  STG.E.U16 desc[UR36][R2.64], R19 ;  /* 0x0000001302007986 */ /* 0x000fe2000c101524 */
[----:B------:R-:W-:Y:S05]  /*cc00*/  EXIT ;  /* 0x000000000000794d */ /* 0x000fea0003800000 */
.L_x_2673:
        /* <DEDUP_REMOVED lines=15> */
.L_x_16957:


//--------------------- .text._ZN2at6native18elementwise_kernelILi128ELi4EZNS0_22gpu_kernel_impl_nocastINS0_13BinaryFunctorIN3c108BFloat16ES5_S5_NS0_15binary_internal10MulFunctorIfEEEEEEvRNS_18TensorIteratorBaseERKT_EUliE_EEviT1_ --------------------------
	.section	.text._ZN2at6native18elementwise_kernelILi128ELi4EZNS0_22gpu_kernel_impl_nocastINS0_13BinaryFunctorIN3c108BFloat16ES5_S5_NS0_15binary_internal10MulFunctorIfEEEEEEvRNS_18TensorIteratorBaseERKT_EUliE_EEviT1_,"ax",@progbits
	.align	128
        .global         _ZN2at6native18elementwise_kernelILi128ELi4EZNS0_22gpu_kernel_impl_nocastINS0_13BinaryFunctorIN3c108BFloat16ES5_S5_NS0_15binary_internal10MulFunctorIfEEEEEEvRNS_18TensorIteratorBaseERKT_EUliE_EEviT1_
        .type           _ZN2at6native18elementwise_kernelILi128ELi4EZNS0_22gpu_kernel_impl_nocastINS0_13BinaryFunctorIN3c108BFloat16ES5_S5_NS0_15binary_internal10MulFunctorIfEEEEEEvRNS_18TensorIteratorBaseERKT_EUliE_EEviT1_,@function
        .size           _ZN2at6native18elementwise_kernelILi128ELi4EZNS0_22gpu_kernel_impl_nocastINS0_13BinaryFunctorIN3c108BFloat16ES5_S5_NS0_15binary_internal10MulFunctorIfEEEEEEvRNS_18TensorIteratorBaseERKT_EUliE_EEviT1_,(.L_x_16958 - _ZN2at6native18elementwise_kernelILi128ELi4EZNS0_22gpu_kernel_impl_nocastINS0_13BinaryFunctorIN3c108BFloat16ES5_S5_NS0_15binary_internal10MulFunctorIfEEEEEEvRNS_18TensorIteratorBaseERKT_EUliE_EEviT1_)
        .other          _ZN2at6native18elementwise_kernelILi128ELi4EZNS0_22gpu_kernel_impl_nocastINS0_13BinaryFunctorIN3c108BFloat16ES5_S5_NS0_15binary_internal10MulFunctorIfEEEEEEvRNS_18TensorIteratorBaseERKT_EUliE_EEviT1_,@"STO_CUDA_ENTRY STV_DEFAULT"
_ZN2at6native18elementwise_kernelILi128ELi4EZNS0_22gpu_kernel_impl_nocastINS0_13BinaryFunctorIN3c108BFloat16ES5_S5_NS0_15binary_internal10MulFunctorIfEEEEEEvRNS_18TensorIteratorBaseERKT_EUliE_EEviT1_:
.text._ZN2at6native18elementwise_kernelILi128ELi4EZNS0_22gpu_kernel_impl_nocastINS0_13BinaryFunctorIN3c108BFloat16ES5_S5_NS0_15binary_internal10MulFunctorIfEEEEEEvRNS_18TensorIteratorBaseERKT_EUliE_EEviT1_:
        /* <DEDUP_REMOVED lines=16> */
[----:B0-----:R-:W2:Y:S04]  /*0100*/  LDG.E.U16 R4, desc[UR6][R4.64] ;  /* 0x0000000604047981 */ /* 0x001ea8000c1e1500 */
[----:B-1----:R-:W3:Y:S03]  /*0110*/  LDG.E.U16 R6, desc[UR6][R6.64] ;  /* 0x0000000606067981 */ /* 0x002ee6000c1e1500 */
[----:B------:R-:W0:Y:S01]  /*0120*/  LDC.64 R8, c[0x0][0x5e8] ;  /* 0x00017a00ff087b82 */ /* 0x000e220000000a00 */
[----:B------:R-:W-:-:S04]  /*0130*/  IADD3 R3, PT, PT, R3, 0x80, RZ ;  /* 0x0000008003037810 */ /* 0x000fc80007ffe0ff */
[----:B------:R-:W-:-:S13]  /*0140*/  ISETP.GE.AND P0, PT, R3, UR4, PT ;  /* 0x0000000403007c0c */ /* 0x000fda000bf06270 */
[----:B------:R-:W-:Y:S05]  /*0150*/  @P0 BREAK.RELIABLE B1 ;  /* 0x0000000000010942 */ /* 0x000fea0003800100 */
[----:B--2---:R-:W-:Y:S02]  /*0160*/  SHF.L.U32 R0, R4, 0x10, RZ ;  /* 0x0000001004007819 */ /* 0x004fe400000006ff */
[----:B---3--:R-:W-:-:S05]  /*0170*/  SHF.L.U32 R11, R6, 0x10, RZ ;  /* 0x00000010060b7819 */ /* 0x008fca00000006ff */
[----:B------:R-:W-:-:S05]  /*0180*/  FMUL.FTZ R0, R0, R11 ;  /* 0x0000000b00007220 */ /* 0x000fca0000410000 */
[----:B------:R-:W-:-:S05]  /*0190*/  F2FP.BF16.F32.PACK_AB R0, RZ, R0 ;  /* 0x00000000ff00723e */ /* 0x000fca00000010ff */
[----:B0-----:R0:W-:Y:S01]  /*01a0*/  STG.E.U16 desc[UR6][R8.64], R0 ;  /* 0x0000000008007986 */ /* 0x0011e2000c101506 */
[----:B------:R-:W-:Y:S05]  /*01b0*/  @P0 BRA `(.L_x_2678) ;  /* 0x0000000000680947 */ /* 0x000fea0003800000 */
[----:B------:R-:W1:Y:S08]  /*01c0*/  LDC.64 R4, c[0x0][0x5f0] ;  /* 0x00017c00ff047b82 */ /* 0x000e700000000a00 */
[----:B------:R-:W2:Y:S01]  /*01d0*/  LDC.64 R6, c[0x0][0x5f8] ;  /* 0x00017e00ff067b82 */ /* 0x000ea20000000a00 */
[----:B-1----:R-:W3:Y:S04]  /*01e0*/  LDG.E.U16 R4, desc[UR6][R4.64] ;  /* 0x0000000604047981 */ /* 0x002ee8000c1e1500 */
[----:B--2---:R-:W2:Y:S03]  /*01f0*/  LDG.E.U16 R6, desc[UR6][R6.64] ;  /* 0x0000000606067981 */ /* 0x004ea6000c1e1500 */
[----:B0-----:R-:W0:Y:S01]  /*0200*/  LDC.64 R8, c[0x0][0x5e8] ;  /* 0x00017a00ff087b82 */ /* 0x001e220000000a00 */
[----:B------:R-:W-:-:S02]  /*0210*/  IADD3 R3, PT, PT, R3, 0x80, RZ ;  /* 0x0000008003037810 */ /* 0x000fc40007ffe0ff */
[----:B---3--:R-:W-:Y:S02]  /*0220*/  SHF.L.U32 R0, R4, 0x10, RZ ;  /* 0x0000001004007819 */ /* 0x008fe400000006ff */
[----:B--2---:R-:W-:-:S05]  /*0230*/  SHF.L.U32 R11, R6, 0x10, RZ ;  /* 0x00000010060b7819 */ /* 0x004fca00000006ff */
[----:B------:R-:W-:-:S05]  /*0240*/  FMUL.FTZ R0, R0, R11 ;  /* 0x0000000b00007220 */ /* 0x000fca0000410000 */
[----:B------:R-:W-:-:S05]  /*0250*/  F2FP.BF16.F32.PACK_AB R0, RZ, R0 ;  /* 0x00000000ff00723e */ /* 0x000fca00000010ff */
[----:B0-----:R0:W-:Y:S02]  /*0260*/  STG.E.U16 desc[UR6][R8.64], R0 ;  /* 0x0000000008007986 */ /* 0x0011e4000c101506 */
.L_x_2677:
[----:B------:R-:W-:-:S13]  /*0270*/  ISETP.GE.AND P0, PT, R3, UR4, PT ;  /* 0x0000000403007c0c */ /* 0x000fda000bf06270 */
[----:B------:R-:W-:Y:S05]  /*0280*/  @P0 BREAK.RELIABLE B1 ;  /* 0x0000000000010942 */ /* 0x000fea0003800100 */
[----:B------:R-:W-:Y:S05]  /*0290*/  @P0 BRA `(.L_x_2678) ;  /* 0x0000000000300947 */ /* 0x000fea0003800000 */
[----:B------:R-:W-:Y:S05]  /*02a0*/  BSYNC.RELIABLE B1 ;  /* 0x0000000000017941 */ /* 0x000fea0003800100 */
.L_x_2676:
        /* <DEDUP_REMOVED lines=11> */
.L_x_2678:
[----:B------:R-:W-:Y:S05]  /*0360*/  BSYNC.RECONVERGENT B0 ;  /* 0x0000000000007941 */ /* 0x000fea0003800200 */
.L_x_2675:
[----:B------:R-:W-:Y:S05]  /*0370*/  WARPSYNC.ALL ;  /* 0x0000000000007948 */ /* 0x000fea0003800000 */
[----:B------:R-:W-:-:S13]  /*0380*/  ISETP.GE.AND P0, PT, R3, UR4, PT ;  /* 0x0000000403007c0c */ /* 0x000fda000bf06270 */
[----:B------:R-:W-:Y:S05]  /*0390*/  @P0 EXIT ;  /* 0x000000000000094d */ /* 0x000fea0003800000 */
[----:B------:R-:W2:Y:S08]  /*03a0*/  LDC.64 R2, c[0x0][0x5f0] ;  /* 0x00017c00ff027b82 */ /* 0x000eb00000000a00 */
[----:B------:R-:W3:Y:S01]  /*03b0*/  LDC.64 R4, c[0x0][0x5f8] ;  /* 0x00017e00ff047b82 */ /* 0x000ee20000000a00 */
[----:B--2---:R-:W0:Y:S04]  /*03c0*/  LDG.E.U16 R2, desc[UR6][R2.64] ;  /* 0x0000000602027981 */ /* 0x004e28000c1e1500 */
[----:B---3--:R-:W2:Y:S03]  /*03d0*/  LDG.E.U16 R4, desc[UR6][R4.64] ;  /* 0x0000000604047981 */ /* 0x008ea6000c1e1500 */
[----:B------:R-:W3:Y:S01]  /*03e0*/  LDC.64 R6, c[0x0][0x5e8] ;  /* 0x00017a00ff067b82 */ /* 0x000ee20000000a00 */
[----:B01----:R-:W-:-:S02]  /*03f0*/  SHF.L.U32 R0, R2, 0x10, RZ ;  /* 0x0000001002007819 */ /* 0x003fc400000006ff */
[----:B--2---:R-:W-:-:S05]  /*0400*/  SHF.L.U32 R9, R4, 0x10, RZ ;  /* 0x0000001004097819 */ /* 0x004fca00000006ff */
[----:B------:R-:W-:-:S05]  /*0410*/  FMUL.FTZ R0, R0, R9 ;  /* 0x0000000900007220 */ /* 0x000fca0000410000 */
[----:B------:R-:W-:-:S05]  /*0420*/  F2FP.BF16.F32.PACK_AB R0, RZ, R0 ;  /* 0x00000000ff00723e */ /* 0x000fca00000010ff */
[----:B---3--:R-:W-:Y:S01]  /*0430*/  STG.E.U16 desc[UR6][R6.64], R0 ;  /* 0x0000000006007986 */ /* 0x008fe2000c101506 */
[----:B------:R-:W-:Y:S05]  /*0440*/  EXIT ;  /* 0x000000000000794d */ /* 0x000fea0003800000 */
.L_x_2674:
        /* <DEDUP_REMOVED lines=356> */
.L_x_2682:
[----:B------:R-:W0:Y:S02]  /*1a90*/  LDCU.128 UR8, c[0x0][0x5f0] ;  /* 0x0000be00ff0877ac */ /* 0x000e240008000c00 */
[----:B0-----:R-:W-:Y:S02]  /*1aa0*/  IADD3 R6, P0, PT, R6, UR8, RZ ;  /* 0x0000000806067c10 */ /* 0x001fe4000ff1e0ff */
[----:B------:R-:W-:Y:S02]  /*1ab0*/  IADD3 R8, P1, PT, R4, UR10, RZ ;  /* 0x0000000a04087c10 */ /* 0x000fe4000ff3e0ff */
[----:B------:R-:W-:Y:S01]  /*1ac0*/  IADD3.X R7, PT, PT, RZ, UR9, RZ, P0, !PT ;  /* 0x00000009ff077c10 */ /* 0x000fe200087fe4ff */
[----:B------:R-:W0:Y:S01]  /*1ad0*/  LDCU.64 UR8, c[0x0][0x5e8] ;  /* 0x0000bd00ff0877ac */ /* 0x000e220008000a00 */
[----:B------:R-:W-:-:S03]  /*1ae0*/  IADD3.X R9, PT, PT, RZ, UR11, RZ, P1, !PT ;  /* 0x0000000bff097c10 */ /* 0x000fc60008ffe4ff */
[----:B------:R-:W2:Y:S04]  /*1af0*/  LDG.E.U16 R6, desc[UR6][R6.64] ;  /* 0x0000000606067981 */ /* 0x000ea8000c1e1500 */
[----:B------:R-:W3:Y:S01]  /*1b00*/  LDG.E.U16 R8, desc[UR6][R8.64] ;  /* 0x0000000608087981 */ /* 0x000ee2000c1e1500 */
[----:B------:R-:W-:Y:S02]  /*1b10*/  IADD3 R3, PT, PT, R3, 0x80, RZ ;  /* 0x0000008003037810 */ /* 0x000fe40007ffe0ff */
[----:B--2---:R-:W-:Y:S02]  /*1b20*/  SHF.L.U32 R4, R6, 0x10, RZ ;  /* 0x0000001006047819 */ /* 0x004fe400000006ff */
[----:B---3--:R-:W-:-:S05]  /*1b30*/  SHF.L.U32 R11, R8, 0x10, RZ ;  /* 0x00000010080b7819 */ /* 0x008fca00000006ff */
[----:B------:R-:W-:Y:S01]  /*1b40*/  FMUL.FTZ R11, R4, R11 ;  /* 0x0000000b040b7220 */ /* 0x000fe20000410000 */
[----:B0-----:R-:W-:-:S04]  /*1b50*/  IADD3 R4, P0, PT, R5, UR8, RZ ;  /* 0x0000000805047c10 */ /* 0x001fc8000ff1e0ff */
[----:B------:R-:W-:Y:S02]  /*1b60*/  F2FP.BF16.F32.PACK_AB R11, RZ, R11 ;  /* 0x0000000bff0b723e */ /* 0x000fe400000010ff */
[----:B------:R-:W-:Y:S02]  /*1b70*/  IADD3.X R5, PT, PT, RZ, UR9, RZ, P0, !PT ;  /* 0x00000009ff057c10 */ /* 0x000fe400087fe4ff */
[----:B------:R-:W-:-:S03]  /*1b80*/  ISETP.GE.AND P0, PT, R3, UR4, PT ;  /* 0x0000000403007c0c */ /* 0x000fc6000bf06270 */
[----:B------:R0:W-:Y:S10]  /*1b90*/  STG.E.U16 desc[UR6][R4.64], R11 ;  /* 0x0000000b04007986 */ /* 0x0001f4000c101506 */
        /* <DEDUP_REMOVED lines=350> */
.L_x_2684:
        /* <DEDUP_REMOVED lines=14> */
[----:B------:R-:W-:-:S05]  /*3260*/  IADD3.X R5, PT, PT, RZ, UR9, RZ, P0, !PT ;  /* 0x00000009ff057c10 */ /* 0x000fca00087fe4ff */
[----:B------:R0:W-:Y:S02]  /*3270*/  STG.E.U16 desc[UR6][R4.64], R11 ;  /* 0x0000000b04007986 */ /* 0x0001e4000c101506 */
.L_x_2681:
[----:B------:R-:W-:-:S13]  /*3280*/  ISETP.GE.AND P0, PT, R3, UR4, PT ;  /* 0x0000000403007c0c */ /* 0x000fda000bf06270 */
[----:B------:R-:W-:Y:S05]  /*3290*/  @P0 BREAK.RELIABLE B1 ;  /* 0x0000000000010942 */ /* 0x000fea0003800100 */
[----:B------:R-:W-:Y:S05]  /*32a0*/  @P0 BRA `(.L_x_2683) ;  /* 0x0000001400b40947 */ /* 0x000fea0003800000 */
[----:B------:R-:W-:Y:S05]  /*32b0*/  BSYNC.RELIABLE B1 ;  /* 0x0000000000017941 */ /* 0x000fea0003800100 */
.L_x_2680:
        /* <DEDUP_REMOVED lines=348> */
.L_x_2685:
        /* <DEDUP_REMOVED lines=16> */
.L_x_2683:
[----:B------:R-:W-:Y:S05]  /*4980*/  BSYNC.RECONVERGENT B0 ;  /* 0x0000000000007941 */ /* 0x000fea0003800200 */
.L_x_2679:
        /* <DEDUP_REMOVED lines=351> */
.L_x_2686:
[----:B------:R-:W0:Y:S01]  /*5f80*/  LDCU.128 UR8, c[0x0][0x5f0] ;  /* 0x0000be00ff0877ac */ /* 0x000e220008000c00 */
[----:B------:R-:W1:Y:S01]  /*5f90*/  LDCU.64 UR4, c[0x0][0x5e8] ;  /* 0x0000bd00ff0477ac */ /* 0x000e620008000a00 */
[----:B0-----:R-:W-:Y:S02]  /*5fa0*/  IADD3 R4, P0, PT, R4, UR8, RZ ;  /* 0x0000000804047c10 */ /* 0x001fe4000ff1e0ff */
[----:B------:R-:W-:Y:S02]  /*5fb0*/  IADD3 R6, P1, PT, R2, UR10, RZ ;  /* 0x0000000a02067c10 */ /* 0x000fe4000ff3e0ff */
[----:B------:R-:W-:Y:S02]  /*5fc0*/  IADD3.X R5, PT, PT, RZ, UR9, RZ, P0, !PT ;  /* 0x00000009ff057c10 */ /* 0x000fe400087fe4ff */
[----:B------:R-:W-:-:S03]  /*5fd0*/  IADD3.X R7, PT, PT, RZ, UR11, RZ, P1, !PT ;  /* 0x0000000bff077c10 */ /* 0x000fc60008ffe4ff */
[----:B------:R-:W2:Y:S04]  /*5fe0*/  LDG.E.U16 R4, desc[UR6][R4.64] ;  /* 0x0000000604047981 */ /* 0x000ea8000c1e1500 */
[----:B------:R-:W3:Y:S01]  /*5ff0*/  LDG.E.U16 R6, desc[UR6][R6.64] ;  /* 0x0000000606067981 */ /* 0x000ee2000c1e1500 */
[----:B-1----:R-:W-:-:S04]  /*6000*/  IADD3 R2, P0, PT, R3, UR4, RZ ;  /* 0x0000000403027c10 */ /* 0x002fc8000ff1e0ff */
[----:B------:R-:W-:Y:S02]  /*6010*/  IADD3.X R3, PT, PT, RZ, UR5, RZ, P0, !PT ;  /* 0x00000005ff037c10 */ /* 0x000fe400087fe4ff */
[----:B--2---:R-:W-:Y:S02]  /*6020*/  SHF.L.U32 R0, R4, 0x10, RZ ;  /* 0x0000001004007819 */ /* 0x004fe400000006ff */
[----:B---3--:R-:W-:-:S05]  /*6030*/  SHF.L.U32 R9, R6, 0x10, RZ ;  /* 0x0000001006097819 */ /* 0x008fca00000006ff */
[----:B------:R-:W-:-:S05]  /*6040*/  FMUL.FTZ R0, R0, R9 ;  /* 0x0000000900007220 */ /* 0x000fca0000410000 */
[----:B------:R-:W-:-:S05]  /*6050*/  F2FP.BF16.F32.PACK_AB R0, RZ, R0 ;  /* 0x00000000ff00723e */ /* 0x000fca00000010ff */
[----:B------:R-:W-:Y:S01]  /*6060*/  STG.E.U16 desc[UR6][R2.64], R0 ;  /* 0x0000000002007986 */ /* 0x000fe2000c101506 */
[----:B------:R-:W-:Y:S05]  /*6070*/  EXIT ;  /* 0x000000000000794d */ /* 0x000fea0003800000 */
.L_x_2687:
        /* <DEDUP_REMOVED lines=16> */
.L_x_16958:


//--------------------- .text._ZN2at6native27unrolled_elementwise_kernelINS0_13BinaryFunctorIN3c108BFloat16ES4_S4_NS0_15binary_internal10MulFunctorIfEEEESt5arrayIPcLm3EELi4E23TrivialOffsetCalculatorILi2EjESC_ILi1EjENS0_6memory15LoadWithoutCastENSF_16StoreWithoutCastEEEviT_T0_T2_T3_T4_T5_ --------------------------
	.section	.text._ZN2at6native27unrolled_elementwise_kernelINS0_13BinaryFunctorIN3c108BFloat16ES4_S4_NS0_15binary_internal10MulFunctorIfEEEESt5arrayIPcLm3EELi4E23TrivialOffsetCalculatorILi2EjESC_ILi1EjENS0_6memory15LoadWithoutCastENSF_16StoreWithoutCastEEEviT_T0_T2_T3_T4_T5_,"ax",@progbits
	.align	128
        .global         _ZN2at6native27unrolled_elementwise_kernelINS0_13BinaryFunctorIN3c108BFloat16ES4_S4_NS0_15binary_internal10MulFunctorIfEEEESt5arrayIPcLm3EELi4E23TrivialOffsetCalculatorILi2EjESC_ILi1EjENS0_6memory15LoadWithoutCastENSF_16StoreWithoutCastEEEviT_T0_T2_T3_T4_T5_
        .type           _ZN2at6native27unrolled_elementwise_kernelINS0_13BinaryFunctorIN3c108BFloat16ES4_S4_NS0_15binary_internal10MulFunctorIfEEEESt5arrayIPcLm3EELi4E23TrivialOffsetCalculatorILi2EjESC_ILi1EjENS0_6memory15LoadWithoutCastENSF_16StoreWithoutCastEEEviT_T0_T2_T3_T4_T5_,@function
        .size           _ZN2at6native27unrolled_elementwise_kernelINS0_13BinaryFunctorIN3c108BFloat16ES4_S4_NS0_15binary_internal10MulFunctorIfEEEESt5arrayIPcLm3EELi4E23TrivialOffsetCalculatorILi2EjESC_ILi1EjENS0_6memory15LoadWithoutCastENSF_16StoreWithoutCastEEEviT_T0_T2_T3_T4_T5_,(.L_x_16959 - _ZN2at6native27unrolled_elementwise_kernelINS0_13BinaryFunctorIN3c108BFloat16ES4_S4_NS0_15binary_internal10MulFunctorIfEEEESt5arrayIPcLm3EELi4E23TrivialOffsetCalculatorILi2EjESC_ILi1EjENS0_6memory15LoadWithoutCastENSF_16StoreWithoutCastEEEviT_T0_T2_T3_T4_T5_)
        .other          _ZN2at6native27unrolled_elementwise_kernelINS0_13BinaryFunctorIN3c108BFloat16ES4_S4_NS0_15binary_internal10MulFunctorIfEEEESt5arrayIPcLm3EELi4E23TrivialOffsetCalculatorILi2EjESC_ILi1EjENS0_6memory15LoadWithoutCastENSF_16StoreWithoutCastEEEviT_T0_T2_T3_T4_T5_,@"STO_CUDA_ENTRY STV_DEFAULT"
_ZN2at6native27unrolled_elementwise_kernelINS0_13BinaryFunctorIN3c108BFloat16ES4_S4_NS0_15binary_internal10MulFunctorIfEEEESt5arrayIPcLm3EELi4E23TrivialOffsetCalculatorILi2EjESC_ILi1EjENS0_6memory15LoadWithoutCastENSF_16StoreWithoutCastEEEviT_T0_T2_T3_T4_T5_:
.text._ZN2at6native27unrolled_elementwise_kernelINS0_13BinaryFunctorIN3c108BFloat16ES4_S4_NS0_15binary_internal10MulFunctorIfEEEESt5arrayIPcLm3EELi4E23TrivialOffsetCalculatorILi2EjESC_ILi1EjENS0_6memory15LoadWithoutCastENSF_16StoreWithoutCastEEEviT_T0_T2_T3_T4_T5_:
[----:B------:R-:W-:Y:S01]  /*0000*/  LDC R1, c[0x0][0x37c] ;  /* 0x0000df00ff017b82 */ /* 0x000fe20000000800 */
[----:B------:R-:W0:Y:S07]  /*0010*/  S2R R15, SR_CTAID.X ;  /* 0x00000000000f7919 */ /* 0x000e2e0000002500 */
[----:B------:R-:W0:Y:S01]  /*0020*/  LDC R2, c[0x0][0x380] ;  /* 0x0000e000ff027b82 */ /* 0x000e220000000800 */
[----:B------:R-:W1:Y:S01]  /*0030*/  LDCU.64 UR4, c[0x0][0x358] ;  /* 0x00006b00ff0477ac */ /* 0x000e620008000a00 */
[----:B------:R-:W-:Y:S01]  /*0040*/  PRMT R16, RZ, 0x7610, R16 ;  /* 0x00007610ff107816 */ /* 0x000fe20000000010 */
[----:B------:R-:W2:Y:S05]  /*0050*/  S2R R0, SR_TID.X ;  /* 0x0000000000007919 */ /* 0x000eaa0000002100 */
[----:B------:R-:W3:Y:S08]  /*0060*/  LDC.64 R12, c[0x0][0x390] ;  /* 0x0000e400ff0c7b82 */ /* 0x000ef00000000a00 */
[----:B------:R-:W4:Y:S08]  /*0070*/  LDC.64 R10, c[0x0][0x398] ;  /* 0x0000e600ff0a7b82 */ /* 0x000f300000000a00 */
[----:B------:R-:W1:Y:S01]  /*0080*/  LDC.64 R8, c[0x0][0x390] ;  /* 0x0000e400ff087b82 */ /* 0x000e620000000a00 */
[----:B0-----:R-:W-:-:S07]  /*0090*/  IMAD R17, R15, -0x200, R2 ;  /* 0xfffffe000f117824 */ /* 0x001fce00078e0202 */
[----:B------:R-:W0:Y:S01]  /*00a0*/  LDC.64 R6, c[0x0][0x398] ;  /* 0x0000e600ff067b82 */ /* 0x000e220000000a00 */
[----:B--2---:R-:W-:Y:S01]  /*00b0*/  IMAD.MOV.U32 R14, RZ, RZ, R0 ;  /* 0x000000ffff0e7224 */ /* 0x004fe200078e0000 */
[----:B------:R-:W-:-:S06]  /*00c0*/  ISETP.GE.AND P0, PT, R0, R17, PT ;  /* 0x000000110000720c */ /* 0x000fcc0003f06270 */
[----:B------:R-:W2:Y:S08]  /*00d0*/  LDC.64 R2, c[0x0][0x390] ;  /* 0x0000e400ff027b82 */ /* 0x000eb00000000a00 */
[----:B------:R-:W2:Y:S01]  /*00e0*/  LDC.64 R4, c[0x0][0x398] ;  /* 0x0000e600ff047b82 */ /* 0x000ea20000000a00 */
[----:B------:R-:W-:Y:S02]  /*00f0*/  @!P0 VIADD R0, R14, 0x80 ;  /* 0x000000800e008836 */ /* 0x000fe40000000000 */
[----:B------:R-:W-:-:S03]  /*0100*/  @!P0 IMAD R21, R15, 0x200, R14 ;  /* 0x000002000f158824 */ /* 0x000fc600078e020e */
[----:B------:R-:W-:Y:S01]  /*0110*/  ISETP.GE.AND P1, PT, R0, R17, PT ;  /* 0x000000110000720c */ /* 0x000fe20003f26270 */
[----:B---3--:R-:W-:-:S04]  /*0120*/  @!P0 IMAD.WIDE.U32 R12, R21, 0x2, R12 ;  /* 0x00000002150c8825 */ /* 0x008fc800078e000c */
[----:B----4-:R-:W-:Y:S01]  /*0130*/  @!P0 IMAD.WIDE.U32 R10, R21, 0x2, R10 ;  /* 0x00000002150a8825 */ /* 0x010fe200078e000a */
[----:B------:R-:W-:Y:S01]  /*0140*/  PRMT R21, RZ, 0x7610, R21 ;  /* 0x00007610ff157816 */ /* 0x000fe20000000015 */
[----:B-1----:R1:W3:Y:S05]  /*0150*/  @!P0 LDG.E.U16 R16, desc[UR4][R12.64] ;  /* 0x000000040c108981 */ /* 0x0022ea000c1e1500 */
[----:B------:R4:W3:Y:S01]  /*0160*/  @!P0 LDG.E.U16 R21, desc[UR4][R10.64] ;  /* 0x000000040a158981 */ /* 0x0008e2000c1e1500 */
[----:B------:R-:W-:Y:S01]  /*0170*/  @!P1 LEA R23, R15, R0, 0x9 ;  /* 0x000000000f179211 */ /* 0x000fe200078e48ff */
[----:B------:R-:W-:Y:S01]  /*0180*/  @!P1 VIADD R0, R0, 0x80 ;  /* 0x0000008000009836 */ /* 0x000fe20000000000 */
[----:B------:R-:W-:-:S02]  /*0190*/  PRMT R22, RZ, 0x7610, R22 ;  /* 0x00007610ff167816 */ /* 0x000fc40000000016 */
[----:B------:R-:W-:Y:S01]  /*01a0*/  PRMT R24, RZ, 0x7610, R24 ;  /* 0x00007610ff187816 */ /* 0x000fe20000000018 */
[----:B-1----:R-:W1:Y:S01]  /*01b0*/  LDC.64 R12, c[0x0][0x390] ;  /* 0x0000e400ff0c7b82 */ /* 0x002e620000000a00 */
[----:B------:R-:W-:Y:S01]  /*01c0*/  ISETP.GE.AND P2, PT, R0, R17, PT ;  /* 0x000000110000720c */ /* 0x000fe20003f46270 */
[----:B------:R-:W-:-:S04]  /*01d0*/  @!P1 IMAD.WIDE.U32 R8, R23, 0x2, R8 ;  /* 0x0000000217089825 */ /* 0x000fc800078e0008 */
[----:B0-----:R-:W-:Y:S01]  /*01e0*/  @!P1 IMAD.WIDE.U32 R6, R23, 0x2, R6 ;  /* 0x0000000217069825 */ /* 0x001fe200078e0006 */
[----:B------:R-:W-:Y:S01]  /*01f0*/  PRMT R23, RZ, 0x7610, R23 ;  /* 0x00007610ff177816 */ /* 0x000fe20000000017 */
[----:B------:R0:W3:Y:S01]  /*0200*/  @!P1 LDG.E.U16 R22, desc[UR4][R8.64] ;  /* 0x0000000408169981 */ /* 0x0000e2000c1e1500 */
[----:B----4-:R-:W4:Y:S05]  /*0210*/  LDC.64 R10, c[0x0][0x398] ;  /* 0x0000e600ff0a7b82 */ /* 0x010f2a0000000a00 */
[----:B------:R-:W-:-:S05]  /*0220*/  @!P2 LEA R25, R15, R0, 0x9 ;  /* 0x000000000f19a211 */ /* 0x000fca00078e48ff */
[----:B--2---:R-:W-:-:S04]  /*0230*/  @!P2 IMAD.WIDE.U32 R2, R25, 0x2, R2 ;  /* 0x000000021902a825 */ /* 0x004fc800078e0002 */
[----:B------:R-:W-:Y:S01]  /*0240*/  @!P2 IMAD.WIDE.U32 R4, R25, 0x2, R4 ;  /* 0x000000021904a825 */ /* 0x000fe200078e0004 */
[----:B------:R-:W-:Y:S01]  /*0250*/  PRMT R25, RZ, 0x7610, R25 ;  /* 0x00007610ff197816 */ /* 0x000fe20000000019 */
[----:B------:R2:W3:Y:S04]  /*0260*/  @!P2 LDG.E.U16 R23, desc[UR4][R2.64] ;  /* 0x000000040217a981 */ /* 0x0004e8000c1e1500 */
[----:B------:R2:W3:Y:S04]  /*0270*/  @!P2 LDG.E.U16 R24, desc[UR4][R4.64] ;  /* 0x000000040418a981 */ /* 0x0004e8000c1e1500 */
[----:B------:R2:W3:Y:S01]  /*0280*/  @!P1 LDG.E.U16 R25, desc[UR4][R6.64] ;  /* 0x0000000406199981 */ /* 0x0004e2000c1e1500 */
[----:B------:R-:W-:-:S05]  /*0290*/  @!P2 VIADD R0, R0, 0x80 ;  /* 0x000000800000a836 */ /* 0x000fca0000000000 */
[----:B------:R-:W-:Y:S02]  /*02a0*/  ISETP.GE.AND P0, PT, R0, R17, PT ;  /* 0x000000110000720c */ /* 0x000fe40003f06270 */
[----:B0-----:R-:W-:-:S11]  /*02b0*/  PRMT R8, RZ, 0x7610, R8 ;  /* 0x00007610ff087816 */ /* 0x001fd60000000008 */
[--C-:B------:R-:W-:Y:S01]  /*02c0*/  @!P0 IMAD R27, R15, 0x200, R0.reuse ;  /* 0x000002000f1b8824 */ /* 0x100fe200078e0200 */
[----:B------:R-:W-:-:S03]  /*02d0*/  PRMT R0, RZ, 0x7610, R0 ;  /* 0x00007610ff007816 */ /* 0x000fc60000000000 */
[----:B-1----:R-:W-:-:S04]  /*02e0*/  @!P0 IMAD.WIDE.U32 R12, R27, 0x2, R12 ;  /* 0x000000021b0c8825 */ /* 0x002fc800078e000c */
[----:B----4-:R-:W-:Y:S01]  /*02f0*/  @!P0 IMAD.WIDE.U32 R10, R27, 0x2, R10 ;  /* 0x000000021b0a8825 */ /* 0x010fe200078e000a */
[----:B------:R0:W5:Y:S04]  /*0300*/  @!P0 LDG.E.U16 R8, desc[UR4][R12.64] ;  /* 0x000000040c088981 */ /* 0x000168000c1e1500 */
[----:B------:R0:W5:Y:S01]  /*0310*/  @!P0 LDG.E.U16 R0, desc[UR4][R10.64] ;  /* 0x000000040a008981 */ /* 0x000162000c1e1500 */
[----:B------:R-:W-:-:S13]  /*0320*/  ISETP.GE.AND P0, PT, R14, R17, PT ;  /* 0x000000110e00720c */ /* 0x000fda0003f06270 */
[----:B--2---:R-:W1:Y:S01]  /*0330*/  @!P0 LDC.64 R2, c[0x0][0x388] ;  /* 0x0000e200ff028b82 */ /* 0x004e620000000a00 */
[----:B------:R-:W-:Y:S01]  /*0340*/  @!P0 LEA R5, R15, R14, 0x9 ;  /* 0x0000000e0f058211 */ /* 0x000fe200078e48ff */
[C---:B------:R-:W-:Y:S01]  /*0350*/  VIADD R6, R14.reuse, 0x80 ;  /* 0x000000800e067836 */ /* 0x040fe20000000000 */
[----:B------:R-:W-:-:S04]  /*0360*/  IADD3 R4, PT, PT, R14, 0x100, RZ ;  /* 0x000001000e047810 */ /* 0x000fc80007ffe0ff */
[-C--:B------:R-:W-:Y:S02]  /*0370*/  ISETP.GE.AND P2, PT, R4, R17.reuse, PT ;  /* 0x000000110400720c */ /* 0x080fe40003f46270 */
[----:B------:R-:W-:Y:S01]  /*0380*/  ISETP.GE.AND P1, PT, R6, R17, PT ;  /* 0x000000110600720c */ /* 0x000fe20003f26270 */
[----:B------:R-:W-:Y:S02]  /*0390*/  VIADD R4, R14, 0x180 ;  /* 0x000001800e047836 */ /* 0x000fe40000000000 */
[----:B------:R-:W-:Y:S02]  /*03a0*/  @!P0 IMAD.MOV.U32 R14, RZ, RZ, R6 ;  /* 0x000000ffff0e8224 */ /* 0x000fe400078e0006 */
[----:B-1----:R-:W-:-:S03]  /*03b0*/  @!P0 IMAD.WIDE.U32 R2, R5, 0x2, R2 ;  /* 0x0000000205028825 */ /* 0x002fc600078e0002 */
[----:B------:R-:W-:Y:S01]  /*03c0*/  ISETP.GE.AND P3, PT, R14, R17, PT ;  /* 0x000000110e00720c */ /* 0x000fe20003f66270 */
[----:B------:R-:W-:Y:S01]  /*03d0*/  BSSY.RECONVERGENT B0, `(.L_x_2688) ;  /* 0x0000019000007945 */ /* 0x000fe20003800200 */
[----:B---3--:R-:W-:Y:S01]  /*03e0*/  @!P0 IMAD.U32 R16, R16, 0x10000, RZ ;  /* 0x0001000010108824 */ /* 0x008fe200078e00ff */
[----:B------:R-:W-:-:S05]  /*03f0*/  @!P0 SHF.L.U32 R21, R21, 0x10, RZ ;  /* 0x0000001015158819 */ /* 0x000fca00000006ff */
[----:B------:R-:W-:-:S05]  /*0400*/  @!P0 FMUL.FTZ R16, R16, R21 ;  /* 0x0000001510108220 */ /* 0x000fca0000410000 */
[----:B------:R-:W-:-:S05]  /*0410*/  @!P0 F2FP.BF16.F32.PACK_AB R20, RZ, R16 ;  /* 0x00000010ff14823e */ /* 0x000fca00000010ff */
[----:B------:R0:W-:Y:S01]  /*0420*/  @!P0 STG.E.U16 desc[UR4][R2.64], R20 ;  /* 0x0000001402008986 */ /* 0x0001e2000c101504 */
[----:B------:R-:W-:Y:S02]  /*0430*/  @!P1 SHF.L.U32 R22, R22, 0x10, RZ ;  /* 0x0000001016169819 */ /* 0x000fe400000006ff */
[----:B------:R-:W-:Y:S01]  /*0440*/  @!P2 SHF.L.U32 R23, R23, 0x10, RZ ;  /* 0x000000101717a819 */ /* 0x000fe200000006ff */
[----:B------:R-:W-:Y:S02]  /*0450*/  @!P2 IMAD.U32 R24, R24, 0x10000, RZ ;  /* 0x000100001818a824 */ /* 0x000fe400078e00ff */
[----:B------:R-:W-:Y:S02]  /*0460*/  @!P1 IMAD.U32 R25, R25, 0x10000, RZ ;  /* 0x0001000019199824 */ /* 0x000fe400078e00ff */
[----:B------:R-:W-:Y:S02]  /*0470*/  @!P2 FMUL.FTZ R23, R23, R24 ;  /* 0x000000181717a220 */ /* 0x000fe40000410000 */
[----:B------:R-:W-:-:S03]  /*0480*/  @!P1 FMUL.FTZ R22, R22, R25 ;  /* 0x0000001916169220 */ /* 0x000fc60000410000 */
[----:B------:R-:W-:Y:S02]  /*0490*/  @!P2 F2FP.BF16.F32.PACK_AB R19, RZ, R23 ;  /* 0x00000017ff13a23e */ /* 0x000fe400000010ff */
[----:B------:R-:W-:Y:S01]  /*04a0*/  @!P1 F2FP.BF16.F32.PACK_AB R18, RZ, R22 ;  /* 0x00000016ff12923e */ /* 0x000fe200000010ff */
[----:B0-----:R-:W-:Y:S06]  /*04b0*/  @P3 BRA `(.L_x_2689) ;  /* 0x0000000000283947 */ /* 0x001fec0003800000 */
[----:B------:R-:W0:Y:S01]  /*04c0*/  LDC.64 R2, c[0x0][0x388] ;  /* 0x0000e200ff027b82 */ /* 0x000e220000000a00 */
[----:B------:R-:W-:Y:S01]  /*04d0*/  LEA R7, R15, R14, 0x9 ;  /* 0x0000000e0f077211 */ /* 0x000fe200078e48ff */
[----:B------:R-:W-:-:S05]  /*04e0*/  VIADD R14, R14, 0x80 ;  /* 0x000000800e0e7836 */ /* 0x000fca0000000000 */
[----:B------:R-:W-:-:S13]  /*04f0*/  ISETP.GE.AND P0, PT, R14, R17, PT ;  /* 0x000000110e00720c */ /* 0x000fda0003f06270 */
[----:B------:R-:W-:Y:S01]  /*0500*/  @!P0 LEA R5, R15, R14, 0x9 ;  /* 0x0000000e0f058211 */ /* 0x000fe200078e48ff */
[----:B------:R-:W-:Y:S02]  /*0510*/  @!P0 VIADD R14, R14, 0x80 ;  /* 0x000000800e0e8836 */ /* 0x000fe40000000000 */
[----:B0-----:R-:W-:-:S04]  /*0520*/  IMAD.WIDE.U32 R6, R7, 0x2, R2 ;  /* 0x0000000207067825 */ /* 0x001fc800078e0002 */
[----:B------:R-:W-:Y:S01]  /*0530*/  @!P0 IMAD.WIDE.U32 R2, R5, 0x2, R2 ;  /* 0x0000000205028825 */ /* 0x000fe200078e0002 */
[----:B------:R0:W-:Y:S04]  /*0540*/  STG.E.U16 desc[UR4][R6.64], R18 ;  /* 0x0000001206007986 */ /* 0x0001e8000c101504 */
[----:B------:R0:W-:Y:S02]  /*0550*/  @!P0 STG.E.U16 desc[UR4][R2.64], R19 ;  /* 0x0000001302008986 */ /* 0x0001e4000c101504 */
.L_x_2689:
[----:B------:R-:W-:Y:S05]  /*0560*/  BSYNC.RECONVERGENT B0 ;  /* 0x0000000000007941 */ /* 0x000fea0003800200 */
.L_x_2688:
[-C--:B------:R-:W-:Y:S02]  /*0570*/  ISETP.GE.AND P1, PT, R14, R17.reuse, PT ;  /* 0x000000110e00720c */ /* 0x080fe40003f26270 */
[----:B------:R-:W-:-:S11]  /*0580*/  ISETP.GE.AND P0, PT, R4, R17, PT ;  /* 0x000000110400720c */ /* 0x000fd60003f06270 */
[----:B------:R-:W-:Y:S05]  /*0590*/  @P1 EXIT ;  /* 0x000000000000194d */ /* 0x000fea0003800000 */
[----:B0-----:R-:W0:Y:S01]  /*05a0*/  LDC.64 R2, c[0x0][0x388] ;  /* 0x0000e200ff027b82 */ /* 0x001e220000000a00 */
[----:B-----5:R-:W-:Y:S01]  /*05b0*/  @!P0 SHF.L.U32 R8, R8, 0x10, RZ ;  /* 0x0000001008088819 */ /* 0x020fe200000006ff */
[----:B------:R-:W-:Y:S01]  /*05c0*/  @!P0 IMAD.U32 R5, R0, 0x10000, RZ ;  /* 0x0001000000058824 */ /* 0x000fe200078e00ff */
[----:B------:R-:W-:-:S03]  /*05d0*/  LEA R15, R15, R14, 0x9 ;  /* 0x0000000e0f0f7211 */ /* 0x000fc600078e48ff */
[----:B------:R-:W-:-:S05]  /*05e0*/  @!P0 FMUL.FTZ R5, R8, R5 ;  /* 0x0000000508058220 */ /* 0x000fca0000410000 */
[----:B------:R-:W-:Y:S01]  /*05f0*/  @!P0 F2FP.BF16.F32.PACK_AB R0, RZ, R5 ;  /* 0x00000005ff00823e */ /* 0x000fe200000010ff */
[----:B0-----:R-:W-:-:S05]  /*0600*/  IMAD.WIDE.U32 R2, R15, 0x2, R2 ;  /* 0x000000020f027825 */ /* 0x001fca00078e0002 */
[----:B------:R-:W-:Y:S01]  /*0610*/  STG.E.U16 desc[UR4][R2.64], R0 ;  /* 0x0000000002007986 */ /* 0x000fe2000c101504 */
[----:B------:R-:W-:Y:S05]  /*0620*/  EXIT ;  /* 0x000000000000794d */ /* 0x000fea0003800000 */
.L_x_2690:
        /* <DEDUP_REMOVED lines=13> */
.L_x_16959:


//--------------------- .text._ZN2at6native29vectorized_elementwise_kernelILi2ENS0_13BinaryFunctorIN3c108BFloat16ES4_S4_NS0_15binary_internal10MulFunctorIfEEEESt5arrayIPcLm3EEEEviT0_T1_ --------------------------
	.section	.text._ZN2at6native29vectorized_elementwise_kernelILi2ENS0_13BinaryFunctorIN3c108BFloat16ES4_S4_NS0_15binary_internal10MulFunctorIfEEEESt5arrayIPcLm3EEEEviT0_T1_,"ax",@progbits
	.align	128
        .global         _ZN2at6native29vectorized_elementwise_kernelILi2ENS0_13BinaryFunctorIN3c108BFloat16ES4_S4_NS0_15binary_internal10MulFunctorIfEEEESt5arrayIPcLm3EEEEviT0_T1_
        .type           _ZN2at6native29vectorized_elementwise_kernelILi2ENS0_13BinaryFunctorIN3c108BFloat16ES4_S4_NS0_15binary_internal10MulFunctorIfEEEESt5arrayIPcLm3EEEEviT0_T1_,@function
        .size           _ZN2at6native29vectorized_elementwise_kernelILi2ENS0_13BinaryFunctorIN3c108BFloat16ES4_S4_NS0_15binary_internal10MulFunctorIfEEEESt5arrayIPcLm3EEEEviT0_T1_,(.L_x_16960 - _ZN2at6native29vectorized_elementwise_kernelILi2ENS0_13BinaryFunctorIN3c108BFloat16ES4_S4_NS0_15binary_internal10MulFunctorIfEEEESt5arrayIPcLm3EEEEviT0_T1_)
        .other          _ZN2at6native29vectorized_elementwise_kernelILi2ENS0_13BinaryFunctorIN3c108BFloat16ES4_S4_NS0_15binary_internal10MulFunctorIfEEEESt5arrayIPcLm3EEEEviT0_T1_,@"STO_CUDA_ENTRY STV_DEFAULT"
_ZN2at6native29vectorized_elementwise_kernelILi2ENS0_13BinaryFunctorIN3c108BFloat16ES4_S4_NS0_15binary_internal10MulFunctorIfEEEESt5arrayIPcLm3EEEEviT0_T1_:
.text._ZN2at6native29vectorized_elementwise_kernelILi2ENS0_13BinaryFunctorIN3c108BFloat16ES4_S4_NS0_15binary_internal10MulFunctorIfEEEESt5arrayIPcLm3EEEEviT0_T1_:
        /* <DEDUP_REMOVED lines=9> */
[----:B------:R-:W1:Y:S01]  /*0090*/  LDC.64 R16, c[0x0][0x390] ;  /* 0x0000e400ff107b82 */ /* 0x000e620000000a00 */
[----:B------:R-:W-:Y:S02]  /*00a0*/  PRMT R23, RZ, 0x7610, R23 ;  /* 0x00007610ff177816 */ /* 0x000fe40000000017 */
[----:B------:R-:W-:Y:S02]  /*00b0*/  PRMT R30, RZ, 0x7610, R30 ;  /* 0x00007610ff1e7816 */ /* 0x000fe4000000001e */
[----:B------:R-:W-:-:S03]  /*00c0*/  PRMT R24, RZ, 0x7610, R24 ;  /* 0x00007610ff187816 */ /* 0x000fc60000000018 */
[----:B------:R-:W2:Y:S08]  /*00d0*/  LDC.64 R32, c[0x0][0x398] ;  /* 0x0000e600ff207b82 */ /* 0x000eb00000000a00 */
[----:B------:R-:W3:Y:S08]  /*00e0*/  LDC.64 R10, c[0x0][0x390] ;  /* 0x0000e400ff0a7b82 */ /* 0x000ef00000000a00 */
[----:B------:R-:W4:Y:S01]  /*00f0*/  LDC.64 R20, c[0x0][0x390] ;  /* 0x0000e400ff147b82 */ /* 0x000f220000000a00 */
[----:B0-----:R-:W-:Y:S01]  /*0100*/  ISETP.GE.U32.AND P0, PT, R13, R2, PT ;  /* 0x000000020d00720c */ /* 0x001fe20003f06070 */
[----:B------:R-:W-:-:S06]  /*0110*/  IMAD.MOV.U32 R3, RZ, RZ, R13 ;  /* 0x000000ffff037224 */ /* 0x000fcc00078e000d */
[----:B------:R-:W0:Y:S08]  /*0120*/  LDC.64 R14, c[0x0][0x398] ;  /* 0x0000e600ff0e7b82 */ /* 0x000e300000000a00 */
[----:B------:R-:W5:Y:S01]  /*0130*/  LDC.64 R34, c[0x0][0x398] ;  /* 0x0000e600ff227b82 */ /* 0x000f620000000a00 */
[----:B------:R-:W-:Y:S02]  /*0140*/  @!P0 IADD3 R13, PT, PT, R3, 0x80, RZ ;  /* 0x00000080030d8810 */ /* 0x000fe40007ffe0ff */
[----:B------:R-:W-:-:S02]  /*0150*/  @!P0 IADD3 R19, PT, PT, R0, R3, RZ ;  /* 0x0000000300138210 */ /* 0x000fc40007ffe0ff */
[----:B------:R-:W-:-:S03]  /*0160*/  ISETP.GE.U32.AND P1, PT, R13, R2, PT ;  /* 0x000000020d00720c */ /* 0x000fc60003f26070 */
[----:B------:R-:W5:Y:S01]  /*0170*/  LDC.64 R36, c[0x0][0x398] ;  /* 0x0000e600ff247b82 */ /* 0x000f620000000a00 */
[----:B-1----:R-:W-:-:S04]  /*0180*/  @!P0 IMAD.WIDE.U32 R16, R19, 0x2, R16 ;  /* 0x0000000213108825 */ /* 0x002fc800078e0010 */
[----:B--2---:R-:W-:Y:S01]  /*0190*/  @!P0 IMAD.WIDE.U32 R32, R19, 0x2, R32 ;  /* 0x0000000213208825 */ /* 0x004fe200078e0020 */
[----:B------:R1:W2:Y:S04]  /*01a0*/  @!P0 LDG.E.U16 R23, desc[UR4][R16.64] ;  /* 0x0000000410178981 */ /* 0x0002a8000c1e1500 */
[----:B------:R3:W2:Y:S01]  /*01b0*/  @!P0 LDG.E.U16 R30, desc[UR4][R32.64] ;  /* 0x00000004201e8981 */ /* 0x0006a2000c1e1500 */
[C---:B------:R-:W-:Y:S02]  /*01c0*/  @!P1 IMAD.IADD R25, R0.reuse, 0x1, R13 ;  /* 0x0000000100199824 */ /* 0x040fe400078e020d */
[----:B------:R-:W-:Y:S01]  /*01d0*/  @!P1 VIADD R13, R13, 0x80 ;  /* 0x000000800d0d9836 */ /* 0x000fe20000000000 */
[----:B------:R-:W-:Y:S01]  /*01e0*/  PRMT R22, RZ, 0x7610, R22 ;  /* 0x00007610ff167816 */ /* 0x000fe20000000016 */
[----:B----4-:R-:W-:Y:S01]  /*01f0*/  @!P1 IMAD.WIDE.U32 R20, R25, 0x2, R20 ;  /* 0x0000000219149825 */ /* 0x010fe200078e0014 */
[----:B-1----:R-:W1:Y:S02]  /*0200*/  LDC.64 R16, c[0x0][0x390] ;  /* 0x0000e400ff107b82 */ /* 0x002e640000000a00 */
[----:B------:R-:W-:Y:S01]  /*0210*/  ISETP.GE.U32.AND P2, PT, R13, R2, PT ;  /* 0x000000020d00720c */ /* 0x000fe20003f46070 */
[----:B0-----:R-:W-:Y:S01]  /*0220*/  @!P1 IMAD.WIDE.U32 R14, R25, 0x2, R14 ;  /* 0x00000002190e9825 */ /* 0x001fe200078e000e */
[----:B------:R-:W4:Y:S04]  /*0230*/  @!P1 LDG.E.U16 R24, desc[UR4][R20.64] ;  /* 0x0000000414189981 */ /* 0x000f28000c1e1500 */
[----:B---3--:R-:W0:Y:S07]  /*0240*/  LDC.64 R32, c[0x0][0x390] ;  /* 0x0000e400ff207b82 */ /* 0x008e2e0000000a00 */
[----:B------:R-:W-:-:S02]  /*0250*/  @!P2 IMAD.IADD R19, R0, 0x1, R13 ;  /* 0x000000010013a824 */ /* 0x000fc400078e020d */
[----:B------:R-:W-:-:S05]  /*0260*/  @!P2 VIADD R13, R13, 0x80 ;  /* 0x000000800d0da836 */ /* 0x000fca0000000000 */
[----:B------:R-:W-:Y:S01]  /*0270*/  ISETP.GE.U32.AND P0, PT, R13, R2, PT ;  /* 0x000000020d00720c */ /* 0x000fe20003f06070 */
[----:B------:R-:W-:Y:S01]  /*0280*/  @!P2 IMAD.WIDE.U32 R10, R19, 0x2, R10 ;  /* 0x00000002130aa825 */ /* 0x000fe200078e000a */
[----:B------:R-:W-:-:S04]  /*0290*/  PRMT R25, RZ, 0x7610, R25 ;  /* 0x00007610ff197816 */ /* 0x000fc80000000019 */
[----:B------:R3:W4:Y:S04]  /*02a0*/  @!P2 LDG.E.U16 R22, desc[UR4][R10.64] ;  /* 0x000000040a16a981 */ /* 0x000728000c1e1500 */
[----:B------:R5:W4:Y:S03]  /*02b0*/  @!P1 LDG.E.U16 R25, desc[UR4][R14.64] ;  /* 0x000000040e199981 */ /* 0x000b26000c1e1500 */
[----:B---3--:R-:W-:Y:S01]  /*02c0*/  @!P0 IADD3 R11, PT, PT, R0, R13, RZ ;  /* 0x0000000d000b8210 */ /* 0x008fe20007ffe0ff */
[----:B------:R-:W-:Y:S01]  /*02d0*/  @!P0 VIADD R13, R13, 0x80 ;  /* 0x000000800d0d8836 */ /* 0x000fe20000000000 */
[----:B-----5:R-:W3:Y:S04]  /*02e0*/  LDC.64 R14, c[0x0][0x398] ;  /* 0x0000e600ff0e7b82 */ /* 0x020ee80000000a00 */
[----:B------:R-:W-:Y:S01]  /*02f0*/  ISETP.GE.U32.AND P1, PT, R13, R2, PT ;  /* 0x000000020d00720c */ /* 0x000fe20003f26070 */
[----:B-1----:R-:W-:Y:S01]  /*0300*/  @!P0 IMAD.WIDE.U32 R16, R11, 0x2, R16 ;  /* 0x000000020b108825 */ /* 0x002fe200078e0010 */
[----:B------:R-:W-:-:S02]  /*0310*/  PRMT R20, RZ, 0x7610, R20 ;  /* 0x00007610ff147816 */ /* 0x000fc40000000014 */
[----:B------:R-:W-:Y:S01]  /*0320*/  PRMT R18, RZ, 0x7610, R18 ;  /* 0x00007610ff127816 */ /* 0x000fe20000000012 */
[----:B------:R-:W-:-:S03]  /*0330*/  @!P0 IMAD.WIDE.U32 R34, R11, 0x2, R34 ;  /* 0x000000020b228825 */ /* 0x000fc600078e0022 */
[----:B------:R-:W5:Y:S04]  /*0340*/  @!P0 LDG.E.U16 R20, desc[UR4][R16.64] ;  /* 0x0000000410148981 */ /* 0x000f68000c1e1500 */
[----:B------:R1:W5:Y:S01]  /*0350*/  @!P0 LDG.E.U16 R18, desc[UR4][R34.64] ;  /* 0x0000000422128981 */ /* 0x000362000c1e1500 */
[----:B------:R-:W-:Y:S01]  /*0360*/  @!P1 IMAD.IADD R11, R0, 0x1, R13 ;  /* 0x00000001000b9824 */ /* 0x000fe200078e020d */
[----:B------:R-:W-:-:S04]  /*0370*/  @!P1 IADD3 R13, PT, PT, R13, 0x80, RZ ;  /* 0x000000800d0d9810 */ /* 0x000fc80007ffe0ff */
[----:B------:R-:W-:Y:S01]  /*0380*/  ISETP.GE.U32.AND P0, PT, R13, R2, PT ;  /* 0x000000020d00720c */ /* 0x000fe20003f06070 */
[----:B------:R-:W-:Y:S01]  /*0390*/  @!P2 IMAD.WIDE.U32 R36, R19, 0x2, R36 ;  /* 0x000000021324a825 */ /* 0x000fe200078e0024 */
[----:B-1----:R-:W1:Y:S01]  /*03a0*/  LDC.64 R34, c[0x0][0x390] ;  /* 0x0000e400ff227b82 */ /* 0x002e620000000a00 */
[----:B------:R-:W-:Y:S02]  /*03b0*/  PRMT R19, RZ, 0x7610, R19 ;  /* 0x00007610ff137816 */ /* 0x000fe40000000013 */
[C---:B0-----:R-:W-:Y:S01]  /*03c0*/  @!P1 IMAD.WIDE.U32 R32, R11.reuse, 0x2, R32 ;  /* 0x000000020b209825 */ /* 0x041fe200078e0020 */
[----:B------:R-:W-:Y:S02]  /*03d0*/  PRMT R10, RZ, 0x7610, R10 ;  /* 0x00007610ff0a7816 */ /* 0x000fe4000000000a */
[----:B------:R-:W-:Y:S01]  /*03e0*/  PRMT R17, RZ, 0x7610, R17 ;  /* 0x00007610ff117816 */ /* 0x000fe20000000011 */
[----:B---3--:R-:W-:Y:S01]  /*03f0*/  @!P1 IMAD.WIDE.U32 R14, R11, 0x2, R14 ;  /* 0x000000020b0e9825 */ /* 0x008fe200078e000e */
[----:B------:R0:W3:Y:S04]  /*0400*/  @!P2 LDG.E.U16 R19, desc[UR4][R36.64] ;  /* 0x000000042413a981 */ /* 0x0000e8000c1e1500 */
[----:B------:R0:W3:Y:S04]  /*0410*/  @!P1 LDG.E.U16 R10, desc[UR4][R32.64] ;  /* 0x00000004200a9981 */ /* 0x0000e8000c1e1500 */
[----:B------:R1:W3:Y:S01]  /*0420*/  @!P1 LDG.E.U16 R17, desc[UR4][R14.64] ;  /* 0x000000040e119981 */ /* 0x0002e2000c1e1500 */
[----:B0-----:R-:W0:Y:S08]  /*0430*/  LDC.64 R36, c[0x0][0x398] ;  /* 0x0000e600ff247b82 */ /* 0x001e300000000a00 */
[----:B------:R-:W0:Y:S01]  /*0440*/  LDC.64 R32, c[0x0][0x390] ;  /* 0x0000e400ff207b82 */ /* 0x000e220000000a00 */
[----:B-1----:R-:W-:-:S02]  /*0450*/  @!P0 IMAD.IADD R15, R0, 0x1, R13 ;  /* 0x00000001000f8824 */ /* 0x002fc400078e020d */
[----:B------:R-:W-:-:S05]  /*0460*/  @!P0 VIADD R13, R13, 0x80 ;  /* 0x000000800d0d8836 */ /* 0x000fca0000000000 */
[----:B------:R-:W-:Y:S01]  /*0470*/  ISETP.GE.U32.AND P1, PT, R13, R2, PT ;  /* 0x000000020d00720c */ /* 0x000fe20003f26070 */
[----:B------:R-:W-:Y:S01]  /*0480*/  @!P0 IMAD.WIDE.U32 R34, R15, 0x2, R34 ;  /* 0x000000020f228825 */ /* 0x000fe200078e0022 */
[----:B------:R-:W-:Y:S02]  /*0490*/  PRMT R11, RZ, 0x7610, R11 ;  /* 0x00007610ff0b7816 */ /* 0x000fe4000000000b */
[----:B------:R-:W-:-:S04]  /*04a0*/  PRMT R16, RZ, 0x7610, R16 ;  /* 0x00007610ff107816 */ /* 0x000fc80000000010 */
[----:B------:R1:W3:Y:S01]  /*04b0*/  @!P0 LDG.E.U16 R11, desc[UR4][R34.64] ;  /* 0x00000004220b8981 */ /* 0x0002e2000c1e1500 */
[----:B0-----:R-:W-:Y:S01]  /*04c0*/  @!P0 IMAD.WIDE.U32 R36, R15, 0x2, R36 ;  /* 0x000000020f248825 */ /* 0x001fe200078e0024 */
[----:B------:R-:W-:-:S04]  /*04d0*/  PRMT R14, RZ, 0x7610, R14 ;  /* 0x00007610ff0e7816 */ /* 0x000fc8000000000e */
[----:B------:R0:W3:Y:S01]  /*04e0*/  @!P0 LDG.E.U16 R16, desc[UR4][R36.64] ;  /* 0x0000000424108981 */ /* 0x0000e2000c1e1500 */
[----:B-1----:R-:W-:-:S05]  /*04f0*/  @!P1 IADD3 R34, PT, PT, R0, R13, RZ ;  /* 0x0000000d00229210 */ /* 0x002fca0007ffe0ff */
[----:B------:R-:W-:Y:S01]  /*0500*/  @!P1 IMAD.WIDE.U32 R32, R34, 0x2, R32 ;  /* 0x0000000222209825 */ /* 0x000fe200078e0020 */
[----:B0-----:R-:W0:Y:S04]  /*0510*/  LDC.64 R36, c[0x0][0x398] ;  /* 0x0000e600ff247b82 */ /* 0x001e280000000a00 */
[----:B------:R1:W3:Y:S01]  /*0520*/  @!P1 LDG.E.U16 R14, desc[UR4][R32.64] ;  /* 0x00000004200e9981 */ /* 0x0002e2000c1e1500 */
[----:B------:R-:W-:-:S03]  /*0530*/  @!P1 VIADD R13, R13, 0x80 ;  /* 0x000000800d0d9836 */ /* 0x000fc60000000000 */
[----:B-1----:R-:W1:Y:S02]  /*0540*/  LDC.64 R32, c[0x0][0x390] ;  /* 0x0000e400ff207b82 */ /* 0x002e640000000a00 */
[----:B------:R-:W-:Y:S01]  /*0550*/  ISETP.GE.U32.AND P0, PT, R13, R2, PT ;  /* 0x000000020d00720c */ /* 0x000fe20003f06070 */
[----:B0-----:R-:W-:-:S12]  /*0560*/  @!P1 IMAD.WIDE.U32 R34, R34, 0x2, R36 ;  /* 0x0000000222229825 */ /* 0x001fd800078e0024 */
[----:B------:R-:W-:-:S04]  /*0570*/  @!P0 IMAD.IADD R13, R0, 0x1, R13 ;  /* 0x00000001000d8824 */ /* 0x000fc800078e020d */
[----:B-1----:R-:W-:Y:S02]  /*0580*/  @!P0 IMAD.WIDE.U32 R36, R13, 0x2, R32 ;  /* 0x000000020d248825 */ /* 0x002fe400078e0020 */
[----:B------:R-:W0:Y:S01]  /*0590*/  LDC.64 R32, c[0x0][0x398] ;  /* 0x0000e600ff207b82 */ /* 0x000e220000000a00 */
[----:B------:R-:W-:Y:S02]  /*05a0*/  PRMT R12, RZ, 0x7610, R12 ;  /* 0x00007610ff0c7816 */ /* 0x000fe4000000000c */
[----:B------:R-:W-:-:S04]  /*05b0*/  PRMT R15, RZ, 0x7610, R15 ;  /* 0x00007610ff0f7816 */ /* 0x000fc8000000000f */
[----:B------:R-:W3:Y:S04]  /*05c0*/  @!P0 LDG.E.U16 R12, desc[UR4][R36.64] ;  /* 0x00000004240c8981 */ /* 0x000ee8000c1e1500 */
[----:B------:R-:W3:Y:S01]  /*05d0*/  @!P1 LDG.E.U16 R15, desc[UR4][R34.64] ;  /* 0x00000004220f9981 */ /* 0x000ee2000c1e1500 */
[----:B0-----:R-:W-:Y:S01]  /*05e0*/  @!P0 IMAD.WIDE.U32 R32, R13, 0x2, R32 ;  /* 0x000000020d208825 */ /* 0x001fe200078e0020 */
[----:B------:R-:W-:-:S06]  /*05f0*/  PRMT R13, RZ, 0x7610, R13 ;  /* 0x00007610ff0d7816 */ /* 0x000fcc000000000d */
[----:B------:R-:W3:Y:S01]  /*0600*/  @!P0 LDG.E.U16 R13, desc[UR4][R32.64] ;  /* 0x00000004200d8981 */ /* 0x000ee2000c1e1500 */
[C---:B------:R-:W-:Y:S02]  /*0610*/  ISETP.GE.U32.AND P0, PT, R3.reuse, R2, PT ;  /* 0x000000020300720c */ /* 0x040fe40003f06070 */
[----:B------:R-:W-:-:S04]  /*0620*/  IADD3 R21, PT, PT, R3, 0x80, RZ ;  /* 0x0000008003157810 */ /* 0x000fc80007ffe0ff */
[----:B------:R-:W-:Y:S01]  /*0630*/  ISETP.GE.U32.AND P5, PT, R21, R2, PT ;  /* 0x000000021500720c */ /* 0x000fe20003fa6070 */
[----:B------:R-:W-:-:S05]  /*0640*/  VIADD R27, R3, 0x100 ;  /* 0x00000100031b7836 */ /* 0x000fca0000000000 */
[----:B------:R-:W-:Y:S01]  /*0650*/  ISETP.GE.U32.AND P1, PT, R27, R2, PT ;  /* 0x000000021b00720c */ /* 0x000fe20003f26070 */
[----:B------:R-:W-:-:S05]  /*0660*/  VIADD R27, R3, 0x280 ;  /* 0x00000280031b7836 */ /* 0x000fca0000000000 */
[----:B------:R-:W-:Y:S01]  /*0670*/  ISETP.GE.U32.AND P4, PT, R27, R2, PT ;  /* 0x000000021b00720c */ /* 0x000fe20003f86070 */
[----:B------:R-:W-:Y:S01]  /*0680*/  @!P0 IMAD.IADD R27, R0, 0x1, R3 ;  /* 0x00000001001b8824 */ /* 0x000fe200078e0203 */
[----:B------:R-:W-:Y:S04]  /*0690*/  BSSY.RECONVERGENT B0, `(.L_x_2692) ;  /* 0x0000059000007945 */ /* 0x000fe80003800200 */
[----:B------:R-:W-:Y:S01]  /*06a0*/  BSSY.RELIABLE B1, `(.L_x_2693) ;  /* 0x0000051000017945 */ /* 0x000fe20003800100 */
[----:B--2---:R-:W-:Y:S02]  /*06b0*/  @!P0 IMAD.U32 R23, R23, 0x10000, RZ ;  /* 0x0001000017178824 */ /* 0x004fe400078e00ff */
[----:B------:R-:W-:-:S04]  /*06c0*/  @!P0 IMAD.U32 R30, R30, 0x10000, RZ ;  /* 0x000100001e1e8824 */ /* 0x000fc800078e00ff */
[----:B------:R-:W-:Y:S02]  /*06d0*/  @!P0 FMUL.FTZ R23, R23, R30 ;  /* 0x0000001e17178220 */ /* 0x000fe40000410000 */
[----:B------:R-:W0:Y:S01]  /*06e0*/  @!P0 LDC.64 R30, c[0x0][0x388] ;  /* 0x0000e200ff1e8b82 */ /* 0x000e220000000a00 */
[----:B----4-:R-:W-:Y:S02]  /*06f0*/  @!P5 SHF.L.U32 R24, R24, 0x10, RZ ;  /* 0x000000101818d819 */ /* 0x010fe400000006ff */
[----:B------:R-:W-:Y:S02]  /*0700*/  @!P0 F2FP.BF16.F32.PACK_AB R26, RZ, R23 ;  /* 0x00000017ff1a823e */ /* 0x000fe400000010ff */
[----:B------:R-:W-:Y:S01]  /*0710*/  IADD3 R23, PT, PT, R3, 0x300, RZ ;  /* 0x0000030003177810 */ /* 0x000fe20007ffe0ff */
[----:B------:R-:W-:-:S04]  /*0720*/  @!P5 IMAD.U32 R25, R25, 0x10000, RZ ;  /* 0x000100001919d824 */ /* 0x000fc800078e00ff */
[----:B------:R-:W-:Y:S01]  /*0730*/  @!P5 FMUL.FTZ R24, R24, R25 ;  /* 0x000000191818d220 */ /* 0x000fe20000410000 */
[----:B------:R-:W-:-:S04]  /*0740*/  IADD3 R25, PT, PT, R3, 0x180, RZ ;  /* 0x0000018003197810 */ /* 0x000fc80007ffe0ff */
[----:B------:R-:W-:Y:S01]  /*0750*/  ISETP.GE.U32.AND P2, PT, R25, R2, PT ;  /* 0x000000021900720c */ /* 0x000fe20003f46070 */
[----:B------:R-:W-:-:S05]  /*0760*/  VIADD R25, R3, 0x200 ;  /* 0x0000020003197836 */ /* 0x000fca0000000000 */
[----:B------:R-:W-:Y:S01]  /*0770*/  ISETP.GE.U32.AND P3, PT, R25, R2, PT ;  /* 0x000000021900720c */ /* 0x000fe20003f66070 */
[----:B------:R-:W-:Y:S01]  /*0780*/  VIADD R25, R3, 0x380 ;  /* 0x0000038003197836 */ /* 0x000fe20000000000 */
[----:B------:R-:W-:Y:S02]  /*0790*/  @!P5 F2FP.BF16.F32.PACK_AB R28, RZ, R24 ;  /* 0x00000018ff1cd23e */ /* 0x000fe400000010ff */
[-C--:B------:R-:W-:Y:S02]  /*07a0*/  ISETP.GE.U32.AND P6, PT, R23, R2.reuse, PT ;  /* 0x000000021700720c */ /* 0x080fe40003fc6070 */
[----:B------:R-:W-:Y:S01]  /*07b0*/  ISETP.GE.U32.AND P5, PT, R25, R2, PT ;  /* 0x000000021900720c */ /* 0x000fe20003fa6070 */
[----:B0-----:R-:W-:-:S04]  /*07c0*/  @!P0 IMAD.WIDE.U32 R30, R27, 0x2, R30 ;  /* 0x000000021b1e8825 */ /* 0x001fc800078e001e */
[----:B------:R-:W-:Y:S01]  /*07d0*/  @!P0 IMAD.MOV.U32 R3, RZ, RZ, R21 ;  /* 0x000000ffff038224 */ /* 0x000fe200078e0015 */
[----:B------:R0:W-:Y:S04]  /*07e0*/  @!P0 STG.E.U16 desc[UR4][R30.64], R26 ;  /* 0x0000001a1e008986 */ /* 0x0001e8000c101504 */
[----:B------:R-:W-:Y:S02]  /*07f0*/  ISETP.GE.U32.AND P0, PT, R3, R2, PT ;  /* 0x000000020300720c */ /* 0x000fe40003f06070 */
[----:B------:R-:W-:Y:S01]  /*0800*/  @!P1 SHF.L.U32 R22, R22, 0x10, RZ ;  /* 0x0000001016169819 */ /* 0x000fe200000006ff */
[----:B-----5:R-:W-:Y:S01]  /*0810*/  @!P2 IMAD.U32 R20, R20, 0x10000, RZ ;  /* 0x000100001414a824 */ /* 0x020fe200078e00ff */
[----:B------:R-:W-:Y:S01]  /*0820*/  @!P2 SHF.L.U32 R23, R18, 0x10, RZ ;  /* 0x000000101217a819 */ /* 0x000fe200000006ff */
[----:B---3--:R-:W-:-:S02]  /*0830*/  @!P1 IMAD.U32 R19, R19, 0x10000, RZ ;  /* 0x0001000013139824 */ /* 0x008fc400078e00ff */
[----:B------:R-:W-:Y:S01]  /*0840*/  @!P3 IMAD.U32 R10, R10, 0x10000, RZ ;  /* 0x000100000a0ab824 */ /* 0x000fe200078e00ff */
[----:B------:R-:W-:Y:S01]  /*0850*/  @!P3 SHF.L.U32 R17, R17, 0x10, RZ ;  /* 0x000000101111b819 */ /* 0x000fe200000006ff */
[----:B------:R-:W-:Y:S01]  /*0860*/  @!P1 FMUL.FTZ R18, R22, R19 ;  /* 0x0000001316129220 */ /* 0x000fe20000410000 */
[----:B------:R-:W-:-:S03]  /*0870*/  @!P2 FMUL.FTZ R19, R20, R23 ;  /* 0x000000171413a220 */ /* 0x000fc60000410000 */
[----:B------:R-:W-:Y:S01]  /*0880*/  @!P3 FMUL.FTZ R10, R10, R17 ;  /* 0x000000110a0ab220 */ /* 0x000fe20000410000 */
[----:B------:R-:W-:Y:S02]  /*0890*/  @!P1 F2FP.BF16.F32.PACK_AB R4, RZ, R18 ;  /* 0x00000012ff04923e */ /* 0x000fe400000010ff */
[----:B------:R-:W-:Y:S02]  /*08a0*/  @!P2 F2FP.BF16.F32.PACK_AB R5, RZ, R19 ;  /* 0x00000013ff05a23e */ /* 0x000fe400000010ff */
[----:B------:R-:W-:Y:S01]  /*08b0*/  @!P3 F2FP.BF16.F32.PACK_AB R6, RZ, R10 ;  /* 0x0000000aff06b23e */ /* 0x000fe200000010ff */
[----:B------:R-:W-:Y:S02]  /*08c0*/  @!P4 IMAD.U32 R11, R11, 0x10000, RZ ;  /* 0x000100000b0bc824 */ /* 0x000fe400078e00ff */
[----:B------:R-:W-:-:S04]  /*08d0*/  @!P4 IMAD.U32 R16, R16, 0x10000, RZ ;  /* 0x000100001010c824 */ /* 0x000fc800078e00ff */
[----:B------:R-:W-:Y:S01]  /*08e0*/  @!P4 FMUL.FTZ R11, R11, R16 ;  /* 0x000000100b0bc220 */ /* 0x000fe20000410000 */
[----:B------:R-:W-:-:S04]  /*08f0*/  @!P6 SHF.L.U32 R14, R14, 0x10, RZ ;  /* 0x000000100e0ee819 */ /* 0x000fc800000006ff */
[----:B------:R-:W-:Y:S02]  /*0900*/  @!P4 F2FP.BF16.F32.PACK_AB R7, RZ, R11 ;  /* 0x0000000bff07c23e */ /* 0x000fe400000010ff */
[----:B------:R-:W-:Y:S01]  /*0910*/  @!P5 SHF.L.U32 R12, R12, 0x10, RZ ;  /* 0x000000100c0cd819 */ /* 0x000fe200000006ff */
[----:B------:R-:W-:-:S04]  /*0920*/  @!P6 IMAD.U32 R15, R15, 0x10000, RZ ;  /* 0x000100000f0fe824 */ /* 0x000fc800078e00ff */
[----:B------:R-:W-:-:S05]  /*0930*/  @!P6 FMUL.FTZ R14, R14, R15 ;  /* 0x0000000f0e0ee220 */ /* 0x000fca0000410000 */
[----:B------:R-:W-:Y:S01]  /*0940*/  @!P6 F2FP.BF16.F32.PACK_AB R8, RZ, R14 ;  /* 0x0000000eff08e23e */ /* 0x000fe200000010ff */
[----:B------:R-:W-:-:S04]  /*0950*/  @!P5 IMAD.U32 R13, R13, 0x10000, RZ ;  /* 0x000100000d0dd824 */ /* 0x000fc800078e00ff */
[----:B------:R-:W-:-:S05]  /*0960*/  @!P5 FMUL.FTZ R12, R12, R13 ;  /* 0x0000000d0c0cd220 */ /* 0x000fca0000410000 */
        /* <DEDUP_REMOVED lines=14> */
.L_x_2694:
[----:B------:R-:W-:-:S13]  /*0a50*/  ISETP.GE.U32.AND P0, PT, R3, R2, PT ;  /* 0x000000020300720c */ /* 0x000fda0003f06070 */
[----:B------:R-:W-:Y:S05]  /*0a60*/  @P0 BRA `(.L_x_2696) ;  /* 0x0000000000300947 */ /* 0x000fea0003800000 */
[----:B0-----:R-:W0:Y:S01]  /*0a70*/  LDC.64 R10, c[0x0][0x388] ;  /* 0x0000e200ff0a7b82 */ /* 0x001e220000000a00 */
[----:B------:R-:W-:Y:S01]  /*0a80*/  IADD3 R13, PT, PT, R0, R3, RZ ;  /* 0x00000003000d7210 */ /* 0x000fe20007ffe0ff */
[----:B------:R-:W-:-:S04]  /*0a90*/  VIADD R3, R3, 0x80 ;  /* 0x0000008003037836 */ /* 0x000fc80000000000 */
[----:B0-----:R-:W-:-:S05]  /*0aa0*/  IMAD.WIDE.U32 R10, R13, 0x2, R10 ;  /* 0x000000020d0a7825 */ /* 0x001fca00078e000a */
[----:B------:R1:W-:Y:S02]  /*0ab0*/  STG.E.U16 desc[UR4][R10.64], R5 ;  /* 0x000000050a007986 */ /* 0x0003e4000c101504 */
.L_x_2695:
[----:B------:R-:W-:-:S13]  /*0ac0*/  ISETP.GE.U32.AND P0, PT, R3, R2, PT ;  /* 0x000000020300720c */ /* 0x000fda0003f06070 */
[----:B------:R-:W-:Y:S05]  /*0ad0*/  @P0 BRA `(.L_x_2697) ;  /* 0x0000000000340947 */ /* 0x000fea0003800000 */
[----:B-1----:R-:W1:Y:S01]  /*0ae0*/  LDC.64 R4, c[0x0][0x388] ;  /* 0x0000e200ff047b82 */ /* 0x002e620000000a00 */
[----:B0-----:R-:W-:Y:S01]  /*0af0*/  IADD3 R11, PT, PT, R0, R3, RZ ;  /* 0x00000003000b7210 */ /* 0x001fe20007ffe0ff */
[----:B------:R-:W-:-:S04]  /*0b00*/  VIADD R3, R3, 0x80 ;  /* 0x0000008003037836 */ /* 0x000fc80000000000 */
[----:B-1----:R-:W-:-:S05]  /*0b10*/  IMAD.WIDE.U32 R4, R11, 0x2, R4 ;  /* 0x000000020b047825 */ /* 0x002fca00078e0004 */
[----:B------:R1:W-:Y:S02]  /*0b20*/  STG.E.U16 desc[UR4][R4.64], R6 ;  /* 0x0000000604007986 */ /* 0x0003e4000c101504 */
.L_x_2696:
        /* <DEDUP_REMOVED lines=8> */
.L_x_2697:
[----:B------:R-:W-:Y:S05]  /*0bb0*/  BSYNC.RELIABLE B1 ;  /* 0x0000000000017941 */ /* 0x000fea0003800100 */
.L_x_2693:
[----:B------:R-:W-:-:S13]  /*0bc0*/  ISETP.GE.U32.AND P0, PT, R3, R2, PT ;  /* 0x000000020300720c */ /* 0x000fda0003f06070 */
[----:B-12---:R-:W1:Y:S01]  /*0bd0*/  @!P0 LDC.64 R4, c[0x0][0x388] ;  /* 0x0000e200ff048b82 */ /* 0x006e620000000a00 */
[----:B------:R-:W-:Y:S01]  /*0be0*/  @!P0 IADD3 R7, PT, PT, R0, R3, RZ ;  /* 0x0000000300078210 */ /* 0x000fe20007ffe0ff */
[----:B------:R-:W-:-:S04]  /*0bf0*/  @!P0 VIADD R3, R3, 0x80 ;  /* 0x0000008003038836 */ /* 0x000fc80000000000 */
[----:B-1----:R-:W-:-:S05]  /*0c00*/  @!P0 IMAD.WIDE.U32 R4, R7, 0x2, R4 ;  /* 0x0000000207048825 */ /* 0x002fca00078e0004 */
[----:B------:R2:W-:Y:S02]  /*0c10*/  @!P0 STG.E.U16 desc[UR4][R4.64], R8 ;  /* 0x0000000804008986 */ /* 0x0005e4000c101504 */
.L_x_2698:
[----:B------:R-:W-:Y:S05]  /*0c20*/  BSYNC.RECONVERGENT B0 ;  /* 0x0000000000007941 */ /* 0x000fea0003800200 */
.L_x_2692:
        /* <DEDUP_REMOVED lines=8> */
.L_x_2691:
[----:B------:R-:W0:Y:S01]  /*0cb0*/  S2R R4, SR_TID.X ;  /* 0x0000000000047919 */ /* 0x000e220000002100 */
[----:B------:R-:W1:Y:S08]  /*0cc0*/  LDC.64 R2, c[0x0][0x390] ;  /* 0x0000e400ff027b82 */ /* 0x000e700000000a00 */
[----:B------:R-:W2:Y:S01]  /*0cd0*/  LDC.64 R6, c[0x0][0x398] ;  /* 0x0000e600ff067b82 */ /* 0x000ea20000000a00 */
[----:B-1----:R-:W-:-:S04]  /*0ce0*/  IMAD.WIDE.U32 R2, R0, 0x2, R2 ;  /* 0x0000000200027825 */ /* 0x002fc800078e0002 */
[----:B0-----:R-:W-:-:S03]  /*0cf0*/  IMAD.WIDE.U32 R10, R4, 0x4, R2 ;  /* 0x00000004040a7825 */ /* 0x001fc600078e0002 */
[----:B------:R-:W0:Y:S01]  /*0d00*/  LDC.64 R2, c[0x0][0x388] ;  /* 0x0000e200ff027b82 */ /* 0x000e220000000a00 */
[----:B--2---:R-:W-:Y:S01]  /*0d10*/  IMAD.WIDE.U32 R6, R0, 0x2, R6 ;  /* 0x0000000200067825 */ /* 0x004fe200078e0006 */
[----:B------:R-:W2:Y:S04]  /*0d20*/  LDG.E R9, desc[UR4][R10.64] ;  /* 0x000000040a097981 */ /* 0x000ea8000c1e1900 */
[----:B------:R-:W3:Y:S01]  /*0d30*/  LDG.E R15, desc[UR4][R10.64+0x200] ;  /* 0x000200040a0f7981 */ /* 0x000ee2000c1e1900 */
[----:B------:R-:W-:-:S03]  /*0d40*/  IMAD.WIDE.U32 R12, R4, 0x4, R6 ;  /* 0x00000004040c7825 */ /* 0x000fc600078e0006 */
[----:B------:R-:W4:Y:S04]  /*0d50*/  LDG.E R6, desc[UR4][R10.64+0x400] ;  /* 0x000400040a067981 */ /* 0x000f28000c1e1900 */
[----:B------:R-:W5:Y:S04]  /*0d60*/  LDG.E R18, desc[UR4][R12.64+0x200] ;  /* 0x000200040c127981 */ /* 0x000f68000c1e1900 */
[----:B------:R-:W4:Y:S04]  /*0d70*/  LDG.E R16, desc[UR4][R12.64] ;  /* 0x000000040c107981 */ /* 0x000f28000c1e1900 */
[----:B------:R-:W4:Y:S04]  /*0d80*/  LDG.E R7, desc[UR4][R10.64+0x600] ;  /* 0x000600040a077981 */ /* 0x000f28000c1e1900 */
[----:B------:R-:W4:Y:S04]  /*0d90*/  LDG.E R5, desc[UR4][R12.64+0x400] ;  /* 0x000400040c057981 */ /* 0x000f28000c1e1900 */
[----:B------:R1:W4:Y:S01]  /*0da0*/  LDG.E R8, desc[UR4][R12.64+0x600] ;  /* 0x000600040c087981 */ /* 0x000322000c1e1900 */
[----:B0-----:R-:W-:-:S04]  /*0db0*/  IMAD.WIDE.U32 R2, R0, 0x2, R2 ;  /* 0x0000000200027825 */ /* 0x001fc800078e0002 */
[----:B------:R-:W-:Y:S01]  /*0dc0*/  IMAD.WIDE.U32 R2, R4, 0x4, R2 ;  /* 0x0000000404027825 */ /* 0x000fe200078e0002 */
[----:B--2---:R-:W-:-:S03]  /*0dd0*/  PRMT R14, R9, 0x7632, R14 ;  /* 0x00007632090e7816 */ /* 0x004fc6000000000e */
[----:B------:R-:W-:Y:S01]  /*0de0*/  IMAD.U32 R19, R9, 0x10000, RZ ;  /* 0x0001000009137824 */ /* 0x000fe200078e00ff */
[C---:B---3--:R-:W-:Y:S01]  /*0df0*/  PRMT R9, R15.reuse, 0x7632, R9 ;  /* 0x000076320f097816 */ /* 0x048fe20000000009 */
[----:B------:R-:W-:Y:S01]  /*0e00*/  IMAD.U32 R20, R15, 0x10000, RZ ;  /* 0x000100000f147824 */ /* 0x000fe200078e00ff */
[----:B-----5:R-:W-:-:S03]  /*0e10*/  PRMT R15, R18, 0x7632, R15 ;  /* 0x00007632120f7816 */ /* 0x020fc6000000000f */
[----:B-1----:R-:W-:Y:S01]  /*0e20*/  IMAD.U32 R12, R9, 0x10000, RZ ;  /* 0x00010000090c7824 */ /* 0x002fe200078e00ff */
[C---:B----4-:R-:W-:Y:S02]  /*0e30*/  PRMT R17, R16.reuse, 0x7632, R17 ;  /* 0x0000763210117816 */ /* 0x050fe40000000011 */
[----:B------:R-:W-:Y:S02]  /*0e40*/  SHF.L.U32 R16, R16, 0x10, RZ ;  /* 0x0000001010107819 */ /* 0x000fe400000006ff */
[----:B------:R-:W-:Y:S01]  /*0e50*/  SHF.L.U32 R15, R15, 0x10, RZ ;  /* 0x000000100f0f7819 */ /* 0x000fe200000006ff */
[----:B------:R-:W-:Y:S01]  /*0e60*/  IMAD.U32 R10, R14, 0x10000, RZ ;  /* 0x000100000e0a7824 */ /* 0x000fe200078e00ff */
[----:B------:R-:W-:Y:S01]  /*0e70*/  SHF.L.U32 R17, R17, 0x10, RZ ;  /* 0x0000001011117819 */ /* 0x000fe200000006ff */
[----:B------:R-:W-:Y:S01]  /*0e80*/  FMUL.FTZ R9, R19, R16 ;  /* 0x0000001013097220 */ /* 0x000fe20000410000 */
[C---:B------:R-:W-:Y:S01]  /*0e90*/  PRMT R13, R6.reuse, 0x7632, R13 ;  /* 0x00007632060d7816 */ /* 0x040fe2000000000d */
[----:B------:R-:W-:-:S02]  /*0ea0*/  IMAD.U32 R14, R6, 0x10000, RZ ;  /* 0x00010000060e7824 */ /* 0x000fc400078e00ff */
[----:B------:R-:W-:Y:S01]  /*0eb0*/  FMUL.FTZ R12, R12, R15 ;  /* 0x0000000f0c0c7220 */ /* 0x000fe20000410000 */
[----:B------:R-:W-:Y:S01]  /*0ec0*/  PRMT R6, R7, 0x7632, R6 ;  /* 0x0000763207067816 */ /* 0x000fe20000000006 */
[----:B------:R-:W-:Y:S01]  /*0ed0*/  IMAD.U32 R15, R5, 0x10000, RZ ;  /* 0x00010000050f7824 */ /* 0x000fe200078e00ff */
[----:B------:R-:W-:Y:S02]  /*0ee0*/  SHF.L.U32 R16, R7, 0x10, RZ ;  /* 0x0000001007107819 */ /* 0x000fe400000006ff */
[----:B------:R-:W-:Y:S02]  /*0ef0*/  PRMT R7, R5, 0x7632, R7 ;  /* 0x0000763205077816 */ /* 0x000fe40000000007 */
[----:B------:R-:W-:Y:S01]  /*0f00*/  PRMT R5, R8, 0x7632, R5 ;  /* 0x0000763208057816 */ /* 0x000fe20000000005 */
[----:B------:R-:W-:Y:S01]  /*0f10*/  FMUL.FTZ R10, R10, R17 ;  /* 0x000000110a0a7220 */ /* 0x000fe20000410000 */
[----:B------:R-:W-:Y:S01]  /*0f20*/  SHF.L.U32 R17, R8, 0x10, RZ ;  /* 0x0000001008117819 */ /* 0x000fe200000006ff */
[----:B------:R-:W-:Y:S01]  /*0f30*/  IMAD.U32 R13, R13, 0x10000, RZ ;  /* 0x000100000d0d7824 */ /* 0x000fe200078e00ff */
[----:B------:R-:W-:Y:S01]  /*0f40*/  SHF.L.U32 R11, R18, 0x10, RZ ;  /* 0x00000010120b7819 */ /* 0x000fe200000006ff */
[----:B------:R-:W-:Y:S01]  /*0f50*/  IMAD.U32 R6, R6, 0x10000, RZ ;  /* 0x0001000006067824 */ /* 0x000fe200078e00ff */
[----:B------:R-:W-:-:S02]  /*0f60*/  SHF.L.U32 R8, R7, 0x10, RZ ;  /* 0x0000001007087819 */ /* 0x000fc400000006ff */
[----:B------:R-:W-:Y:S01]  /*0f70*/  SHF.L.U32 R5, R5, 0x10, RZ ;  /* 0x0000001005057819 */ /* 0x000fe200000006ff */
[----:B------:R-:W-:Y:S01]  /*0f80*/  FMUL.FTZ R11, R20, R11 ;  /* 0x0000000b140b7220 */ /* 0x000fe20000410000 */
[----:B------:R-:W-:Y:S01]  /*0f90*/  FMUL.FTZ R14, R14, R15 ;  /* 0x0000000f0e0e7220 */ /* 0x000fe20000410000 */
[----:B------:R-:W-:Y:S01]  /*0fa0*/  FMUL.FTZ R13, R13, R8 ;  /* 0x000000080d0d7220 */ /* 0x000fe20000410000 */
[----:B------:R-:W-:Y:S01]  /*0fb0*/  FMUL.FTZ R16, R16, R17 ;  /* 0x0000001110107220 */ /* 0x000fe20000410000 */
[----:B------:R-:W-:Y:S01]  /*0fc0*/  FMUL.FTZ R5, R6, R5 ;  /* 0x0000000506057220 */ /* 0x000fe20000410000 */
[----:B------:R-:W-:Y:S02]  /*0fd0*/  F2FP.BF16.F32.PACK_AB R9, R10, R9 ;  /* 0x000000090a09723e */ /* 0x000fe400000010ff */
[----:B------:R-:W-:Y:S02]  /*0fe0*/  F2FP.BF16.F32.PACK_AB R11, R12, R11 ;  /* 0x0000000b0c0b723e */ /* 0x000fe400000010ff */
[----:B------:R-:W-:-:S02]  /*0ff0*/  F2FP.BF16.F32.PACK_AB R13, R13, R14 ;  /* 0x0000000e0d0d723e */ /* 0x000fc400000010ff */
[----:B------:R-:W-:Y:S01]  /*1000*/  F2FP.BF16.F32.PACK_AB R5, R5, R16 ;  /* 0x000000100505723e */ /* 0x000fe200000010ff */
[----:B------:R-:W-:Y:S04]  /*1010*/  STG.E desc[UR4][R2.64], R9 ;  /* 0x0000000902007986 */ /* 0x000fe8000c101904 */
[----:B------:R-:W-:Y:S04]  /*1020*/  STG.E desc[UR4][R2.64+0x200], R11 ;  /* 0x0002000b02007986 */ /* 0x000fe8000c101904 */
[----:B------:R-:W-:Y:S04]  /*1030*/  STG.E desc[UR4][R2.64+0x400], R13 ;  /* 0x0004000d02007986 */ /* 0x000fe8000c101904 */
[----:B------:R-:W-:Y:S01]  /*1040*/  STG.E desc[UR4][R2.64+0x600], R5 ;  /* 0x0006000502007986 */ /* 0x000fe2000c101904 */
[----:B------:R-:W-:Y:S05]  /*1050*/  EXIT ;  /* 0x000000000000794d */ /* 0x000fea0003800000 */
.L_x_2699:
        /* <DEDUP_REMOVED lines=10> */
.L_x_16960:


//--------------------- .text._ZN2at6native29vectorized_elementwise_kernelILi4ENS0_13BinaryFunctorIN3c108BFloat16ES4_S4_NS0_15binary_internal10MulFunctorIfEEEESt5arrayIPcLm3EEEEviT0_T1_ --------------------------
	.section	.text._ZN2at6native29vectorized_elementwise_kernelILi4ENS0_13BinaryFunctorIN3c108BFloat16ES4_S4_NS0_15binary_internal10MulFunctorIfEEEESt5arrayIPcLm3EEEEviT0_T1_,"ax",@progbits
	.align	128
        .global         _ZN2at6native29vectorized_elementwise_kernelILi4ENS0_13BinaryFunctorIN3c108BFloat16ES4_S4_NS0_15binary_internal10MulFunctorIfEEEESt5arrayIPcLm3EEEEviT0_T1_
        .type           _ZN2at6native29vectorized_elementwise_kernelILi4ENS0_13BinaryFunctorIN3c108BFloat16ES4_S4_NS0_15binary_internal10MulFunctorIfEEEESt5arrayIPcLm3EEEEviT0_T1_,@function
        .size           _ZN2at6native29vectorized_elementwise_kernelILi4ENS0_13BinaryFunctorIN3c108BFloat16ES4_S4_NS0_15binary_internal10MulFunctorIfEEEESt5arrayIPcLm3EEEEviT0_T1_,(.L_x_16961 - _ZN2at6native29vectorized_elementwise_kernelILi4ENS0_13BinaryFunctorIN3c108BFloat16ES4_S4_NS0_15binary_internal10MulFunctorIfEEEESt5arrayIPcLm3EEEEviT0_T1_)
        .other          _ZN2at6native29vectorized_elementwise_kernelILi4ENS0_13BinaryFunctorIN3c108BFloat16ES4_S4_NS0_15binary_internal10MulFunctorIfEEEESt5arrayIPcLm3EEEEviT0_T1_,@"STO_CUDA_ENTRY STV_DEFAULT"
_ZN2at6native29vectorized_elementwise_kernelILi4ENS0_13BinaryFunctorIN3c108BFloat16ES4_S4_NS0_15binary_internal10MulFunctorIfEEEESt5arrayIPcLm3EEEEviT0_T1_:
.text._ZN2at6native29vectorized_elementwise_kernelILi4ENS0_13BinaryFunctorIN3c108BFloat16ES4_S4_NS0_15binary_internal10MulFunctorIfEEEESt5arrayIPcLm3EEEEviT0_T1_:
        /* <DEDUP_REMOVED lines=165> */
.L_x_2703:
[----:B------:R-:W-:-:S13]  /*0a50*/  ISETP.GE.U32.AND P0, PT, R3, R2, PT ;  /* 0x000000020300720c */ /* 0x000fda0003f06070 */
[----:B------:R-:W-:Y:S05]  /*0a60*/  @P0 BRA `(.L_x_2705) ;  /* 0x0000000000300947 */ /* 0x000fea0003800000 */
[----:B0-----:R-:W0:Y:S01]  /*0a70*/  LDC.64 R10, c[0x0][0x388] ;  /* 0x0000e200ff0a7b82 */ /* 0x001e220000000a00 */
[----:B------:R-:W-:Y:S01]  /*0a80*/  IADD3 R13, PT, PT, R0, R3, RZ ;  /* 0x00000003000d7210 */ /* 0x000fe20007ffe0ff */
[----:B------:R-:W-:-:S04]  /*0a90*/  VIADD R3, R3, 0x80 ;  /* 0x0000008003037836 */ /* 0x000fc80000000000 */
[----:B0-----:R-:W-:-:S05]  /*0aa0*/  IMAD.WIDE.U32 R10, R13, 0x2, R10 ;  /* 0x000000020d0a7825 */ /* 0x001fca00078e000a */
[----:B------:R1:W-:Y:S02]  /*0ab0*/  STG.E.U16 desc[UR4][R10.64], R5 ;  /* 0x000000050a007986 */ /* 0x0003e4000c101504 */
.L_x_2704:
[----:B------:R-:W-:-:S13]  /*0ac0*/  ISETP.GE.U32.AND P0, PT, R3, R2, PT ;  /* 0x000000020300720c */ /* 0x000fda0003f06070 */
[----:B------:R-:W-:Y:S05]  /*0ad0*/  @P0 BRA `(.L_x_2706) ;  /* 0x0000000000340947 */ /* 0x000fea0003800000 */
[----:B-1----:R-:W1:Y:S01]  /*0ae0*/  LDC.64 R4, c[0x0][0x388] ;  /* 0x0000e200ff047b82 */ /* 0x002e620000000a00 */
[----:B0-----:R-:W-:Y:S01]  /*0af0*/  IADD3 R11, PT, PT, R0, R3, RZ ;  /* 0x00000003000b7210 */ /* 0x001fe20007ffe0ff */
[----:B------:R-:W-:-:S04]  /*0b00*/  VIADD R3, R3, 0x80 ;  /* 0x0000008003037836 */ /* 0x000fc80000000000 */
[----:B-1----:R-:W-:-:S05]  /*0b10*/  IMAD.WIDE.U32 R4, R11, 0x2, R4 ;  /* 0x000000020b047825 */ /* 0x002fca00078e0004 */
[----:B------:R1:W-:Y:S02]  /*0b20*/  STG.E.U16 desc[UR4][R4.64], R6 ;  /* 0x0000000604007986 */ /* 0x0003e4000c101504 */
.L_x_2705:
        /* <DEDUP_REMOVED lines=8> */
.L_x_2706:
[----:B------:R-:W-:Y:S05]  /*0bb0*/  BSYNC.RELIABLE B1 ;  /* 0x0000000000017941 */ /* 0x000fea0003800100 */
.L_x_2702:
[----:B------:R-:W-:-:S13]  /*0bc0*/  ISETP.GE.U32.AND P0, PT, R3, R2, PT ;  /* 0x000000020300720c */ /* 0x000fda0003f06070 */
[----:B-12---:R-:W1:Y:S01]  /*0bd0*/  @!P0 LDC.64 R4, c[0x0][0x388] ;  /* 0x0000e200ff048b82 */ /* 0x006e620000000a00 */
[----:B------:R-:W-:Y:S01]  /*0be0*/  @!P0 IADD3 R7, PT, PT, R0, R3, RZ ;  /* 0x0000000300078210 */ /* 0x000fe20007ffe0ff */
[----:B------:R-:W-:-:S04]  /*0bf0*/  @!P0 VIADD R3, R3, 0x80 ;  /* 0x0000008003038836 */ /* 0x000fc80000000000 */
[----:B-1----:R-:W-:-:S05]  /*0c00*/  @!P0 IMAD.WIDE.U32 R4, R7, 0x2, R4 ;  /* 0x0000000207048825 */ /* 0x002fca00078e0004 */
[----:B------:R2:W-:Y:S02]  /*0c10*/  @!P0 STG.E.U16 desc[UR4][R4.64], R8 ;  /* 0x0000000804008986 */ /* 0x0005e4000c101504 */
.L_x_2707:
[----:B------:R-:W-:Y:S05]  /*0c20*/  BSYNC.RECONVERGENT B0 ;  /* 0x0000000000007941 */ /* 0x000fea0003800200 */
.L_x_2701:
        /* <DEDUP_REMOVED lines=8> */
.L_x_2700:
[----:B------:R-:W0:Y:S01]  /*0cb0*/  S2R R2, SR_TID.X ;  /* 0x0000000000027919 */ /* 0x000e220000002100 */
[----:B------:R-:W1:Y:S08]  /*0cc0*/  LDC.64 R4, c[0x0][0x390] ;  /* 0x0000e400ff047b82 */ /* 0x000e700000000a00 */
[----:B------:R-:W2:Y:S08]  /*0cd0*/  LDC.64 R6, c[0x0][0x398] ;  /* 0x0000e600ff067b82 */ /* 0x000eb00000000a00 */
[----:B------:R-:W3:Y:S01]  /*0ce0*/  LDC.64 R10, c[0x0][0x388] ;  /* 0x0000e200ff0a7b82 */ /* 0x000ee20000000a00 */
[----:B-1----:R-:W-:-:S04]  /*0cf0*/  IMAD.WIDE.U32 R4, R0, 0x2, R4 ;  /* 0x0000000200047825 */ /* 0x002fc800078e0004 */
[----:B0-----:R-:W-:-:S04]  /*0d00*/  IMAD.WIDE.U32 R14, R2, 0x8, R4 ;  /* 0x00000008020e7825 */ /* 0x001fc800078e0004 */
[----:B--2---:R-:W-:Y:S01]  /*0d10*/  IMAD.WIDE.U32 R6, R0, 0x2, R6 ;  /* 0x0000000200067825 */ /* 0x004fe200078e0006 */
[----:B------:R-:W2:Y:S04]  /*0d20*/  LDG.E.64 R12, desc[UR4][R14.64] ;  /* 0x000000040e0c7981 */ /* 0x000ea8000c1e1b00 */
[----:B------:R-:W4:Y:S01]  /*0d30*/  LDG.E.64 R4, desc[UR4][R14.64+0x400] ;  /* 0x000400040e047981 */ /* 0x000f22000c1e1b00 */
[----:B------:R-:W-:-:S05]  /*0d40*/  IMAD.WIDE.U32 R16, R2, 0x8, R6 ;  /* 0x0000000802107825 */ /* 0x000fca00078e0006 */
[----:B------:R-:W5:Y:S04]  /*0d50*/  LDG.E.64 R8, desc[UR4][R16.64] ;  /* 0x0000000410087981 */ /* 0x000f68000c1e1b00 */
[----:B------:R0:W5:Y:S01]  /*0d60*/  LDG.E.64 R6, desc[UR4][R16.64+0x400] ;  /* 0x0004000410067981 */ /* 0x000162000c1e1b00 */
[----:B---3--:R-:W-:-:S04]  /*0d70*/  IMAD.WIDE.U32 R10, R0, 0x2, R10 ;  /* 0x00000002000a7825 */ /* 0x008fc800078e000a */
[----:B------:R-:W-:Y:S01]  /*0d80*/  IMAD.WIDE.U32 R10, R2, 0x8, R10 ;  /* 0x00000008020a7825 */ /* 0x000fe200078e000a */
[----:B--2---:R-:W-:-:S03]  /*0d90*/  PRMT R3, R12, 0x7632, R3 ;  /* 0x000076320c037816 */ /* 0x004fc60000000003 */
[----:B------:R-:W-:Y:S01]  /*0da0*/  IMAD.U32 R18, R12, 0x10000, RZ ;  /* 0x000100000c127824 */ /* 0x000fe200078e00ff */
[----:B------:R-:W-:Y:S02]  /*0db0*/  SHF.L.U32 R22, R13, 0x10, RZ ;  /* 0x000000100d167819 */ /* 0x000fe400000006ff */
[C---:B----4-:R-:W-:Y:S01]  /*0dc0*/  PRMT R0, R4.reuse, 0x7632, R0 ;  /* 0x0000763204007816 */ /* 0x050fe20000000000 */
[----:B------:R-:W-:Y:S01]  /*0dd0*/  IMAD.U32 R15, R4, 0x10000, RZ ;  /* 0x00010000040f7824 */ /* 0x000fe200078e00ff */
[C---:B------:R-:W-:Y:S02]  /*0de0*/  PRMT R4, R5.reuse, 0x7632, R4 ;  /* 0x0000763205047816 */ /* 0x040fe40000000004 */
[----:B0-----:R-:W-:Y:S01]  /*0df0*/  SHF.L.U32 R17, R5, 0x10, RZ ;  /* 0x0000001005117819 */ /* 0x001fe200000006ff */
[C---:B-----5:R-:W-:Y:S01]  /*0e00*/  IMAD.U32 R19, R8.reuse, 0x10000, RZ ;  /* 0x0001000008137824 */ /* 0x060fe200078e00ff */
[----:B------:R-:W-:Y:S01]  /*0e10*/  SHF.L.U32 R23, R9, 0x10, RZ ;  /* 0x0000001009177819 */ /* 0x000fe200000006ff */
[----:B------:R-:W-:Y:S01]  /*0e20*/  IMAD.U32 R20, R3, 0x10000, RZ ;  /* 0x0001000003147824 */ /* 0x000fe200078e00ff */
[----:B------:R-:W-:Y:S01]  /*0e30*/  PRMT R12, R8, 0x7632, R12 ;  /* 0x00007632080c7816 */ /* 0x000fe2000000000c */
[C---:B------:R-:W-:Y:S01]  /*0e40*/  IMAD.U32 R16, R6.reuse, 0x10000, RZ ;  /* 0x0001000006107824 */ /* 0x040fe200078e00ff */
[----:B------:R-:W-:-:S02]  /*0e50*/  PRMT R5, R6, 0x7632, R5 ;  /* 0x0000763206057816 */ /* 0x000fc40000000005 */
[----:B------:R-:W-:Y:S02]  /*0e60*/  PRMT R13, R13, 0x7632, R13 ;  /* 0x000076320d0d7816 */ /* 0x000fe4000000000d */
[----:B------:R-:W-:Y:S02]  /*0e70*/  PRMT R9, R9, 0x7632, R9 ;  /* 0x0000763209097816 */ /* 0x000fe40000000009 */
[C---:B------:R-:W-:Y:S01]  /*0e80*/  PRMT R6, R7.reuse, 0x7632, R6 ;  /* 0x0000763207067816 */ /* 0x040fe20000000006 */
[----:B------:R-:W-:Y:S01]  /*0e90*/  FMUL.FTZ R3, R18, R19 ;  /* 0x0000001312037220 */ /* 0x000fe20000410000 */
[----:B------:R-:W-:Y:S01]  /*0ea0*/  SHF.L.U32 R18, R7, 0x10, RZ ;  /* 0x0000001007127819 */ /* 0x000fe200000006ff */
[----:B------:R-:W-:Y:S01]  /*0eb0*/  IMAD.U32 R13, R13, 0x10000, RZ ;  /* 0x000100000d0d7824 */ /* 0x000fe200078e00ff */
        /* <DEDUP_REMOVED lines=11> */
[----:B------:R-:W-:Y:S01]  /*0f70*/  FMUL.FTZ R0, R0, R5 ;  /* 0x0000000500007220 */ /* 0x000fe20000410000 */
[----:B------:R-:W-:Y:S01]  /*0f80*/  FMUL.FTZ R4, R4, R7 ;  /* 0x0000000704047220 */ /* 0x000fe20000410000 */
[----:B------:R-:W-:Y:S02]  /*0f90*/  F2FP.BF16.F32.PACK_AB R12, R12, R3 ;  /* 0x000000030c0c723e */ /* 0x000fe400000010ff */
[----:B------:R-:W-:-:S02]  /*0fa0*/  F2FP.BF16.F32.PACK_AB R13, R13, R8 ;  /* 0x000000080d0d723e */ /* 0x000fc400000010ff */
[----:B------:R-:W-:Y:S02]  /*0fb0*/  F2FP.BF16.F32.PACK_AB R16, R0, R15 ;  /* 0x0000000f0010723e */ /* 0x000fe400000010ff */
[----:B------:R-:W-:Y:S01]  /*0fc0*/  F2FP.BF16.F32.PACK_AB R17, R4, R17 ;  /* 0x000000110411723e */ /* 0x000fe200000010ff */
[----:B------:R-:W-:Y:S04]  /*0fd0*/  STG.E.64 desc[UR4][R10.64], R12 ;  /* 0x0000000c0a007986 */ /* 0x000fe8000c101b04 */
[----:B------:R-:W-:Y:S01]  /*0fe0*/  STG.E.64 desc[UR4][R10.64+0x400], R16 ;  /* 0x000400100a007986 */ /* 0x000fe2000c101b04 */
[----:B------:R-:W-:Y:S05]  /*0ff0*/  EXIT ;  /* 0x000000000000794d */ /* 0x000fea0003800000 */
.L_x_2708:
        /* <DEDUP_REMOVED lines=16> */
.L_x_16961:


//--------------------- .text._ZN2at6native29vectorized_elementwise_kernelILi8ENS0_13BinaryFunctorIN3c108BFloat16ES4_S4_NS0_15binary_internal10MulFunctorIfEEEESt5arrayIPcLm3EEEEviT0_T1_ --------------------------
	.section	.text._ZN2at6native29vectorized_elementwise_kernelILi8ENS0_13BinaryFunctorIN3c108BFloat16ES4_S4_NS0_15binary_internal10MulFunctorIfEEEESt5arrayIPcLm3EEEEviT0_T1_,"ax",@progbits
	.align	128
        .global         _ZN2at6native29vectorized_elementwise_kernelILi8ENS0_13BinaryFunctorIN3c108BFloat16ES4_S4_NS0_15binary_internal10MulFunctorIfEEEESt5arrayIPcLm3EEEEviT0_T1_
        .type           _ZN2at6native29vectorized_elementwise_kernelILi8ENS0_13BinaryFunctorIN3c108BFloat16ES4_S4_NS0_15binary_internal10MulFunctorIfEEEESt5arrayIPcLm3EEEEviT0_T1_,@function
        .size           _ZN2at6native29vectorized_elementwise_kernelILi8ENS0_13BinaryFunctorIN3c108BFloat16ES4_S4_NS0_15binary_internal10MulFunctorIfEEEESt5arrayIPcLm3EEEEviT0_T1_,(.L_x_16962 - _ZN2at6native29vectorized_elementwise_kernelILi8ENS0_13BinaryFunctorIN3c108BFloat16ES4_S4_NS0_15binary_internal10MulFunctorIfEEEESt5arrayIPcLm3EEEEviT0_T1_)
        .other          _ZN2at6native29vectorized_elementwise_kernelILi8ENS0_13BinaryFunctorIN3c108BFloat16ES4_S4_NS0_15binary_internal10MulFunctorIfEEEESt5arrayIPcLm3EEEEviT0_T1_,@"STO_CUDA_ENTRY STV_DEFAULT"
_ZN2at6native29vectorized_elementwise_kernelILi8ENS0_13BinaryFunctorIN3c108BFloat16ES4_S4_NS0_15binary_internal10MulFunctorIfEEEESt5arrayIPcLm3EEEEviT0_T1_:
.text._ZN2at6native29vectorized_elementwise_kernelILi8ENS0_13BinaryFunctorIN3c108BFloat16ES4_S4_NS0_15binary_internal10MulFunctorIfEEEESt5arrayIPcLm3EEEEviT0_T1_:
[----:B------:R-:W-:Y:S01]  /*0000*/  LDC R1, c[0x0][0x37c] ;  /* 0x0000df00ff017b82 */ /* 0x000fe20000000800 */
[----:B------:R-:W-:Y:S05]  /*0010*/  EXIT ;  /* 0x000000000000794d */ /* 0x000fea0003800000 */
.L_x_2709:
        /* <DEDUP_REMOVED lines=14> */
.L_x_16962:


//--------------------- .text._ZN2at6native18elementwise_kernelILi128ELi4EZNS0_15gpu_kernel_implINS0_13AUnaryFunctorIN3c104HalfES5_S5_NS0_15binary_internal10MulFunctorIfEEEEEEvRNS_18TensorIteratorBaseERKT_EUliE_EEviT1_ --------------------------
	.section	.text._ZN2at6native18elementwise_kernelILi128ELi4EZNS0_15gpu_kernel_implINS0_13AUnaryFunctorIN3c104HalfES5_S5_NS0_15binary_internal10MulFunctorIfEEEEEEvRNS_18TensorIteratorBaseERKT_EUliE_EEviT1_,"ax",@progbits
	.align	128
        .global         _ZN2at6native18elementwise_kernelILi128ELi4EZNS0_15gpu_kernel_implINS0_13AUnaryFunctorIN3c104HalfES5_S5_NS0_15binary_internal10MulFunctorIfEEEEEEvRNS_18TensorIteratorBaseERKT_EUliE_EEviT1_
        .type           _ZN2at6native18elementwise_kernelILi128ELi4EZNS0_15gpu_kernel_implINS0_13AUnaryFunctorIN3c104HalfES5_S5_NS0_15binary_internal10MulFunctorIfEEEEEEvRNS_18TensorIteratorBaseERKT_EUliE_EEviT1_,@function
        .size           _ZN2at6native18elementwise_kernelILi128ELi4EZNS0_15gpu_kernel_implINS0_13AUnaryFunctorIN3c104HalfES5_S5_NS0_15binary_internal10MulFunctorIfEEEEEEvRNS_18TensorIteratorBaseERKT_EUliE_EEviT1_,(.L_x_16963 - _ZN2at6native18elementwise_kernelILi128ELi4EZNS0_15gpu_kernel_implINS0_13AUnaryFunctorIN3c104HalfES5_S5_NS0_15binary_internal10MulFunctorIfEEEEEEvRNS_18TensorIteratorBaseERKT_EUliE_EEviT1_)
        .other          _ZN2at6native18elementwise_kernelILi128ELi4EZNS0_15gpu_kernel_implINS0_13AUnaryFunctorIN3c104HalfES5_S5_NS0_15binary_internal10MulFunctorIfEEEEEEvRNS_18TensorIteratorBaseERKT_EUliE_EEviT1_,@"STO_CUDA_ENTRY STV_DEFAULT"
_ZN2at6native18elementwise_kernelILi128ELi4EZNS0_15gpu_kernel_implINS0_13AUnaryFunctorIN3c104HalfES5_S5_NS0_15binary_internal10MulFunctorIfEEEEEEvRNS_18TensorIteratorBaseERKT_EUliE_EEviT1_:
.text._ZN2at6native18elementwise_kernelILi128ELi4EZNS0_15gpu_kernel_implINS0_13AUnaryFunctorIN3c104HalfES5_S5_NS0_15binary_internal10MulFunctorIfEEEEEEvRNS_18TensorIteratorBaseERKT_EUliE_EEviT1_:
        /* <DEDUP_REMOVED lines=319> */
.L_x_2712:
        /* <DEDUP_REMOVED lines=16> */
[----:B0-----:R-:W-:Y:S01]  /*14f0*/  F2FP.F16.F32.PACK_AB R0, RZ, R0 ;  /* 0x00000000ff00723e */ /* 0x001fe200000000ff */
[----:B------:R-:W-:Y:S06]  /*1500*/  BRA `(.L_x_2718) ;  /* 0x0000000c00ac7947 */ /* 0x000fec0003800000 */
.L_x_2716:
[----:B------:R-:W2:Y:S02]  /*1510*/  LDG.E.U8 R2, desc[UR36][R2.64] ;  /* 0x0000002402027981 */ /* 0x000ea4000c1e1100 */
[----:B--2---:R-:W-:-:S04]  /*1520*/  I2FP.F32.U32 R0, R2 ;  /* 0x0000000200007245 */ /* 0x004fc80000201000 */
[----:B------:R-:W-:Y:S01]  /*1530*/  F2FP.F16.F32.PACK_AB R0, RZ, R0 ;  /* 0x00000000ff00723e */ /* 0x000fe200000000ff */
[----:B------:R-:W-:Y:S06]  /*1540*/  BRA `(.L_x_2718) ;  /* 0x0000000c009c7947 */ /* 0x000fec0003800000 */
.L_x_2715:
        /* <DEDUP_REMOVED lines=8> */
[----:B0-----:R-:W-:Y:S01]  /*15d0*/  F2FP.F16.F32.PACK_AB R0, RZ, R0 ;  /* 0x00000000ff00723e */ /* 0x001fe200000000ff */
[----:B------:R-:W-:Y:S06]  /*15e0*/  BRA `(.L_x_2718) ;  /* 0x0000000c00747947 */ /* 0x000fec0003800000 */
.L_x_2720:
[----:B------:R-:W2:Y:S02]  /*15f0*/  LDG.E R2, desc[UR36][R2.64] ;  /* 0x0000002402027981 */ /* 0x000ea4000c1e1900 */
[----:B--2---:R-:W-:-:S04]  /*1600*/  I2FP.F32.S32 R0, R2 ;  /* 0x0000000200007245 */ /* 0x004fc80000201400 */
[----:B------:R-:W-:Y:S01]  /*1610*/  F2FP.F16.F32.PACK_AB R0, RZ, R0 ;  /* 0x00000000ff00723e */ /* 0x000fe200000000ff */
[----:B------:R-:W-:Y:S06]  /*1620*/  BRA `(.L_x_2718) ;  /* 0x0000000c00647947 */ /* 0x000fec0003800000 */
.L_x_2719:
[----:B------:R-:W2:Y:S02]  /*1630*/  LDG.E.U16 R2, desc[UR36][R2.64] ;  /* 0x0000002402027981 */ /* 0x000ea4000c1e1500 */
[----:B--2---:R-:W0:Y:S02]  /*1640*/  I2F.S16 R0, R2 ;  /* 0x0000000200007306 */ /* 0x004e240000101400 */
[----:B0-----:R-:W-:Y:S01]  /*1650*/  F2FP.F16.F32.PACK_AB R0, RZ, R0 ;  /* 0x00000000ff00723e */ /* 0x001fe200000000ff */
[----:B------:R-:W-:Y:S06]  /*1660*/  BRA `(.L_x_2718) ;  /* 0x0000000c00547947 */ /* 0x000fec0003800000 */
.L_x_2714:
[----:B------:R-:W-:-:S09]  /*1670*/  UISETP.GT.AND UP0, UPT, UR4, 0x6, UPT ;  /* 0x000000060400788c */ /* 0x000fd2000bf04270 */
[----:B------:R-:W-:Y:S05]  /*1680*/  BRA.U UP0, `(.L_x_2721) ;  /* 0x0000000100247547 */ /* 0x000fea000b800000 */
[----:B------:R-:W-:-:S09]  /*1690*/  UISETP.NE.AND UP0, UPT, UR4, 0x5, UPT ;  /* 0x000000050400788c */ /* 0x000fd2000bf05270 */
[----:B------:R-:W-:Y:S05]  /*16a0*/  BRA.U !UP0, `(.L_x_2722) ;  /* 0x0000000108147547 */ /* 0x000fea000b800000 */
[----:B------:R-:W-:-:S09]  /*16b0*/  UISETP.NE.AND UP0, UPT, UR4, 0x6, UPT ;  /* 0x000000060400788c */ /* 0x000fd2000bf05270 */
[----:B------:R-:W-:Y:S05]  /*16c0*/  BRA.U UP0, `(.L_x_2717) ;  /* 0x0000000900ac7547 */ /* 0x000fea000b800000 */
[----:B------:R-:W2:Y:S02]  /*16d0*/  LDG.E R2, desc[UR36][R2.64] ;  /* 0x0000002402027981 */ /* 0x000ea4000c1e1900 */
[----:B--2---:R-:W-:Y:S01]  /*16e0*/  F2FP.F16.F32.PACK_AB R0, RZ, R2 ;  /* 0x00000002ff00723e */ /* 0x004fe200000000ff */
[----:B------:R-:W-:Y:S06]  /*16f0*/  BRA `(.L_x_2718) ;  /* 0x0000000c00307947 */ /* 0x000fec0003800000 */
.L_x_2722:
[----:B------:R0:W5:Y:S01]  /*1700*/  LDG.E.U16 R0, desc[UR36][R2.64] ;  /* 0x0000002402007981 */ /* 0x000162000c1e1500 */
[----:B------:R-:W-:Y:S05]  /*1710*/  BRA `(.L_x_2718) ;  /* 0x0000000c00287947 */ /* 0x000fea0003800000 */
.L_x_2721:
[----:B------:R-:W-:-:S09]  /*1720*/  UISETP.NE.AND UP0, UPT, UR4, 0x7, UPT ;  /* 0x000000070400788c */ /* 0x000fd2000bf05270 */
[----:B------:R-:W-:Y:S05]  /*1730*/  BRA.U !UP0, `(.L_x_2723) ;  /* 0x0000000108247547 */ /* 0x000fea000b800000 */
[----:B------:R-:W-:-:S09]  /*1740*/  UISETP.NE.AND UP0, UPT, UR4, 0x8, UPT ;  /* 0x000000080400788c */ /* 0x000fd2000bf05270 */
[----:B------:R-:W-:Y:S05]  /*1750*/  BRA.U !UP0, `(.L_x_2724) ;  /* 0x0000000108147547 */ /* 0x000fea000b800000 */
[----:B------:R-:W-:-:S09]  /*1760*/  UISETP.NE.AND UP0, UPT, UR4, 0x9, UPT ;  /* 0x000000090400788c */ /* 0x000fd2000bf05270 */
[----:B------:R-:W-:Y:S05]  /*1770*/  BRA.U UP0, `(.L_x_2717) ;  /* 0x0000000900807547 */ /* 0x000fea000b800000 */
[----:B------:R-:W2:Y:S02]  /*1780*/  LDG.E R2, desc[UR36][R2.64] ;  /* 0x0000002402027981 */ /* 0x000ea4000c1e1900 */
[----:B--2---:R-:W-:Y:S01]  /*1790*/  F2FP.F16.F32.PACK_AB R0, RZ, R2 ;  /* 0x00000002ff00723e */ /* 0x004fe200000000ff */
[----:B------:R-:W-:Y:S06]  /*17a0*/  BRA `(.L_x_2718) ;  /* 0x0000000c00047947 */ /* 0x000fec0003800000 */
.L_x_2724:
[----:B------:R1:W5:Y:S01]  /*17b0*/  LDG.E.U16 R0, desc[UR36][R2.64] ;  /* 0x0000002402007981 */ /* 0x000362000c1e1500 */
[----:B------:R-:W-:Y:S05]  /*17c0*/  BRA `(.L_x_2718) ;  /* 0x0000000800fc7947 */ /* 0x000fea0003800000 */
.L_x_2723:
        /* <DEDUP_REMOVED lines=10> */
[----:B------:R-:W-:Y:S01]  /*1870*/  F2FP.F16.F32.PACK_AB R0, RZ, R0 ;  /* 0x00000000ff00723e */ /* 0x000fe200000000ff */
[----:B------:R-:W-:Y:S06]  /*1880*/  BRA `(.L_x_2718) ;  /* 0x0000000800cc7947 */ /* 0x000fec0003800000 */
.L_x_2713:
        /* <DEDUP_REMOVED lines=11> */
[----:B------:R-:W-:Y:S01]  /*1940*/  F2FP.F16.F32.PACK_AB R0, RZ, R0 ;  /* 0x00000000ff00723e */ /* 0x000fe200000000ff */
[----:B------:R-:W-:Y:S06]  /*1950*/  BRA `(.L_x_2718) ;  /* 0x0000000800987947 */ /* 0x000fec0003800000 */
.L_x_2727:
        /* <DEDUP_REMOVED lines=12> */
.L_x_2726:
        /* <DEDUP_REMOVED lines=19> */
[----:B------:R-:W-:Y:S02]  /*1b50*/  SHF.R.S32.HI R5, RZ, 0x8, R5 ;  /* 0x00000008ff057819 */ /* 0x000fe40000011405 */
[----:B------:R-:W-:-:S04]  /*1b60*/  IADD3 R6, PT, PT, R6, 0x3c000000, RZ ;  /* 0x3c00000006067810 */ /* 0x000fc80007ffe0ff */
[----:B------:R-:W-:-:S04]  /*1b70*/  LOP3.LUT R5, R6, 0x7f800000, R5, 0xf8, !PT ;  /* 0x7f80000006057812 */ /* 0x000fc800078ef805 */
[----:B------:R-:W-:-:S04]  /*1b80*/  SEL R5, R5, RZ, P0 ;  /* 0x000000ff05057207 */ /* 0x000fc80000000000 */
[----:B------:R-:W-:-:S04]  /*1b90*/  LOP3.LUT R5, R5, 0x80000000, R0, 0xf8, !PT ;  /* 0x8000000005057812 */ /* 0x000fc800078ef800 */
[----:B------:R-:W-:-:S04]  /*1ba0*/  F2FP.F16.F32.PACK_AB R5, RZ, R5 ;  /* 0x00000005ff05723e */ /* 0x000fc800000000ff */
[----:B------:R-:W-:Y:S01]  /*1bb0*/  PRMT R0, R5, 0x7610, R0 ;  /* 0x0000761005007816 */ /* 0x000fe20000000000 */
[----:B------:R-:W-:Y:S06]  /*1bc0*/  BRA `(.L_x_2718) ;  /* 0x0000000400fc7947 */ /* 0x000fec0003800000 */
.L_x_2729:
        /* <DEDUP_REMOVED lines=11> */
[----:B------:R-:W-:Y:S01]  /*1c80*/  F2FP.F16.F32.PACK_AB R0, RZ, R0 ;  /* 0x00000000ff00723e */ /* 0x000fe200000000ff */
[----:B------:R-:W-:Y:S06]  /*1c90*/  BRA `(.L_x_2718) ;  /* 0x0000000400c87947 */ /* 0x000fec0003800000 */
.L_x_2728:
[----:B------:R-:W2:Y:S02]  /*1ca0*/  LDG.E.U16 R0, desc[UR36][R2.64] ;  /* 0x0000002402007981 */ /* 0x000ea4000c1e1500 */
[----:B--2---:R-:W-:-:S04]  /*1cb0*/  SHF.L.U32 R0, R0, 0x10, RZ ;  /* 0x0000001000007819 */ /* 0x004fc800000006ff */
[----:B------:R-:W-:Y:S01]  /*1cc0*/  F2FP.F16.F32.PACK_AB R0, RZ, R0 ;  /* 0x00000000ff00723e */ /* 0x000fe200000000ff */
[----:B------:R-:W-:Y:S06]  /*1cd0*/  BRA `(.L_x_2718) ;  /* 0x0000000400b87947 */ /* 0x000fec0003800000 */
.L_x_2725:
        /* <DEDUP_REMOVED lines=10> */
[----:B------:R-:W-:Y:S01]  /*1d80*/  F2FP.F16.F32.PACK_AB R0, RZ, R0 ;  /* 0x00000000ff00723e */ /* 0x000fe200000000ff */
[----:B------:R-:W-:Y:S06]  /*1d90*/  BRA `(.L_x_2718) ;  /* 0x0000000400887947 */ /* 0x000fec0003800000 */
.L_x_2732:
        /* <DEDUP_REMOVED lines=21> */
.L_x_2736:
[----:B------:R-:W-:Y:S05]  /*1ef0*/  BSYNC.RECONVERGENT B1 ;  /* 0x0000000000017941 */ /* 0x000fea0003800200 */
.L_x_2735:
[----:B------:R-:W-:Y:S01]  /*1f00*/  IMAD.SHL.U32 R0, R0, 0x100000, RZ ;  /* 0x0010000000007824 */ /* 0x000fe200078e00ff */
[----:B------:R-:W-:-:S04]  /*1f10*/  LEA R2, R2, 0x3b800000, 0x17 ;  /* 0x3b80000002027811 */ /* 0x000fc800078eb8ff */
[----:B------:R-:W-:-:S07]  /*1f20*/  LOP3.LUT R0, R2, R0, R7, 0xfe, !PT ;  /* 0x0000000002007212 */ /* 0x000fce00078efe07 */
.L_x_2734:
[----:B------:R-:W-:Y:S05]  /*1f30*/  BSYNC.RECONVERGENT B0 ;  /* 0x0000000000007941 */ /* 0x000fea0003800200 */
.L_x_2733:
[----:B------:R-:W-:Y:S01]  /*1f40*/  F2FP.F16.F32.PACK_AB R0, RZ, R0 ;  /* 0x00000000ff00723e */ /* 0x000fe200000000ff */
[----:B------:R-:W-:Y:S06]  /*1f50*/  BRA `(.L_x_2718) ;  /* 0x0000000400187947 */ /* 0x000fec0003800000 */
.L_x_2731:
        /* <DEDUP_REMOVED lines=21> */
.L_x_2740:
[----:B------:R-:W-:Y:S05]  /*20b0*/  BSYNC.RECONVERGENT B1 ;  /* 0x0000000000017941 */ /* 0x000fea0003800200 */
.L_x_2739:
[----:B------:R-:W-:Y:S01]  /*20c0*/  IMAD.SHL.U32 R0, R0, 0x200000, RZ ;  /* 0x0020000000007824 */ /* 0x000fe200078e00ff */
[----:B------:R-:W-:-:S04]  /*20d0*/  LEA R2, R2, 0x37800000, 0x17 ;  /* 0x3780000002027811 */ /* 0x000fc800078eb8ff */
[----:B------:R-:W-:-:S07]  /*20e0*/  LOP3.LUT R0, R2, R0, R7, 0xfe, !PT ;  /* 0x0000000002007212 */ /* 0x000fce00078efe07 */
.L_x_2738:
[----:B------:R-:W-:Y:S05]  /*20f0*/  BSYNC.RECONVERGENT B0 ;  /* 0x0000000000007941 */ /* 0x000fea0003800200 */
.L_x_2737:
[----:B------:R-:W-:Y:S01]  /*2100*/  F2FP.F16.F32.PACK_AB R0, RZ, R0 ;  /* 0x00000000ff00723e */ /* 0x000fe200000000ff */
[----:B------:R-:W-:Y:S06]  /*2110*/  BRA `(.L_x_2718) ;  /* 0x0000000000a87947 */ /* 0x000fec0003800000 */
.L_x_2730:
[----:B------:R-:W-:-:S09]  /*2120*/  UISETP.NE.AND UP0, UPT, UR4, 0x1c, UPT ;  /* 0x0000001c0400788c */ /* 0x000fd2000bf05270 */
[----:B------:R-:W-:Y:S05]  /*2130*/  BRA.U !UP0, `(.L_x_2741) ;  /* 0x0000000108947547 */ /* 0x000fea000b800000 */
[----:B------:R-:W-:-:S09]  /*2140*/  UISETP.NE.AND UP0, UPT, UR4, 0x1d, UPT ;  /* 0x0000001d0400788c */ /* 0x000fd2000bf05270 */
[----:B------:R-:W-:Y:S05]  /*2150*/  BRA.U !UP0, `(.L_x_2742) ;  /* 0x00000001087c7547 */ /* 0x000fea000b800000 */
[----:B------:R-:W-:-:S09]  /*2160*/  UISETP.NE.AND UP0, UPT, UR4, 0x2c, UPT ;  /* 0x0000002c0400788c */ /* 0x000fd2000bf05270 */
[----:B------:R-:W-:Y:S05]  /*2170*/  BRA.U !UP0, `(.L_x_2743) ;  /* 0x0000000108487547 */ /* 0x000fea000b800000 */
.L_x_2717:
        /* <DEDUP_REMOVED lines=16> */
.L_x_2744:
[----:B------:R-:W-:Y:S01]  /*2280*/  PRMT R0, RZ, 0x7610, R0 ;  /* 0x00007610ff007816 */ /* 0x000fe20000000000 */
[----:B------:R-:W-:Y:S06]  /*2290*/  BRA `(.L_x_2718) ;  /* 0x0000000000487947 */ /* 0x000fec0003800000 */
.L_x_2743:
        /* <DEDUP_REMOVED lines=8> */
.L_x_2746:
[----:B------:R-:W-:Y:S05]  /*2320*/  BSYNC.RECONVERGENT B0 ;  /* 0x0000000000007941 */ /* 0x000fea0003800200 */
.L_x_2745:
[----:B------:R-:W-:Y:S01]  /*2330*/  F2FP.F16.F32.PACK_AB R0, RZ, R0 ;  /* 0x00000000ff00723e */ /* 0x000fe200000000ff */
[----:B------:R-:W-:Y:S06]  /*2340*/  BRA `(.L_x_2718) ;  /* 0x00000000001c7947 */ /* 0x000fec0003800000 */
.L_x_2742:
[----:B------:R-:W2:Y:S02]  /*2350*/  LDG.E.64 R2, desc[UR36][R2.64] ;  /* 0x0000002402027981 */ /* 0x000ea4000c1e1b00 */
[----:B--2---:R-:W0:Y:S02]  /*2360*/  I2F.U64 R0, R2 ;  /* 0x0000000200007312 */ /* 0x004e240000301000 */
[----:B0-----:R-:W-:Y:S01]  /*2370*/  F2FP.F16.F32.PACK_AB R0, RZ, R0 ;  /* 0x00000000ff00723e */ /* 0x001fe200000000ff */
[----:B------:R-:W-:Y:S06]  /*2380*/  BRA `(.L_x_2718) ;  /* 0x00000000000c7947 */ /* 0x000fec0003800000 */
.L_x_2741:
[----:B------:R-:W2:Y:S02]  /*2390*/  LDG.E R2, desc[UR36][R2.64] ;  /* 0x0000002402027981 */ /* 0x000ea4000c1e1900 */
[----:B--2---:R-:W-:-:S04]  /*23a0*/  I2FP.F32.U32 R0, R2 ;  /* 0x0000000200007245 */ /* 0x004fc80000201000 */
[----:B------:R-:W-:-:S07]  /*23b0*/  F2FP.F16.F32.PACK_AB R0, RZ, R0 ;  /* 0x00000000ff00723e */ /* 0x000fce00000000ff */
.L_x_2718:
[----:B------:R-:W0:Y:S01]  /*23c0*/  LDCU.64 UR6, c[0x0][0x580] ;  /* 0x0000b000ff0677ac */ /* 0x000e220008000a00 */
[----:B-----5:R-:W-:Y:S01]  /*23d0*/  HADD2.F32 R0, -RZ, R0.H0_H0 ;  /* 0x20000000ff007230 */ /* 0x020fe20000004100 */
[----:B------:R-:W2:Y:S01]  /*23e0*/  LDCU UR5, c[0x0][0x594] ;  /* 0x0000b280ff0577ac */ /* 0x000ea20008000800 */
[----:B------:R-:W-:-:S04]  /*23f0*/  UPRMT UR4, UR41, 0x9910, URZ ;  /* 0x0000991029047896 */ /* 0x000fc800080000ff */
[----:B------:R-:W-:Y:S01]  /*2400*/  UISETP.GT.AND UP0, UPT, UR4, 0x9, UPT ;  /* 0x000000090400788c */ /* 0x000fe2000bf04270 */
[----:B01----:R-:W-:Y:S01]  /*2410*/  IADD3 R2, P0, PT, R16, UR6, RZ ;  /* 0x0000000610027c10 */ /* 0x003fe2000ff1e0ff */
[----:B--2---:R-:W-:-:S04]  /*2420*/  FMUL.FTZ R0, R0, UR5 ;  /* 0x0000000500007c20 */ /* 0x004fc80008410000 */
[----:B------:R-:W-:Y:S01]  /*2430*/  IMAD.X R3, RZ, RZ, UR7, P0 ;  /* 0x00000007ff037e24 */ /* 0x000fe200080e06ff */
[----:B------:R-:W-:Y:S02]  /*2440*/  F2FP.F16.F32.PACK_AB R0, RZ, R0 ;  /* 0x00000000ff00723e */ /* 0x000fe400000000ff */
        /* <DEDUP_REMOVED lines=9> */
[----:B------:R-:W-:-:S04]  /*24e0*/  HADD2.F32 R0, -RZ, R0.H0_H0 ;  /* 0x20000000ff007230 */ /* 0x000fc80000004100 */
[----:B------:R-:W0:Y:S02]  /*24f0*/  F2I.FTZ.TRUNC.NTZ R5, R0 ;  /* 0x0000000000057305 */ /* 0x000e24000021f100 */
[----:B0-----:R4:W-:Y:S01]  /*2500*/  STG.E.U8 desc[UR36][R2.64], R5 ;  /* 0x0000000502007986 */ /* 0x0019e2000c101124 */
[----:B------:R-:W-:Y:S05]  /*2510*/  BRA `(.L_x_2752) ;  /* 0x0000000c00807947 */ /* 0x000fea0003800000 */
.L_x_2750:
[----:B------:R-:W-:-:S06]  /*2520*/  HADD2.F32 R5, -RZ, R0.H0_H0 ;  /* 0x20000000ff057230 */ /* 0x000fcc0000004100 */
[----:B------:R-:W0:Y:S02]  /*2530*/  F2I.S64.TRUNC R4, R5 ;  /* 0x0000000500047311 */ /* 0x000e24000020d900 */
[----:B0-----:R3:W-:Y:S01]  /*2540*/  STG.E.U8 desc[UR36][R2.64], R4 ;  /* 0x0000000402007986 */ /* 0x0017e2000c101124 */
[----:B------:R-:W-:Y:S05]  /*2550*/  BRA `(.L_x_2752) ;  /* 0x0000000c00707947 */ /* 0x000fea0003800000 */
.L_x_2749:
[----:B------:R-:W-:-:S09]  /*2560*/  UISETP.NE.AND UP0, UPT, UR4, 0x2, UPT ;  /* 0x000000020400788c */ /* 0x000fd2000bf05270 */
[----:B------:R-:W-:Y:S05]  /*2570*/  BRA.U !UP0, `(.L_x_2753) ;  /* 0x0000000108307547 */ /* 0x000fea000b800000 */
[----:B------:R-:W-:-:S09]  /*2580*/  UISETP.NE.AND UP0, UPT, UR4, 0x3, UPT ;  /* 0x000000030400788c */ /* 0x000fd2000bf05270 */
[----:B------:R-:W-:Y:S05]  /*2590*/  BRA.U !UP0, `(.L_x_2754) ;  /* 0x0000000108187547 */ /* 0x000fea000b800000 */
[----:B------:R-:W-:-:S09]  /*25a0*/  UISETP.NE.AND UP0, UPT, UR4, 0x4, UPT ;  /* 0x000000040400788c */ /* 0x000fd2000bf05270 */
[----:B------:R-:W-:Y:S05]  /*25b0*/  BRA.U UP0, `(.L_x_2751) ;  /* 0x0000000900b87547 */ /* 0x000fea000b800000 */
[----:B------:R-:W-:-:S06]  /*25c0*/  HADD2.F32 R4, -RZ, R0.H0_H0 ;  /* 0x20000000ff047230 */ /* 0x000fcc0000004100 */
[----:B------:R-:W0:Y:S02]  /*25d0*/  F2I.S64.TRUNC R4, R4 ;  /* 0x0000000400047311 */ /* 0x000e24000020d900 */
[----:B0-----:R0:W-:Y:S01]  /*25e0*/  STG.E.64 desc[UR36][R2.64], R4 ;  /* 0x0000000402007986 */ /* 0x0011e2000c101b24 */
[----:B------:R-:W-:Y:S05]  /*25f0*/  BRA `(.L_x_2752) ;  /* 0x0000000c00487947 */ /* 0x000fea0003800000 */
.L_x_2754:
[----:B------:R-:W-:-:S04]  /*2600*/  HADD2.F32 R0, -RZ, R0.H0_H0 ;  /* 0x20000000ff007230 */ /* 0x000fc80000004100 */
[----:B------:R-:W0:Y:S02]  /*2610*/  F2I.FTZ.TRUNC.NTZ R5, R0 ;  /* 0x0000000000057305 */ /* 0x000e24000021f100 */
[----:B0-----:R1:W-:Y:S01]  /*2620*/  STG.E desc[UR36][R2.64], R5 ;  /* 0x0000000502007986 */ /* 0x0013e2000c101924 */
[----:B------:R-:W-:Y:S05]  /*2630*/  BRA `(.L_x_2752) ;  /* 0x0000000c00387947 */ /* 0x000fea0003800000 */
.L_x_2753:
[----:B------:R-:W-:-:S04]  /*2640*/  HADD2.F32 R0, -RZ, R0.H0_H0 ;  /* 0x20000000ff007230 */ /* 0x000fc80000004100 */
[----:B------:R-:W0:Y:S02]  /*2650*/  F2I.FTZ.TRUNC.NTZ R5, R0 ;  /* 0x0000000000057305 */ /* 0x000e24000021f100 */
[----:B0-----:R2:W-:Y:S01]  /*2660*/  STG.E.U16 desc[UR36][R2.64], R5 ;  /* 0x0000000502007986 */ /* 0x0015e2000c101524 */
[----:B------:R-:W-:Y:S05]  /*2670*/  BRA `(.L_x_2752) ;  /* 0x0000000c00287947 */ /* 0x000fea0003800000 */
.L_x_2748:
[----:B------:R-:W-:-:S09]  /*2680*/  UISETP.GT.AND UP0, UPT, UR4, 0x6, UPT ;  /* 0x000000060400788c */ /* 0x000fd2000bf04270 */
[----:B------:R-:W-:Y:S05]  /*2690*/  BRA.U UP0, `(.L_x_2755) ;  /* 0x0000000100247547 */ /* 0x000fea000b800000 */
[----:B------:R-:W-:-:S09]  /*26a0*/  UISETP.NE.AND UP0, UPT, UR4, 0x5, UPT ;  /* 0x000000050400788c */ /* 0x000fd2000bf05270 */
[----:B------:R-:W-:Y:S05]  /*26b0*/  BRA.U !UP0, `(.L_x_2756) ;  /* 0x0000000108147547 */ /* 0x000fea000b800000 */
[----:B------:R-:W-:-:S09]  /*26c0*/  UISETP.NE.AND UP0, UPT, UR4, 0x6, UPT ;  /* 0x000000060400788c */ /* 0x000fd2000bf05270 */
[----:B------:R-:W-:Y:S05]  /*26d0*/  BRA.U UP0, `(.L_x_2751) ;  /* 0x0000000900707547 */ /* 0x000fea000b800000 */
[----:B------:R-:W-:-:S05]  /*26e0*/  HADD2.F32 R5, -RZ, R0.H0_H0 ;  /* 0x20000000ff057230 */ /* 0x000fca0000004100 */
[----:B------:R0:W-:Y:S01]  /*26f0*/  STG.E desc[UR36][R2.64], R5 ;  /* 0x0000000502007986 */ /* 0x0001e2000c101924 */
[----:B------:R-:W-:Y:S05]  /*2700*/  BRA `(.L_x_2752) ;  /* 0x0000000c00047947 */ /* 0x000fea0003800000 */
.L_x_2756:
[----:B------:R0:W-:Y:S01]  /*2710*/  STG.E.U16 desc[UR36][R2.64], R0 ;  /* 0x0000000002007986 */ /* 0x0001e2000c101524 */
[----:B------:R-:W-:Y:S05]  /*2720*/  BRA `(.L_x_2752) ;  /* 0x0000000800fc7947 */ /* 0x000fea0003800000 */
.L_x_2755:
[----:B------:R-:W-:-:S09]  /*2730*/  UISETP.NE.AND UP0, UPT, UR4, 0x7, UPT ;  /* 0x000000070400788c */ /* 0x000fd2000bf05270 */
[----:B------:R-:W-:Y:S05]  /*2740*/  BRA.U !UP0, `(.L_x_2757) ;  /* 0x0000000108347547 */ /* 0x000fea000b800000 */
[----:B------:R-:W-:-:S09]  /*2750*/  UISETP.NE.AND UP0, UPT, UR4, 0x8, UPT ;  /* 0x000000080400788c */ /* 0x000fd2000bf05270 */
[----:B------:R-:W-:Y:S05]  /*2760*/  BRA.U !UP0, `(.L_x_2758) ;  /* 0x0000000108187547 */ /* 0x000fea000b800000 */
[----:B------:R-:W-:-:S09]  /*2770*/  UISETP.NE.AND UP0, UPT, UR4, 0x9, UPT ;  /* 0x000000090400788c */ /* 0x000fd2000bf05270 */
[----:B------:R-:W-:Y:S05]  /*2780*/  BRA.U UP0, `(.L_x_2751) ;  /* 0x0000000900447547 */ /* 0x000fea000b800000 */
[----:B------:R-:W-:Y:S02]  /*2790*/  HADD2.F32 R4, -RZ, R0.H0_H0 ;  /* 0x20000000ff047230 */ /* 0x000fe40000004100 */
[----:B------:R-:W-:-:S05]  /*27a0*/  HFMA2 R5, -RZ, RZ, 0, 0 ;  /* 0x00000000ff057431 */ /* 0x000fca00000001ff */
[----:B------:R0:W-:Y:S01]  /*27b0*/  STG.E.64 desc[UR36][R2.64], R4 ;  /* 0x0000000402007986 */ /* 0x0001e2000c101b24 */
[----:B------:R-:W-:Y:S05]  /*27c0*/  BRA `(.L_x_2752) ;  /* 0x0000000800d47947 */ /* 0x000fea0003800000 */
.L_x_2758:
[----:B------:R-:W-:-:S05]  /*27d0*/  HADD2.F32 R0, -RZ, R0.H0_H0 ;  /* 0x20000000ff007230 */ /* 0x000fca0000004100 */
[----:B------:R-:W-:-:S04]  /*27e0*/  F2FP.F16.F32.PACK_AB R0, RZ, R0 ;  /* 0x00000000ff00723e */ /* 0x000fc800000000ff */
[----:B------:R-:W-:-:S05]  /*27f0*/  PRMT R0, R0, 0x5410, RZ ;  /* 0x0000541000007816 */ /* 0x000fca00000000ff */
[----:B------:R0:W-:Y:S01]  /*2800*/  STG.E desc[UR36][R2.64], R0 ;  /* 0x0000000002007986 */ /* 0x0001e2000c101924 */
[----:B------:R-:W-:Y:S05]  /*2810*/  BRA `(.L_x_2752) ;  /* 0x0000000800c07947 */ /* 0x000fea0003800000 */
.L_x_2757:
[----:B------:R-:W-:-:S05]  /*2820*/  HADD2.F32 R4, -RZ, R0.H0_H0 ;  /* 0x20000000ff047230 */ /* 0x000fca0000004100 */
[----:B------:R-:W-:-:S06]  /*2830*/  FMUL.FTZ R4, R4, 1 ;  /* 0x3f80000004047820 */ /* 0x000fcc0000410000 */
[----:B------:R-:W0:Y:S02]  /*2840*/  F2F.F64.F32 R4, R4 ;  /* 0x0000000400047310 */ /* 0x000e240000201800 */
[----:B0-----:R0:W-:Y:S01]  /*2850*/  STG.E.64 desc[UR36][R2.64], R4 ;  /* 0x0000000402007986 */ /* 0x0011e2000c101b24 */
[----:B------:R-:W-:Y:S05]  /*2860*/  BRA `(.L_x_2752) ;  /* 0x0000000800ac7947 */ /* 0x000fea0003800000 */
.L_x_2747:
        /* <DEDUP_REMOVED lines=8> */
[----:B------:R-:W-:-:S05]  /*28f0*/  HADD2.F32 R0, -RZ, R0.H0_H0 ;  /* 0x20000000ff007230 */ /* 0x000fca0000004100 */
[----:B------:R-:W-:-:S04]  /*2900*/  FSETP.NEU.FTZ.AND P0, PT, R0, RZ, PT ;  /* 0x000000ff0000720b */ /* 0x000fc80003f1d000 */
[----:B------:R-:W-:-:S05]  /*2910*/  SEL R5, RZ, 0x1, !P0 ;  /* 0x00000001ff057807 */ /* 0x000fca0004000000 */
[----:B------:R0:W-:Y:S01]  /*2920*/  STG.E.U8 desc[UR36][R2.64], R5 ;  /* 0x0000000502007986 */ /* 0x0001e2000c101124 */
[----:B------:R-:W-:Y:S05]  /*2930*/  BRA `(.L_x_2752) ;  /* 0x0000000800787947 */ /* 0x000fea0003800000 */
.L_x_2761:
[----:B------:R-:W-:Y:S01]  /*2940*/  HADD2.F32 R0, -RZ, R0.H0_H0 ;  /* 0x20000000ff007230 */ /* 0x000fe20000004100 */
[----:B------:R-:W-:-:S04]  /*2950*/  CS2R R6, SRZ ;  /* 0x0000000000067805 */ /* 0x000fc8000001ff00 */
[----:B------:R-:W-:-:S04]  /*2960*/  FMUL.FTZ R0, R0, 1 ;  /* 0x3f80000000007820 */ /* 0x000fc80000410000 */
[----:B------:R-:W0:Y:S02]  /*2970*/  F2F.F64.F32 R4, R0 ;  /* 0x0000000000047310 */ /* 0x000e240000201800 */
[----:B0-----:R0:W-:Y:S01]  /*2980*/  STG.E.128 desc[UR36][R2.64], R4 ;  /* 0x0000000402007986 */ /* 0x0011e2000c101d24 */
[----:B------:R-:W-:Y:S05]  /*2990*/  BRA `(.L_x_2752) ;  /* 0x0000000800607947 */ /* 0x000fea0003800000 */
.L_x_2760:
[----:B------:R-:W-:-:S09]  /*29a0*/  UISETP.NE.AND UP0, UPT, UR4, 0xf, UPT ;  /* 0x0000000f0400788c */ /* 0x000fd2000bf05270 */
[----:B------:R-:W-:Y:S05]  /*29b0*/  BRA.U !UP0, `(.L_x_2762) ;  /* 0x0000000108a07547 */ /* 0x000fea000b800000 */
[----:B------:R-:W-:-:S09]  /*29c0*/  UISETP.NE.AND UP0, UPT, UR4, 0x17, UPT ;  /* 0x000000170400788c */ /* 0x000fd2000bf05270 */
[----:B------:R-:W-:Y:S05]  /*29d0*/  BRA.U !UP0, `(.L_x_2763) ;  /* 0x00000001084c7547 */ /* 0x000fea000b800000 */
[----:B------:R-:W-:-:S09]  /*29e0*/  UISETP.NE.AND UP0, UPT, UR4, 0x18, UPT ;  /* 0x000000180400788c */ /* 0x000fd2000bf05270 */
[----:B------:R-:W-:Y:S05]  /*29f0*/  BRA.U UP0, `(.L_x_2751) ;  /* 0x0000000500a87547 */ /* 0x000fea000b800000 */
[----:B------:R-:W-:Y:S01]  /*2a00*/  HADD2.F32 R7, -RZ, R0.H0_H0 ;  /* 0x20000000ff077230 */ /* 0x000fe20000004100 */
        /* <DEDUP_REMOVED lines=12> */
.L_x_2765:
[----:B------:R-:W-:Y:S05]  /*2ad0*/  BSYNC.RECONVERGENT B0 ;  /* 0x0000000000007941 */ /* 0x000fea0003800200 */
.L_x_2764:
[----:B------:R-:W-:-:S05]  /*2ae0*/  LOP3.LUT R5, R0, 0x80, R5, 0xf8, !PT ;  /* 0x0000008000057812 */ /* 0x000fca00078ef805 */
[----:B------:R0:W-:Y:S01]  /*2af0*/  STG.E.U8 desc[UR36][R2.64], R5 ;  /* 0x0000000502007986 */ /* 0x0001e2000c101124 */
[----:B------:R-:W-:Y:S05]  /*2b00*/  BRA `(.L_x_2752) ;  /* 0x0000000800047947 */ /* 0x000fea0003800000 */
.L_x_2763:
[----:B------:R-:W-:Y:S01]  /*2b10*/  HADD2.F32 R7, -RZ, R0.H0_H0 ;  /* 0x20000000ff077230 */ /* 0x000fe20000004100 */
        /* <DEDUP_REMOVED lines=14> */
.L_x_2767:
[----:B------:R-:W-:Y:S05]  /*2c00*/  BSYNC.RECONVERGENT B0 ;  /* 0x0000000000007941 */ /* 0x000fea0003800200 */
.L_x_2766:
[----:B------:R-:W-:-:S05]  /*2c10*/  LOP3.LUT R5, R0, 0x80, R5, 0xf8, !PT ;  /* 0x0000008000057812 */ /* 0x000fca00078ef805 */
[----:B------:R0:W-:Y:S01]  /*2c20*/  STG.E.U8 desc[UR36][R2.64], R5 ;  /* 0x0000000502007986 */ /* 0x0001e2000c101124 */
[----:B------:R-:W-:Y:S05]  /*2c30*/  BRA `(.L_x_2752) ;  /* 0x0000000400b87947 */ /* 0x000fea0003800000 */
.L_x_2762:
[----:B------:R-:W-:-:S05]  /*2c40*/  HADD2.F32 R0, -RZ, R0.H0_H0 ;  /* 0x20000000ff007230 */ /* 0x000fca0000004100 */
[----:B------:R-:W-:-:S05]  /*2c50*/  F2FP.BF16.F32.PACK_AB R0, RZ, R0 ;  /* 0x00000000ff00723e */ /* 0x000fca00000010ff */
[----:B------:R0:W-:Y:S01]  /*2c60*/  STG.E.U16 desc[UR36][R2.64], R0 ;  /* 0x0000000002007986 */ /* 0x0001e2000c101524 */
[----:B------:R-:W-:Y:S05]  /*2c70*/  BRA `(.L_x_2752) ;  /* 0x0000000400a87947 */ /* 0x000fea0003800000 */
.L_x_2759:
        /* <DEDUP_REMOVED lines=8> */
[----:B------:R-:W-:-:S06]  /*2d00*/  HADD2.F32 R5, -RZ, R0.H0_H0 ;  /* 0x20000000ff057230 */ /* 0x000fcc0000004100 */
[----:B------:R-:W0:Y:S02]  /*2d10*/  F2I.FTZ.U32.TRUNC.NTZ R5, R5 ;  /* 0x0000000500057305 */ /* 0x000e24000021f000 */
[----:B0-----:R0:W-:Y:S01]  /*2d20*/  STG.E.U16 desc[UR36][R2.64], R5 ;  /* 0x0000000502007986 */ /* 0x0011e2000c101524 */
[----:B------:R-:W-:Y:S05]  /*2d30*/  BRA `(.L_x_2752) ;  /* 0x0000000400787947 */ /* 0x000fea0003800000 */
.L_x_2770:
[----:B------:R-:W-:Y:S01]  /*2d40*/  HADD2.F32 R5, -RZ, R0.H0_H0 ;  /* 0x20000000ff057230 */ /* 0x000fe20000004100 */
[----:B------:R-:W-:Y:S01]  /*2d50*/  BSSY.RECONVERGENT B0, `(.L_x_2771) ;  /* 0x0000014000007945 */ /* 0x000fe20003800200 */
[----:B------:R-:W-:-:S03]  /*2d60*/  MOV R0, 0x80 ;  /* 0x0000008000007802 */ /* 0x000fc60000000f00 */
        /* <DEDUP_REMOVED lines=10> */
.L_x_2773:
[----:B------:R-:W-:-:S04]  /*2e10*/  SHF.R.U32.HI R0, RZ, 0x14, R5 ;  /* 0x00000014ff007819 */ /* 0x000fc80000011605 */
[----:B------:R-:W-:-:S04]  /*2e20*/  LOP3.LUT R0, R0, 0x1, RZ, 0xc0, !PT ;  /* 0x0000000100007812 */ /* 0x000fc800078ec0ff */
[----:B------:R-:W-:-:S04]  /*2e30*/  IADD3 R0, PT, PT, R5, 0x487ffff, R0 ;  /* 0x0487ffff05007810 */ /* 0x000fc80007ffe000 */
[----:B------:R-:W-:-:S04]  /*2e40*/  SHF.R.U32.HI R0, RZ, 0x14, R0 ;  /* 0x00000014ff007819 */ /* 0x000fc80000011600 */
[----:B------:R-:W-:-:S07]  /*2e50*/  LOP3.LUT R4, R0, 0xff, RZ, 0xc0, !PT ;  /* 0x000000ff00047812 */ /* 0x000fce00078ec0ff */
.L_x_2774:
[----:B------:R-:W-:-:S04]  /*2e60*/  SHF.R.U32.HI R5, RZ, 0x18, R5 ;  /* 0x00000018ff057819 */ /* 0x000fc80000011605 */
[----:B------:R-:W-:-:S04]  /*2e70*/  LOP3.LUT R4, R4, 0x80, R5, 0xf8, !PT ;  /* 0x0000008004047812 */ /* 0x000fc800078ef805 */
[----:B------:R-:W-:-:S07]  /*2e80*/  PRMT R0, R4, 0x7610, R0 ;  /* 0x0000761004007816 */ /* 0x000fce0000000000 */
.L_x_2772:
[----:B------:R-:W-:Y:S05]  /*2e90*/  BSYNC.RECONVERGENT B0 ;  /* 0x0000000000007941 */ /* 0x000fea0003800200 */
.L_x_2771:
[----:B------:R0:W-:Y:S01]  /*2ea0*/  STG.E.U8 desc[UR36][R2.64], R0 ;  /* 0x0000000002007986 */ /* 0x0001e2000c101124 */
[----:B------:R-:W-:Y:S05]  /*2eb0*/  BRA `(.L_x_2752) ;  /* 0x0000000400187947 */ /* 0x000fea0003800000 */
.L_x_2769:
[----:B------:R-:W-:Y:S01]  /*2ec0*/  HADD2.F32 R5, -RZ, R0.H0_H0 ;  /* 0x20000000ff057230 */ /* 0x000fe20000004100 */
        /* <DEDUP_REMOVED lines=12> */
.L_x_2777:
[----:B------:R-:W-:-:S04]  /*2f90*/  SHF.R.U32.HI R0, RZ, 0x15, R5 ;  /* 0x00000015ff007819 */ /* 0x000fc80000011605 */
[----:B------:R-:W-:-:S04]  /*2fa0*/  LOP3.LUT R0, R0, 0x1, RZ, 0xc0, !PT ;  /* 0x0000000100007812 */ /* 0x000fc800078ec0ff */
[----:B------:R-:W-:-:S04]  /*2fb0*/  IADD3 R0, PT, PT, R5, 0x88fffff, R0 ;  /* 0x088fffff05007810 */ /* 0x000fc80007ffe000 */
[----:B------:R-:W-:-:S04]  /*2fc0*/  SHF.R.U32.HI R0, RZ, 0x15, R0 ;  /* 0x00000015ff007819 */ /* 0x000fc80000011600 */
[----:B------:R-:W-:-:S07]  /*2fd0*/  LOP3.LUT R4, R0, 0xff, RZ, 0xc0, !PT ;  /* 0x000000ff00047812 */ /* 0x000fce00078ec0ff */
.L_x_2778:
[----:B------:R-:W-:-:S04]  /*2fe0*/  SHF.R.U32.HI R5, RZ, 0x18, R5 ;  /* 0x00000018ff057819 */ /* 0x000fc80000011605 */
[----:B------:R-:W-:-:S04]  /*2ff0*/  LOP3.LUT R4, R4, 0x80, R5, 0xf8, !PT ;  /* 0x0000008004047812 */ /* 0x000fc800078ef805 */
[----:B------:R-:W-:-:S07]  /*3000*/  PRMT R0, R4, 0x7610, R0 ;  /* 0x0000761004007816 */ /* 0x000fce0000000000 */
.L_x_2776:
[----:B------:R-:W-:Y:S05]  /*3010*/  BSYNC.RECONVERGENT B0 ;  /* 0x0000000000007941 */ /* 0x000fea0003800200 */
.L_x_2775:
[----:B------:R0:W-:Y:S01]  /*3020*/  STG.E.U8 desc[UR36][R2.64], R0 ;  /* 0x0000000002007986 */ /* 0x0001e2000c101124 */
[----:B------:R-:W-:Y:S05]  /*3030*/  BRA `(.L_x_2752) ;  /* 0x0000000000b87947 */ /* 0x000fea0003800000 */
.L_x_2768:
[----:B------:R-:W-:-:S09]  /*3040*/  UISETP.NE.AND UP0, UPT, UR4, 0x1c, UPT ;  /* 0x0000001c0400788c */ /* 0x000fd2000bf05270 */
[----:B------:R-:W-:Y:S05]  /*3050*/  BRA.U !UP0, `(.L_x_2779) ;  /* 0x0000000108a47547 */ /* 0x000fea000b800000 */
[----:B------:R-:W-:-:S09]  /*3060*/  UISETP.NE.AND UP0, UPT, UR4, 0x1d, UPT ;  /* 0x0000001d0400788c */ /* 0x000fd2000bf05270 */
[----:B------:R-:W-:Y:S05]  /*3070*/  BRA.U !UP0, `(.L_x_2780) ;  /* 0x00000001088c7547 */ /* 0x000fea000b800000 */
[----:B------:R-:W-:-:S09]  /*3080*/  UISETP.NE.AND UP0, UPT, UR4, 0x2c, UPT ;  /* 0x0000002c0400788c */ /* 0x000fd2000bf05270 */
[----:B------:R-:W-:Y:S05]  /*3090*/  BRA.U !UP0, `(.L_x_2781) ;  /* 0x0000000108447547 */ /* 0x000fea000b800000 */
.L_x_2751:
        /* <DEDUP_REMOVED lines=16> */
.L_x_2782:
[----:B------:R-:W-:Y:S05]  /*31a0*/  BRA `(.L_x_2752) ;  /* 0x00000000005c7947 */ /* 0x000fea0003800000 */
.L_x_2781:
[----:B------:R-:W-:-:S05]  /*31b0*/  HADD2.F32 R5, -RZ, R0.H0_H0 ;  /* 0x20000000ff057230 */ /* 0x000fca0000004100 */
        /* <DEDUP_REMOVED lines=15> */
.L_x_2780:
[----:B------:R-:W-:-:S06]  /*32b0*/  HADD2.F32 R4, -RZ, R0.H0_H0 ;  /* 0x20000000ff047230 */ /* 0x000fcc0000004100 */
[----:B------:R-:W0:Y:S02]  /*32c0*/  F2I.U64.TRUNC R4, R4 ;  /* 0x0000000400047311 */ /* 0x000e24000020d800 */
[----:B0-----:R0:W-:Y:S01]  /*32d0*/  STG.E.64 desc[UR36][R2.64], R4 ;  /* 0x0000000402007986 */ /* 0x0011e2000c101b24 */
[----:B------:R-:W-:Y:S05]  /*32e0*/  BRA `(.L_x_2752) ;  /* 0x00000000000c7947 */ /* 0x000fea0003800000 */
.L_x_2779:
[----:B------:R-:W-:-:S04]  /*32f0*/  HADD2.F32 R0, -RZ, R0.H0_H0 ;  /* 0x20000000ff007230 */ /* 0x000fc80000004100 */
[----:B------:R-:W0:Y:S02]  /*3300*/  F2I.FTZ.U32.TRUNC.NTZ R5, R0 ;  /* 0x0000000000057305 */ /* 0x000e24000021f000 */
[----:B0-----:R0:W-:Y:S02]  /*3310*/  STG.E desc[UR36][R2.64], R5 ;  /* 0x0000000502007986 */ /* 0x0011e4000c101924 */
.L_x_2752:
[----:B------:R-:W-:-:S07]  /*3320*/  IADD3 R17, PT, PT, R17, 0x80, RZ ;  /* 0x0000008011117810 */ /* 0x000fce0007ffe0ff */
.L_x_2711:
[----:B------:R-:W-:Y:S05]  /*3330*/  BSYNC.RECONVERGENT B6 ;  /* 0x0000000000067941 */ /* 0x000fea0003800200 */
.L_x_2710:
[----:B------:R-:W5:Y:S01]  /*3340*/  LDCU UR4, c[0x0][0x380] ;  /* 0x00007000ff0477ac */ /* 0x000f620008000800 */
[----:B------:R-:W-:Y:S01]  /*3350*/  BSSY.RECONVERGENT B6, `(.L_x_2783) ;  /* 0x0000325000067945 */ /* 0x000fe20003800200 */
[----:B-----5:R-:W-:-:S13]  /*3360*/  ISETP.GE.AND P0, PT, R17, UR4, PT ;  /* 0x0000000411007c0c */ /* 0x020fda000bf06270 */
[----:B------:R-:W-:Y:S05]  /*3370*/  @P0 BRA `(.L_x_2784) ;  /* 0x0000003000880947 */ /* 0x000fea0003800000 */
[----:B------:R-:W5:Y:S01]  /*3380*/  LDCU UR4, c[0x0][0x388] ;  /* 0x00007100ff0477ac */ /* 0x000f620008000800 */
[----:B0-----:R-:W-:Y:S02]  /*3390*/  IMAD.MOV.U32 R0, RZ, RZ, RZ ;  /* 0x000000ffff007224 */ /* 0x001fe400078e00ff */
[----:B------:R-:W-:Y:S01]  /*33a0*/  IMAD.MOV.U32 R16, RZ, RZ, RZ ;  /* 0x000000ffff107224 */ /* 0x000fe200078e00ff */
[----:B-----5:R-:W-:-:S09]  /*33b0*/  UISETP.NE.AND UP0, UPT, UR4, URZ, UPT ;  /* 0x000000ff0400728c */ /* 0x020fd2000bf05270 */
[----:B------:R-:W-:Y:S05]  /*33c0*/  BRA.U !UP0, `(.L_x_2785) ;  /* 0x0000001108a87547 */ /* 0x000fea000b800000 */
[----:B------:R-:W1:Y:S01]  /*33d0*/  LDCU.64 UR4, c[0x0][0x390] ;  /* 0x00007200ff0477ac */ /* 0x000e620008000a00 */
[----:B------:R-:W-:Y:S01]  /*33e0*/  HFMA2 R16, -RZ, RZ, 0, 0 ;  /* 0x00000000ff107431 */ /* 0x000fe200000001ff */
[----:B------:R-:W0:Y:S01]  /*33f0*/  LDCU UR6, c[0x0][0x38c] ;  /* 0x00007180ff0677ac */ /* 0x000e220008000800 */
[----:B------:R-:W5:Y:S01]  /*3400*/  LDCU.64 UR8, c[0x0][0x4b8] ;  /* 0x00009700ff0877ac */ /* 0x000f620008000a00 */
[----:B------:R-:W-:Y:S02]  /*3410*/  UISETP.NE.AND UP0, UPT, UR40, URZ, UPT ;  /* 0x000000ff2800728c */ /* 0x000fe4000bf05270 */
[----:B-1234-:R-:W-:-:S05]  /*3420*/  IMAD.HI.U32 R2, R17, UR4, R16 ;  /* 0x0000000411027c27 */ /* 0x01efca000f8e0010 */
[----:B------:R-:W-:-:S05]  /*3430*/  SHF.R.U32.HI R3, RZ, UR5, R2 ;  /* 0x00000005ff037c19 */ /* 0x000fca0008011602 */
[----:B------:R-:W-:-:S04]  /*3440*/  IMAD.MOV R0, RZ, RZ, -R3 ;  /* 0x000000ffff007224 */ /* 0x000fc800078e0a03 */
[----:B0-----:R-:W-:-:S04]  /*3450*/  IMAD R0, R0, UR6, R17 ;  /* 0x0000000600007c24 */ /* 0x001fc8000f8e0211 */
[C---:B-----5:R-:W-:Y:S02]  /*3460*/  IMAD R16, R0.reuse, UR8, RZ ;  /* 0x0000000800107c24 */ /* 0x060fe4000f8e02ff */
        /* <DEDUP_REMOVED lines=288> */
.L_x_2785:
        /* <DEDUP_REMOVED lines=18> */
.L_x_2789:
[----:B------:R-:W2:Y:S02]  /*4790*/  LDG.E.U8 R2, desc[UR36][R2.64] ;  /* 0x0000002402027981 */ /* 0x000ea4000c1e1100 */
[----:B--2---:R-:W-:-:S04]  /*47a0*/  I2FP.F32.U32 R0, R2 ;  /* 0x0000000200007245 */ /* 0x004fc80000201000 */
[----:B------:R-:W-:Y:S01]  /*47b0*/  F2FP.F16.F32.PACK_AB R0, RZ, R0 ;  /* 0x00000000ff00723e */ /* 0x000fe200000000ff */
[----:B------:R-:W-:Y:S06]  /*47c0*/  BRA `(.L_x_2791) ;  /* 0x0000000c009c7947 */ /* 0x000fec0003800000 */
.L_x_2788:
        /* <DEDUP_REMOVED lines=10> */
.L_x_2793:
[----:B------:R-:W2:Y:S02]  /*4870*/  LDG.E R2, desc[UR36][R2.64] ;  /* 0x0000002402027981 */ /* 0x000ea4000c1e1900 */
[----:B--2---:R-:W-:-:S04]  /*4880*/  I2FP.F32.S32 R0, R2 ;  /* 0x0000000200007245 */ /* 0x004fc80000201400 */
[----:B------:R-:W-:Y:S01]  /*4890*/  F2FP.F16.F32.PACK_AB R0, RZ, R0 ;  /* 0x00000000ff00723e */ /* 0x000fe200000000ff */
[----:B------:R-:W-:Y:S06]  /*48a0*/  BRA `(.L_x_2791) ;  /* 0x0000000c00647947 */ /* 0x000fec0003800000 */
.L_x_2792:
[----:B------:R-:W2:Y:S02]  /*48b0*/  LDG.E.U16 R2, desc[UR36][R2.64] ;  /* 0x0000002402027981 */ /* 0x000ea4000c1e1500 */
[----:B--2---:R-:W0:Y:S02]  /*48c0*/  I2F.S16 R0, R2 ;  /* 0x0000000200007306 */ /* 0x004e240000101400 */
[----:B0-----:R-:W-:Y:S01]  /*48d0*/  F2FP.F16.F32.PACK_AB R0, RZ, R0 ;  /* 0x00000000ff00723e */ /* 0x001fe200000000ff */
[----:B------:R-:W-:Y:S06]  /*48e0*/  BRA `(.L_x_2791) ;  /* 0x0000000c00547947 */ /* 0x000fec0003800000 */
.L_x_2787:
        /* <DEDUP_REMOVED lines=9> */
.L_x_2795:
[----:B------:R1:W5:Y:S01]  /*4980*/  LDG.E.U16 R0, desc[UR36][R2.64] ;  /* 0x0000002402007981 */ /* 0x000362000c1e1500 */
[----:B------:R-:W-:Y:S05]  /*4990*/  BRA `(.L_x_2791) ;  /* 0x0000000c00287947 */ /* 0x000fea0003800000 */
.L_x_2794:
        /* <DEDUP_REMOVED lines=9> */
.L_x_2797:
[----:B------:R0:W5:Y:S01]  /*4a30*/  LDG.E.U16 R0, desc[UR36][R2.64] ;  /* 0x0000002402007981 */ /* 0x000162000c1e1500 */
[----:B------:R-:W-:Y:S05]  /*4a40*/  BRA `(.L_x_2791) ;  /* 0x0000000800fc7947 */ /* 0x000fea0003800000 */
.L_x_2796:
        /* <DEDUP_REMOVED lines=12> */
.L_x_2786:
        /* <DEDUP_REMOVED lines=13> */
.L_x_2800:
        /* <DEDUP_REMOVED lines=12> */
.L_x_2799:
        /* <DEDUP_REMOVED lines=27> */
.L_x_2802:
        /* <DEDUP_REMOVED lines=11> */
[----:B------:R-:W-:Y:S01]  /*4f00*/  F2FP.F16.F32.PACK_AB R0, RZ, R0 ;  /* 0x00000000ff00723e */ /* 0x000fe200000000ff */
[----:B------:R-:W-:Y:S06]  /*4f10*/  BRA `(.L_x_2791) ;  /* 0x0000000400c87947 */ /* 0x000fec0003800000 */
.L_x_2801:
[----:B------:R-:W2:Y:S02]  /*4f20*/  LDG.E.U16 R0, desc[UR36][R2.64] ;  /* 0x0000002402007981 */ /* 0x000ea4000c1e1500 */
[----:B--2---:R-:W-:-:S04]  /*4f30*/  SHF.L.U32 R0, R0, 0x10, RZ ;  /* 0x0000001000007819 */ /* 0x004fc800000006ff */
[----:B------:R-:W-:Y:S01]  /*4f40*/  F2FP.F16.F32.PACK_AB R0, RZ, R0 ;  /* 0x00000000ff00723e */ /* 0x000fe200000000ff */
[----:B------:R-:W-:Y:S06]  /*4f50*/  BRA `(.L_x_2791) ;  /* 0x0000000400b87947 */ /* 0x000fec0003800000 */
.L_x_2798:
        /* <DEDUP_REMOVED lines=12> */
.L_x_2805:
        /* <DEDUP_REMOVED lines=21> */
.L_x_2809:
[----:B------:R-:W-:Y:S05]  /*5170*/  BSYNC.RECONVERGENT B1 ;  /* 0x0000000000017941 */ /* 0x000fea0003800200 */
.L_x_2808:
[----:B------:R-:W-:Y:S01]  /*5180*/  IMAD.SHL.U32 R0, R0, 0x100000, RZ ;  /* 0x0010000000007824 */ /* 0x000fe200078e00ff */
[----:B------:R-:W-:-:S04]  /*5190*/  LEA R2, R2, 0x3b800000, 0x17 ;  /* 0x3b80000002027811 */ /* 0x000fc800078eb8ff */
[----:B------:R-:W-:-:S07]  /*51a0*/  LOP3.LUT R0, R2, R0, R7, 0xfe, !PT ;  /* 0x0000000002007212 */ /* 0x000fce00078efe07 */
.L_x_2807:
[----:B------:R-:W-:Y:S05]  /*51b0*/  BSYNC.RECONVERGENT B0 ;  /* 0x0000000000007941 */ /* 0x000fea0003800200 */
.L_x_2806:
[----:B------:R-:W-:Y:S01]  /*51c0*/  F2FP.F16.F32.PACK_AB R0, RZ, R0 ;  /* 0x00000000ff00723e */ /* 0x000fe200000000ff */
[----:B------:R-:W-:Y:S06]  /*51d0*/  BRA `(.L_x_2791) ;  /* 0x0000000400187947 */ /* 0x000fec0003800000 */
.L_x_2804:
        /* <DEDUP_REMOVED lines=21> */
.L_x_2813:
[----:B------:R-:W-:Y:S05]  /*5330*/  BSYNC.RECONVERGENT B1 ;  /* 0x0000000000017941 */ /* 0x000fea0003800200 */
.L_x_2812:
[----:B------:R-:W-:Y:S01]  /*5340*/  IMAD.SHL.U32 R0, R0, 0x200000, RZ ;  /* 0x0020000000007824 */ /* 0x000fe200078e00ff */
[----:B------:R-:W-:-:S04]  /*5350*/  LEA R2, R2, 0x37800000, 0x17 ;  /* 0x3780000002027811 */ /* 0x000fc800078eb8ff */
[----:B------:R-:W-:-:S07]  /*5360*/  LOP3.LUT R0, R2, R0, R7, 0xfe, !PT ;  /* 0x0000000002007212 */ /* 0x000fce00078efe07 */
.L_x_2811:
[----:B------:R-:W-:Y:S05]  /*5370*/  BSYNC.RECONVERGENT B0 ;  /* 0x0000000000007941 */ /* 0x000fea0003800200 */
.L_x_2810:
[----:B------:R-:W-:Y:S01]  /*5380*/  F2FP.F16.F32.PACK_AB R0, RZ, R0 ;  /* 0x00000000ff00723e */ /* 0x000fe200000000ff */
[----:B------:R-:W-:Y:S06]  /*5390*/  BRA `(.L_x_2791) ;  /* 0x0000000000a87947 */ /* 0x000fec0003800000 */
.L_x_2803:
        /* <DEDUP_REMOVED lines=14> */
.L_x_2817:
[----:B------:R-:W-:Y:S05]  /*5480*/  BSYNC.RECONVERGENT B0 ;  /* 0x0000000000007941 */ /* 0x000fea0003800200 */
.L_x_2816:
[----:B------:R-:W-:Y:S01]  /*5490*/  F2FP.F16.F32.PACK_AB R0, RZ, R0 ;  /* 0x00000000ff00723e */ /* 0x000fe200000000ff */
[----:B------:R-:W-:Y:S06]  /*54a0*/  BRA `(.L_x_2791) ;  /* 0x0000000000647947 */ /* 0x000fec0003800000 */
.L_x_2790:
        /* <DEDUP_REMOVED lines=16> */
.L_x_2818:
[----:B------:R-:W-:Y:S01]  /*55b0*/  PRMT R0, RZ, 0x7610, R0 ;  /* 0x00007610ff007816 */ /* 0x000fe20000000000 */
[----:B------:R-:W-:Y:S06]  /*55c0*/  BRA `(.L_x_2791) ;  /* 0x00000000001c7947 */ /* 0x000fec0003800000 */
.L_x_2815:
[----:B------:R-:W2:Y:S02]  /*55d0*/  LDG.E.64 R2, desc[UR36][R2.64] ;  /* 0x0000002402027981 */ /* 0x000ea4000c1e1b00 */
[----:B--2---:R-:W0:Y:S02]  /*55e0*/  I2F.U64 R0, R2 ;  /* 0x0000000200007312 */ /* 0x004e240000301000 */
[----:B0-----:R-:W-:Y:S01]  /*55f0*/  F2FP.F16.F32.PACK_AB R0, RZ, R0 ;  /* 0x00000000ff00723e */ /* 0x001fe200000000ff */
[----:B------:R-:W-:Y:S06]  /*5600*/  BRA `(.L_x_2791) ;  /* 0x00000000000c7947 */ /* 0x000fec0003800000 */
.L_x_2814:
[----:B------:R-:W2:Y:S02]  /*5610*/  LDG.E R2, desc[UR36][R2.64] ;  /* 0x0000002402027981 */ /* 0x000ea4000c1e1900 */
[----:B--2---:R-:W-:-:S04]  /*5620*/  I2FP.F32.U32 R0, R2 ;  /* 0x0000000200007245 */ /* 0x004fc80000201000 */
[----:B------:R-:W-:-:S07]  /*5630*/  F2FP.F16.F32.PACK_AB R0, RZ, R0 ;  /* 0x00000000ff00723e */ /* 0x000fce00000000ff */
.L_x_2791:
        /* <DEDUP_REMOVED lines=22> */
.L_x_2822:
[----:B------:R-:W-:-:S06]  /*57a0*/  HADD2.F32 R5, -RZ, R0.H0_H0 ;  /* 0x20000000ff057230 */ /* 0x000fcc0000004100 */
[----:B------:R-:W0:Y:S02]  /*57b0*/  F2I.S64.TRUNC R4, R5 ;  /* 0x0000000500047311 */ /* 0x000e24000020d900 */
[----:B0-----:R0:W-:Y:S01]  /*57c0*/  STG.E.U8 desc[UR36][R2.64], R4 ;  /* 0x0000000402007986 */ /* 0x0011e2000c101124 */
[----:B------:R-:W-:Y:S05]  /*57d0*/  BRA `(.L_x_2824) ;  /* 0x0000000c006c7947 */ /* 0x000fea0003800000 */
.L_x_2821:
        /* <DEDUP_REMOVED lines=10> */
.L_x_2826:
[----:B------:R-:W-:-:S04]  /*5880*/  HADD2.F32 R0, -RZ, R0.H0_H0 ;  /* 0x20000000ff007230 */ /* 0x000fc80000004100 */
[----:B------:R-:W0:Y:S02]  /*5890*/  F2I.FTZ.TRUNC.NTZ R5, R0 ;  /* 0x0000000000057305 */ /* 0x000e24000021f100 */
[----:B0-----:R0:W-:Y:S01]  /*58a0*/  STG.E desc[UR36][R2.64], R5 ;  /* 0x0000000502007986 */ /* 0x0011e2000c101924 */
[----:B------:R-:W-:Y:S05]  /*58b0*/  BRA `(.L_x_2824) ;  /* 0x0000000c00347947 */ /* 0x000fea0003800000 */
.L_x_2825:
[----:B------:R-:W-:-:S04]  /*58c0*/  HADD2.F32 R0, -RZ, R0.H0_H0 ;  /* 0x20000000ff007230 */ /* 0x000fc80000004100 */
[----:B------:R-:W0:Y:S02]  /*58d0*/  F2I.FTZ.TRUNC.NTZ R5, R0 ;  /* 0x0000000000057305 */ /* 0x000e24000021f100 */
[----:B0-----:R0:W-:Y:S01]  /*58e0*/  STG.E.U16 desc[UR36][R2.64], R5 ;  /* 0x0000000502007986 */ /* 0x0011e2000c101524 */
[----:B------:R-:W-:Y:S05]  /*58f0*/  BRA `(.L_x_2824) ;  /* 0x0000000c00247947 */ /* 0x000fea0003800000 */
.L_x_2820:
        /* <DEDUP_REMOVED lines=9> */
.L_x_2828:
[----:B------:R0:W-:Y:S01]  /*5990*/  STG.E.U16 desc[UR36][R2.64], R0 ;  /* 0x0000000002007986 */ /* 0x0001e2000c101524 */
[----:B------:R-:W-:Y:S05]  /*59a0*/  BRA `(.L_x_2824) ;  /* 0x0000000800f87947 */ /* 0x000fea0003800000 */
.L_x_2827:
[----:B------:R-:W-:-:S09]  /*59b0*/  UISETP.NE.AND UP0, UPT, UR4, 0x7, UPT ;  /* 0x000000070400788c */ /* 0x000fd2000bf05270 */
[----:B------:R-:W-:Y:S05]  /*59c0*/  BRA.U !UP0, `(.L_x_2829) ;  /* 0x0000000108347547 */ /* 0x000fea000b800000 */
[----:B------:R-:W-:-:S09]  /*59d0*/  UISETP.NE.AND UP0, UPT, UR4, 0x8, UPT ;  /* 0x000000080400788c */ /* 0x000fd2000bf05270 */
[----:B------:R-:W-:Y:S05]  /*59e0*/  BRA.U !UP0, `(.L_x_2830) ;  /* 0x0000000108187547 */ /* 0x000fea000b800000 */
[----:B------:R-:W-:-:S09]  /*59f0*/  UISETP.NE.AND UP0, UPT, UR4, 0x9, UPT ;  /* 0x000000090400788c */ /* 0x000fd2000bf05270 */
[----:B------:R-:W-:Y:S05]  /*5a00*/  BRA.U UP0, `(.L_x_2823) ;  /* 0x0000000500fc7547 */ /* 0x000fea000b800000 */
[----:B------:R-:W-:Y:S01]  /*5a10*/  HADD2.F32 R4, -RZ, R0.H0_H0 ;  /* 0x20000000ff047230 */ /* 0x000fe20000004100 */
[----:B------:R-:W-:-:S05]  /*5a20*/  MOV R5, RZ ;  /* 0x000000ff00057202 */ /* 0x000fca0000000f00 */
[----:B------:R0:W-:Y:S01]  /*5a30*/  STG.E.64 desc[UR36][R2.64], R4 ;  /* 0x0000000402007986 */ /* 0x0001e2000c101b24 */
[----:B------:R-:W-:Y:S05]  /*5a40*/  BRA `(.L_x_2824) ;  /* 0x0000000800d07947 */ /* 0x000fea0003800000 */
.L_x_2830:
[----:B------:R-:W-:-:S05]  /*5a50*/  HADD2.F32 R0, -RZ, R0.H0_H0 ;  /* 0x20000000ff007230 */ /* 0x000fca0000004100 */
[----:B------:R-:W-:-:S04]  /*5a60*/  F2FP.F16.F32.PACK_AB R0, RZ, R0 ;  /* 0x00000000ff00723e */ /* 0x000fc800000000ff */
[----:B------:R-:W-:-:S05]  /*5a70*/  PRMT R0, R0, 0x5410, RZ ;  /* 0x0000541000007816 */ /* 0x000fca00000000ff */
[----:B------:R0:W-:Y:S01]  /*5a80*/  STG.E desc[UR36][R2.64], R0 ;  /* 0x0000000002007986 */ /* 0x0001e2000c101924 */
[----:B------:R-:W-:Y:S05]  /*5a90*/  BRA `(.L_x_2824) ;  /* 0x0000000800bc7947 */ /* 0x000fea0003800000 */
.L_x_2829:
[----:B------:R-:W-:-:S05]  /*5aa0*/  HADD2.F32 R4, -RZ, R0.H0_H0 ;  /* 0x20000000ff047230 */ /* 0x000fca0000004100 */
[----:B------:R-:W-:-:S06]  /*5ab0*/  FMUL.FTZ R4, R4, 1 ;  /* 0x3f80000004047820 */ /* 0x000fcc0000410000 */
[----:B------:R-:W0:Y:S02]  /*5ac0*/  F2F.F64.F32 R4, R4 ;  /* 0x0000000400047310 */ /* 0x000e240000201800 */
[----:B0-----:R0:W-:Y:S01]  /*5ad0*/  STG.E.64 desc[UR36][R2.64], R4 ;  /* 0x0000000402007986 */ /* 0x0011e2000c101b24 */
[----:B------:R-:W-:Y:S05]  /*5ae0*/  BRA `(.L_x_2824) ;  /* 0x0000000800a87947 */ /* 0x000fea0003800000 */
.L_x_2819:
        /* <DEDUP_REMOVED lines=14> */
.L_x_2834:
[----:B------:R-:W-:Y:S01]  /*5bd0*/  HADD2.F32 R5, -RZ, R0.H0_H0 ;  /* 0x20000000ff057230 */ /* 0x000fe20000004100 */
        /* <DEDUP_REMOVED lines=17> */
.L_x_2837:
[----:B------:R-:W-:-:S04]  /*5cf0*/  SHF.R.U32.HI R5, RZ, 0x18, R5 ;  /* 0x00000018ff057819 */ /* 0x000fc80000011605 */
[----:B------:R-:W-:-:S07]  /*5d00*/  LOP3.LUT R0, R0, 0x80, R5, 0xf8, !PT ;  /* 0x0000008000007812 */ /* 0x000fce00078ef805 */
.L_x_2836:
[----:B------:R-:W-:Y:S05]  /*5d10*/  BSYNC.RECONVERGENT B0 ;  /* 0x0000000000007941 */ /* 0x000fea0003800200 */
.L_x_2835:
[----:B------:R0:W-:Y:S01]  /*5d20*/  STG.E.U8 desc[UR36][R2.64], R0 ;  /* 0x0000000002007986 */ /* 0x0001e2000c101124 */
[----:B------:R-:W-:Y:S05]  /*5d30*/  BRA `(.L_x_2824) ;  /* 0x0000000800147947 */ /* 0x000fea0003800000 */
.L_x_2833:
[----:B------:R-:W-:Y:S01]  /*5d40*/  HADD2.F32 R5, -RZ, R0.H0_H0 ;  /* 0x20000000ff057230 */ /* 0x000fe20000004100 */
[----:B------:R-:W-:Y:S01]  /*5d50*/  BSSY.RECONVERGENT B0, `(.L_x_2838) ;  /* 0x0000013000007945 */ /* 0x000fe20003800200 */
[----:B------:R-:W-:-:S03]  /*5d60*/  HFMA2 R0, -RZ, RZ, 0, 7.62939453125e-06 ;  /* 0x00000080ff007431 */ /* 0x000fc600000001ff */
        /* <DEDUP_REMOVED lines=15> */
.L_x_2840:
[----:B------:R-:W-:-:S04]  /*5e60*/  SHF.R.U32.HI R5, RZ, 0x18, R5 ;  /* 0x00000018ff057819 */ /* 0x000fc80000011605 */
[----:B------:R-:W-:-:S07]  /*5e70*/  LOP3.LUT R0, R0, 0x80, R5, 0xf8, !PT ;  /* 0x0000008000007812 */ /* 0x000fce00078ef805 */
.L_x_2839:
[----:B------:R-:W-:Y:S05]  /*5e80*/  BSYNC.RECONVERGENT B0 ;  /* 0x0000000000007941 */ /* 0x000fea0003800200 */
.L_x_2838:
[----:B------:R0:W-:Y:S01]  /*5e90*/  STG.E.U8 desc[UR36][R2.64], R0 ;  /* 0x0000000002007986 */ /* 0x0001e2000c101124 */
[----:B------:R-:W-:Y:S05]  /*5ea0*/  BRA `(.L_x_2824) ;  /* 0x0000000400b87947 */ /* 0x000fea0003800000 */
.L_x_2832:
[----:B------:R-:W-:-:S09]  /*5eb0*/  UISETP.NE.AND UP0, UPT, UR4, 0x1c, UPT ;  /* 0x0000001c0400788c */ /* 0x000fd2000bf05270 */
[----:B------:R-:W-:Y:S05]  /*5ec0*/  BRA.U !UP0, `(.L_x_2841) ;  /* 0x0000000108607547 */ /* 0x000fea000b800000 */
[----:B------:R-:W-:-:S09]  /*5ed0*/  UISETP.NE.AND UP0, UPT, UR4, 0x1d, UPT ;  /* 0x0000001d0400788c */ /* 0x000fd2000bf05270 */
[----:B------:R-:W-:Y:S05]  /*5ee0*/  BRA.U !UP0, `(.L_x_2842) ;  /* 0x0000000108487547 */ /* 0x000fea000b800000 */
[----:B------:R-:W-:-:S09]  /*5ef0*/  UISETP.NE.AND UP0, UPT, UR4, 0x2c, UPT ;  /* 0x0000002c0400788c */ /* 0x000fd2000bf05270 */
[----:B------:R-:W-:Y:S05]  /*5f00*/  BRA.U UP0, `(.L_x_2823) ;  /* 0x0000000100bc7547 */ /* 0x000fea000b800000 */
        /* <DEDUP_REMOVED lines=16> */
.L_x_2842:
[----:B------:R-:W-:-:S06]  /*6010*/  HADD2.F32 R4, -RZ, R0.H0_H0 ;  /* 0x20000000ff047230 */ /* 0x000fcc0000004100 */
[----:B------:R-:W0:Y:S02]  /*6020*/  F2I.U64.TRUNC R4, R4 ;  /* 0x0000000400047311 */ /* 0x000e24000020d800 */
[----:B0-----:R0:W-:Y:S01]  /*6030*/  STG.E.64 desc[UR36][R2.64], R4 ;  /* 0x0000000402007986 */ /* 0x0011e2000c101b24 */
[----:B------:R-:W-:Y:S05]  /*6040*/  BRA `(.L_x_2824) ;  /* 0x0000000400507947 */ /* 0x000fea0003800000 */
.L_x_2841:
[----:B------:R-:W-:-:S04]  /*6050*/  HADD2.F32 R0, -RZ, R0.H0_H0 ;  /* 0x20000000ff007230 */ /* 0x000fc80000004100 */
[----:B------:R-:W0:Y:S02]  /*6060*/  F2I.FTZ.U32.TRUNC.NTZ R5, R0 ;  /* 0x0000000000057305 */ /* 0x000e24000021f000 */
[----:B0-----:R0:W-:Y:S01]  /*6070*/  STG.E desc[UR36][R2.64], R5 ;  /* 0x0000000502007986 */ /* 0x0011e2000c101924 */
[----:B------:R-:W-:Y:S05]  /*6080*/  BRA `(.L_x_2824) ;  /* 0x0000000400407947 */ /* 0x000fea0003800000 */
.L_x_2831:
        /* <DEDUP_REMOVED lines=11> */
.L_x_2844:
[----:B------:R-:W-:Y:S01]  /*6140*/  HADD2.F32 R0, -RZ, R0.H0_H0 ;  /* 0x20000000ff007230 */ /* 0x000fe20000004100 */
[----:B------:R-:W-:-:S04]  /*6150*/  CS2R R6, SRZ ;  /* 0x0000000000067805 */ /* 0x000fc8000001ff00 */
[----:B------:R-:W-:-:S04]  /*6160*/  FMUL.FTZ R0, R0, 1 ;  /* 0x3f80000000007820 */ /* 0x000fc80000410000 */
[----:B------:R-:W0:Y:S02]  /*6170*/  F2F.F64.F32 R4, R0 ;  /* 0x0000000000047310 */ /* 0x000e240000201800 */
[----:B0-----:R4:W-:Y:S01]  /*6180*/  STG.E.128 desc[UR36][R2.64], R4 ;  /* 0x0000000402007986 */ /* 0x0019e2000c101d24 */
[----:B------:R-:W-:Y:S05]  /*6190*/  BRA `(.L_x_2824) ;  /* 0x0000000000fc7947 */ /* 0x000fea0003800000 */
.L_x_2843:
[----:B------:R-:W-:-:S09]  /*61a0*/  UISETP.NE.AND UP0, UPT, UR4, 0xf, UPT ;  /* 0x0000000f0400788c */ /* 0x000fd2000bf05270 */
[----:B------:R-:W-:Y:S05]  /*61b0*/  BRA.U !UP0, `(.L_x_2845) ;  /* 0x0000000108e87547 */ /* 0x000fea000b800000 */
[----:B------:R-:W-:-:S09]  /*61c0*/  UISETP.NE.AND UP0, UPT, UR4, 0x17, UPT ;  /* 0x000000170400788c */ /* 0x000fd2000bf05270 */
[----:B------:R-:W-:Y:S05]  /*61d0*/  BRA.U !UP0, `(.L_x_2846) ;  /* 0x0000000108907547 */ /* 0x000fea000b800000 */
[----:B------:R-:W-:-:S09]  /*61e0*/  UISETP.NE.AND UP0, UPT, UR4, 0x18, UPT ;  /* 0x000000180400788c */ /* 0x000fd2000bf05270 */
[----:B------:R-:W-:Y:S05]  /*61f0*/  BRA.U !UP0, `(.L_x_2847) ;  /* 0x0000000108447547 */ /* 0x000fea000b800000 */
.L_x_2823:
        /* <DEDUP_REMOVED lines=16> */
.L_x_2848:
[----:B------:R-:W-:Y:S05]  /*6300*/  BRA `(.L_x_2824) ;  /* 0x0000000000a07947 */ /* 0x000fea0003800000 */
.L_x_2847:
[----:B------:R-:W-:Y:S01]  /*6310*/  HADD2.F32 R7, -RZ, R0.H0_H0 ;  /* 0x20000000ff077230 */ /* 0x000fe20000004100 */
[----:B------:R-:W-:Y:S01]  /*6320*/  BSSY.RECONVERGENT B0, `(.L_x_2849) ;  /* 0x000000c000007945 */ /* 0x000fe20003800200 */
[----:B------:R-:W-:-:S03]  /*6330*/  MOV R0, 0x7f ;  /* 0x0000007f00007802 */ /* 0x000fc60000000f00 */
        /* <DEDUP_REMOVED lines=10> */
.L_x_2850:
[----:B------:R-:W-:Y:S05]  /*63e0*/  BSYNC.RECONVERGENT B0 ;  /* 0x0000000000007941 */ /* 0x000fea0003800200 */
.L_x_2849:
[----:B------:R-:W-:-:S05]  /*63f0*/  LOP3.LUT R5, R0, 0x80, R5, 0xf8, !PT ;  /* 0x0000008000057812 */ /* 0x000fca00078ef805 */
[----:B------:R2:W-:Y:S01]  /*6400*/  STG.E.U8 desc[UR36][R2.64], R5 ;  /* 0x0000000502007986 */ /* 0x0005e2000c101124 */
[----:B------:R-:W-:Y:S05]  /*6410*/  BRA `(.L_x_2824) ;  /* 0x00000000005c7947 */ /* 0x000fea0003800000 */
.L_x_2846:
[----:B------:R-:W-:Y:S01]  /*6420*/  HADD2.F32 R5, -RZ, R0.H0_H0 ;  /* 0x20000000ff057230 */ /* 0x000fe20000004100 */
        /* <DEDUP_REMOVED lines=11> */
.L_x_2852:
[----:B------:R-:W-:Y:S01]  /*64e0*/  IMAD.MOV.U32 R0, RZ, RZ, 0x7f ;  /* 0x0000007fff007424 */ /* 0x000fe200078e00ff */
[----:B------:R-:W-:-:S04]  /*64f0*/  ISETP.GT.U32.AND P0, PT, R4, 0x7f800000, PT ;  /* 0x7f8000000400780c */ /* 0x000fc80003f04070 */
[----:B------:R-:W-:-:S09]  /*6500*/  SEL R0, R0, 0x7c, P0 ;  /* 0x0000007c00007807 */ /* 0x000fd20000000000 */
.L_x_2853:
[----:B------:R-:W-:Y:S05]  /*6510*/  BSYNC.RECONVERGENT B0 ;  /* 0x0000000000007941 */ /* 0x000fea0003800200 */
.L_x_2851:
[----:B------:R-:W-:-:S04]  /*6520*/  SHF.R.U32.HI R5, RZ, 0x18, R5 ;  /* 0x00000018ff057819 */ /* 0x000fc80000011605 */
[----:B------:R-:W-:-:S05]  /*6530*/  LOP3.LUT R5, R0, 0x80, R5, 0xf8, !PT ;  /* 0x0000008000057812 */ /* 0x000fca00078ef805 */
[----:B------:R1:W-:Y:S01]  /*6540*/  STG.E.U8 desc[UR36][R2.64], R5 ;  /* 0x0000000502007986 */ /* 0x0003e2000c101124 */
[----:B------:R-:W-:Y:S05]  /*6550*/  BRA `(.L_x_2824) ;  /* 0x00000000000c7947 */ /* 0x000fea0003800000 */
.L_x_2845:
[----:B------:R-:W-:-:S05]  /*6560*/  HADD2.F32 R0, -RZ, R0.H0_H0 ;  /* 0x20000000ff007230 */ /* 0x000fca0000004100 */
[----:B------:R-:W-:-:S05]  /*6570*/  F2FP.BF16.F32.PACK_AB R0, RZ, R0 ;  /* 0x00000000ff00723e */ /* 0x000fca00000010ff */
[----:B------:R0:W-:Y:S02]  /*6580*/  STG.E.U16 desc[UR36][R2.64], R0 ;  /* 0x0000000002007986 */ /* 0x0001e4000c101524 */
.L_x_2824:
[----:B------:R-:W-:-:S07]  /*6590*/  VIADD R17, R17, 0x80 ;  /* 0x0000008011117836 */ /* 0x000fce0000000000 */
.L_x_2784:
[----:B------:R-:W-:Y:S05]  /*65a0*/  BSYNC.RECONVERGENT B6 ;  /* 0x0000000000067941 */ /* 0x000fea0003800200 */
.L_x_2783:
[----:B------:R-:W5:Y:S01]  /*65b0*/  LDCU UR4, c[0x0][0x380] ;  /* 0x00007000ff0477ac */ /* 0x000f620008000800 */
[----:B------:R-:W-:Y:S01]  /*65c0*/  BSSY.RECONVERGENT B6, `(.L_x_2854) ;  /* 0x0000325000067945 */ /* 0x000fe20003800200 */
[----:B-----5:R-:W-:-:S13]  /*65d0*/  ISETP.GE.AND P0, PT, R17, UR4, PT ;  /* 0x0000000411007c0c */ /* 0x020fda000bf06270 */
[----:B------:R-:W-:Y:S05]  /*65e0*/  @P0 BRA `(.L_x_2855) ;  /* 0x0000003000880947 */ /* 0x000fea0003800000 */
[----:B------:R-:W5:Y:S01]  /*65f0*/  LDCU UR4, c[0x0][0x388] ;  /* 0x00007100ff0477ac */ /* 0x000f620008000800 */
[----:B0-----:R-:W-:Y:S02]  /*6600*/  HFMA2 R0, -RZ, RZ, 0, 0 ;  /* 0x00000000ff007431 */ /* 0x001fe400000001ff */
        /* <DEDUP_REMOVED lines=8> */
[----:B-1234-:R-:W-:-:S05]  /*6690*/  IMAD.HI.U32 R2, R17, UR4, R16 ;  /* 0x0000000411027c27 */ /* 0x01efca000f8e0010 */
[----:B------:R-:W-:-:S04]  /*66a0*/  SHF.R.U32.HI R3, RZ, UR5, R2 ;  /* 0x00000005ff037c19 */ /* 0x000fc80008011602 */
[----:B------:R-:W-:-:S05]  /*66b0*/  IADD3 R0, PT, PT, -R3, RZ, RZ ;  /* 0x000000ff03007210 */ /* 0x000fca0007ffe1ff */
        /* <DEDUP_REMOVED lines=290> */
.L_x_2856:
        /* <DEDUP_REMOVED lines=18> */
.L_x_2860:
[----:B------:R-:W2:Y:S02]  /*7a00*/  LDG.E.U8 R2, desc[UR36][R2.64] ;  /* 0x0000002402027981 */ /* 0x000ea4000c1e1100 */
[----:B--2---:R-:W-:-:S04]  /*7a10*/  I2FP.F32.U32 R0, R2 ;  /* 0x0000000200007245 */ /* 0x004fc80000201000 */
[----:B------:R-:W-:Y:S01]  /*7a20*/  F2FP.F16.F32.PACK_AB R0, RZ, R0 ;  /* 0x00000000ff00723e */ /* 0x000fe200000000ff */
[----:B------:R-:W-:Y:S06]  /*7a30*/  BRA `(.L_x_2862) ;  /* 0x0000000c009c7947 */ /* 0x000fec0003800000 */
.L_x_2859:
        /* <DEDUP_REMOVED lines=10> */
.L_x_2864:
[----:B------:R-:W2:Y:S02]  /*7ae0*/  LDG.E R2, desc[UR36][R2.64] ;  /* 0x0000002402027981 */ /* 0x000ea4000c1e1900 */
[----:B--2---:R-:W-:-:S04]  /*7af0*/  I2FP.F32.S32 R0, R2 ;  /* 0x0000000200007245 */ /* 0x004fc80000201400 */
[----:B------:R-:W-:Y:S01]  /*7b00*/  F2FP.F16.F32.PACK_AB R0, RZ, R0 ;  /* 0x00000000ff00723e */ /* 0x000fe200000000ff */
[----:B------:R-:W-:Y:S06]  /*7b10*/  BRA `(.L_x_2862) ;  /* 0x0000000c00647947 */ /* 0x000fec0003800000 */
.L_x_2863:
[----:B------:R-:W2:Y:S02]  /*7b20*/  LDG.E.U16 R2, desc[UR36][R2.64] ;  /* 0x0000002402027981 */ /* 0x000ea4000c1e1500 */
[----:B--2---:R-:W0:Y:S02]  /*7b30*/  I2F.S16 R0, R2 ;  /* 0x0000000200007306 */ /* 0x004e240000101400 */
[----:B0-----:R-:W-:Y:S01]  /*7b40*/  F2FP.F16.F32.PACK_AB R0, RZ, R0 ;  /* 0x00000000ff00723e */ /* 0x001fe200000000ff */
[----:B------:R-:W-:Y:S06]  /*7b50*/  BRA `(.L_x_2862) ;  /* 0x0000000c00547947 */ /* 0x000fec0003800000 */
.L_x_2858:
        /* <DEDUP_REMOVED lines=9> */
.L_x_2866:
[----:B------:R1:W5:Y:S01]  /*7bf0*/  LDG.E.U16 R0, desc[UR36][R2.64] ;  /* 0x0000002402007981 */ /* 0x000362000c1e1500 */
[----:B------:R-:W-:Y:S05]  /*7c00*/  BRA `(.L_x_2862) ;  /* 0x0000000c00287947 */ /* 0x000fea0003800000 */
.L_x_2865:
        /* <DEDUP_REMOVED lines=9> */
.L_x_2868:
[----:B------:R0:W5:Y:S01]  /*7ca0*/  LDG.E.U16 R0, desc[UR36][R2.64] ;  /* 0x0000002402007981 */ /* 0x000162000c1e1500 */
[----:B------:R-:W-:Y:S05]  /*7cb0*/  BRA `(.L_x_2862) ;  /* 0x0000000800fc7947 */ /* 0x000fea0003800000 */
.L_x_2867:
        /* <DEDUP_REMOVED lines=12> */
.L_x_2857:
        /* <DEDUP_REMOVED lines=13> */
.L_x_2871:
        /* <DEDUP_REMOVED lines=12> */
.L_x_2870:
        /* <DEDUP_REMOVED lines=24> */
[----:B------:R-:W-:-:S04]  /*8090*/  F2FP.F16.F32.PACK_AB R5, RZ, R5 ;  /* 0x00000005ff05723e */ /* 0x000fc800000000ff */
[----:B------:R-:W-:Y:S01]  /*80a0*/  PRMT R0, R5, 0x7610, R0 ;  /* 0x0000761005007816 */ /* 0x000fe20000000000 */
[----:B------:R-:W-:Y:S06]  /*80b0*/  BRA `(.L_x_2862) ;  /* 0x0000000400fc7947 */ /* 0x000fec0003800000 */
.L_x_2873:
        /* <DEDUP_REMOVED lines=13> */
.L_x_2872:
[----:B------:R-:W2:Y:S02]  /*8190*/  LDG.E.U16 R0, desc[UR36][R2.64] ;  /* 0x0000002402007981 */ /* 0x000ea4000c1e1500 */
[----:B--2---:R-:W-:-:S05]  /*81a0*/  IMAD.U32 R0, R0, 0x10000, RZ ;  /* 0x0001000000007824 */ /* 0x004fca00078e00ff */
[----:B------:R-:W-:Y:S01]  /*81b0*/  F2FP.F16.F32.PACK_AB R0, RZ, R0 ;  /* 0x00000000ff00723e */ /* 0x000fe200000000ff */
[----:B------:R-:W-:Y:S06]  /*81c0*/  BRA `(.L_x_2862) ;  /* 0x0000000400b87947 */ /* 0x000fec0003800000 */
.L_x_2869:
        /* <DEDUP_REMOVED lines=12> */
.L_x_2876:
        /* <DEDUP_REMOVED lines=21> */
.L_x_2880:
[----:B------:R-:W-:Y:S05]  /*83e0*/  BSYNC.RECONVERGENT B1 ;  /* 0x0000000000017941 */ /* 0x000fea0003800200 */
.L_x_2879:
[----:B------:R-:W-:Y:S01]  /*83f0*/  IMAD.SHL.U32 R0, R0, 0x100000, RZ ;  /* 0x0010000000007824 */ /* 0x000fe200078e00ff */
[----:B------:R-:W-:-:S04]  /*8400*/  LEA R2, R2, 0x3b800000, 0x17 ;  /* 0x3b80000002027811 */ /* 0x000fc800078eb8ff */
[----:B------:R-:W-:-:S07]  /*8410*/  LOP3.LUT R0, R2, R0, R7, 0xfe, !PT ;  /* 0x0000000002007212 */ /* 0x000fce00078efe07 */
.L_x_2878:
[----:B------:R-:W-:Y:S05]  /*8420*/  BSYNC.RECONVERGENT B0 ;  /* 0x0000000000007941 */ /* 0x000fea0003800200 */
.L_x_2877:
[----:B------:R-:W-:Y:S01]  /*8430*/  F2FP.F16.F32.PACK_AB R0, RZ, R0 ;  /* 0x00000000ff00723e */ /* 0x000fe200000000ff */
[----:B------:R-:W-:Y:S06]  /*8440*/  BRA `(.L_x_2862) ;  /* 0x0000000400187947 */ /* 0x000fec0003800000 */
.L_x_2875:
        /* <DEDUP_REMOVED lines=21> */
.L_x_2884:
[----:B------:R-:W-:Y:S05]  /*85a0*/  BSYNC.RECONVERGENT B1 ;  /* 0x0000000000017941 */ /* 0x000fea0003800200 */
.L_x_2883:
[----:B------:R-:W-:Y:S02]  /*85b0*/  SHF.L.U32 R0, R0, 0x15, RZ ;  /* 0x0000001500007819 */ /* 0x000fe400000006ff */
[----:B------:R-:W-:-:S04]  /*85c0*/  LEA R2, R2, 0x37800000, 0x17 ;  /* 0x3780000002027811 */ /* 0x000fc800078eb8ff */
[----:B------:R-:W-:-:S07]  /*85d0*/  LOP3.LUT R0, R2, R0, R7, 0xfe, !PT ;  /* 0x0000000002007212 */ /* 0x000fce00078efe07 */
.L_x_2882:
[----:B------:R-:W-:Y:S05]  /*85e0*/  BSYNC.RECONVERGENT B0 ;  /* 0x0000000000007941 */ /* 0x000fea0003800200 */
.L_x_2881:
[----:B------:R-:W-:Y:S01]  /*85f0*/  F2FP.F16.F32.PACK_AB R0, RZ, R0 ;  /* 0x00000000ff00723e */ /* 0x000fe200000000ff */
[----:B------:R-:W-:Y:S06]  /*8600*/  BRA `(.L_x_2862) ;  /* 0x0000000000a87947 */ /* 0x000fec0003800000 */
.L_x_2874:
        /* <DEDUP_REMOVED lines=14> */
.L_x_2888:
[----:B------:R-:W-:Y:S05]  /*86f0*/  BSYNC.RECONVERGENT B0 ;  /* 0x0000000000007941 */ /* 0x000fea0003800200 */
.L_x_2887:
[----:B------:R-:W-:Y:S01]  /*8700*/  F2FP.F16.F32.PACK_AB R0, RZ, R0 ;  /* 0x00000000ff00723e */ /* 0x000fe200000000ff */
[----:B------:R-:W-:Y:S06]  /*8710*/  BRA `(.L_x_2862) ;  /* 0x0000000000647947 */ /* 0x000fec0003800000 */
.L_x_2861:
        /* <DEDUP_REMOVED lines=16> */
.L_x_2889:
[----:B------:R-:W-:Y:S01]  /*8820*/  PRMT R0, RZ, 0x7610, R0 ;  /* 0x00007610ff007816 */ /* 0x000fe20000000000 */
[----:B------:R-:W-:Y:S06]  /*8830*/  BRA `(.L_x_2862) ;  /* 0x00000000001c7947 */ /* 0x000fec0003800000 */
.L_x_2886:
[----:B------:R-:W2:Y:S02]  /*8840*/  LDG.E.64 R2, desc[UR36][R2.64] ;  /* 0x0000002402027981 */ /* 0x000ea4000c1e1b00 */
[----:B--2---:R-:W0:Y:S02]  /*8850*/  I2F.U64 R0, R2 ;  /* 0x0000000200007312 */ /* 0x004e240000301000 */
[----:B0-----:R-:W-:Y:S01]  /*8860*/  F2FP.F16.F32.PACK_AB R0, RZ, R0 ;  /* 0x00000000ff00723e */ /* 0x001fe200000000ff */
[----:B------:R-:W-:Y:S06]  /*8870*/  BRA `(.L_x_2862) ;  /* 0x00000000000c7947 */ /* 0x000fec0003800000 */
.L_x_2885:
[----:B------:R-:W2:Y:S02]  /*8880*/  LDG.E R2, desc[UR36][R2.64] ;  /* 0x0000002402027981 */ /* 0x000ea4000c1e1900 */
[----:B--2---:R-:W-:-:S04]  /*8890*/  I2FP.F32.U32 R0, R2 ;  /* 0x0000000200007245 */ /* 0x004fc80000201000 */
[----:B------:R-:W-:-:S07]  /*88a0*/  F2FP.F16.F32.PACK_AB R0, RZ, R0 ;  /* 0x00000000ff00723e */ /* 0x000fce00000000ff */
.L_x_2862:
        /* <DEDUP_REMOVED lines=22> */
.L_x_2893:
[----:B------:R-:W-:-:S06]  /*8a10*/  HADD2.F32 R5, -RZ, R0.H0_H0 ;  /* 0x20000000ff057230 */ /* 0x000fcc0000004100 */
[----:B------:R-:W0:Y:S02]  /*8a20*/  F2I.S64.TRUNC R4, R5 ;  /* 0x0000000500047311 */ /* 0x000e24000020d900 */
[----:B0-----:R4:W-:Y:S01]  /*8a30*/  STG.E.U8 desc[UR36][R2.64], R4 ;  /* 0x0000000402007986 */ /* 0x0019e2000c101124 */
[----:B------:R-:W-:Y:S05]  /*8a40*/  BRA `(.L_x_2895) ;  /* 0x0000000c006c7947 */ /* 0x000fea0003800000 */
.L_x_2892:
        /* <DEDUP_REMOVED lines=10> */
.L_x_2897:
[----:B------:R-:W-:-:S04]  /*8af0*/  HADD2.F32 R0, -RZ, R0.H0_H0 ;  /* 0x20000000ff007230 */ /* 0x000fc80000004100 */
[----:B------:R-:W0:Y:S02]  /*8b00*/  F2I.FTZ.TRUNC.NTZ R5, R0 ;  /* 0x0000000000057305 */ /* 0x000e24000021f100 */
[----:B0-----:R2:W-:Y:S01]  /*8b10*/  STG.E desc[UR36][R2.64], R5 ;  /* 0x0000000502007986 */ /* 0x0015e2000c101924 */
[----:B------:R-:W-:Y:S05]  /*8b20*/  BRA `(.L_x_2895) ;  /* 0x0000000c00347947 */ /* 0x000fea0003800000 */
.L_x_2896:
[----:B------:R-:W-:-:S04]  /*8b30*/  HADD2.F32 R0, -RZ, R0.H0_H0 ;  /* 0x20000000ff007230 */ /* 0x000fc80000004100 */
[----:B------:R-:W0:Y:S02]  /*8b40*/  F2I.FTZ.TRUNC.NTZ R5, R0 ;  /* 0x0000000000057305 */ /* 0x000e24000021f100 */
[----:B0-----:R0:W-:Y:S01]  /*8b50*/  STG.E.U16 desc[UR36][R2.64], R5 ;  /* 0x0000000502007986 */ /* 0x0011e2000c101524 */
[----:B------:R-:W-:Y:S05]  /*8b60*/  BRA `(.L_x_2895) ;  /* 0x0000000c00247947 */ /* 0x000fea0003800000 */
.L_x_2891:
        /* <DEDUP_REMOVED lines=9> */
.L_x_2899:
[----:B------:R0:W-:Y:S01]  /*8c00*/  STG.E.U16 desc[UR36][R2.64], R0 ;  /* 0x0000000002007986 */ /* 0x0001e2000c101524 */
[----:B------:R-:W-:Y:S05]  /*8c10*/  BRA `(.L_x_2895) ;  /* 0x0000000800f87947 */ /* 0x000fea0003800000 */
.L_x_2898:
[----:B------:R-:W-:-:S09]  /*8c20*/  UISETP.NE.AND UP0, UPT, UR4, 0x7, UPT ;  /* 0x000000070400788c */ /* 0x000fd2000bf05270 */
[----:B------:R-:W-:Y:S05]  /*8c30*/  BRA.U !UP0, `(.L_x_2900) ;  /* 0x0000000108347547 */ /* 0x000fea000b800000 */
[----:B------:R-:W-:-:S09]  /*8c40*/  UISETP.NE.AND UP0, UPT, UR4, 0x8, UPT ;  /* 0x000000080400788c */ /* 0x000fd2000bf05270 */
[----:B------:R-:W-:Y:S05]  /*8c50*/  BRA.U !UP0, `(.L_x_2901) ;  /* 0x0000000108187547 */ /* 0x000fea000b800000 */
[----:B------:R-:W-:-:S09]  /*8c60*/  UISETP.NE.AND UP0, UPT, UR4, 0x9, UPT ;  /* 0x000000090400788c */ /* 0x000fd2000bf05270 */
[----:B------:R-:W-:Y:S05]  /*8c70*/  BRA.U UP0, `(.L_x_2894) ;  /* 0x0000000500fc7547 */ /* 0x000fea000b800000 */
[----:B------:R-:W-:Y:S02]  /*8c80*/  HADD2.F32 R4, -RZ, R0.H0_H0 ;  /* 0x20000000ff047230 */ /* 0x000fe40000004100 */
[----:B------:R-:W-:-:S05]  /*8c90*/  IMAD.MOV.U32 R5, RZ, RZ, RZ ;  /* 0x000000ffff057224 */ /* 0x000fca00078e00ff */
[----:B------:R0:W-:Y:S01]  /*8ca0*/  STG.E.64 desc[UR36][R2.64], R4 ;  /* 0x0000000402007986 */ /* 0x0001e2000c101b24 */
[----:B------:R-:W-:Y:S05]  /*8cb0*/  BRA `(.L_x_2895) ;  /* 0x0000000800d07947 */ /* 0x000fea0003800000 */
.L_x_2901:
[----:B------:R-:W-:-:S05]  /*8cc0*/  HADD2.F32 R0, -RZ, R0.H0_H0 ;  /* 0x20000000ff007230 */ /* 0x000fca0000004100 */
[----:B------:R-:W-:-:S04]  /*8cd0*/  F2FP.F16.F32.PACK_AB R0, RZ, R0 ;  /* 0x00000000ff00723e */ /* 0x000fc800000000ff */
[----:B------:R-:W-:-:S05]  /*8ce0*/  PRMT R0, R0, 0x5410, RZ ;  /* 0x0000541000007816 */ /* 0x000fca00000000ff */
[----:B------:R0:W-:Y:S01]  /*8cf0*/  STG.E desc[UR36][R2.64], R0 ;  /* 0x0000000002007986 */ /* 0x0001e2000c101924 */
[----:B------:R-:W-:Y:S05]  /*8d00*/  BRA `(.L_x_2895) ;  /* 0x0000000800bc7947 */ /* 0x000fea0003800000 */
.L_x_2900:
[----:B------:R-:W-:-:S05]  /*8d10*/  HADD2.F32 R4, -RZ, R0.H0_H0 ;  /* 0x20000000ff047230 */ /* 0x000fca0000004100 */
[----:B------:R-:W-:-:S06]  /*8d20*/  FMUL.FTZ R4, R4, 1 ;  /* 0x3f80000004047820 */ /* 0x000fcc0000410000 */
[----:B------:R-:W0:Y:S02]  /*8d30*/  F2F.F64.F32 R4, R4 ;  /* 0x0000000400047310 */ /* 0x000e240000201800 */
[----:B0-----:R0:W-:Y:S01]  /*8d40*/  STG.E.64 desc[UR36][R2.64], R4 ;  /* 0x0000000402007986 */ /* 0x0011e2000c101b24 */
[----:B------:R-:W-:Y:S05]  /*8d50*/  BRA `(.L_x_2895) ;  /* 0x0000000800a87947 */ /* 0x000fea0003800000 */
.L_x_2890:
        /* <DEDUP_REMOVED lines=14> */
.L_x_2905:
[----:B------:R-:W-:Y:S01]  /*8e40*/  HADD2.F32 R5, -RZ, R0.H0_H0 ;  /* 0x20000000ff057230 */ /* 0x000fe20000004100 */
[----:B------:R-:W-:Y:S01]  /*8e50*/  BSSY.RECONVERGENT B0, `(.L_x_2906) ;  /* 0x0000013000007945 */ /* 0x000fe20003800200 */
[----:B------:R-:W-:-:S03]  /*8e60*/  MOV R0, 0x80 ;  /* 0x0000008000007802 */ /* 0x000fc60000000f00 */
        /* <DEDUP_REMOVED lines=15> */
.L_x_2908:
[----:B------:R-:W-:-:S04]  /*8f60*/  SHF.R.U32.HI R5, RZ, 0x18, R5 ;  /* 0x00000018ff057819 */ /* 0x000fc80000011605 */
[----:B------:R-:W-:-:S07]  /*8f70*/  LOP3.LUT R0, R0, 0x80, R5, 0xf8, !PT ;  /* 0x0000008000007812 */ /* 0x000fce00078ef805 */
.L_x_2907:
[----:B------:R-:W-:Y:S05]  /*8f80*/  BSYNC.RECONVERGENT B0 ;  /* 0x0000000000007941 */ /* 0x000fea0003800200 */
.L_x_2906:
[----:B------:R0:W-:Y:S01]  /*8f90*/  STG.E.U8 desc[UR36][R2.64], R0 ;  /* 0x0000000002007986 */ /* 0x0001e2000c101124 */
[----:B------:R-:W-:Y:S05]  /*8fa0*/  BRA `(.L_x_2895) ;  /* 0x0000000800147947 */ /* 0x000fea0003800000 */
.L_x_2904:
        /* <DEDUP_REMOVED lines=18> */
.L_x_2911:
[----:B------:R-:W-:-:S04]  /*90d0*/  SHF.R.U32.HI R5, RZ, 0x18, R5 ;  /* 0x00000018ff057819 */ /* 0x000fc80000011605 */
[----:B------:R-:W-:-:S07]  /*90e0*/  LOP3.LUT R0, R0, 0x80, R5, 0xf8, !PT ;  /* 0x0000008000007812 */ /* 0x000fce00078ef805 */
.L_x_2910:
[----:B------:R-:W-:Y:S05]  /*90f0*/  BSYNC.RECONVERGENT B0 ;  /* 0x0000000000007941 */ /* 0x000fea0003800200 */
.L_x_2909:
[----:B------:R0:W-:Y:S01]  /*9100*/  STG.E.U8 desc[UR36][R2.64], R0 ;  /* 0x0000000002007986 */ /* 0x0001e2000c101124 */
[----:B------:R-:W-:Y:S05]  /*9110*/  BRA `(.L_x_2895) ;  /* 0x0000000400b87947 */ /* 0x000fea0003800000 */
.L_x_2903:
        /* <DEDUP_REMOVED lines=22> */
.L_x_2913:
[----:B------:R-:W-:-:S06]  /*9280*/  HADD2.F32 R4, -RZ, R0.H0_H0 ;  /* 0x20000000ff047230 */ /* 0x000fcc0000004100 */
[----:B------:R-:W0:Y:S02]  /*9290*/  F2I.U64.TRUNC R4, R4 ;  /* 0x0000000400047311 */ /* 0x000e24000020d800 */
[----:B0-----:R0:W-:Y:S01]  /*92a0*/  STG.E.64 desc[UR36][R2.64], R4 ;  /* 0x0000000402007986 */ /* 0x0011e2000c101b24 */
[----:B------:R-:W-:Y:S05]  /*92b0*/  BRA `(.L_x_2895) ;  /* 0x0000000400507947 */ /* 0x000fea0003800000 */
.L_x_2912:
[----:B------:R-:W-:-:S04]  /*92c0*/  HADD2.F32 R0, -RZ, R0.H0_H0 ;  /* 0x20000000ff007230 */ /* 0x000fc80000004100 */
[----:B------:R-:W0:Y:S02]  /*92d0*/  F2I.FTZ.U32.TRUNC.NTZ R5, R0 ;  /* 0x0000000000057305 */ /* 0x000e24000021f000 */
[----:B0-----:R0:W-:Y:S01]  /*92e0*/  STG.E desc[UR36][R2.64], R5 ;  /* 0x0000000502007986 */ /* 0x0011e2000c101924 */
[----:B------:R-:W-:Y:S05]  /*92f0*/  BRA `(.L_x_2895) ;  /* 0x0000000400407947 */ /* 0x000fea0003800000 */
.L_x_2902:
        /* <DEDUP_REMOVED lines=11> */
.L_x_2915:
[----:B------:R-:W-:Y:S01]  /*93b0*/  HADD2.F32 R0, -RZ, R0.H0_H0 ;  /* 0x20000000ff007230 */ /* 0x000fe20000004100 */
[----:B------:R-:W-:-:S04]  /*93c0*/  CS2R R6, SRZ ;  /* 0x0000000000067805 */ /* 0x000fc8000001ff00 */
[----:B------:R-:W-:-:S04]  /*93d0*/  FMUL.FTZ R0, R0, 1 ;  /* 0x3f80000000007820 */ /* 0x000fc80000410000 */
[----:B------:R-:W0:Y:S02]  /*93e0*/  F2F.F64.F32 R4, R0 ;  /* 0x0000000000047310 */ /* 0x000e240000201800 */
[----:B0-----:R0:W-:Y:S01]  /*93f0*/  STG.E.128 desc[UR36][R2.64], R4 ;  /* 0x0000000402007986 */ /* 0x0011e2000c101d24 */
[----:B------:R-:W-:Y:S05]  /*9400*/  BRA `(.L_x_2895) ;  /* 0x0000000000fc7947 */ /* 0x000fea0003800000 */
.L_x_2914:
[----:B------:R-:W-:-:S09]  /*9410*/  UISETP.NE.AND UP0, UPT, UR4, 0xf, UPT ;  /* 0x0000000f0400788c */ /* 0x000fd2000bf05270 */
[----:B------:R-:W-:Y:S05]  /*9420*/  BRA.U !UP0, `(.L_x_2916) ;  /* 0x0000000108e87547 */ /* 0x000fea000b800000 */
[----:B------:R-:W-:-:S09]  /*9430*/  UISETP.NE.AND UP0, UPT, UR4, 0x17, UPT ;  /* 0x000000170400788c */ /* 0x000fd2000bf05270 */
[----:B------:R-:W-:Y:S05]  /*9440*/  BRA.U !UP0, `(.L_x_2917) ;  /* 0x0000000108907547 */ /* 0x000fea000b800000 */
[----:B------:R-:W-:-:S09]  /*9450*/  UISETP.NE.AND UP0, UPT, UR4, 0x18, UPT ;  /* 0x000000180400788c */ /* 0x000fd2000bf05270 */
[----:B------:R-:W-:Y:S05]  /*9460*/  BRA.U !UP0, `(.L_x_2918) ;  /* 0x0000000108447547 */ /* 0x000fea000b800000 */
.L_x_2894:
        /* <DEDUP_REMOVED lines=16> */
.L_x_2919:
[----:B------:R-:W-:Y:S05]  /*9570*/  BRA `(.L_x_2895) ;  /* 0x0000000000a07947 */ /* 0x000fea0003800000 */
.L_x_2918:
[----:B------:R-:W-:Y:S01]  /*9580*/  HADD2.F32 R7, -RZ, R0.H0_H0 ;  /* 0x20000000ff077230 */ /* 0x000fe20000004100 */
        /* <DEDUP_REMOVED lines=12> */
.L_x_2921:
[----:B------:R-:W-:Y:S05]  /*9650*/  BSYNC.RECONVERGENT B0 ;  /* 0x0000000000007941 */ /* 0x000fea0003800200 */
.L_x_2920:
[----:B------:R-:W-:-:S05]  /*9660*/  LOP3.LUT R5, R0, 0x80, R5, 0xf8, !PT ;  /* 0x0000008000057812 */ /* 0x000fca00078ef805 */
[----:B------:R0:W-:Y:S01]  /*9670*/  STG.E.U8 desc[UR36][R2.64], R5 ;  /* 0x0000000502007986 */ /* 0x0001e2000c101124 */
[----:B------:R-:W-:Y:S05]  /*9680*/  BRA `(.L_x_2895) ;  /* 0x00000000005c7947 */ /* 0x000fea0003800000 */
.L_x_2917:
        /* <DEDUP_REMOVED lines=12> */
.L_x_2923:
[----:B------:R-:W-:Y:S02]  /*9750*/  ISETP.GT.U32.AND P0, PT, R4, 0x7f800000, PT ;  /* 0x7f8000000400780c */ /* 0x000fe40003f04070 */
[----:B------:R-:W-:-:S04]  /*9760*/  MOV R0, 0x7f ;  /* 0x0000007f00007802 */ /* 0x000fc80000000f00 */
[----:B------:R-:W-:-:S07]  /*9770*/  SEL R0, R0, 0x7c, P0 ;  /* 0x0000007c00007807 */ /* 0x000fce0000000000 */
.L_x_2924:
[----:B------:R-:W-:Y:S05]  /*9780*/  BSYNC.RECONVERGENT B0 ;  /* 0x0000000000007941 */ /* 0x000fea0003800200 */
.L_x_2922:
[----:B------:R-:W-:-:S04]  /*9790*/  SHF.R.U32.HI R5, RZ, 0x18, R5 ;  /* 0x00000018ff057819 */ /* 0x000fc80000011605 */
[----:B------:R-:W-:-:S05]  /*97a0*/  LOP3.LUT R5, R0, 0x80, R5, 0xf8, !PT ;  /* 0x0000008000057812 */ /* 0x000fca00078ef805 */
[----:B------:R0:W-:Y:S01]  /*97b0*/  STG.E.U8 desc[UR36][R2.64], R5 ;  /* 0x0000000502007986 */ /* 0x0001e2000c101124 */
[----:B------:R-:W-:Y:S05]  /*97c0*/  BRA `(.L_x_2895) ;  /* 0x00000000000c7947 */ /* 0x000fea0003800000 */
.L_x_2916:
[----:B------:R-:W-:-:S05]  /*97d0*/  HADD2.F32 R0, -RZ, R0.H0_H0 ;  /* 0x20000000ff007230 */ /* 0x000fca0000004100 */
[----:B------:R-:W-:-:S05]  /*97e0*/  F2FP.BF16.F32.PACK_AB R0, RZ, R0 ;  /* 0x00000000ff00723e */ /* 0x000fca00000010ff */
[----:B------:R0:W-:Y:S02]  /*97f0*/  STG.E.U16 desc[UR36][R2.64], R0 ;  /* 0x0000000002007986 */ /* 0x0001e4000c101524 */
.L_x_2895:
[----:B------:R-:W-:-:S07]  /*9800*/  VIADD R17, R17, 0x80 ;  /* 0x0000008011117836 */ /* 0x000fce0000000000 */
.L_x_2855:
[----:B------:R-:W-:Y:S05]  /*9810*/  BSYNC.RECONVERGENT B6 ;  /* 0x0000000000067941 */ /* 0x000fea0003800200 */
.L_x_2854:
[----:B------:R-:W5:Y:S02]  /*9820*/  LDCU UR4, c[0x0][0x380] ;  /* 0x00007000ff0477ac */ /* 0x000f640008000800 */
[----:B-----5:R-:W-:-:S13]  /*9830*/  ISETP.GE.AND P0, PT, R17, UR4, PT ;  /* 0x0000000411007c0c */ /* 0x020fda000bf06270 */
[----:B------:R-:W-:Y:S05]  /*9840*/  @P0 EXIT ;  /* 0x000000000000094d */ /* 0x000fea0003800000 */
[----:B------:R-:W5:Y:S01]  /*9850*/  LDCU UR4, c[0x0][0x388] ;  /* 0x00007100ff0477ac */ /* 0x000f620008000800 */
[----:B------:R-:W-:Y:S02]  /*9860*/  HFMA2 R16, -RZ, RZ, 0, 0 ;  /* 0x00000000ff107431 */ /* 0x000fe400000001ff */
        /* <DEDUP_REMOVED lines=301> */
.L_x_2925:
[----:B------:R-:W0:Y:S01]  /*ab40*/  LDCU.128 UR8, c[0x0][0x580] ;  /* 0x0000b000ff0877ac */ /* 0x000e220008000c00 */
[----:B------:R-:W-:-:S04]  /*ab50*/  UPRMT UR4, UR42, 0x9910, URZ ;  /* 0x000099102a047896 */ /* 0x000fc800080000ff */
[----:B------:R-:W-:Y:S01]  /*ab60*/  UISETP.GT.AND UP0, UPT, UR4, 0x9, UPT ;  /* 0x000000090400788c */ /* 0x000fe2000bf04270 */
[----:B0-----:R-:W-:Y:S02]  /*ab70*/  IADD3 R16, P0, PT, R16, UR8, RZ ;  /* 0x0000000810107c10 */ /* 0x001fe4000ff1e0ff */
[----:B-1234-:R-:W-:-:S03]  /*ab80*/  IADD3 R2, P1, PT, R0, UR10, RZ ;  /* 0x0000000a00027c10 */ /* 0x01efc6000ff3e0ff */
        /* <DEDUP_REMOVED lines=15> */
.L_x_2929:
[----:B------:R-:W2:Y:S02]  /*ac80*/  LDG.E.U8 R2, desc[UR36][R2.64] ;  /* 0x0000002402027981 */ /* 0x000ea4000c1e1100 */
[----:B--2---:R-:W-:-:S04]  /*ac90*/  I2FP.F32.U32 R0, R2 ;  /* 0x0000000200007245 */ /* 0x004fc80000201000 */
[----:B------:R-:W-:Y:S01]  /*aca0*/  F2FP.F16.F32.PACK_AB R0, RZ, R0 ;  /* 0x00000000ff00723e */ /* 0x000fe200000000ff */
[----:B------:R-:W-:Y:S06]  /*acb0*/  BRA `(.L_x_2931) ;  /* 0x0000000c009c7947 */ /* 0x000fec0003800000 */
.L_x_2928:
        /* <DEDUP_REMOVED lines=10> */
.L_x_2933:
[----:B------:R-:W2:Y:S02]  /*ad60*/  LDG.E R2, desc[UR36][R2.64] ;  /* 0x0000002402027981 */ /* 0x000ea4000c1e1900 */
[----:B--2---:R-:W-:-:S04]  /*ad70*/  I2FP.F32.S32 R0, R2 ;  /* 0x0000000200007245 */ /* 0x004fc80000201400 */
[----:B------:R-:W-:Y:S01]  /*ad80*/  F2FP.F16.F32.PACK_AB R0, RZ, R0 ;  /* 0x00000000ff00723e */ /* 0x000fe200000000ff */
[----:B------:R-:W-:Y:S06]  /*ad90*/  BRA `(.L_x_2931) ;  /* 0x0000000c00647947 */ /* 0x000fec0003800000 */
.L_x_2932:
[----:B------:R-:W2:Y:S02]  /*ada0*/  LDG.E.U16 R2, desc[UR36][R2.64] ;  /* 0x0000002402027981 */ /* 0x000ea4000c1e1500 */
[----:B--2---:R-:W0:Y:S02]  /*adb0*/  I2F.S16 R0, R2 ;  /* 0x0000000200007306 */ /* 0x004e240000101400 */
[----:B0-----:R-:W-:Y:S01]  /*adc0*/  F2FP.F16.F32.PACK_AB R0, RZ, R0 ;  /* 0x00000000ff00723e */ /* 0x001fe200000000ff */
[----:B------:R-:W-:Y:S06]  /*add0*/  BRA `(.L_x_2931) ;  /* 0x0000000c00547947 */ /* 0x000fec0003800000 */
.L_x_2927:
        /* <DEDUP_REMOVED lines=9> */
.L_x_2935:
[----:B------:R1:W5:Y:S01]  /*ae70*/  LDG.E.U16 R0, desc[UR36][R2.64] ;  /* 0x0000002402007981 */ /* 0x000362000c1e1500 */
[----:B------:R-:W-:Y:S05]  /*ae80*/  BRA `(.L_x_2931) ;  /* 0x0000000c00287947 */ /* 0x000fea0003800000 */
.L_x_2934:
        /* <DEDUP_REMOVED lines=9> */
.L_x_2937:
[----:B------:R0:W5:Y:S01]  /*af20*/  LDG.E.U16 R0, desc[UR36][R2.64] ;  /* 0x0000002402007981 */ /* 0x000162000c1e1500 */
[----:B------:R-:W-:Y:S05]  /*af30*/  BRA `(.L_x_2931) ;  /* 0x0000000800fc7947 */ /* 0x000fea0003800000 */
.L_x_2936:
        /* <DEDUP_REMOVED lines=12> */
.L_x_2926:
        /* <DEDUP_REMOVED lines=13> */
.L_x_2940:
        /* <DEDUP_REMOVED lines=12> */
.L_x_2939:
        /* <DEDUP_REMOVED lines=16> */
[----:B------:R-:W-:Y:S01]  /*b290*/  IMAD.SHL.U32 R7, R5, 0x800000, RZ ;  /* 0x0080000005077824 */ /* 0x000fe200078e00ff */
[----:B------:R-:W-:-:S04]  /*b2a0*/  IADD3 R5, PT, PT, R4, 0x1000000, RZ ;  /* 0x0100000004057810 */ /* 0x000fc80007ffe0ff */
        /* <DEDUP_REMOVED lines=9> */
.L_x_2942:
        /* <DEDUP_REMOVED lines=13> */
.L_x_2941:
[----:B------:R-:W2:Y:S02]  /*b410*/  LDG.E.U16 R0, desc[UR36][R2.64] ;  /* 0x0000002402007981 */ /* 0x000ea4000c1e1500 */
[----:B--2---:R-:W-:-:S04]  /*b420*/  SHF.L.U32 R0, R0, 0x10, RZ ;  /* 0x0000001000007819 */ /* 0x004fc800000006ff */
[----:B------:R-:W-:Y:S01]  /*b430*/  F2FP.F16.F32.PACK_AB R0, RZ, R0 ;  /* 0x00000000ff00723e */ /* 0x000fe200000000ff */
[----:B------:R-:W-:Y:S06]  /*b440*/  BRA `(.L_x_2931) ;  /* 0x0000000400b87947 */ /* 0x000fec0003800000 */
.L_x_2938:
        /* <DEDUP_REMOVED lines=12> */
.L_x_2945:
        /* <DEDUP_REMOVED lines=21> */
.L_x_2949:
[----:B------:R-:W-:Y:S05]  /*b660*/  BSYNC.RECONVERGENT B1 ;  /* 0x0000000000017941 */ /* 0x000fea0003800200 */
.L_x_2948:
[----:B------:R-:W-:Y:S01]  /*b670*/  IMAD.SHL.U32 R0, R0, 0x100000, RZ ;  /* 0x0010000000007824 */ /* 0x000fe200078e00ff */
[----:B------:R-:W-:-:S04]  /*b680*/  LEA R2, R2, 0x3b800000, 0x17 ;  /* 0x3b80000002027811 */ /* 0x000fc800078eb8ff */
[----:B------:R-:W-:-:S07]  /*b690*/  LOP3.LUT R0, R2, R0, R7, 0xfe, !PT ;  /* 0x0000000002007212 */ /* 0x000fce00078efe07 */
.L_x_2947:
[----:B------:R-:W-:Y:S05]  /*b6a0*/  BSYNC.RECONVERGENT B0 ;  /* 0x0000000000007941 */ /* 0x000fea0003800200 */
.L_x_2946:
[----:B------:R-:W-:Y:S01]  /*b6b0*/  F2FP.F16.F32.PACK_AB R0, RZ, R0 ;  /* 0x00000000ff00723e */ /* 0x000fe200000000ff */
[----:B------:R-:W-:Y:S06]  /*b6c0*/  BRA `(.L_x_2931) ;  /* 0x0000000400187947 */ /* 0x000fec0003800000 */
.L_x_2944:
        /* <DEDUP_REMOVED lines=21> */
.L_x_2953:
[----:B------:R-:W-:Y:S05]  /*b820*/  BSYNC.RECONVERGENT B1 ;  /* 0x0000000000017941 */ /* 0x000fea0003800200 */
.L_x_2952:
[----:B------:R-:W-:Y:S02]  /*b830*/  SHF.L.U32 R0, R0, 0x15, RZ ;  /* 0x0000001500007819 */ /* 0x000fe400000006ff */
[----:B------:R-:W-:-:S04]  /*b840*/  LEA R2, R2, 0x37800000, 0x17 ;  /* 0x3780000002027811 */ /* 0x000fc800078eb8ff */
[----:B------:R-:W-:-:S07]  /*b850*/  LOP3.LUT R0, R2, R0, R7, 0xfe, !PT ;  /* 0x0000000002007212 */ /* 0x000fce00078efe07 */
.L_x_2951:
[----:B------:R-:W-:Y:S05]  /*b860*/  BSYNC.RECONVERGENT B0 ;  /* 0x0000000000007941 */ /* 0x000fea0003800200 */
.L_x_2950:
[----:B------:R-:W-:Y:S01]  /*b870*/  F2FP.F16.F32.PACK_AB R0, RZ, R0 ;  /* 0x00000000ff00723e */ /* 0x000fe200000000ff */
[----:B------:R-:W-:Y:S06]  /*b880*/  BRA `(.L_x_2931) ;  /* 0x0000000000a87947 */ /* 0x000fec0003800000 */
.L_x_2943:
        /* <DEDUP_REMOVED lines=14> */
.L_x_2957:
[----:B------:R-:W-:Y:S05]  /*b970*/  BSYNC.RECONVERGENT B0 ;  /* 0x0000000000007941 */ /* 0x000fea0003800200 */
.L_x_2956:
[----:B------:R-:W-:Y:S01]  /*b980*/  F2FP.F16.F32.PACK_AB R0, RZ, R0 ;  /* 0x00000000ff00723e */ /* 0x000fe200000000ff */
[----:B------:R-:W-:Y:S06]  /*b990*/  BRA `(.L_x_2931) ;  /* 0x0000000000647947 */ /* 0x000fec0003800000 */
.L_x_2930:
        /* <DEDUP_REMOVED lines=16> */
.L_x_2958:
[----:B------:R-:W-:Y:S01]  /*baa0*/  PRMT R0, RZ, 0x7610, R0 ;  /* 0x00007610ff007816 */ /* 0x000fe20000000000 */
[----:B------:R-:W-:Y:S06]  /*bab0*/  BRA `(.L_x_2931) ;  /* 0x00000000001c7947 */ /* 0x000fec0003800000 */
.L_x_2955:
[----:B------:R-:W2:Y:S02]  /*bac0*/  LDG.E.64 R2, desc[UR36][R2.64] ;  /* 0x0000002402027981 */ /* 0x000ea4000c1e1b00 */
[----:B--2---:R-:W0:Y:S02]  /*bad0*/  I2F.U64 R0, R2 ;  /* 0x0000000200007312 */ /* 0x004e240000301000 */
[----:B0-----:R-:W-:Y:S01]  /*bae0*/  F2FP.F16.F32.PACK_AB R0, RZ, R0 ;  /* 0x00000000ff00723e */ /* 0x001fe200000000ff */
[----:B------:R-:W-:Y:S06]  /*baf0*/  BRA `(.L_x_2931) ;  /* 0x00000000000c7947 */ /* 0x000fec0003800000 */
.L_x_2954:
[----:B------:R-:W2:Y:S02]  /*bb00*/  LDG.E R2, desc[UR36][R2.64] ;  /* 0x0000002402027981 */ /* 0x000ea4000c1e1900 */
[----:B--2---:R-:W-:-:S04]  /*bb10*/  I2FP.F32.U32 R0, R2 ;  /* 0x0000000200007245 */ /* 0x004fc80000201000 */
[----:B------:R-:W-:-:S07]  /*bb20*/  F2FP.F16.F32.PACK_AB R0, RZ, R0 ;  /* 0x00000000ff00723e */ /* 0x000fce00000000ff */
.L_x_2931:
[----:B------:R-:W2:Y:S01]  /*bb30*/  LDCU UR5, c[0x0][0x594] ;  /* 0x0000b280ff0577ac */ /* 0x000ea20008000800 */
[----:B-----5:R-:W-:Y:S01]  /*bb40*/  HADD2.F32 R0, -RZ, R0.H0_H0 ;  /* 0x20000000ff007230 */ /* 0x020fe20000004100 */
[----:B------:R-:W-:-:S04]  /*bb50*/  UPRMT UR4, UR41, 0x9910, URZ ;  /* 0x0000991029047896 */ /* 0x000fc800080000ff */
[----:B------:R-:W-:Y:S01]  /*bb60*/  UISETP.GT.AND UP0, UPT, UR4, 0x9, UPT ;  /* 0x000000090400788c */ /* 0x000fe2000bf04270 */
[----:B--2---:R-:W-:-:S05]  /*bb70*/  FMUL.FTZ R0, R0, UR5 ;  /* 0x0000000500007c20 */ /* 0x004fca0008410000 */
[----:B------:R-:W-:-:S03]  /*bb80*/  F2FP.F16.F32.PACK_AB R0, RZ, R0 ;  /* 0x00000000ff00723e */ /* 0x000fc600000000ff */
        /* <DEDUP_REMOVED lines=10> */
[----:B01----:R-:W0:Y:S02]  /*bc30*/  F2I.FTZ.TRUNC.NTZ R3, R0 ;  /* 0x0000000000037305 */ /* 0x003e24000021f100 */
[----:B0-----:R-:W-:Y:S01]  /*bc40*/  STG.E.U8 desc[UR36][R16.64], R3 ;  /* 0x0000000310007986 */ /* 0x001fe2000c101124 */
[----:B------:R-:W-:Y:S05]  /*bc50*/  EXIT ;  /* 0x000000000000794d */ /* 0x000fea0003800000 */
.L_x_2962:
[----:B01----:R-:W-:-:S06]  /*bc60*/  HADD2.F32 R3, -RZ, R0.H0_H0 ;  /* 0x20000000ff037230 */ /* 0x003fcc0000004100 */
[----:B------:R-:W0:Y:S02]  /*bc70*/  F2I.S64.TRUNC R2, R3 ;  /* 0x0000000300027311 */ /* 0x000e24000020d900 */
[----:B0-----:R-:W-:Y:S01]  /*bc80*/  STG.E.U8 desc[UR36][R16.64], R2 ;  /* 0x0000000210007986 */ /* 0x001fe2000c101124 */
[----:B------:R-:W-:Y:S05]  /*bc90*/  EXIT ;  /* 0x000000000000794d */ /* 0x000fea0003800000 */
.L_x_2961:
[----:B------:R-:W-:-:S09]  /*bca0*/  UISETP.NE.AND UP0, UPT, UR4, 0x2, UPT ;  /* 0x000000020400788c */ /* 0x000fd2000bf05270 */
[----:B------:R-:W-:Y:S05]  /*bcb0*/  BRA.U !UP0, `(.L_x_2964) ;  /* 0x0000000108307547 */ /* 0x000fea000b800000 */
[----:B------:R-:W-:-:S09]  /*bcc0*/  UISETP.NE.AND UP0, UPT, UR4, 0x3, UPT ;  /* 0x000000030400788c */ /* 0x000fd2000bf05270 */
[----:B------:R-:W-:Y:S05]  /*bcd0*/  BRA.U !UP0, `(.L_x_2965) ;  /* 0x0000000108187547 */ /* 0x000fea000b800000 */
[----:B------:R-:W-:-:S09]  /*bce0*/  UISETP.NE.AND UP0, UPT, UR4, 0x4, UPT ;  /* 0x000000040400788c */ /* 0x000fd2000bf05270 */
[----:B------:R-:W-:Y:S05]  /*bcf0*/  BRA.U UP0, `(.L_x_2963) ;  /* 0x0000000900707547 */ /* 0x000fea000b800000 */
[----:B01----:R-:W-:-:S06]  /*bd00*/  HADD2.F32 R2, -RZ, R0.H0_H0 ;  /* 0x20000000ff027230 */ /* 0x003fcc0000004100 */
[----:B------:R-:W0:Y:S02]  /*bd10*/  F2I.S64.TRUNC R2, R2 ;  /* 0x0000000200027311 */ /* 0x000e24000020d900 */
[----:B0-----:R-:W-:Y:S01]  /*bd20*/  STG.E.64 desc[UR36][R16.64], R2 ;  /* 0x0000000210007986 */ /* 0x001fe2000c101b24 */
[----:B------:R-:W-:Y:S05]  /*bd30*/  EXIT ;  /* 0x000000000000794d */ /* 0x000fea0003800000 */
.L_x_2965:
[----:B------:R-:W-:-:S04]  /*bd40*/  HADD2.F32 R0, -RZ, R0.H0_H0 ;  /* 0x20000000ff007230 */ /* 0x000fc80000004100 */
[----:B01----:R-:W0:Y:S02]  /*bd50*/  F2I.FTZ.TRUNC.NTZ R3, R0 ;  /* 0x0000000000037305 */ /* 0x003e24000021f100 */
[----:B0-----:R-:W-:Y:S01]  /*bd60*/  STG.E desc[UR36][R16.64], R3 ;  /* 0x0000000310007986 */ /* 0x001fe2000c101924 */
[----:B------:R-:W-:Y:S05]  /*bd70*/  EXIT ;  /* 0x000000000000794d */ /* 0x000fea0003800000 */
.L_x_2964:
[----:B------:R-:W-:-:S04]  /*bd80*/  HADD2.F32 R0, -RZ, R0.H0_H0 ;  /* 0x20000000ff007230 */ /* 0x000fc80000004100 */
[----:B01----:R-:W0:Y:S02]  /*bd90*/  F2I.FTZ.TRUNC.NTZ R3, R0 ;  /* 0x0000000000037305 */ /* 0x003e24000021f100 */
[----:B0-----:R-:W-:Y:S01]  /*bda0*/  STG.E.U16 desc[UR36][R16.64], R3 ;  /* 0x0000000310007986 */ /* 0x001fe2000c101524 */
[----:B------:R-:W-:Y:S05]  /*bdb0*/  EXIT ;  /* 0x000000000000794d */ /* 0x000fea0003800000 */
.L_x_2960:
[----:B------:R-:W-:-:S09]  /*bdc0*/  UISETP.GT.AND UP0, UPT, UR4, 0x6, UPT ;  /* 0x000000060400788c */ /* 0x000fd2000bf04270 */
[----:B------:R-:W-:Y:S05]  /*bdd0*/  BRA.U UP0, `(.L_x_2966) ;  /* 0x0000000100247547 */ /* 0x000fea000b800000 */
[----:B------:R-:W-:-:S09]  /*bde0*/  UISETP.NE.AND UP0, UPT, UR4, 0x5, UPT ;  /* 0x000000050400788c */ /* 0x000fd2000bf05270 */
[----:B------:R-:W-:Y:S05]  /*bdf0*/  BRA.U !UP0, `(.L_x_2967) ;  /* 0x0000000108147547 */ /* 0x000fea000b800000 */
[----:B------:R-:W-:-:S09]  /*be00*/  UISETP.NE.AND UP0, UPT, UR4, 0x6, UPT ;  /* 0x000000060400788c */ /* 0x000fd2000bf05270 */
[----:B------:R-:W-:Y:S05]  /*be10*/  BRA.U UP0, `(.L_x_2963) ;  /* 0x0000000900287547 */ /* 0x000fea000b800000 */
[----:B01----:R-:W-:-:S05]  /*be20*/  HADD2.F32 R3, -RZ, R0.H0_H0 ;  /* 0x20000000ff037230 */ /* 0x003fca0000004100 */
[----:B------:R-:W-:Y:S01]  /*be30*/  STG.E desc[UR36][R16.64], R3 ;  /* 0x0000000310007986 */ /* 0x000fe2000c101924 */
[----:B------:R-:W-:Y:S05]  /*be40*/  EXIT ;  /* 0x000000000000794d */ /* 0x000fea0003800000 */
.L_x_2967:
[----:B------:R-:W-:Y:S01]  /*be50*/  STG.E.U16 desc[UR36][R16.64], R0 ;  /* 0x0000000010007986 */ /* 0x000fe2000c101524 */
[----:B------:R-:W-:Y:S05]  /*be60*/  EXIT ;  /* 0x000000000000794d */ /* 0x000fea0003800000 */
.L_x_2966:
[----:B------:R-:W-:-:S09]  /*be70*/  UISETP.NE.AND UP0, UPT, UR4, 0x7, UPT ;  /* 0x000000070400788c */ /* 0x000fd2000bf05270 */
[----:B------:R-:W-:Y:S05]  /*be80*/  BRA.U !UP0, `(.L_x_2968) ;  /* 0x0000000108347547 */ /* 0x000fea000b800000 */
[----:B------:R-:W-:-:S09]  /*be90*/  UISETP.NE.AND UP0, UPT, UR4, 0x8, UPT ;  /* 0x000000080400788c */ /* 0x000fd2000bf05270 */
[----:B------:R-:W-:Y:S05]  /*bea0*/  BRA.U !UP0, `(.L_x_2969) ;  /* 0x0000000108187547 */ /* 0x000fea000b800000 */
[----:B------:R-:W-:-:S09]  /*beb0*/  UISETP.NE.AND UP0, UPT, UR4, 0x9, UPT ;  /* 0x000000090400788c */ /* 0x000fd2000bf05270 */
[----:B------:R-:W-:Y:S05]  /*bec0*/  BRA.U UP0, `(.L_x_2963) ;  /* 0x0000000500fc7547 */ /* 0x000fea000b800000 */
[----:B01----:R-:W-:Y:S02]  /*bed0*/  HADD2.F32 R2, -RZ, R0.H0_H0 ;  /* 0x20000000ff027230 */ /* 0x003fe40000004100 */
[----:B------:R-:W-:-:S05]  /*bee0*/  IMAD.MOV.U32 R3, RZ, RZ, RZ ;  /* 0x000000ffff037224 */ /* 0x000fca00078e00ff */
[----:B------:R-:W-:Y:S01]  /*bef0*/  STG.E.64 desc[UR36][R16.64], R2 ;  /* 0x0000000210007986 */ /* 0x000fe2000c101b24 */
[----:B------:R-:W-:Y:S05]  /*bf00*/  EXIT ;  /* 0x000000000000794d */ /* 0x000fea0003800000 */
.L_x_2969:
[----:B------:R-:W-:-:S05]  /*bf10*/  HADD2.F32 R0, -RZ, R0.H0_H0 ;  /* 0x20000000ff007230 */ /* 0x000fca0000004100 */
[----:B------:R-:W-:-:S04]  /*bf20*/  F2FP.F16.F32.PACK_AB R0, RZ, R0 ;  /* 0x00000000ff00723e */ /* 0x000fc800000000ff */
[----:B------:R-:W-:-:S05]  /*bf30*/  PRMT R0, R0, 0x5410, RZ ;  /* 0x0000541000007816 */ /* 0x000fca00000000ff */
[----:B------:R-:W-:Y:S01]  /*bf40*/  STG.E desc[UR36][R16.64], R0 ;  /* 0x0000000010007986 */ /* 0x000fe2000c101924 */
[----:B------:R-:W-:Y:S05]  /*bf50*/  EXIT ;  /* 0x000000000000794d */ /* 0x000fea0003800000 */
.L_x_2968:
[----:B01----:R-:W-:-:S05]  /*bf60*/  HADD2.F32 R2, -RZ, R0.H0_H0 ;  /* 0x20000000ff027230 */ /* 0x003fca0000004100 */
[----:B------:R-:W-:-:S06]  /*bf70*/  FMUL.FTZ R2, R2, 1 ;  /* 0x3f80000002027820 */ /* 0x000fcc0000410000 */
[----:B------:R-:W0:Y:S02]  /*bf80*/  F2F.F64.F32 R2, R2 ;  /* 0x0000000200027310 */ /* 0x000e240000201800 */
[----:B0-----:R-:W-:Y:S01]  /*bf90*/  STG.E.64 desc[UR36][R16.64], R2 ;  /* 0x0000000210007986 */ /* 0x001fe2000c101b24 */
[----:B------:R-:W-:Y:S05]  /*bfa0*/  EXIT ;  /* 0x000000000000794d */ /* 0x000fea0003800000 */
.L_x_2959:
        /* <DEDUP_REMOVED lines=10> */
[----:B01----:R-:W-:-:S06]  /*c050*/  HADD2.F32 R3, -RZ, R0.H0_H0 ;  /* 0x20000000ff037230 */ /* 0x003fcc0000004100 */
[----:B------:R-:W0:Y:S02]  /*c060*/  F2I.FTZ.U32.TRUNC.NTZ R3, R3 ;  /* 0x0000000300037305 */ /* 0x000e24000021f000 */
[----:B0-----:R-:W-:Y:S01]  /*c070*/  STG.E.U16 desc[UR36][R16.64], R3 ;  /* 0x0000000310007986 */ /* 0x001fe2000c101524 */
[----:B------:R-:W-:Y:S05]  /*c080*/  EXIT ;  /* 0x000000000000794d */ /* 0x000fea0003800000 */
.L_x_2973:
[----:B01----:R-:W-:Y:S01]  /*c090*/  HADD2.F32 R3, -RZ, R0.H0_H0 ;  /* 0x20000000ff037230 */ /* 0x003fe20000004100 */
        /* <DEDUP_REMOVED lines=16> */
.L_x_2976:
[----:B------:R-:W-:-:S04]  /*c1a0*/  SHF.R.U32.HI R3, RZ, 0x18, R3 ;  /* 0x00000018ff037819 */ /* 0x000fc80000011603 */
[----:B------:R-:W-:-:S04]  /*c1b0*/  LOP3.LUT R0, R0, 0x80, R3, 0xf8, !PT ;  /* 0x0000008000007812 */ /* 0x000fc800078ef803 */
[----:B------:R-:W-:-:S07]  /*c1c0*/  PRMT R8, R0, 0x7610, R8 ;  /* 0x0000761000087816 */ /* 0x000fce0000000008 */
.L_x_2975:
[----:B------:R-:W-:Y:S05]  /*c1d0*/  BSYNC.RECONVERGENT B0 ;  /* 0x0000000000007941 */ /* 0x000fea0003800200 */
.L_x_2974:
[----:B------:R-:W-:Y:S01]  /*c1e0*/  STG.E.U8 desc[UR36][R16.64], R8 ;  /* 0x0000000810007986 */ /* 0x000fe2000c101124 */
[----:B------:R-:W-:Y:S05]  /*c1f0*/  EXIT ;  /* 0x000000000000794d */ /* 0x000fea0003800000 */
.L_x_2972:
[----:B01----:R-:W-:Y:S01]  /*c200*/  HADD2.F32 R3, -RZ, R0.H0_H0 ;  /* 0x20000000ff037230 */ /* 0x003fe20000004100 */
        /* <DEDUP_REMOVED lines=16> */
.L_x_2979:
[----:B------:R-:W-:-:S04]  /*c310*/  SHF.R.U32.HI R3, RZ, 0x18, R3 ;  /* 0x00000018ff037819 */ /* 0x000fc80000011603 */
[----:B------:R-:W-:-:S04]  /*c320*/  LOP3.LUT R0, R0, 0x80, R3, 0xf8, !PT ;  /* 0x0000008000007812 */ /* 0x000fc800078ef803 */
[----:B------:R-:W-:-:S07]  /*c330*/  PRMT R8, R0, 0x7610, R8 ;  /* 0x0000761000087816 */ /* 0x000fce0000000008 */
.L_x_2978:
[----:B------:R-:W-:Y:S05]  /*c340*/  BSYNC.RECONVERGENT B0 ;  /* 0x0000000000007941 */ /* 0x000fea0003800200 */
.L_x_2977:
[----:B------:R-:W-:Y:S01]  /*c350*/  STG.E.U8 desc[UR36][R16.64], R8 ;  /* 0x0000000810007986 */ /* 0x000fe2000c101124 */
[----:B------:R-:W-:Y:S05]  /*c360*/  EXIT ;  /* 0x000000000000794d */ /* 0x000fea0003800000 */
.L_x_2971:
[----:B------:R-:W-:-:S09]  /*c370*/  UISETP.NE.AND UP0, UPT, UR4, 0x1c, UPT ;  /* 0x0000001c0400788c */ /* 0x000fd2000bf05270 */
[----:B------:R-:W-:Y:S05]  /*c380*/  BRA.U !UP0, `(.L_x_2980) ;  /* 0x0000000108607547 */ /* 0x000fea000b800000 */
[----:B------:R-:W-:-:S09]  /*c390*/  UISETP.NE.AND UP0, UPT, UR4, 0x1d, UPT ;  /* 0x0000001d0400788c */ /* 0x000fd2000bf05270 */
[----:B------:R-:W-:Y:S05]  /*c3a0*/  BRA.U !UP0, `(.L_x_2981) ;  /* 0x0000000108487547 */ /* 0x000fea000b800000 */
[----:B------:R-:W-:-:S09]  /*c3b0*/  UISETP.NE.AND UP0, UPT, UR4, 0x2c, UPT ;  /* 0x0000002c0400788c */ /* 0x000fd2000bf05270 */
[----:B------:R-:W-:Y:S05]  /*c3c0*/  BRA.U UP0, `(.L_x_2963) ;  /* 0x0000000100bc7547 */ /* 0x000fea000b800000 */
[----:B01----:R-:W-:-:S05]  /*c3d0*/  HADD2.F32 R3, -RZ, R0.H0_H0 ;  /* 0x20000000ff037230 */ /* 0x003fca0000004100 */
[----:B------:R-:W-:-:S04]  /*c3e0*/  SHF.R.U32.HI R4, RZ, 0x17, R3 ;  /* 0x00000017ff047819 */ /* 0x000fc80000011603 */
[----:B------:R-:W-:-:S04]  /*c3f0*/  LOP3.LUT R2, R4, 0xff, RZ, 0xc0, !PT ;  /* 0x000000ff04027812 */ /* 0x000fc800078ec0ff */
        /* <DEDUP_REMOVED lines=13> */
.L_x_2981:
[----:B01----:R-:W-:-:S06]  /*c4d0*/  HADD2.F32 R2, -RZ, R0.H0_H0 ;  /* 0x20000000ff027230 */ /* 0x003fcc0000004100 */
[----:B------:R-:W0:Y:S02]  /*c4e0*/  F2I.U64.TRUNC R2, R2 ;  /* 0x0000000200027311 */ /* 0x000e24000020d800 */
[----:B0-----:R-:W-:Y:S01]  /*c4f0*/  STG.E.64 desc[UR36][R16.64], R2 ;  /* 0x0000000210007986 */ /* 0x001fe2000c101b24 */
[----:B------:R-:W-:Y:S05]  /*c500*/  EXIT ;  /* 0x000000000000794d */ /* 0x000fea0003800000 */
.L_x_2980:
[----:B------:R-:W-:-:S04]  /*c510*/  HADD2.F32 R0, -RZ, R0.H0_H0 ;  /* 0x20000000ff007230 */ /* 0x000fc80000004100 */
[----:B01----:R-:W0:Y:S02]  /*c520*/  F2I.FTZ.U32.TRUNC.NTZ R3, R0 ;  /* 0x0000000000037305 */ /* 0x003e24000021f000 */
[----:B0-----:R-:W-:Y:S01]  /*c530*/  STG.E desc[UR36][R16.64], R3 ;  /* 0x0000000310007986 */ /* 0x001fe2000c101924 */
[----:B------:R-:W-:Y:S05]  /*c540*/  EXIT ;  /* 0x000000000000794d */ /* 0x000fea0003800000 */
.L_x_2970:
        /* <DEDUP_REMOVED lines=8> */
[----:B01----:R-:W-:-:S05]  /*c5d0*/  SEL R3, RZ, 0x1, !P0 ;  /* 0x00000001ff037807 */ /* 0x003fca0004000000 */
[----:B------:R-:W-:Y:S01]  /*c5e0*/  STG.E.U8 desc[UR36][R16.64], R3 ;  /* 0x0000000310007986 */ /* 0x000fe2000c101124 */
[----:B------:R-:W-:Y:S05]  /*c5f0*/  EXIT ;  /* 0x000000000000794d */ /* 0x000fea0003800000 */
.L_x_2983:
[----:B------:R-:W-:Y:S01]  /*c600*/  HADD2.F32 R0, -RZ, R0.H0_H0 ;  /* 0x20000000ff007230 */ /* 0x000fe20000004100 */
[----:B------:R-:W-:-:S04]  /*c610*/  CS2R R6, SRZ ;  /* 0x0000000000067805 */ /* 0x000fc8000001ff00 */
[----:B------:R-:W-:-:S04]  /*c620*/  FMUL.FTZ R0, R0, 1 ;  /* 0x3f80000000007820 */ /* 0x000fc80000410000 */
[----:B------:R-:W2:Y:S02]  /*c630*/  F2F.F64.F32 R4, R0 ;  /* 0x0000000000047310 */ /* 0x000ea40000201800 */
[----:B--2---:R-:W-:Y:S01]  /*c640*/  STG.E.128 desc[UR36][R16.64], R4 ;  /* 0x0000000410007986 */ /* 0x004fe2000c101d24 */
[----:B------:R-:W-:Y:S05]  /*c650*/  EXIT ;  /* 0x000000000000794d */ /* 0x000fea0003800000 */
.L_x_2982:
[----:B------:R-:W-:-:S09]  /*c660*/  UISETP.NE.AND UP0, UPT, UR4, 0xf, UPT ;  /* 0x0000000f0400788c */ /* 0x000fd2000bf05270 */
[----:B------:R-:W-:Y:S05]  /*c670*/  BRA.U !UP0, `(.L_x_2984) ;  /* 0x0000000108e87547 */ /* 0x000fea000b800000 */
[----:B------:R-:W-:-:S09]  /*c680*/  UISETP.NE.AND UP0, UPT, UR4, 0x17, UPT ;  /* 0x000000170400788c */ /* 0x000fd2000bf05270 */
[----:B------:R-:W-:Y:S05]  /*c690*/  BRA.U !UP0, `(.L_x_2985) ;  /* 0x0000000108907547 */ /* 0x000fea000b800000 */
[----:B------:R-:W-:-:S09]  /*c6a0*/  UISETP.NE.AND UP0, UPT, UR4, 0x18, UPT ;  /* 0x000000180400788c */ /* 0x000fd2000bf05270 */
[----:B------:R-:W-:Y:S05]  /*c6b0*/  BRA.U !UP0, `(.L_x_2986) ;  /* 0x0000000108447547 */ /* 0x000fea000b800000 */
.L_x_2963:
[----:B------:R-:W-:Y:S01]  /*c6c0*/  MOV R0, 0x0 ;  /* 0x0000000000007802 */ /* 0x000fe20000000f00 */
[----:B------:R-:W2:Y:S01]  /*c6d0*/  LDCU.64 UR4, c[0x4][0x1a8] ;  /* 0x01003500ff0477ac */ /* 0x000ea20008000a00 */
[----:B------:R-:W-:Y:S02]  /*c6e0*/  HFMA2 R8, -RZ, RZ, 0, 6.020069122314453125e-06 ;  /* 0x00000065ff087431 */ /* 0x000fe400000001ff */
[----:B------:R-:W-:Y:S01]  /*c6f0*/  IMAD.MOV.U32 R12, RZ, RZ, 0x1 ;  /* 0x00000001ff0c7424 */ /* 0x000fe200078e00ff */
[----:B01----:R0:W1:Y:S01]  /*c700*/  LDC.64 R2, c[0x4][R0] ;  /* 0x0100000000027b82 */ /* 0x0030620000000a00 */
[----:B------:R-:W3:Y:S01]  /*c710*/  LDCU.64 UR6, c[0x4][0x1b0] ;  /* 0x01003600ff0677ac */ /* 0x000ee20008000a00 */
[----:B------:R-:W-:Y:S01]  /*c720*/  MOV R13, RZ ;  /* 0x000000ff000d7202 */ /* 0x000fe20000000f00 */
[----:B------:R-:W4:Y:S01]  /*c730*/  LDCU.64 UR8, c[0x4][0xa0] ;  /* 0x01001400ff0877ac */ /* 0x000f220008000a00 */
[----:B--2---:R-:W-:Y:S01]  /*c740*/  MOV R4, UR4 ;  /* 0x0000000400047c02 */ /* 0x004fe20008000f00 */
[----:B------:R-:W-:Y:S01]  /*c750*/  IMAD.U32 R5, RZ, RZ, UR5 ;  /* 0x00000005ff057e24 */ /* 0x000fe2000f8e00ff */
[----:B---3--:R-:W-:Y:S01]  /*c760*/  MOV R6, UR6 ;  /* 0x0000000600067c02 */ /* 0x008fe20008000f00 */
[----:B------:R-:W-:Y:S01]  /*c770*/  IMAD.U32 R7, RZ, RZ, UR7 ;  /* 0x00000007ff077e24 */ /* 0x000fe2000f8e00ff */
[----:B----4-:R-:W-:Y:S01]  /*c780*/  MOV R10, UR8 ;  /* 0x00000008000a7c02 */ /* 0x010fe20008000f00 */
[----:B0-----:R-:W-:-:S07]  /*c790*/  IMAD.U32 R11, RZ, RZ, UR9 ;  /* 0x00000009ff0b7e24 */ /* 0x001fce000f8e00ff */
[----:B------:R-:W-:-:S07]  /*c7a0*/  LEPC R20, `(.L_x_2987) ;  /* 0x000000001014794e */ /* 0x000fce0000000000 */
[----:B-1----:R-:W-:Y:S05]  /*c7b0*/  CALL.ABS.NOINC R2 ;  /* 0x0000000002007343 */ /* 0x002fea0003c00000 */
.L_x_2987:
[----:B------:R-:W-:Y:S05]  /*c7c0*/  EXIT ;  /* 0x000000000000794d */ /* 0x000fea0003800000 */
.L_x_2986:
[----:B------:R-:W-:Y:S01]  /*c7d0*/  HADD2.F32 R5, -RZ, R0.H0_H0 ;  /* 0x20000000ff057230 */ /* 0x000fe20000004100 */
[----:B------:R-:W-:Y:S01]  /*c7e0*/  BSSY.RECONVERGENT B0, `(.L_x_2988) ;  /* 0x000000c000007945 */ /* 0x000fe20003800200 */
[----:B------:R-:W-:-:S03]  /*c7f0*/  IMAD.MOV.U32 R0, RZ, RZ, 0x7f ;  /* 0x0000007fff007424 */ /* 0x000fc600078e00ff */
[----:B01----:R-:W-:Y:S02]  /*c800*/  LOP3.LUT R2, R5, 0x7fffffff, RZ, 0xc0, !PT ;  /* 0x7fffffff05027812 */ /* 0x003fe400078ec0ff */
        /* <DEDUP_REMOVED lines=9> */
.L_x_2989:
[----:B------:R-:W-:Y:S05]  /*c8a0*/  BSYNC.RECONVERGENT B0 ;  /* 0x0000000000007941 */ /* 0x000fea0003800200 */
.L_x_2988:
[----:B------:R-:W-:-:S05]  /*c8b0*/  LOP3.LUT R3, R0, 0x80, R3, 0xf8, !PT ;  /* 0x0000008000037812 */ /* 0x000fca00078ef803 */
[----:B------:R-:W-:Y:S01]  /*c8c0*/  STG.E.U8 desc[UR36][R16.64], R3 ;  /* 0x0000000310007986 */ /* 0x000fe2000c101124 */
[----:B------:R-:W-:Y:S05]  /*c8d0*/  EXIT ;  /* 0x000000000000794d */ /* 0x000fea0003800000 */
.L_x_2985:
[----:B01----:R-:W-:Y:S01]  /*c8e0*/  HADD2.F32 R3, -RZ, R0.H0_H0 ;  /* 0x20000000ff037230 */ /* 0x003fe20000004100 */
        /* <DEDUP_REMOVED lines=11> */
.L_x_2991:
[----:B------:R-:W-:Y:S01]  /*c9a0*/  HFMA2 R0, -RZ, RZ, 0, 7.569789886474609375e-06 ;  /* 0x0000007fff007431 */ /* 0x000fe200000001ff */
[----:B------:R-:W-:-:S04]  /*c9b0*/  ISETP.GT.U32.AND P0, PT, R2, 0x7f800000, PT ;  /* 0x7f8000000200780c */ /* 0x000fc80003f04070 */
[----:B------:R-:W-:-:S09]  /*c9c0*/  SEL R0, R0, 0x7c, P0 ;  /* 0x0000007c00007807 */ /* 0x000fd20000000000 */
.L_x_2992:
[----:B------:R-:W-:Y:S05]  /*c9d0*/  BSYNC.RECONVERGENT B0 ;  /* 0x0000000000007941 */ /* 0x000fea0003800200 */
.L_x_2990:
[----:B------:R-:W-:-:S04]  /*c9e0*/  SHF.R.U32.HI R3, RZ, 0x18, R3 ;  /* 0x00000018ff037819 */ /* 0x000fc80000011603 */
[----:B------:R-:W-:-:S05]  /*c9f0*/  LOP3.LUT R3, R0, 0x80, R3, 0xf8, !PT ;  /* 0x0000008000037812 */ /* 0x000fca00078ef803 */
[----:B------:R-:W-:Y:S01]  /*ca00*/  STG.E.U8 desc[UR36][R16.64], R3 ;  /* 0x0000000310007986 */ /* 0x000fe2000c101124 */
[----:B------:R-:W-:Y:S05]  /*ca10*/  EXIT ;  /* 0x000000000000794d */ /* 0x000fea0003800000 */
.L_x_2984:
[----:B------:R-:W-:-:S05]  /*ca20*/  HADD2.F32 R0, -RZ, R0.H0_H0 ;  /* 0x20000000ff007230 */ /* 0x000fca0000004100 */
[----:B------:R-:W-:-:S05]  /*ca30*/  F2FP.BF16.F32.PACK_AB R0, RZ, R0 ;  /* 0x00000000ff00723e */ /* 0x000fca00000010ff */
[----:B------:R-:W-:Y:S01]  /*ca40*/  STG.E.U16 desc[UR36][R16.64], R0 ;  /* 0x0000000010007986 */ /* 0x000fe2000c101524 */
[----:B------:R-:W-:Y:S05]  /*ca50*/  EXIT ;  /* 0x000000000000794d */ /* 0x000fea0003800000 */
.L_x_2993:
        /* <DEDUP_REMOVED lines=10> */
.L_x_16963:


//--------------------- .text._ZN2at6native27unrolled_elementwise_kernelINS0_13AUnaryFunctorIN3c104HalfES4_S4_NS0_15binary_internal10MulFunctorIfEEEESt5arrayIPcLm2EELi4E23TrivialOffsetCalculatorILi1EjESD_NS0_6memory12LoadWithCastILi1EEENSE_13StoreWithCastILi1EEEEEviT_T0_T2_T3_T4_T5_ --------------------------
	.section	.text._ZN2at6native27unrolled_elementwise_kernelINS0_13AUnaryFunctorIN3c104HalfES4_S4_NS0_15binary_internal10MulFunctorIfEEEESt5arrayIPcLm2EELi4E23TrivialOffsetCalculatorILi1EjESD_NS0_6memory12LoadWithCastILi1EEENSE_13StoreWithCastILi1EEEEEviT_T0_T2_T3_T4_T5_,"ax",@progbits
	.align	128
        .global         _ZN2at6native27unrolled_elementwise_kernelINS0_13AUnaryFunctorIN3c104HalfES4_S4_NS0_15binary_internal10MulFunctorIfEEEESt5arrayIPcLm2EELi4E23TrivialOffsetCalculatorILi1EjESD_NS0_6memory12LoadWithCastILi1EEENSE_13StoreWithCastILi1EEEEEviT_T0_T2_T3_T4_T5_
        .type           _ZN2at6native27unrolled_elementwise_kernelINS0_13AUnaryFunctorIN3c104HalfES4_S4_NS0_15binary_internal10MulFunctorIfEEEESt5arrayIPcLm2EELi4E23TrivialOffsetCalculatorILi1EjESD_NS0_6memory12LoadWithCastILi1EEENSE_13StoreWithCastILi1EEEEEviT_T0_T2_T3_T4_T5_,@function
        .size           _ZN2at6native27unrolled_elementwise_kernelINS0_13AUnaryFunctorIN3c104HalfES4_S4_NS0_15binary_internal10MulFunctorIfEEEESt5arrayIPcLm2EELi4E23TrivialOffsetCalculatorILi1EjESD_NS0_6memory12LoadWithCastILi1EEENSE_13StoreWithCastILi1EEEEEviT_T0_T2_T3_T4_T5_,(.L_x_16964 - _ZN2at6native27unrolled_elementwise_kernelINS0_13AUnaryFunctorIN3c104HalfES4_S4_NS0_15binary_internal10MulFunctorIfEEEESt5arrayIPcLm2EELi4E23TrivialOffsetCalculatorILi1EjESD_NS0_6memory12LoadWithCastILi1EEENSE_13StoreWithCastILi1EEEEEviT_T0_T2_T3_T4_T5_)
        .other          _ZN2at6native27unrolled_elementwise_kernelINS0_13AUnaryFunctorIN3c104HalfES4_S4_NS0_15binary_internal10MulFunctorIfEEEESt5arrayIPcLm2EELi4E23TrivialOffsetCalculatorILi1EjESD_NS0_6memory12LoadWithCastILi1EEENSE_13StoreWithCastILi1EEEEEviT_T0_T2_T3_T4_T5_,@"STO_CUDA_ENTRY STV_DEFAULT"
_ZN2at6native27unrolled_elementwise_kernelINS0_13AUnaryFunctorIN3c104HalfES4_S4_NS0_15binary_internal10MulFunctorIfEEEESt5arrayIPcLm2EELi4E23TrivialOffsetCalculatorILi1EjESD_NS0_6memory12LoadWithCastILi1EEENSE_13StoreWithCastILi1EEEEEviT_T0_T2_T3_T4_T5_:
.text._ZN2at6native27unrolled_elementwise_kernelINS0_13AUnaryFunctorIN3c104HalfES4_S4_NS0_15binary_internal10MulFunctorIfEEEESt5arrayIPcLm2EELi4E23TrivialOffsetCalculatorILi1EjESD_NS0_6memory12LoadWithCastILi1EEENSE_13StoreWithCastILi1EEEEEviT_T0_T2_T3_T4_T5_:
        /* <DEDUP_REMOVED lines=31> */
[----:B0-----:R-:W-:-:S04]  /*01f0*/  F2FP.F16.F32.PACK_AB R0, RZ, R0 ;  /* 0x00000000ff00723e */ /* 0x001fc800000000ff */
[----:B------:R-:W-:Y:S01]  /*0200*/  PRMT R24, R0, 0x7610, R24 ;  /* 0x0000761000187816 */ /* 0x000fe20000000018 */
[----:B------:R-:W-:Y:S06]  /*0210*/  BRA `(.L_x_3001) ;  /* 0x0000000c00e87947 */ /* 0x000fec0003800000 */
.L_x_2999:
[----:B------:R-:W2:Y:S02]  /*0220*/  LDG.E.U8 R2, desc[UR36][R2.64] ;  /* 0x0000002402027981 */ /* 0x000ea4000c1e1100 */
[----:B--2---:R-:W-:-:S04]  /*0230*/  I2FP.F32.U32 R0, R2 ;  /* 0x0000000200007245 */ /* 0x004fc80000201000 */
[----:B------:R-:W-:-:S04]  /*0240*/  F2FP.F16.F32.PACK_AB R0, RZ, R0 ;  /* 0x00000000ff00723e */ /* 0x000fc800000000ff */
[----:B------:R-:W-:Y:S01]  /*0250*/  PRMT R24, R0, 0x7610, R24 ;  /* 0x0000761000187816 */ /* 0x000fe20000000018 */
[----:B------:R-:W-:Y:S06]  /*0260*/  BRA `(.L_x_3001) ;  /* 0x0000000c00d47947 */ /* 0x000fec0003800000 */
.L_x_2998:
        /* <DEDUP_REMOVED lines=8> */
[----:B0-----:R-:W-:-:S04]  /*02f0*/  F2FP.F16.F32.PACK_AB R0, RZ, R0 ;  /* 0x00000000ff00723e */ /* 0x001fc800000000ff */
[----:B------:R-:W-:Y:S01]  /*0300*/  PRMT R24, R0, 0x7610, R24 ;  /* 0x0000761000187816 */ /* 0x000fe20000000018 */
[----:B------:R-:W-:Y:S06]  /*0310*/  BRA `(.L_x_3001) ;  /* 0x0000000c00a87947 */ /* 0x000fec0003800000 */
.L_x_3003:
[----:B------:R-:W2:Y:S02]  /*0320*/  LDG.E R2, desc[UR36][R2.64] ;  /* 0x0000002402027981 */ /* 0x000ea4000c1e1900 */
[----:B--2---:R-:W-:-:S04]  /*0330*/  I2FP.F32.S32 R0, R2 ;  /* 0x0000000200007245 */ /* 0x004fc80000201400 */
[----:B------:R-:W-:-:S04]  /*0340*/  F2FP.F16.F32.PACK_AB R0, RZ, R0 ;  /* 0x00000000ff00723e */ /* 0x000fc800000000ff */
[----:B------:R-:W-:Y:S01]  /*0350*/  PRMT R24, R0, 0x7610, R24 ;  /* 0x0000761000187816 */ /* 0x000fe20000000018 */
[----:B------:R-:W-:Y:S06]  /*0360*/  BRA `(.L_x_3001) ;  /* 0x0000000c00947947 */ /* 0x000fec0003800000 */
.L_x_3002:
[----:B------:R-:W2:Y:S02]  /*0370*/  LDG.E.U16 R2, desc[UR36][R2.64] ;  /* 0x0000002402027981 */ /* 0x000ea4000c1e1500 */
[----:B--2---:R-:W0:Y:S02]  /*0380*/  I2F.S16 R0, R2 ;  /* 0x0000000200007306 */ /* 0x004e240000101400 */
[----:B0-----:R-:W-:-:S04]  /*0390*/  F2FP.F16.F32.PACK_AB R0, RZ, R0 ;  /* 0x00000000ff00723e */ /* 0x001fc800000000ff */
[----:B------:R-:W-:Y:S01]  /*03a0*/  PRMT R24, R0, 0x7610, R24 ;  /* 0x0000761000187816 */ /* 0x000fe20000000018 */
[----:B------:R-:W-:Y:S06]  /*03b0*/  BRA `(.L_x_3001) ;  /* 0x0000000c00807947 */ /* 0x000fec0003800000 */
.L_x_2997:
        /* <DEDUP_REMOVED lines=9> */
.L_x_3005:
[----:B------:R1:W5:Y:S01]  /*0450*/  LDG.E.U16 R24, desc[UR36][R2.64] ;  /* 0x0000002402187981 */ /* 0x000362000c1e1500 */
[----:B------:R-:W-:Y:S05]  /*0460*/  BRA `(.L_x_3001) ;  /* 0x0000000c00547947 */ /* 0x000fea0003800000 */
.L_x_3004:
        /* <DEDUP_REMOVED lines=9> */
.L_x_3007:
[----:B------:R0:W5:Y:S01]  /*0500*/  LDG.E.U16 R24, desc[UR36][R2.64] ;  /* 0x0000002402187981 */ /* 0x000162000c1e1500 */
[----:B------:R-:W-:Y:S05]  /*0510*/  BRA `(.L_x_3001) ;  /* 0x0000000c00287947 */ /* 0x000fea0003800000 */
.L_x_3006:
        /* <DEDUP_REMOVED lines=10> */
[----:B------:R-:W-:-:S04]  /*05c0*/  F2FP.F16.F32.PACK_AB R0, RZ, R0 ;  /* 0x00000000ff00723e */ /* 0x000fc800000000ff */
[----:B------:R-:W-:Y:S01]  /*05d0*/  PRMT R24, R0, 0x7610, R24 ;  /* 0x0000761000187816 */ /* 0x000fe20000000018 */
[----:B------:R-:W-:Y:S06]  /*05e0*/  BRA `(.L_x_3001) ;  /* 0x0000000800f47947 */ /* 0x000fec0003800000 */
.L_x_2996:
        /* <DEDUP_REMOVED lines=11> */
[----:B------:R-:W-:-:S04]  /*06a0*/  F2FP.F16.F32.PACK_AB R0, RZ, R0 ;  /* 0x00000000ff00723e */ /* 0x000fc800000000ff */
[----:B------:R-:W-:Y:S01]  /*06b0*/  PRMT R24, R0, 0x7610, R24 ;  /* 0x0000761000187816 */ /* 0x000fe20000000018 */
[----:B------:R-:W-:Y:S06]  /*06c0*/  BRA `(.L_x_3001) ;  /* 0x0000000800bc7947 */ /* 0x000fec0003800000 */
.L_x_3010:
        /* <DEDUP_REMOVED lines=13> */
.L_x_3009:
        /* <DEDUP_REMOVED lines=27> */
.L_x_3012:
        /* <DEDUP_REMOVED lines=11> */
[----:B------:R-:W-:-:S04]  /*0a00*/  F2FP.F16.F32.PACK_AB R0, RZ, R0 ;  /* 0x00000000ff00723e */ /* 0x000fc800000000ff */
[----:B------:R-:W-:Y:S01]  /*0a10*/  PRMT R24, R0, 0x7610, R24 ;  /* 0x0000761000187816 */ /* 0x000fe20000000018 */
[----:B------:R-:W-:Y:S06]  /*0a20*/  BRA `(.L_x_3001) ;  /* 0x0000000400e47947 */ /* 0x000fec0003800000 */
.L_x_3011:
[----:B------:R-:W2:Y:S02]  /*0a30*/  LDG.E.U16 R0, desc[UR36][R2.64] ;  /* 0x0000002402007981 */ /* 0x000ea4000c1e1500 */
[----:B--2---:R-:W-:-:S05]  /*0a40*/  IMAD.U32 R0, R0, 0x10000, RZ ;  /* 0x0001000000007824 */ /* 0x004fca00078e00ff */
[----:B------:R-:W-:-:S04]  /*0a50*/  F2FP.F16.F32.PACK_AB R0, RZ, R0 ;  /* 0x00000000ff00723e */ /* 0x000fc800000000ff */
[----:B------:R-:W-:Y:S01]  /*0a60*/  PRMT R24, R0, 0x7610, R24 ;  /* 0x0000761000187816 */ /* 0x000fe20000000018 */
[----:B------:R-:W-:Y:S06]  /*0a70*/  BRA `(.L_x_3001) ;  /* 0x0000000400d07947 */ /* 0x000fec0003800000 */
.L_x_3008:
        /* <DEDUP_REMOVED lines=10> */
[----:B------:R-:W-:-:S04]  /*0b20*/  F2FP.F16.F32.PACK_AB R0, RZ, R0 ;  /* 0x00000000ff00723e */ /* 0x000fc800000000ff */
[----:B------:R-:W-:Y:S01]  /*0b30*/  PRMT R24, R0, 0x7610, R24 ;  /* 0x0000761000187816 */ /* 0x000fe20000000018 */
[----:B------:R-:W-:Y:S06]  /*0b40*/  BRA `(.L_x_3001) ;  /* 0x00000004009c7947 */ /* 0x000fec0003800000 */
.L_x_3015:
        /* <DEDUP_REMOVED lines=21> */
.L_x_3019:
[----:B------:R-:W-:Y:S05]  /*0ca0*/  BSYNC.RECONVERGENT B1 ;  /* 0x0000000000017941 */ /* 0x000fea0003800200 */
.L_x_3018:
[----:B------:R-:W-:Y:S01]  /*0cb0*/  IMAD.SHL.U32 R0, R0, 0x100000, RZ ;  /* 0x0010000000007824 */ /* 0x000fe200078e00ff */
[----:B------:R-:W-:-:S04]  /*0cc0*/  LEA R2, R2, 0x3b800000, 0x17 ;  /* 0x3b80000002027811 */ /* 0x000fc800078eb8ff */
[----:B------:R-:W-:-:S07]  /*0cd0*/  LOP3.LUT R0, R2, R0, R7, 0xfe, !PT ;  /* 0x0000000002007212 */ /* 0x000fce00078efe07 */
.L_x_3017:
[----:B------:R-:W-:Y:S05]  /*0ce0*/  BSYNC.RECONVERGENT B0 ;  /* 0x0000000000007941 */ /* 0x000fea0003800200 */
.L_x_3016:
[----:B------:R-:W-:-:S04]  /*0cf0*/  F2FP.F16.F32.PACK_AB R0, RZ, R0 ;  /* 0x00000000ff00723e */ /* 0x000fc800000000ff */
[----:B------:R-:W-:Y:S01]  /*0d00*/  PRMT R24, R0, 0x7610, R24 ;  /* 0x0000761000187816 */ /* 0x000fe20000000018 */
[----:B------:R-:W-:Y:S06]  /*0d10*/  BRA `(.L_x_3001) ;  /* 0x0000000400287947 */ /* 0x000fec0003800000 */
.L_x_3014:
        /* <DEDUP_REMOVED lines=21> */
.L_x_3023:
[----:B------:R-:W-:Y:S05]  /*0e70*/  BSYNC.RECONVERGENT B1 ;  /* 0x0000000000017941 */ /* 0x000fea0003800200 */
.L_x_3022:
[----:B------:R-:W-:Y:S01]  /*0e80*/  IMAD.SHL.U32 R0, R0, 0x200000, RZ ;  /* 0x0020000000007824 */ /* 0x000fe200078e00ff */
[----:B------:R-:W-:-:S04]  /*0e90*/  LEA R2, R2, 0x37800000, 0x17 ;  /* 0x3780000002027811 */ /* 0x000fc800078eb8ff */
[----:B------:R-:W-:-:S07]  /*0ea0*/  LOP3.LUT R0, R2, R0, R7, 0xfe, !PT ;  /* 0x0000000002007212 */ /* 0x000fce00078efe07 */
.L_x_3021:
[----:B------:R-:W-:Y:S05]  /*0eb0*/  BSYNC.RECONVERGENT B0 ;  /* 0x0000000000007941 */ /* 0x000fea0003800200 */
.L_x_3020:
[----:B------:R-:W-:-:S04]  /*0ec0*/  F2FP.F16.F32.PACK_AB R0, RZ, R0 ;  /* 0x00000000ff00723e */ /* 0x000fc800000000ff */
[----:B------:R-:W-:Y:S01]  /*0ed0*/  PRMT R24, R0, 0x7610, R24 ;  /* 0x0000761000187816 */ /* 0x000fe20000000018 */
[----:B------:R-:W-:Y:S06]  /*0ee0*/  BRA `(.L_x_3001) ;  /* 0x0000000000b47947 */ /* 0x000fec0003800000 */
.L_x_3013:
[----:B------:R-:W-:-:S09]  /*0ef0*/  UISETP.NE.AND UP0, UPT, UR4, 0x1c, UPT ;  /* 0x0000001c0400788c */ /* 0x000fd2000bf05270 */
[----:B------:R-:W-:Y:S05]  /*0f00*/  BRA.U !UP0, `(.L_x_3024) ;  /* 0x00000001089c7547 */ /* 0x000fea000b800000 */
[----:B------:R-:W-:-:S09]  /*0f10*/  UISETP.NE.AND UP0, UPT, UR4, 0x1d, UPT ;  /* 0x0000001d0400788c */ /* 0x000fd2000bf05270 */
[----:B------:R-:W-:Y:S05]  /*0f20*/  BRA.U !UP0, `(.L_x_3025) ;  /* 0x0000000108807547 */ /* 0x000fea000b800000 */
[----:B------:R-:W-:-:S09]  /*0f30*/  UISETP.NE.AND UP0, UPT, UR4, 0x2c, UPT ;  /* 0x0000002c0400788c */ /* 0x000fd2000bf05270 */
[----:B------:R-:W-:Y:S05]  /*0f40*/  BRA.U !UP0, `(.L_x_3026) ;  /* 0x0000000108487547 */ /* 0x000fea000b800000 */
.L_x_3000:
        /* <DEDUP_REMOVED lines=16> */
.L_x_3027:
[----:B------:R-:W-:Y:S01]  /*1050*/  PRMT R24, RZ, 0x7610, R24 ;  /* 0x00007610ff187816 */ /* 0x000fe20000000018 */
[----:B------:R-:W-:Y:S06]  /*1060*/  BRA `(.L_x_3001) ;  /* 0x0000000000547947 */ /* 0x000fec0003800000 */
.L_x_3026:
        /* <DEDUP_REMOVED lines=8> */
.L_x_3029:
[----:B------:R-:W-:Y:S05]  /*10f0*/  BSYNC.RECONVERGENT B0 ;  /* 0x0000000000007941 */ /* 0x000fea0003800200 */
.L_x_3028:
[----:B------:R-:W-:-:S04]  /*1100*/  F2FP.F16.F32.PACK_AB R0, RZ, R0 ;  /* 0x00000000ff00723e */ /* 0x000fc800000000ff */
[----:B------:R-:W-:Y:S01]  /*1110*/  PRMT R24, R0, 0x7610, R24 ;  /* 0x0000761000187816 */ /* 0x000fe20000000018 */
[----:B------:R-:W-:Y:S06]  /*1120*/  BRA `(.L_x_3001) ;  /* 0x0000000000247947 */ /* 0x000fec0003800000 */
.L_x_3025:
[----:B------:R-:W2:Y:S02]  /*1130*/  LDG.E.64 R2, desc[UR36][R2.64] ;  /* 0x0000002402027981 */ /* 0x000ea4000c1e1b00 */
[----:B--2---:R-:W0:Y:S02]  /*1140*/  I2F.U64 R0, R2 ;  /* 0x0000000200007312 */ /* 0x004e240000301000 */
[----:B0-----:R-:W-:-:S04]  /*1150*/  F2FP.F16.F32.PACK_AB R0, RZ, R0 ;  /* 0x00000000ff00723e */ /* 0x001fc800000000ff */
[----:B------:R-:W-:Y:S01]  /*1160*/  PRMT R24, R0, 0x7610, R24 ;  /* 0x0000761000187816 */ /* 0x000fe20000000018 */
[----:B------:R-:W-:Y:S06]  /*1170*/  BRA `(.L_x_3001) ;  /* 0x0000000000107947 */ /* 0x000fec0003800000 */
.L_x_3024:
[----:B------:R-:W2:Y:S02]  /*1180*/  LDG.E R2, desc[UR36][R2.64] ;  /* 0x0000002402027981 */ /* 0x000ea4000c1e1900 */
[----:B--2---:R-:W-:-:S04]  /*1190*/  I2FP.F32.U32 R0, R2 ;  /* 0x0000000200007245 */ /* 0x004fc80000201000 */
[----:B------:R-:W-:-:S04]  /*11a0*/  F2FP.F16.F32.PACK_AB R0, RZ, R0 ;  /* 0x00000000ff00723e */ /* 0x000fc800000000ff */
[----:B------:R-:W-:-:S07]  /*11b0*/  PRMT R24, R0, 0x7610, R24 ;  /* 0x0000761000187816 */ /* 0x000fce0000000018 */
.L_x_3001:
[----:B------:R-:W-:-:S07]  /*11c0*/  VIADD R16, R19, 0x80 ;  /* 0x0000008013107836 */ /* 0x000fce0000000000 */
.L_x_2995:
[----:B------:R-:W-:Y:S05]  /*11d0*/  BSYNC.RECONVERGENT B6 ;  /* 0x0000000000067941 */ /* 0x000fea0003800200 */
.L_x_2994:
[----:B------:R-:W-:Y:S01]  /*11e0*/  ISETP.GE.AND P0, PT, R16, R17, PT ;  /* 0x000000111000720c */ /* 0x000fe20003f06270 */
[----:B------:R-:W-:Y:S01]  /*11f0*/  BSSY.RECONVERGENT B6, `(.L_x_3030) ;  /* 0x0000114000067945 */ /* 0x000fe20003800200 */
[----:B------:R-:W-:-:S11]  /*1200*/  PRMT R23, RZ, 0x7610, R23 ;  /* 0x00007610ff177816 */ /* 0x000fd60000000017 */
[----:B------:R-:W-:Y:S05]  /*1210*/  @P0 BRA `(.L_x_3031) ;  /* 0x0000001000440947 */ /* 0x000fea0003800000 */
[----:B01----:R-:W0:Y:S01]  /*1220*/  LDC.64 R2, c[0x0][0x398] ;  /* 0x0000e600ff027b82 */ /* 0x003e220000000a00 */
        /* <DEDUP_REMOVED lines=21> */
.L_x_3035:
[----:B------:R-:W2:Y:S02]  /*1380*/  LDG.E.U8 R2, desc[UR36][R2.64] ;  /* 0x0000002402027981 */ /* 0x000ea4000c1e1100 */
[----:B--2---:R-:W-:-:S04]  /*1390*/  I2FP.F32.U32 R0, R2 ;  /* 0x0000000200007245 */ /* 0x004fc80000201000 */
[----:B------:R-:W-:-:S04]  /*13a0*/  F2FP.F16.F32.PACK_AB R0, RZ, R0 ;  /* 0x00000000ff00723e */ /* 0x000fc800000000ff */
[----:B------:R-:W-:Y:S01]  /*13b0*/  PRMT R23, R0, 0x7610, R23 ;  /* 0x0000761000177816 */ /* 0x000fe20000000017 */
[----:B------:R-:W-:Y:S06]  /*13c0*/  BRA `(.L_x_3037) ;  /* 0x0000000c00d47947 */ /* 0x000fec0003800000 */
.L_x_3034:
        /* <DEDUP_REMOVED lines=11> */
.L_x_3039:
[----:B------:R-:W2:Y:S02]  /*1480*/  LDG.E R2, desc[UR36][R2.64] ;  /* 0x0000002402027981 */ /* 0x000ea4000c1e1900 */
[----:B--2---:R-:W-:-:S04]  /*1490*/  I2FP.F32.S32 R0, R2 ;  /* 0x0000000200007245 */ /* 0x004fc80000201400 */
[----:B------:R-:W-:-:S04]  /*14a0*/  F2FP.F16.F32.PACK_AB R0, RZ, R0 ;  /* 0x00000000ff00723e */ /* 0x000fc800000000ff */
[----:B------:R-:W-:Y:S01]  /*14b0*/  PRMT R23, R0, 0x7610, R23 ;  /* 0x0000761000177816 */ /* 0x000fe20000000017 */
[----:B------:R-:W-:Y:S06]  /*14c0*/  BRA `(.L_x_3037) ;  /* 0x0000000c00947947 */ /* 0x000fec0003800000 */
.L_x_3038:
[----:B------:R-:W2:Y:S02]  /*14d0*/  LDG.E.U16 R2, desc[UR36][R2.64] ;  /* 0x0000002402027981 */ /* 0x000ea4000c1e1500 */
[----:B--2---:R-:W0:Y:S02]  /*14e0*/  I2F.S16 R0, R2 ;  /* 0x0000000200007306 */ /* 0x004e240000101400 */
[----:B0-----:R-:W-:-:S04]  /*14f0*/  F2FP.F16.F32.PACK_AB R0, RZ, R0 ;  /* 0x00000000ff00723e */ /* 0x001fc800000000ff */
[----:B------:R-:W-:Y:S01]  /*1500*/  PRMT R23, R0, 0x7610, R23 ;  /* 0x0000761000177816 */ /* 0x000fe20000000017 */
[----:B------:R-:W-:Y:S06]  /*1510*/  BRA `(.L_x_3037) ;  /* 0x0000000c00807947 */ /* 0x000fec0003800000 */
.L_x_3033:
        /* <DEDUP_REMOVED lines=9> */
.L_x_3041:
[----:B------:R0:W5:Y:S01]  /*15b0*/  LDG.E.U16 R23, desc[UR36][R2.64] ;  /* 0x0000002402177981 */ /* 0x000162000c1e1500 */
[----:B------:R-:W-:Y:S05]  /*15c0*/  BRA `(.L_x_3037) ;  /* 0x0000000c00547947 */ /* 0x000fea0003800000 */
.L_x_3040:
        /* <DEDUP_REMOVED lines=9> */
.L_x_3043:
[----:B------:R1:W5:Y:S01]  /*1660*/  LDG.E.U16 R23, desc[UR36][R2.64] ;  /* 0x0000002402177981 */ /* 0x000362000c1e1500 */
[----:B------:R-:W-:Y:S05]  /*1670*/  BRA `(.L_x_3037) ;  /* 0x0000000c00287947 */ /* 0x000fea0003800000 */
.L_x_3042:
        /* <DEDUP_REMOVED lines=13> */
.L_x_3032:
        /* <DEDUP_REMOVED lines=14> */
.L_x_3046:
        /* <DEDUP_REMOVED lines=13> */
.L_x_3045:
        /* <DEDUP_REMOVED lines=27> */
.L_x_3048:
        /* <DEDUP_REMOVED lines=11> */
[----:B------:R-:W-:-:S04]  /*1b60*/  F2FP.F16.F32.PACK_AB R0, RZ, R0 ;  /* 0x00000000ff00723e */ /* 0x000fc800000000ff */
[----:B------:R-:W-:Y:S01]  /*1b70*/  PRMT R23, R0, 0x7610, R23 ;  /* 0x0000761000177816 */ /* 0x000fe20000000017 */
[----:B------:R-:W-:Y:S06]  /*1b80*/  BRA `(.L_x_3037) ;  /* 0x0000000400e47947 */ /* 0x000fec0003800000 */
.L_x_3047:
[----:B------:R-:W2:Y:S02]  /*1b90*/  LDG.E.U16 R0, desc[UR36][R2.64] ;  /* 0x0000002402007981 */ /* 0x000ea4000c1e1500 */
[----:B--2---:R-:W-:-:S05]  /*1ba0*/  IMAD.U32 R0, R0, 0x10000, RZ ;  /* 0x0001000000007824 */ /* 0x004fca00078e00ff */
[----:B------:R-:W-:-:S04]  /*1bb0*/  F2FP.F16.F32.PACK_AB R0, RZ, R0 ;  /* 0x00000000ff00723e */ /* 0x000fc800000000ff */
[----:B------:R-:W-:Y:S01]  /*1bc0*/  PRMT R23, R0, 0x7610, R23 ;  /* 0x0000761000177816 */ /* 0x000fe20000000017 */
[----:B------:R-:W-:Y:S06]  /*1bd0*/  BRA `(.L_x_3037) ;  /* 0x0000000400d07947 */ /* 0x000fec0003800000 */
.L_x_3044:
        /* <DEDUP_REMOVED lines=13> */
.L_x_3051:
        /* <DEDUP_REMOVED lines=21> */
.L_x_3055:
[----:B------:R-:W-:Y:S05]  /*1e00*/  BSYNC.RECONVERGENT B1 ;  /* 0x0000000000017941 */ /* 0x000fea0003800200 */
.L_x_3054:
[----:B------:R-:W-:Y:S01]  /*1e10*/  IMAD.SHL.U32 R0, R0, 0x100000, RZ ;  /* 0x0010000000007824 */ /* 0x000fe200078e00ff */
[----:B------:R-:W-:-:S04]  /*1e20*/  LEA R2, R2, 0x3b800000, 0x17 ;  /* 0x3b80000002027811 */ /* 0x000fc800078eb8ff */
[----:B------:R-:W-:-:S07]  /*1e30*/  LOP3.LUT R0, R2, R0, R7, 0xfe, !PT ;  /* 0x0000000002007212 */ /* 0x000fce00078efe07 */
.L_x_3053:
[----:B------:R-:W-:Y:S05]  /*1e40*/  BSYNC.RECONVERGENT B0 ;  /* 0x0000000000007941 */ /* 0x000fea0003800200 */
.L_x_3052:
[----:B------:R-:W-:-:S04]  /*1e50*/  F2FP.F16.F32.PACK_AB R0, RZ, R0 ;  /* 0x00000000ff00723e */ /* 0x000fc800000000ff */
[----:B------:R-:W-:Y:S01]  /*1e60*/  PRMT R23, R0, 0x7610, R23 ;  /* 0x0000761000177816 */ /* 0x000fe20000000017 */
[----:B------:R-:W-:Y:S06]  /*1e70*/  BRA `(.L_x_3037) ;  /* 0x0000000400287947 */ /* 0x000fec0003800000 */
.L_x_3050:
        /* <DEDUP_REMOVED lines=21> */
.L_x_3059:
[----:B------:R-:W-:Y:S05]  /*1fd0*/  BSYNC.RECONVERGENT B1 ;  /* 0x0000000000017941 */ /* 0x000fea0003800200 */
.L_x_3058:
[----:B------:R-:W-:Y:S01]  /*1fe0*/  IMAD.SHL.U32 R0, R0, 0x200000, RZ ;  /* 0x0020000000007824 */ /* 0x000fe200078e00ff */
[----:B------:R-:W-:-:S04]  /*1ff0*/  LEA R2, R2, 0x37800000, 0x17 ;  /* 0x3780000002027811 */ /* 0x000fc800078eb8ff */
[----:B------:R-:W-:-:S07]  /*2000*/  LOP3.LUT R0, R2, R0, R7, 0xfe, !PT ;  /* 0x0000000002007212 */ /* 0x000fce00078efe07 */
.L_x_3057:
[----:B------:R-:W-:Y:S05]  /*2010*/  BSYNC.RECONVERGENT B0 ;  /* 0x0000000000007941 */ /* 0x000fea0003800200 */
.L_x_3056:
[----:B------:R-:W-:-:S04]  /*2020*/  F2FP.F16.F32.PACK_AB R0, RZ, R0 ;  /* 0x00000000ff00723e */ /* 0x000fc800000000ff */
[----:B------:R-:W-:Y:S01]  /*2030*/  PRMT R23, R0, 0x7610, R23 ;  /* 0x0000761000177816 */ /* 0x000fe20000000017 */
[----:B------:R-:W-:Y:S06]  /*2040*/  BRA `(.L_x_3037) ;  /* 0x0000000000b47947 */ /* 0x000fec0003800000 */
.L_x_3049:
        /* <DEDUP_REMOVED lines=14> */
.L_x_3063:
[----:B------:R-:W-:Y:S05]  /*2130*/  BSYNC.RECONVERGENT B0 ;  /* 0x0000000000007941 */ /* 0x000fea0003800200 */
.L_x_3062:
[----:B------:R-:W-:-:S04]  /*2140*/  F2FP.F16.F32.PACK_AB R0, RZ, R0 ;  /* 0x00000000ff00723e */ /* 0x000fc800000000ff */
[----:B------:R-:W-:Y:S01]  /*2150*/  PRMT R23, R0, 0x7610, R23 ;  /* 0x0000761000177816 */ /* 0x000fe20000000017 */
[----:B------:R-:W-:Y:S06]  /*2160*/  BRA `(.L_x_3037) ;  /* 0x00000000006c7947 */ /* 0x000fec0003800000 */
.L_x_3036:
        /* <DEDUP_REMOVED lines=16> */
.L_x_3064:
[----:B------:R-:W-:Y:S01]  /*2270*/  PRMT R23, RZ, 0x7610, R23 ;  /* 0x00007610ff177816 */ /* 0x000fe20000000017 */
[----:B------:R-:W-:Y:S06]  /*2280*/  BRA `(.L_x_3037) ;  /* 0x0000000000247947 */ /* 0x000fec0003800000 */
.L_x_3061:
[----:B------:R-:W2:Y:S02]  /*2290*/  LDG.E.64 R2, desc[UR36][R2.64] ;  /* 0x0000002402027981 */ /* 0x000ea4000c1e1b00 */
[----:B--2---:R-:W0:Y:S02]  /*22a0*/  I2F.U64 R0, R2 ;  /* 0x0000000200007312 */ /* 0x004e240000301000 */
[----:B0-----:R-:W-:-:S04]  /*22b0*/  F2FP.F16.F32.PACK_AB R0, RZ, R0 ;  /* 0x00000000ff00723e */ /* 0x001fc800000000ff */
[----:B------:R-:W-:Y:S01]  /*22c0*/  PRMT R23, R0, 0x7610, R23 ;  /* 0x0000761000177816 */ /* 0x000fe20000000017 */
[----:B------:R-:W-:Y:S06]  /*22d0*/  BRA `(.L_x_3037) ;  /* 0x0000000000107947 */ /* 0x000fec0003800000 */
.L_x_3060:
[----:B------:R-:W2:Y:S02]  /*22e0*/  LDG.E R2, desc[UR36][R2.64] ;  /* 0x0000002402027981 */ /* 0x000ea4000c1e1900 */
[----:B--2---:R-:W-:-:S04]  /*22f0*/  I2FP.F32.U32 R0, R2 ;  /* 0x0000000200007245 */ /* 0x004fc80000201000 */
[----:B------:R-:W-:-:S04]  /*2300*/  F2FP.F16.F32.PACK_AB R0, RZ, R0 ;  /* 0x00000000ff00723e */ /* 0x000fc800000000ff */
[----:B------:R-:W-:-:S07]  /*2310*/  PRMT R23, R0, 0x7610, R23 ;  /* 0x0000761000177816 */ /* 0x000fce0000000017 */
.L_x_3037:
[----:B------:R-:W-:-:S07]  /*2320*/  VIADD R16, R16, 0x80 ;  /* 0x0000008010107836 */ /* 0x000fce0000000000 */
.L_x_3031:
[----:B------:R-:W-:Y:S05]  /*2330*/  BSYNC.RECONVERGENT B6 ;  /* 0x0000000000067941 */ /* 0x000fea0003800200 */
.L_x_3030:
        /* <DEDUP_REMOVED lines=26> */
.L_x_3070:
[----:B------:R-:W2:Y:S02]  /*24e0*/  LDG.E.U8 R2, desc[UR36][R2.64] ;  /* 0x0000002402027981 */ /* 0x000ea4000c1e1100 */
[----:B--2---:R-:W-:-:S04]  /*24f0*/  I2FP.F32.U32 R0, R2 ;  /* 0x0000000200007245 */ /* 0x004fc80000201000 */
[----:B------:R-:W-:-:S04]  /*2500*/  F2FP.F16.F32.PACK_AB R0, RZ, R0 ;  /* 0x00000000ff00723e */ /* 0x000fc800000000ff */
[----:B------:R-:W-:Y:S01]  /*2510*/  PRMT R25, R0, 0x7610, R25 ;  /* 0x0000761000197816 */ /* 0x000fe20000000019 */
[----:B------:R-:W-:Y:S06]  /*2520*/  BRA `(.L_x_3072) ;  /* 0x0000000c00d47947 */ /* 0x000fec0003800000 */
.L_x_3069:
        /* <DEDUP_REMOVED lines=11> */
.L_x_3074:
[----:B------:R-:W2:Y:S02]  /*25e0*/  LDG.E R2, desc[UR36][R2.64] ;  /* 0x0000002402027981 */ /* 0x000ea4000c1e1900 */
[----:B--2---:R-:W-:-:S04]  /*25f0*/  I2FP.F32.S32 R0, R2 ;  /* 0x0000000200007245 */ /* 0x004fc80000201400 */
[----:B------:R-:W-:-:S04]  /*2600*/  F2FP.F16.F32.PACK_AB R0, RZ, R0 ;  /* 0x00000000ff00723e */ /* 0x000fc800000000ff */
[----:B------:R-:W-:Y:S01]  /*2610*/  PRMT R25, R0, 0x7610, R25 ;  /* 0x0000761000197816 */ /* 0x000fe20000000019 */
[----:B------:R-:W-:Y:S06]  /*2620*/  BRA `(.L_x_3072) ;  /* 0x0000000c00947947 */ /* 0x000fec0003800000 */
.L_x_3073:
[----:B------:R-:W2:Y:S02]  /*2630*/  LDG.E.U16 R2, desc[UR36][R2.64] ;  /* 0x0000002402027981 */ /* 0x000ea4000c1e1500 */
[----:B--2---:R-:W0:Y:S02]  /*2640*/  I2F.S16 R0, R2 ;  /* 0x0000000200007306 */ /* 0x004e240000101400 */
[----:B0-----:R-:W-:-:S04]  /*2650*/  F2FP.F16.F32.PACK_AB R0, RZ, R0 ;  /* 0x00000000ff00723e */ /* 0x001fc800000000ff */
[----:B------:R-:W-:Y:S01]  /*2660*/  PRMT R25, R0, 0x7610, R25 ;  /* 0x0000761000197816 */ /* 0x000fe20000000019 */
[----:B------:R-:W-:Y:S06]  /*2670*/  BRA `(.L_x_3072) ;  /* 0x0000000c00807947 */ /* 0x000fec0003800000 */
.L_x_3068:
        /* <DEDUP_REMOVED lines=9> */
.L_x_3076:
[----:B------:R0:W5:Y:S01]  /*2710*/  LDG.E.U16 R25, desc[UR36][R2.64] ;  /* 0x0000002402197981 */ /* 0x000162000c1e1500 */
[----:B------:R-:W-:Y:S05]  /*2720*/  BRA `(.L_x_3072) ;  /* 0x0000000c00547947 */ /* 0x000fea0003800000 */
.L_x_3075:
        /* <DEDUP_REMOVED lines=9> */
.L_x_3078:
[----:B------:R1:W5:Y:S01]  /*27c0*/  LDG.E.U16 R25, desc[UR36][R2.64] ;  /* 0x0000002402197981 */ /* 0x000362000c1e1500 */
[----:B------:R-:W-:Y:S05]  /*27d0*/  BRA `(.L_x_3072) ;  /* 0x0000000c00287947 */ /* 0x000fea0003800000 */
.L_x_3077:
        /* <DEDUP_REMOVED lines=13> */
.L_x_3067:
        /* <DEDUP_REMOVED lines=14> */
.L_x_3081:
        /* <DEDUP_REMOVED lines=13> */
.L_x_3080:
        /* <DEDUP_REMOVED lines=27> */
.L_x_3083:
        /* <DEDUP_REMOVED lines=14> */
.L_x_3082:
[----:B------:R-:W2:Y:S02]  /*2cf0*/  LDG.E.U16 R0, desc[UR36][R2.64] ;  /* 0x0000002402007981 */ /* 0x000ea4000c1e1500 */
[----:B--2---:R-:W-:-:S05]  /*2d00*/  IMAD.U32 R0, R0, 0x10000, RZ ;  /* 0x0001000000007824 */ /* 0x004fca00078e00ff */
[----:B------:R-:W-:-:S04]  /*2d10*/  F2FP.F16.F32.PACK_AB R0, RZ, R0 ;  /* 0x00000000ff00723e */ /* 0x000fc800000000ff */
[----:B------:R-:W-:Y:S01]  /*2d20*/  PRMT R25, R0, 0x7610, R25 ;  /* 0x0000761000197816 */ /* 0x000fe20000000019 */
[----:B------:R-:W-:Y:S06]  /*2d30*/  BRA `(.L_x_3072) ;  /* 0x0000000400d07947 */ /* 0x000fec0003800000 */
.L_x_3079:
        /* <DEDUP_REMOVED lines=13> */
.L_x_3086:
        /* <DEDUP_REMOVED lines=21> */
.L_x_3090:
[----:B------:R-:W-:Y:S05]  /*2f60*/  BSYNC.RECONVERGENT B1 ;  /* 0x0000000000017941 */ /* 0x000fea0003800200 */
.L_x_3089:
[----:B------:R-:W-:Y:S01]  /*2f70*/  IMAD.SHL.U32 R0, R0, 0x100000, RZ ;  /* 0x0010000000007824 */ /* 0x000fe200078e00ff */
[----:B------:R-:W-:-:S04]  /*2f80*/  LEA R2, R2, 0x3b800000, 0x17 ;  /* 0x3b80000002027811 */ /* 0x000fc800078eb8ff */
[----:B------:R-:W-:-:S07]  /*2f90*/  LOP3.LUT R0, R2, R0, R7, 0xfe, !PT ;  /* 0x0000000002007212 */ /* 0x000fce00078efe07 */
.L_x_3088:
[----:B------:R-:W-:Y:S05]  /*2fa0*/  BSYNC.RECONVERGENT B0 ;  /* 0x0000000000007941 */ /* 0x000fea0003800200 */
.L_x_3087:
[----:B------:R-:W-:-:S04]  /*2fb0*/  F2FP.F16.F32.PACK_AB R0, RZ, R0 ;  /* 0x00000000ff00723e */ /* 0x000fc800000000ff */
[----:B------:R-:W-:Y:S01]  /*2fc0*/  PRMT R25, R0, 0x7610, R25 ;  /* 0x0000761000197816 */ /* 0x000fe20000000019 */
[----:B------:R-:W-:Y:S06]  /*2fd0*/  BRA `(.L_x_3072) ;  /* 0x0000000400287947 */ /* 0x000fec0003800000 */
.L_x_3085:
        /* <DEDUP_REMOVED lines=21> */
.L_x_3094:
[----:B------:R-:W-:Y:S05]  /*3130*/  BSYNC.RECONVERGENT B1 ;  /* 0x0000000000017941 */ /* 0x000fea0003800200 */
.L_x_3093:
[----:B------:R-:W-:Y:S01]  /*3140*/  IMAD.SHL.U32 R0, R0, 0x200000, RZ ;  /* 0x0020000000007824 */ /* 0x000fe200078e00ff */
[----:B------:R-:W-:-:S04]  /*3150*/  LEA R2, R2, 0x37800000, 0x17 ;  /* 0x3780000002027811 */ /* 0x000fc800078eb8ff */
[----:B------:R-:W-:-:S07]  /*3160*/  LOP3.LUT R0, R2, R0, R7, 0xfe, !PT ;  /* 0x0000000002007212 */ /* 0x000fce00078efe07 */
.L_x_3092:
[----:B------:R-:W-:Y:S05]  /*3170*/  BSYNC.RECONVERGENT B0 ;  /* 0x0000000000007941 */ /* 0x000fea0003800200 */
.L_x_3091:
[----:B------:R-:W-:-:S04]  /*3180*/  F2FP.F16.F32.PACK_AB R0, RZ, R0 ;  /* 0x00000000ff00723e */ /* 0x000fc800000000ff */
[----:B------:R-:W-:Y:S01]  /*3190*/  PRMT R25, R0, 0x7610, R25 ;  /* 0x0000761000197816 */ /* 0x000fe20000000019 */
[----:B------:R-:W-:Y:S06]  /*31a0*/  BRA `(.L_x_3072) ;  /* 0x0000000000b47947 */ /* 0x000fec0003800000 */
.L_x_3084:
        /* <DEDUP_REMOVED lines=14> */
.L_x_3098:
[----:B------:R-:W-:Y:S05]  /*3290*/  BSYNC.RECONVERGENT B0 ;  /* 0x0000000000007941 */ /* 0x000fea0003800200 */
.L_x_3097:
[----:B------:R-:W-:-:S04]  /*32a0*/  F2FP.F16.F32.PACK_AB R0, RZ, R0 ;  /* 0x00000000ff00723e */ /* 0x000fc800000000ff */
[----:B------:R-:W-:Y:S01]  /*32b0*/  PRMT R25, R0, 0x7610, R25 ;  /* 0x0000761000197816 */ /* 0x000fe20000000019 */
[----:B------:R-:W-:Y:S06]  /*32c0*/  BRA `(.L_x_3072) ;  /* 0x00000000006c7947 */ /* 0x000fec0003800000 */
.L_x_3071:
        /* <DEDUP_REMOVED lines=16> */
.L_x_3099:
[----:B------:R-:W-:Y:S01]  /*33d0*/  PRMT R25, RZ, 0x7610, R25 ;  /* 0x00007610ff197816 */ /* 0x000fe20000000019 */
[----:B------:R-:W-:Y:S06]  /*33e0*/  BRA `(.L_x_3072) ;  /* 0x0000000000247947 */ /* 0x000fec0003800000 */
.L_x_3096:
[----:B------:R-:W2:Y:S02]  /*33f0*/  LDG.E.64 R2, desc[UR36][R2.64] ;  /* 0x0000002402027981 */ /* 0x000ea4000c1e1b00 */
[----:B--2---:R-:W0:Y:S02]  /*3400*/  I2F.U64 R0, R2 ;  /* 0x0000000200007312 */ /* 0x004e240000301000 */
[----:B0-----:R-:W-:-:S04]  /*3410*/  F2FP.F16.F32.PACK_AB R0, RZ, R0 ;  /* 0x00000000ff00723e */ /* 0x001fc800000000ff */
[----:B------:R-:W-:Y:S01]  /*3420*/  PRMT R25, R0, 0x7610, R25 ;  /* 0x0000761000197816 */ /* 0x000fe20000000019 */
[----:B------:R-:W-:Y:S06]  /*3430*/  BRA `(.L_x_3072) ;  /* 0x0000000000107947 */ /* 0x000fec0003800000 */
.L_x_3095:
[----:B------:R-:W2:Y:S02]  /*3440*/  LDG.E R2, desc[UR36][R2.64] ;  /* 0x0000002402027981 */ /* 0x000ea4000c1e1900 */
[----:B--2---:R-:W-:-:S04]  /*3450*/  I2FP.F32.U32 R0, R2 ;  /* 0x0000000200007245 */ /* 0x004fc80000201000 */
[----:B------:R-:W-:-:S04]  /*3460*/  F2FP.F16.F32.PACK_AB R0, RZ, R0 ;  /* 0x00000000ff00723e */ /* 0x000fc800000000ff */
[----:B------:R-:W-:-:S07]  /*3470*/  PRMT R25, R0, 0x7610, R25 ;  /* 0x0000761000197816 */ /* 0x000fce0000000019 */
.L_x_3072:
[----:B------:R-:W-:-:S07]  /*3480*/  VIADD R16, R16, 0x80 ;  /* 0x0000008010107836 */ /* 0x000fce0000000000 */
.L_x_3066:
[----:B------:R-:W-:Y:S05]  /*3490*/  BSYNC.RECONVERGENT B6 ;  /* 0x0000000000067941 */ /* 0x000fea0003800200 */
.L_x_3065:
        /* <DEDUP_REMOVED lines=25> */
.L_x_3105:
[----:B------:R-:W2:Y:S02]  /*3630*/  LDG.E.U8 R2, desc[UR36][R2.64] ;  /* 0x0000002402027981 */ /* 0x000ea4000c1e1100 */
[----:B--2---:R-:W-:-:S04]  /*3640*/  I2FP.F32.U32 R0, R2 ;  /* 0x0000000200007245 */ /* 0x004fc80000201000 */
[----:B------:R-:W-:Y:S01]  /*3650*/  F2FP.F16.F32.PACK_AB R0, RZ, R0 ;  /* 0x00000000ff00723e */ /* 0x000fe200000000ff */
[----:B------:R-:W-:Y:S06]  /*3660*/  BRA `(.L_x_3101) ;  /* 0x0000000c009c7947 */ /* 0x000fec0003800000 */
.L_x_3104:
        /* <DEDUP_REMOVED lines=10> */
.L_x_3108:
[----:B------:R-:W2:Y:S02]  /*3710*/  LDG.E R2, desc[UR36][R2.64] ;  /* 0x0000002402027981 */ /* 0x000ea4000c1e1900 */
[----:B--2---:R-:W-:-:S04]  /*3720*/  I2FP.F32.S32 R0, R2 ;  /* 0x0000000200007245 */ /* 0x004fc80000201400 */
[----:B------:R-:W-:Y:S01]  /*3730*/  F2FP.F16.F32.PACK_AB R0, RZ, R0 ;  /* 0x00000000ff00723e */ /* 0x000fe200000000ff */
[----:B------:R-:W-:Y:S06]  /*3740*/  BRA `(.L_x_3101) ;  /* 0x0000000c00647947 */ /* 0x000fec0003800000 */
.L_x_3107:
[----:B------:R-:W2:Y:S02]  /*3750*/  LDG.E.U16 R2, desc[UR36][R2.64] ;  /* 0x0000002402027981 */ /* 0x000ea4000c1e1500 */
[----:B--2---:R-:W0:Y:S02]  /*3760*/  I2F.S16 R0, R2 ;  /* 0x0000000200007306 */ /* 0x004e240000101400 */
[----:B0-----:R-:W-:Y:S01]  /*3770*/  F2FP.F16.F32.PACK_AB R0, RZ, R0 ;  /* 0x00000000ff00723e */ /* 0x001fe200000000ff */
[----:B------:R-:W-:Y:S06]  /*3780*/  BRA `(.L_x_3101) ;  /* 0x0000000c00547947 */ /* 0x000fec0003800000 */
.L_x_3103:
        /* <DEDUP_REMOVED lines=9> */
.L_x_3110:
[----:B------:R2:W5:Y:S01]  /*3820*/  LDG.E.U16 R0, desc[UR36][R2.64] ;  /* 0x0000002402007981 */ /* 0x000562000c1e1500 */
[----:B------:R-:W-:Y:S05]  /*3830*/  BRA `(.L_x_3101) ;  /* 0x0000000c00287947 */ /* 0x000fea0003800000 */
.L_x_3109:
        /* <DEDUP_REMOVED lines=9> */
.L_x_3112:
[----:B------:R3:W5:Y:S01]  /*38d0*/  LDG.E.U16 R0, desc[UR36][R2.64] ;  /* 0x0000002402007981 */ /* 0x000762000c1e1500 */
[----:B------:R-:W-:Y:S05]  /*38e0*/  BRA `(.L_x_3101) ;  /* 0x0000000800fc7947 */ /* 0x000fea0003800000 */
.L_x_3111:
        /* <DEDUP_REMOVED lines=12> */
.L_x_3102:
        /* <DEDUP_REMOVED lines=13> */
.L_x_3115:
        /* <DEDUP_REMOVED lines=12> */
.L_x_3114:
        /* <DEDUP_REMOVED lines=27> */
.L_x_3117:
        /* <DEDUP_REMOVED lines=13> */
.L_x_3116:
[----:B------:R-:W2:Y:S02]  /*3dc0*/  LDG.E.U16 R0, desc[UR36][R2.64] ;  /* 0x0000002402007981 */ /* 0x000ea4000c1e1500 */
[----:B--2---:R-:W-:-:S05]  /*3dd0*/  IMAD.U32 R0, R0, 0x10000, RZ ;  /* 0x0001000000007824 */ /* 0x004fca00078e00ff */
[----:B------:R-:W-:Y:S01]  /*3de0*/  F2FP.F16.F32.PACK_AB R0, RZ, R0 ;  /* 0x00000000ff00723e */ /* 0x000fe200000000ff */
[----:B------:R-:W-:Y:S06]  /*3df0*/  BRA `(.L_x_3101) ;  /* 0x0000000400b87947 */ /* 0x000fec0003800000 */
.L_x_3113:
        /* <DEDUP_REMOVED lines=12> */
.L_x_3120:
        /* <DEDUP_REMOVED lines=21> */
.L_x_3124:
[----:B------:R-:W-:Y:S05]  /*4010*/  BSYNC.RECONVERGENT B1 ;  /* 0x0000000000017941 */ /* 0x000fea0003800200 */
.L_x_3123:
[----:B------:R-:W-:Y:S01]  /*4020*/  IMAD.SHL.U32 R0, R0, 0x100000, RZ ;  /* 0x0010000000007824 */ /* 0x000fe200078e00ff */
[----:B------:R-:W-:-:S04]  /*4030*/  LEA R2, R2, 0x3b800000, 0x17 ;  /* 0x3b80000002027811 */ /* 0x000fc800078eb8ff */
[----:B------:R-:W-:-:S07]  /*4040*/  LOP3.LUT R0, R2, R0, R7, 0xfe, !PT ;  /* 0x0000000002007212 */ /* 0x000fce00078efe07 */
.L_x_3122:
[----:B------:R-:W-:Y:S05]  /*4050*/  BSYNC.RECONVERGENT B0 ;  /* 0x0000000000007941 */ /* 0x000fea0003800200 */
.L_x_3121:
[----:B------:R-:W-:Y:S01]  /*4060*/  F2FP.F16.F32.PACK_AB R0, RZ, R0 ;  /* 0x00000000ff00723e */ /* 0x000fe200000000ff */
[----:B------:R-:W-:Y:S06]  /*4070*/  BRA `(.L_x_3101) ;  /* 0x0000000400187947 */ /* 0x000fec0003800000 */
.L_x_3119:
        /* <DEDUP_REMOVED lines=21> */
.L_x_3128:
[----:B------:R-:W-:Y:S05]  /*41d0*/  BSYNC.RECONVERGENT B1 ;  /* 0x0000000000017941 */ /* 0x000fea0003800200 */
.L_x_3127:
[----:B------:R-:W-:Y:S01]  /*41e0*/  IMAD.SHL.U32 R0, R0, 0x200000, RZ ;  /* 0x0020000000007824 */ /* 0x000fe200078e00ff */
[----:B------:R-:W-:-:S04]  /*41f0*/  LEA R2, R2, 0x37800000, 0x17 ;  /* 0x3780000002027811 */ /* 0x000fc800078eb8ff */
[----:B------:R-:W-:-:S07]  /*4200*/  LOP3.LUT R0, R2, R0, R7, 0xfe, !PT ;  /* 0x0000000002007212 */ /* 0x000fce00078efe07 */
.L_x_3126:
[----:B------:R-:W-:Y:S05]  /*4210*/  BSYNC.RECONVERGENT B0 ;  /* 0x0000000000007941 */ /* 0x000fea0003800200 */
.L_x_3125:
[----:B------:R-:W-:Y:S01]  /*4220*/  F2FP.F16.F32.PACK_AB R0, RZ, R0 ;  /* 0x00000000ff00723e */ /* 0x000fe200000000ff */
[----:B------:R-:W-:Y:S06]  /*4230*/  BRA `(.L_x_3101) ;  /* 0x0000000000a87947 */ /* 0x000fec0003800000 */
.L_x_3118:
        /* <DEDUP_REMOVED lines=14> */
.L_x_3132:
[----:B------:R-:W-:Y:S05]  /*4320*/  BSYNC.RECONVERGENT B0 ;  /* 0x0000000000007941 */ /* 0x000fea0003800200 */
.L_x_3131:
[----:B------:R-:W-:Y:S01]  /*4330*/  F2FP.F16.F32.PACK_AB R0, RZ, R0 ;  /* 0x00000000ff00723e */ /* 0x000fe200000000ff */
[----:B------:R-:W-:Y:S06]  /*4340*/  BRA `(.L_x_3101) ;  /* 0x0000000000647947 */ /* 0x000fec0003800000 */
.L_x_3106:
        /* <DEDUP_REMOVED lines=16> */
.L_x_3133:
[----:B------:R-:W-:Y:S01]  /*4450*/  PRMT R0, RZ, 0x7610, R0 ;  /* 0x00007610ff007816 */ /* 0x000fe20000000000 */
[----:B------:R-:W-:Y:S06]  /*4460*/  BRA `(.L_x_3101) ;  /* 0x00000000001c7947 */ /* 0x000fec0003800000 */
.L_x_3130:
[----:B------:R-:W2:Y:S02]  /*4470*/  LDG.E.64 R2, desc[UR36][R2.64] ;  /* 0x0000002402027981 */ /* 0x000ea4000c1e1b00 */
[----:B--2---:R-:W0:Y:S02]  /*4480*/  I2F.U64 R0, R2 ;  /* 0x0000000200007312 */ /* 0x004e240000301000 */
[----:B0-----:R-:W-:Y:S01]  /*4490*/  F2FP.F16.F32.PACK_AB R0, RZ, R0 ;  /* 0x00000000ff00723e */ /* 0x001fe200000000ff */
[----:B------:R-:W-:Y:S06]  /*44a0*/  BRA `(.L_x_3101) ;  /* 0x00000000000c7947 */ /* 0x000fec0003800000 */
.L_x_3129:
[----:B------:R-:W2:Y:S02]  /*44b0*/  LDG.E R2, desc[UR36][R2.64] ;  /* 0x0000002402027981 */ /* 0x000ea4000c1e1900 */
[----:B--2---:R-:W-:-:S04]  /*44c0*/  I2FP.F32.U32 R0, R2 ;  /* 0x0000000200007245 */ /* 0x004fc80000201000 */
[----:B------:R-:W-:-:S07]  /*44d0*/  F2FP.F16.F32.PACK_AB R0, RZ, R0 ;  /* 0x00000000ff00723e */ /* 0x000fce00000000ff */
.L_x_3101:
[----:B------:R-:W-:Y:S05]  /*44e0*/  BSYNC.RECONVERGENT B6 ;  /* 0x0000000000067941 */ /* 0x000fea0003800200 */
.L_x_3100:
[C---:B0123--:R-:W-:Y:S01]  /*44f0*/  VIADD R2, R19.reuse, 0x100 ;  /* 0x0000010013027836 */ /* 0x04ffe20000000000 */
[CC--:B------:R-:W-:Y:S01]  /*4500*/  ISETP.GE.AND P0, PT, R19.reuse, R17.reuse, PT ;  /* 0x000000111300720c */ /* 0x0c0fe20003f06270 */
[C---:B------:R-:W-:Y:S01]  /*4510*/  VIADD R4, R19.reuse, 0x180 ;  /* 0x0000018013047836 */ /* 0x040fe20000000000 */
[----:B------:R-:W0:Y:S01]  /*4520*/  LDC.U8 R16, c[0x0][0x3ac] ;  /* 0x0000eb00ff107b82 */ /* 0x000e220000000000 */
[----:B------:R-:W-:Y:S01]  /*4530*/  VIADD R22, R19, 0x80 ;  /* 0x0000008013167836 */ /* 0x000fe20000000000 */
[-C--:B------:R-:W-:Y:S01]  /*4540*/  ISETP.GE.AND P2, PT, R2, R17.reuse, PT ;  /* 0x000000110200720c */ /* 0x080fe20003f46270 */
[----:B------:R-:W-:Y:S01]  /*4550*/  BSSY.RECONVERGENT B6, `(.L_x_3134) ;  /* 0x0000120000067945 */ /* 0x000fe20003800200 */
[-C--:B------:R-:W-:Y:S02]  /*4560*/  ISETP.GE.AND P3, PT, R4, R17.reuse, PT ;  /* 0x000000110400720c */ /* 0x080fe40003f66270 */
[----:B------:R-:W-:-:S05]  /*4570*/  ISETP.GE.AND P1, PT, R22, R17, PT ;  /* 0x000000111600720c */ /* 0x000fca0003f26270 */
[----:B------:R-:W1:Y:S01]  /*4580*/  @!P0 LDC R7, c[0x0][0x388] ;  /* 0x0000e200ff078b82 */ /* 0x000e620000000800 */
[----:B-----5:R-:W-:-:S03]  /*4590*/  @!P0 HADD2.F32 R2, -RZ, R24.H0_H0 ;  /* 0x20000018ff028230 */ /* 0x020fc60000004100 */
[----:B------:R-:W-:Y:S02]  /*45a0*/  @!P2 HADD2.F32 R4, -RZ, R25.H0_H0 ;  /* 0x20000019ff04a230 */ /* 0x000fe40000004100 */
[----:B------:R-:W-:Y:S02]  /*45b0*/  @!P3 HADD2.F32 R5, -RZ, R0.H0_H0 ;  /* 0x20000000ff05b230 */ /* 0x000fe40000004100 */
[----:B------:R-:W2:Y:S01]  /*45c0*/  @!P2 LDC R9, c[0x0][0x388] ;  /* 0x0000e200ff09ab82 */ /* 0x000ea20000000800 */
[----:B------:R-:W-:-:S07]  /*45d0*/  @!P1 HADD2.F32 R3, -RZ, R23.H0_H0 ;  /* 0x20000017ff039230 */ /* 0x000fce0000004100 */
[----:B------:R-:W3:Y:S08]  /*45e0*/  @!P3 LDC R8, c[0x0][0x388] ;  /* 0x0000e200ff08bb82 */ /* 0x000ef00000000800 */
[----:B------:R-:W4:Y:S01]  /*45f0*/  @!P1 LDC R6, c[0x0][0x388] ;  /* 0x0000e200ff069b82 */ /* 0x000f220000000800 */
[----:B-1----:R-:W-:-:S05]  /*4600*/  @!P0 FMUL.FTZ R2, R2, R7 ;  /* 0x0000000702028220 */ /* 0x002fca0000410000 */
[----:B------:R-:W-:Y:S01]  /*4610*/  @!P0 F2FP.F16.F32.PACK_AB R0, RZ, R2 ;  /* 0x00000002ff00823e */ /* 0x000fe200000000ff */
[----:B--2---:R-:W-:-:S05]  /*4620*/  @!P2 FMUL.FTZ R4, R4, R9 ;  /* 0x000000090404a220 */ /* 0x004fca0000410000 */
[----:B------:R-:W-:Y:S01]  /*4630*/  @!P2 F2FP.F16.F32.PACK_AB R24, RZ, R4 ;  /* 0x00000004ff18a23e */ /* 0x000fe200000000ff */
[----:B---3--:R-:W-:-:S05]  /*4640*/  @!P3 FMUL.FTZ R5, R5, R8 ;  /* 0x000000080505b220 */ /* 0x008fca0000410000 */
[----:B------:R-:W-:Y:S01]  /*4650*/  @!P3 F2FP.F16.F32.PACK_AB R23, RZ, R5 ;  /* 0x00000005ff17b23e */ /* 0x000fe200000000ff */
[----:B----4-:R-:W-:-:S05]  /*4660*/  @!P1 FMUL.FTZ R3, R3, R6 ;  /* 0x0000000603039220 */ /* 0x010fca0000410000 */
[----:B------:R-:W-:Y:S01]  /*4670*/  @!P1 F2FP.F16.F32.PACK_AB R25, RZ, R3 ;  /* 0x00000003ff19923e */ /* 0x000fe200000000ff */
[----:B0-----:R-:W-:Y:S06]  /*4680*/  @P0 BRA `(.L_x_3135) ;  /* 0x0000001000300947 */ /* 0x001fec0003800000 */
[----:B------:R-:W0:Y:S01]  /*4690*/  LDCU UR4, c[0x0][0x3b0] ;  /* 0x00007600ff0477ac */ /* 0x000e220008000800 */
[----:B------:R-:W1:Y:S01]  /*46a0*/  LDC.64 R2, c[0x0][0x390] ;  /* 0x0000e400ff027b82 */ /* 0x000e620000000a00 */
[----:B------:R-:W-:Y:S01]  /*46b0*/  IMAD R4, R18, 0x200, R19 ;  /* 0x0000020012047824 */ /* 0x000fe200078e0213 */
[----:B------:R-:W-:-:S03]  /*46c0*/  PRMT R6, R16, 0x9910, RZ ;  /* 0x0000991010067816 */ /* 0x000fc600000000ff */
[----:B0-----:R-:W-:Y:S02]  /*46d0*/  IMAD R5, R4, UR4, RZ ;  /* 0x0000000404057c24 */ /* 0x001fe4000f8e02ff */
[----:B------:R-:W-:-:S05]  /*46e0*/  IMAD.MOV.U32 R4, RZ, RZ, R6 ;  /* 0x000000ffff047224 */ /* 0x000fca00078e0006 */
[----:B------:R-:W-:Y:S02]  /*46f0*/  ISETP.GT.AND P0, PT, R4, 0x9, PT ;  /* 0x000000090400780c */ /* 0x000fe40003f04270 */
[----:B-1----:R-:W-:-:S05]  /*4700*/  IADD3 R2, P1, PT, R5, R2, RZ ;  /* 0x0000000205027210 */ /* 0x002fca0007f3e0ff */
        /* <DEDUP_REMOVED lines=10> */
[----:B------:R-:W-:Y:S02]  /*47b0*/  HADD2.F32 R0, -RZ, R0.H0_H0 ;  /* 0x20000000ff007230 */ /* 0x000fe40000004100 */
[----:B------:R-:W-:Y:S02]  /*47c0*/  IMAD.MOV.U32 R19, RZ, RZ, R22 ;  /* 0x000000ffff137224 */ /* 0x000fe400078e0016 */
[----:B------:R-:W0:Y:S02]  /*47d0*/  F2I.FTZ.TRUNC.NTZ R5, R0 ;  /* 0x0000000000057305 */ /* 0x000e24000021f100 */
[----:B0-----:R0:W-:Y:S01]  /*47e0*/  STG.E.U8 desc[UR36][R2.64], R5 ;  /* 0x0000000502007986 */ /* 0x0011e2000c101124 */
[----:B------:R-:W-:Y:S05]  /*47f0*/  BRA `(.L_x_3135) ;  /* 0x0000000c00d47947 */ /* 0x000fea0003800000 */
.L_x_3139:
[----:B------:R-:W-:Y:S02]  /*4800*/  HADD2.F32 R5, -RZ, R0.H0_H0 ;  /* 0x20000000ff057230 */ /* 0x000fe40000004100 */
[----:B------:R-:W-:-:S04]  /*4810*/  IMAD.MOV.U32 R19, RZ, RZ, R22 ;  /* 0x000000ffff137224 */ /* 0x000fc800078e0016 */
[----:B------:R-:W0:Y:S02]  /*4820*/  F2I.S64.TRUNC R4, R5 ;  /* 0x0000000500047311 */ /* 0x000e24000020d900 */
[----:B0-----:R0:W-:Y:S01]  /*4830*/  STG.E.U8 desc[UR36][R2.64], R4 ;  /* 0x0000000402007986 */ /* 0x0011e2000c101124 */
[----:B------:R-:W-:Y:S05]  /*4840*/  BRA `(.L_x_3135) ;  /* 0x0000000c00c07947 */ /* 0x000fea0003800000 */
.L_x_3138:
[----:B------:R-:W-:-:S13]  /*4850*/  ISETP.NE.AND P0, PT, R4, 0x2, PT ;  /* 0x000000020400780c */ /* 0x000fda0003f05270 */
[----:B------:R-:W-:Y:S05]  /*4860*/  @!P0 BRA `(.L_x_3141) ;  /* 0x0000000000388947 */ /* 0x000fea0003800000 */
[----:B------:R-:W-:-:S13]  /*4870*/  ISETP.NE.AND P0, PT, R4, 0x3, PT ;  /* 0x000000030400780c */ /* 0x000fda0003f05270 */
[----:B------:R-:W-:Y:S05]  /*4880*/  @!P0 BRA `(.L_x_3142) ;  /* 0x00000000001c8947 */ /* 0x000fea0003800000 */
[----:B------:R-:W-:-:S13]  /*4890*/  ISETP.NE.AND P0, PT, R4, 0x4, PT ;  /* 0x000000040400780c */ /* 0x000fda0003f05270 */
[----:B------:R-:W-:Y:S05]  /*48a0*/  @P0 BRA `(.L_x_3140) ;  /* 0x0000000800f80947 */ /* 0x000fea0003800000 */
[----:B------:R-:W-:Y:S02]  /*48b0*/  HADD2.F32 R4, -RZ, R0.H0_H0 ;  /* 0x20000000ff047230 */ /* 0x000fe40000004100 */
[----:B------:R-:W-:-:S04]  /*48c0*/  IMAD.MOV.U32 R19, RZ, RZ, R22 ;  /* 0x000000ffff137224 */ /* 0x000fc800078e0016 */
[----:B------:R-:W0:Y:S02]  /*48d0*/  F2I.S64.TRUNC R4, R4 ;  /* 0x0000000400047311 */ /* 0x000e24000020d900 */
[----:B0-----:R0:W-:Y:S01]  /*48e0*/  STG.E.64 desc[UR36][R2.64], R4 ;  /* 0x0000000402007986 */ /* 0x0011e2000c101b24 */
[----:B------:R-:W-:Y:S05]  /*48f0*/  BRA `(.L_x_3135) ;  /* 0x0000000c00947947 */ /* 0x000fea0003800000 */
.L_x_3142:
[----:B------:R-:W-:Y:S02]  /*4900*/  HADD2.F32 R0, -RZ, R0.H0_H0 ;  /* 0x20000000ff007230 */ /* 0x000fe40000004100 */
[----:B------:R-:W-:Y:S02]  /*4910*/  IMAD.MOV.U32 R19, RZ, RZ, R22 ;  /* 0x000000ffff137224 */ /* 0x000fe400078e0016 */
[----:B------:R-:W0:Y:S02]  /*4920*/  F2I.FTZ.TRUNC.NTZ R5, R0 ;  /* 0x0000000000057305 */ /* 0x000e24000021f100 */
[----:B0-----:R0:W-:Y:S01]  /*4930*/  STG.E desc[UR36][R2.64], R5 ;  /* 0x0000000502007986 */ /* 0x0011e2000c101924 */
[----:B------:R-:W-:Y:S05]  /*4940*/  BRA `(.L_x_3135) ;  /* 0x0000000c00807947 */ /* 0x000fea0003800000 */
.L_x_3141:
[----:B------:R-:W-:Y:S02]  /*4950*/  HADD2.F32 R0, -RZ, R0.H0_H0 ;  /* 0x20000000ff007230 */ /* 0x000fe40000004100 */
[----:B------:R-:W-:Y:S02]  /*4960*/  IMAD.MOV.U32 R19, RZ, RZ, R22 ;  /* 0x000000ffff137224 */ /* 0x000fe400078e0016 */
[----:B------:R-:W0:Y:S02]  /*4970*/  F2I.FTZ.TRUNC.NTZ R5, R0 ;  /* 0x0000000000057305 */ /* 0x000e24000021f100 */
[----:B0-----:R0:W-:Y:S01]  /*4980*/  STG.E.U16 desc[UR36][R2.64], R5 ;  /* 0x0000000502007986 */ /* 0x0011e2000c101524 */
[----:B------:R-:W-:Y:S05]  /*4990*/  BRA `(.L_x_3135) ;  /* 0x0000000c006c7947 */ /* 0x000fea0003800000 */
.L_x_3137:
[----:B------:R-:W-:-:S13]  /*49a0*/  ISETP.GT.AND P0, PT, R4, 0x6, PT ;  /* 0x000000060400780c */ /* 0x000fda0003f04270 */
[----:B------:R-:W-:Y:S05]  /*49b0*/  @P0 BRA `(.L_x_3143) ;  /* 0x00000000002c0947 */ /* 0x000fea0003800000 */
[----:B------:R-:W-:-:S13]  /*49c0*/  ISETP.NE.AND P0, PT, R4, 0x5, PT ;  /* 0x000000050400780c */ /* 0x000fda0003f05270 */
[----:B------:R-:W-:Y:S05]  /*49d0*/  @!P0 BRA `(.L_x_3144) ;  /* 0x0000000000188947 */ /* 0x000fea0003800000 */
[----:B------:R-:W-:-:S13]  /*49e0*/  ISETP.NE.AND P0, PT, R4, 0x6, PT ;  /* 0x000000060400780c */ /* 0x000fda0003f05270 */
[----:B------:R-:W-:Y:S05]  /*49f0*/  @P0 BRA `(.L_x_3140) ;  /* 0x0000000800a40947 */ /* 0x000fea0003800000 */
[----:B------:R-:W-:Y:S02]  /*4a00*/  HADD2.F32 R5, -RZ, R0.H0_H0 ;  /* 0x20000000ff057230 */ /* 0x000fe40000004100 */
[----:B------:R-:W-:-:S03]  /*4a10*/  IMAD.MOV.U32 R19, RZ, RZ, R22 ;  /* 0x000000ffff137224 */ /* 0x000fc600078e0016 */
[----:B------:R0:W-:Y:S01]  /*4a20*/  STG.E desc[UR36][R2.64], R5 ;  /* 0x0000000502007986 */ /* 0x0001e2000c101924 */
[----:B------:R-:W-:Y:S05]  /*4a30*/  BRA `(.L_x_3135) ;  /* 0x0000000c00447947 */ /* 0x000fea0003800000 */
.L_x_3144:
[----:B------:R0:W-:Y:S01]  /*4a40*/  STG.E.U16 desc[UR36][R2.64], R0 ;  /* 0x0000000002007986 */ /* 0x0001e2000c101524 */
[----:B------:R-:W-:Y:S01]  /*4a50*/  IMAD.MOV.U32 R19, RZ, RZ, R22 ;  /* 0x000000ffff137224 */ /* 0x000fe200078e0016 */
[----:B------:R-:W-:Y:S06]  /*4a60*/  BRA `(.L_x_3135) ;  /* 0x0000000c00387947 */ /* 0x000fec0003800000 */
.L_x_3143:
[----:B------:R-:W-:-:S13]  /*4a70*/  ISETP.NE.AND P0, PT, R4, 0x7, PT ;  /* 0x000000070400780c */ /* 0x000fda0003f05270 */
[----:B------:R-:W-:Y:S05]  /*4a80*/  @!P0 BRA `(.L_x_3145) ;  /* 0x00000000003c8947 */ /* 0x000fea0003800000 */
[----:B------:R-:W-:-:S13]  /*4a90*/  ISETP.NE.AND P0, PT, R4, 0x8, PT ;  /* 0x000000080400780c */ /* 0x000fda0003f05270 */
[----:B------:R-:W-:Y:S05]  /*4aa0*/  @!P0 BRA `(.L_x_3146) ;  /* 0x00000000001c8947 */ /* 0x000fea0003800000 */
[----:B------:R-:W-:-:S13]  /*4ab0*/  ISETP.NE.AND P0, PT, R4, 0x9, PT ;  /* 0x000000090400780c */ /* 0x000fda0003f05270 */
[----:B------:R-:W-:Y:S05]  /*4ac0*/  @P0 BRA `(.L_x_3140) ;  /* 0x0000000800700947 */ /* 0x000fea0003800000 */
[----:B------:R-:W-:Y:S02]  /*4ad0*/  HADD2.F32 R4, -RZ, R0.H0_H0 ;  /* 0x20000000ff047230 */ /* 0x000fe40000004100 */
[----:B------:R-:W-:Y:S02]  /*4ae0*/  IMAD.MOV.U32 R5, RZ, RZ, RZ ;  /* 0x000000ffff057224 */ /* 0x000fe400078e00ff */
[----:B------:R-:W-:-:S03]  /*4af0*/  IMAD.MOV.U32 R19, RZ, RZ, R22 ;  /* 0x000000ffff137224 */ /* 0x000fc600078e0016 */
[----:B------:R0:W-:Y:S01]  /*4b00*/  STG.E.64 desc[UR36][R2.64], R4 ;  /* 0x0000000402007986 */ /* 0x0001e2000c101b24 */
[----:B------:R-:W-:Y:S05]  /*4b10*/  BRA `(.L_x_3135) ;  /* 0x0000000c000c7947 */ /* 0x000fea0003800000 */
.L_x_3146:
[----:B------:R-:W-:Y:S02]  /*4b20*/  HADD2.F32 R0, -RZ, R0.H0_H0 ;  /* 0x20000000ff007230 */ /* 0x000fe40000004100 */
[----:B------:R-:W-:-:S03]  /*4b30*/  IMAD.MOV.U32 R19, RZ, RZ, R22 ;  /* 0x000000ffff137224 */ /* 0x000fc600078e0016 */
[----:B------:R-:W-:-:S04]  /*4b40*/  F2FP.F16.F32.PACK_AB R0, RZ, R0 ;  /* 0x00000000ff00723e */ /* 0x000fc800000000ff */
[----:B------:R-:W-:-:S05]  /*4b50*/  PRMT R0, R0, 0x5410, RZ ;  /* 0x0000541000007816 */ /* 0x000fca00000000ff */
[----:B------:R0:W-:Y:S01]  /*4b60*/  STG.E desc[UR36][R2.64], R0 ;  /* 0x0000000002007986 */ /* 0x0001e2000c101924 */
[----:B------:R-:W-:Y:S05]  /*4b70*/  BRA `(.L_x_3135) ;  /* 0x0000000800f47947 */ /* 0x000fea0003800000 */
.L_x_3145:
[----:B------:R-:W-:Y:S02]  /*4b80*/  HADD2.F32 R4, -RZ, R0.H0_H0 ;  /* 0x20000000ff047230 */ /* 0x000fe40000004100 */
[----:B------:R-:W-:-:S03]  /*4b90*/  IMAD.MOV.U32 R19, RZ, RZ, R22 ;  /* 0x000000ffff137224 */ /* 0x000fc600078e0016 */
[----:B------:R-:W-:-:S06]  /*4ba0*/  FMUL.FTZ R4, R4, 1 ;  /* 0x3f80000004047820 */ /* 0x000fcc0000410000 */
[----:B------:R-:W0:Y:S02]  /*4bb0*/  F2F.F64.F32 R4, R4 ;  /* 0x0000000400047310 */ /* 0x000e240000201800 */
[----:B0-----:R0:W-:Y:S01]  /*4bc0*/  STG.E.64 desc[UR36][R2.64], R4 ;  /* 0x0000000402007986 */ /* 0x0011e2000c101b24 */
[----:B------:R-:W-:Y:S05]  /*4bd0*/  BRA `(.L_x_3135) ;  /* 0x0000000800dc7947 */ /* 0x000fea0003800000 */
.L_x_3136:
        /* <DEDUP_REMOVED lines=10> */
[----:B------:R-:W-:-:S04]  /*4c80*/  FSETP.NEU.FTZ.AND P0, PT, R0, RZ, PT ;  /* 0x000000ff0000720b */ /* 0x000fc80003f1d000 */
[----:B------:R-:W-:-:S05]  /*4c90*/  SEL R5, RZ, 0x1, !P0 ;  /* 0x00000001ff057807 */ /* 0x000fca0004000000 */
[----:B------:R4:W-:Y:S01]  /*4ca0*/  STG.E.U8 desc[UR36][R2.64], R5 ;  /* 0x0000000502007986 */ /* 0x0009e2000c101124 */
[----:B------:R-:W-:Y:S05]  /*4cb0*/  BRA `(.L_x_3135) ;  /* 0x0000000800a47947 */ /* 0x000fea0003800000 */
.L_x_3149:
[----:B------:R-:W-:Y:S01]  /*4cc0*/  HADD2.F32 R0, -RZ, R0.H0_H0 ;  /* 0x20000000ff007230 */ /* 0x000fe20000004100 */
[----:B------:R-:W-:Y:S01]  /*4cd0*/  CS2R R6, SRZ ;  /* 0x0000000000067805 */ /* 0x000fe2000001ff00 */
[----:B------:R-:W-:-:S03]  /*4ce0*/  IMAD.MOV.U32 R19, RZ, RZ, R22 ;  /* 0x000000ffff137224 */ /* 0x000fc600078e0016 */
[----:B------:R-:W-:-:S04]  /*4cf0*/  FMUL.FTZ R0, R0, 1 ;  /* 0x3f80000000007820 */ /* 0x000fc80000410000 */
[----:B------:R-:W0:Y:S02]  /*4d00*/  F2F.F64.F32 R4, R0 ;  /* 0x0000000000047310 */ /* 0x000e240000201800 */
[----:B0-----:R3:W-:Y:S01]  /*4d10*/  STG.E.128 desc[UR36][R2.64], R4 ;  /* 0x0000000402007986 */ /* 0x0017e2000c101d24 */
[----:B------:R-:W-:Y:S05]  /*4d20*/  BRA `(.L_x_3135) ;  /* 0x0000000800887947 */ /* 0x000fea0003800000 */
.L_x_3148:
[----:B------:R-:W-:-:S13]  /*4d30*/  ISETP.NE.AND P0, PT, R4, 0xf, PT ;  /* 0x0000000f0400780c */ /* 0x000fda0003f05270 */
[----:B------:R-:W-:Y:S05]  /*4d40*/  @!P0 BRA `(.L_x_3150) ;  /* 0x0000000000a88947 */ /* 0x000fea0003800000 */
[----:B------:R-:W-:-:S13]  /*4d50*/  ISETP.NE.AND P0, PT, R4, 0x17, PT ;  /* 0x000000170400780c */ /* 0x000fda0003f05270 */
[----:B------:R-:W-:Y:S05]  /*4d60*/  @!P0 BRA `(.L_x_3151) ;  /* 0x0000000000508947 */ /* 0x000fea0003800000 */
[----:B------:R-:W-:-:S13]  /*4d70*/  ISETP.NE.AND P0, PT, R4, 0x18, PT ;  /* 0x000000180400780c */ /* 0x000fda0003f05270 */
[----:B------:R-:W-:Y:S05]  /*4d80*/  @P0 BRA `(.L_x_3140) ;  /* 0x0000000400c00947 */ /* 0x000fea0003800000 */
        /* <DEDUP_REMOVED lines=13> */
.L_x_3153:
[----:B------:R-:W-:Y:S05]  /*4e60*/  BSYNC.RECONVERGENT B0 ;  /* 0x0000000000007941 */ /* 0x000fea0003800200 */
.L_x_3152:
[----:B------:R-:W-:Y:S01]  /*4e70*/  LOP3.LUT R5, R0, 0x80, R5, 0xf8, !PT ;  /* 0x0000008000057812 */ /* 0x000fe200078ef805 */
[----:B------:R-:W-:-:S04]  /*4e80*/  IMAD.MOV.U32 R19, RZ, RZ, R22 ;  /* 0x000000ffff137224 */ /* 0x000fc800078e0016 */
[----:B------:R2:W-:Y:S01]  /*4e90*/  STG.E.U8 desc[UR36][R2.64], R5 ;  /* 0x0000000502007986 */ /* 0x0005e2000c101124 */
[----:B------:R-:W-:Y:S05]  /*4ea0*/  BRA `(.L_x_3135) ;  /* 0x0000000800287947 */ /* 0x000fea0003800000 */
.L_x_3151:
        /* <DEDUP_REMOVED lines=15> */
.L_x_3155:
[----:B------:R-:W-:Y:S05]  /*4fa0*/  BSYNC.RECONVERGENT B0 ;  /* 0x0000000000007941 */ /* 0x000fea0003800200 */
.L_x_3154:
[----:B------:R-:W-:Y:S01]  /*4fb0*/  LOP3.LUT R5, R0, 0x80, R5, 0xf8, !PT ;  /* 0x0000008000057812 */ /* 0x000fe200078ef805 */
[----:B------:R-:W-:-:S04]  /*4fc0*/  IMAD.MOV.U32 R19, RZ, RZ, R22 ;  /* 0x000000ffff137224 */ /* 0x000fc800078e0016 */
[----:B------:R1:W-:Y:S01]  /*4fd0*/  STG.E.U8 desc[UR36][R2.64], R5 ;  /* 0x0000000502007986 */ /* 0x0003e2000c101124 */
[----:B------:R-:W-:Y:S05]  /*4fe0*/  BRA `(.L_x_3135) ;  /* 0x0000000400d87947 */ /* 0x000fea0003800000 */
.L_x_3150:
[----:B------:R-:W-:Y:S02]  /*4ff0*/  HADD2.F32 R0, -RZ, R0.H0_H0 ;  /* 0x20000000ff007230 */ /* 0x000fe40000004100 */
[----:B------:R-:W-:-:S03]  /*5000*/  IMAD.MOV.U32 R19, RZ, RZ, R22 ;  /* 0x000000ffff137224 */ /* 0x000fc600078e0016 */
[----:B------:R-:W-:-:S05]  /*5010*/  F2FP.BF16.F32.PACK_AB R0, RZ, R0 ;  /* 0x00000000ff00723e */ /* 0x000fca00000010ff */
[----:B------:R0:W-:Y:S01]  /*5020*/  STG.E.U16 desc[UR36][R2.64], R0 ;  /* 0x0000000002007986 */ /* 0x0001e2000c101524 */
[----:B------:R-:W-:Y:S05]  /*5030*/  BRA `(.L_x_3135) ;  /* 0x0000000400c47947 */ /* 0x000fea0003800000 */
.L_x_3147:
        /* <DEDUP_REMOVED lines=10> */
[----:B------:R-:W0:Y:S02]  /*50e0*/  F2I.FTZ.U32.TRUNC.NTZ R5, R5 ;  /* 0x0000000500057305 */ /* 0x000e24000021f000 */
[----:B0-----:R0:W-:Y:S01]  /*50f0*/  STG.E.U16 desc[UR36][R2.64], R5 ;  /* 0x0000000502007986 */ /* 0x0011e2000c101524 */
[----:B------:R-:W-:Y:S05]  /*5100*/  BRA `(.L_x_3135) ;  /* 0x0000000400907947 */ /* 0x000fea0003800000 */
.L_x_3158:
        /* <DEDUP_REMOVED lines=13> */
.L_x_3161:
[----:B------:R-:W-:-:S04]  /*51e0*/  SHF.R.U32.HI R0, RZ, 0x14, R5 ;  /* 0x00000014ff007819 */ /* 0x000fc80000011605 */
[----:B------:R-:W-:-:S04]  /*51f0*/  LOP3.LUT R0, R0, 0x1, RZ, 0xc0, !PT ;  /* 0x0000000100007812 */ /* 0x000fc800078ec0ff */
[----:B------:R-:W-:-:S04]  /*5200*/  IADD3 R0, PT, PT, R5, 0x487ffff, R0 ;  /* 0x0487ffff05007810 */ /* 0x000fc80007ffe000 */
[----:B------:R-:W-:-:S04]  /*5210*/  SHF.R.U32.HI R0, RZ, 0x14, R0 ;  /* 0x00000014ff007819 */ /* 0x000fc80000011600 */
[----:B------:R-:W-:-:S07]  /*5220*/  LOP3.LUT R4, R0, 0xff, RZ, 0xc0, !PT ;  /* 0x000000ff00047812 */ /* 0x000fce00078ec0ff */
.L_x_3162:
[----:B------:R-:W-:-:S04]  /*5230*/  SHF.R.U32.HI R5, RZ, 0x18, R5 ;  /* 0x00000018ff057819 */ /* 0x000fc80000011605 */
[----:B------:R-:W-:-:S04]  /*5240*/  LOP3.LUT R4, R4, 0x80, R5, 0xf8, !PT ;  /* 0x0000008004047812 */ /* 0x000fc800078ef805 */
[----:B------:R-:W-:-:S07]  /*5250*/  PRMT R0, R4, 0x7610, R0 ;  /* 0x0000761004007816 */ /* 0x000fce0000000000 */
.L_x_3160:
[----:B------:R-:W-:Y:S05]  /*5260*/  BSYNC.RECONVERGENT B0 ;  /* 0x0000000000007941 */ /* 0x000fea0003800200 */
.L_x_3159:
[----:B------:R0:W-:Y:S01]  /*5270*/  STG.E.U8 desc[UR36][R2.64], R0 ;  /* 0x0000000002007986 */ /* 0x0001e2000c101124 */
[----:B------:R-:W-:Y:S01]  /*5280*/  IMAD.MOV.U32 R19, RZ, RZ, R22 ;  /* 0x000000ffff137224 */ /* 0x000fe200078e0016 */
[----:B------:R-:W-:Y:S06]  /*5290*/  BRA `(.L_x_3135) ;  /* 0x00000004002c7947 */ /* 0x000fec0003800000 */
.L_x_3157:
        /* <DEDUP_REMOVED lines=13> */
.L_x_3165:
[----:B------:R-:W-:-:S04]  /*5370*/  SHF.R.U32.HI R0, RZ, 0x15, R5 ;  /* 0x00000015ff007819 */ /* 0x000fc80000011605 */
[----:B------:R-:W-:-:S04]  /*5380*/  LOP3.LUT R0, R0, 0x1, RZ, 0xc0, !PT ;  /* 0x0000000100007812 */ /* 0x000fc800078ec0ff */
[----:B------:R-:W-:-:S04]  /*5390*/  IADD3 R0, PT, PT, R5, 0x88fffff, R0 ;  /* 0x088fffff05007810 */ /* 0x000fc80007ffe000 */
[----:B------:R-:W-:-:S04]  /*53a0*/  SHF.R.U32.HI R0, RZ, 0x15, R0 ;  /* 0x00000015ff007819 */ /* 0x000fc80000011600 */
[----:B------:R-:W-:-:S07]  /*53b0*/  LOP3.LUT R4, R0, 0xff, RZ, 0xc0, !PT ;  /* 0x000000ff00047812 */ /* 0x000fce00078ec0ff */
.L_x_3166:
[----:B------:R-:W-:-:S04]  /*53c0*/  SHF.R.U32.HI R5, RZ, 0x18, R5 ;  /* 0x00000018ff057819 */ /* 0x000fc80000011605 */
[----:B------:R-:W-:-:S04]  /*53d0*/  LOP3.LUT R4, R4, 0x80, R5, 0xf8, !PT ;  /* 0x0000008004047812 */ /* 0x000fc800078ef805 */
[----:B------:R-:W-:-:S07]  /*53e0*/  PRMT R0, R4, 0x7610, R0 ;  /* 0x0000761004007816 */ /* 0x000fce0000000000 */
.L_x_3164:
[----:B------:R-:W-:Y:S05]  /*53f0*/  BSYNC.RECONVERGENT B0 ;  /* 0x0000000000007941 */ /* 0x000fea0003800200 */
.L_x_3163:
[----:B------:R0:W-:Y:S01]  /*5400*/  STG.E.U8 desc[UR36][R2.64], R0 ;  /* 0x0000000002007986 */ /* 0x0001e2000c101124 */
[----:B------:R-:W-:Y:S01]  /*5410*/  IMAD.MOV.U32 R19, RZ, RZ, R22 ;  /* 0x000000ffff137224 */ /* 0x000fe200078e0016 */
[----:B------:R-:W-:Y:S06]  /*5420*/  BRA `(.L_x_3135) ;  /* 0x0000000000c87947 */ /* 0x000fec0003800000 */
.L_x_3156:
[----:B------:R-:W-:-:S13]  /*5430*/  ISETP.NE.AND P0, PT, R4, 0x1c, PT ;  /* 0x0000001c0400780c */ /* 0x000fda0003f05270 */
[----:B------:R-:W-:Y:S05]  /*5440*/  @!P0 BRA `(.L_x_3167) ;  /* 0x0000000000b08947 */ /* 0x000fea0003800000 */
[----:B------:R-:W-:-:S13]  /*5450*/  ISETP.NE.AND P0, PT, R4, 0x1d, PT ;  /* 0x0000001d0400780c */ /* 0x000fda0003f05270 */
[----:B------:R-:W-:Y:S05]  /*5460*/  @!P0 BRA `(.L_x_3168) ;  /* 0x0000000000948947 */ /* 0x000fea0003800000 */
[----:B------:R-:W-:-:S13]  /*5470*/  ISETP.NE.AND P0, PT, R4, 0x2c, PT ;  /* 0x0000002c0400780c */ /* 0x000fda0003f05270 */
[----:B------:R-:W-:Y:S05]  /*5480*/  @!P0 BRA `(.L_x_3169) ;  /* 0x0000000000488947 */ /* 0x000fea0003800000 */
.L_x_3140:
        /* <DEDUP_REMOVED lines=16> */
.L_x_3170:
[----:B------:R-:W-:Y:S01]  /*5590*/  IMAD.MOV.U32 R19, RZ, RZ, R22 ;  /* 0x000000ffff137224 */ /* 0x000fe200078e0016 */
[----:B------:R-:W-:Y:S06]  /*55a0*/  BRA `(.L_x_3135) ;  /* 0x0000000000687947 */ /* 0x000fec0003800000 */
.L_x_3169:
[----:B------:R-:W-:Y:S02]  /*55b0*/  HADD2.F32 R5, -RZ, R0.H0_H0 ;  /* 0x20000000ff057230 */ /* 0x000fe40000004100 */
        /* <DEDUP_REMOVED lines=16> */
.L_x_3168:
[----:B------:R-:W-:Y:S02]  /*56c0*/  HADD2.F32 R4, -RZ, R0.H0_H0 ;  /* 0x20000000ff047230 */ /* 0x000fe40000004100 */
[----:B------:R-:W-:-:S04]  /*56d0*/  IMAD.MOV.U32 R19, RZ, RZ, R22 ;  /* 0x000000ffff137224 */ /* 0x000fc800078e0016 */
[----:B------:R-:W0:Y:S02]  /*56e0*/  F2I.U64.TRUNC R4, R4 ;  /* 0x0000000400047311 */ /* 0x000e24000020d800 */
[----:B0-----:R0:W-:Y:S01]  /*56f0*/  STG.E.64 desc[UR36][R2.64], R4 ;  /* 0x0000000402007986 */ /* 0x0011e2000c101b24 */
[----:B------:R-:W-:Y:S05]  /*5700*/  BRA `(.L_x_3135) ;  /* 0x0000000000107947 */ /* 0x000fea0003800000 */
.L_x_3167:
[----:B------:R-:W-:Y:S02]  /*5710*/  HADD2.F32 R0, -RZ, R0.H0_H0 ;  /* 0x20000000ff007230 */ /* 0x000fe40000004100 */
[----:B------:R-:W-:Y:S02]  /*5720*/  IMAD.MOV.U32 R19, RZ, RZ, R22 ;  /* 0x000000ffff137224 */ /* 0x000fe400078e0016 */
[----:B------:R-:W0:Y:S02]  /*5730*/  F2I.FTZ.U32.TRUNC.NTZ R5, R0 ;  /* 0x0000000000057305 */ /* 0x000e24000021f000 */
[----:B0-----:R0:W-:Y:S03]  /*5740*/  STG.E desc[UR36][R2.64], R5 ;  /* 0x0000000502007986 */ /* 0x0011e6000c101924 */
.L_x_3135:
[----:B------:R-:W-:Y:S05]  /*5750*/  BSYNC.RECONVERGENT B6 ;  /* 0x0000000000067941 */ /* 0x000fea0003800200 */
.L_x_3134:
[----:B------:R-:W-:Y:S01]  /*5760*/  ISETP.GE.AND P0, PT, R19, R17, PT ;  /* 0x000000111300720c */ /* 0x000fe20003f06270 */
[----:B------:R-:W-:-:S12]  /*5770*/  BSSY.RECONVERGENT B6, `(.L_x_3171) ;  /* 0x00001f0000067945 */ /* 0x000fd80003800200 */
        /* <DEDUP_REMOVED lines=19> */
[----:B------:R-:W-:-:S06]  /*58b0*/  HADD2.F32 R25, -RZ, R25.H0_H0 ;  /* 0x20000019ff197230 */ /* 0x000fcc0000004100 */
[----:B------:R-:W0:Y:S02]  /*58c0*/  F2I.FTZ.TRUNC.NTZ R25, R25 ;  /* 0x0000001900197305 */ /* 0x000e24000021f100 */
[----:B0-----:R0:W-:Y:S01]  /*58d0*/  STG.E.U8 desc[UR36][R2.64], R25 ;  /* 0x0000001902007986 */ /* 0x0011e2000c101124 */
[----:B------:R-:W-:Y:S05]  /*58e0*/  BRA `(.L_x_3178) ;  /* 0x0000000c007c7947 */ /* 0x000fea0003800000 */
.L_x_3176:
[----:B------:R-:W-:-:S06]  /*58f0*/  HADD2.F32 R5, -RZ, R25.H0_H0 ;  /* 0x20000019ff057230 */ /* 0x000fcc0000004100 */
[----:B------:R-:W0:Y:S02]  /*5900*/  F2I.S64.TRUNC R4, R5 ;  /* 0x0000000500047311 */ /* 0x000e24000020d900 */
[----:B0-----:R0:W-:Y:S01]  /*5910*/  STG.E.U8 desc[UR36][R2.64], R4 ;  /* 0x0000000402007986 */ /* 0x0011e2000c101124 */
[----:B------:R-:W-:Y:S05]  /*5920*/  BRA `(.L_x_3178) ;  /* 0x0000000c006c7947 */ /* 0x000fea0003800000 */
.L_x_3175:
[----:B------:R-:W-:-:S13]  /*5930*/  ISETP.NE.AND P0, PT, R0, 0x2, PT ;  /* 0x000000020000780c */ /* 0x000fda0003f05270 */
[----:B------:R-:W-:Y:S05]  /*5940*/  @!P0 BRA `(.L_x_3179) ;  /* 0x0000000000308947 */ /* 0x000fea0003800000 */
[----:B------:R-:W-:-:S13]  /*5950*/  ISETP.NE.AND P0, PT, R0, 0x3, PT ;  /* 0x000000030000780c */ /* 0x000fda0003f05270 */
[----:B------:R-:W-:Y:S05]  /*5960*/  @!P0 BRA `(.L_x_3180) ;  /* 0x0000000000188947 */ /* 0x000fea0003800000 */
[----:B------:R-:W-:-:S13]  /*5970*/  ISETP.NE.AND P0, PT, R0, 0x4, PT ;  /* 0x000000040000780c */ /* 0x000fda0003f05270 */
[----:B------:R-:W-:Y:S05]  /*5980*/  @P0 BRA `(.L_x_3177) ;  /* 0x0000000800700947 */ /* 0x000fea0003800000 */
[----:B------:R-:W-:-:S06]  /*5990*/  HADD2.F32 R4, -RZ, R25.H0_H0 ;  /* 0x20000019ff047230 */ /* 0x000fcc0000004100 */
[----:B------:R-:W0:Y:S02]  /*59a0*/  F2I.S64.TRUNC R4, R4 ;  /* 0x0000000400047311 */ /* 0x000e24000020d900 */
[----:B0-----:R0:W-:Y:S01]  /*59b0*/  STG.E.64 desc[UR36][R2.64], R4 ;  /* 0x0000000402007986 */ /* 0x0011e2000c101b24 */
[----:B------:R-:W-:Y:S05]  /*59c0*/  BRA `(.L_x_3178) ;  /* 0x0000000c00447947 */ /* 0x000fea0003800000 */
.L_x_3180:
[----:B------:R-:W-:-:S06]  /*59d0*/  HADD2.F32 R25, -RZ, R25.H0_H0 ;  /* 0x20000019ff197230 */ /* 0x000fcc0000004100 */
[----:B------:R-:W0:Y:S02]  /*59e0*/  F2I.FTZ.TRUNC.NTZ R25, R25 ;  /* 0x0000001900197305 */ /* 0x000e24000021f100 */
[----:B0-----:R0:W-:Y:S01]  /*59f0*/  STG.E desc[UR36][R2.64], R25 ;  /* 0x0000001902007986 */ /* 0x0011e2000c101924 */
[----:B------:R-:W-:Y:S05]  /*5a00*/  BRA `(.L_x_3178) ;  /* 0x0000000c00347947 */ /* 0x000fea0003800000 */
.L_x_3179:
[----:B------:R-:W-:-:S06]  /*5a10*/  HADD2.F32 R25, -RZ, R25.H0_H0 ;  /* 0x20000019ff197230 */ /* 0x000fcc0000004100 */
[----:B------:R-:W0:Y:S02]  /*5a20*/  F2I.FTZ.TRUNC.NTZ R25, R25 ;  /* 0x0000001900197305 */ /* 0x000e24000021f100 */
[----:B0-----:R0:W-:Y:S01]  /*5a30*/  STG.E.U16 desc[UR36][R2.64], R25 ;  /* 0x0000001902007986 */ /* 0x0011e2000c101524 */
[----:B------:R-:W-:Y:S05]  /*5a40*/  BRA `(.L_x_3178) ;  /* 0x0000000c00247947 */ /* 0x000fea0003800000 */
.L_x_3174:
[----:B------:R-:W-:-:S13]  /*5a50*/  ISETP.GT.AND P0, PT, R0, 0x6, PT ;  /* 0x000000060000780c */ /* 0x000fda0003f04270 */
[----:B------:R-:W-:Y:S05]  /*5a60*/  @P0 BRA `(.L_x_3181) ;  /* 0x0000000000240947 */ /* 0x000fea0003800000 */
[----:B------:R-:W-:-:S13]  /*5a70*/  ISETP.NE.AND P0, PT, R0, 0x5, PT ;  /* 0x000000050000780c */ /* 0x000fda0003f05270 */
[----:B------:R-:W-:Y:S05]  /*5a80*/  @!P0 BRA `(.L_x_3182) ;  /* 0x0000000000148947 */ /* 0x000fea0003800000 */
[----:B------:R-:W-:-:S13]  /*5a90*/  ISETP.NE.AND P0, PT, R0, 0x6, PT ;  /* 0x000000060000780c */ /* 0x000fda0003f05270 */
[----:B------:R-:W-:Y:S05]  /*5aa0*/  @P0 BRA `(.L_x_3177) ;  /* 0x0000000800280947 */ /* 0x000fea0003800000 */
[----:B------:R-:W-:-:S05]  /*5ab0*/  HADD2.F32 R25, -RZ, R25.H0_H0 ;  /* 0x20000019ff197230 */ /* 0x000fca0000004100 */
[----:B------:R0:W-:Y:S01]  /*5ac0*/  STG.E desc[UR36][R2.64], R25 ;  /* 0x0000001902007986 */ /* 0x0001e2000c101924 */
[----:B------:R-:W-:Y:S05]  /*5ad0*/  BRA `(.L_x_3178) ;  /* 0x0000000c00007947 */ /* 0x000fea0003800000 */
.L_x_3182:
[----:B------:R0:W-:Y:S01]  /*5ae0*/  STG.E.U16 desc[UR36][R2.64], R25 ;  /* 0x0000001902007986 */ /* 0x0001e2000c101524 */
[----:B------:R-:W-:Y:S05]  /*5af0*/  BRA `(.L_x_3178) ;  /* 0x0000000800f87947 */ /* 0x000fea0003800000 */
.L_x_3181:
[----:B------:R-:W-:-:S13]  /*5b00*/  ISETP.NE.AND P0, PT, R0, 0x7, PT ;  /* 0x000000070000780c */ /* 0x000fda0003f05270 */
[----:B------:R-:W-:Y:S05]  /*5b10*/  @!P0 BRA `(.L_x_3183) ;  /* 0x0000000000348947 */ /* 0x000fea0003800000 */
[----:B------:R-:W-:-:S13]  /*5b20*/  ISETP.NE.AND P0, PT, R0, 0x8, PT ;  /* 0x000000080000780c */ /* 0x000fda0003f05270 */
[----:B------:R-:W-:Y:S05]  /*5b30*/  @!P0 BRA `(.L_x_3184) ;  /* 0x0000000000188947 */ /* 0x000fea0003800000 */
[----:B------:R-:W-:-:S13]  /*5b40*/  ISETP.NE.AND P0, PT, R0, 0x9, PT ;  /* 0x000000090000780c */ /* 0x000fda0003f05270 */
[----:B------:R-:W-:Y:S05]  /*5b50*/  @P0 BRA `(.L_x_3177) ;  /* 0x0000000400fc0947 */ /* 0x000fea0003800000 */
[----:B------:R-:W-:Y:S02]  /*5b60*/  HADD2.F32 R4, -RZ, R25.H0_H0 ;  /* 0x20000019ff047230 */ /* 0x000fe40000004100 */
[----:B------:R-:W-:-:S05]  /*5b70*/  IMAD.MOV.U32 R5, RZ, RZ, RZ ;  /* 0x000000ffff057224 */ /* 0x000fca00078e00ff */
[----:B------:R0:W-:Y:S01]  /*5b80*/  STG.E.64 desc[UR36][R2.64], R4 ;  /* 0x0000000402007986 */ /* 0x0001e2000c101b24 */
[----:B------:R-:W-:Y:S05]  /*5b90*/  BRA `(.L_x_3178) ;  /* 0x0000000800d07947 */ /* 0x000fea0003800000 */
.L_x_3184:
[----:B------:R-:W-:-:S05]  /*5ba0*/  HADD2.F32 R0, -RZ, R25.H0_H0 ;  /* 0x20000019ff007230 */ /* 0x000fca0000004100 */
[----:B------:R-:W-:-:S04]  /*5bb0*/  F2FP.F16.F32.PACK_AB R0, RZ, R0 ;  /* 0x00000000ff00723e */ /* 0x000fc800000000ff */
[----:B------:R-:W-:-:S05]  /*5bc0*/  PRMT R0, R0, 0x5410, RZ ;  /* 0x0000541000007816 */ /* 0x000fca00000000ff */
[----:B------:R0:W-:Y:S01]  /*5bd0*/  STG.E desc[UR36][R2.64], R0 ;  /* 0x0000000002007986 */ /* 0x0001e2000c101924 */
[----:B------:R-:W-:Y:S05]  /*5be0*/  BRA `(.L_x_3178) ;  /* 0x0000000800bc7947 */ /* 0x000fea0003800000 */
.L_x_3183:
[----:B------:R-:W-:-:S05]  /*5bf0*/  HADD2.F32 R4, -RZ, R25.H0_H0 ;  /* 0x20000019ff047230 */ /* 0x000fca0000004100 */
[----:B------:R-:W-:-:S06]  /*5c00*/  FMUL.FTZ R4, R4, 1 ;  /* 0x3f80000004047820 */ /* 0x000fcc0000410000 */
[----:B------:R-:W0:Y:S02]  /*5c10*/  F2F.F64.F32 R4, R4 ;  /* 0x0000000400047310 */ /* 0x000e240000201800 */
[----:B0-----:R0:W-:Y:S01]  /*5c20*/  STG.E.64 desc[UR36][R2.64], R4 ;  /* 0x0000000402007986 */ /* 0x0011e2000c101b24 */
[----:B------:R-:W-:Y:S05]  /*5c30*/  BRA `(.L_x_3178) ;  /* 0x0000000800a87947 */ /* 0x000fea0003800000 */
.L_x_3173:
        /* <DEDUP_REMOVED lines=10> */
[----:B------:R-:W-:-:S06]  /*5ce0*/  HADD2.F32 R5, -RZ, R25.H0_H0 ;  /* 0x20000019ff057230 */ /* 0x000fcc0000004100 */
[----:B------:R-:W0:Y:S02]  /*5cf0*/  F2I.FTZ.U32.TRUNC.NTZ R5, R5 ;  /* 0x0000000500057305 */ /* 0x000e24000021f000 */
[----:B0-----:R0:W-:Y:S01]  /*5d00*/  STG.E.U16 desc[UR36][R2.64], R5 ;  /* 0x0000000502007986 */ /* 0x0011e2000c101524 */
[----:B------:R-:W-:Y:S05]  /*5d10*/  BRA `(.L_x_3178) ;  /* 0x0000000800707947 */ /* 0x000fea0003800000 */
.L_x_3188:
        /* <DEDUP_REMOVED lines=18> */
.L_x_3191:
[----:B------:R-:W-:-:S04]  /*5e40*/  SHF.R.U32.HI R5, RZ, 0x18, R5 ;  /* 0x00000018ff057819 */ /* 0x000fc80000011605 */
[----:B------:R-:W-:-:S07]  /*5e50*/  LOP3.LUT R0, R0, 0x80, R5, 0xf8, !PT ;  /* 0x0000008000007812 */ /* 0x000fce00078ef805 */
.L_x_3190:
[----:B------:R-:W-:Y:S05]  /*5e60*/  BSYNC.RECONVERGENT B0 ;  /* 0x0000000000007941 */ /* 0x000fea0003800200 */
.L_x_3189:
[----:B------:R0:W-:Y:S01]  /*5e70*/  STG.E.U8 desc[UR36][R2.64], R0 ;  /* 0x0000000002007986 */ /* 0x0001e2000c101124 */
[----:B------:R-:W-:Y:S05]  /*5e80*/  BRA `(.L_x_3178) ;  /* 0x0000000800147947 */ /* 0x000fea0003800000 */
.L_x_3187:
        /* <DEDUP_REMOVED lines=18> */
.L_x_3194:
[----:B------:R-:W-:-:S04]  /*5fb0*/  SHF.R.U32.HI R5, RZ, 0x18, R5 ;  /* 0x00000018ff057819 */ /* 0x000fc80000011605 */
[----:B------:R-:W-:-:S07]  /*5fc0*/  LOP3.LUT R0, R0, 0x80, R5, 0xf8, !PT ;  /* 0x0000008000007812 */ /* 0x000fce00078ef805 */
.L_x_3193:
[----:B------:R-:W-:Y:S05]  /*5fd0*/  BSYNC.RECONVERGENT B0 ;  /* 0x0000000000007941 */ /* 0x000fea0003800200 */
.L_x_3192:
[----:B------:R0:W-:Y:S01]  /*5fe0*/  STG.E.U8 desc[UR36][R2.64], R0 ;  /* 0x0000000002007986 */ /* 0x0001e2000c101124 */
[----:B------:R-:W-:Y:S05]  /*5ff0*/  BRA `(.L_x_3178) ;  /* 0x0000000400b87947 */ /* 0x000fea0003800000 */
.L_x_3186:
[----:B------:R-:W-:-:S13]  /*6000*/  ISETP.NE.AND P0, PT, R0, 0x1c, PT ;  /* 0x0000001c0000780c */ /* 0x000fda0003f05270 */
[----:B------:R-:W-:Y:S05]  /*6010*/  @!P0 BRA `(.L_x_3195) ;  /* 0x0000000000608947 */ /* 0x000fea0003800000 */
[----:B------:R-:W-:-:S13]  /*6020*/  ISETP.NE.AND P0, PT, R0, 0x1d, PT ;  /* 0x0000001d0000780c */ /* 0x000fda0003f05270 */
[----:B------:R-:W-:Y:S05]  /*6030*/  @!P0 BRA `(.L_x_3196) ;  /* 0x0000000000488947 */ /* 0x000fea0003800000 */
[----:B------:R-:W-:-:S13]  /*6040*/  ISETP.NE.AND P0, PT, R0, 0x2c, PT ;  /* 0x0000002c0000780c */ /* 0x000fda0003f05270 */
[----:B------:R-:W-:Y:S05]  /*6050*/  @P0 BRA `(.L_x_3177) ;  /* 0x0000000000bc0947 */ /* 0x000fea0003800000 */
[----:B------:R-:W-:Y:S02]  /*6060*/  HADD2.F32 R25, -RZ, R25.H0_H0 ;  /* 0x20000019ff197230 */ /* 0x000fe40000004100 */
        /* <DEDUP_REMOVED lines=15> */
.L_x_3196:
[----:B------:R-:W-:-:S06]  /*6160*/  HADD2.F32 R4, -RZ, R25.H0_H0 ;  /* 0x20000019ff047230 */ /* 0x000fcc0000004100 */
[----:B------:R-:W0:Y:S02]  /*6170*/  F2I.U64.TRUNC R4, R4 ;  /* 0x0000000400047311 */ /* 0x000e24000020d800 */
[----:B0-----:R0:W-:Y:S01]  /*6180*/  STG.E.64 desc[UR36][R2.64], R4 ;  /* 0x0000000402007986 */ /* 0x0011e2000c101b24 */
[----:B------:R-:W-:Y:S05]  /*6190*/  BRA `(.L_x_3178) ;  /* 0x0000000400507947 */ /* 0x000fea0003800000 */
.L_x_3195:
[----:B------:R-:W-:-:S06]  /*61a0*/  HADD2.F32 R25, -RZ, R25.H0_H0 ;  /* 0x20000019ff197230 */ /* 0x000fcc0000004100 */
[----:B------:R-:W0:Y:S02]  /*61b0*/  F2I.FTZ.U32.TRUNC.NTZ R25, R25 ;  /* 0x0000001900197305 */ /* 0x000e24000021f000 */
[----:B0-----:R0:W-:Y:S01]  /*61c0*/  STG.E desc[UR36][R2.64], R25 ;  /* 0x0000001902007986 */ /* 0x0011e2000c101924 */
[----:B------:R-:W-:Y:S05]  /*61d0*/  BRA `(.L_x_3178) ;  /* 0x0000000400407947 */ /* 0x000fea0003800000 */
.L_x_3185:
[----:B------:R-:W-:-:S13]  /*61e0*/  ISETP.GT.AND P0, PT, R0, 0xe, PT ;  /* 0x0000000e0000780c */ /* 0x000fda0003f04270 */
[----:B------:R-:W-:Y:S05]  /*61f0*/  @P0 BRA `(.L_x_3197) ;  /* 0x00000000003c0947 */ /* 0x000fea0003800000 */
[----:B------:R-:W-:-:S13]  /*6200*/  ISETP.NE.AND P0, PT, R0, 0xa, PT ;  /* 0x0000000a0000780c */ /* 0x000fda0003f05270 */
[----:B------:R-:W-:Y:S05]  /*6210*/  @!P0 BRA `(.L_x_3198) ;  /* 0x00000000001c8947 */ /* 0x000fea0003800000 */
[----:B------:R-:W-:-:S13]  /*6220*/  ISETP.NE.AND P0, PT, R0, 0xb, PT ;  /* 0x0000000b0000780c */ /* 0x000fda0003f05270 */
[----:B------:R-:W-:Y:S05]  /*6230*/  @P0 BRA `(.L_x_3177) ;  /* 0x0000000000440947 */ /* 0x000fea0003800000 */
[----:B------:R-:W-:-:S05]  /*6240*/  HADD2.F32 R25, -RZ, R25.H0_H0 ;  /* 0x20000019ff197230 */ /* 0x000fca0000004100 */
[----:B------:R-:W-:-:S04]  /*6250*/  FSETP.NEU.FTZ.AND P0, PT, R25, RZ, PT ;  /* 0x000000ff1900720b */ /* 0x000fc80003f1d000 */
[----:B------:R-:W-:-:S05]  /*6260*/  SEL R5, RZ, 0x1, !P0 ;  /* 0x00000001ff057807 */ /* 0x000fca0004000000 */
[----:B------:R1:W-:Y:S01]  /*6270*/  STG.E.U8 desc[UR36][R2.64], R5 ;  /* 0x0000000502007986 */ /* 0x0003e2000c101124 */
[----:B------:R-:W-:Y:S05]  /*6280*/  BRA `(.L_x_3178) ;  /* 0x0000000400147947 */ /* 0x000fea0003800000 */
.L_x_3198:
[----:B------:R-:W-:Y:S01]  /*6290*/  HADD2.F32 R25, -RZ, R25.H0_H0 ;  /* 0x20000019ff197230 */ /* 0x000fe20000004100 */
[----:B------:R-:W-:-:S04]  /*62a0*/  CS2R R6, SRZ ;  /* 0x0000000000067805 */ /* 0x000fc8000001ff00 */
[----:B------:R-:W-:-:S06]  /*62b0*/  FMUL.FTZ R4, R25, 1 ;  /* 0x3f80000019047820 */ /* 0x000fcc0000410000 */
[----:B------:R-:W0:Y:S02]  /*62c0*/  F2F.F64.F32 R4, R4 ;  /* 0x0000000400047310 */ /* 0x000e240000201800 */
[----:B0-----:R0:W-:Y:S01]  /*62d0*/  STG.E.128 desc[UR36][R2.64], R4 ;  /* 0x0000000402007986 */ /* 0x0011e2000c101d24 */
[----:B------:R-:W-:Y:S05]  /*62e0*/  BRA `(.L_x_3178) ;  /* 0x0000000000fc7947 */ /* 0x000fea0003800000 */
.L_x_3197:
[----:B------:R-:W-:-:S13]  /*62f0*/  ISETP.NE.AND P0, PT, R0, 0xf, PT ;  /* 0x0000000f0000780c */ /* 0x000fda0003f05270 */
[----:B------:R-:W-:Y:S05]  /*6300*/  @!P0 BRA `(.L_x_3199) ;  /* 0x0000000000e88947 */ /* 0x000fea0003800000 */
[----:B------:R-:W-:-:S13]  /*6310*/  ISETP.NE.AND P0, PT, R0, 0x17, PT ;  /* 0x000000170000780c */ /* 0x000fda0003f05270 */
[----:B------:R-:W-:Y:S05]  /*6320*/  @!P0 BRA `(.L_x_3200) ;  /* 0x0000000000908947 */ /* 0x000fea0003800000 */
[----:B------:R-:W-:-:S13]  /*6330*/  ISETP.NE.AND P0, PT, R0, 0x18, PT ;  /* 0x000000180000780c */ /* 0x000fda0003f05270 */
[----:B------:R-:W-:Y:S05]  /*6340*/  @!P0 BRA `(.L_x_3201) ;  /* 0x0000000000448947 */ /* 0x000fea0003800000 */
.L_x_3177:
        /* <DEDUP_REMOVED lines=16> */
.L_x_3202:
[----:B------:R-:W-:Y:S05]  /*6450*/  BRA `(.L_x_3178) ;  /* 0x0000000000a07947 */ /* 0x000fea0003800000 */
.L_x_3201:
        /* <DEDUP_REMOVED lines=13> */
.L_x_3204:
[----:B------:R-:W-:Y:S05]  /*6530*/  BSYNC.RECONVERGENT B0 ;  /* 0x0000000000007941 */ /* 0x000fea0003800200 */
.L_x_3203:
[----:B------:R-:W-:-:S05]  /*6540*/  LOP3.LUT R5, R0, 0x80, R5, 0xf8, !PT ;  /* 0x0000008000057812 */ /* 0x000fca00078ef805 */
[----:B------:R3:W-:Y:S01]  /*6550*/  STG.E.U8 desc[UR36][R2.64], R5 ;  /* 0x0000000502007986 */ /* 0x0007e2000c101124 */
[----:B------:R-:W-:Y:S05]  /*6560*/  BRA `(.L_x_3178) ;  /* 0x00000000005c7947 */ /* 0x000fea0003800000 */
.L_x_3200:
        /* <DEDUP_REMOVED lines=12> */
.L_x_3206:
[----:B------:R-:W-:Y:S01]  /*6630*/  IMAD.MOV.U32 R0, RZ, RZ, 0x7f ;  /* 0x0000007fff007424 */ /* 0x000fe200078e00ff */
[----:B------:R-:W-:-:S04]  /*6640*/  ISETP.GT.U32.AND P0, PT, R4, 0x7f800000, PT ;  /* 0x7f8000000400780c */ /* 0x000fc80003f04070 */
[----:B------:R-:W-:-:S09]  /*6650*/  SEL R0, R0, 0x7c, P0 ;  /* 0x0000007c00007807 */ /* 0x000fd20000000000 */
.L_x_3207:
[----:B------:R-:W-:Y:S05]  /*6660*/  BSYNC.RECONVERGENT B0 ;  /* 0x0000000000007941 */ /* 0x000fea0003800200 */
.L_x_3205:
[----:B------:R-:W-:-:S04]  /*6670*/  SHF.R.U32.HI R5, RZ, 0x18, R5 ;  /* 0x00000018ff057819 */ /* 0x000fc80000011605 */
[----:B------:R-:W-:-:S05]  /*6680*/  LOP3.LUT R5, R0, 0x80, R5, 0xf8, !PT ;  /* 0x0000008000057812 */ /* 0x000fca00078ef805 */
[----:B------:R2:W-:Y:S01]  /*6690*/  STG.E.U8 desc[UR36][R2.64], R5 ;  /* 0x0000000502007986 */ /* 0x0005e2000c101124 */
[----:B------:R-:W-:Y:S05]  /*66a0*/  BRA `(.L_x_3178) ;  /* 0x00000000000c7947 */ /* 0x000fea0003800000 */
.L_x_3199:
[----:B------:R-:W-:-:S05]  /*66b0*/  HADD2.F32 R0, -RZ, R25.H0_H0 ;  /* 0x20000019ff007230 */ /* 0x000fca0000004100 */
[----:B------:R-:W-:-:S05]  /*66c0*/  F2FP.BF16.F32.PACK_AB R0, RZ, R0 ;  /* 0x00000000ff00723e */ /* 0x000fca00000010ff */
[----:B------:R4:W-:Y:S02]  /*66d0*/  STG.E.U16 desc[UR36][R2.64], R0 ;  /* 0x0000000002007986 */ /* 0x0009e4000c101524 */
.L_x_3178:
        /* <DEDUP_REMOVED lines=21> */
[----:B------:R-:W-:-:S04]  /*6830*/  HADD2.F32 R24, -RZ, R24.H0_H0 ;  /* 0x20000018ff187230 */ /* 0x000fc80000004100 */
[----:B------:R-:W0:Y:S02]  /*6840*/  F2I.FTZ.TRUNC.NTZ R5, R24 ;  /* 0x0000001800057305 */ /* 0x000e24000021f100 */
[----:B0-----:R3:W-:Y:S01]  /*6850*/  STG.E.U8 desc[UR36][R2.64], R5 ;  /* 0x0000000502007986 */ /* 0x0017e2000c101124 */
[----:B------:R-:W-:Y:S05]  /*6860*/  BRA `(.L_x_3213) ;  /* 0x0000000c007c7947 */ /* 0x000fea0003800000 */
.L_x_3211:
[----:B------:R-:W-:-:S06]  /*6870*/  HADD2.F32 R5, -RZ, R24.H0_H0 ;  /* 0x20000018ff057230 */ /* 0x000fcc0000004100 */
[----:B------:R-:W0:Y:S02]  /*6880*/  F2I.S64.TRUNC R4, R5 ;  /* 0x0000000500047311 */ /* 0x000e24000020d900 */
[----:B0-----:R4:W-:Y:S01]  /*6890*/  STG.E.U8 desc[UR36][R2.64], R4 ;  /* 0x0000000402007986 */ /* 0x0019e2000c101124 */
[----:B------:R-:W-:Y:S05]  /*68a0*/  BRA `(.L_x_3213) ;  /* 0x0000000c006c7947 */ /* 0x000fea0003800000 */
.L_x_3210:
        /* <DEDUP_REMOVED lines=10> */
.L_x_3215:
[----:B------:R-:W-:-:S04]  /*6950*/  HADD2.F32 R24, -RZ, R24.H0_H0 ;  /* 0x20000018ff187230 */ /* 0x000fc80000004100 */
[----:B------:R-:W0:Y:S02]  /*6960*/  F2I.FTZ.TRUNC.NTZ R5, R24 ;  /* 0x0000001800057305 */ /* 0x000e24000021f100 */
[----:B0-----:R2:W-:Y:S01]  /*6970*/  STG.E desc[UR36][R2.64], R5 ;  /* 0x0000000502007986 */ /* 0x0015e2000c101924 */
[----:B------:R-:W-:Y:S05]  /*6980*/  BRA `(.L_x_3213) ;  /* 0x0000000c00347947 */ /* 0x000fea0003800000 */
.L_x_3214:
[----:B------:R-:W-:-:S04]  /*6990*/  HADD2.F32 R24, -RZ, R24.H0_H0 ;  /* 0x20000018ff187230 */ /* 0x000fc80000004100 */
[----:B------:R-:W0:Y:S02]  /*69a0*/  F2I.FTZ.TRUNC.NTZ R5, R24 ;  /* 0x0000001800057305 */ /* 0x000e24000021f100 */
[----:B0-----:R0:W-:Y:S01]  /*69b0*/  STG.E.U16 desc[UR36][R2.64], R5 ;  /* 0x0000000502007986 */ /* 0x0011e2000c101524 */
[----:B------:R-:W-:Y:S05]  /*69c0*/  BRA `(.L_x_3213) ;  /* 0x0000000c00247947 */ /* 0x000fea0003800000 */
.L_x_3209:
        /* <DEDUP_REMOVED lines=9> */
.L_x_3217:
[----:B------:R0:W-:Y:S01]  /*6a60*/  STG.E.U16 desc[UR36][R2.64], R24 ;  /* 0x0000001802007986 */ /* 0x0001e2000c101524 */
[----:B------:R-:W-:Y:S05]  /*6a70*/  BRA `(.L_x_3213) ;  /* 0x0000000800f87947 */ /* 0x000fea0003800000 */
.L_x_3216:
        /* <DEDUP_REMOVED lines=10> */
.L_x_3219:
[----:B------:R-:W-:-:S05]  /*6b20*/  HADD2.F32 R0, -RZ, R24.H0_H0 ;  /* 0x20000018ff007230 */ /* 0x000fca0000004100 */
[----:B------:R-:W-:-:S04]  /*6b30*/  F2FP.F16.F32.PACK_AB R0, RZ, R0 ;  /* 0x00000000ff00723e */ /* 0x000fc800000000ff */
[----:B------:R-:W-:-:S05]  /*6b40*/  PRMT R0, R0, 0x5410, RZ ;  /* 0x0000541000007816 */ /* 0x000fca00000000ff */
[----:B------:R0:W-:Y:S01]  /*6b50*/  STG.E desc[UR36][R2.64], R0 ;  /* 0x0000000002007986 */ /* 0x0001e2000c101924 */
[----:B------:R-:W-:Y:S05]  /*6b60*/  BRA `(.L_x_3213) ;  /* 0x0000000800bc7947 */ /* 0x000fea0003800000 */
.L_x_3218:
[----:B------:R-:W-:-:S05]  /*6b70*/  HADD2.F32 R4, -RZ, R24.H0_H0 ;  /* 0x20000018ff047230 */ /* 0x000fca0000004100 */
[----:B------:R-:W-:-:S06]  /*6b80*/  FMUL.FTZ R4, R4, 1 ;  /* 0x3f80000004047820 */ /* 0x000fcc0000410000 */
[----:B------:R-:W0:Y:S02]  /*6b90*/  F2F.F64.F32 R4, R4 ;  /* 0x0000000400047310 */ /* 0x000e240000201800 */
[----:B0-----:R0:W-:Y:S01]  /*6ba0*/  STG.E.64 desc[UR36][R2.64], R4 ;  /* 0x0000000402007986 */ /* 0x0011e2000c101b24 */
[----:B------:R-:W-:Y:S05]  /*6bb0*/  BRA `(.L_x_3213) ;  /* 0x0000000800a87947 */ /* 0x000fea0003800000 */
.L_x_3208:
        /* <DEDUP_REMOVED lines=14> */
.L_x_3223:
        /* <DEDUP_REMOVED lines=18> */
.L_x_3226:
[----:B------:R-:W-:-:S04]  /*6dc0*/  SHF.R.U32.HI R5, RZ, 0x18, R5 ;  /* 0x00000018ff057819 */ /* 0x000fc80000011605 */
[----:B------:R-:W-:-:S07]  /*6dd0*/  LOP3.LUT R0, R0, 0x80, R5, 0xf8, !PT ;  /* 0x0000008000007812 */ /* 0x000fce00078ef805 */
.L_x_3225:
[----:B------:R-:W-:Y:S05]  /*6de0*/  BSYNC.RECONVERGENT B0 ;  /* 0x0000000000007941 */ /* 0x000fea0003800200 */
.L_x_3224:
[----:B------:R0:W-:Y:S01]  /*6df0*/  STG.E.U8 desc[UR36][R2.64], R0 ;  /* 0x0000000002007986 */ /* 0x0001e2000c101124 */
[----:B------:R-:W-:Y:S05]  /*6e00*/  BRA `(.L_x_3213) ;  /* 0x0000000800147947 */ /* 0x000fea0003800000 */
.L_x_3222:
        /* <DEDUP_REMOVED lines=18> */
.L_x_3229:
[----:B------:R-:W-:-:S04]  /*6f30*/  SHF.R.U32.HI R5, RZ, 0x18, R5 ;  /* 0x00000018ff057819 */ /* 0x000fc80000011605 */
[----:B------:R-:W-:-:S07]  /*6f40*/  LOP3.LUT R0, R0, 0x80, R5, 0xf8, !PT ;  /* 0x0000008000007812 */ /* 0x000fce00078ef805 */
.L_x_3228:
[----:B------:R-:W-:Y:S05]  /*6f50*/  BSYNC.RECONVERGENT B0 ;  /* 0x0000000000007941 */ /* 0x000fea0003800200 */
.L_x_3227:
[----:B------:R0:W-:Y:S01]  /*6f60*/  STG.E.U8 desc[UR36][R2.64], R0 ;  /* 0x0000000002007986 */ /* 0x0001e2000c101124 */
[----:B------:R-:W-:Y:S05]  /*6f70*/  BRA `(.L_x_3213) ;  /* 0x0000000400b87947 */ /* 0x000fea0003800000 */
.L_x_3221:
[----:B------:R-:W-:-:S13]  /*6f80*/  ISETP.NE.AND P0, PT, R0, 0x1c, PT ;  /* 0x0000001c0000780c */ /* 0x000fda0003f05270 */
[----:B------:R-:W-:Y:S05]  /*6f90*/  @!P0 BRA `(.L_x_3230) ;  /* 0x0000000000608947 */ /* 0x000fea0003800000 */
[----:B------:R-:W-:-:S13]  /*6fa0*/  ISETP.NE.AND P0, PT, R0, 0x1d, PT ;  /* 0x0000001d0000780c */ /* 0x000fda0003f05270 */
[----:B------:R-:W-:Y:S05]  /*6fb0*/  @!P0 BRA `(.L_x_3231) ;  /* 0x0000000000488947 */ /* 0x000fea0003800000 */
[----:B------:R-:W-:-:S13]  /*6fc0*/  ISETP.NE.AND P0, PT, R0, 0x2c, PT ;  /* 0x0000002c0000780c */ /* 0x000fda0003f05270 */
[----:B------:R-:W-:Y:S05]  /*6fd0*/  @P0 BRA `(.L_x_3212) ;  /* 0x0000000000bc0947 */ /* 0x000fea0003800000 */
        /* <DEDUP_REMOVED lines=16> */
.L_x_3231:
[----:B------:R-:W-:-:S06]  /*70e0*/  HADD2.F32 R4, -RZ, R24.H0_H0 ;  /* 0x20000018ff047230 */ /* 0x000fcc0000004100 */
[----:B------:R-:W0:Y:S02]  /*70f0*/  F2I.U64.TRUNC R4, R4 ;  /* 0x0000000400047311 */ /* 0x000e24000020d800 */
[----:B0-----:R0:W-:Y:S01]  /*7100*/  STG.E.64 desc[UR36][R2.64], R4 ;  /* 0x0000000402007986 */ /* 0x0011e2000c101b24 */
[----:B------:R-:W-:Y:S05]  /*7110*/  BRA `(.L_x_3213) ;  /* 0x0000000400507947 */ /* 0x000fea0003800000 */
.L_x_3230:
[----:B------:R-:W-:-:S04]  /*7120*/  HADD2.F32 R24, -RZ, R24.H0_H0 ;  /* 0x20000018ff187230 */ /* 0x000fc80000004100 */
[----:B------:R-:W0:Y:S02]  /*7130*/  F2I.FTZ.U32.TRUNC.NTZ R5, R24 ;  /* 0x0000001800057305 */ /* 0x000e24000021f000 */
[----:B0-----:R0:W-:Y:S01]  /*7140*/  STG.E desc[UR36][R2.64], R5 ;  /* 0x0000000502007986 */ /* 0x0011e2000c101924 */
[----:B------:R-:W-:Y:S05]  /*7150*/  BRA `(.L_x_3213) ;  /* 0x0000000400407947 */ /* 0x000fea0003800000 */
.L_x_3220:
        /* <DEDUP_REMOVED lines=11> */
.L_x_3233:
[----:B------:R-:W-:Y:S01]  /*7210*/  HADD2.F32 R24, -RZ, R24.H0_H0 ;  /* 0x20000018ff187230 */ /* 0x000fe20000004100 */
[----:B------:R-:W-:-:S04]  /*7220*/  CS2R R6, SRZ ;  /* 0x0000000000067805 */ /* 0x000fc8000001ff00 */
[----:B------:R-:W-:-:S06]  /*7230*/  FMUL.FTZ R4, R24, 1 ;  /* 0x3f80000018047820 */ /* 0x000fcc0000410000 */
[----:B------:R-:W0:Y:S02]  /*7240*/  F2F.F64.F32 R4, R4 ;  /* 0x0000000400047310 */ /* 0x000e240000201800 */
[----:B0-----:R0:W-:Y:S01]  /*7250*/  STG.E.128 desc[UR36][R2.64], R4 ;  /* 0x0000000402007986 */ /* 0x0011e2000c101d24 */
[----:B------:R-:W-:Y:S05]  /*7260*/  BRA `(.L_x_3213) ;  /* 0x0000000000fc7947 */ /* 0x000fea0003800000 */
.L_x_3232:
[----:B------:R-:W-:-:S13]  /*7270*/  ISETP.NE.AND P0, PT, R0, 0xf, PT ;  /* 0x0000000f0000780c */ /* 0x000fda0003f05270 */
[----:B------:R-:W-:Y:S05]  /*7280*/  @!P0 BRA `(.L_x_3234) ;  /* 0x0000000000e88947 */ /* 0x000fea0003800000 */
[----:B------:R-:W-:-:S13]  /*7290*/  ISETP.NE.AND P0, PT, R0, 0x17, PT ;  /* 0x000000170000780c */ /* 0x000fda0003f05270 */
[----:B------:R-:W-:Y:S05]  /*72a0*/  @!P0 BRA `(.L_x_3235) ;  /* 0x0000000000908947 */ /* 0x000fea0003800000 */
[----:B------:R-:W-:-:S13]  /*72b0*/  ISETP.NE.AND P0, PT, R0, 0x18, PT ;  /* 0x000000180000780c */ /* 0x000fda0003f05270 */
[----:B------:R-:W-:Y:S05]  /*72c0*/  @!P0 BRA `(.L_x_3236) ;  /* 0x0000000000448947 */ /* 0x000fea0003800000 */
.L_x_3212:
        /* <DEDUP_REMOVED lines=16> */
.L_x_3237:
[----:B------:R-:W-:Y:S05]  /*73d0*/  BRA `(.L_x_3213) ;  /* 0x0000000000a07947 */ /* 0x000fea0003800000 */
.L_x_3236:
        /* <DEDUP_REMOVED lines=13> */
.L_x_3239:
[----:B------:R-:W-:Y:S05]  /*74b0*/  BSYNC.RECONVERGENT B0 ;  /* 0x0000000000007941 */ /* 0x000fea0003800200 */
.L_x_3238:
[----:B------:R-:W-:-:S05]  /*74c0*/  LOP3.LUT R5, R0, 0x80, R5, 0xf8, !PT ;  /* 0x0000008000057812 */ /* 0x000fca00078ef805 */
[----:B------:R0:W-:Y:S01]  /*74d0*/  STG.E.U8 desc[UR36][R2.64], R5 ;  /* 0x0000000502007986 */ /* 0x0001e2000c101124 */
[----:B------:R-:W-:Y:S05]  /*74e0*/  BRA `(.L_x_3213) ;  /* 0x00000000005c7947 */ /* 0x000fea0003800000 */
.L_x_3235:
        /* <DEDUP_REMOVED lines=12> */
.L_x_3241:
[----:B------:R-:W-:Y:S01]  /*75b0*/  IMAD.MOV.U32 R0, RZ, RZ, 0x7f ;  /* 0x0000007fff007424 */ /* 0x000fe200078e00ff */
[----:B------:R-:W-:-:S04]  /*75c0*/  ISETP.GT.U32.AND P0, PT, R4, 0x7f800000, PT ;  /* 0x7f8000000400780c */ /* 0x000fc80003f04070 */
[----:B------:R-:W-:-:S09]  /*75d0*/  SEL R0, R0, 0x7c, P0 ;  /* 0x0000007c00007807 */ /* 0x000fd20000000000 */
.L_x_3242:
[----:B------:R-:W-:Y:S05]  /*75e0*/  BSYNC.RECONVERGENT B0 ;  /* 0x0000000000007941 */ /* 0x000fea0003800200 */
.L_x_3240:
[----:B------:R-:W-:-:S04]  /*75f0*/  SHF.R.U32.HI R5, RZ, 0x18, R5 ;  /* 0x00000018ff057819 */ /* 0x000fc80000011605 */
[----:B------:R-:W-:-:S05]  /*7600*/  LOP3.LUT R5, R0, 0x80, R5, 0xf8, !PT ;  /* 0x0000008000057812 */ /* 0x000fca00078ef805 */
[----:B------:R0:W-:Y:S01]  /*7610*/  STG.E.U8 desc[UR36][R2.64], R5 ;  /* 0x0000000502007986 */ /* 0x0001e2000c101124 */
[----:B------:R-:W-:Y:S05]  /*7620*/  BRA `(.L_x_3213) ;  /* 0x00000000000c7947 */ /* 0x000fea0003800000 */
.L_x_3234:
[----:B------:R-:W-:-:S05]  /*7630*/  HADD2.F32 R0, -RZ, R24.H0_H0 ;  /* 0x20000018ff007230 */ /* 0x000fca0000004100 */
[----:B------:R-:W-:-:S05]  /*7640*/  F2FP.BF16.F32.PACK_AB R0, RZ, R0 ;  /* 0x00000000ff00723e */ /* 0x000fca00000010ff */
[----:B------:R0:W-:Y:S02]  /*7650*/  STG.E.U16 desc[UR36][R2.64], R0 ;  /* 0x0000000002007986 */ /* 0x0001e4000c101524 */
.L_x_3213:
[----:B------:R-:W-:-:S07]  /*7660*/  VIADD R19, R19, 0x80 ;  /* 0x0000008013137836 */ /* 0x000fce0000000000 */
.L_x_3172:
[----:B------:R-:W-:Y:S05]  /*7670*/  BSYNC.RECONVERGENT B6 ;  /* 0x0000000000067941 */ /* 0x000fea0003800200 */
.L_x_3171:
[----:B------:R-:W-:-:S13]  /*7680*/  ISETP.GE.AND P0, PT, R19, R17, PT ;  /* 0x000000111300720c */ /* 0x000fda0003f06270 */
[----:B------:R-:W-:Y:S05]  /*7690*/  @P0 EXIT ;  /* 0x000000000000094d */ /* 0x000fea0003800000 */
[----:B01234-:R-:W0:Y:S01]  /*76a0*/  LDC.64 R2, c[0x0][0x390] ;  /* 0x0000e400ff027b82 */ /* 0x01fe220000000a00 */
[----:B------:R-:W1:Y:S01]  /*76b0*/  LDCU UR4, c[0x0][0x3b0] ;  /* 0x00007600ff0477ac */ /* 0x000e620008000800 */
[----:B------:R-:W-:Y:S01]  /*76c0*/  PRMT R0, R16, 0x9910, RZ ;  /* 0x0000991010007816 */ /* 0x000fe200000000ff */
        /* <DEDUP_REMOVED lines=16> */
[----:B0-----:R-:W-:Y:S01]  /*77d0*/  STG.E.U8 desc[UR36][R2.64], R23 ;  /* 0x0000001702007986 */ /* 0x001fe2000c101124 */
[----:B------:R-:W-:Y:S05]  /*77e0*/  EXIT ;  /* 0x000000000000794d */ /* 0x000fea0003800000 */
.L_x_3246:
[----:B------:R-:W-:-:S06]  /*77f0*/  HADD2.F32 R5, -RZ, R23.H0_H0 ;  /* 0x20000017ff057230 */ /* 0x000fcc0000004100 */
[----:B------:R-:W0:Y:S02]  /*7800*/  F2I.S64.TRUNC R4, R5 ;  /* 0x0000000500047311 */ /* 0x000e24000020d900 */
[----:B0-----:R-:W-:Y:S01]  /*7810*/  STG.E.U8 desc[UR36][R2.64], R4 ;  /* 0x0000000402007986 */ /* 0x001fe2000c101124 */
[----:B------:R-:W-:Y:S05]  /*7820*/  EXIT ;  /* 0x000000000000794d */ /* 0x000fea0003800000 */
.L_x_3245:
        /* <DEDUP_REMOVED lines=8> */
[----:B0-----:R-:W-:Y:S01]  /*78b0*/  STG.E.64 desc[UR36][R2.64], R4 ;  /* 0x0000000402007986 */ /* 0x001fe2000c101b24 */
[----:B------:R-:W-:Y:S05]  /*78c0*/  EXIT ;  /* 0x000000000000794d */ /* 0x000fea0003800000 */
.L_x_3249:
[----:B------:R-:W-:-:S06]  /*78d0*/  HADD2.F32 R23, -RZ, R23.H0_H0 ;  /* 0x20000017ff177230 */ /* 0x000fcc0000004100 */
[----:B------:R-:W0:Y:S02]  /*78e0*/  F2I.FTZ.TRUNC.NTZ R23, R23 ;  /* 0x0000001700177305 */ /* 0x000e24000021f100 */
[----:B0-----:R-:W-:Y:S01]  /*78f0*/  STG.E desc[UR36][R2.64], R23 ;  /* 0x0000001702007986 */ /* 0x001fe2000c101924 */
[----:B------:R-:W-:Y:S05]  /*7900*/  EXIT ;  /* 0x000000000000794d */ /* 0x000fea0003800000 */
.L_x_3248:
[----:B------:R-:W-:-:S06]  /*7910*/  HADD2.F32 R23, -RZ, R23.H0_H0 ;  /* 0x20000017ff177230 */ /* 0x000fcc0000004100 */
[----:B------:R-:W0:Y:S02]  /*7920*/  F2I.FTZ.TRUNC.NTZ R23, R23 ;  /* 0x0000001700177305 */ /* 0x000e24000021f100 */
[----:B0-----:R-:W-:Y:S01]  /*7930*/  STG.E.U16 desc[UR36][R2.64], R23 ;  /* 0x0000001702007986 */ /* 0x001fe2000c101524 */
[----:B------:R-:W-:Y:S05]  /*7940*/  EXIT ;  /* 0x000000000000794d */ /* 0x000fea0003800000 */
.L_x_3244:
[----:B------:R-:W-:-:S13]  /*7950*/  ISETP.GT.AND P0, PT, R0, 0x6, PT ;  /* 0x000000060000780c */ /* 0x000fda0003f04270 */
[----:B------:R-:W-:Y:S05]  /*7960*/  @P0 BRA `(.L_x_3250) ;  /* 0x0000000000240947 */ /* 0x000fea0003800000 */
[----:B------:R-:W-:-:S13]  /*7970*/  ISETP.NE.AND P0, PT, R0, 0x5, PT ;  /* 0x000000050000780c */ /* 0x000fda0003f05270 */
[----:B------:R-:W-:Y:S05]  /*7980*/  @!P0 BRA `(.L_x_3251) ;  /* 0x0000000000148947 */ /* 0x000fea0003800000 */
[----:B------:R-:W-:-:S13]  /*7990*/  ISETP.NE.AND P0, PT, R0, 0x6, PT ;  /* 0x000000060000780c */ /* 0x000fda0003f05270 */
[----:B------:R-:W-:Y:S05]  /*79a0*/  @P0 BRA `(.L_x_3247) ;  /* 0x0000000800280947 */ /* 0x000fea0003800000 */
[----:B------:R-:W-:-:S05]  /*79b0*/  HADD2.F32 R23, -RZ, R23.H0_H0 ;  /* 0x20000017ff177230 */ /* 0x000fca0000004100 */
[----:B------:R-:W-:Y:S01]  /*79c0*/  STG.E desc[UR36][R2.64], R23 ;  /* 0x0000001702007986 */ /* 0x000fe2000c101924 */
[----:B------:R-:W-:Y:S05]  /*79d0*/  EXIT ;  /* 0x000000000000794d */ /* 0x000fea0003800000 */
.L_x_3251:
[----:B------:R-:W-:Y:S01]  /*79e0*/  STG.E.U16 desc[UR36][R2.64], R23 ;  /* 0x0000001702007986 */ /* 0x000fe2000c101524 */
[----:B------:R-:W-:Y:S05]  /*79f0*/  EXIT ;  /* 0x000000000000794d */ /* 0x000fea0003800000 */
.L_x_3250:
        /* <DEDUP_REMOVED lines=8> */
[----:B------:R-:W-:Y:S01]  /*7a80*/  STG.E.64 desc[UR36][R2.64], R4 ;  /* 0x0000000402007986 */ /* 0x000fe2000c101b24 */
[----:B------:R-:W-:Y:S05]  /*7a90*/  EXIT ;  /* 0x000000000000794d */ /* 0x000fea0003800000 */
.L_x_3253:
[----:B------:R-:W-:-:S05]  /*7aa0*/  HADD2.F32 R0, -RZ, R23.H0_H0 ;  /* 0x20000017ff007230 */ /* 0x000fca0000004100 */
[----:B------:R-:W-:-:S04]  /*7ab0*/  F2FP.F16.F32.PACK_AB R0, RZ, R0 ;  /* 0x00000000ff00723e */ /* 0x000fc800000000ff */
[----:B------:R-:W-:-:S05]  /*7ac0*/  PRMT R0, R0, 0x5410, RZ ;  /* 0x0000541000007816 */ /* 0x000fca00000000ff */
[----:B------:R-:W-:Y:S01]  /*7ad0*/  STG.E desc[UR36][R2.64], R0 ;  /* 0x0000000002007986 */ /* 0x000fe2000c101924 */
[----:B------:R-:W-:Y:S05]  /*7ae0*/  EXIT ;  /* 0x000000000000794d */ /* 0x000fea0003800000 */
.L_x_3252:
[----:B------:R-:W-:-:S05]  /*7af0*/  HADD2.F32 R4, -RZ, R23.H0_H0 ;  /* 0x20000017ff047230 */ /* 0x000fca0000004100 */
[----:B------:R-:W-:-:S06]  /*7b00*/  FMUL.FTZ R4, R4, 1 ;  /* 0x3f80000004047820 */ /* 0x000fcc0000410000 */
[----:B------:R-:W0:Y:S02]  /*7b10*/  F2F.F64.F32 R4, R4 ;  /* 0x0000000400047310 */ /* 0x000e240000201800 */
[----:B0-----:R-:W-:Y:S01]  /*7b20*/  STG.E.64 desc[UR36][R2.64], R4 ;  /* 0x0000000402007986 */ /* 0x001fe2000c101b24 */
[----:B------:R-:W-:Y:S05]  /*7b30*/  EXIT ;  /* 0x000000000000794d */ /* 0x000fea0003800000 */
.L_x_3243:
        /* <DEDUP_REMOVED lines=12> */
[----:B0-----:R-:W-:Y:S01]  /*7c00*/  STG.E.U16 desc[UR36][R2.64], R5 ;  /* 0x0000000502007986 */ /* 0x001fe2000c101524 */
[----:B------:R-:W-:Y:S05]  /*7c10*/  EXIT ;  /* 0x000000000000794d */ /* 0x000fea0003800000 */
.L_x_3257:
        /* <DEDUP_REMOVED lines=18> */
.L_x_3260:
[----:B------:R-:W-:-:S04]  /*7d40*/  SHF.R.U32.HI R5, RZ, 0x18, R5 ;  /* 0x00000018ff057819 */ /* 0x000fc80000011605 */
[----:B------:R-:W-:-:S07]  /*7d50*/  LOP3.LUT R0, R0, 0x80, R5, 0xf8, !PT ;  /* 0x0000008000007812 */ /* 0x000fce00078ef805 */
.L_x_3259:
[----:B------:R-:W-:Y:S05]  /*7d60*/  BSYNC.RECONVERGENT B0 ;  /* 0x0000000000007941 */ /* 0x000fea0003800200 */
.L_x_3258:
[----:B------:R-:W-:Y:S01]  /*7d70*/  STG.E.U8 desc[UR36][R2.64], R0 ;  /* 0x0000000002007986 */ /* 0x000fe2000c101124 */
[----:B------:R-:W-:Y:S05]  /*7d80*/  EXIT ;  /* 0x000000000000794d */ /* 0x000fea0003800000 */
.L_x_3256:
        /* <DEDUP_REMOVED lines=18> */
.L_x_3263:
[----:B------:R-:W-:-:S04]  /*7eb0*/  SHF.R.U32.HI R5, RZ, 0x18, R5 ;  /* 0x00000018ff057819 */ /* 0x000fc80000011605 */
[----:B------:R-:W-:-:S07]  /*7ec0*/  LOP3.LUT R0, R0, 0x80, R5, 0xf8, !PT ;  /* 0x0000008000007812 */ /* 0x000fce00078ef805 */
.L_x_3262:
[----:B------:R-:W-:Y:S05]  /*7ed0*/  BSYNC.RECONVERGENT B0 ;  /* 0x0000000000007941 */ /* 0x000fea0003800200 */
.L_x_3261:
[----:B------:R-:W-:Y:S01]  /*7ee0*/  STG.E.U8 desc[UR36][R2.64], R0 ;  /* 0x0000000002007986 */ /* 0x000fe2000c101124 */
[----:B------:R-:W-:Y:S05]  /*7ef0*/  EXIT ;  /* 0x000000000000794d */ /* 0x000fea0003800000 */
.L_x_3255:
        /* <DEDUP_REMOVED lines=22> */
.L_x_3265:
[----:B------:R-:W-:-:S06]  /*8060*/  HADD2.F32 R4, -RZ, R23.H0_H0 ;  /* 0x20000017ff047230 */ /* 0x000fcc0000004100 */
[----:B------:R-:W0:Y:S02]  /*8070*/  F2I.U64.TRUNC R4, R4 ;  /* 0x0000000400047311 */ /* 0x000e24000020d800 */
[----:B0-----:R-:W-:Y:S01]  /*8080*/  STG.E.64 desc[UR36][R2.64], R4 ;  /* 0x0000000402007986 */ /* 0x001fe2000c101b24 */
[----:B------:R-:W-:Y:S05]  /*8090*/  EXIT ;  /* 0x000000000000794d */ /* 0x000fea0003800000 */
.L_x_3264:
[----:B------:R-:W-:-:S06]  /*80a0*/  HADD2.F32 R23, -RZ, R23.H0_H0 ;  /* 0x20000017ff177230 */ /* 0x000fcc0000004100 */
[----:B------:R-:W0:Y:S02]  /*80b0*/  F2I.FTZ.U32.TRUNC.NTZ R23, R23 ;  /* 0x0000001700177305 */ /* 0x000e24000021f000 */
[----:B0-----:R-:W-:Y:S01]  /*80c0*/  STG.E desc[UR36][R2.64], R23 ;  /* 0x0000001702007986 */ /* 0x001fe2000c101924 */
[----:B------:R-:W-:Y:S05]  /*80d0*/  EXIT ;  /* 0x000000000000794d */ /* 0x000fea0003800000 */
.L_x_3254:
        /* <DEDUP_REMOVED lines=9> */
[----:B------:R-:W-:Y:S01]  /*8170*/  STG.E.U8 desc[UR36][R2.64], R5 ;  /* 0x0000000502007986 */ /* 0x000fe2000c101124 */
[----:B------:R-:W-:Y:S05]  /*8180*/  EXIT ;  /* 0x000000000000794d */ /* 0x000fea0003800000 */
.L_x_3267:
[----:B------:R-:W-:Y:S01]  /*8190*/  HADD2.F32 R23, -RZ, R23.H0_H0 ;  /* 0x20000017ff177230 */ /* 0x000fe20000004100 */
[----:B------:R-:W-:-:S04]  /*81a0*/  CS2R R6, SRZ ;  /* 0x0000000000067805 */ /* 0x000fc8000001ff00 */
[----:B------:R-:W-:-:S06]  /*81b0*/  FMUL.FTZ R4, R23, 1 ;  /* 0x3f80000017047820 */ /* 0x000fcc0000410000 */
[----:B------:R-:W0:Y:S02]  /*81c0*/  F2F.F64.F32 R4, R4 ;  /* 0x0000000400047310 */ /* 0x000e240000201800 */
[----:B0-----:R-:W-:Y:S01]  /*81d0*/  STG.E.128 desc[UR36][R2.64], R4 ;  /* 0x0000000402007986 */ /* 0x001fe2000c101d24 */
[----:B------:R-:W-:Y:S05]  /*81e0*/  EXIT ;  /* 0x000000000000794d */ /* 0x000fea0003800000 */
.L_x_3266:
[----:B------:R-:W-:-:S13]  /*81f0*/  ISETP.NE.AND P0, PT, R0, 0xf, PT ;  /* 0x0000000f0000780c */ /* 0x000fda0003f05270 */
[----:B------:R-:W-:Y:S05]  /*8200*/  @!P0 BRA `(.L_x_3268) ;  /* 0x0000000000e88947 */ /* 0x000fea0003800000 */
[----:B------:R-:W-:-:S13]  /*8210*/  ISETP.NE.AND P0, PT, R0, 0x17, PT ;  /* 0x000000170000780c */ /* 0x000fda0003f05270 */
[----:B------:R-:W-:Y:S05]  /*8220*/  @!P0 BRA `(.L_x_3269) ;  /* 0x0000000000908947 */ /* 0x000fea0003800000 */
[----:B------:R-:W-:-:S13]  /*8230*/  ISETP.NE.AND P0, PT, R0, 0x18, PT ;  /* 0x000000180000780c */ /* 0x000fda0003f05270 */
[----:B------:R-:W-:Y:S05]  /*8240*/  @!P0 BRA `(.L_x_3270) ;  /* 0x0000000000448947 */ /* 0x000fea0003800000 */
.L_x_3247:
        /* <DEDUP_REMOVED lines=16> */
.L_x_3271:
[----:B------:R-:W-:Y:S05]  /*8350*/  EXIT ;  /* 0x000000000000794d */ /* 0x000fea0003800000 */
.L_x_3270:
        /* <DEDUP_REMOVED lines=13> */
.L_x_3273:
[----:B------:R-:W-:Y:S05]  /*8430*/  BSYNC.RECONVERGENT B0 ;  /* 0x0000000000007941 */ /* 0x000fea0003800200 */
.L_x_3272:
[----:B------:R-:W-:-:S05]  /*8440*/  LOP3.LUT R5, R0, 0x80, R5, 0xf8, !PT ;  /* 0x0000008000057812 */ /* 0x000fca00078ef805 */
[----:B------:R-:W-:Y:S01]  /*8450*/  STG.E.U8 desc[UR36][R2.64], R5 ;  /* 0x0000000502007986 */ /* 0x000fe2000c101124 */
[----:B------:R-:W-:Y:S05]  /*8460*/  EXIT ;  /* 0x000000000000794d */ /* 0x000fea0003800000 */
.L_x_3269:
        /* <DEDUP_REMOVED lines=12> */
.L_x_3275:
[----:B------:R-:W-:Y:S01]  /*8530*/  IMAD.MOV.U32 R0, RZ, RZ, 0x7f ;  /* 0x0000007fff007424 */ /* 0x000fe200078e00ff */
[----:B------:R-:W-:-:S04]  /*8540*/  ISETP.GT.U32.AND P0, PT, R4, 0x7f800000, PT ;  /* 0x7f8000000400780c */ /* 0x000fc80003f04070 */
[----:B------:R-:W-:-:S09]  /*8550*/  SEL R0, R0, 0x7c, P0 ;  /* 0x0000007c00007807 */ /* 0x000fd20000000000 */
.L_x_3276:
[----:B------:R-:W-:Y:S05]  /*8560*/  BSYNC.RECONVERGENT B0 ;  /* 0x0000000000007941 */ /* 0x000fea0003800200 */
.L_x_3274:
[----:B------:R-:W-:-:S04]  /*8570*/  SHF.R.U32.HI R5, RZ, 0x18, R5 ;  /* 0x00000018ff057819 */ /* 0x000fc80000011605 */
[----:B------:R-:W-:-:S05]  /*8580*/  LOP3.LUT R5, R0, 0x80, R5, 0xf8, !PT ;  /* 0x0000008000057812 */ /* 0x000fca00078ef805 */
[----:B------:R-:W-:Y:S01]  /*8590*/  STG.E.U8 desc[UR36][R2.64], R5 ;  /* 0x0000000502007986 */ /* 0x000fe2000c101124 */
[----:B------:R-:W-:Y:S05]  /*85a0*/  EXIT ;  /* 0x000000000000794d */ /* 0x000fea0003800000 */
.L_x_3268:
[----:B------:R-:W-:-:S05]  /*85b0*/  HADD2.F32 R0, -RZ, R23.H0_H0 ;  /* 0x20000017ff007230 */ /* 0x000fca0000004100 */
[----:B------:R-:W-:-:S05]  /*85c0*/  F2FP.BF16.F32.PACK_AB R0, RZ, R0 ;  /* 0x00000000ff00723e */ /* 0x000fca00000010ff */
[----:B------:R-:W-:Y:S01]  /*85d0*/  STG.E.U16 desc[UR36][R2.64], R0 ;  /* 0x0000000002007986 */ /* 0x000fe2000c101524 */
[----:B------:R-:W-:Y:S05]  /*85e0*/  EXIT ;  /* 0x000000000000794d */ /* 0x000fea0003800000 */
.L_x_3277:
        /* <DEDUP_REMOVED lines=9> */
.L_x_16964:


//--------------------- .text._ZN2at6native18elementwise_kernelILi128ELi4EZNS0_22gpu_kernel_impl_nocastINS0_13AUnaryFunctorIN3c104HalfES5_S5_NS0_15binary_internal10MulFunctorIfEEEEEEvRNS_18TensorIteratorBaseERKT_EUliE_EEviT1_ --------------------------
	.section	.text._ZN2at6native18elementwise_kernelILi128ELi4EZNS0_22gpu_kernel_impl_nocastINS0_13AUnaryFunctorIN3c104HalfES5_S5_NS0_15binary_internal10MulFunctorIfEEEEEEvRNS_18TensorIteratorBaseERKT_EUliE_EEviT1_,"ax",@progbits
	.align	128
        .global         _ZN2at6native18elementwise_kernelILi128ELi4EZNS0_22gpu_kernel_impl_nocastINS0_13AUnaryFunctorIN3c104HalfES5_S5_NS0_15binary_internal10MulFunctorIfEEEEEEvRNS_18TensorIteratorBaseERKT_EUliE_EEviT1_
        .type           _ZN2at6native18elementwise_kernelILi128ELi4EZNS0_22gpu_kernel_impl_nocastINS0_13AUnaryFunctorIN3c104HalfES5_S5_NS0_15binary_internal10MulFunctorIfEEEEEEvRNS_18TensorIteratorBaseERKT_EUliE_EEviT1_,@function
        .size           _ZN2at6native18elementwise_kernelILi128ELi4EZNS0_22gpu_kernel_impl_nocastINS0_13AUnaryFunctorIN3c104HalfES5_S5_NS0_15binary_internal10MulFunctorIfEEEEEEvRNS_18TensorIteratorBaseERKT_EUliE_EEviT1_,(.L_x_16965 - _ZN2at6native18elementwise_kernelILi128ELi4EZNS0_22gpu_kernel_impl_nocastINS0_13AUnaryFunctorIN3c104HalfES5_S5_NS0_15binary_internal10MulFunctorIfEEEEEEvRNS_18TensorIteratorBaseERKT_EUliE_EEviT1_)
        .other          _ZN2at6native18elementwise_kernelILi128ELi4EZNS0_22gpu_kernel_impl_nocastINS0_13AUnaryFunctorIN3c104HalfES5_S5_NS0_15binary_internal10MulFunctorIfEEEEEEvRNS_18TensorIteratorBaseERKT_EUliE_EEviT1_,@"STO_CUDA_ENTRY STV_DEFAULT"
_ZN2at6native18elementwise_kernelILi128ELi4EZNS0_22gpu_kernel_impl_nocastINS0_13AUnaryFunctorIN3c104HalfES5_S5_NS0_15binary_internal10MulFunctorIfEEEEEEvRNS_18TensorIteratorBaseERKT_EUliE_EEviT1_:
.text._ZN2at6native18elementwise_kernelILi128ELi4EZNS0_22gpu_kernel_impl_nocastINS0_13AUnaryFunctorIN3c104HalfES5_S5_NS0_15binary_internal10MulFunctorIfEEEEEEvRNS_18TensorIteratorBaseERKT_EUliE_EEviT1_:
        /* <DEDUP_REMOVED lines=19> */
[----:B------:R-:W-:Y:S01]  /*0130*/  ISETP.GE.AND P0, PT, R3, UR4, PT ;  /* 0x0000000403007c0c */ /* 0x000fe2000bf06270 */
[----:B--2---:R-:W-:-:S05]  /*0140*/  HADD2.F32 R0, -RZ, R4.H0_H0 ;  /* 0x20000004ff007230 */ /* 0x004fca0000004100 */
[----:B-1----:R-:W-:-:S07]  /*0150*/  FMUL.FTZ R0, R0, UR5 ;  /* 0x0000000500007c20 */ /* 0x002fce0008410000 */
[----:B------:R-:W-:Y:S05]  /*0160*/  @P0 BREAK.RELIABLE B1 ;  /* 0x0000000000010942 */ /* 0x000fea0003800100 */
[----:B------:R-:W-:-:S05]  /*0170*/  F2FP.F16.F32.PACK_AB R0, RZ, R0 ;  /* 0x00000000ff00723e */ /* 0x000fca00000000ff */
[----:B0-----:R0:W-:Y:S01]  /*0180*/  STG.E.U16 desc[UR6][R6.64], R0 ;  /* 0x0000000006007986 */ /* 0x0011e2000c101506 */
[----:B------:R-:W-:Y:S05]  /*0190*/  @P0 BRA `(.L_x_3282) ;  /* 0x0000000000580947 */ /* 0x000fea0003800000 */
[----:B------:R-:W1:Y:S01]  /*01a0*/  LDC.64 R4, c[0x0][0x588] ;  /* 0x00016200ff047b82 */ /* 0x000e620000000a00 */
[----:B------:R-:W2:Y:S01]  /*01b0*/  LDCU UR5, c[0x0][0x594] ;  /* 0x0000b280ff0577ac */ /* 0x000ea20008000800 */
[----:B-1----:R-:W3:Y:S06]  /*01c0*/  LDG.E.U16 R4, desc[UR6][R4.64] ;  /* 0x0000000604047981 */ /* 0x002eec000c1e1500 */
[----:B0-----:R-:W0:Y:S01]  /*01d0*/  LDC.64 R6, c[0x0][0x580] ;  /* 0x00016000ff067b82 */ /* 0x001e220000000a00 */
[----:B------:R-:W-:Y:S01]  /*01e0*/  IADD3 R3, PT, PT, R3, 0x80, RZ ;  /* 0x0000008003037810 */ /* 0x000fe20007ffe0ff */
[----:B---3--:R-:W-:-:S05]  /*01f0*/  HADD2.F32 R0, -RZ, R4.H0_H0 ;  /* 0x20000004ff007230 */ /* 0x008fca0000004100 */
[----:B--2---:R-:W-:-:S05]  /*0200*/  FMUL.FTZ R0, R0, UR5 ;  /* 0x0000000500007c20 */ /* 0x004fca0008410000 */
[----:B------:R-:W-:-:S05]  /*0210*/  F2FP.F16.F32.PACK_AB R0, RZ, R0 ;  /* 0x00000000ff00723e */ /* 0x000fca00000000ff */
[----:B0-----:R0:W-:Y:S02]  /*0220*/  STG.E.U16 desc[UR6][R6.64], R0 ;  /* 0x0000000006007986 */ /* 0x0011e4000c101506 */
.L_x_3281:
[----:B------:R-:W-:-:S13]  /*0230*/  ISETP.GE.AND P0, PT, R3, UR4, PT ;  /* 0x0000000403007c0c */ /* 0x000fda000bf06270 */
[----:B------:R-:W-:Y:S05]  /*0240*/  @P0 BREAK.RELIABLE B1 ;  /* 0x0000000000010942 */ /* 0x000fea0003800100 */
[----:B------:R-:W-:Y:S05]  /*0250*/  @P0 BRA `(.L_x_3282) ;  /* 0x0000000000280947 */ /* 0x000fea0003800000 */
[----:B------:R-:W-:Y:S05]  /*0260*/  BSYNC.RELIABLE B1 ;  /* 0x0000000000017941 */ /* 0x000fea0003800100 */
.L_x_3280:
        /* <DEDUP_REMOVED lines=9> */
.L_x_3282:
[----:B------:R-:W-:Y:S05]  /*0300*/  BSYNC.RECONVERGENT B0 ;  /* 0x0000000000007941 */ /* 0x000fea0003800200 */
.L_x_3279:
[----:B------:R-:W-:Y:S05]  /*0310*/  WARPSYNC.ALL ;  /* 0x0000000000007948 */ /* 0x000fea0003800000 */
[----:B------:R-:W-:-:S13]  /*0320*/  ISETP.GE.AND P0, PT, R3, UR4, PT ;  /* 0x0000000403007c0c */ /* 0x000fda000bf06270 */
[----:B------:R-:W-:Y:S05]  /*0330*/  @P0 EXIT ;  /* 0x000000000000094d */ /* 0x000fea0003800000 */
[----:B------:R-:W2:Y:S01]  /*0340*/  LDC.64 R2, c[0x0][0x588] ;  /* 0x00016200ff027b82 */ /* 0x000ea20000000a00 */
[----:B------:R-:W3:Y:S01]  /*0350*/  LDCU UR4, c[0x0][0x594] ;  /* 0x0000b280ff0477ac */ /* 0x000ee20008000800 */
[----:B--2---:R-:W0:Y:S06]  /*0360*/  LDG.E.U16 R2, desc[UR6][R2.64] ;  /* 0x0000000602027981 */ /* 0x004e2c000c1e1500 */
[----:B------:R-:W2:Y:S01]  /*0370*/  LDC.64 R4, c[0x0][0x580] ;  /* 0x00016000ff047b82 */ /* 0x000ea20000000a00 */
[----:B01----:R-:W-:-:S05]  /*0380*/  HADD2.F32 R0, -RZ, R2.H0_H0 ;  /* 0x20000002ff007230 */ /* 0x003fca0000004100 */
[----:B---3--:R-:W-:-:S05]  /*0390*/  FMUL.FTZ R0, R0, UR4 ;  /* 0x0000000400007c20 */ /* 0x008fca0008410000 */
[----:B------:R-:W-:-:S05]  /*03a0*/  F2FP.F16.F32.PACK_AB R0, RZ, R0 ;  /* 0x00000000ff00723e */ /* 0x000fca00000000ff */
[----:B--2---:R-:W-:Y:S01]  /*03b0*/  STG.E.U16 desc[UR6][R4.64], R0 ;  /* 0x0000000004007986 */ /* 0x004fe2000c101506 */
[----:B------:R-:W-:Y:S05]  /*03c0*/  EXIT ;  /* 0x000000000000794d */ /* 0x000fea0003800000 */
.L_x_3278:
        /* <DEDUP_REMOVED lines=306> */
.L_x_3286:
[----:B------:R-:W0:Y:S01]  /*16f0*/  LDCU.128 UR8, c[0x0][0x580] ;  /* 0x0000b000ff0877ac */ /* 0x000e220008000c00 */
[----:B------:R-:W1:Y:S01]  /*1700*/  LDCU UR5, c[0x0][0x594] ;  /* 0x0000b280ff0577ac */ /* 0x000e620008000800 */
[----:B0-----:R-:W-:-:S04]  /*1710*/  IADD3 R6, P0, PT, R4, UR10, RZ ;  /* 0x0000000a04067c10 */ /* 0x001fc8000ff1e0ff */
[----:B------:R-:W-:-:S05]  /*1720*/  IADD3.X R7, PT, PT, RZ, UR11, RZ, P0, !PT ;  /* 0x0000000bff077c10 */ /* 0x000fca00087fe4ff */
[----:B------:R-:W2:Y:S01]  /*1730*/  LDG.E.U16 R6, desc[UR6][R6.64] ;  /* 0x0000000606067981 */ /* 0x000ea2000c1e1500 */
[----:B------:R-:W-:Y:S01]  /*1740*/  IADD3 R3, PT, PT, R3, 0x80, RZ ;  /* 0x0000008003037810 */ /* 0x000fe20007ffe0ff */
[----:B--2---:R-:W-:-:S05]  /*1750*/  HADD2.F32 R4, -RZ, R6.H0_H0 ;  /* 0x20000006ff047230 */ /* 0x004fca0000004100 */
[----:B-1----:R-:W-:Y:S01]  /*1760*/  FMUL.FTZ R8, R4, UR5 ;  /* 0x0000000504087c20 */ /* 0x002fe20008410000 */
[----:B------:R-:W-:-:S04]  /*1770*/  IADD3 R4, P0, PT, R5, UR8, RZ ;  /* 0x0000000805047c10 */ /* 0x000fc8000ff1e0ff */
[----:B------:R-:W-:Y:S02]  /*1780*/  F2FP.F16.F32.PACK_AB R8, RZ, R8 ;  /* 0x00000008ff08723e */ /* 0x000fe400000000ff */
[----:B------:R-:W-:Y:S02]  /*1790*/  IADD3.X R5, PT, PT, RZ, UR9, RZ, P0, !PT ;  /* 0x00000009ff057c10 */ /* 0x000fe400087fe4ff */
[----:B------:R-:W-:-:S03]  /*17a0*/  ISETP.GE.AND P0, PT, R3, UR4, PT ;  /* 0x0000000403007c0c */ /* 0x000fc6000bf06270 */
[----:B------:R0:W-:Y:S10]  /*17b0*/  STG.E.U16 desc[UR6][R4.64], R8 ;  /* 0x0000000804007986 */ /* 0x0001f4000c101506 */
[----:B------:R-:W-:Y:S05]  /*17c0*/  @P0 BREAK.RELIABLE B1 ;  /* 0x0000000000010942 */ /* 0x000fea0003800100 */
[----:B------:R-:W-:Y:S05]  /*17d0*/  @P0 BRA `(.L_x_3287) ;  /* 0x0000002400c00947 */ /* 0x000fea0003800000 */
[----:B------:R-:W1:Y:S01]  /*17e0*/  LDCU.64 UR8, c[0x0][0x390] ;  /* 0x00007200ff0877ac */ /* 0x000e620008000a00 */
[----:B0-----:R-:W-:Y:S02]  /*17f0*/  HFMA2 R4, -RZ, RZ, 0, 0 ;  /* 0x00000000ff047431 */ /* 0x001fe400000001ff */
[----:B------:R-:W-:Y:S01]  /*1800*/  IMAD.MOV.U32 R5, RZ, RZ, R3 ;  /* 0x000000ffff057224 */ /* 0x000fe200078e0003 */
        /* <DEDUP_REMOVED lines=283> */
[----:B------:R-:W-:-:S05]  /*29c0*/  @P0 MOV R10, RZ ;  /* 0x000000ff000a0202 */ /* 0x000fca0000000f00 */
[----:B------:R-:W1:Y:S01]  /*29d0*/  @P0 LDC.64 R8, c[0x0][0x578] ;  /* 0x00015e00ff080b82 */ /* 0x000e620000000a00 */
[--C-:B------:R-:W-:Y:S02]  /*29e0*/  IMAD.MOV R13, RZ, RZ, -R11.reuse ;  /* 0x000000ffff0d7224 */ /* 0x100fe400078e0a0b */
        /* <DEDUP_REMOVED lines=9> */
.L_x_3288:
        /* <DEDUP_REMOVED lines=10> */
[----:B------:R-:W-:-:S05]  /*2b20*/  IADD3.X R5, PT, PT, RZ, UR9, RZ, P0, !PT ;  /* 0x00000009ff057c10 */ /* 0x000fca00087fe4ff */
[----:B------:R0:W-:Y:S02]  /*2b30*/  STG.E.U16 desc[UR6][R4.64], R8 ;  /* 0x0000000804007986 */ /* 0x0001e4000c101506 */
.L_x_3285:
[----:B------:R-:W-:-:S13]  /*2b40*/  ISETP.GE.AND P0, PT, R3, UR4, PT ;  /* 0x0000000403007c0c */ /* 0x000fda000bf06270 */
[----:B------:R-:W-:Y:S05]  /*2b50*/  @P0 BREAK.RELIABLE B1 ;  /* 0x0000000000010942 */ /* 0x000fea0003800100 */
[----:B------:R-:W-:Y:S05]  /*2b60*/  @P0 BRA `(.L_x_3287) ;  /* 0x0000001000dc0947 */ /* 0x000fea0003800000 */
[----:B------:R-:W-:Y:S05]  /*2b70*/  BSYNC.RELIABLE B1 ;  /* 0x0000000000017941 */ /* 0x000fea0003800100 */
.L_x_3284:
        /* <DEDUP_REMOVED lines=298> */
.L_x_3289:
        /* <DEDUP_REMOVED lines=12> */
.L_x_3287:
[----:B------:R-:W-:Y:S05]  /*3ee0*/  BSYNC.RECONVERGENT B0 ;  /* 0x0000000000007941 */ /* 0x000fea0003800200 */
.L_x_3283:
        /* <DEDUP_REMOVED lines=301> */
.L_x_3290:
[----:B------:R-:W0:Y:S01]  /*51c0*/  LDCU.128 UR8, c[0x0][0x580] ;  /* 0x0000b000ff0877ac */ /* 0x000e220008000c00 */
[----:B------:R-:W1:Y:S01]  /*51d0*/  LDCU UR4, c[0x0][0x594] ;  /* 0x0000b280ff0477ac */ /* 0x000e620008000800 */
[----:B0-----:R-:W-:-:S04]  /*51e0*/  IADD3 R4, P0, PT, R2, UR10, RZ ;  /* 0x0000000a02047c10 */ /* 0x001fc8000ff1e0ff */
[----:B------:R-:W-:-:S05]  /*51f0*/  IADD3.X R5, PT, PT, RZ, UR11, RZ, P0, !PT ;  /* 0x0000000bff057c10 */ /* 0x000fca00087fe4ff */
[----:B------:R-:W2:Y:S01]  /*5200*/  LDG.E.U16 R4, desc[UR6][R4.64] ;  /* 0x0000000604047981 */ /* 0x000ea2000c1e1500 */
[----:B------:R-:W-:-:S04]  /*5210*/  IADD3 R2, P0, PT, R3, UR8, RZ ;  /* 0x0000000803027c10 */ /* 0x000fc8000ff1e0ff */
[----:B------:R-:W-:Y:S01]  /*5220*/  IADD3.X R3, PT, PT, RZ, UR9, RZ, P0, !PT ;  /* 0x00000009ff037c10 */ /* 0x000fe200087fe4ff */
[----:B--2---:R-:W-:-:S05]  /*5230*/  HADD2.F32 R0, -RZ, R4.H0_H0 ;  /* 0x20000004ff007230 */ /* 0x004fca0000004100 */
[----:B-1----:R-:W-:-:S05]  /*5240*/  FMUL.FTZ R0, R0, UR4 ;  /* 0x0000000400007c20 */ /* 0x002fca0008410000 */
[----:B------:R-:W-:-:S05]  /*5250*/  F2FP.F16.F32.PACK_AB R0, RZ, R0 ;  /* 0x00000000ff00723e */ /* 0x000fca00000000ff */
[----:B------:R-:W-:Y:S01]  /*5260*/  STG.E.U16 desc[UR6][R2.64], R0 ;  /* 0x0000000002007986 */ /* 0x000fe2000c101506 */
[----:B------:R-:W-:Y:S05]  /*5270*/  EXIT ;  /* 0x000000000000794d */ /* 0x000fea0003800000 */
.L_x_3291:
        /* <DEDUP_REMOVED lines=16> */
.L_x_16965:


//--------------------- .text._ZN2at6native27unrolled_elementwise_kernelINS0_13AUnaryFunctorIN3c104HalfES4_S4_NS0_15binary_internal10MulFunctorIfEEEESt5arrayIPcLm2EELi4E23TrivialOffsetCalculatorILi1EjESD_NS0_6memory15LoadWithoutCastENSE_16StoreWithoutCastEEEviT_T0_T2_T3_T4_T5_ --------------------------
	.section	.text._ZN2at6native27unrolled_elementwise_kernelINS0_13AUnaryFunctorIN3c104HalfES4_S4_NS0_15binary_internal10MulFunctorIfEEEESt5arrayIPcLm2EELi4E23TrivialOffsetCalculatorILi1EjESD_NS0_6memory15LoadWithoutCastENSE_16StoreWithoutCastEEEviT_T0_T2_T3_T4_T5_,"ax",@progbits
	.align	128
        .global         _ZN2at6native27unrolled_elementwise_kernelINS0_13AUnaryFunctorIN3c104HalfES4_S4_NS0_15binary_internal10MulFunctorIfEEEESt5arrayIPcLm2EELi4E23TrivialOffsetCalculatorILi1EjESD_NS0_6memory15LoadWithoutCastENSE_16StoreWithoutCastEEEviT_T0_T2_T3_T4_T5_
        .type           _ZN2at6native27unrolled_elementwise_kernelINS0_13AUnaryFunctorIN3c104HalfES4_S4_NS0_15binary_internal10MulFunctorIfEEEESt5arrayIPcLm2EELi4E23TrivialOffsetCalculatorILi1EjESD_NS0_6memory15LoadWithoutCastENSE_16StoreWithoutCastEEEviT_T0_T2_T3_T4_T5_,@function
        .size           _ZN2at6native27unrolled_elementwise_kernelINS0_13AUnaryFunctorIN3c104HalfES4_S4_NS0_15binary_internal10MulFunctorIfEEEESt5arrayIPcLm2EELi4E23TrivialOffsetCalculatorILi1EjESD_NS0_6memory15LoadWithoutCastENSE_16StoreWithoutCastEEEviT_T0_T2_T3_T4_T5_,(.L_x_16966 - _ZN2at6native27unrolled_elementwise_kernelINS0_13AUnaryFunctorIN3c104HalfES4_S4_NS0_15binary_internal10MulFunctorIfEEEESt5arrayIPcLm2EELi4E23TrivialOffsetCalculatorILi1EjESD_NS0_6memory15LoadWithoutCastENSE_16StoreWithoutCastEEEviT_T0_T2_T3_T4_T5_)
        .other          _ZN2at6native27unrolled_elementwise_kernelINS0_13AUnaryFunctorIN3c104HalfES4_S4_NS0_15binary_internal10MulFunctorIfEEEESt5arrayIPcLm2EELi4E23TrivialOffsetCalculatorILi1EjESD_NS0_6memory15LoadWithoutCastENSE_16StoreWithoutCastEEEviT_T0_T2_T3_T4_T5_,@"STO_CUDA_ENTRY STV_DEFAULT"
_ZN2at6native27unrolled_elementwise_kernelINS0_13AUnaryFunctorIN3c104HalfES4_S4_NS0_15binary_internal10MulFunctorIfEEEESt5arrayIPcLm2EELi4E23TrivialOffsetCalculatorILi1EjESD_NS0_6memory15LoadWithoutCastENSE_16StoreWithoutCastEEEviT_T0_T2_T3_T4_T5_:
.text._ZN2at6native27unrolled_elementwise_kernelINS0_13AUnaryFunctorIN3c104HalfES4_S4_NS0_15binary_internal10MulFunctorIfEEEESt5arrayIPcLm2EELi4E23TrivialOffsetCalculatorILi1EjESD_NS0_6memory15LoadWithoutCastENSE_16StoreWithoutCastEEEviT_T0_T2_T3_T4_T5_:
        /* <DEDUP_REMOVED lines=10> */
[----:B------:R-:W-:-:S03]  /*00a0*/  @!P0 LEA R7, R0, R3, 0x9 ;  /* 0x0000000300078211 */ /* 0x000fc600078e48ff */
        /* <DEDUP_REMOVED lines=9> */
[----:B------:R-:W-:Y:S01]  /*0140*/  @!P2 IMAD R19, R0, 0x200, R13 ;  /* 0x000002000013a824 */ /* 0x000fe200078e020d */
[----:B------:R-:W-:Y:S01]  /*0150*/  PRMT R12, RZ, 0x7610, R12 ;  /* 0x00007610ff0c7816 */ /* 0x000fe2000000000c */
[----:B--2---:R-:W-:-:S04]  /*0160*/  @!P1 IMAD.WIDE.U32 R10, R17, 0x2, R10 ;  /* 0x00000002110a9825 */ /* 0x004fc800078e000a */
[----:B0-----:R-:W-:Y:S01]  /*0170*/  @!P2 IMAD.WIDE.U32 R16, R19, 0x2, R8 ;  /* 0x000000021310a825 */ /* 0x001fe200078e0008 */
[----:B------:R-:W-:-:S04]  /*0180*/  PRMT R9, RZ, 0x7610, R9 ;  /* 0x00007610ff097816 */ /* 0x000fc80000000009 */
[----:B------:R0:W2:Y:S04]  /*0190*/  @!P2 LDG.E.U16 R12, desc[UR4][R16.64] ;  /* 0x00000004100ca981 */ /* 0x0000a8000c1e1500 */
[----:B------:R1:W4:Y:S01]  /*01a0*/  @!P1 LDG.E.U16 R9, desc[UR4][R10.64] ;  /* 0x000000040a099981 */ /* 0x000322000c1e1500 */
[----:B------:R-:W-:-:S04]  /*01b0*/  @!P2 IADD3 R13, PT, PT, R13, 0x80, RZ ;  /* 0x000000800d0da810 */ /* 0x000fc80007ffe0ff */
        /* <DEDUP_REMOVED lines=22> */
[----:B---3--:R-:W-:-:S05]  /*0320*/  @!P1 HADD2.F32 R7, -RZ, R7.H0_H0 ;  /* 0x20000007ff079230 */ /* 0x008fca0000004100 */
[----:B0-----:R-:W-:-:S05]  /*0330*/  @!P1 FMUL.FTZ R7, R7, R16 ;  /* 0x0000001007079220 */ /* 0x001fca0000410000 */
[----:B------:R-:W-:-:S05]  /*0340*/  @!P1 F2FP.F16.F32.PACK_AB R6, RZ, R7 ;  /* 0x00000007ff06923e */ /* 0x000fca00000000ff */
[----:B------:R0:W-:Y:S01]  /*0350*/  @!P1 STG.E.U16 desc[UR4][R10.64], R6 ;  /* 0x000000060a009986 */ /* 0x0001e2000c101504 */
[----:B--2---:R-:W-:Y:S02]  /*0360*/  @!P3 HADD2.F32 R12, -RZ, R12.H0_H0 ;  /* 0x2000000cff0cb230 */ /* 0x004fe40000004100 */
[----:B----4-:R-:W-:-:S03]  /*0370*/  @!P2 HADD2.F32 R9, -RZ, R9.H0_H0 ;  /* 0x20000009ff09a230 */ /* 0x010fc60000004100 */
[----:B------:R-:W-:Y:S02]  /*0380*/  @!P3 FMUL.FTZ R12, R12, R17 ;  /* 0x000000110c0cb220 */ /* 0x000fe40000410000 */
[----:B------:R-:W-:-:S03]  /*0390*/  @!P2 FMUL.FTZ R9, R9, R18 ;  /* 0x000000120909a220 */ /* 0x000fc60000410000 */
[----:B------:R-:W-:Y:S02]  /*03a0*/  @!P3 F2FP.F16.F32.PACK_AB R4, RZ, R12 ;  /* 0x0000000cff04b23e */ /* 0x000fe400000000ff */
[----:B------:R-:W-:Y:S01]  /*03b0*/  @!P2 F2FP.F16.F32.PACK_AB R5, RZ, R9 ;  /* 0x00000009ff05a23e */ /* 0x000fe200000000ff */
        /* <DEDUP_REMOVED lines=11> */
.L_x_3293:
[----:B------:R-:W-:Y:S05]  /*0470*/  BSYNC.RECONVERGENT B0 ;  /* 0x0000000000007941 */ /* 0x000fea0003800200 */
.L_x_3292:
[----:B0-----:R-:W0:Y:S01]  /*0480*/  @!P0 LDC R7, c[0x0][0x388] ;  /* 0x0000e200ff078b82 */ /* 0x001e220000000800 */
[----:B------:R-:W-:-:S13]  /*0490*/  ISETP.GE.AND P1, PT, R3, R2, PT ;  /* 0x000000020300720c */ /* 0x000fda0003f26270 */
[----:B------:R-:W-:Y:S05]  /*04a0*/  @P1 EXIT ;  /* 0x000000000000194d */ /* 0x000fea0003800000 */
[----:B------:R-:W1:Y:S01]  /*04b0*/  LDC.64 R4, c[0x0][0x390] ;  /* 0x0000e400ff047b82 */ /* 0x000e620000000a00 */
[----:B-----5:R-:W-:Y:S02]  /*04c0*/  @!P0 HADD2.F32 R8, -RZ, R8.H0_H0 ;  /* 0x20000008ff088230 */ /* 0x020fe40000004100 */
[----:B------:R-:W-:-:S03]  /*04d0*/  IMAD R3, R0, 0x200, R3 ;  /* 0x0000020000037824 */ /* 0x000fc600078e0203 */
[----:B0-----:R-:W-:-:S05]  /*04e0*/  @!P0 FMUL.FTZ R8, R8, R7 ;  /* 0x0000000708088220 */ /* 0x001fca0000410000 */
[----:B------:R-:W-:-:S04]  /*04f0*/  @!P0 F2FP.F16.F32.PACK_AB R2, RZ, R8 ;  /* 0x00000008ff02823e */ /* 0x000fc800000000ff */
[----:B------:R-:W-:Y:S01]  /*0500*/  PRMT R0, R2, 0x7610, R0 ;  /* 0x0000761002007816 */ /* 0x000fe20000000000 */
[----:B-1----:R-:W-:-:S05]  /*0510*/  IMAD.WIDE.U32 R2, R3, 0x2, R4 ;  /* 0x0000000203027825 */ /* 0x002fca00078e0004 */
[----:B------:R-:W-:Y:S01]  /*0520*/  STG.E.U16 desc[UR4][R2.64], R0 ;  /* 0x0000000002007986 */ /* 0x000fe2000c101504 */
[----:B------:R-:W-:Y:S05]  /*0530*/  EXIT ;  /* 0x000000000000794d */ /* 0x000fea0003800000 */
.L_x_3294:
        /* <DEDUP_REMOVED lines=12> */
.L_x_16966:


//--------------------- .text._ZN2at6native29vectorized_elementwise_kernelILi2ENS0_13AUnaryFunctorIN3c104HalfES4_S4_NS0_15binary_internal10MulFunctorIfEEEESt5arrayIPcLm2EEEEviT0_T1_ --------------------------
	.section	.text._ZN2at6native29vectorized_elementwise_kernelILi2ENS0_13AUnaryFunctorIN3c104HalfES4_S4_NS0_15binary_internal10MulFunctorIfEEEESt5arrayIPcLm2EEEEviT0_T1_,"ax",@progbits
	.align	128
        .global         _ZN2at6native29vectorized_elementwise_kernelILi2ENS0_13AUnaryFunctorIN3c104HalfES4_S4_NS0_15binary_internal10MulFunctorIfEEEESt5arrayIPcLm2EEEEviT0_T1_
        .type           _ZN2at6native29vectorized_elementwise_kernelILi2ENS0_13AUnaryFunctorIN3c104HalfES4_S4_NS0_15binary_internal10MulFunctorIfEEEESt5arrayIPcLm2EEEEviT0_T1_,@function
        .size           _ZN2at6native29vectorized_elementwise_kernelILi2ENS0_13AUnaryFunctorIN3c104HalfES4_S4_NS0_15binary_internal10MulFunctorIfEEEESt5arrayIPcLm2EEEEviT0_T1_,(.L_x_16967 - _ZN2at6native29vectorized_elementwise_kernelILi2ENS0_13AUnaryFunctorIN3c104HalfES4_S4_NS0_15binary_internal10MulFunctorIfEEEESt5arrayIPcLm2EEEEviT0_T1_)
        .other          _ZN2at6native29vectorized_elementwise_kernelILi2ENS0_13AUnaryFunctorIN3c104HalfES4_S4_NS0_15binary_internal10MulFunctorIfEEEESt5arrayIPcLm2EEEEviT0_T1_,@"STO_CUDA_ENTRY STV_DEFAULT"
_ZN2at6native29vectorized_elementwise_kernelILi2ENS0_13AUnaryFunctorIN3c104HalfES4_S4_NS0_15binary_internal10MulFunctorIfEEEESt5arrayIPcLm2EEEEviT0_T1_:
.text._ZN2at6native29vectorized_elementwise_kernelILi2ENS0_13AUnaryFunctorIN3c104HalfES4_S4_NS0_15binary_internal10MulFunctorIfEEEESt5arrayIPcLm2EEEEviT0_T1_:
[----:B------:R-:W-:Y:S01]  /*0000*/  LDC R1, c[0x0][0x37c] ;  /* 0x0000df00ff017b82 */ /* 0x000fe20000000800 */
[----:B------:R-:W0:Y:S01]  /*0010*/  S2R R0, SR_CTAID.X ;  /* 0x0000000000007919 */ /* 0x000e220000002500 */
[----:B------:R-:W1:Y:S01]  /*0020*/  LDCU UR6, c[0x0][0x380] ;  /* 0x00007000ff0677ac */ /* 0x000e620008000800 */
[----:B------:R-:W2:Y:S01]  /*0030*/  LDCU.64 UR4, c[0x0][0x358] ;  /* 0x00006b00ff0477ac */ /* 0x000ea20008000a00 */
[----:B0-----:R-:W-:-:S04]  /*0040*/  SHF.L.U32 R0, R0, 0xa, RZ ;  /* 0x0000000a00007819 */ /* 0x001fc800000006ff */
        /* <DEDUP_REMOVED lines=11> */
[----:B------:R-:W-:Y:S01]  /*0100*/  @!P0 IMAD.IADD R29, R0, 0x1, R24 ;  /* 0x00000001001d8824 */ /* 0x000fe200078e0218 */
[----:B------:R-:W-:-:S04]  /*0110*/  @!P0 IADD3 R24, PT, PT, R24, 0x80, RZ ;  /* 0x0000008018188810 */ /* 0x000fc80007ffe0ff */
[----:B------:R-:W-:Y:S01]  /*0120*/  ISETP.GE.U32.AND P6, PT, R24, R2, PT ;  /* 0x000000021800720c */ /* 0x000fe20003fc6070 */
[----:B0-----:R-:W-:-:S05]  /*0130*/  @!P5 IMAD.WIDE.U32 R10, R17, 0x2, R10 ;  /* 0x00000002110ad825 */ /* 0x001fca00078e000a */
[----:B------:R0:W2:Y:S07]  /*0140*/  @!P5 LDG.E.U16 R26, desc[UR4][R10.64] ;  /* 0x000000040a1ad981 */ /* 0x0000ae000c1e1500 */
[----:B------:R-:W-:Y:S01]  /*0150*/  @!P6 IMAD.IADD R21, R0, 0x1, R24 ;  /* 0x000000010015e824 */ /* 0x000fe200078e0218 */
[----:B------:R-:W-:Y:S01]  /*0160*/  @!P6 IADD3 R24, PT, PT, R24, 0x80, RZ ;  /* 0x000000801818e810 */ /* 0x000fe20007ffe0ff */
[----:B------:R-:W1:Y:S03]  /*0170*/  @!P6 LDC.64 R12, c[0x0][0x398] ;  /* 0x0000e600ff0ceb82 */ /* 0x000e660000000a00 */
[----:B------:R-:W-:-:S02]  /*0180*/  ISETP.GE.U32.AND P1, PT, R24, R2, PT ;  /* 0x000000021800720c */ /* 0x000fc40003f26070 */
[----:B------:R-:W-:-:S03]  /*0190*/  PRMT R28, RZ, 0x7610, R28 ;  /* 0x00007610ff1c7816 */ /* 0x000fc6000000001c */
[----:B0-----:R-:W0:Y:S08]  /*01a0*/  @!P0 LDC.64 R10, c[0x0][0x398] ;  /* 0x0000e600ff0a8b82 */ /* 0x001e300000000a00 */
[----:B------:R-:W-:Y:S01]  /*01b0*/  @!P1 IMAD.IADD R15, R0, 0x1, R24 ;  /* 0x00000001000f9824 */ /* 0x000fe200078e0218 */
[----:B------:R-:W-:Y:S01]  /*01c0*/  @!P1 IADD3 R24, PT, PT, R24, 0x80, RZ ;  /* 0x0000008018189810 */ /* 0x000fe20007ffe0ff */
[----:B------:R-:W3:Y:S03]  /*01d0*/  @!P1 LDC.64 R18, c[0x0][0x398] ;  /* 0x0000e600ff129b82 */ /* 0x000ee60000000a00 */
[----:B------:R-:W-:Y:S01]  /*01e0*/  ISETP.GE.U32.AND P2, PT, R24, R2, PT ;  /* 0x000000021800720c */ /* 0x000fe20003f46070 */
[----:B-1----:R-:W-:Y:S01]  /*01f0*/  @!P6 IMAD.WIDE.U32 R12, R21, 0x2, R12 ;  /* 0x00000002150ce825 */ /* 0x002fe200078e000c */
[----:B------:R-:W-:-:S06]  /*0200*/  PRMT R21, RZ, 0x7610, R21 ;  /* 0x00007610ff157816 */ /* 0x000fcc0000000015 */
[----:B------:R1:W4:Y:S05]  /*0210*/  @!P6 LDG.E.U16 R21, desc[UR4][R12.64] ;  /* 0x000000040c15e981 */ /* 0x00032a000c1e1500 */
[----:B------:R-:W-:Y:S01]  /*0220*/  @!P2 IMAD.IADD R25, R0, 0x1, R24 ;  /* 0x000000010019a824 */ /* 0x000fe200078e0218 */
[----:B------:R-:W-:-:S04]  /*0230*/  @!P2 IADD3 R24, PT, PT, R24, 0x80, RZ ;  /* 0x000000801818a810 */ /* 0x000fc80007ffe0ff */
[----:B------:R-:W-:Y:S01]  /*0240*/  ISETP.GE.U32.AND P3, PT, R24, R2, PT ;  /* 0x000000021800720c */ /* 0x000fe20003f66070 */
[----:B-1----:R-:W1:-:S12]  /*0250*/  @!P2 LDC.64 R12, c[0x0][0x398] ;  /* 0x0000e600ff0cab82 */ /* 0x002e580000000a00 */
[----:B------:R-:W-:Y:S01]  /*0260*/  @!P3 IMAD.IADD R23, R0, 0x1, R24 ;  /* 0x000000010017b824 */ /* 0x000fe200078e0218 */
[----:B------:R-:W-:-:S04]  /*0270*/  @!P3 IADD3 R24, PT, PT, R24, 0x80, RZ ;  /* 0x000000801818b810 */ /* 0x000fc80007ffe0ff */
        /* <DEDUP_REMOVED lines=9> */
[----:B-1----:R-:W-:Y:S01]  /*0310*/  @!P2 IMAD.WIDE.U32 R12, R25, 0x2, R12 ;  /* 0x00000002190ca825 */ /* 0x002fe200078e000c */
[----:B------:R-:W-:-:S03]  /*0320*/  @!P5 IADD3 R25, PT, PT, R0, R24, RZ ;  /* 0x000000180019d210 */ /* 0x000fc60007ffe0ff */
[----:B------:R-:W-:Y:S01]  /*0330*/  @!P0 IMAD.WIDE.U32 R10, R29, 0x2, R10 ;  /* 0x000000021d0a8825 */ /* 0x000fe200078e000a */
[----:B------:R-:W-:-:S03]  /*0340*/  PRMT R29, RZ, 0x7610, R29 ;  /* 0x00007610ff1d7816 */ /* 0x000fc6000000001d */
[----:B-----5:R-:W-:Y:S01]  /*0350*/  @!P4 IMAD.WIDE.U32 R16, R27, 0x2, R16 ;  /* 0x000000021b10c825 */ /* 0x020fe200078e0010 */
[----:B------:R-:W-:-:S03]  /*0360*/  PRMT R27, RZ, 0x7610, R27 ;  /* 0x00007610ff1b7816 */ /* 0x000fc6000000001b */
[----:B---3--:R-:W-:Y:S01]  /*0370*/  @!P3 IMAD.WIDE.U32 R14, R23, 0x2, R14 ;  /* 0x00000002170eb825 */ /* 0x008fe200078e000e */
[----:B------:R-:W-:Y:S01]  /*0380*/  PRMT R23, RZ, 0x7610, R23 ;  /* 0x00007610ff177816 */ /* 0x000fe20000000017 */
[----:B------:R-:W3:Y:S04]  /*0390*/  @!P4 LDG.E.U16 R29, desc[UR4][R16.64] ;  /* 0x00000004101dc981 */ /* 0x000ee8000c1e1500 */
[----:B------:R-:W5:Y:S04]  /*03a0*/  @!P2 LDG.E.U16 R27, desc[UR4][R12.64] ;  /* 0x000000040c1ba981 */ /* 0x000f68000c1e1500 */
[----:B------:R-:W5:Y:S01]  /*03b0*/  @!P3 LDG.E.U16 R23, desc[UR4][R14.64] ;  /* 0x000000040e17b981 */ /* 0x000f62000c1e1500 */
[----:B0-----:R-:W-:Y:S01]  /*03c0*/  @!P5 IMAD.WIDE.U32 R24, R25, 0x2, R18 ;  /* 0x000000021918d825 */ /* 0x001fe200078e0012 */
[----:B------:R-:W-:-:S02]  /*03d0*/  PRMT R18, RZ, 0x7610, R18 ;  /* 0x00007610ff127816 */ /* 0x000fc40000000012 */
[----:B------:R-:W-:-:S04]  /*03e0*/  PRMT R19, RZ, 0x7610, R19 ;  /* 0x00007610ff137816 */ /* 0x000fc80000000013 */
[----:B------:R-:W5:Y:S04]  /*03f0*/  @!P5 LDG.E.U16 R18, desc[UR4][R24.64] ;  /* 0x000000041812d981 */ /* 0x000f68000c1e1500 */
[----:B------:R0:W5:Y:S02]  /*0400*/  @!P0 LDG.E.U16 R19, desc[UR4][R10.64] ;  /* 0x000000040a138981 */ /* 0x000164000c1e1500 */
[----:B0-----:R-:W-:-:S05]  /*0410*/  VIADD R11, R3, 0x100 ;  /* 0x00000100030b7836 */ /* 0x001fca0000000000 */
[-C--:B------:R-:W-:Y:S02]  /*0420*/  ISETP.GE.U32.AND P5, PT, R11, R2.reuse, PT ;  /* 0x000000020b00720c */ /* 0x080fe40003fa6070 */
[----:B------:R-:W-:-:S11]  /*0430*/  ISETP.GE.U32.AND P0, PT, R3, R2, PT ;  /* 0x000000020300720c */ /* 0x000fd60003f06070 */
[----:B------:R-:W0:Y:S01]  /*0440*/  @!P5 LDC R10, c[0x0][0x388] ;  /* 0x0000e200ff0adb82 */ /* 0x000e220000000800 */
[C---:B------:R-:W-:Y:S01]  /*0450*/  VIADD R13, R3.reuse, 0x200 ;  /* 0x00000200030d7836 */ /* 0x040fe20000000000 */
[C---:B------:R-:W-:Y:S02]  /*0460*/  IADD3 R11, PT, PT, R3.reuse, 0x180, RZ ;  /* 0x00000180030b7810 */ /* 0x040fe40007ffe0ff */
[----:B------:R-:W-:Y:S02]  /*0470*/  IADD3 R15, PT, PT, R3, 0x280, RZ ;  /* 0x00000280030f7810 */ /* 0x000fe40007ffe0ff */
[-C--:B------:R-:W-:Y:S02]  /*0480*/  ISETP.GE.U32.AND P2, PT, R13, R2.reuse, PT ;  /* 0x000000020d00720c */ /* 0x080fe40003f46070 */
[----:B------:R-:W1:Y:S01]  /*0490*/  @!P0 LDC R16, c[0x0][0x388] ;  /* 0x0000e200ff108b82 */ /* 0x000e620000000800 */
[----:B------:R-:W-:Y:S01]  /*04a0*/  VIADD R13, R3, 0x300 ;  /* 0x00000300030d7836 */ /* 0x000fe20000000000 */
[----:B------:R-:W-:-:S02]  /*04b0*/  ISETP.GE.U32.AND P1, PT, R11, R2, PT ;  /* 0x000000020b00720c */ /* 0x000fc40003f26070 */
[-C--:B------:R-:W-:Y:S02]  /*04c0*/  ISETP.GE.U32.AND P3, PT, R15, R2.reuse, PT ;  /* 0x000000020f00720c */ /* 0x080fe40003f66070 */
[-C--:B------:R-:W-:Y:S02]  /*04d0*/  ISETP.GE.U32.AND P4, PT, R13, R2.reuse, PT ;  /* 0x000000020d00720c */ /* 0x080fe40003f86070 */
[C---:B------:R-:W-:Y:S02]  /*04e0*/  IADD3 R15, PT, PT, R3.reuse, 0x380, RZ ;  /* 0x00000380030f7810 */ /* 0x040fe40007ffe0ff */
[----:B------:R-:W-:Y:S01]  /*04f0*/  IADD3 R13, PT, PT, R3, 0x80, RZ ;  /* 0x00000080030d7810 */ /* 0x000fe20007ffe0ff */
[----:B------:R-:W5:Y:S01]  /*0500*/  @!P2 LDC R14, c[0x0][0x388] ;  /* 0x0000e200ff0eab82 */ /* 0x000f620000000800 */
[----:B------:R-:W-:-:S07]  /*0510*/  ISETP.GE.U32.AND P6, PT, R15, R2, PT ;  /* 0x000000020f00720c */ /* 0x000fce0003fc6070 */
[----:B------:R-:W0:Y:S01]  /*0520*/  @!P1 LDC R12, c[0x0][0x388] ;  /* 0x0000e200ff0c9b82 */ /* 0x000e220000000800 */
[----:B------:R-:W-:-:S07]  /*0530*/  @!P0 IMAD.IADD R25, R0, 0x1, R3 ;  /* 0x0000000100198824 */ /* 0x000fce00078e0203 */
[----:B------:R-:W5:Y:S01]  /*0540*/  @!P3 LDC R15, c[0x0][0x388] ;  /* 0x0000e200ff0fbb82 */ /* 0x000f620000000800 */
[----:B------:R-:W-:Y:S01]  /*0550*/  @!P0 MOV R3, R13 ;  /* 0x0000000d00038202 */ /* 0x000fe20000000f00 */
[----:B------:R-:W-:Y:S04]  /*0560*/  BSSY.RECONVERGENT B0, `(.L_x_3296) ;  /* 0x000004d000007945 */ /* 0x000fe80003800200 */
[----:B------:R-:W-:Y:S01]  /*0570*/  BSSY.RELIABLE B1, `(.L_x_3297) ;  /* 0x0000045000017945 */ /* 0x000fe20003800100 */
[----:B--2---:R-:W-:-:S05]  /*0580*/  @!P0 HADD2.F32 R17, -RZ, R26.H0_H0 ;  /* 0x2000001aff118230 */ /* 0x004fca0000004100 */
[----:B-1----:R-:W-:Y:S02]  /*0590*/  @!P0 FMUL.FTZ R24, R17, R16 ;  /* 0x0000001011188220 */ /* 0x002fe40000410000 */
[----:B------:R-:W1:Y:S03]  /*05a0*/  @!P6 LDC R16, c[0x0][0x388] ;  /* 0x0000e200ff10eb82 */ /* 0x000e660000000800 */
[----:B------:R-:W-:Y:S01]  /*05b0*/  @!P0 F2FP.F16.F32.PACK_AB R22, RZ, R24 ;  /* 0x00000018ff16823e */ /* 0x000fe200000000ff */
[----:B----4-:R-:W-:-:S05]  /*05c0*/  @!P5 HADD2.F32 R21, -RZ, R21.H0_H0 ;  /* 0x20000015ff15d230 */ /* 0x010fca0000004100 */
[----:B0-----:R-:W-:Y:S02]  /*05d0*/  @!P5 FMUL.FTZ R21, R21, R10 ;  /* 0x0000000a1515d220 */ /* 0x001fe40000410000 */
[----:B------:R-:W0:Y:S03]  /*05e0*/  @!P0 LDC.64 R10, c[0x0][0x390] ;  /* 0x0000e400ff0a8b82 */ /* 0x000e260000000a00 */
[----:B------:R-:W-:Y:S02]  /*05f0*/  @!P5 F2FP.F16.F32.PACK_AB R4, RZ, R21 ;  /* 0x00000015ff04d23e */ /* 0x000fe400000000ff */
[----:B------:R-:W-:-:S03]  /*0600*/  ISETP.GE.U32.AND P5, PT, R13, R2, PT ;  /* 0x000000020d00720c */ /* 0x000fc60003fa6070 */
[----:B------:R-:W2:Y:S01]  /*0610*/  @!P4 LDC R21, c[0x0][0x388] ;  /* 0x0000e200ff15cb82 */ /* 0x000ea20000000800 */
[----:B------:R-:W-:-:S09]  /*0620*/  PRMT R26, R22, 0x7610, R26 ;  /* 0x00007610161a7816 */ /* 0x000fd2000000001a */
[----:B------:R-:W4:Y:S01]  /*0630*/  @!P5 LDC R17, c[0x0][0x388] ;  /* 0x0000e200ff11db82 */ /* 0x000f220000000800 */
[----:B0-----:R-:W-:-:S05]  /*0640*/  @!P0 IMAD.WIDE.U32 R10, R25, 0x2, R10 ;  /* 0x00000002190a8825 */ /* 0x001fca00078e000a */
[----:B------:R0:W-:Y:S01]  /*0650*/  @!P0 STG.E.U16 desc[UR4][R10.64], R26 ;  /* 0x0000001a0a008986 */ /* 0x0001e2000c101504 */
[----:B------:R-:W-:Y:S01]  /*0660*/  ISETP.GE.U32.AND P0, PT, R3, R2, PT ;  /* 0x000000020300720c */ /* 0x000fe20003f06070 */
[----:B------:R-:W-:-:S05]  /*0670*/  @!P1 HADD2.F32 R25, -RZ, R28.H0_H0 ;  /* 0x2000001cff199230 */ /* 0x000fca0000004100 */
[----:B------:R-:W-:-:S05]  /*0680*/  @!P1 FMUL.FTZ R25, R25, R12 ;  /* 0x0000000c19199220 */ /* 0x000fca0000410000 */
[----:B------:R-:W-:Y:S01]  /*0690*/  @!P1 F2FP.F16.F32.PACK_AB R5, RZ, R25 ;  /* 0x00000019ff05923e */ /* 0x000fe200000000ff */
[----:B---3--:R-:W-:Y:S02]  /*06a0*/  @!P4 HADD2.F32 R24, -RZ, R29.H0_H0 ;  /* 0x2000001dff18c230 */ /* 0x008fe40000004100 */
[----:B-----5:R-:W-:Y:S02]  /*06b0*/  @!P2 HADD2.F32 R27, -RZ, R27.H0_H0 ;  /* 0x2000001bff1ba230 */ /* 0x020fe40000004100 */
[----:B------:R-:W-:-:S03]  /*06c0*/  @!P3 HADD2.F32 R22, -RZ, R23.H0_H0 ;  /* 0x20000017ff16b230 */ /* 0x000fc60000004100 */
[----:B------:R-:W-:Y:S01]  /*06d0*/  @!P2 FMUL.FTZ R14, R27, R14 ;  /* 0x0000000e1b0ea220 */ /* 0x000fe20000410000 */
[----:B--2---:R-:W-:Y:S01]  /*06e0*/  @!P4 FMUL.FTZ R21, R24, R21 ;  /* 0x000000151815c220 */ /* 0x004fe20000410000 */
[----:B------:R-:W-:Y:S02]  /*06f0*/  @!P6 HADD2.F32 R13, -RZ, R18.H0_H0 ;  /* 0x20000012ff0de230 */ /* 0x000fe40000004100 */
[----:B------:R-:W-:Y:S02]  /*0700*/  @!P5 HADD2.F32 R12, -RZ, R19.H0_H0 ;  /* 0x20000013ff0cd230 */ /* 0x000fe40000004100 */
[----:B------:R-:W-:Y:S01]  /*0710*/  @!P3 FMUL.FTZ R15, R22, R15 ;  /* 0x0000000f160fb220 */ /* 0x000fe20000410000 */
[----:B-1----:R-:W-:Y:S02]  /*0720*/  @!P6 FMUL.FTZ R13, R13, R16 ;  /* 0x000000100d0de220 */ /* 0x002fe40000410000 */
[----:B----4-:R-:W-:Y:S01]  /*0730*/  @!P5 FMUL.FTZ R12, R12, R17 ;  /* 0x000000110c0cd220 */ /* 0x010fe20000410000 */
[----:B------:R-:W-:-:S02]  /*0740*/  @!P2 F2FP.F16.F32.PACK_AB R6, RZ, R14 ;  /* 0x0000000eff06a23e */ /* 0x000fc400000000ff */
[----:B------:R-:W-:Y:S02]  /*0750*/  @!P3 F2FP.F16.F32.PACK_AB R7, RZ, R15 ;  /* 0x0000000fff07b23e */ /* 0x000fe400000000ff */
[----:B------:R-:W-:Y:S02]  /*0760*/  @!P4 F2FP.F16.F32.PACK_AB R8, RZ, R21 ;  /* 0x00000015ff08c23e */ /* 0x000fe400000000ff */
[----:B------:R-:W-:Y:S02]  /*0770*/  @!P6 F2FP.F16.F32.PACK_AB R9, RZ, R13 ;  /* 0x0000000dff09e23e */ /* 0x000fe400000000ff */
[----:B------:R-:W-:Y:S01]  /*0780*/  @!P5 F2FP.F16.F32.PACK_AB R20, RZ, R12 ;  /* 0x0000000cff14d23e */ /* 0x000fe200000000ff */
        /* <DEDUP_REMOVED lines=9> */
[----:B------:R-:W-:Y:S02]  /*0820*/  IADD3 R13, PT, PT, R0, R3, RZ ;  /* 0x00000003000d7210 */ /* 0x000fe40007ffe0ff */
[----:B------:R-:W-:-:S03]  /*0830*/  IADD3 R3, PT, PT, R3, 0x80, RZ ;  /* 0x0000008003037810 */ /* 0x000fc60007ffe0ff */
[----:B0-----:R-:W-:-:S05]  /*0840*/  IMAD.WIDE.U32 R10, R13, 0x2, R10 ;  /* 0x000000020d0a7825 */ /* 0x001fca00078e000a */
[----:B------:R0:W-:Y:S02]  /*0850*/  STG.E.U16 desc[UR4][R10.64], R4 ;  /* 0x000000040a007986 */ /* 0x0001e4000c101504 */
.L_x_3298:
[----:B------:R-:W-:-:S13]  /*0860*/  ISETP.GE.U32.AND P0, PT, R3, R2, PT ;  /* 0x000000020300720c */ /* 0x000fda0003f06070 */
[----:B------:R-:W-:Y:S05]  /*0870*/  @P0 BRA `(.L_x_3300) ;  /* 0x0000000000300947 */ /* 0x000fea0003800000 */
[----:B0-----:R-:W0:Y:S01]  /*0880*/  LDC.64 R10, c[0x0][0x390] ;  /* 0x0000e400ff0a7b82 */ /* 0x001e220000000a00 */
[----:B------:R-:W-:Y:S01]  /*0890*/  IMAD.IADD R13, R0, 0x1, R3 ;  /* 0x00000001000d7824 */ /* 0x000fe200078e0203 */
[----:B------:R-:W-:-:S03]  /*08a0*/  IADD3 R3, PT, PT, R3, 0x80, RZ ;  /* 0x0000008003037810 */ /* 0x000fc60007ffe0ff */
[----:B0-----:R-:W-:-:S05]  /*08b0*/  IMAD.WIDE.U32 R10, R13, 0x2, R10 ;  /* 0x000000020d0a7825 */ /* 0x001fca00078e000a */
[----:B------:R1:W-:Y:S02]  /*08c0*/  STG.E.U16 desc[UR4][R10.64], R5 ;  /* 0x000000050a007986 */ /* 0x0003e4000c101504 */
.L_x_3299:
[----:B------:R-:W-:-:S13]  /*08d0*/  ISETP.GE.U32.AND P0, PT, R3, R2, PT ;  /* 0x000000020300720c */ /* 0x000fda0003f06070 */
[----:B------:R-:W-:Y:S05]  /*08e0*/  @P0 BRA `(.L_x_3301) ;  /* 0x0000000000340947 */ /* 0x000fea0003800000 */
[----:B-1----:R-:W1:Y:S01]  /*08f0*/  LDC.64 R4, c[0x0][0x390] ;  /* 0x0000e400ff047b82 */ /* 0x002e620000000a00 */
[----:B0-----:R-:W-:Y:S01]  /*0900*/  IADD3 R11, PT, PT, R0, R3, RZ ;  /* 0x00000003000b7210 */ /* 0x001fe20007ffe0ff */
[----:B------:R-:W-:-:S04]  /*0910*/  VIADD R3, R3, 0x80 ;  /* 0x0000008003037836 */ /* 0x000fc80000000000 */
[----:B-1----:R-:W-:-:S05]  /*0920*/  IMAD.WIDE.U32 R4, R11, 0x2, R4 ;  /* 0x000000020b047825 */ /* 0x002fca00078e0004 */
[----:B------:R1:W-:Y:S02]  /*0930*/  STG.E.U16 desc[UR4][R4.64], R6 ;  /* 0x0000000604007986 */ /* 0x0003e4000c101504 */
.L_x_3300:
[----:B------:R-:W-:-:S13]  /*0940*/  ISETP.GE.U32.AND P0, PT, R3, R2, PT ;  /* 0x000000020300720c */ /* 0x000fda0003f06070 */
[----:B------:R-:W-:Y:S05]  /*0950*/  @P0 BREAK.RELIABLE B1 ;  /* 0x0000000000010942 */ /* 0x000fea0003800100 */
[----:B------:R-:W-:Y:S05]  /*0960*/  @P0 BRA `(.L_x_3302) ;  /* 0x0000000000300947 */ /* 0x000fea0003800000 */
[----:B01----:R-:W0:Y:S01]  /*0970*/  LDC.64 R4, c[0x0][0x390] ;  /* 0x0000e400ff047b82 */ /* 0x003e220000000a00 */
[----:B------:R-:W-:Y:S02]  /*0980*/  IADD3 R11, PT, PT, R0, R3, RZ ;  /* 0x00000003000b7210 */ /* 0x000fe40007ffe0ff */
[----:B------:R-:W-:-:S03]  /*0990*/  IADD3 R3, PT, PT, R3, 0x80, RZ ;  /* 0x0000008003037810 */ /* 0x000fc60007ffe0ff */
[----:B0-----:R-:W-:-:S05]  /*09a0*/  IMAD.WIDE.U32 R4, R11, 0x2, R4 ;  /* 0x000000020b047825 */ /* 0x001fca00078e0004 */
[----:B------:R2:W-:Y:S02]  /*09b0*/  STG.E.U16 desc[UR4][R4.64], R7 ;  /* 0x0000000704007986 */ /* 0x0005e4000c101504 */
.L_x_3301:
[----:B------:R-:W-:Y:S05]  /*09c0*/  BSYNC.RELIABLE B1 ;  /* 0x0000000000017941 */ /* 0x000fea0003800100 */
.L_x_3297:
[----:B------:R-:W-:-:S13]  /*09d0*/  ISETP.GE.U32.AND P0, PT, R3, R2, PT ;  /* 0x000000020300720c */ /* 0x000fda0003f06070 */
[----:B-12---:R-:W1:Y:S01]  /*09e0*/  @!P0 LDC.64 R4, c[0x0][0x390] ;  /* 0x0000e400ff048b82 */ /* 0x006e620000000a00 */
[----:B------:R-:W-:Y:S01]  /*09f0*/  @!P0 IMAD.IADD R7, R0, 0x1, R3 ;  /* 0x0000000100078824 */ /* 0x000fe200078e0203 */
[----:B------:R-:W-:-:S03]  /*0a00*/  @!P0 IADD3 R3, PT, PT, R3, 0x80, RZ ;  /* 0x0000008003038810 */ /* 0x000fc60007ffe0ff */
[----:B-1----:R-:W-:-:S05]  /*0a10*/  @!P0 IMAD.WIDE.U32 R4, R7, 0x2, R4 ;  /* 0x0000000207048825 */ /* 0x002fca00078e0004 */
[----:B------:R2:W-:Y:S02]  /*0a20*/  @!P0 STG.E.U16 desc[UR4][R4.64], R8 ;  /* 0x0000000804008986 */ /* 0x0005e4000c101504 */
.L_x_3302:
[----:B------:R-:W-:Y:S05]  /*0a30*/  BSYNC.RECONVERGENT B0 ;  /* 0x0000000000007941 */ /* 0x000fea0003800200 */
.L_x_3296:
        /* <DEDUP_REMOVED lines=8> */
.L_x_3295:
        /* <DEDUP_REMOVED lines=9> */
[----:B------:R1:W5:Y:S01]  /*0b50*/  LDG.E R10, desc[UR4][R6.64+0x600] ;  /* 0x00060004060a7981 */ /* 0x000362000c1e1900 */
[----:B0-----:R-:W-:-:S04]  /*0b60*/  IMAD.WIDE.U32 R2, R0, 0x2, R2 ;  /* 0x0000000200027825 */ /* 0x001fc800078e0002 */
[----:B------:R-:W-:-:S04]  /*0b70*/  IMAD.WIDE.U32 R2, R5, 0x4, R2 ;  /* 0x0000000405027825 */ /* 0x000fc800078e0002 */
[--C-:B---3--:R-:W-:Y:S02]  /*0b80*/  HADD2.F32 R0, -RZ, R4.reuse.H0_H0 ;  /* 0x20000004ff007230 */ /* 0x108fe40000004100 */
[----:B------:R-:W-:Y:S02]  /*0b90*/  HADD2.F32 R4, -RZ, R4.H1_H1 ;  /* 0x30000004ff047230 */ /* 0x000fe40000004100 */
[--C-:B----4-:R-:W-:Y:S02]  /*0ba0*/  HADD2.F32 R11, -RZ, R8.reuse.H0_H0 ;  /* 0x20000008ff0b7230 */ /* 0x110fe40000004100 */
[----:B--2---:R-:W-:Y:S01]  /*0bb0*/  FMUL.FTZ R0, R0, UR6 ;  /* 0x0000000600007c20 */ /* 0x004fe20008410000 */
[----:B------:R-:W-:Y:S02]  /*0bc0*/  HADD2.F32 R8, -RZ, R8.H1_H1 ;  /* 0x30000008ff087230 */ /* 0x000fe40000004100 */
[----:B-1----:R-:W-:Y:S01]  /*0bd0*/  FMUL.FTZ R7, R4, UR6 ;  /* 0x0000000604077c20 */ /* 0x002fe20008410000 */
[----:B-----5:R-:W-:-:S02]  /*0be0*/  HADD2.F32 R12, -RZ, R9.H0_H0 ;  /* 0x20000009ff0c7230 */ /* 0x020fc40000004100 */
[----:B------:R-:W-:Y:S01]  /*0bf0*/  FMUL.FTZ R11, R11, UR6 ;  /* 0x000000060b0b7c20 */ /* 0x000fe20008410000 */
[----:B------:R-:W-:Y:S02]  /*0c00*/  HADD2.F32 R9, -RZ, R9.H1_H1 ;  /* 0x30000009ff097230 */ /* 0x000fe40000004100 */
[----:B------:R-:W-:Y:S01]  /*0c10*/  FMUL.FTZ R8, R8, UR6 ;  /* 0x0000000608087c20 */ /* 0x000fe20008410000 */
[--C-:B------:R-:W-:Y:S02]  /*0c20*/  HADD2.F32 R13, -RZ, R10.reuse.H0_H0 ;  /* 0x2000000aff0d7230 */ /* 0x100fe40000004100 */
[----:B------:R-:W-:Y:S01]  /*0c30*/  FMUL.FTZ R12, R12, UR6 ;  /* 0x000000060c0c7c20 */ /* 0x000fe20008410000 */
[----:B------:R-:W-:Y:S02]  /*0c40*/  HADD2.F32 R10, -RZ, R10.H1_H1 ;  /* 0x3000000aff0a7230 */ /* 0x000fe40000004100 */
[----:B------:R-:W-:Y:S01]  /*0c50*/  FMUL.FTZ R9, R9, UR6 ;  /* 0x0000000609097c20 */ /* 0x000fe20008410000 */
[----:B------:R-:W-:Y:S01]  /*0c60*/  F2FP.F16.F32.PACK_AB R7, R7, R0 ;  /* 0x000000000707723e */ /* 0x000fe200000000ff */
[----:B------:R-:W-:Y:S01]  /*0c70*/  FMUL.FTZ R13, R13, UR6 ;  /* 0x000000060d0d7c20 */ /* 0x000fe20008410000 */
[----:B------:R-:W-:Y:S01]  /*0c80*/  F2FP.F16.F32.PACK_AB R11, R8, R11 ;  /* 0x0000000b080b723e */ /* 0x000fe200000000ff */
[----:B------:R-:W-:Y:S01]  /*0c90*/  FMUL.FTZ R10, R10, UR6 ;  /* 0x000000060a0a7c20 */ /* 0x000fe20008410000 */
[----:B------:R-:W-:Y:S01]  /*0ca0*/  F2FP.F16.F32.PACK_AB R9, R9, R12 ;  /* 0x0000000c0909723e */ /* 0x000fe200000000ff */
[----:B------:R-:W-:Y:S03]  /*0cb0*/  STG.E desc[UR4][R2.64], R7 ;  /* 0x0000000702007986 */ /* 0x000fe6000c101904 */
[----:B------:R-:W-:Y:S01]  /*0cc0*/  F2FP.F16.F32.PACK_AB R13, R10, R13 ;  /* 0x0000000d0a0d723e */ /* 0x000fe200000000ff */
[----:B------:R-:W-:Y:S04]  /*0cd0*/  STG.E desc[UR4][R2.64+0x200], R11 ;  /* 0x0002000b02007986 */ /* 0x000fe8000c101904 */
[----:B------:R-:W-:Y:S04]  /*0ce0*/  STG.E desc[UR4][R2.64+0x400], R9 ;  /* 0x0004000902007986 */ /* 0x000fe8000c101904 */
[----:B------:R-:W-:Y:S01]  /*0cf0*/  STG.E desc[UR4][R2.64+0x600], R13 ;  /* 0x0006000d02007986 */ /* 0x000fe2000c101904 */
[----:B------:R-:W-:Y:S05]  /*0d00*/  EXIT ;  /* 0x000000000000794d */ /* 0x000fea0003800000 */
.L_x_3303:
        /* <DEDUP_REMOVED lines=15> */
.L_x_16967:


//--------------------- .text._ZN2at6native29vectorized_elementwise_kernelILi4ENS0_13AUnaryFunctorIN3c104HalfES4_S4_NS0_15binary_internal10MulFunctorIfEEEESt5arrayIPcLm2EEEEviT0_T1_ --------------------------
	.section	.text._ZN2at6native29vectorized_elementwise_kernelILi4ENS0_13AUnaryFunctorIN3c104HalfES4_S4_NS0_15binary_internal10MulFunctorIfEEEESt5arrayIPcLm2EEEEviT0_T1_,"ax",@progbits
	.align	128
        .global         _ZN2at6native29vectorized_elementwise_kernelILi4ENS0_13AUnaryFunctorIN3c104HalfES4_S4_NS0_15binary_internal10MulFunctorIfEEEESt5arrayIPcLm2EEEEviT0_T1_
        .type           _ZN2at6native29vectorized_elementwise_kernelILi4ENS0_13AUnaryFunctorIN3c104HalfES4_S4_NS0_15binary_internal10MulFunctorIfEEEESt5arrayIPcLm2EEEEviT0_T1_,@function
        .size           _ZN2at6native29vectorized_elementwise_kernelILi4ENS0_13AUnaryFunctorIN3c104HalfES4_S4_NS0_15binary_internal10MulFunctorIfEEEESt5arrayIPcLm2EEEEviT0_T1_,(.L_x_16968 - _ZN2at6native29vectorized_elementwise_kernelILi4ENS0_13AUnaryFunctorIN3c104HalfES4_S4_NS0_15binary_internal10MulFunctorIfEEEESt5arrayIPcLm2EEEEviT0_T1_)
        .other          _ZN2at6native29vectorized_elementwise_kernelILi4ENS0_13AUnaryFunctorIN3c104HalfES4_S4_NS0_15binary_internal10MulFunctorIfEEEESt5arrayIPcLm2EEEEviT0_T1_,@"STO_CUDA_ENTRY STV_DEFAULT"
_ZN2at6native29vectorized_elementwise_kernelILi4ENS0_13AUnaryFunctorIN3c104HalfES4_S4_NS0_15binary_internal10MulFunctorIfEEEESt5arrayIPcLm2EEEEviT0_T1_:
.text._ZN2at6native29vectorized_elementwise_kernelILi4ENS0_13AUnaryFunctorIN3c104HalfES4_S4_NS0_15binary_internal10MulFunctorIfEEEESt5arrayIPcLm2EEEEviT0_T1_:
        /* <DEDUP_REMOVED lines=134> */
.L_x_3307:
[----:B------:R-:W-:-:S13]  /*0860*/  ISETP.GE.U32.AND P0, PT, R3, R2, PT ;  /* 0x000000020300720c */ /* 0x000fda0003f06070 */
[----:B------:R-:W-:Y:S05]  /*0870*/  @P0 BRA `(.L_x_3309) ;  /* 0x0000000000300947 */ /* 0x000fea0003800000 */
[----:B0-----:R-:W0:Y:S01]  /*0880*/  LDC.64 R10, c[0x0][0x390] ;  /* 0x0000e400ff0a7b82 */ /* 0x001e220000000a00 */
[----:B------:R-:W-:Y:S01]  /*0890*/  IMAD.IADD R13, R0, 0x1, R3 ;  /* 0x00000001000d7824 */ /* 0x000fe200078e0203 */
[----:B------:R-:W-:-:S03]  /*08a0*/  IADD3 R3, PT, PT, R3, 0x80, RZ ;  /* 0x0000008003037810 */ /* 0x000fc60007ffe0ff */
[----:B0-----:R-:W-:-:S05]  /*08b0*/  IMAD.WIDE.U32 R10, R13, 0x2, R10 ;  /* 0x000000020d0a7825 */ /* 0x001fca00078e000a */
[----:B------:R1:W-:Y:S02]  /*08c0*/  STG.E.U16 desc[UR4][R10.64], R5 ;  /* 0x000000050a007986 */ /* 0x0003e4000c101504 */
.L_x_3308:
[----:B------:R-:W-:-:S13]  /*08d0*/  ISETP.GE.U32.AND P0, PT, R3, R2, PT ;  /* 0x000000020300720c */ /* 0x000fda0003f06070 */
[----:B------:R-:W-:Y:S05]  /*08e0*/  @P0 BRA `(.L_x_3310) ;  /* 0x0000000000340947 */ /* 0x000fea0003800000 */
[----:B-1----:R-:W1:Y:S01]  /*08f0*/  LDC.64 R4, c[0x0][0x390] ;  /* 0x0000e400ff047b82 */ /* 0x002e620000000a00 */
[----:B0-----:R-:W-:Y:S01]  /*0900*/  IADD3 R11, PT, PT, R0, R3, RZ ;  /* 0x00000003000b7210 */ /* 0x001fe20007ffe0ff */
[----:B------:R-:W-:-:S04]  /*0910*/  VIADD R3, R3, 0x80 ;  /* 0x0000008003037836 */ /* 0x000fc80000000000 */
[----:B-1----:R-:W-:-:S05]  /*0920*/  IMAD.WIDE.U32 R4, R11, 0x2, R4 ;  /* 0x000000020b047825 */ /* 0x002fca00078e0004 */
[----:B------:R1:W-:Y:S02]  /*0930*/  STG.E.U16 desc[UR4][R4.64], R6 ;  /* 0x0000000604007986 */ /* 0x0003e4000c101504 */
.L_x_3309:
        /* <DEDUP_REMOVED lines=8> */
.L_x_3310:
[----:B------:R-:W-:Y:S05]  /*09c0*/  BSYNC.RELIABLE B1 ;  /* 0x0000000000017941 */ /* 0x000fea0003800100 */
.L_x_3306:
[----:B------:R-:W-:-:S13]  /*09d0*/  ISETP.GE.U32.AND P0, PT, R3, R2, PT ;  /* 0x000000020300720c */ /* 0x000fda0003f06070 */
[----:B-12---:R-:W1:Y:S01]  /*09e0*/  @!P0 LDC.64 R4, c[0x0][0x390] ;  /* 0x0000e400ff048b82 */ /* 0x006e620000000a00 */
[----:B------:R-:W-:Y:S01]  /*09f0*/  @!P0 IMAD.IADD R7, R0, 0x1, R3 ;  /* 0x0000000100078824 */ /* 0x000fe200078e0203 */
[----:B------:R-:W-:-:S03]  /*0a00*/  @!P0 IADD3 R3, PT, PT, R3, 0x80, RZ ;  /* 0x0000008003038810 */ /* 0x000fc60007ffe0ff */
[----:B-1----:R-:W-:-:S05]  /*0a10*/  @!P0 IMAD.WIDE.U32 R4, R7, 0x2, R4 ;  /* 0x0000000207048825 */ /* 0x002fca00078e0004 */
[----:B------:R2:W-:Y:S02]  /*0a20*/  @!P0 STG.E.U16 desc[UR4][R4.64], R8 ;  /* 0x0000000804008986 */ /* 0x0005e4000c101504 */
.L_x_3311:
[----:B------:R-:W-:Y:S05]  /*0a30*/  BSYNC.RECONVERGENT B0 ;  /* 0x0000000000007941 */ /* 0x000fea0003800200 */
.L_x_3305:
        /* <DEDUP_REMOVED lines=8> */
.L_x_3304:
        /* <DEDUP_REMOVED lines=9> */
[----:B------:R-:W-:-:S04]  /*0b50*/  IMAD.WIDE.U32 R2, R5, 0x8, R2 ;  /* 0x0000000805027825 */ /* 0x000fc800078e0002 */
[--C-:B---3--:R-:W-:Y:S02]  /*0b60*/  HADD2.F32 R0, -RZ, R8.reuse.H0_H0 ;  /* 0x20000008ff007230 */ /* 0x108fe40000004100 */
[----:B------:R-:W-:Y:S02]  /*0b70*/  HADD2.F32 R4, -RZ, R8.H1_H1 ;  /* 0x30000008ff047230 */ /* 0x000fe40000004100 */
[----:B------:R-:W-:Y:S02]  /*0b80*/  HADD2.F32 R8, -RZ, R9.H0_H0 ;  /* 0x20000009ff087230 */ /* 0x000fe40000004100 */
[----:B--2---:R-:W-:Y:S01]  /*0b90*/  FMUL.FTZ R0, R0, UR6 ;  /* 0x0000000600007c20 */ /* 0x004fe20008410000 */
[--C-:B----4-:R-:W-:Y:S02]  /*0ba0*/  HADD2.F32 R10, -RZ, R12.reuse.H0_H0 ;  /* 0x2000000cff0a7230 */ /* 0x110fe40000004100 */
[----:B------:R-:W-:Y:S01]  /*0bb0*/  FMUL.FTZ R7, R4, UR6 ;  /* 0x0000000604077c20 */ /* 0x000fe20008410000 */
[----:B------:R-:W-:-:S02]  /*0bc0*/  HADD2.F32 R11, -RZ, R12.H1_H1 ;  /* 0x3000000cff0b7230 */ /* 0x000fc40000004100 */
        /* <DEDUP_REMOVED lines=11> */
[----:B------:R-:W-:-:S04]  /*0c80*/  F2FP.F16.F32.PACK_AB R5, R9, R8 ;  /* 0x000000080905723e */ /* 0x000fc800000000ff */
[----:B------:R-:W-:Y:S01]  /*0c90*/  F2FP.F16.F32.PACK_AB R11, R13, R12 ;  /* 0x0000000c0d0b723e */ /* 0x000fe200000000ff */
[----:B------:R-:W-:Y:S04]  /*0ca0*/  STG.E.64 desc[UR4][R2.64], R4 ;  /* 0x0000000402007986 */ /* 0x000fe8000c101b04 */
[----:B------:R-:W-:Y:S01]  /*0cb0*/  STG.E.64 desc[UR4][R2.64+0x400], R10 ;  /* 0x0004000a02007986 */ /* 0x000fe2000c101b04 */
[----:B------:R-:W-:Y:S05]  /*0cc0*/  EXIT ;  /* 0x000000000000794d */ /* 0x000fea0003800000 */
.L_x_3312:
        /* <DEDUP_REMOVED lines=11> */
.L_x_16968:


//--------------------- .text._ZN2at6native29vectorized_elementwise_kernelILi8ENS0_13AUnaryFunctorIN3c104HalfES4_S4_NS0_15binary_internal10MulFunctorIfEEEESt5arrayIPcLm2EEEEviT0_T1_ --------------------------
	.section	.text._ZN2at6native29vectorized_elementwise_kernelILi8ENS0_13AUnaryFunctorIN3c104HalfES4_S4_NS0_15binary_internal10MulFunctorIfEEEESt5arrayIPcLm2EEEEviT0_T1_,"ax",@progbits
	.align	128
        .global         _ZN2at6native29vectorized_elementwise_kernelILi8ENS0_13AUnaryFunctorIN3c104HalfES4_S4_NS0_15binary_internal10MulFunctorIfEEEESt5arrayIPcLm2EEEEviT0_T1_
        .type           _ZN2at6native29vectorized_elementwise_kernelILi8ENS0_13AUnaryFunctorIN3c104HalfES4_S4_NS0_15binary_internal10MulFunctorIfEEEESt5arrayIPcLm2EEEEviT0_T1_,@function
        .size           _ZN2at6native29vectorized_elementwise_kernelILi8ENS0_13AUnaryFunctorIN3c104HalfES4_S4_NS0_15binary_internal10MulFunctorIfEEEESt5arrayIPcLm2EEEEviT0_T1_,(.L_x_16969 - _ZN2at6native29vectorized_elementwise_kernelILi8ENS0_13AUnaryFunctorIN3c104HalfES4_S4_NS0_15binary_internal10MulFunctorIfEEEESt5arrayIPcLm2EEEEviT0_T1_)
        .other          _ZN2at6native29vectorized_elementwise_kernelILi8ENS0_13AUnaryFunctorIN3c104HalfES4_S4_NS0_15binary_internal10MulFunctorIfEEEESt5arrayIPcLm2EEEEviT0_T1_,@"STO_CUDA_ENTRY STV_DEFAULT"
_ZN2at6native29vectorized_elementwise_kernelILi8ENS0_13AUnaryFunctorIN3c104HalfES4_S4_NS0_15binary_internal10MulFunctorIfEEEESt5arrayIPcLm2EEEEviT0_T1_:
.text._ZN2at6native29vectorized_elementwise_kernelILi8ENS0_13AUnaryFunctorIN3c104HalfES4_S4_NS0_15binary_internal10MulFunctorIfEEEESt5arrayIPcLm2EEEEviT0_T1_:
[----:B------:R-:W-:Y:S01]  /*0000*/  LDC R1, c[0x0][0x37c] ;  /* 0x0000df00ff017b82 */ /* 0x000fe20000000800 */
[----:B------:R-:W-:Y:S05]  /*0010*/  EXIT ;  /* 0x000000000000794d */ /* 0x000fea0003800000 */
.L_x_3313:
        /* <DEDUP_REMOVED lines=14> */
.L_x_16969:


//--------------------- .text._ZN2at6native18elementwise_kernelILi128ELi4EZNS0_15gpu_kernel_implINS0_13BinaryFunctorIN3c104HalfES5_S5_NS0_15binary_internal10MulFunctorIfEEEEEEvRNS_18TensorIteratorBaseERKT_EUliE_EEviT1_ --------------------------
	.section	.text._ZN2at6native18elementwise_kernelILi128ELi4EZNS0_15gpu_kernel_implINS0_13BinaryFunctorIN3c104HalfES5_S5_NS0_15binary_internal10MulFunctorIfEEEEEEvRNS_18TensorIteratorBaseERKT_EUliE_EEviT1_,"ax",@progbits
	.align	128
        .global         _ZN2at6native18elementwise_kernelILi128ELi4EZNS0_15gpu_kernel_implINS0_13BinaryFunctorIN3c104HalfES5_S5_NS0_15binary_internal10MulFunctorIfEEEEEEvRNS_18TensorIteratorBaseERKT_EUliE_EEviT1_
        .type           _ZN2at6native18elementwise_kernelILi128ELi4EZNS0_15gpu_kernel_implINS0_13BinaryFunctorIN3c104HalfES5_S5_NS0_15binary_internal10MulFunctorIfEEEEEEvRNS_18TensorIteratorBaseERKT_EUliE_EEviT1_,@function
        .size           _ZN2at6native18elementwise_kernelILi128ELi4EZNS0_15gpu_kernel_implINS0_13BinaryFunctorIN3c104HalfES5_S5_NS0_15binary_internal10MulFunctorIfEEEEEEvRNS_18TensorIteratorBaseERKT_EUliE_EEviT1_,(.L_x_16970 - _ZN2at6native18elementwise_kernelILi128ELi4EZNS0_15gpu_kernel_implINS0_13BinaryFunctorIN3c104HalfES5_S5_NS0_15binary_internal10MulFunctorIfEEEEEEvRNS_18TensorIteratorBaseERKT_EUliE_EEviT1_)
        .other          _ZN2at6native18elementwise_kernelILi128ELi4EZNS0_15gpu_kernel_implINS0_13BinaryFunctorIN3c104HalfES5_S5_NS0_15binary_internal10MulFunctorIfEEEEEEvRNS_18TensorIteratorBaseERKT_EUliE_EEviT1_,@"STO_CUDA_ENTRY STV_DEFAULT"
_ZN2at6native18elementwise_kernelILi128ELi4EZNS0_15gpu_kernel_implINS0_13BinaryFunctorIN3c104HalfES5_S5_NS0_15binary_internal10MulFunctorIfEEEEEEvRNS_18TensorIteratorBaseERKT_EUliE_EEviT1_:
.text._ZN2at6native18elementwise_kernelILi128ELi4EZNS0_15gpu_kernel_implINS0_13BinaryFunctorIN3c104HalfES5_S5_NS0_15binary_internal10MulFunctorIfEEEEEEvRNS_18TensorIteratorBaseERKT_EUliE_EEviT1_:
        /* <DEDUP_REMOVED lines=371> */
.L_x_3316:
        /* <DEDUP_REMOVED lines=19> */
.L_x_3320:
[----:B------:R-:W2:Y:S02]  /*1860*/  LDG.E.U8 R2, desc[UR36][R2.64] ;  /* 0x0000002402027981 */ /* 0x000ea4000c1e1100 */
[----:B--2---:R-:W-:-:S04]  /*1870*/  I2FP.F32.U32 R0, R2 ;  /* 0x0000000200007245 */ /* 0x004fc80000201000 */
[----:B------:R-:W-:-:S04]  /*1880*/  F2FP.F16.F32.PACK_AB R0, RZ, R0 ;  /* 0x00000000ff00723e */ /* 0x000fc800000000ff */
[----:B------:R-:W-:Y:S01]  /*1890*/  PRMT R19, R0, 0x7610, R19 ;  /* 0x0000761000137816 */ /* 0x000fe20000000013 */
[----:B------:R-:W-:Y:S06]  /*18a0*/  BRA `(.L_x_3322) ;  /* 0x0000000c00d47947 */ /* 0x000fec0003800000 */
.L_x_3319:
        /* <DEDUP_REMOVED lines=11> */
.L_x_3324:
[----:B------:R-:W2:Y:S02]  /*1960*/  LDG.E R2, desc[UR36][R2.64] ;  /* 0x0000002402027981 */ /* 0x000ea4000c1e1900 */
[----:B--2---:R-:W-:-:S04]  /*1970*/  I2FP.F32.S32 R0, R2 ;  /* 0x0000000200007245 */ /* 0x004fc80000201400 */
[----:B------:R-:W-:-:S04]  /*1980*/  F2FP.F16.F32.PACK_AB R0, RZ, R0 ;  /* 0x00000000ff00723e */ /* 0x000fc800000000ff */
[----:B------:R-:W-:Y:S01]  /*1990*/  PRMT R19, R0, 0x7610, R19 ;  /* 0x0000761000137816 */ /* 0x000fe20000000013 */
[----:B------:R-:W-:Y:S06]  /*19a0*/  BRA `(.L_x_3322) ;  /* 0x0000000c00947947 */ /* 0x000fec0003800000 */
.L_x_3323:
[----:B------:R-:W2:Y:S02]  /*19b0*/  LDG.E.U16 R2, desc[UR36][R2.64] ;  /* 0x0000002402027981 */ /* 0x000ea4000c1e1500 */
[----:B--2---:R-:W0:Y:S02]  /*19c0*/  I2F.S16 R0, R2 ;  /* 0x0000000200007306 */ /* 0x004e240000101400 */
[----:B0-----:R-:W-:-:S04]  /*19d0*/  F2FP.F16.F32.PACK_AB R0, RZ, R0 ;  /* 0x00000000ff00723e */ /* 0x001fc800000000ff */
[----:B------:R-:W-:Y:S01]  /*19e0*/  PRMT R19, R0, 0x7610, R19 ;  /* 0x0000761000137816 */ /* 0x000fe20000000013 */
[----:B------:R-:W-:Y:S06]  /*19f0*/  BRA `(.L_x_3322) ;  /* 0x0000000c00807947 */ /* 0x000fec0003800000 */
.L_x_3318:
        /* <DEDUP_REMOVED lines=9> */
.L_x_3326:
[----:B------:R0:W5:Y:S01]  /*1a90*/  LDG.E.U16 R19, desc[UR36][R2.64] ;  /* 0x0000002402137981 */ /* 0x000162000c1e1500 */
[----:B------:R-:W-:Y:S05]  /*1aa0*/  BRA `(.L_x_3322) ;  /* 0x0000000c00547947 */ /* 0x000fea0003800000 */
.L_x_3325:
        /* <DEDUP_REMOVED lines=9> */
.L_x_3328:
[----:B------:R1:W5:Y:S01]  /*1b40*/  LDG.E.U16 R19, desc[UR36][R2.64] ;  /* 0x0000002402137981 */ /* 0x000362000c1e1500 */
[----:B------:R-:W-:Y:S05]  /*1b50*/  BRA `(.L_x_3322) ;  /* 0x0000000c00287947 */ /* 0x000fea0003800000 */
.L_x_3327:
        /* <DEDUP_REMOVED lines=13> */
.L_x_3317:
        /* <DEDUP_REMOVED lines=14> */
.L_x_3331:
        /* <DEDUP_REMOVED lines=13> */
.L_x_3330:
        /* <DEDUP_REMOVED lines=27> */
.L_x_3333:
        /* <DEDUP_REMOVED lines=14> */
.L_x_3332:
[----:B------:R-:W2:Y:S02]  /*2070*/  LDG.E.U16 R0, desc[UR36][R2.64] ;  /* 0x0000002402007981 */ /* 0x000ea4000c1e1500 */
[----:B--2---:R-:W-:-:S05]  /*2080*/  IMAD.U32 R0, R0, 0x10000, RZ ;  /* 0x0001000000007824 */ /* 0x004fca00078e00ff */
[----:B------:R-:W-:-:S04]  /*2090*/  F2FP.F16.F32.PACK_AB R0, RZ, R0 ;  /* 0x00000000ff00723e */ /* 0x000fc800000000ff */
[----:B------:R-:W-:Y:S01]  /*20a0*/  PRMT R19, R0, 0x7610, R19 ;  /* 0x0000761000137816 */ /* 0x000fe20000000013 */
[----:B------:R-:W-:Y:S06]  /*20b0*/  BRA `(.L_x_3322) ;  /* 0x0000000400d07947 */ /* 0x000fec0003800000 */
.L_x_3329:
        /* <DEDUP_REMOVED lines=13> */
.L_x_3336:
        /* <DEDUP_REMOVED lines=21> */
.L_x_3340:
[----:B------:R-:W-:Y:S05]  /*22e0*/  BSYNC.RECONVERGENT B1 ;  /* 0x0000000000017941 */ /* 0x000fea0003800200 */
.L_x_3339:
[----:B------:R-:W-:Y:S01]  /*22f0*/  IMAD.SHL.U32 R0, R0, 0x100000, RZ ;  /* 0x0010000000007824 */ /* 0x000fe200078e00ff */
[----:B------:R-:W-:-:S04]  /*2300*/  LEA R2, R2, 0x3b800000, 0x17 ;  /* 0x3b80000002027811 */ /* 0x000fc800078eb8ff */
[----:B------:R-:W-:-:S07]  /*2310*/  LOP3.LUT R0, R2, R0, R7, 0xfe, !PT ;  /* 0x0000000002007212 */ /* 0x000fce00078efe07 */
.L_x_3338:
[----:B------:R-:W-:Y:S05]  /*2320*/  BSYNC.RECONVERGENT B0 ;  /* 0x0000000000007941 */ /* 0x000fea0003800200 */
.L_x_3337:
[----:B------:R-:W-:-:S04]  /*2330*/  F2FP.F16.F32.PACK_AB R0, RZ, R0 ;  /* 0x00000000ff00723e */ /* 0x000fc800000000ff */
[----:B------:R-:W-:Y:S01]  /*2340*/  PRMT R19, R0, 0x7610, R19 ;  /* 0x0000761000137816 */ /* 0x000fe20000000013 */
[----:B------:R-:W-:Y:S06]  /*2350*/  BRA `(.L_x_3322) ;  /* 0x0000000400287947 */ /* 0x000fec0003800000 */
.L_x_3335:
        /* <DEDUP_REMOVED lines=21> */
.L_x_3344:
[----:B------:R-:W-:Y:S05]  /*24b0*/  BSYNC.RECONVERGENT B1 ;  /* 0x0000000000017941 */ /* 0x000fea0003800200 */
.L_x_3343:
[----:B------:R-:W-:Y:S01]  /*24c0*/  IMAD.SHL.U32 R0, R0, 0x200000, RZ ;  /* 0x0020000000007824 */ /* 0x000fe200078e00ff */
[----:B------:R-:W-:-:S04]  /*24d0*/  LEA R2, R2, 0x37800000, 0x17 ;  /* 0x3780000002027811 */ /* 0x000fc800078eb8ff */
[----:B------:R-:W-:-:S07]  /*24e0*/  LOP3.LUT R0, R2, R0, R7, 0xfe, !PT ;  /* 0x0000000002007212 */ /* 0x000fce00078efe07 */
.L_x_3342:
[----:B------:R-:W-:Y:S05]  /*24f0*/  BSYNC.RECONVERGENT B0 ;  /* 0x0000000000007941 */ /* 0x000fea0003800200 */
.L_x_3341:
[----:B------:R-:W-:-:S04]  /*2500*/  F2FP.F16.F32.PACK_AB R0, RZ, R0 ;  /* 0x00000000ff00723e */ /* 0x000fc800000000ff */
[----:B------:R-:W-:Y:S01]  /*2510*/  PRMT R19, R0, 0x7610, R19 ;  /* 0x0000761000137816 */ /* 0x000fe20000000013 */
[----:B------:R-:W-:Y:S06]  /*2520*/  BRA `(.L_x_3322) ;  /* 0x0000000000b47947 */ /* 0x000fec0003800000 */
.L_x_3334:
[----:B------:R-:W-:-:S09]  /*2530*/  UISETP.NE.AND UP0, UPT, UR4, 0x1c, UPT ;  /* 0x0000001c0400788c */ /* 0x000fd2000bf05270 */
[----:B------:R-:W-:Y:S05]  /*2540*/  BRA.U !UP0, `(.L_x_3345) ;  /* 0x00000001089c7547 */ /* 0x000fea000b800000 */
[----:B------:R-:W-:-:S09]  /*2550*/  UISETP.NE.AND UP0, UPT, UR4, 0x1d, UPT ;  /* 0x0000001d0400788c */ /* 0x000fd2000bf05270 */
[----:B------:R-:W-:Y:S05]  /*2560*/  BRA.U !UP0, `(.L_x_3346) ;  /* 0x0000000108807547 */ /* 0x000fea000b800000 */
[----:B------:R-:W-:-:S09]  /*2570*/  UISETP.NE.AND UP0, UPT, UR4, 0x2c, UPT ;  /* 0x0000002c0400788c */ /* 0x000fd2000bf05270 */
[----:B------:R-:W-:Y:S05]  /*2580*/  BRA.U !UP0, `(.L_x_3347) ;  /* 0x0000000108487547 */ /* 0x000fea000b800000 */
.L_x_3321:
        /* <DEDUP_REMOVED lines=16> */
.L_x_3348:
[----:B------:R-:W-:Y:S01]  /*2690*/  PRMT R19, RZ, 0x7610, R19 ;  /* 0x00007610ff137816 */ /* 0x000fe20000000013 */
[----:B------:R-:W-:Y:S06]  /*26a0*/  BRA `(.L_x_3322) ;  /* 0x0000000000547947 */ /* 0x000fec0003800000 */
.L_x_3347:
        /* <DEDUP_REMOVED lines=8> */
.L_x_3350:
[----:B------:R-:W-:Y:S05]  /*2730*/  BSYNC.RECONVERGENT B0 ;  /* 0x0000000000007941 */ /* 0x000fea0003800200 */
.L_x_3349:
[----:B------:R-:W-:-:S04]  /*2740*/  F2FP.F16.F32.PACK_AB R0, RZ, R0 ;  /* 0x00000000ff00723e */ /* 0x000fc800000000ff */
[----:B------:R-:W-:Y:S01]  /*2750*/  PRMT R19, R0, 0x7610, R19 ;  /* 0x0000761000137816 */ /* 0x000fe20000000013 */
[----:B------:R-:W-:Y:S06]  /*2760*/  BRA `(.L_x_3322) ;  /* 0x0000000000247947 */ /* 0x000fec0003800000 */
.L_x_3346:
[----:B------:R-:W2:Y:S02]  /*2770*/  LDG.E.64 R2, desc[UR36][R2.64] ;  /* 0x0000002402027981 */ /* 0x000ea4000c1e1b00 */
[----:B--2---:R-:W0:Y:S02]  /*2780*/  I2F.U64 R0, R2 ;  /* 0x0000000200007312 */ /* 0x004e240000301000 */
[----:B0-----:R-:W-:-:S04]  /*2790*/  F2FP.F16.F32.PACK_AB R0, RZ, R0 ;  /* 0x00000000ff00723e */ /* 0x001fc800000000ff */
[----:B------:R-:W-:Y:S01]  /*27a0*/  PRMT R19, R0, 0x7610, R19 ;  /* 0x0000761000137816 */ /* 0x000fe20000000013 */
[----:B------:R-:W-:Y:S06]  /*27b0*/  BRA `(.L_x_3322) ;  /* 0x0000000000107947 */ /* 0x000fec0003800000 */
.L_x_3345:
[----:B------:R-:W2:Y:S02]  /*27c0*/  LDG.E R2, desc[UR36][R2.64] ;  /* 0x0000002402027981 */ /* 0x000ea4000c1e1900 */
[----:B--2---:R-:W-:-:S04]  /*27d0*/  I2FP.F32.U32 R0, R2 ;  /* 0x0000000200007245 */ /* 0x004fc80000201000 */
[----:B------:R-:W-:-:S04]  /*27e0*/  F2FP.F16.F32.PACK_AB R0, RZ, R0 ;  /* 0x00000000ff00723e */ /* 0x000fc800000000ff */
[----:B------:R-:W-:-:S07]  /*27f0*/  PRMT R19, R0, 0x7610, R19 ;  /* 0x0000761000137816 */ /* 0x000fce0000000013 */
.L_x_3322:
[----:B------:R-:W0:Y:S01]  /*2800*/  LDCU.64 UR6, c[0x0][0x5f8] ;  /* 0x0000bf00ff0677ac */ /* 0x000e220008000a00 */
[----:B------:R-:W-:-:S04]  /*2810*/  UPRMT UR4, UR42, 0x9910, URZ ;  /* 0x000099102a047896 */ /* 0x000fc800080000ff */
[----:B------:R-:W-:Y:S01]  /*2820*/  UISETP.GT.AND UP0, UPT, UR4, 0x9, UPT ;  /* 0x000000090400788c */ /* 0x000fe2000bf04270 */
[----:B01----:R-:W-:-:S05]  /*2830*/  IADD3 R2, P0, PT, R18, UR6, RZ ;  /* 0x0000000612027c10 */ /* 0x003fca000ff1e0ff */
        /* <DEDUP_REMOVED lines=14> */
.L_x_3354:
[----:B------:R-:W2:Y:S02]  /*2920*/  LDG.E.U8 R2, desc[UR36][R2.64] ;  /* 0x0000002402027981 */ /* 0x000ea4000c1e1100 */
[----:B--2---:R-:W-:-:S04]  /*2930*/  I2FP.F32.U32 R0, R2 ;  /* 0x0000000200007245 */ /* 0x004fc80000201000 */
[----:B------:R-:W-:Y:S01]  /*2940*/  F2FP.F16.F32.PACK_AB R0, RZ, R0 ;  /* 0x00000000ff00723e */ /* 0x000fe200000000ff */
[----:B------:R-:W-:Y:S06]  /*2950*/  BRA `(.L_x_3356) ;  /* 0x0000000c009c7947 */ /* 0x000fec0003800000 */
.L_x_3353:
        /* <DEDUP_REMOVED lines=10> */
.L_x_3358:
[----:B------:R-:W2:Y:S02]  /*2a00*/  LDG.E R2, desc[UR36][R2.64] ;  /* 0x0000002402027981 */ /* 0x000ea4000c1e1900 */
[----:B--2---:R-:W-:-:S04]  /*2a10*/  I2FP.F32.S32 R0, R2 ;  /* 0x0000000200007245 */ /* 0x004fc80000201400 */
[----:B------:R-:W-:Y:S01]  /*2a20*/  F2FP.F16.F32.PACK_AB R0, RZ, R0 ;  /* 0x00000000ff00723e */ /* 0x000fe200000000ff */
[----:B------:R-:W-:Y:S06]  /*2a30*/  BRA `(.L_x_3356) ;  /* 0x0000000c00647947 */ /* 0x000fec0003800000 */
.L_x_3357:
[----:B------:R-:W2:Y:S02]  /*2a40*/  LDG.E.U16 R2, desc[UR36][R2.64] ;  /* 0x0000002402027981 */ /* 0x000ea4000c1e1500 */
[----:B--2---:R-:W0:Y:S02]  /*2a50*/  I2F.S16 R0, R2 ;  /* 0x0000000200007306 */ /* 0x004e240000101400 */
[----:B0-----:R-:W-:Y:S01]  /*2a60*/  F2FP.F16.F32.PACK_AB R0, RZ, R0 ;  /* 0x00000000ff00723e */ /* 0x001fe200000000ff */
[----:B------:R-:W-:Y:S06]  /*2a70*/  BRA `(.L_x_3356) ;  /* 0x0000000c00547947 */ /* 0x000fec0003800000 */
.L_x_3352:
        /* <DEDUP_REMOVED lines=9> */
.L_x_3360:
[----:B------:R1:W5:Y:S01]  /*2b10*/  LDG.E.U16 R0, desc[UR36][R2.64] ;  /* 0x0000002402007981 */ /* 0x000362000c1e1500 */
[----:B------:R-:W-:Y:S05]  /*2b20*/  BRA `(.L_x_3356) ;  /* 0x0000000c00287947 */ /* 0x000fea0003800000 */
.L_x_3359:
        /* <DEDUP_REMOVED lines=9> */
.L_x_3362:
[----:B------:R0:W5:Y:S01]  /*2bc0*/  LDG.E.U16 R0, desc[UR36][R2.64] ;  /* 0x0000002402007981 */ /* 0x000162000c1e1500 */
[----:B------:R-:W-:Y:S05]  /*2bd0*/  BRA `(.L_x_3356) ;  /* 0x0000000800fc7947 */ /* 0x000fea0003800000 */
.L_x_3361:
        /* <DEDUP_REMOVED lines=12> */
.L_x_3351:
        /* <DEDUP_REMOVED lines=13> */
.L_x_3365:
        /* <DEDUP_REMOVED lines=12> */
.L_x_3364:
        /* <DEDUP_REMOVED lines=27> */
.L_x_3367:
[----:B------:R-:W2:Y:S02]  /*2fe0*/  LDG.E.U8 R2, desc[UR36][R2.64] ;  /* 0x0000002402027981 */ /* 0x000ea4000c1e1100 */
[C---:B--2---:R-:W-:Y:S01]  /*2ff0*/  IMAD.SHL.U32 R4, R2.reuse, 0x2000000, RZ ;  /* 0x0200000002047824 */ /* 0x044fe200078e00ff */
[----:B------:R-:W-:-:S04]  /*3000*/  SHF.L.U32 R5, R2, 0x8, RZ ;  /* 0x0000000802057819 */ /* 0x000fc800000006ff */
        /* <DEDUP_REMOVED lines=10> */
.L_x_3366:
[----:B------:R-:W2:Y:S02]  /*30b0*/  LDG.E.U16 R0, desc[UR36][R2.64] ;  /* 0x0000002402007981 */ /* 0x000ea4000c1e1500 */
[----:B--2---:R-:W-:-:S05]  /*30c0*/  IMAD.U32 R0, R0, 0x10000, RZ ;  /* 0x0001000000007824 */ /* 0x004fca00078e00ff */
[----:B------:R-:W-:Y:S01]  /*30d0*/  F2FP.F16.F32.PACK_AB R0, RZ, R0 ;  /* 0x00000000ff00723e */ /* 0x000fe200000000ff */
[----:B------:R-:W-:Y:S06]  /*30e0*/  BRA `(.L_x_3356) ;  /* 0x0000000400b87947 */ /* 0x000fec0003800000 */
.L_x_3363:
        /* <DEDUP_REMOVED lines=12> */
.L_x_3370:
        /* <DEDUP_REMOVED lines=21> */
.L_x_3374:
[----:B------:R-:W-:Y:S05]  /*3300*/  BSYNC.RECONVERGENT B1 ;  /* 0x0000000000017941 */ /* 0x000fea0003800200 */
.L_x_3373:
[----:B------:R-:W-:Y:S01]  /*3310*/  IMAD.SHL.U32 R0, R0, 0x100000, RZ ;  /* 0x0010000000007824 */ /* 0x000fe200078e00ff */
[----:B------:R-:W-:-:S04]  /*3320*/  LEA R2, R2, 0x3b800000, 0x17 ;  /* 0x3b80000002027811 */ /* 0x000fc800078eb8ff */
[----:B------:R-:W-:-:S07]  /*3330*/  LOP3.LUT R0, R2, R0, R7, 0xfe, !PT ;  /* 0x0000000002007212 */ /* 0x000fce00078efe07 */
.L_x_3372:
[----:B------:R-:W-:Y:S05]  /*3340*/  BSYNC.RECONVERGENT B0 ;  /* 0x0000000000007941 */ /* 0x000fea0003800200 */
.L_x_3371:
[----:B------:R-:W-:Y:S01]  /*3350*/  F2FP.F16.F32.PACK_AB R0, RZ, R0 ;  /* 0x00000000ff00723e */ /* 0x000fe200000000ff */
[----:B------:R-:W-:Y:S06]  /*3360*/  BRA `(.L_x_3356) ;  /* 0x0000000400187947 */ /* 0x000fec0003800000 */
.L_x_3369:
        /* <DEDUP_REMOVED lines=21> */
.L_x_3378:
[----:B------:R-:W-:Y:S05]  /*34c0*/  BSYNC.RECONVERGENT B1 ;  /* 0x0000000000017941 */ /* 0x000fea0003800200 */
.L_x_3377:
[----:B------:R-:W-:Y:S01]  /*34d0*/  IMAD.SHL.U32 R0, R0, 0x200000, RZ ;  /* 0x0020000000007824 */ /* 0x000fe200078e00ff */
[----:B------:R-:W-:-:S04]  /*34e0*/  LEA R2, R2, 0x37800000, 0x17 ;  /* 0x3780000002027811 */ /* 0x000fc800078eb8ff */
[----:B------:R-:W-:-:S07]  /*34f0*/  LOP3.LUT R0, R2, R0, R7, 0xfe, !PT ;  /* 0x0000000002007212 */ /* 0x000fce00078efe07 */
.L_x_3376:
[----:B------:R-:W-:Y:S05]  /*3500*/  BSYNC.RECONVERGENT B0 ;  /* 0x0000000000007941 */ /* 0x000fea0003800200 */
.L_x_3375:
[----:B------:R-:W-:Y:S01]  /*3510*/  F2FP.F16.F32.PACK_AB R0, RZ, R0 ;  /* 0x00000000ff00723e */ /* 0x000fe200000000ff */
[----:B------:R-:W-:Y:S06]  /*3520*/  BRA `(.L_x_3356) ;  /* 0x0000000000a87947 */ /* 0x000fec0003800000 */
.L_x_3368:
[----:B------:R-:W-:-:S09]  /*3530*/  UISETP.NE.AND UP0, UPT, UR4, 0x1c, UPT ;  /* 0x0000001c0400788c */ /* 0x000fd2000bf05270 */
[----:B------:R-:W-:Y:S05]  /*3540*/  BRA.U !UP0, `(.L_x_3379) ;  /* 0x0000000108947547 */ /* 0x000fea000b800000 */
[----:B------:R-:W-:-:S09]  /*3550*/  UISETP.NE.AND UP0, UPT, UR4, 0x1d, UPT ;  /* 0x0000001d0400788c */ /* 0x000fd2000bf05270 */
[----:B------:R-:W-:Y:S05]  /*3560*/  BRA.U !UP0, `(.L_x_3380) ;  /* 0x00000001087c7547 */ /* 0x000fea000b800000 */
[----:B------:R-:W-:-:S09]  /*3570*/  UISETP.NE.AND UP0, UPT, UR4, 0x2c, UPT ;  /* 0x0000002c0400788c */ /* 0x000fd2000bf05270 */
[----:B------:R-:W-:Y:S05]  /*3580*/  BRA.U !UP0, `(.L_x_3381) ;  /* 0x0000000108487547 */ /* 0x000fea000b800000 */
.L_x_3355:
        /* <DEDUP_REMOVED lines=16> */
.L_x_3382:
[----:B------:R-:W-:Y:S01]  /*3690*/  PRMT R0, RZ, 0x7610, R0 ;  /* 0x00007610ff007816 */ /* 0x000fe20000000000 */
[----:B------:R-:W-:Y:S06]  /*36a0*/  BRA `(.L_x_3356) ;  /* 0x0000000000487947 */ /* 0x000fec0003800000 */
.L_x_3381:
        /* <DEDUP_REMOVED lines=8> */
.L_x_3384:
[----:B------:R-:W-:Y:S05]  /*3730*/  BSYNC.RECONVERGENT B0 ;  /* 0x0000000000007941 */ /* 0x000fea0003800200 */
.L_x_3383:
[----:B------:R-:W-:Y:S01]  /*3740*/  F2FP.F16.F32.PACK_AB R0, RZ, R0 ;  /* 0x00000000ff00723e */ /* 0x000fe200000000ff */
[----:B------:R-:W-:Y:S06]  /*3750*/  BRA `(.L_x_3356) ;  /* 0x00000000001c7947 */ /* 0x000fec0003800000 */
.L_x_3380:
[----:B------:R-:W2:Y:S02]  /*3760*/  LDG.E.64 R2, desc[UR36][R2.64] ;  /* 0x0000002402027981 */ /* 0x000ea4000c1e1b00 */
[----:B--2---:R-:W0:Y:S02]  /*3770*/  I2F.U64 R0, R2 ;  /* 0x0000000200007312 */ /* 0x004e240000301000 */
[----:B0-----:R-:W-:Y:S01]  /*3780*/  F2FP.F16.F32.PACK_AB R0, RZ, R0 ;  /* 0x00000000ff00723e */ /* 0x001fe200000000ff */
[----:B------:R-:W-:Y:S06]  /*3790*/  BRA `(.L_x_3356) ;  /* 0x00000000000c7947 */ /* 0x000fec0003800000 */
.L_x_3379:
[----:B------:R-:W2:Y:S02]  /*37a0*/  LDG.E R2, desc[UR36][R2.64] ;  /* 0x0000002402027981 */ /* 0x000ea4000c1e1900 */
[----:B--2---:R-:W-:-:S04]  /*37b0*/  I2FP.F32.U32 R0, R2 ;  /* 0x0000000200007245 */ /* 0x004fc80000201000 */
[----:B------:R-:W-:-:S07]  /*37c0*/  F2FP.F16.F32.PACK_AB R0, RZ, R0 ;  /* 0x00000000ff00723e */ /* 0x000fce00000000ff */
.L_x_3356:
[----:B------:R-:W0:Y:S01]  /*37d0*/  LDCU.64 UR6, c[0x0][0x5e8] ;  /* 0x0000bd00ff0677ac */ /* 0x000e220008000a00 */
[----:B-----5:R-:W-:Y:S02]  /*37e0*/  HADD2.F32 R19, -RZ, R19.H0_H0 ;  /* 0x20000013ff137230 */ /* 0x020fe40000004100 */
[----:B------:R-:W-:Y:S01]  /*37f0*/  HADD2.F32 R0, -RZ, R0.H0_H0 ;  /* 0x20000000ff007230 */ /* 0x000fe20000004100 */
[----:B------:R-:W-:-:S04]  /*3800*/  UPRMT UR4, UR43, 0x9910, URZ ;  /* 0x000099102b047896 */ /* 0x000fc800080000ff */
[----:B------:R-:W-:Y:S01]  /*3810*/  UISETP.GT.AND UP0, UPT, UR4, 0x9, UPT ;  /* 0x000000090400788c */ /* 0x000fe2000bf04270 */
[----:B------:R-:W-:-:S05]  /*3820*/  FMUL.FTZ R0, R19, R0 ;  /* 0x0000000013007220 */ /* 0x000fca0000410000 */
[----:B------:R-:W-:Y:S02]  /*3830*/  F2FP.F16.F32.PACK_AB R0, RZ, R0 ;  /* 0x00000000ff00723e */ /* 0x000fe400000000ff */
[----:B01----:R-:W-:-:S05]  /*3840*/  IADD3 R2, P0, PT, R16, UR6, RZ ;  /* 0x0000000610027c10 */ /* 0x003fca000ff1e0ff */
        /* <DEDUP_REMOVED lines=14> */
.L_x_3388:
[----:B------:R-:W-:-:S06]  /*3930*/  HADD2.F32 R5, -RZ, R0.H0_H0 ;  /* 0x20000000ff057230 */ /* 0x000fcc0000004100 */
[----:B------:R-:W0:Y:S02]  /*3940*/  F2I.S64.TRUNC R4, R5 ;  /* 0x0000000500047311 */ /* 0x000e24000020d900 */
[----:B0-----:R1:W-:Y:S01]  /*3950*/  STG.E.U8 desc[UR36][R2.64], R4 ;  /* 0x0000000402007986 */ /* 0x0013e2000c101124 */
[----:B------:R-:W-:Y:S05]  /*3960*/  BRA `(.L_x_3390) ;  /* 0x0000000c00707947 */ /* 0x000fea0003800000 */
.L_x_3387:
        /* <DEDUP_REMOVED lines=10> */
.L_x_3392:
[----:B------:R-:W-:-:S04]  /*3a10*/  HADD2.F32 R0, -RZ, R0.H0_H0 ;  /* 0x20000000ff007230 */ /* 0x000fc80000004100 */
[----:B------:R-:W0:Y:S02]  /*3a20*/  F2I.FTZ.TRUNC.NTZ R5, R0 ;  /* 0x0000000000057305 */ /* 0x000e24000021f100 */
[----:B0-----:R3:W-:Y:S01]  /*3a30*/  STG.E desc[UR36][R2.64], R5 ;  /* 0x0000000502007986 */ /* 0x0017e2000c101924 */
[----:B------:R-:W-:Y:S05]  /*3a40*/  BRA `(.L_x_3390) ;  /* 0x0000000c00387947 */ /* 0x000fea0003800000 */
.L_x_3391:
[----:B------:R-:W-:-:S04]  /*3a50*/  HADD2.F32 R0, -RZ, R0.H0_H0 ;  /* 0x20000000ff007230 */ /* 0x000fc80000004100 */
[----:B------:R-:W0:Y:S02]  /*3a60*/  F2I.FTZ.TRUNC.NTZ R5, R0 ;  /* 0x0000000000057305 */ /* 0x000e24000021f100 */
[----:B0-----:R2:W-:Y:S01]  /*3a70*/  STG.E.U16 desc[UR36][R2.64], R5 ;  /* 0x0000000502007986 */ /* 0x0015e2000c101524 */
[----:B------:R-:W-:Y:S05]  /*3a80*/  BRA `(.L_x_3390) ;  /* 0x0000000c00287947 */ /* 0x000fea0003800000 */
.L_x_3386:
        /* <DEDUP_REMOVED lines=9> */
.L_x_3394:
[----:B------:R0:W-:Y:S01]  /*3b20*/  STG.E.U16 desc[UR36][R2.64], R0 ;  /* 0x0000000002007986 */ /* 0x0001e2000c101524 */
[----:B------:R-:W-:Y:S05]  /*3b30*/  BRA `(.L_x_3390) ;  /* 0x0000000800fc7947 */ /* 0x000fea0003800000 */
.L_x_3393:
        /* <DEDUP_REMOVED lines=10> */
.L_x_3396:
[----:B------:R-:W-:-:S05]  /*3be0*/  HADD2.F32 R0, -RZ, R0.H0_H0 ;  /* 0x20000000ff007230 */ /* 0x000fca0000004100 */
[----:B------:R-:W-:-:S04]  /*3bf0*/  F2FP.F16.F32.PACK_AB R0, RZ, R0 ;  /* 0x00000000ff00723e */ /* 0x000fc800000000ff */
[----:B------:R-:W-:-:S05]  /*3c00*/  PRMT R0, R0, 0x5410, RZ ;  /* 0x0000541000007816 */ /* 0x000fca00000000ff */
[----:B------:R0:W-:Y:S01]  /*3c10*/  STG.E desc[UR36][R2.64], R0 ;  /* 0x0000000002007986 */ /* 0x0001e2000c101924 */
[----:B------:R-:W-:Y:S05]  /*3c20*/  BRA `(.L_x_3390) ;  /* 0x0000000800c07947 */ /* 0x000fea0003800000 */
.L_x_3395:
[----:B------:R-:W-:-:S05]  /*3c30*/  HADD2.F32 R4, -RZ, R0.H0_H0 ;  /* 0x20000000ff047230 */ /* 0x000fca0000004100 */
[----:B------:R-:W-:-:S06]  /*3c40*/  FMUL.FTZ R4, R4, 1 ;  /* 0x3f80000004047820 */ /* 0x000fcc0000410000 */
[----:B------:R-:W0:Y:S02]  /*3c50*/  F2F.F64.F32 R4, R4 ;  /* 0x0000000400047310 */ /* 0x000e240000201800 */
[----:B0-----:R0:W-:Y:S01]  /*3c60*/  STG.E.64 desc[UR36][R2.64], R4 ;  /* 0x0000000402007986 */ /* 0x0011e2000c101b24 */
[----:B------:R-:W-:Y:S05]  /*3c70*/  BRA `(.L_x_3390) ;  /* 0x0000000800ac7947 */ /* 0x000fea0003800000 */
.L_x_3385:
        /* <DEDUP_REMOVED lines=13> */
.L_x_3399:
[----:B------:R-:W-:Y:S01]  /*3d50*/  HADD2.F32 R0, -RZ, R0.H0_H0 ;  /* 0x20000000ff007230 */ /* 0x000fe20000004100 */
[----:B------:R-:W-:-:S04]  /*3d60*/  CS2R R6, SRZ ;  /* 0x0000000000067805 */ /* 0x000fc8000001ff00 */
[----:B------:R-:W-:-:S04]  /*3d70*/  FMUL.FTZ R0, R0, 1 ;  /* 0x3f80000000007820 */ /* 0x000fc80000410000 */
[----:B------:R-:W0:Y:S02]  /*3d80*/  F2F.F64.F32 R4, R0 ;  /* 0x0000000000047310 */ /* 0x000e240000201800 */
[----:B0-----:R0:W-:Y:S01]  /*3d90*/  STG.E.128 desc[UR36][R2.64], R4 ;  /* 0x0000000402007986 */ /* 0x0011e2000c101d24 */
[----:B------:R-:W-:Y:S05]  /*3da0*/  BRA `(.L_x_3390) ;  /* 0x0000000800607947 */ /* 0x000fea0003800000 */
.L_x_3398:
        /* <DEDUP_REMOVED lines=19> */
.L_x_3403:
[----:B------:R-:W-:Y:S05]  /*3ee0*/  BSYNC.RECONVERGENT B0 ;  /* 0x0000000000007941 */ /* 0x000fea0003800200 */
.L_x_3402:
[----:B------:R-:W-:-:S05]  /*3ef0*/  LOP3.LUT R5, R0, 0x80, R5, 0xf8, !PT ;  /* 0x0000008000057812 */ /* 0x000fca00078ef805 */
[----:B------:R0:W-:Y:S01]  /*3f00*/  STG.E.U8 desc[UR36][R2.64], R5 ;  /* 0x0000000502007986 */ /* 0x0001e2000c101124 */
[----:B------:R-:W-:Y:S05]  /*3f10*/  BRA `(.L_x_3390) ;  /* 0x0000000800047947 */ /* 0x000fea0003800000 */
.L_x_3401:
        /* <DEDUP_REMOVED lines=15> */
.L_x_3405:
[----:B------:R-:W-:Y:S05]  /*4010*/  BSYNC.RECONVERGENT B0 ;  /* 0x0000000000007941 */ /* 0x000fea0003800200 */
.L_x_3404:
[----:B------:R-:W-:-:S05]  /*4020*/  LOP3.LUT R5, R0, 0x80, R5, 0xf8, !PT ;  /* 0x0000008000057812 */ /* 0x000fca00078ef805 */
[----:B------:R0:W-:Y:S01]  /*4030*/  STG.E.U8 desc[UR36][R2.64], R5 ;  /* 0x0000000502007986 */ /* 0x0001e2000c101124 */
[----:B------:R-:W-:Y:S05]  /*4040*/  BRA `(.L_x_3390) ;  /* 0x0000000400b87947 */ /* 0x000fea0003800000 */
.L_x_3400:
[----:B------:R-:W-:-:S05]  /*4050*/  HADD2.F32 R0, -RZ, R0.H0_H0 ;  /* 0x20000000ff007230 */ /* 0x000fca0000004100 */
[----:B------:R-:W-:-:S05]  /*4060*/  F2FP.BF16.F32.PACK_AB R0, RZ, R0 ;  /* 0x00000000ff00723e */ /* 0x000fca00000010ff */
[----:B------:R0:W-:Y:S01]  /*4070*/  STG.E.U16 desc[UR36][R2.64], R0 ;  /* 0x0000000002007986 */ /* 0x0001e2000c101524 */
[----:B------:R-:W-:Y:S05]  /*4080*/  BRA `(.L_x_3390) ;  /* 0x0000000400a87947 */ /* 0x000fea0003800000 */
.L_x_3397:
        /* <DEDUP_REMOVED lines=12> */
.L_x_3408:
        /* <DEDUP_REMOVED lines=13> */
.L_x_3411:
[----:B------:R-:W-:-:S04]  /*4220*/  SHF.R.U32.HI R0, RZ, 0x14, R5 ;  /* 0x00000014ff007819 */ /* 0x000fc80000011605 */
[----:B------:R-:W-:-:S04]  /*4230*/  LOP3.LUT R0, R0, 0x1, RZ, 0xc0, !PT ;  /* 0x0000000100007812 */ /* 0x000fc800078ec0ff */
[----:B------:R-:W-:-:S04]  /*4240*/  IADD3 R0, PT, PT, R5, 0x487ffff, R0 ;  /* 0x0487ffff05007810 */ /* 0x000fc80007ffe000 */
[----:B------:R-:W-:-:S04]  /*4250*/  SHF.R.U32.HI R0, RZ, 0x14, R0 ;  /* 0x00000014ff007819 */ /* 0x000fc80000011600 */
[----:B------:R-:W-:-:S07]  /*4260*/  LOP3.LUT R4, R0, 0xff, RZ, 0xc0, !PT ;  /* 0x000000ff00047812 */ /* 0x000fce00078ec0ff */
.L_x_3412:
[----:B------:R-:W-:-:S04]  /*4270*/  SHF.R.U32.HI R5, RZ, 0x18, R5 ;  /* 0x00000018ff057819 */ /* 0x000fc80000011605 */
[----:B------:R-:W-:-:S04]  /*4280*/  LOP3.LUT R4, R4, 0x80, R5, 0xf8, !PT ;  /* 0x0000008004047812 */ /* 0x000fc800078ef805 */
[----:B------:R-:W-:-:S07]  /*4290*/  PRMT R0, R4, 0x7610, R0 ;  /* 0x0000761004007816 */ /* 0x000fce0000000000 */
.L_x_3410:
[----:B------:R-:W-:Y:S05]  /*42a0*/  BSYNC.RECONVERGENT B0 ;  /* 0x0000000000007941 */ /* 0x000fea0003800200 */
.L_x_3409:
[----:B------:R0:W-:Y:S01]  /*42b0*/  STG.E.U8 desc[UR36][R2.64], R0 ;  /* 0x0000000002007986 */ /* 0x0001e2000c101124 */
[----:B------:R-:W-:Y:S05]  /*42c0*/  BRA `(.L_x_3390) ;  /* 0x0000000400187947 */ /* 0x000fea0003800000 */
.L_x_3407:
        /* <DEDUP_REMOVED lines=13> */
.L_x_3415:
[----:B------:R-:W-:-:S04]  /*43a0*/  SHF.R.U32.HI R0, RZ, 0x15, R5 ;  /* 0x00000015ff007819 */ /* 0x000fc80000011605 */
[----:B------:R-:W-:-:S04]  /*43b0*/  LOP3.LUT R0, R0, 0x1, RZ, 0xc0, !PT ;  /* 0x0000000100007812 */ /* 0x000fc800078ec0ff */
[----:B------:R-:W-:-:S04]  /*43c0*/  IADD3 R0, PT, PT, R5, 0x88fffff, R0 ;  /* 0x088fffff05007810 */ /* 0x000fc80007ffe000 */
[----:B------:R-:W-:-:S04]  /*43d0*/  SHF.R.U32.HI R0, RZ, 0x15, R0 ;  /* 0x00000015ff007819 */ /* 0x000fc80000011600 */
[----:B------:R-:W-:-:S07]  /*43e0*/  LOP3.LUT R4, R0, 0xff, RZ, 0xc0, !PT ;  /* 0x000000ff00047812 */ /* 0x000fce00078ec0ff */
.L_x_3416:
[----:B------:R-:W-:-:S04]  /*43f0*/  SHF.R.U32.HI R5, RZ, 0x18, R5 ;  /* 0x00000018ff057819 */ /* 0x000fc80000011605 */
[----:B------:R-:W-:-:S04]  /*4400*/  LOP3.LUT R4, R4, 0x80, R5, 0xf8, !PT ;  /* 0x0000008004047812 */ /* 0x000fc800078ef805 */
[----:B------:R-:W-:-:S07]  /*4410*/  PRMT R0, R4, 0x7610, R0 ;  /* 0x0000761004007816 */ /* 0x000fce0000000000 */
.L_x_3414:
[----:B------:R-:W-:Y:S05]  /*4420*/  BSYNC.RECONVERGENT B0 ;  /* 0x0000000000007941 */ /* 0x000fea0003800200 */
.L_x_3413:
[----:B------:R0:W-:Y:S01]  /*4430*/  STG.E.U8 desc[UR36][R2.64], R0 ;  /* 0x0000000002007986 */ /* 0x0001e2000c101124 */
[----:B------:R-:W-:Y:S05]  /*4440*/  BRA `(.L_x_3390) ;  /* 0x0000000000b87947 */ /* 0x000fea0003800000 */
.L_x_3406:
[----:B------:R-:W-:-:S09]  /*4450*/  UISETP.NE.AND UP0, UPT, UR4, 0x1c, UPT ;  /* 0x0000001c0400788c */ /* 0x000fd2000bf05270 */
[----:B------:R-:W-:Y:S05]  /*4460*/  BRA.U !UP0, `(.L_x_3417) ;  /* 0x0000000108a47547 */ /* 0x000fea000b800000 */
[----:B------:R-:W-:-:S09]  /*4470*/  UISETP.NE.AND UP0, UPT, UR4, 0x1d, UPT ;  /* 0x0000001d0400788c */ /* 0x000fd2000bf05270 */
[----:B------:R-:W-:Y:S05]  /*4480*/  BRA.U !UP0, `(.L_x_3418) ;  /* 0x00000001088c7547 */ /* 0x000fea000b800000 */
[----:B------:R-:W-:-:S09]  /*4490*/  UISETP.NE.AND UP0, UPT, UR4, 0x2c, UPT ;  /* 0x0000002c0400788c */ /* 0x000fd2000bf05270 */
[----:B------:R-:W-:Y:S05]  /*44a0*/  BRA.U !UP0, `(.L_x_3419) ;  /* 0x0000000108447547 */ /* 0x000fea000b800000 */
.L_x_3389:
        /* <DEDUP_REMOVED lines=8> */
[----:B0-----:R-:W-:Y:S01]  /*4530*/  MOV R4, UR6 ;  /* 0x0000000600047c02 */ /* 0x001fe20008000f00 */
[----:B------:R-:W-:-:S02]  /*4540*/  IMAD.U32 R5, RZ, RZ, UR7 ;  /* 0x00000007ff057e24 */ /* 0x000fc4000f8e00ff */
[----:B---3--:R-:W-:Y:S02]  /*4550*/  IMAD.U32 R6, RZ, RZ, UR8 ;  /* 0x00000008ff067e24 */ /* 0x008fe4000f8e00ff */
[----:B------:R-:W-:Y:S02]  /*4560*/  IMAD.U32 R7, RZ, RZ, UR9 ;  /* 0x00000009ff077e24 */ /* 0x000fe4000f8e00ff */
[----:B----4-:R-:W-:Y:S01]  /*4570*/  IMAD.U32 R10, RZ, RZ, UR4 ;  /* 0x00000004ff0a7e24 */ /* 0x010fe2000f8e00ff */
[----:B-1----:R-:W-:-:S07]  /*4580*/  MOV R11, UR5 ;  /* 0x00000005000b7c02 */ /* 0x002fce0008000f00 */
[----:B------:R-:W-:-:S07]  /*4590*/  LEPC R20, `(.L_x_3420) ;  /* 0x000000001014794e */ /* 0x000fce0000000000 */
[----:B--2---:R-:W-:Y:S05]  /*45a0*/  CALL.ABS.NOINC R2 ;  /* 0x0000000002007343 */ /* 0x004fea0003c00000 */
.L_x_3420:
[----:B------:R-:W-:Y:S05]  /*45b0*/  BRA `(.L_x_3390) ;  /* 0x00000000005c7947 */ /* 0x000fea0003800000 */
.L_x_3419:
        /* <DEDUP_REMOVED lines=16> */
.L_x_3418:
[----:B------:R-:W-:-:S06]  /*46c0*/  HADD2.F32 R4, -RZ, R0.H0_H0 ;  /* 0x20000000ff047230 */ /* 0x000fcc0000004100 */
[----:B------:R-:W0:Y:S02]  /*46d0*/  F2I.U64.TRUNC R4, R4 ;  /* 0x0000000400047311 */ /* 0x000e24000020d800 */
[----:B0-----:R0:W-:Y:S01]  /*46e0*/  STG.E.64 desc[UR36][R2.64], R4 ;  /* 0x0000000402007986 */ /* 0x0011e2000c101b24 */
[----:B------:R-:W-:Y:S05]  /*46f0*/  BRA `(.L_x_3390) ;  /* 0x00000000000c7947 */ /* 0x000fea0003800000 */
.L_x_3417:
[----:B------:R-:W-:-:S04]  /*4700*/  HADD2.F32 R0, -RZ, R0.H0_H0 ;  /* 0x20000000ff007230 */ /* 0x000fc80000004100 */
[----:B------:R-:W0:Y:S02]  /*4710*/  F2I.FTZ.U32.TRUNC.NTZ R5, R0 ;  /* 0x0000000000057305 */ /* 0x000e24000021f000 */
[----:B0-----:R0:W-:Y:S02]  /*4720*/  STG.E desc[UR36][R2.64], R5 ;  /* 0x0000000502007986 */ /* 0x0011e4000c101924 */
.L_x_3390:
[----:B------:R-:W-:-:S07]  /*4730*/  VIADD R17, R17, 0x80 ;  /* 0x0000008011117836 */ /* 0x000fce0000000000 */
.L_x_3315:
[----:B------:R-:W-:Y:S05]  /*4740*/  BSYNC.RECONVERGENT B6 ;  /* 0x0000000000067941 */ /* 0x000fea0003800200 */
.L_x_3314:
[----:B------:R-:W5:Y:S01]  /*4750*/  LDCU UR4, c[0x0][0x380] ;  /* 0x00007000ff0477ac */ /* 0x000f620008000800 */
[----:B------:R-:W-:Y:S01]  /*4760*/  BSSY.RECONVERGENT B6, `(.L_x_3421) ;  /* 0x0000465000067945 */ /* 0x000fe20003800200 */
[----:B-----5:R-:W-:-:S13]  /*4770*/  ISETP.GE.AND P0, PT, R17, UR4, PT ;  /* 0x0000000411007c0c */ /* 0x020fda000bf06270 */
[----:B------:R-:W-:Y:S05]  /*4780*/  @P0 BRA `(.L_x_3422) ;  /* 0x0000004400880947 */ /* 0x000fea0003800000 */
[----:B------:R-:W5:Y:S01]  /*4790*/  LDCU UR4, c[0x0][0x388] ;  /* 0x00007100ff0477ac */ /* 0x000f620008000800 */
[----:B0-----:R-:W-:Y:S02]  /*47a0*/  HFMA2 R0, -RZ, RZ, 0, 0 ;  /* 0x00000000ff007431 */ /* 0x001fe400000001ff */
[----:B------:R-:W-:Y:S02]  /*47b0*/  IMAD.MOV.U32 R18, RZ, RZ, RZ ;  /* 0x000000ffff127224 */ /* 0x000fe400078e00ff */
        /* <DEDUP_REMOVED lines=351> */
.L_x_3423:
        /* <DEDUP_REMOVED lines=19> */
.L_x_3427:
[----:B------:R-:W2:Y:S02]  /*5ee0*/  LDG.E.U8 R2, desc[UR36][R2.64] ;  /* 0x0000002402027981 */ /* 0x000ea4000c1e1100 */
[----:B--2---:R-:W-:-:S04]  /*5ef0*/  I2FP.F32.U32 R0, R2 ;  /* 0x0000000200007245 */ /* 0x004fc80000201000 */
[----:B------:R-:W-:-:S04]  /*5f00*/  F2FP.F16.F32.PACK_AB R0, RZ, R0 ;  /* 0x00000000ff00723e */ /* 0x000fc800000000ff */
[----:B------:R-:W-:Y:S01]  /*5f10*/  PRMT R19, R0, 0x7610, R19 ;  /* 0x0000761000137816 */ /* 0x000fe20000000013 */
[----:B------:R-:W-:Y:S06]  /*5f20*/  BRA `(.L_x_3429) ;  /* 0x0000000c00d47947 */ /* 0x000fec0003800000 */
.L_x_3426:
        /* <DEDUP_REMOVED lines=11> */
.L_x_3431:
[----:B------:R-:W2:Y:S02]  /*5fe0*/  LDG.E R2, desc[UR36][R2.64] ;  /* 0x0000002402027981 */ /* 0x000ea4000c1e1900 */
[----:B--2---:R-:W-:-:S04]  /*5ff0*/  I2FP.F32.S32 R0, R2 ;  /* 0x0000000200007245 */ /* 0x004fc80000201400 */
[----:B------:R-:W-:-:S04]  /*6000*/  F2FP.F16.F32.PACK_AB R0, RZ, R0 ;  /* 0x00000000ff00723e */ /* 0x000fc800000000ff */
[----:B------:R-:W-:Y:S01]  /*6010*/  PRMT R19, R0, 0x7610, R19 ;  /* 0x0000761000137816 */ /* 0x000fe20000000013 */
[----:B------:R-:W-:Y:S06]  /*6020*/  BRA `(.L_x_3429) ;  /* 0x0000000c00947947 */ /* 0x000fec0003800000 */
.L_x_3430:
[----:B------:R-:W2:Y:S02]  /*6030*/  LDG.E.U16 R2, desc[UR36][R2.64] ;  /* 0x0000002402027981 */ /* 0x000ea4000c1e1500 */
[----:B--2---:R-:W0:Y:S02]  /*6040*/  I2F.S16 R0, R2 ;  /* 0x0000000200007306 */ /* 0x004e240000101400 */
[----:B0-----:R-:W-:-:S04]  /*6050*/  F2FP.F16.F32.PACK_AB R0, RZ, R0 ;  /* 0x00000000ff00723e */ /* 0x001fc800000000ff */
[----:B------:R-:W-:Y:S01]  /*6060*/  PRMT R19, R0, 0x7610, R19 ;  /* 0x0000761000137816 */ /* 0x000fe20000000013 */
[----:B------:R-:W-:Y:S06]  /*6070*/  BRA `(.L_x_3429) ;  /* 0x0000000c00807947 */ /* 0x000fec0003800000 */
.L_x_3425:
        /* <DEDUP_REMOVED lines=9> */
.L_x_3433:
[----:B------:R1:W5:Y:S01]  /*6110*/  LDG.E.U16 R19, desc[UR36][R2.64] ;  /* 0x0000002402137981 */ /* 0x000362000c1e1500 */
[----:B------:R-:W-:Y:S05]  /*6120*/  BRA `(.L_x_3429) ;  /* 0x0000000c00547947 */ /* 0x000fea0003800000 */
.L_x_3432:
        /* <DEDUP_REMOVED lines=9> */
.L_x_3435:
[----:B------:R0:W5:Y:S01]  /*61c0*/  LDG.E.U16 R19, desc[UR36][R2.64] ;  /* 0x0000002402137981 */ /* 0x000162000c1e1500 */
[----:B------:R-:W-:Y:S05]  /*61d0*/  BRA `(.L_x_3429) ;  /* 0x0000000c00287947 */ /* 0x000fea0003800000 */
.L_x_3434:
        /* <DEDUP_REMOVED lines=13> */
.L_x_3424:
        /* <DEDUP_REMOVED lines=14> */
.L_x_3438:
        /* <DEDUP_REMOVED lines=13> */
.L_x_3437:
        /* <DEDUP_REMOVED lines=27> */
.L_x_3440:
        /* <DEDUP_REMOVED lines=14> */
.L_x_3439:
[----:B------:R-:W2:Y:S02]  /*66f0*/  LDG.E.U16 R0, desc[UR36][R2.64] ;  /* 0x0000002402007981 */ /* 0x000ea4000c1e1500 */
[----:B--2---:R-:W-:-:S05]  /*6700*/  IMAD.U32 R0, R0, 0x10000, RZ ;  /* 0x0001000000007824 */ /* 0x004fca00078e00ff */
[----:B------:R-:W-:-:S04]  /*6710*/  F2FP.F16.F32.PACK_AB R0, RZ, R0 ;  /* 0x00000000ff00723e */ /* 0x000fc800000000ff */
[----:B------:R-:W-:Y:S01]  /*6720*/  PRMT R19, R0, 0x7610, R19 ;  /* 0x0000761000137816 */ /* 0x000fe20000000013 */
[----:B------:R-:W-:Y:S06]  /*6730*/  BRA `(.L_x_3429) ;  /* 0x0000000400d07947 */ /* 0x000fec0003800000 */
.L_x_3436:
        /* <DEDUP_REMOVED lines=13> */
.L_x_3443:
        /* <DEDUP_REMOVED lines=21> */
.L_x_3447:
[----:B------:R-:W-:Y:S05]  /*6960*/  BSYNC.RECONVERGENT B1 ;  /* 0x0000000000017941 */ /* 0x000fea0003800200 */
.L_x_3446:
[----:B------:R-:W-:Y:S01]  /*6970*/  IMAD.SHL.U32 R0, R0, 0x100000, RZ ;  /* 0x0010000000007824 */ /* 0x000fe200078e00ff */
[----:B------:R-:W-:-:S04]  /*6980*/  LEA R2, R2, 0x3b800000, 0x17 ;  /* 0x3b80000002027811 */ /* 0x000fc800078eb8ff */
[----:B------:R-:W-:-:S07]  /*6990*/  LOP3.LUT R0, R2, R0, R7, 0xfe, !PT ;  /* 0x0000000002007212 */ /* 0x000fce00078efe07 */
.L_x_3445:
[----:B------:R-:W-:Y:S05]  /*69a0*/  BSYNC.RECONVERGENT B0 ;  /* 0x0000000000007941 */ /* 0x000fea0003800200 */
.L_x_3444:
[----:B------:R-:W-:-:S04]  /*69b0*/  F2FP.F16.F32.PACK_AB R0, RZ, R0 ;  /* 0x00000000ff00723e */ /* 0x000fc800000000ff */
[----:B------:R-:W-:Y:S01]  /*69c0*/  PRMT R19, R0, 0x7610, R19 ;  /* 0x0000761000137816 */ /* 0x000fe20000000013 */
[----:B------:R-:W-:Y:S06]  /*69d0*/  BRA `(.L_x_3429) ;  /* 0x0000000400287947 */ /* 0x000fec0003800000 */
.L_x_3442:
        /* <DEDUP_REMOVED lines=21> */
.L_x_3451:
[----:B------:R-:W-:Y:S05]  /*6b30*/  BSYNC.RECONVERGENT B1 ;  /* 0x0000000000017941 */ /* 0x000fea0003800200 */
.L_x_3450:
[----:B------:R-:W-:Y:S01]  /*6b40*/  IMAD.SHL.U32 R0, R0, 0x200000, RZ ;  /* 0x0020000000007824 */ /* 0x000fe200078e00ff */
[----:B------:R-:W-:-:S04]  /*6b50*/  LEA R2, R2, 0x37800000, 0x17 ;  /* 0x3780000002027811 */ /* 0x000fc800078eb8ff */
[----:B------:R-:W-:-:S07]  /*6b60*/  LOP3.LUT R0, R2, R0, R7, 0xfe, !PT ;  /* 0x0000000002007212 */ /* 0x000fce00078efe07 */
.L_x_3449:
[----:B------:R-:W-:Y:S05]  /*6b70*/  BSYNC.RECONVERGENT B0 ;  /* 0x0000000000007941 */ /* 0x000fea0003800200 */
.L_x_3448:
[----:B------:R-:W-:-:S04]  /*6b80*/  F2FP.F16.F32.PACK_AB R0, RZ, R0 ;  /* 0x00000000ff00723e */ /* 0x000fc800000000ff */
[----:B------:R-:W-:Y:S01]  /*6b90*/  PRMT R19, R0, 0x7610, R19 ;  /* 0x0000761000137816 */ /* 0x000fe20000000013 */
[----:B------:R-:W-:Y:S06]  /*6ba0*/  BRA `(.L_x_3429) ;  /* 0x0000000000b47947 */ /* 0x000fec0003800000 */
.L_x_3441:
        /* <DEDUP_REMOVED lines=14> */
.L_x_3455:
[----:B------:R-:W-:Y:S05]  /*6c90*/  BSYNC.RECONVERGENT B0 ;  /* 0x0000000000007941 */ /* 0x000fea0003800200 */
.L_x_3454:
[----:B------:R-:W-:-:S04]  /*6ca0*/  F2FP.F16.F32.PACK_AB R0, RZ, R0 ;  /* 0x00000000ff00723e */ /* 0x000fc800000000ff */
[----:B------:R-:W-:Y:S01]  /*6cb0*/  PRMT R19, R0, 0x7610, R19 ;  /* 0x0000761000137816 */ /* 0x000fe20000000013 */
[----:B------:R-:W-:Y:S06]  /*6cc0*/  BRA `(.L_x_3429) ;  /* 0x00000000006c7947 */ /* 0x000fec0003800000 */
.L_x_3428:
        /* <DEDUP_REMOVED lines=16> */
.L_x_3456:
[----:B------:R-:W-:Y:S01]  /*6dd0*/  PRMT R19, RZ, 0x7610, R19 ;  /* 0x00007610ff137816 */ /* 0x000fe20000000013 */
[----:B------:R-:W-:Y:S06]  /*6de0*/  BRA `(.L_x_3429) ;  /* 0x0000000000247947 */ /* 0x000fec0003800000 */
.L_x_3453:
[----:B------:R-:W2:Y:S02]  /*6df0*/  LDG.E.64 R2, desc[UR36][R2.64] ;  /* 0x0000002402027981 */ /* 0x000ea4000c1e1b00 */
[----:B--2---:R-:W0:Y:S02]  /*6e00*/  I2F.U64 R0, R2 ;  /* 0x0000000200007312 */ /* 0x004e240000301000 */
[----:B0-----:R-:W-:-:S04]  /*6e10*/  F2FP.F16.F32.PACK_AB R0, RZ, R0 ;  /* 0x00000000ff00723e */ /* 0x001fc800000000ff */
[----:B------:R-:W-:Y:S01]  /*6e20*/  PRMT R19, R0, 0x7610, R19 ;  /* 0x0000761000137816 */ /* 0x000fe20000000013 */
[----:B------:R-:W-:Y:S06]  /*6e30*/  BRA `(.L_x_3429) ;  /* 0x0000000000107947 */ /* 0x000fec0003800000 */
.L_x_3452:
[----:B------:R-:W2:Y:S02]  /*6e40*/  LDG.E R2, desc[UR36][R2.64] ;  /* 0x0000002402027981 */ /* 0x000ea4000c1e1900 */
[----:B--2---:R-:W-:-:S04]  /*6e50*/  I2FP.F32.U32 R0, R2 ;  /* 0x0000000200007245 */ /* 0x004fc80000201000 */
[----:B------:R-:W-:-:S04]  /*6e60*/  F2FP.F16.F32.PACK_AB R0, RZ, R0 ;  /* 0x00000000ff00723e */ /* 0x000fc800000000ff */
[----:B------:R-:W-:-:S07]  /*6e70*/  PRMT R19, R0, 0x7610, R19 ;  /* 0x0000761000137816 */ /* 0x000fce0000000013 */
.L_x_3429:
[----:B------:R-:W0:Y:S01]  /*6e80*/  LDCU.64 UR6, c[0x0][0x5f8] ;  /* 0x0000bf00ff0677ac */ /* 0x000e220008000a00 */
[----:B------:R-:W-:-:S04]  /*6e90*/  UPRMT UR4, UR42, 0x9910, URZ ;  /* 0x000099102a047896 */ /* 0x000fc800080000ff */
[----:B------:R-:W-:Y:S01]  /*6ea0*/  UISETP.GT.AND UP0, UPT, UR4, 0x9, UPT ;  /* 0x000000090400788c */ /* 0x000fe2000bf04270 */
[----:B01----:R-:W-:-:S04]  /*6eb0*/  IADD3 R2, P0, PT, R18, UR6, RZ ;  /* 0x0000000612027c10 */ /* 0x003fc8000ff1e0ff */
        /* <DEDUP_REMOVED lines=14> */
.L_x_3460:
[----:B------:R-:W2:Y:S02]  /*6fa0*/  LDG.E.U8 R2, desc[UR36][R2.64] ;  /* 0x0000002402027981 */ /* 0x000ea4000c1e1100 */
[----:B--2---:R-:W-:-:S04]  /*6fb0*/  I2FP.F32.U32 R0, R2 ;  /* 0x0000000200007245 */ /* 0x004fc80000201000 */
[----:B------:R-:W-:Y:S01]  /*6fc0*/  F2FP.F16.F32.PACK_AB R0, RZ, R0 ;  /* 0x00000000ff00723e */ /* 0x000fe200000000ff */
[----:B------:R-:W-:Y:S06]  /*6fd0*/  BRA `(.L_x_3462) ;  /* 0x0000000c009c7947 */ /* 0x000fec0003800000 */
.L_x_3459:
        /* <DEDUP_REMOVED lines=10> */
.L_x_3464:
[----:B------:R-:W2:Y:S02]  /*7080*/  LDG.E R2, desc[UR36][R2.64] ;  /* 0x0000002402027981 */ /* 0x000ea4000c1e1900 */
[----:B--2---:R-:W-:-:S04]  /*7090*/  I2FP.F32.S32 R0, R2 ;  /* 0x0000000200007245 */ /* 0x004fc80000201400 */
[----:B------:R-:W-:Y:S01]  /*70a0*/  F2FP.F16.F32.PACK_AB R0, RZ, R0 ;  /* 0x00000000ff00723e */ /* 0x000fe200000000ff */
[----:B------:R-:W-:Y:S06]  /*70b0*/  BRA `(.L_x_3462) ;  /* 0x0000000c00647947 */ /* 0x000fec0003800000 */
.L_x_3463:
[----:B------:R-:W2:Y:S02]  /*70c0*/  LDG.E.U16 R2, desc[UR36][R2.64] ;  /* 0x0000002402027981 */ /* 0x000ea4000c1e1500 */
[----:B--2---:R-:W0:Y:S02]  /*70d0*/  I2F.S16 R0, R2 ;  /* 0x0000000200007306 */ /* 0x004e240000101400 */
[----:B0-----:R-:W-:Y:S01]  /*70e0*/  F2FP.F16.F32.PACK_AB R0, RZ, R0 ;  /* 0x00000000ff00723e */ /* 0x001fe200000000ff */
[----:B------:R-:W-:Y:S06]  /*70f0*/  BRA `(.L_x_3462) ;  /* 0x0000000c00547947 */ /* 0x000fec0003800000 */
.L_x_3458:
        /* <DEDUP_REMOVED lines=9> */
.L_x_3466:
[----:B------:R0:W5:Y:S01]  /*7190*/  LDG.E.U16 R0, desc[UR36][R2.64] ;  /* 0x0000002402007981 */ /* 0x000162000c1e1500 */
[----:B------:R-:W-:Y:S05]  /*71a0*/  BRA `(.L_x_3462) ;  /* 0x0000000c00287947 */ /* 0x000fea0003800000 */
.L_x_3465:
        /* <DEDUP_REMOVED lines=9> */
.L_x_3468:
[----:B------:R1:W5:Y:S01]  /*7240*/  LDG.E.U16 R0, desc[UR36][R2.64] ;  /* 0x0000002402007981 */ /* 0x000362000c1e1500 */
[----:B------:R-:W-:Y:S05]  /*7250*/  BRA `(.L_x_3462) ;  /* 0x0000000800fc7947 */ /* 0x000fea0003800000 */
.L_x_3467:
        /* <DEDUP_REMOVED lines=12> */
.L_x_3457:
        /* <DEDUP_REMOVED lines=13> */
.L_x_3471:
        /* <DEDUP_REMOVED lines=12> */
.L_x_3470:
        /* <DEDUP_REMOVED lines=27> */
.L_x_3473:
        /* <DEDUP_REMOVED lines=13> */
.L_x_3472:
[----:B------:R-:W2:Y:S02]  /*7730*/  LDG.E.U16 R0, desc[UR36][R2.64] ;  /* 0x0000002402007981 */ /* 0x000ea4000c1e1500 */
[----:B--2---:R-:W-:-:S04]  /*7740*/  SHF.L.U32 R0, R0, 0x10, RZ ;  /* 0x0000001000007819 */ /* 0x004fc800000006ff */
[----:B------:R-:W-:Y:S01]  /*7750*/  F2FP.F16.F32.PACK_AB R0, RZ, R0 ;  /* 0x00000000ff00723e */ /* 0x000fe200000000ff */
[----:B------:R-:W-:Y:S06]  /*7760*/  BRA `(.L_x_3462) ;  /* 0x0000000400b87947 */ /* 0x000fec0003800000 */
.L_x_3469:
        /* <DEDUP_REMOVED lines=12> */
.L_x_3476:
        /* <DEDUP_REMOVED lines=21> */
.L_x_3480:
[----:B------:R-:W-:Y:S05]  /*7980*/  BSYNC.RECONVERGENT B1 ;  /* 0x0000000000017941 */ /* 0x000fea0003800200 */
.L_x_3479:
[----:B------:R-:W-:Y:S02]  /*7990*/  SHF.L.U32 R0, R0, 0x14, RZ ;  /* 0x0000001400007819 */ /* 0x000fe400000006ff */
[----:B------:R-:W-:-:S04]  /*79a0*/  LEA R2, R2, 0x3b800000, 0x17 ;  /* 0x3b80000002027811 */ /* 0x000fc800078eb8ff */
[----:B------:R-:W-:-:S07]  /*79b0*/  LOP3.LUT R0, R2, R0, R7, 0xfe, !PT ;  /* 0x0000000002007212 */ /* 0x000fce00078efe07 */
.L_x_3478:
[----:B------:R-:W-:Y:S05]  /*79c0*/  BSYNC.RECONVERGENT B0 ;  /* 0x0000000000007941 */ /* 0x000fea0003800200 */
.L_x_3477:
[----:B------:R-:W-:Y:S01]  /*79d0*/  F2FP.F16.F32.PACK_AB R0, RZ, R0 ;  /* 0x00000000ff00723e */ /* 0x000fe200000000ff */
[----:B------:R-:W-:Y:S06]  /*79e0*/  BRA `(.L_x_3462) ;  /* 0x0000000400187947 */ /* 0x000fec0003800000 */
.L_x_3475:
        /* <DEDUP_REMOVED lines=21> */
.L_x_3484:
[----:B------:R-:W-:Y:S05]  /*7b40*/  BSYNC.RECONVERGENT B1 ;  /* 0x0000000000017941 */ /* 0x000fea0003800200 */
.L_x_3483:
[----:B------:R-:W-:Y:S02]  /*7b50*/  SHF.L.U32 R0, R0, 0x15, RZ ;  /* 0x0000001500007819 */ /* 0x000fe400000006ff */
[----:B------:R-:W-:-:S04]  /*7b60*/  LEA R2, R2, 0x37800000, 0x17 ;  /* 0x3780000002027811 */ /* 0x000fc800078eb8ff */
[----:B------:R-:W-:-:S07]  /*7b70*/  LOP3.LUT R0, R2, R0, R7, 0xfe, !PT ;  /* 0x0000000002007212 */ /* 0x000fce00078efe07 */
.L_x_3482:
[----:B------:R-:W-:Y:S05]  /*7b80*/  BSYNC.RECONVERGENT B0 ;  /* 0x0000000000007941 */ /* 0x000fea0003800200 */
.L_x_3481:
[----:B------:R-:W-:Y:S01]  /*7b90*/  F2FP.F16.F32.PACK_AB R0, RZ, R0 ;  /* 0x00000000ff00723e */ /* 0x000fe200000000ff */
[----:B------:R-:W-:Y:S06]  /*7ba0*/  BRA `(.L_x_3462) ;  /* 0x0000000000a87947 */ /* 0x000fec0003800000 */
.L_x_3474:
        /* <DEDUP_REMOVED lines=14> */
.L_x_3488:
[----:B------:R-:W-:Y:S05]  /*7c90*/  BSYNC.RECONVERGENT B0 ;  /* 0x0000000000007941 */ /* 0x000fea0003800200 */
.L_x_3487:
[----:B------:R-:W-:Y:S01]  /*7ca0*/  F2FP.F16.F32.PACK_AB R0, RZ, R0 ;  /* 0x00000000ff00723e */ /* 0x000fe200000000ff */
[----:B------:R-:W-:Y:S06]  /*7cb0*/  BRA `(.L_x_3462) ;  /* 0x0000000000647947 */ /* 0x000fec0003800000 */
.L_x_3461:
        /* <DEDUP_REMOVED lines=12> */
[----:B---3--:R-:W-:Y:S02]  /*7d80*/  IMAD.U32 R10, RZ, RZ, UR8 ;  /* 0x00000008ff0a7e24 */ /* 0x008fe4000f8e00ff */
[----:B------:R-:W-:-:S07]  /*7d90*/  IMAD.U32 R11, RZ, RZ, UR9 ;  /* 0x00000009ff0b7e24 */ /* 0x000fce000f8e00ff */
[----:B------:R-:W-:-:S07]  /*7da0*/  LEPC R20, `(.L_x_3489) ;  /* 0x000000001014794e */ /* 0x000fce0000000000 */
[----:B--2--5:R-:W-:Y:S05]  /*7db0*/  CALL.ABS.NOINC R2 ;  /* 0x0000000002007343 */ /* 0x024fea0003c00000 */
.L_x_3489:
[----:B------:R-:W-:Y:S01]  /*7dc0*/  PRMT R0, RZ, 0x7610, R0 ;  /* 0x00007610ff007816 */ /* 0x000fe20000000000 */
[----:B------:R-:W-:Y:S06]  /*7dd0*/  BRA `(.L_x_3462) ;  /* 0x00000000001c7947 */ /* 0x000fec0003800000 */
.L_x_3486:
[----:B------:R-:W2:Y:S02]  /*7de0*/  LDG.E.64 R2, desc[UR36][R2.64] ;  /* 0x0000002402027981 */ /* 0x000ea4000c1e1b00 */
[----:B--2---:R-:W0:Y:S02]  /*7df0*/  I2F.U64 R0, R2 ;  /* 0x0000000200007312 */ /* 0x004e240000301000 */
[----:B0-----:R-:W-:Y:S01]  /*7e00*/  F2FP.F16.F32.PACK_AB R0, RZ, R0 ;  /* 0x00000000ff00723e */ /* 0x001fe200000000ff */
[----:B------:R-:W-:Y:S06]  /*7e10*/  BRA `(.L_x_3462) ;  /* 0x00000000000c7947 */ /* 0x000fec0003800000 */
.L_x_3485:
[----:B------:R-:W2:Y:S02]  /*7e20*/  LDG.E R2, desc[UR36][R2.64] ;  /* 0x0000002402027981 */ /* 0x000ea4000c1e1900 */
[----:B--2---:R-:W-:-:S04]  /*7e30*/  I2FP.F32.U32 R0, R2 ;  /* 0x0000000200007245 */ /* 0x004fc80000201000 */
[----:B------:R-:W-:-:S07]  /*7e40*/  F2FP.F16.F32.PACK_AB R0, RZ, R0 ;  /* 0x00000000ff00723e */ /* 0x000fce00000000ff */
.L_x_3462:
        /* <DEDUP_REMOVED lines=22> */
.L_x_3493:
[----:B------:R-:W-:-:S06]  /*7fb0*/  HADD2.F32 R5, -RZ, R0.H0_H0 ;  /* 0x20000000ff057230 */ /* 0x000fcc0000004100 */
[----:B------:R-:W0:Y:S02]  /*7fc0*/  F2I.S64.TRUNC R4, R5 ;  /* 0x0000000500047311 */ /* 0x000e24000020d900 */
[----:B0-----:R0:W-:Y:S01]  /*7fd0*/  STG.E.U8 desc[UR36][R2.64], R4 ;  /* 0x0000000402007986 */ /* 0x0011e2000c101124 */
[----:B------:R-:W-:Y:S05]  /*7fe0*/  BRA `(.L_x_3495) ;  /* 0x0000000c006c7947 */ /* 0x000fea0003800000 */
.L_x_3492:
        /* <DEDUP_REMOVED lines=10> */
.L_x_3497:
[----:B------:R-:W-:-:S04]  /*8090*/  HADD2.F32 R0, -RZ, R0.H0_H0 ;  /* 0x20000000ff007230 */ /* 0x000fc80000004100 */
[----:B------:R-:W0:Y:S02]  /*80a0*/  F2I.FTZ.TRUNC.NTZ R5, R0 ;  /* 0x0000000000057305 */ /* 0x000e24000021f100 */
[----:B0-----:R0:W-:Y:S01]  /*80b0*/  STG.E desc[UR36][R2.64], R5 ;  /* 0x0000000502007986 */ /* 0x0011e2000c101924 */
[----:B------:R-:W-:Y:S05]  /*80c0*/  BRA `(.L_x_3495) ;  /* 0x0000000c00347947 */ /* 0x000fea0003800000 */
.L_x_3496:
[----:B------:R-:W-:-:S04]  /*80d0*/  HADD2.F32 R0, -RZ, R0.H0_H0 ;  /* 0x20000000ff007230 */ /* 0x000fc80000004100 */
[----:B------:R-:W0:Y:S02]  /*80e0*/  F2I.FTZ.TRUNC.NTZ R5, R0 ;  /* 0x0000000000057305 */ /* 0x000e24000021f100 */
[----:B0-----:R0:W-:Y:S01]  /*80f0*/  STG.E.U16 desc[UR36][R2.64], R5 ;  /* 0x0000000502007986 */ /* 0x0011e2000c101524 */
[----:B------:R-:W-:Y:S05]  /*8100*/  BRA `(.L_x_3495) ;  /* 0x0000000c00247947 */ /* 0x000fea0003800000 */
.L_x_3491:
        /* <DEDUP_REMOVED lines=9> */
.L_x_3499:
[----:B------:R0:W-:Y:S01]  /*81a0*/  STG.E.U16 desc[UR36][R2.64], R0 ;  /* 0x0000000002007986 */ /* 0x0001e2000c101524 */
[----:B------:R-:W-:Y:S05]  /*81b0*/  BRA `(.L_x_3495) ;  /* 0x0000000800f87947 */ /* 0x000fea0003800000 */
.L_x_3498:
        /* <DEDUP_REMOVED lines=10> */
.L_x_3501:
[----:B------:R-:W-:-:S05]  /*8260*/  HADD2.F32 R0, -RZ, R0.H0_H0 ;  /* 0x20000000ff007230 */ /* 0x000fca0000004100 */
[----:B------:R-:W-:-:S04]  /*8270*/  F2FP.F16.F32.PACK_AB R0, RZ, R0 ;  /* 0x00000000ff00723e */ /* 0x000fc800000000ff */
[----:B------:R-:W-:-:S05]  /*8280*/  PRMT R0, R0, 0x5410, RZ ;  /* 0x0000541000007816 */ /* 0x000fca00000000ff */
[----:B------:R0:W-:Y:S01]  /*8290*/  STG.E desc[UR36][R2.64], R0 ;  /* 0x0000000002007986 */ /* 0x0001e2000c101924 */
[----:B------:R-:W-:Y:S05]  /*82a0*/  BRA `(.L_x_3495) ;  /* 0x0000000800bc7947 */ /* 0x000fea0003800000 */
.L_x_3500:
[----:B------:R-:W-:-:S05]  /*82b0*/  HADD2.F32 R4, -RZ, R0.H0_H0 ;  /* 0x20000000ff047230 */ /* 0x000fca0000004100 */
[----:B------:R-:W-:-:S06]  /*82c0*/  FMUL.FTZ R4, R4, 1 ;  /* 0x3f80000004047820 */ /* 0x000fcc0000410000 */
[----:B------:R-:W0:Y:S02]  /*82d0*/  F2F.F64.F32 R4, R4 ;  /* 0x0000000400047310 */ /* 0x000e240000201800 */
[----:B0-----:R0:W-:Y:S01]  /*82e0*/  STG.E.64 desc[UR36][R2.64], R4 ;  /* 0x0000000402007986 */ /* 0x0011e2000c101b24 */
[----:B------:R-:W-:Y:S05]  /*82f0*/  BRA `(.L_x_3495) ;  /* 0x0000000800a87947 */ /* 0x000fea0003800000 */
.L_x_3490:
        /* <DEDUP_REMOVED lines=14> */
.L_x_3505:
        /* <DEDUP_REMOVED lines=18> */
.L_x_3508:
[----:B------:R-:W-:-:S04]  /*8500*/  SHF.R.U32.HI R5, RZ, 0x18, R5 ;  /* 0x00000018ff057819 */ /* 0x000fc80000011605 */
[----:B------:R-:W-:-:S07]  /*8510*/  LOP3.LUT R0, R0, 0x80, R5, 0xf8, !PT ;  /* 0x0000008000007812 */ /* 0x000fce00078ef805 */
.L_x_3507:
[----:B------:R-:W-:Y:S05]  /*8520*/  BSYNC.RECONVERGENT B0 ;  /* 0x0000000000007941 */ /* 0x000fea0003800200 */
.L_x_3506:
[----:B------:R3:W-:Y:S01]  /*8530*/  STG.E.U8 desc[UR36][R2.64], R0 ;  /* 0x0000000002007986 */ /* 0x0007e2000c101124 */
[----:B------:R-:W-:Y:S05]  /*8540*/  BRA `(.L_x_3495) ;  /* 0x0000000800147947 */ /* 0x000fea0003800000 */
.L_x_3504:
        /* <DEDUP_REMOVED lines=18> */
.L_x_3511:
[----:B------:R-:W-:-:S04]  /*8670*/  SHF.R.U32.HI R5, RZ, 0x18, R5 ;  /* 0x00000018ff057819 */ /* 0x000fc80000011605 */
[----:B------:R-:W-:-:S07]  /*8680*/  LOP3.LUT R0, R0, 0x80, R5, 0xf8, !PT ;  /* 0x0000008000007812 */ /* 0x000fce00078ef805 */
.L_x_3510:
[----:B------:R-:W-:Y:S05]  /*8690*/  BSYNC.RECONVERGENT B0 ;  /* 0x0000000000007941 */ /* 0x000fea0003800200 */
.L_x_3509:
[----:B------:R0:W-:Y:S01]  /*86a0*/  STG.E.U8 desc[UR36][R2.64], R0 ;  /* 0x0000000002007986 */ /* 0x0001e2000c101124 */
[----:B------:R-:W-:Y:S05]  /*86b0*/  BRA `(.L_x_3495) ;  /* 0x0000000400b87947 */ /* 0x000fea0003800000 */
.L_x_3503:
        /* <DEDUP_REMOVED lines=22> */
.L_x_3513:
[----:B------:R-:W-:-:S06]  /*8820*/  HADD2.F32 R4, -RZ, R0.H0_H0 ;  /* 0x20000000ff047230 */ /* 0x000fcc0000004100 */
[----:B------:R-:W0:Y:S02]  /*8830*/  F2I.U64.TRUNC R4, R4 ;  /* 0x0000000400047311 */ /* 0x000e24000020d800 */
[----:B0-----:R1:W-:Y:S01]  /*8840*/  STG.E.64 desc[UR36][R2.64], R4 ;  /* 0x0000000402007986 */ /* 0x0013e2000c101b24 */
[----:B------:R-:W-:Y:S05]  /*8850*/  BRA `(.L_x_3495) ;  /* 0x0000000400507947 */ /* 0x000fea0003800000 */
.L_x_3512:
[----:B------:R-:W-:-:S04]  /*8860*/  HADD2.F32 R0, -RZ, R0.H0_H0 ;  /* 0x20000000ff007230 */ /* 0x000fc80000004100 */
[----:B------:R-:W0:Y:S02]  /*8870*/  F2I.FTZ.U32.TRUNC.NTZ R5, R0 ;  /* 0x0000000000057305 */ /* 0x000e24000021f000 */
[----:B0-----:R0:W-:Y:S01]  /*8880*/  STG.E desc[UR36][R2.64], R5 ;  /* 0x0000000502007986 */ /* 0x0011e2000c101924 */
[----:B------:R-:W-:Y:S05]  /*8890*/  BRA `(.L_x_3495) ;  /* 0x0000000400407947 */ /* 0x000fea0003800000 */
.L_x_3502:
        /* <DEDUP_REMOVED lines=11> */
.L_x_3515:
[----:B------:R-:W-:Y:S01]  /*8950*/  HADD2.F32 R0, -RZ, R0.H0_H0 ;  /* 0x20000000ff007230 */ /* 0x000fe20000004100 */
[----:B------:R-:W-:-:S04]  /*8960*/  CS2R R6, SRZ ;  /* 0x0000000000067805 */ /* 0x000fc8000001ff00 */
[----:B------:R-:W-:-:S04]  /*8970*/  FMUL.FTZ R0, R0, 1 ;  /* 0x3f80000000007820 */ /* 0x000fc80000410000 */
[----:B------:R-:W0:Y:S02]  /*8980*/  F2F.F64.F32 R4, R0 ;  /* 0x0000000000047310 */ /* 0x000e240000201800 */
[----:B0-----:R0:W-:Y:S01]  /*8990*/  STG.E.128 desc[UR36][R2.64], R4 ;  /* 0x0000000402007986 */ /* 0x0011e2000c101d24 */
[----:B------:R-:W-:Y:S05]  /*89a0*/  BRA `(.L_x_3495) ;  /* 0x0000000000fc7947 */ /* 0x000fea0003800000 */
.L_x_3514:
[----:B------:R-:W-:-:S09]  /*89b0*/  UISETP.NE.AND UP0, UPT, UR4, 0xf, UPT ;  /* 0x0000000f0400788c */ /* 0x000fd2000bf05270 */
[----:B------:R-:W-:Y:S05]  /*89c0*/  BRA.U !UP0, `(.L_x_3516) ;  /* 0x0000000108e87547 */ /* 0x000fea000b800000 */
[----:B------:R-:W-:-:S09]  /*89d0*/  UISETP.NE.AND UP0, UPT, UR4, 0x17, UPT ;  /* 0x000000170400788c */ /* 0x000fd2000bf05270 */
[----:B------:R-:W-:Y:S05]  /*89e0*/  BRA.U !UP0, `(.L_x_3517) ;  /* 0x0000000108907547 */ /* 0x000fea000b800000 */
[----:B------:R-:W-:-:S09]  /*89f0*/  UISETP.NE.AND UP0, UPT, UR4, 0x18, UPT ;  /* 0x000000180400788c */ /* 0x000fd2000bf05270 */
[----:B------:R-:W-:Y:S05]  /*8a00*/  BRA.U !UP0, `(.L_x_3518) ;  /* 0x0000000108447547 */ /* 0x000fea000b800000 */
.L_x_3494:
        /* <DEDUP_REMOVED lines=8> */
[----:B0-----:R-:W-:Y:S02]  /*8a90*/  IMAD.U32 R4, RZ, RZ, UR4 ;  /* 0x00000004ff047e24 */ /* 0x001fe4000f8e00ff */
[----:B------:R-:W-:Y:S01]  /*8aa0*/  IMAD.U32 R5, RZ, RZ, UR5 ;  /* 0x00000005ff057e24 */ /* 0x000fe2000f8e00ff */
[----:B---3--:R-:W-:Y:S01]  /*8ab0*/  MOV R6, UR6 ;  /* 0x0000000600067c02 */ /* 0x008fe20008000f00 */
[----:B------:R-:W-:-:S02]  /*8ac0*/  IMAD.U32 R7, RZ, RZ, UR7 ;  /* 0x00000007ff077e24 */ /* 0x000fc4000f8e00ff */
[----:B----4-:R-:W-:Y:S02]  /*8ad0*/  IMAD.U32 R10, RZ, RZ, UR8 ;  /* 0x00000008ff0a7e24 */ /* 0x010fe4000f8e00ff */
[----:B-1----:R-:W-:-:S07]  /*8ae0*/  IMAD.U32 R11, RZ, RZ, UR9 ;  /* 0x00000009ff0b7e24 */ /* 0x002fce000f8e00ff */
[----:B------:R-:W-:-:S07]  /*8af0*/  LEPC R20, `(.L_x_3519) ;  /* 0x000000001014794e */ /* 0x000fce0000000000 */
[----:B--2---:R-:W-:Y:S05]  /*8b00*/  CALL.ABS.NOINC R2 ;  /* 0x0000000002007343 */ /* 0x004fea0003c00000 */
.L_x_3519:
[----:B------:R-:W-:Y:S05]  /*8b10*/  BRA `(.L_x_3495) ;  /* 0x0000000000a07947 */ /* 0x000fea0003800000 */
.L_x_3518:
        /* <DEDUP_REMOVED lines=13> */
.L_x_3521:
[----:B------:R-:W-:Y:S05]  /*8bf0*/  BSYNC.RECONVERGENT B0 ;  /* 0x0000000000007941 */ /* 0x000fea0003800200 */
.L_x_3520:
[----:B------:R-:W-:-:S05]  /*8c00*/  LOP3.LUT R5, R0, 0x80, R5, 0xf8, !PT ;  /* 0x0000008000057812 */ /* 0x000fca00078ef805 */
[----:B------:R0:W-:Y:S01]  /*8c10*/  STG.E.U8 desc[UR36][R2.64], R5 ;  /* 0x0000000502007986 */ /* 0x0001e2000c101124 */
[----:B------:R-:W-:Y:S05]  /*8c20*/  BRA `(.L_x_3495) ;  /* 0x00000000005c7947 */ /* 0x000fea0003800000 */
.L_x_3517:
        /* <DEDUP_REMOVED lines=12> */
.L_x_3523:
[----:B------:R-:W-:Y:S01]  /*8cf0*/  IMAD.MOV.U32 R0, RZ, RZ, 0x7f ;  /* 0x0000007fff007424 */ /* 0x000fe200078e00ff */
[----:B------:R-:W-:-:S04]  /*8d00*/  ISETP.GT.U32.AND P0, PT, R4, 0x7f800000, PT ;  /* 0x7f8000000400780c */ /* 0x000fc80003f04070 */
[----:B------:R-:W-:-:S09]  /*8d10*/  SEL R0, R0, 0x7c, P0 ;  /* 0x0000007c00007807 */ /* 0x000fd20000000000 */
.L_x_3524:
[----:B------:R-:W-:Y:S05]  /*8d20*/  BSYNC.RECONVERGENT B0 ;  /* 0x0000000000007941 */ /* 0x000fea0003800200 */
.L_x_3522:
[----:B------:R-:W-:-:S04]  /*8d30*/  SHF.R.U32.HI R5, RZ, 0x18, R5 ;  /* 0x00000018ff057819 */ /* 0x000fc80000011605 */
[----:B------:R-:W-:-:S05]  /*8d40*/  LOP3.LUT R5, R0, 0x80, R5, 0xf8, !PT ;  /* 0x0000008000057812 */ /* 0x000fca00078ef805 */
[----:B------:R0:W-:Y:S01]  /*8d50*/  STG.E.U8 desc[UR36][R2.64], R5 ;  /* 0x0000000502007986 */ /* 0x0001e2000c101124 */
[----:B------:R-:W-:Y:S05]  /*8d60*/  BRA `(.L_x_3495) ;  /* 0x00000000000c7947 */ /* 0x000fea0003800000 */
.L_x_3516:
[----:B------:R-:W-:-:S05]  /*8d70*/  HADD2.F32 R0, -RZ, R0.H0_H0 ;  /* 0x20000000ff007230 */ /* 0x000fca0000004100 */
[----:B------:R-:W-:-:S05]  /*8d80*/  F2FP.BF16.F32.PACK_AB R0, RZ, R0 ;  /* 0x00000000ff00723e */ /* 0x000fca00000010ff */
[----:B------:R0:W-:Y:S02]  /*8d90*/  STG.E.U16 desc[UR36][R2.64], R0 ;  /* 0x0000000002007986 */ /* 0x0001e4000c101524 */
.L_x_3495:
[----:B------:R-:W-:-:S07]  /*8da0*/  VIADD R17, R17, 0x80 ;  /* 0x0000008011117836 */ /* 0x000fce0000000000 */
.L_x_3422:
[----:B------:R-:W-:Y:S05]  /*8db0*/  BSYNC.RECONVERGENT B6 ;  /* 0x0000000000067941 */ /* 0x000fea0003800200 */
.L_x_3421:
[----:B------:R-:W5:Y:S01]  /*8dc0*/  LDCU UR4, c[0x0][0x380] ;  /* 0x00007000ff0477ac */ /* 0x000f620008000800 */
[----:B------:R-:W-:Y:S01]  /*8dd0*/  BSSY.RECONVERGENT B6, `(.L_x_3525) ;  /* 0x0000465000067945 */ /* 0x000fe20003800200 */
[----:B-----5:R-:W-:-:S13]  /*8de0*/  ISETP.GE.AND P0, PT, R17, UR4, PT ;  /* 0x0000000411007c0c */ /* 0x020fda000bf06270 */
[----:B------:R-:W-:Y:S05]  /*8df0*/  @P0 BRA `(.L_x_3526) ;  /* 0x0000004400880947 */ /* 0x000fea0003800000 */
[----:B------:R-:W5:Y:S01]  /*8e00*/  LDCU UR4, c[0x0][0x388] ;  /* 0x00007100ff0477ac */ /* 0x000f620008000800 */
[----:B------:R-:W-:Y:S01]  /*8e10*/  MOV R18, RZ ;  /* 0x000000ff00127202 */ /* 0x000fe20000000f00 */
        /* <DEDUP_REMOVED lines=352> */
.L_x_3527:
        /* <DEDUP_REMOVED lines=19> */
.L_x_3531:
[----:B------:R-:W2:Y:S02]  /*a550*/  LDG.E.U8 R2, desc[UR36][R2.64] ;  /* 0x0000002402027981 */ /* 0x000ea4000c1e1100 */
[----:B--2---:R-:W-:-:S04]  /*a560*/  I2FP.F32.U32 R0, R2 ;  /* 0x0000000200007245 */ /* 0x004fc80000201000 */
[----:B------:R-:W-:-:S04]  /*a570*/  F2FP.F16.F32.PACK_AB R0, RZ, R0 ;  /* 0x00000000ff00723e */ /* 0x000fc800000000ff */
[----:B------:R-:W-:Y:S01]  /*a580*/  PRMT R19, R0, 0x7610, R19 ;  /* 0x0000761000137816 */ /* 0x000fe20000000013 */
[----:B------:R-:W-:Y:S06]  /*a590*/  BRA `(.L_x_3533) ;  /* 0x0000000c00d47947 */ /* 0x000fec0003800000 */
.L_x_3530:
        /* <DEDUP_REMOVED lines=11> */
.L_x_3535:
[----:B------:R-:W2:Y:S02]  /*a650*/  LDG.E R2, desc[UR36][R2.64] ;  /* 0x0000002402027981 */ /* 0x000ea4000c1e1900 */
[----:B--2---:R-:W-:-:S04]  /*a660*/  I2FP.F32.S32 R0, R2 ;  /* 0x0000000200007245 */ /* 0x004fc80000201400 */
[----:B------:R-:W-:-:S04]  /*a670*/  F2FP.F16.F32.PACK_AB R0, RZ, R0 ;  /* 0x00000000ff00723e */ /* 0x000fc800000000ff */
[----:B------:R-:W-:Y:S01]  /*a680*/  PRMT R19, R0, 0x7610, R19 ;  /* 0x0000761000137816 */ /* 0x000fe20000000013 */
[----:B------:R-:W-:Y:S06]  /*a690*/  BRA `(.L_x_3533) ;  /* 0x0000000c00947947 */ /* 0x000fec0003800000 */
.L_x_3534:
[----:B------:R-:W2:Y:S02]  /*a6a0*/  LDG.E.U16 R2, desc[UR36][R2.64] ;  /* 0x0000002402027981 */ /* 0x000ea4000c1e1500 */
[----:B--2---:R-:W0:Y:S02]  /*a6b0*/  I2F.S16 R0, R2 ;  /* 0x0000000200007306 */ /* 0x004e240000101400 */
[----:B0-----:R-:W-:-:S04]  /*a6c0*/  F2FP.F16.F32.PACK_AB R0, RZ, R0 ;  /* 0x00000000ff00723e */ /* 0x001fc800000000ff */
[----:B------:R-:W-:Y:S01]  /*a6d0*/  PRMT R19, R0, 0x7610, R19 ;  /* 0x0000761000137816 */ /* 0x000fe20000000013 */
[----:B------:R-:W-:Y:S06]  /*a6e0*/  BRA `(.L_x_3533) ;  /* 0x0000000c00807947 */ /* 0x000fec0003800000 */
.L_x_3529:
        /* <DEDUP_REMOVED lines=9> */
.L_x_3537:
[----:B------:R1:W5:Y:S01]  /*a780*/  LDG.E.U16 R19, desc[UR36][R2.64] ;  /* 0x0000002402137981 */ /* 0x000362000c1e1500 */
[----:B------:R-:W-:Y:S05]  /*a790*/  BRA `(.L_x_3533) ;  /* 0x0000000c00547947 */ /* 0x000fea0003800000 */
.L_x_3536:
        /* <DEDUP_REMOVED lines=9> */
.L_x_3539:
[----:B------:R0:W5:Y:S01]  /*a830*/  LDG.E.U16 R19, desc[UR36][R2.64] ;  /* 0x0000002402137981 */ /* 0x000162000c1e1500 */
[----:B------:R-:W-:Y:S05]  /*a840*/  BRA `(.L_x_3533) ;  /* 0x0000000c00287947 */ /* 0x000fea0003800000 */
.L_x_3538:
        /* <DEDUP_REMOVED lines=13> */
.L_x_3528:
        /* <DEDUP_REMOVED lines=14> */
.L_x_3542:
        /* <DEDUP_REMOVED lines=13> */
.L_x_3541:
        /* <DEDUP_REMOVED lines=27> */
.L_x_3544:
        /* <DEDUP_REMOVED lines=14> */
.L_x_3543:
[----:B------:R-:W2:Y:S02]  /*ad60*/  LDG.E.U16 R0, desc[UR36][R2.64] ;  /* 0x0000002402007981 */ /* 0x000ea4000c1e1500 */
[----:B--2---:R-:W-:-:S05]  /*ad70*/  IMAD.U32 R0, R0, 0x10000, RZ ;  /* 0x0001000000007824 */ /* 0x004fca00078e00ff */
[----:B------:R-:W-:-:S04]  /*ad80*/  F2FP.F16.F32.PACK_AB R0, RZ, R0 ;  /* 0x00000000ff00723e */ /* 0x000fc800000000ff */
[----:B------:R-:W-:Y:S01]  /*ad90*/  PRMT R19, R0, 0x7610, R19 ;  /* 0x0000761000137816 */ /* 0x000fe20000000013 */
[----:B------:R-:W-:Y:S06]  /*ada0*/  BRA `(.L_x_3533) ;  /* 0x0000000400d07947 */ /* 0x000fec0003800000 */
.L_x_3540:
        /* <DEDUP_REMOVED lines=13> */
.L_x_3547:
        /* <DEDUP_REMOVED lines=21> */
.L_x_3551:
[----:B------:R-:W-:Y:S05]  /*afd0*/  BSYNC.RECONVERGENT B1 ;  /* 0x0000000000017941 */ /* 0x000fea0003800200 */
.L_x_3550:
[----:B------:R-:W-:Y:S01]  /*afe0*/  IMAD.SHL.U32 R0, R0, 0x100000, RZ ;  /* 0x0010000000007824 */ /* 0x000fe200078e00ff */
[----:B------:R-:W-:-:S04]  /*aff0*/  LEA R2, R2, 0x3b800000, 0x17 ;  /* 0x3b80000002027811 */ /* 0x000fc800078eb8ff */
[----:B------:R-:W-:-:S07]  /*b000*/  LOP3.LUT R0, R2, R0, R7, 0xfe, !PT ;  /* 0x0000000002007212 */ /* 0x000fce00078efe07 */
.L_x_3549:
[----:B------:R-:W-:Y:S05]  /*b010*/  BSYNC.RECONVERGENT B0 ;  /* 0x0000000000007941 */ /* 0x000fea0003800200 */
.L_x_3548:
[----:B------:R-:W-:-:S04]  /*b020*/  F2FP.F16.F32.PACK_AB R0, RZ, R0 ;  /* 0x00000000ff00723e */ /* 0x000fc800000000ff */
[----:B------:R-:W-:Y:S01]  /*b030*/  PRMT R19, R0, 0x7610, R19 ;  /* 0x0000761000137816 */ /* 0x000fe20000000013 */
[----:B------:R-:W-:Y:S06]  /*b040*/  BRA `(.L_x_3533) ;  /* 0x0000000400287947 */ /* 0x000fec0003800000 */
.L_x_3546:
        /* <DEDUP_REMOVED lines=21> */
.L_x_3555:
[----:B------:R-:W-:Y:S05]  /*b1a0*/  BSYNC.RECONVERGENT B1 ;  /* 0x0000000000017941 */ /* 0x000fea0003800200 */
.L_x_3554:
[----:B------:R-:W-:Y:S01]  /*b1b0*/  IMAD.SHL.U32 R0, R0, 0x200000, RZ ;  /* 0x0020000000007824 */ /* 0x000fe200078e00ff */
[----:B------:R-:W-:-:S04]  /*b1c0*/  LEA R2, R2, 0x37800000, 0x17 ;  /* 0x3780000002027811 */ /* 0x000fc800078eb8ff */
[----:B------:R-:W-:-:S07]  /*b1d0*/  LOP3.LUT R0, R2, R0, R7, 0xfe, !PT ;  /* 0x0000000002007212 */ /* 0x000fce00078efe07 */
.L_x_3553:
[----:B------:R-:W-:Y:S05]  /*b1e0*/  BSYNC.RECONVERGENT B0 ;  /* 0x0000000000007941 */ /* 0x000fea0003800200 */
.L_x_3552:
[----:B------:R-:W-:-:S04]  /*b1f0*/  F2FP.F16.F32.PACK_AB R0, RZ, R0 ;  /* 0x00000000ff00723e */ /* 0x000fc800000000ff */
[----:B------:R-:W-:Y:S01]  /*b200*/  PRMT R19, R0, 0x7610, R19 ;  /* 0x0000761000137816 */ /* 0x000fe20000000013 */
[----:B------:R-:W-:Y:S06]  /*b210*/  BRA `(.L_x_3533) ;  /* 0x0000000000b47947 */ /* 0x000fec0003800000 */
.L_x_3545:
        /* <DEDUP_REMOVED lines=14> */
.L_x_3559:
[----:B------:R-:W-:Y:S05]  /*b300*/  BSYNC.RECONVERGENT B0 ;  /* 0x0000000000007941 */ /* 0x000fea0003800200 */
.L_x_3558:
[----:B------:R-:W-:-:S04]  /*b310*/  F2FP.F16.F32.PACK_AB R0, RZ, R0 ;  /* 0x00000000ff00723e */ /* 0x000fc800000000ff */
[----:B------:R-:W-:Y:S01]  /*b320*/  PRMT R19, R0, 0x7610, R19 ;  /* 0x0000761000137816 */ /* 0x000fe20000000013 */
[----:B------:R-:W-:Y:S06]  /*b330*/  BRA `(.L_x_3533) ;  /* 0x00000000006c7947 */ /* 0x000fec0003800000 */
.L_x_3532:
        /* <DEDUP_REMOVED lines=16> */
.L_x_3560:
[----:B------:R-:W-:Y:S01]  /*b440*/  PRMT R19, RZ, 0x7610, R19 ;  /* 0x00007610ff137816 */ /* 0x000fe20000000013 */
[----:B------:R-:W-:Y:S06]  /*b450*/  BRA `(.L_x_3533) ;  /* 0x0000000000247947 */ /* 0x000fec0003800000 */
.L_x_3557:
[----:B------:R-:W2:Y:S02]  /*b460*/  LDG.E.64 R2, desc[UR36][R2.64] ;  /* 0x0000002402027981 */ /* 0x000ea4000c1e1b00 */
[----:B--2---:R-:W0:Y:S02]  /*b470*/  I2F.U64 R0, R2 ;  /* 0x0000000200007312 */ /* 0x004e240000301000 */
[----:B0-----:R-:W-:-:S04]  /*b480*/  F2FP.F16.F32.PACK_AB R0, RZ, R0 ;  /* 0x00000000ff00723e */ /* 0x001fc800000000ff */
[----:B------:R-:W-:Y:S01]  /*b490*/  PRMT R19, R0, 0x7610, R19 ;  /* 0x0000761000137816 */ /* 0x000fe20000000013 */
[----:B------:R-:W-:Y:S06]  /*b4a0*/  BRA `(.L_x_3533) ;  /* 0x0000000000107947 */ /* 0x000fec0003800000 */
.L_x_3556:
[----:B------:R-:W2:Y:S02]  /*b4b0*/  LDG.E R2, desc[UR36][R2.64] ;  /* 0x0000002402027981 */ /* 0x000ea4000c1e1900 */
[----:B--2---:R-:W-:-:S04]  /*b4c0*/  I2FP.F32.U32 R0, R2 ;  /* 0x0000000200007245 */ /* 0x004fc80000201000 */
[----:B------:R-:W-:-:S04]  /*b4d0*/  F2FP.F16.F32.PACK_AB R0, RZ, R0 ;  /* 0x00000000ff00723e */ /* 0x000fc800000000ff */
[----:B------:R-:W-:-:S07]  /*b4e0*/  PRMT R19, R0, 0x7610, R19 ;  /* 0x0000761000137816 */ /* 0x000fce0000000013 */
.L_x_3533:
        /* <DEDUP_REMOVED lines=18> */
.L_x_3564:
[----:B------:R-:W2:Y:S02]  /*b610*/  LDG.E.U8 R2, desc[UR36][R2.64] ;  /* 0x0000002402027981 */ /* 0x000ea4000c1e1100 */
[----:B--2---:R-:W-:-:S04]  /*b620*/  I2FP.F32.U32 R0, R2 ;  /* 0x0000000200007245 */ /* 0x004fc80000201000 */
[----:B------:R-:W-:Y:S01]  /*b630*/  F2FP.F16.F32.PACK_AB R0, RZ, R0 ;  /* 0x00000000ff00723e */ /* 0x000fe200000000ff */
[----:B------:R-:W-:Y:S06]  /*b640*/  BRA `(.L_x_3566) ;  /* 0x0000000c009c7947 */ /* 0x000fec0003800000 */
.L_x_3563:
        /* <DEDUP_REMOVED lines=10> */
.L_x_3568:
[----:B------:R-:W2:Y:S02]  /*b6f0*/  LDG.E R2, desc[UR36][R2.64] ;  /* 0x0000002402027981 */ /* 0x000ea4000c1e1900 */
[----:B--2---:R-:W-:-:S04]  /*b700*/  I2FP.F32.S32 R0, R2 ;  /* 0x0000000200007245 */ /* 0x004fc80000201400 */
[----:B------:R-:W-:Y:S01]  /*b710*/  F2FP.F16.F32.PACK_AB R0, RZ, R0 ;  /* 0x00000000ff00723e */ /* 0x000fe200000000ff */
[----:B------:R-:W-:Y:S06]  /*b720*/  BRA `(.L_x_3566) ;  /* 0x0000000c00647947 */ /* 0x000fec0003800000 */
.L_x_3567:
[----:B------:R-:W2:Y:S02]  /*b730*/  LDG.E.U16 R2, desc[UR36][R2.64] ;  /* 0x0000002402027981 */ /* 0x000ea4000c1e1500 */
[----:B--2---:R-:W0:Y:S02]  /*b740*/  I2F.S16 R0, R2 ;  /* 0x0000000200007306 */ /* 0x004e240000101400 */
[----:B0-----:R-:W-:Y:S01]  /*b750*/  F2FP.F16.F32.PACK_AB R0, RZ, R0 ;  /* 0x00000000ff00723e */ /* 0x001fe200000000ff */
[----:B------:R-:W-:Y:S06]  /*b760*/  BRA `(.L_x_3566) ;  /* 0x0000000c00547947 */ /* 0x000fec0003800000 */
.L_x_3562:
        /* <DEDUP_REMOVED lines=9> */
.L_x_3570:
[----:B------:R0:W5:Y:S01]  /*b800*/  LDG.E.U16 R0, desc[UR36][R2.64] ;  /* 0x0000002402007981 */ /* 0x000162000c1e1500 */
[----:B------:R-:W-:Y:S05]  /*b810*/  BRA `(.L_x_3566) ;  /* 0x0000000c00287947 */ /* 0x000fea0003800000 */
.L_x_3569:
        /* <DEDUP_REMOVED lines=9> */
.L_x_3572:
[----:B------:R1:W5:Y:S01]  /*b8b0*/  LDG.E.U16 R0, desc[UR36][R2.64] ;  /* 0x0000002402007981 */ /* 0x000362000c1e1500 */
[----:B------:R-:W-:Y:S05]  /*b8c0*/  BRA `(.L_x_3566) ;  /* 0x0000000800fc7947 */ /* 0x000fea0003800000 */
.L_x_3571:
        /* <DEDUP_REMOVED lines=12> */
.L_x_3561:
        /* <DEDUP_REMOVED lines=13> */
.L_x_3575:
        /* <DEDUP_REMOVED lines=12> */
.L_x_3574:
        /* <DEDUP_REMOVED lines=27> */
.L_x_3577:
        /* <DEDUP_REMOVED lines=13> */
.L_x_3576:
[----:B------:R-:W2:Y:S02]  /*bda0*/  LDG.E.U16 R0, desc[UR36][R2.64] ;  /* 0x0000002402007981 */ /* 0x000ea4000c1e1500 */
[----:B--2---:R-:W-:-:S05]  /*bdb0*/  IMAD.U32 R0, R0, 0x10000, RZ ;  /* 0x0001000000007824 */ /* 0x004fca00078e00ff */
[----:B------:R-:W-:Y:S01]  /*bdc0*/  F2FP.F16.F32.PACK_AB R0, RZ, R0 ;  /* 0x00000000ff00723e */ /* 0x000fe200000000ff */
[----:B------:R-:W-:Y:S06]  /*bdd0*/  BRA `(.L_x_3566) ;  /* 0x0000000400b87947 */ /* 0x000fec0003800000 */
.L_x_3573:
        /* <DEDUP_REMOVED lines=12> */
.L_x_3580:
        /* <DEDUP_REMOVED lines=21> */
.L_x_3584:
[----:B------:R-:W-:Y:S05]  /*bff0*/  BSYNC.RECONVERGENT B1 ;  /* 0x0000000000017941 */ /* 0x000fea0003800200 */
.L_x_3583:
[----:B------:R-:W-:Y:S01]  /*c000*/  IMAD.SHL.U32 R0, R0, 0x100000, RZ ;  /* 0x0010000000007824 */ /* 0x000fe200078e00ff */
[----:B------:R-:W-:-:S04]  /*c010*/  LEA R2, R2, 0x3b800000, 0x17 ;  /* 0x3b80000002027811 */ /* 0x000fc800078eb8ff */
[----:B------:R-:W-:-:S07]  /*c020*/  LOP3.LUT R0, R2, R0, R7, 0xfe, !PT ;  /* 0x0000000002007212 */ /* 0x000fce00078efe07 */
.L_x_3582:
[----:B------:R-:W-:Y:S05]  /*c030*/  BSYNC.RECONVERGENT B0 ;  /* 0x0000000000007941 */ /* 0x000fea0003800200 */
.L_x_3581:
[----:B------:R-:W-:Y:S01]  /*c040*/  F2FP.F16.F32.PACK_AB R0, RZ, R0 ;  /* 0x00000000ff00723e */ /* 0x000fe200000000ff */
[----:B------:R-:W-:Y:S06]  /*c050*/  BRA `(.L_x_3566) ;  /* 0x0000000400187947 */ /* 0x000fec0003800000 */
.L_x_3579:
        /* <DEDUP_REMOVED lines=21> */
.L_x_3588:
[----:B------:R-:W-:Y:S05]  /*c1b0*/  BSYNC.RECONVERGENT B1 ;  /* 0x0000000000017941 */ /* 0x000fea0003800200 */
.L_x_3587:
[----:B------:R-:W-:Y:S01]  /*c1c0*/  IMAD.SHL.U32 R0, R0, 0x200000, RZ ;  /* 0x0020000000007824 */ /* 0x000fe200078e00ff */
[----:B------:R-:W-:-:S04]  /*c1d0*/  LEA R2, R2, 0x37800000, 0x17 ;  /* 0x3780000002027811 */ /* 0x000fc800078eb8ff */
[----:B------:R-:W-:-:S07]  /*c1e0*/  LOP3.LUT R0, R2, R0, R7, 0xfe, !PT ;  /* 0x0000000002007212 */ /* 0x000fce00078efe07 */
.L_x_3586:
[----:B------:R-:W-:Y:S05]  /*c1f0*/  BSYNC.RECONVERGENT B0 ;  /* 0x0000000000007941 */ /* 0x000fea0003800200 */
.L_x_3585:
[----:B------:R-:W-:Y:S01]  /*c200*/  F2FP.F16.F32.PACK_AB R0, RZ, R0 ;  /* 0x00000000ff00723e */ /* 0x000fe200000000ff */
[----:B------:R-:W-:Y:S06]  /*c210*/  BRA `(.L_x_3566) ;  /* 0x0000000000a87947 */ /* 0x000fec0003800000 */
.L_x_3578:
        /* <DEDUP_REMOVED lines=14> */
.L_x_3592:
[----:B------:R-:W-:Y:S05]  /*c300*/  BSYNC.RECONVERGENT B0 ;  /* 0x0000000000007941 */ /* 0x000fea0003800200 */
.L_x_3591:
[----:B------:R-:W-:Y:S01]  /*c310*/  F2FP.F16.F32.PACK_AB R0, RZ, R0 ;  /* 0x00000000ff00723e */ /* 0x000fe200000000ff */
[----:B------:R-:W-:Y:S06]  /*c320*/  BRA `(.L_x_3566) ;  /* 0x0000000000647947 */ /* 0x000fec0003800000 */
.L_x_3565:
        /* <DEDUP_REMOVED lines=16> */
.L_x_3593:
[----:B------:R-:W-:Y:S01]  /*c430*/  PRMT R0, RZ, 0x7610, R0 ;  /* 0x00007610ff007816 */ /* 0x000fe20000000000 */
[----:B------:R-:W-:Y:S06]  /*c440*/  BRA `(.L_x_3566) ;  /* 0x00000000001c7947 */ /* 0x000fec0003800000 */
.L_x_3590:
[----:B------:R-:W2:Y:S02]  /*c450*/  LDG.E.64 R2, desc[UR36][R2.64] ;  /* 0x0000002402027981 */ /* 0x000ea4000c1e1b00 */
[----:B--2---:R-:W0:Y:S02]  /*c460*/  I2F.U64 R0, R2 ;  /* 0x0000000200007312 */ /* 0x004e240000301000 */
[----:B0-----:R-:W-:Y:S01]  /*c470*/  F2FP.F16.F32.PACK_AB R0, RZ, R0 ;  /* 0x00000000ff00723e */ /* 0x001fe200000000ff */
[----:B------:R-:W-:Y:S06]  /*c480*/  BRA `(.L_x_3566) ;  /* 0x00000000000c7947 */ /* 0x000fec0003800000 */
.L_x_3589:
[----:B------:R-:W2:Y:S02]  /*c490*/  LDG.E R2, desc[UR36][R2.64] ;  /* 0x0000002402027981 */ /* 0x000ea4000c1e1900 */
[----:B--2---:R-:W-:-:S04]  /*c4a0*/  I2FP.F32.U32 R0, R2 ;  /* 0x0000000200007245 */ /* 0x004fc80000201000 */
[----:B------:R-:W-:-:S07]  /*c4b0*/  F2FP.F16.F32.PACK_AB R0, RZ, R0 ;  /* 0x00000000ff00723e */ /* 0x000fce00000000ff */
.L_x_3566:
        /* <DEDUP_REMOVED lines=22> */
.L_x_3597:
[----:B------:R-:W-:-:S06]  /*c620*/  HADD2.F32 R5, -RZ, R0.H0_H0 ;  /* 0x20000000ff057230 */ /* 0x000fcc0000004100 */
[----:B------:R-:W0:Y:S02]  /*c630*/  F2I.S64.TRUNC R4, R5 ;  /* 0x0000000500047311 */ /* 0x000e24000020d900 */
[----:B0-----:R0:W-:Y:S01]  /*c640*/  STG.E.U8 desc[UR36][R2.64], R4 ;  /* 0x0000000402007986 */ /* 0x0011e2000c101124 */
[----:B------:R-:W-:Y:S05]  /*c650*/  BRA `(.L_x_3599) ;  /* 0x0000000c006c7947 */ /* 0x000fea0003800000 */
.L_x_3596:
        /* <DEDUP_REMOVED lines=10> */
.L_x_3601:
[----:B------:R-:W-:-:S04]  /*c700*/  HADD2.F32 R0, -RZ, R0.H0_H0 ;  /* 0x20000000ff007230 */ /* 0x000fc80000004100 */
[----:B------:R-:W0:Y:S02]  /*c710*/  F2I.FTZ.TRUNC.NTZ R5, R0 ;  /* 0x0000000000057305 */ /* 0x000e24000021f100 */
[----:B0-----:R0:W-:Y:S01]  /*c720*/  STG.E desc[UR36][R2.64], R5 ;  /* 0x0000000502007986 */ /* 0x0011e2000c101924 */
[----:B------:R-:W-:Y:S05]  /*c730*/  BRA `(.L_x_3599) ;  /* 0x0000000c00347947 */ /* 0x000fea0003800000 */
.L_x_3600:
[----:B------:R-:W-:-:S04]  /*c740*/  HADD2.F32 R0, -RZ, R0.H0_H0 ;  /* 0x20000000ff007230 */ /* 0x000fc80000004100 */
[----:B------:R-:W0:Y:S02]  /*c750*/  F2I.FTZ.TRUNC.NTZ R5, R0 ;  /* 0x0000000000057305 */ /* 0x000e24000021f100 */
[----:B0-----:R0:W-:Y:S01]  /*c760*/  STG.E.U16 desc[UR36][R2.64], R5 ;  /* 0x0000000502007986 */ /* 0x0011e2000c101524 */
[----:B------:R-:W-:Y:S05]  /*c770*/  BRA `(.L_x_3599) ;  /* 0x0000000c00247947 */ /* 0x000fea0003800000 */
.L_x_3595:
        /* <DEDUP_REMOVED lines=9> */
.L_x_3603:
[----:B------:R0:W-:Y:S01]  /*c810*/  STG.E.U16 desc[UR36][R2.64], R0 ;  /* 0x0000000002007986 */ /* 0x0001e2000c101524 */
[----:B------:R-:W-:Y:S05]  /*c820*/  BRA `(.L_x_3599) ;  /* 0x0000000800f87947 */ /* 0x000fea0003800000 */
.L_x_3602:
        /* <DEDUP_REMOVED lines=10> */
.L_x_3605:
[----:B------:R-:W-:-:S05]  /*c8d0*/  HADD2.F32 R0, -RZ, R0.H0_H0 ;  /* 0x20000000ff007230 */ /* 0x000fca0000004100 */
[----:B------:R-:W-:-:S04]  /*c8e0*/  F2FP.F16.F32.PACK_AB R0, RZ, R0 ;  /* 0x00000000ff00723e */ /* 0x000fc800000000ff */
[----:B------:R-:W-:-:S05]  /*c8f0*/  PRMT R0, R0, 0x5410, RZ ;  /* 0x0000541000007816 */ /* 0x000fca00000000ff */
[----:B------:R0:W-:Y:S01]  /*c900*/  STG.E desc[UR36][R2.64], R0 ;  /* 0x0000000002007986 */ /* 0x0001e2000c101924 */
[----:B------:R-:W-:Y:S05]  /*c910*/  BRA `(.L_x_3599) ;  /* 0x0000000800bc7947 */ /* 0x000fea0003800000 */
.L_x_3604:
[----:B------:R-:W-:-:S05]  /*c920*/  HADD2.F32 R4, -RZ, R0.H0_H0 ;  /* 0x20000000ff047230 */ /* 0x000fca0000004100 */
[----:B------:R-:W-:-:S06]  /*c930*/  FMUL.FTZ R4, R4, 1 ;  /* 0x3f80000004047820 */ /* 0x000fcc0000410000 */
[----:B------:R-:W0:Y:S02]  /*c940*/  F2F.F64.F32 R4, R4 ;  /* 0x0000000400047310 */ /* 0x000e240000201800 */
[----:B0-----:R0:W-:Y:S01]  /*c950*/  STG.E.64 desc[UR36][R2.64], R4 ;  /* 0x0000000402007986 */ /* 0x0011e2000c101b24 */
[----:B------:R-:W-:Y:S05]  /*c960*/  BRA `(.L_x_3599) ;  /* 0x0000000800a87947 */ /* 0x000fea0003800000 */
.L_x_3594:
        /* <DEDUP_REMOVED lines=14> */
.L_x_3609:
        /* <DEDUP_REMOVED lines=18> */
.L_x_3612:
[----:B------:R-:W-:-:S04]  /*cb70*/  SHF.R.U32.HI R5, RZ, 0x18, R5 ;  /* 0x00000018ff057819 */ /* 0x000fc80000011605 */
[----:B------:R-:W-:-:S07]  /*cb80*/  LOP3.LUT R0, R0, 0x80, R5, 0xf8, !PT ;  /* 0x0000008000007812 */ /* 0x000fce00078ef805 */
.L_x_3611:
[----:B------:R-:W-:Y:S05]  /*cb90*/  BSYNC.RECONVERGENT B0 ;  /* 0x0000000000007941 */ /* 0x000fea0003800200 */
.L_x_3610:
[----:B------:R0:W-:Y:S01]  /*cba0*/  STG.E.U8 desc[UR36][R2.64], R0 ;  /* 0x0000000002007986 */ /* 0x0001e2000c101124 */
[----:B------:R-:W-:Y:S05]  /*cbb0*/  BRA `(.L_x_3599) ;  /* 0x0000000800147947 */ /* 0x000fea0003800000 */
.L_x_3608:
        /* <DEDUP_REMOVED lines=18> */
.L_x_3615:
[----:B------:R-:W-:-:S04]  /*cce0*/  SHF.R.U32.HI R5, RZ, 0x18, R5 ;  /* 0x00000018ff057819 */ /* 0x000fc80000011605 */
[----:B------:R-:W-:-:S07]  /*ccf0*/  LOP3.LUT R0, R0, 0x80, R5, 0xf8, !PT ;  /* 0x0000008000007812 */ /* 0x000fce00078ef805 */
.L_x_3614:
[----:B------:R-:W-:Y:S05]  /*cd00*/  BSYNC.RECONVERGENT B0 ;  /* 0x0000000000007941 */ /* 0x000fea0003800200 */
.L_x_3613:
[----:B------:R0:W-:Y:S01]  /*cd10*/  STG.E.U8 desc[UR36][R2.64], R0 ;  /* 0x0000000002007986 */ /* 0x0001e2000c101124 */
[----:B------:R-:W-:Y:S05]  /*cd20*/  BRA `(.L_x_3599) ;  /* 0x0000000400b87947 */ /* 0x000fea0003800000 */
.L_x_3607:
        /* <DEDUP_REMOVED lines=22> */
.L_x_3617:
[----:B------:R-:W-:-:S06]  /*ce90*/  HADD2.F32 R4, -RZ, R0.H0_H0 ;  /* 0x20000000ff047230 */ /* 0x000fcc0000004100 */
[----:B------:R-:W0:Y:S02]  /*cea0*/  F2I.U64.TRUNC R4, R4 ;  /* 0x0000000400047311 */ /* 0x000e24000020d800 */
[----:B0-----:R0:W-:Y:S01]  /*ceb0*/  STG.E.64 desc[UR36][R2.64], R4 ;  /* 0x0000000402007986 */ /* 0x0011e2000c101b24 */
[----:B------:R-:W-:Y:S05]  /*cec0*/  BRA `(.L_x_3599) ;  /* 0x0000000400507947 */ /* 0x000fea0003800000 */
.L_x_3616:
[----:B------:R-:W-:-:S04]  /*ced0*/  HADD2.F32 R0, -RZ, R0.H0_H0 ;  /* 0x20000000ff007230 */ /* 0x000fc80000004100 */
[----:B------:R-:W0:Y:S02]  /*cee0*/  F2I.FTZ.U32.TRUNC.NTZ R5, R0 ;  /* 0x0000000000057305 */ /* 0x000e24000021f000 */
[----:B0-----:R0:W-:Y:S01]  /*cef0*/  STG.E desc[UR36][R2.64], R5 ;  /* 0x0000000502007986 */ /* 0x0011e2000c101924 */
[----:B------:R-:W-:Y:S05]  /*cf00*/  BRA `(.L_x_3599) ;  /* 0x0000000400407947 */ /* 0x000fea0003800000 */
.L_x_3606:
        /* <DEDUP_REMOVED lines=11> */
.L_x_3619:
[----:B------:R-:W-:Y:S01]  /*cfc0*/  HADD2.F32 R0, -RZ, R0.H0_H0 ;  /* 0x20000000ff007230 */ /* 0x000fe20000004100 */
[----:B------:R-:W-:-:S04]  /*cfd0*/  CS2R R6, SRZ ;  /* 0x0000000000067805 */ /* 0x000fc8000001ff00 */
[----:B------:R-:W-:-:S04]  /*cfe0*/  FMUL.FTZ R0, R0, 1 ;  /* 0x3f80000000007820 */ /* 0x000fc80000410000 */
[----:B------:R-:W0:Y:S02]  /*cff0*/  F2F.F64.F32 R4, R0 ;  /* 0x0000000000047310 */ /* 0x000e240000201800 */
[----:B0-----:R0:W-:Y:S01]  /*d000*/  STG.E.128 desc[UR36][R2.64], R4 ;  /* 0x0000000402007986 */ /* 0x0011e2000c101d24 */
[----:B------:R-:W-:Y:S05]  /*d010*/  BRA `(.L_x_3599) ;  /* 0x0000000000fc7947 */ /* 0x000fea0003800000 */
.L_x_3618:
[----:B------:R-:W-:-:S09]  /*d020*/  UISETP.NE.AND UP0, UPT, UR4, 0xf, UPT ;  /* 0x0000000f0400788c */ /* 0x000fd2000bf05270 */
[----:B------:R-:W-:Y:S05]  /*d030*/  BRA.U !UP0, `(.L_x_3620) ;  /* 0x0000000108e87547 */ /* 0x000fea000b800000 */
[----:B------:R-:W-:-:S09]  /*d040*/  UISETP.NE.AND UP0, UPT, UR4, 0x17, UPT ;  /* 0x000000170400788c */ /* 0x000fd2000bf05270 */
[----:B------:R-:W-:Y:S05]  /*d050*/  BRA.U !UP0, `(.L_x_3621) ;  /* 0x0000000108907547 */ /* 0x000fea000b800000 */
[----:B------:R-:W-:-:S09]  /*d060*/  UISETP.NE.AND UP0, UPT, UR4, 0x18, UPT ;  /* 0x000000180400788c */ /* 0x000fd2000bf05270 */
[----:B------:R-:W-:Y:S05]  /*d070*/  BRA.U !UP0, `(.L_x_3622) ;  /* 0x0000000108447547 */ /* 0x000fea000b800000 */
.L_x_3598:
        /* <DEDUP_REMOVED lines=11> */
[----:B------:R-:W-:Y:S02]  /*d130*/  IMAD.U32 R7, RZ, RZ, UR7 ;  /* 0x00000007ff077e24 */ /* 0x000fe4000f8e00ff */
[----:B----4-:R-:W-:Y:S02]  /*d140*/  IMAD.U32 R10, RZ, RZ, UR8 ;  /* 0x00000008ff0a7e24 */ /* 0x010fe4000f8e00ff */
[----:B-1----:R-:W-:-:S07]  /*d150*/  IMAD.U32 R11, RZ, RZ, UR9 ;  /* 0x00000009ff0b7e24 */ /* 0x002fce000f8e00ff */
[----:B------:R-:W-:-:S07]  /*d160*/  LEPC R20, `(.L_x_3623) ;  /* 0x000000001014794e */ /* 0x000fce0000000000 */
[----:B--2---:R-:W-:Y:S05]  /*d170*/  CALL.ABS.NOINC R2 ;  /* 0x0000000002007343 */ /* 0x004fea0003c00000 */
.L_x_3623:
[----:B------:R-:W-:Y:S05]  /*d180*/  BRA `(.L_x_3599) ;  /* 0x0000000000a07947 */ /* 0x000fea0003800000 */
.L_x_3622:
        /* <DEDUP_REMOVED lines=13> */
.L_x_3625:
[----:B------:R-:W-:Y:S05]  /*d260*/  BSYNC.RECONVERGENT B0 ;  /* 0x0000000000007941 */ /* 0x000fea0003800200 */
.L_x_3624:
[----:B------:R-:W-:-:S05]  /*d270*/  LOP3.LUT R5, R0, 0x80, R5, 0xf8, !PT ;  /* 0x0000008000057812 */ /* 0x000fca00078ef805 */
[----:B------:R3:W-:Y:S01]  /*d280*/  STG.E.U8 desc[UR36][R2.64], R5 ;  /* 0x0000000502007986 */ /* 0x0007e2000c101124 */
[----:B------:R-:W-:Y:S05]  /*d290*/  BRA `(.L_x_3599) ;  /* 0x00000000005c7947 */ /* 0x000fea0003800000 */
.L_x_3621:
        /* <DEDUP_REMOVED lines=12> */
.L_x_3627:
[----:B------:R-:W-:Y:S01]  /*d360*/  IMAD.MOV.U32 R0, RZ, RZ, 0x7f ;  /* 0x0000007fff007424 */ /* 0x000fe200078e00ff */
[----:B------:R-:W-:-:S04]  /*d370*/  ISETP.GT.U32.AND P0, PT, R4, 0x7f800000, PT ;  /* 0x7f8000000400780c */ /* 0x000fc80003f04070 */
[----:B------:R-:W-:-:S09]  /*d380*/  SEL R0, R0, 0x7c, P0 ;  /* 0x0000007c00007807 */ /* 0x000fd20000000000 */
.L_x_3628:
[----:B------:R-:W-:Y:S05]  /*d390*/  BSYNC.RECONVERGENT B0 ;  /* 0x0000000000007941 */ /* 0x000fea0003800200 */
.L_x_3626:
[----:B------:R-:W-:-:S04]  /*d3a0*/  SHF.R.U32.HI R5, RZ, 0x18, R5 ;  /* 0x00000018ff057819 */ /* 0x000fc80000011605 */
[----:B------:R-:W-:-:S05]  /*d3b0*/  LOP3.LUT R5, R0, 0x80, R5, 0xf8, !PT ;  /* 0x0000008000057812 */ /* 0x000fca00078ef805 */
[----:B------:R2:W-:Y:S01]  /*d3c0*/  STG.E.U8 desc[UR36][R2.64], R5 ;  /* 0x0000000502007986 */ /* 0x0005e2000c101124 */
[----:B------:R-:W-:Y:S05]  /*d3d0*/  BRA `(.L_x_3599) ;  /* 0x00000000000c7947 */ /* 0x000fea0003800000 */
.L_x_3620:
[----:B------:R-:W-:-:S05]  /*d3e0*/  HADD2.F32 R0, -RZ, R0.H0_H0 ;  /* 0x20000000ff007230 */ /* 0x000fca0000004100 */
[----:B------:R-:W-:-:S05]  /*d3f0*/  F2FP.BF16.F32.PACK_AB R0, RZ, R0 ;  /* 0x00000000ff00723e */ /* 0x000fca00000010ff */
[----:B------:R4:W-:Y:S02]  /*d400*/  STG.E.U16 desc[UR36][R2.64], R0 ;  /* 0x0000000002007986 */ /* 0x0009e4000c101524 */
.L_x_3599:
[----:B------:R-:W-:-:S07]  /*d410*/  IADD3 R17, PT, PT, R17, 0x80, RZ ;  /* 0x0000008011117810 */ /* 0x000fce0007ffe0ff */
.L_x_3526:
[----:B------:R-:W-:Y:S05]  /*d420*/  BSYNC.RECONVERGENT B6 ;  /* 0x0000000000067941 */ /* 0x000fea0003800200 */
.L_x_3525:
[----:B------:R-:W5:Y:S02]  /*d430*/  LDCU UR4, c[0x0][0x380] ;  /* 0x00007000ff0477ac */ /* 0x000f640008000800 */
[----:B-----5:R-:W-:-:S13]  /*d440*/  ISETP.GE.AND P0, PT, R17, UR4, PT ;  /* 0x0000000411007c0c */ /* 0x020fda000bf06270 */
[----:B------:R-:W-:Y:S05]  /*d450*/  @P0 EXIT ;  /* 0x000000000000094d */ /* 0x000fea0003800000 */
[----:B------:R-:W5:Y:S01]  /*d460*/  LDCU UR4, c[0x0][0x388] ;  /* 0x00007100ff0477ac */ /* 0x000f620008000800 */
[----:B------:R-:W-:Y:S02]  /*d470*/  IMAD.MOV.U32 R18, RZ, RZ, RZ ;  /* 0x000000ffff127224 */ /* 0x000fe400078e00ff */
[----:B0--34-:R-:W-:Y:S02]  /*d480*/  IMAD.MOV.U32 R0, RZ, RZ, RZ ;  /* 0x000000ffff007224 */ /* 0x019fe400078e00ff */
        /* <DEDUP_REMOVED lines=8> */
[----:B-12---:R-:W-:Y:S01]  /*d510*/  IMAD.HI.U32 R2, R17, UR4, R16 ;  /* 0x0000000411027c27 */ /* 0x006fe2000f8e0010 */
        /* <DEDUP_REMOVED lines=342> */
.L_x_3629:
[----:B------:R-:W0:Y:S01]  /*ea80*/  LDCU.64 UR6, c[0x0][0x5e8] ;  /* 0x0000bd00ff0677ac */ /* 0x000e220008000a00 */
[----:B------:R-:W1:Y:S01]  /*ea90*/  LDCU.64 UR8, c[0x0][0x5f0] ;  /* 0x0000be00ff0877ac */ /* 0x000e620008000a00 */
[----:B------:R-:W-:-:S04]  /*eaa0*/  UPRMT UR4, UR39, 0x9910, URZ ;  /* 0x0000991027047896 */ /* 0x000fc800080000ff */
[----:B------:R-:W-:Y:S01]  /*eab0*/  UISETP.GT.AND UP0, UPT, UR4, 0x9, UPT ;  /* 0x000000090400788c */ /* 0x000fe2000bf04270 */
[----:B0-----:R-:W-:Y:S02]  /*eac0*/  IADD3 R16, P0, PT, R16, UR6, RZ ;  /* 0x0000000610107c10 */ /* 0x001fe4000ff1e0ff */
[----:B-12---:R-:W-:-:S03]  /*ead0*/  IADD3 R2, P1, PT, R0, UR8, RZ ;  /* 0x0000000800027c10 */ /* 0x006fc6000ff3e0ff */
        /* <DEDUP_REMOVED lines=16> */
.L_x_3633:
[----:B------:R-:W2:Y:S02]  /*ebe0*/  LDG.E.U8 R2, desc[UR36][R2.64] ;  /* 0x0000002402027981 */ /* 0x000ea4000c1e1100 */
[----:B--2---:R-:W-:-:S04]  /*ebf0*/  I2FP.F32.U32 R0, R2 ;  /* 0x0000000200007245 */ /* 0x004fc80000201000 */
[----:B------:R-:W-:-:S04]  /*ec00*/  F2FP.F16.F32.PACK_AB R0, RZ, R0 ;  /* 0x00000000ff00723e */ /* 0x000fc800000000ff */
[----:B------:R-:W-:Y:S01]  /*ec10*/  PRMT R19, R0, 0x7610, R19 ;  /* 0x0000761000137816 */ /* 0x000fe20000000013 */
[----:B------:R-:W-:Y:S06]  /*ec20*/  BRA `(.L_x_3635) ;  /* 0x0000000c00d47947 */ /* 0x000fec0003800000 */
.L_x_3632:
        /* <DEDUP_REMOVED lines=11> */
.L_x_3637:
[----:B------:R-:W2:Y:S02]  /*ece0*/  LDG.E R2, desc[UR36][R2.64] ;  /* 0x0000002402027981 */ /* 0x000ea4000c1e1900 */
[----:B--2---:R-:W-:-:S04]  /*ecf0*/  I2FP.F32.S32 R0, R2 ;  /* 0x0000000200007245 */ /* 0x004fc80000201400 */
[----:B------:R-:W-:-:S04]  /*ed00*/  F2FP.F16.F32.PACK_AB R0, RZ, R0 ;  /* 0x00000000ff00723e */ /* 0x000fc800000000ff */
[----:B------:R-:W-:Y:S01]  /*ed10*/  PRMT R19, R0, 0x7610, R19 ;  /* 0x0000761000137816 */ /* 0x000fe20000000013 */
[----:B------:R-:W-:Y:S06]  /*ed20*/  BRA `(.L_x_3635) ;  /* 0x0000000c00947947 */ /* 0x000fec0003800000 */
.L_x_3636:
[----:B------:R-:W2:Y:S02]  /*ed30*/  LDG.E.U16 R2, desc[UR36][R2.64] ;  /* 0x0000002402027981 */ /* 0x000ea4000c1e1500 */
[----:B--2---:R-:W0:Y:S02]  /*ed40*/  I2F.S16 R0, R2 ;  /* 0x0000000200007306 */ /* 0x004e240000101400 */
[----:B0-----:R-:W-:-:S04]  /*ed50*/  F2FP.F16.F32.PACK_AB R0, RZ, R0 ;  /* 0x00000000ff00723e */ /* 0x001fc800000000ff */
[----:B------:R-:W-:Y:S01]  /*ed60*/  PRMT R19, R0, 0x7610, R19 ;  /* 0x0000761000137816 */ /* 0x000fe20000000013 */
[----:B------:R-:W-:Y:S06]  /*ed70*/  BRA `(.L_x_3635) ;  /* 0x0000000c00807947 */ /* 0x000fec0003800000 */
.L_x_3631:
        /* <DEDUP_REMOVED lines=9> */
.L_x_3639:
[----:B------:R0:W5:Y:S01]  /*ee10*/  LDG.E.U16 R19, desc[UR36][R2.64] ;  /* 0x0000002402137981 */ /* 0x000162000c1e1500 */
[----:B------:R-:W-:Y:S05]  /*ee20*/  BRA `(.L_x_3635) ;  /* 0x0000000c00547947 */ /* 0x000fea0003800000 */
.L_x_3638:
        /* <DEDUP_REMOVED lines=9> */
.L_x_3641:
[----:B------:R1:W5:Y:S01]  /*eec0*/  LDG.E.U16 R19, desc[UR36][R2.64] ;  /* 0x0000002402137981 */ /* 0x000362000c1e1500 */
[----:B------:R-:W-:Y:S05]  /*eed0*/  BRA `(.L_x_3635) ;  /* 0x0000000c00287947 */ /* 0x000fea0003800000 */
.L_x_3640:
        /* <DEDUP_REMOVED lines=13> */
.L_x_3630:
        /* <DEDUP_REMOVED lines=14> */
.L_x_3644:
        /* <DEDUP_REMOVED lines=13> */
.L_x_3643:
        /* <DEDUP_REMOVED lines=27> */
.L_x_3646:
        /* <DEDUP_REMOVED lines=14> */
.L_x_3645:
[----:B------:R-:W2:Y:S02]  /*f3f0*/  LDG.E.U16 R0, desc[UR36][R2.64] ;  /* 0x0000002402007981 */ /* 0x000ea4000c1e1500 */
[----:B--2---:R-:W-:-:S04]  /*f400*/  SHF.L.U32 R0, R0, 0x10, RZ ;  /* 0x0000001000007819 */ /* 0x004fc800000006ff */
[----:B------:R-:W-:-:S04]  /*f410*/  F2FP.F16.F32.PACK_AB R0, RZ, R0 ;  /* 0x00000000ff00723e */ /* 0x000fc800000000ff */
[----:B------:R-:W-:Y:S01]  /*f420*/  PRMT R19, R0, 0x7610, R19 ;  /* 0x0000761000137816 */ /* 0x000fe20000000013 */
[----:B------:R-:W-:Y:S06]  /*f430*/  BRA `(.L_x_3635) ;  /* 0x0000000400d07947 */ /* 0x000fec0003800000 */
.L_x_3642:
        /* <DEDUP_REMOVED lines=13> */
.L_x_3649:
        /* <DEDUP_REMOVED lines=21> */
.L_x_3653:
[----:B------:R-:W-:Y:S05]  /*f660*/  BSYNC.RECONVERGENT B1 ;  /* 0x0000000000017941 */ /* 0x000fea0003800200 */
.L_x_3652:
[----:B------:R-:W-:Y:S02]  /*f670*/  SHF.L.U32 R0, R0, 0x14, RZ ;  /* 0x0000001400007819 */ /* 0x000fe400000006ff */
[----:B------:R-:W-:-:S04]  /*f680*/  LEA R2, R2, 0x3b800000, 0x17 ;  /* 0x3b80000002027811 */ /* 0x000fc800078eb8ff */
[----:B------:R-:W-:-:S07]  /*f690*/  LOP3.LUT R0, R2, R0, R7, 0xfe, !PT ;  /* 0x0000000002007212 */ /* 0x000fce00078efe07 */
.L_x_3651:
[----:B------:R-:W-:Y:S05]  /*f6a0*/  BSYNC.RECONVERGENT B0 ;  /* 0x0000000000007941 */ /* 0x000fea0003800200 */
.L_x_3650:
[----:B------:R-:W-:-:S04]  /*f6b0*/  F2FP.F16.F32.PACK_AB R0, RZ, R0 ;  /* 0x00000000ff00723e */ /* 0x000fc800000000ff */
[----:B------:R-:W-:Y:S01]  /*f6c0*/  PRMT R19, R0, 0x7610, R19 ;  /* 0x0000761000137816 */ /* 0x000fe20000000013 */
[----:B------:R-:W-:Y:S06]  /*f6d0*/  BRA `(.L_x_3635) ;  /* 0x0000000400287947 */ /* 0x000fec0003800000 */
.L_x_3648:
        /* <DEDUP_REMOVED lines=21> */
.L_x_3657:
[----:B------:R-:W-:Y:S05]  /*f830*/  BSYNC.RECONVERGENT B1 ;  /* 0x0000000000017941 */ /* 0x000fea0003800200 */
.L_x_3656:
[----:B------:R-:W-:Y:S02]  /*f840*/  SHF.L.U32 R0, R0, 0x15, RZ ;  /* 0x0000001500007819 */ /* 0x000fe400000006ff */
[----:B------:R-:W-:-:S04]  /*f850*/  LEA R2, R2, 0x37800000, 0x17 ;  /* 0x3780000002027811 */ /* 0x000fc800078eb8ff */
[----:B------:R-:W-:-:S07]  /*f860*/  LOP3.LUT R0, R2, R0, R7, 0xfe, !PT ;  /* 0x0000000002007212 */ /* 0x000fce00078efe07 */
.L_x_3655:
[----:B------:R-:W-:Y:S05]  /*f870*/  BSYNC.RECONVERGENT B0 ;  /* 0x0000000000007941 */ /* 0x000fea0003800200 */
.L_x_3654:
[----:B------:R-:W-:-:S04]  /*f880*/  F2FP.F16.F32.PACK_AB R0, RZ, R0 ;  /* 0x00000000ff00723e */ /* 0x000fc800000000ff */
[----:B------:R-:W-:Y:S01]  /*f890*/  PRMT R19, R0, 0x7610, R19 ;  /* 0x0000761000137816 */ /* 0x000fe20000000013 */
[----:B------:R-:W-:Y:S06]  /*f8a0*/  BRA `(.L_x_3635) ;  /* 0x0000000000b47947 */ /* 0x000fec0003800000 */
.L_x_3647:
        /* <DEDUP_REMOVED lines=14> */
.L_x_3661:
[----:B------:R-:W-:Y:S05]  /*f990*/  BSYNC.RECONVERGENT B0 ;  /* 0x0000000000007941 */ /* 0x000fea0003800200 */
.L_x_3660:
[----:B------:R-:W-:-:S04]  /*f9a0*/  F2FP.F16.F32.PACK_AB R0, RZ, R0 ;  /* 0x00000000ff00723e */ /* 0x000fc800000000ff */
[----:B------:R-:W-:Y:S01]  /*f9b0*/  PRMT R19, R0, 0x7610, R19 ;  /* 0x0000761000137816 */ /* 0x000fe20000000013 */
[----:B------:R-:W-:Y:S06]  /*f9c0*/  BRA `(.L_x_3635) ;  /* 0x00000000006c7947 */ /* 0x000fec0003800000 */
.L_x_3634:
        /* <DEDUP_REMOVED lines=15> */
[----:B--2---:R-:W-:Y:S05]  /*fac0*/  CALL.ABS.NOINC R2 ;  /* 0x0000000002007343 */ /* 0x004fea0003c00000 */
.L_x_3662:
[----:B------:R-:W-:Y:S01]  /*fad0*/  PRMT R19, RZ, 0x7610, R19 ;  /* 0x00007610ff137816 */ /* 0x000fe20000000013 */
[----:B------:R-:W-:Y:S06]  /*fae0*/  BRA `(.L_x_3635) ;  /* 0x0000000000247947 */ /* 0x000fec0003800000 */
.L_x_3659:
[----:B------:R-:W2:Y:S02]  /*faf0*/  LDG.E.64 R2, desc[UR36][R2.64] ;  /* 0x0000002402027981 */ /* 0x000ea4000c1e1b00 */
[----:B--2---:R-:W0:Y:S02]  /*fb00*/  I2F.U64 R0, R2 ;  /* 0x0000000200007312 */ /* 0x004e240000301000 */
[----:B0-----:R-:W-:-:S04]  /*fb10*/  F2FP.F16.F32.PACK_AB R0, RZ, R0 ;  /* 0x00000000ff00723e */ /* 0x001fc800000000ff */
[----:B------:R-:W-:Y:S01]  /*fb20*/  PRMT R19, R0, 0x7610, R19 ;  /* 0x0000761000137816 */ /* 0x000fe20000000013 */
[----:B------:R-:W-:Y:S06]  /*fb30*/  BRA `(.L_x_3635) ;  /* 0x0000000000107947 */ /* 0x000fec0003800000 */
.L_x_3658:
[----:B------:R-:W2:Y:S02]  /*fb40*/  LDG.E R2, desc[UR36][R2.64] ;  /* 0x0000002402027981 */ /* 0x000ea4000c1e1900 */
[----:B--2---:R-:W-:-:S04]  /*fb50*/  I2FP.F32.U32 R0, R2 ;  /* 0x0000000200007245 */ /* 0x004fc80000201000 */
[----:B------:R-:W-:-:S04]  /*fb60*/  F2FP.F16.F32.PACK_AB R0, RZ, R0 ;  /* 0x00000000ff00723e */ /* 0x000fc800000000ff */
[----:B------:R-:W-:-:S07]  /*fb70*/  PRMT R19, R0, 0x7610, R19 ;  /* 0x0000761000137816 */ /* 0x000fce0000000013 */
.L_x_3635:
        /* <DEDUP_REMOVED lines=18> */
.L_x_3666:
[----:B------:R-:W2:Y:S02]  /*fca0*/  LDG.E.U8 R2, desc[UR36][R2.64] ;  /* 0x0000002402027981 */ /* 0x000ea4000c1e1100 */
[----:B--2---:R-:W-:-:S04]  /*fcb0*/  I2FP.F32.U32 R0, R2 ;  /* 0x0000000200007245 */ /* 0x004fc80000201000 */
[----:B------:R-:W-:Y:S01]  /*fcc0*/  F2FP.F16.F32.PACK_AB R0, RZ, R0 ;  /* 0x00000000ff00723e */ /* 0x000fe200000000ff */
[----:B------:R-:W-:Y:S06]  /*fcd0*/  BRA `(.L_x_3668) ;  /* 0x0000000c009c7947 */ /* 0x000fec0003800000 */
.L_x_3665:
        /* <DEDUP_REMOVED lines=10> */
.L_x_3670:
[----:B------:R-:W2:Y:S02]  /*fd80*/  LDG.E R2, desc[UR36][R2.64] ;  /* 0x0000002402027981 */ /* 0x000ea4000c1e1900 */
[----:B--2---:R-:W-:-:S04]  /*fd90*/  I2FP.F32.S32 R0, R2 ;  /* 0x0000000200007245 */ /* 0x004fc80000201400 */
[----:B------:R-:W-:Y:S01]  /*fda0*/  F2FP.F16.F32.PACK_AB R0, RZ, R0 ;  /* 0x00000000ff00723e */ /* 0x000fe200000000ff */
[----:B------:R-:W-:Y:S06]  /*fdb0*/  BRA `(.L_x_3668) ;  /* 0x0000000c00647947 */ /* 0x000fec0003800000 */
.L_x_3669:
[----:B------:R-:W2:Y:S02]  /*fdc0*/  LDG.E.U16 R2, desc[UR36][R2.64] ;  /* 0x0000002402027981 */ /* 0x000ea4000c1e1500 */
[----:B--2---:R-:W0:Y:S02]  /*fdd0*/  I2F.S16 R0, R2 ;  /* 0x0000000200007306 */ /* 0x004e240000101400 */
[----:B0-----:R-:W-:Y:S01]  /*fde0*/  F2FP.F16.F32.PACK_AB R0, RZ, R0 ;  /* 0x00000000ff00723e */ /* 0x001fe200000000ff */
[----:B------:R-:W-:Y:S06]  /*fdf0*/  BRA `(.L_x_3668) ;  /* 0x0000000c00547947 */ /* 0x000fec0003800000 */
.L_x_3664:
        /* <DEDUP_REMOVED lines=9> */
.L_x_3672:
[----:B------:R1:W5:Y:S01]  /*fe90*/  LDG.E.U16 R0, desc[UR36][R2.64] ;  /* 0x0000002402007981 */ /* 0x000362000c1e1500 */
[----:B------:R-:W-:Y:S05]  /*fea0*/  BRA `(.L_x_3668) ;  /* 0x0000000c00287947 */ /* 0x000fea0003800000 */
.L_x_3671:
        /* <DEDUP_REMOVED lines=9> */
.L_x_3674:
[----:B------:R0:W5:Y:S01]  /*ff40*/  LDG.E.U16 R0, desc[UR36][R2.64] ;  /* 0x0000002402007981 */ /* 0x000162000c1e1500 */
[----:B------:R-:W-:Y:S05]  /*ff50*/  BRA `(.L_x_3668) ;  /* 0x0000000800fc7947 */ /* 0x000fea0003800000 */
.L_x_3673:
        /* <DEDUP_REMOVED lines=12> */
.L_x_3663:
        /* <DEDUP_REMOVED lines=13> */
.L_x_3677:
        /* <DEDUP_REMOVED lines=12> */
.L_x_3676:
        /* <DEDUP_REMOVED lines=27> */
.L_x_3679:
        /* <DEDUP_REMOVED lines=13> */
.L_x_3678:
[----:B------:R-:W2:Y:S02]  /*10430*/  LDG.E.U16 R0, desc[UR36][R2.64] ;  /* 0x0000002402007981 */ /* 0x000ea4000c1e1500 */
[----:B--2---:R-:W-:-:S05]  /*10440*/  IMAD.U32 R0, R0, 0x10000, RZ ;  /* 0x0001000000007824 */ /* 0x004fca00078e00ff */
[----:B------:R-:W-:Y:S01]  /*10450*/  F2FP.F16.F32.PACK_AB R0, RZ, R0 ;  /* 0x00000000ff00723e */ /* 0x000fe200000000ff */
[----:B------:R-:W-:Y:S06]  /*10460*/  BRA `(.L_x_3668) ;  /* 0x0000000400b87947 */ /* 0x000fec0003800000 */
.L_x_3675:
        /* <DEDUP_REMOVED lines=12> */
.L_x_3682:
        /* <DEDUP_REMOVED lines=21> */
.L_x_3686:
[----:B------:R-:W-:Y:S05]  /*10680*/  BSYNC.RECONVERGENT B1 ;  /* 0x0000000000017941 */ /* 0x000fea0003800200 */
.L_x_3685:
[----:B------:R-:W-:Y:S01]  /*10690*/  IMAD.SHL.U32 R0, R0, 0x100000, RZ ;  /* 0x0010000000007824 */ /* 0x000fe200078e00ff */
[----:B------:R-:W-:-:S04]  /*106a0*/  LEA R2, R2, 0x3b800000, 0x17 ;  /* 0x3b80000002027811 */ /* 0x000fc800078eb8ff */
[----:B------:R-:W-:-:S07]  /*106b0*/  LOP3.LUT R0, R2, R0, R7, 0xfe, !PT ;  /* 0x0000000002007212 */ /* 0x000fce00078efe07 */
.L_x_3684:
[----:B------:R-:W-:Y:S05]  /*106c0*/  BSYNC.RECONVERGENT B0 ;  /* 0x0000000000007941 */ /* 0x000fea0003800200 */
.L_x_3683:
[----:B------:R-:W-:Y:S01]  /*106d0*/  F2FP.F16.F32.PACK_AB R0, RZ, R0 ;  /* 0x00000000ff00723e */ /* 0x000fe200000000ff */
[----:B------:R-:W-:Y:S06]  /*106e0*/  BRA `(.L_x_3668) ;  /* 0x0000000400187947 */ /* 0x000fec0003800000 */
.L_x_3681:
        /* <DEDUP_REMOVED lines=21> */
.L_x_3690:
[----:B------:R-:W-:Y:S05]  /*10840*/  BSYNC.RECONVERGENT B1 ;  /* 0x0000000000017941 */ /* 0x000fea0003800200 */
.L_x_3689:
[----:B------:R-:W-:Y:S01]  /*10850*/  IMAD.SHL.U32 R0, R0, 0x200000, RZ ;  /* 0x0020000000007824 */ /* 0x000fe200078e00ff */
[----:B------:R-:W-:-:S04]  /*10860*/  LEA R2, R2, 0x37800000, 0x17 ;  /* 0x3780000002027811 */ /* 0x000fc800078eb8ff */
[----:B------:R-:W-:-:S07]  /*10870*/  LOP3.LUT R0, R2, R0, R7, 0xfe, !PT ;  /* 0x0000000002007212 */ /* 0x000fce00078efe07 */
.L_x_3688:
[----:B------:R-:W-:Y:S05]  /*10880*/  BSYNC.RECONVERGENT B0 ;  /* 0x0000000000007941 */ /* 0x000fea0003800200 */
.L_x_3687:
[----:B------:R-:W-:Y:S01]  /*10890*/  F2FP.F16.F32.PACK_AB R0, RZ, R0 ;  /* 0x00000000ff00723e */ /* 0x000fe200000000ff */
[----:B------:R-:W-:Y:S06]  /*108a0*/  BRA `(.L_x_3668) ;  /* 0x0000000000a87947 */ /* 0x000fec0003800000 */
.L_x_3680:
        /* <DEDUP_REMOVED lines=14> */
.L_x_3694:
[----:B------:R-:W-:Y:S05]  /*10990*/  BSYNC.RECONVERGENT B0 ;  /* 0x0000000000007941 */ /* 0x000fea0003800200 */
.L_x_3693:
[----:B------:R-:W-:Y:S01]  /*109a0*/  F2FP.F16.F32.PACK_AB R0, RZ, R0 ;  /* 0x00000000ff00723e */ /* 0x000fe200000000ff */
[----:B------:R-:W-:Y:S06]  /*109b0*/  BRA `(.L_x_3668) ;  /* 0x0000000000647947 */ /* 0x000fec0003800000 */
.L_x_3667:
        /* <DEDUP_REMOVED lines=16> */
.L_x_3695:
[----:B------:R-:W-:Y:S01]  /*10ac0*/  PRMT R0, RZ, 0x7610, R0 ;  /* 0x00007610ff007816 */ /* 0x000fe20000000000 */
[----:B------:R-:W-:Y:S06]  /*10ad0*/  BRA `(.L_x_3668) ;  /* 0x00000000001c7947 */ /* 0x000fec0003800000 */
.L_x_3692:
[----:B------:R-:W2:Y:S02]  /*10ae0*/  LDG.E.64 R2, desc[UR36][R2.64] ;  /* 0x0000002402027981 */ /* 0x000ea4000c1e1b00 */
[----:B--2---:R-:W0:Y:S02]  /*10af0*/  I2F.U64 R0, R2 ;  /* 0x0000000200007312 */ /* 0x004e240000301000 */
[----:B0-----:R-:W-:Y:S01]  /*10b00*/  F2FP.F16.F32.PACK_AB R0, RZ, R0 ;  /* 0x00000000ff00723e */ /* 0x001fe200000000ff */
[----:B------:R-:W-:Y:S06]  /*10b10*/  BRA `(.L_x_3668) ;  /* 0x00000000000c7947 */ /* 0x000fec0003800000 */
.L_x_3691:
[----:B------:R-:W2:Y:S02]  /*10b20*/  LDG.E R2, desc[UR36][R2.64] ;  /* 0x0000002402027981 */ /* 0x000ea4000c1e1900 */
[----:B--2---:R-:W-:-:S04]  /*10b30*/  I2FP.F32.U32 R0, R2 ;  /* 0x0000000200007245 */ /* 0x004fc80000201000 */
[----:B------:R-:W-:-:S07]  /*10b40*/  F2FP.F16.F32.PACK_AB R0, RZ, R0 ;  /* 0x00000000ff00723e */ /* 0x000fce00000000ff */
.L_x_3668:
[----:B------:R-:W-:Y:S01]  /*10b50*/  UPRMT UR4, UR43, 0x9910, URZ ;  /* 0x000099102b047896 */ /* 0x000fe200080000ff */
[----:B-----5:R-:W-:Y:S02]  /*10b60*/  HADD2.F32 R19, -RZ, R19.H0_H0 ;  /* 0x20000013ff137230 */ /* 0x020fe40000004100 */
[----:B------:R-:W-:Y:S01]  /*10b70*/  HADD2.F32 R0, -RZ, R0.H0_H0 ;  /* 0x20000000ff007230 */ /* 0x000fe20000004100 */
[----:B------:R-:W-:-:S04]  /*10b80*/  UISETP.GT.AND UP0, UPT, UR4, 0x9, UPT ;  /* 0x000000090400788c */ /* 0x000fc8000bf04270 */
[----:B------:R-:W-:-:S05]  /*10b90*/  FMUL.FTZ R0, R19, R0 ;  /* 0x0000000013007220 */ /* 0x000fca0000410000 */
[----:B------:R-:W-:Y:S01]  /*10ba0*/  F2FP.F16.F32.PACK_AB R0, RZ, R0 ;  /* 0x00000000ff00723e */ /* 0x000fe200000000ff */
[----:B------:R-:W-:Y:S06]  /*10bb0*/  BRA.U UP0, `(.L_x_3696) ;  /* 0x0000000500047547 */ /* 0x000fec000b800000 */
        /* <DEDUP_REMOVED lines=12> */
.L_x_3699:
[----:B01----:R-:W-:-:S06]  /*10c80*/  HADD2.F32 R3, -RZ, R0.H0_H0 ;  /* 0x20000000ff037230 */ /* 0x003fcc0000004100 */
[----:B------:R-:W0:Y:S02]  /*10c90*/  F2I.S64.TRUNC R2, R3 ;  /* 0x0000000300027311 */ /* 0x000e24000020d900 */
[----:B0-----:R-:W-:Y:S01]  /*10ca0*/  STG.E.U8 desc[UR36][R16.64], R2 ;  /* 0x0000000210007986 */ /* 0x001fe2000c101124 */
[----:B------:R-:W-:Y:S05]  /*10cb0*/  EXIT ;  /* 0x000000000000794d */ /* 0x000fea0003800000 */
.L_x_3698:
        /* <DEDUP_REMOVED lines=10> */
.L_x_3702:
[----:B------:R-:W-:-:S04]  /*10d60*/  HADD2.F32 R0, -RZ, R0.H0_H0 ;  /* 0x20000000ff007230 */ /* 0x000fc80000004100 */
[----:B01----:R-:W0:Y:S02]  /*10d70*/  F2I.FTZ.TRUNC.NTZ R3, R0 ;  /* 0x0000000000037305 */ /* 0x003e24000021f100 */
[----:B0-----:R-:W-:Y:S01]  /*10d80*/  STG.E desc[UR36][R16.64], R3 ;  /* 0x0000000310007986 */ /* 0x001fe2000c101924 */
[----:B------:R-:W-:Y:S05]  /*10d90*/  EXIT ;  /* 0x000000000000794d */ /* 0x000fea0003800000 */
.L_x_3701:
[----:B------:R-:W-:-:S04]  /*10da0*/  HADD2.F32 R0, -RZ, R0.H0_H0 ;  /* 0x20000000ff007230 */ /* 0x000fc80000004100 */
[----:B01----:R-:W0:Y:S02]  /*10db0*/  F2I.FTZ.TRUNC.NTZ R3, R0 ;  /* 0x0000000000037305 */ /* 0x003e24000021f100 */
[----:B0-----:R-:W-:Y:S01]  /*10dc0*/  STG.E.U16 desc[UR36][R16.64], R3 ;  /* 0x0000000310007986 */ /* 0x001fe2000c101524 */
[----:B------:R-:W-:Y:S05]  /*10dd0*/  EXIT ;  /* 0x000000000000794d */ /* 0x000fea0003800000 */
.L_x_3697:
        /* <DEDUP_REMOVED lines=9> */
.L_x_3704:
[----:B------:R-:W-:Y:S01]  /*10e70*/  STG.E.U16 desc[UR36][R16.64], R0 ;  /* 0x0000000010007986 */ /* 0x000fe2000c101524 */
[----:B------:R-:W-:Y:S05]  /*10e80*/  EXIT ;  /* 0x000000000000794d */ /* 0x000fea0003800000 */
.L_x_3703:
        /* <DEDUP_REMOVED lines=10> */
.L_x_3706:
[----:B------:R-:W-:-:S05]  /*10f30*/  HADD2.F32 R0, -RZ, R0.H0_H0 ;  /* 0x20000000ff007230 */ /* 0x000fca0000004100 */
[----:B------:R-:W-:-:S04]  /*10f40*/  F2FP.F16.F32.PACK_AB R0, RZ, R0 ;  /* 0x00000000ff00723e */ /* 0x000fc800000000ff */
[----:B------:R-:W-:-:S05]  /*10f50*/  PRMT R0, R0, 0x5410, RZ ;  /* 0x0000541000007816 */ /* 0x000fca00000000ff */
[----:B------:R-:W-:Y:S01]  /*10f60*/  STG.E desc[UR36][R16.64], R0 ;  /* 0x0000000010007986 */ /* 0x000fe2000c101924 */
[----:B------:R-:W-:Y:S05]  /*10f70*/  EXIT ;  /* 0x000000000000794d */ /* 0x000fea0003800000 */
.L_x_3705:
[----:B01----:R-:W-:-:S05]  /*10f80*/  HADD2.F32 R2, -RZ, R0.H0_H0 ;  /* 0x20000000ff027230 */ /* 0x003fca0000004100 */
[----:B------:R-:W-:-:S06]  /*10f90*/  FMUL.FTZ R2, R2, 1 ;  /* 0x3f80000002027820 */ /* 0x000fcc0000410000 */
[----:B------:R-:W0:Y:S02]  /*10fa0*/  F2F.F64.F32 R2, R2 ;  /* 0x0000000200027310 */ /* 0x000e240000201800 */
[----:B0-----:R-:W-:Y:S01]  /*10fb0*/  STG.E.64 desc[UR36][R16.64], R2 ;  /* 0x0000000210007986 */ /* 0x001fe2000c101b24 */
[----:B------:R-:W-:Y:S05]  /*10fc0*/  EXIT ;  /* 0x000000000000794d */ /* 0x000fea0003800000 */
.L_x_3696:
        /* <DEDUP_REMOVED lines=14> */
.L_x_3710:
        /* <DEDUP_REMOVED lines=17> */
.L_x_3713:
[----:B------:R-:W-:-:S04]  /*111c0*/  SHF.R.U32.HI R3, RZ, 0x18, R3 ;  /* 0x00000018ff037819 */ /* 0x000fc80000011603 */
[----:B------:R-:W-:-:S04]  /*111d0*/  LOP3.LUT R0, R0, 0x80, R3, 0xf8, !PT ;  /* 0x0000008000007812 */ /* 0x000fc800078ef803 */
[----:B------:R-:W-:-:S07]  /*111e0*/  PRMT R8, R0, 0x7610, R8 ;  /* 0x0000761000087816 */ /* 0x000fce0000000008 */
.L_x_3712:
[----:B------:R-:W-:Y:S05]  /*111f0*/  BSYNC.RECONVERGENT B0 ;  /* 0x0000000000007941 */ /* 0x000fea0003800200 */
.L_x_3711:
[----:B------:R-:W-:Y:S01]  /*11200*/  STG.E.U8 desc[UR36][R16.64], R8 ;  /* 0x0000000810007986 */ /* 0x000fe2000c101124 */
[----:B------:R-:W-:Y:S05]  /*11210*/  EXIT ;  /* 0x000000000000794d */ /* 0x000fea0003800000 */
.L_x_3709:
        /* <DEDUP_REMOVED lines=17> */
.L_x_3716:
[----:B------:R-:W-:-:S04]  /*11330*/  SHF.R.U32.HI R3, RZ, 0x18, R3 ;  /* 0x00000018ff037819 */ /* 0x000fc80000011603 */
[----:B------:R-:W-:-:S04]  /*11340*/  LOP3.LUT R0, R0, 0x80, R3, 0xf8, !PT ;  /* 0x0000008000007812 */ /* 0x000fc800078ef803 */
[----:B------:R-:W-:-:S07]  /*11350*/  PRMT R8, R0, 0x7610, R8 ;  /* 0x0000761000087816 */ /* 0x000fce0000000008 */
.L_x_3715:
[----:B------:R-:W-:Y:S05]  /*11360*/  BSYNC.RECONVERGENT B0 ;  /* 0x0000000000007941 */ /* 0x000fea0003800200 */
.L_x_3714:
[----:B------:R-:W-:Y:S01]  /*11370*/  STG.E.U8 desc[UR36][R16.64], R8 ;  /* 0x0000000810007986 */ /* 0x000fe2000c101124 */
[----:B------:R-:W-:Y:S05]  /*11380*/  EXIT ;  /* 0x000000000000794d */ /* 0x000fea0003800000 */
.L_x_3708:
        /* <DEDUP_REMOVED lines=22> */
.L_x_3718:
[----:B01----:R-:W-:-:S06]  /*114f0*/  HADD2.F32 R2, -RZ, R0.H0_H0 ;  /* 0x20000000ff027230 */ /* 0x003fcc0000004100 */
[----:B------:R-:W0:Y:S02]  /*11500*/  F2I.U64.TRUNC R2, R2 ;  /* 0x0000000200027311 */ /* 0x000e24000020d800 */
[----:B0-----:R-:W-:Y:S01]  /*11510*/  STG.E.64 desc[UR36][R16.64], R2 ;  /* 0x0000000210007986 */ /* 0x001fe2000c101b24 */
[----:B------:R-:W-:Y:S05]  /*11520*/  EXIT ;  /* 0x000000000000794d */ /* 0x000fea0003800000 */
.L_x_3717:
[----:B------:R-:W-:-:S04]  /*11530*/  HADD2.F32 R0, -RZ, R0.H0_H0 ;  /* 0x20000000ff007230 */ /* 0x000fc80000004100 */
[----:B01----:R-:W0:Y:S02]  /*11540*/  F2I.FTZ.U32.TRUNC.NTZ R3, R0 ;  /* 0x0000000000037305 */ /* 0x003e24000021f000 */
[----:B0-----:R-:W-:Y:S01]  /*11550*/  STG.E desc[UR36][R16.64], R3 ;  /* 0x0000000310007986 */ /* 0x001fe2000c101924 */
[----:B------:R-:W-:Y:S05]  /*11560*/  EXIT ;  /* 0x000000000000794d */ /* 0x000fea0003800000 */
.L_x_3707:
        /* <DEDUP_REMOVED lines=11> */
.L_x_3720:
[----:B------:R-:W-:Y:S01]  /*11620*/  HADD2.F32 R0, -RZ, R0.H0_H0 ;  /* 0x20000000ff007230 */ /* 0x000fe20000004100 */
[----:B------:R-:W-:-:S04]  /*11630*/  CS2R R6, SRZ ;  /* 0x0000000000067805 */ /* 0x000fc8000001ff00 */
[----:B------:R-:W-:-:S04]  /*11640*/  FMUL.FTZ R0, R0, 1 ;  /* 0x3f80000000007820 */ /* 0x000fc80000410000 */
[----:B------:R-:W2:Y:S02]  /*11650*/  F2F.F64.F32 R4, R0 ;  /* 0x0000000000047310 */ /* 0x000ea40000201800 */
[----:B--2---:R-:W-:Y:S01]  /*11660*/  STG.E.128 desc[UR36][R16.64], R4 ;  /* 0x0000000410007986 */ /* 0x004fe2000c101d24 */
[----:B------:R-:W-:Y:S05]  /*11670*/  EXIT ;  /* 0x000000000000794d */ /* 0x000fea0003800000 */
.L_x_3719:
[----:B------:R-:W-:-:S09]  /*11680*/  UISETP.NE.AND UP0, UPT, UR4, 0xf, UPT ;  /* 0x0000000f0400788c */ /* 0x000fd2000bf05270 */
[----:B------:R-:W-:Y:S05]  /*11690*/  BRA.U !UP0, `(.L_x_3721) ;  /* 0x0000000108e87547 */ /* 0x000fea000b800000 */
[----:B------:R-:W-:-:S09]  /*116a0*/  UISETP.NE.AND UP0, UPT, UR4, 0x17, UPT ;  /* 0x000000170400788c */ /* 0x000fd2000bf05270 */
[----:B------:R-:W-:Y:S05]  /*116b0*/  BRA.U !UP0, `(.L_x_3722) ;  /* 0x0000000108907547 */ /* 0x000fea000b800000 */
[----:B------:R-:W-:-:S09]  /*116c0*/  UISETP.NE.AND UP0, UPT, UR4, 0x18, UPT ;  /* 0x000000180400788c */ /* 0x000fd2000bf05270 */
[----:B------:R-:W-:Y:S05]  /*116d0*/  BRA.U !UP0, `(.L_x_3723) ;  /* 0x0000000108447547 */ /* 0x000fea000b800000 */
.L_x_3700:
[----:B------:R-:W-:Y:S01]  /*116e0*/  MOV R0, 0x0 ;  /* 0x0000000000007802 */ /* 0x000fe20000000f00 */
[----:B------:R-:W2:Y:S01]  /*116f0*/  LDCU.64 UR4, c[0x4][0x1a8] ;  /* 0x01003500ff0477ac */ /* 0x000ea20008000a00 */
[----:B------:R-:W-:Y:S02]  /*11700*/  HFMA2 R12, -RZ, RZ, 0, 5.9604644775390625e-08 ;  /* 0x00000001ff0c7431 */ /* 0x000fe400000001ff */
[----:B------:R-:W-:Y:S01]  /*11710*/  IMAD.MOV.U32 R8, RZ, RZ, 0x65 ;  /* 0x00000065ff087424 */ /* 0x000fe200078e00ff */
[----:B01----:R0:W1:Y:S01]  /*11720*/  LDC.64 R2, c[0x4][R0] ;  /* 0x0100000000027b82 */ /* 0x0030620000000a00 */
[----:B------:R-:W3:Y:S01]  /*11730*/  LDCU.64 UR6, c[0x4][0x1b0] ;  /* 0x01003600ff0677ac */ /* 0x000ee20008000a00 */
[----:B------:R-:W-:Y:S01]  /*11740*/  IMAD.MOV.U32 R13, RZ, RZ, RZ ;  /* 0x000000ffff0d7224 */ /* 0x000fe200078e00ff */
[----:B------:R-:W4:Y:S01]  /*11750*/  LDCU.64 UR8, c[0x4][0xa0] ;  /* 0x01001400ff0877ac */ /* 0x000f220008000a00 */
[----:B--2---:R-:W-:Y:S02]  /*11760*/  IMAD.U32 R4, RZ, RZ, UR4 ;  /* 0x00000004ff047e24 */ /* 0x004fe4000f8e00ff */
[----:B------:R-:W-:Y:S01]  /*11770*/  IMAD.U32 R5, RZ, RZ, UR5 ;  /* 0x00000005ff057e24 */ /* 0x000fe2000f8e00ff */
[----:B---3--:R-:W-:Y:S01]  /*11780*/  MOV R6, UR6 ;  /* 0x0000000600067c02 */ /* 0x008fe20008000f00 */
[----:B------:R-:W-:-:S02]  /*11790*/  IMAD.U32 R7, RZ, RZ, UR7 ;  /* 0x00000007ff077e24 */ /* 0x000fc4000f8e00ff */
[----:B----4-:R-:W-:Y:S02]  /*117a0*/  IMAD.U32 R10, RZ, RZ, UR8 ;  /* 0x00000008ff0a7e24 */ /* 0x010fe4000f8e00ff */
[----:B0-----:R-:W-:-:S07]  /*117b0*/  IMAD.U32 R11, RZ, RZ, UR9 ;  /* 0x00000009ff0b7e24 */ /* 0x001fce000f8e00ff */
[----:B------:R-:W-:-:S07]  /*117c0*/  LEPC R20, `(.L_x_3724) ;  /* 0x000000001014794e */ /* 0x000fce0000000000 */
[----:B-1----:R-:W-:Y:S05]  /*117d0*/  CALL.ABS.NOINC R2 ;  /* 0x0000000002007343 */ /* 0x002fea0003c00000 */
.L_x_3724:
[----:B------:R-:W-:Y:S05]  /*117e0*/  EXIT ;  /* 0x000000000000794d */ /* 0x000fea0003800000 */
.L_x_3723:
        /* <DEDUP_REMOVED lines=13> */
.L_x_3726:
[----:B------:R-:W-:Y:S05]  /*118c0*/  BSYNC.RECONVERGENT B0 ;  /* 0x0000000000007941 */ /* 0x000fea0003800200 */
.L_x_3725:
[----:B------:R-:W-:-:S05]  /*118d0*/  LOP3.LUT R3, R0, 0x80, R3, 0xf8, !PT ;  /* 0x0000008000037812 */ /* 0x000fca00078ef803 */
[----:B------:R-:W-:Y:S01]  /*118e0*/  STG.E.U8 desc[UR36][R16.64], R3 ;  /* 0x0000000310007986 */ /* 0x000fe2000c101124 */
[----:B------:R-:W-:Y:S05]  /*118f0*/  EXIT ;  /* 0x000000000000794d */ /* 0x000fea0003800000 */
.L_x_3722:
        /* <DEDUP_REMOVED lines=12> */
.L_x_3728:
[----:B------:R-:W-:Y:S01]  /*119c0*/  IMAD.MOV.U32 R0, RZ, RZ, 0x7f ;  /* 0x0000007fff007424 */ /* 0x000fe200078e00ff */
[----:B------:R-:W-:-:S04]  /*119d0*/  ISETP.GT.U32.AND P0, PT, R2, 0x7f800000, PT ;  /* 0x7f8000000200780c */ /* 0x000fc80003f04070 */
[----:B------:R-:W-:-:S09]  /*119e0*/  SEL R0, R0, 0x7c, P0 ;  /* 0x0000007c00007807 */ /* 0x000fd20000000000 */
.L_x_3729:
[----:B------:R-:W-:Y:S05]  /*119f0*/  BSYNC.RECONVERGENT B0 ;  /* 0x0000000000007941 */ /* 0x000fea0003800200 */
.L_x_3727:
[----:B------:R-:W-:-:S04]  /*11a00*/  SHF.R.U32.HI R3, RZ, 0x18, R3 ;  /* 0x00000018ff037819 */ /* 0x000fc80000011603 */
[----:B------:R-:W-:-:S05]  /*11a10*/  LOP3.LUT R3, R0, 0x80, R3, 0xf8, !PT ;  /* 0x0000008000037812 */ /* 0x000fca00078ef803 */
[----:B------:R-:W-:Y:S01]  /*11a20*/  STG.E.U8 desc[UR36][R16.64], R3 ;  /* 0x0000000310007986 */ /* 0x000fe2000c101124 */
[----:B------:R-:W-:Y:S05]  /*11a30*/  EXIT ;  /* 0x000000000000794d */ /* 0x000fea0003800000 */
.L_x_3721:
[----:B------:R-:W-:-:S05]  /*11a40*/  HADD2.F32 R0, -RZ, R0.H0_H0 ;  /* 0x20000000ff007230 */ /* 0x000fca0000004100 */
[----:B------:R-:W-:-:S05]  /*11a50*/  F2FP.BF16.F32.PACK_AB R0, RZ, R0 ;  /* 0x00000000ff00723e */ /* 0x000fca00000010ff */
[----:B------:R-:W-:Y:S01]  /*11a60*/  STG.E.U16 desc[UR36][R16.64], R0 ;  /* 0x0000000010007986 */ /* 0x000fe2000c101524 */
[----:B------:R-:W-:Y:S05]  /*11a70*/  EXIT ;  /* 0x000000000000794d */ /* 0x000fea0003800000 */
.L_x_3730:
        /* <DEDUP_REMOVED lines=16> */
.L_x_16970:


//--------------------- .text._ZN2at6native27unrolled_elementwise_kernelINS0_13BinaryFunctorIN3c104HalfES4_S4_NS0_15binary_internal10MulFunctorIfEEEESt5arrayIPcLm3EELi4E23TrivialOffsetCalculatorILi2EjESC_ILi1EjENS0_6memory12LoadWithCastILi2EEENSF_13StoreWithCastILi1EEEEEviT_T0_T2_T3_T4_T5_ --------------------------
	.section	.text._ZN2at6native27unrolled_elementwise_kernelINS0_13BinaryFunctorIN3c104HalfES4_S4_NS0_15binary_internal10MulFunctorIfEEEESt5arrayIPcLm3EELi4E23TrivialOffsetCalculatorILi2EjESC_ILi1EjENS0_6memory12LoadWithCastILi2EEENSF_13StoreWithCastILi1EEEEEviT_T0_T2_T3_T4_T5_,"ax",@progbits
	.align	128
        .global         _ZN2at6native27unrolled_elementwise_kernelINS0_13BinaryFunctorIN3c104HalfES4_S4_NS0_15binary_internal10MulFunctorIfEEEESt5arrayIPcLm3EELi4E23TrivialOffsetCalculatorILi2EjESC_ILi1EjENS0_6memory12LoadWithCastILi2EEENSF_13StoreWithCastILi1EEEEEviT_T0_T2_T3_T4_T5_
        .type           _ZN2at6native27unrolled_elementwise_kernelINS0_13BinaryFunctorIN3c104HalfES4_S4_NS0_15binary_internal10MulFunctorIfEEEESt5arrayIPcLm3EELi4E23TrivialOffsetCalculatorILi2EjESC_ILi1EjENS0_6memory12LoadWithCastILi2EEENSF_13StoreWithCastILi1EEEEEviT_T0_T2_T3_T4_T5_,@function
        .size           _ZN2at6native27unrolled_elementwise_kernelINS0_13BinaryFunctorIN3c104HalfES4_S4_NS0_15binary_internal10MulFunctorIfEEEESt5arrayIPcLm3EELi4E23TrivialOffsetCalculatorILi2EjESC_ILi1EjENS0_6memory12LoadWithCastILi2EEENSF_13StoreWithCastILi1EEEEEviT_T0_T2_T3_T4_T5_,(.L_x_16971 - _ZN2at6native27unrolled_elementwise_kernelINS0_13BinaryFunctorIN3c104HalfES4_S4_NS0_15binary_internal10MulFunctorIfEEEESt5arrayIPcLm3EELi4E23TrivialOffsetCalculatorILi2EjESC_ILi1EjENS0_6memory12LoadWithCastILi2EEENSF_13StoreWithCastILi1EEEEEviT_T0_T2_T3_T4_T5_)
        .other          _ZN2at6native27unrolled_elementwise_kernelINS0_13BinaryFunctorIN3c104HalfES4_S4_NS0_15binary_internal10MulFunctorIfEEEESt5arrayIPcLm3EELi4E23TrivialOffsetCalculatorILi2EjESC_ILi1EjENS0_6memory12LoadWithCastILi2EEENSF_13StoreWithCastILi1EEEEEviT_T0_T2_T3_T4_T5_,@"STO_CUDA_ENTRY STV_DEFAULT"
_ZN2at6native27unrolled_elementwise_kernelINS0_13BinaryFunctorIN3c104HalfES4_S4_NS0_15binary_internal10MulFunctorIfEEEESt5arrayIPcLm3EELi4E23TrivialOffsetCalculatorILi2EjESC_ILi1EjENS0_6memory12LoadWithCastILi2EEENSF_13StoreWithCastILi1EEEEEviT_T0_T2_T3_T4_T5_:
.text._ZN2at6native27unrolled_elementwise_kernelINS0_13BinaryFunctorIN3c104HalfES4_S4_NS0_15binary_internal10MulFunctorIfEEEESt5arrayIPcLm3EELi4E23TrivialOffsetCalculatorILi2EjESC_ILi1EjENS0_6memory12LoadWithCastILi2EEENSF_13StoreWithCastILi1EEEEEviT_T0_T2_T3_T4_T5_:
        /* <DEDUP_REMOVED lines=36> */
.L_x_3736:
[----:B------:R-:W2:Y:S02]  /*0240*/  LDG.E.U8 R4, desc[UR36][R4.64] ;  /* 0x0000002404047981 */ /* 0x000ea4000c1e1100 */
[----:B--2---:R-:W-:-:S04]  /*0250*/  I2FP.F32.U32 R0, R4 ;  /* 0x0000000400007245 */ /* 0x004fc80000201000 */
[----:B------:R-:W-:-:S04]  /*0260*/  F2FP.F16.F32.PACK_AB R0, RZ, R0 ;  /* 0x00000000ff00723e */ /* 0x000fc800000000ff */
[----:B------:R-:W-:Y:S01]  /*0270*/  PRMT R16, R0, 0x7610, R16 ;  /* 0x0000761000107816 */ /* 0x000fe20000000010 */
[----:B------:R-:W-:Y:S06]  /*0280*/  BRA `(.L_x_3738) ;  /* 0x0000000c00d87947 */ /* 0x000fec0003800000 */
.L_x_3735:
        /* <DEDUP_REMOVED lines=11> */
.L_x_3740:
[----:B------:R-:W2:Y:S02]  /*0340*/  LDG.E R4, desc[UR36][R4.64] ;  /* 0x0000002404047981 */ /* 0x000ea4000c1e1900 */
[----:B--2---:R-:W-:-:S04]  /*0350*/  I2FP.F32.S32 R0, R4 ;  /* 0x0000000400007245 */ /* 0x004fc80000201400 */
[----:B------:R-:W-:-:S04]  /*0360*/  F2FP.F16.F32.PACK_AB R0, RZ, R0 ;  /* 0x00000000ff00723e */ /* 0x000fc800000000ff */
[----:B------:R-:W-:Y:S01]  /*0370*/  PRMT R16, R0, 0x7610, R16 ;  /* 0x0000761000107816 */ /* 0x000fe20000000010 */
[----:B------:R-:W-:Y:S06]  /*0380*/  BRA `(.L_x_3738) ;  /* 0x0000000c00987947 */ /* 0x000fec0003800000 */
.L_x_3739:
[----:B------:R-:W2:Y:S02]  /*0390*/  LDG.E.U16 R4, desc[UR36][R4.64] ;  /* 0x0000002404047981 */ /* 0x000ea4000c1e1500 */
[----:B--2---:R-:W0:Y:S02]  /*03a0*/  I2F.S16 R0, R4 ;  /* 0x0000000400007306 */ /* 0x004e240000101400 */
[----:B0-----:R-:W-:-:S04]  /*03b0*/  F2FP.F16.F32.PACK_AB R0, RZ, R0 ;  /* 0x00000000ff00723e */ /* 0x001fc800000000ff */
[----:B------:R-:W-:Y:S01]  /*03c0*/  PRMT R16, R0, 0x7610, R16 ;  /* 0x0000761000107816 */ /* 0x000fe20000000010 */
[----:B------:R-:W-:Y:S06]  /*03d0*/  BRA `(.L_x_3738) ;  /* 0x0000000c00847947 */ /* 0x000fec0003800000 */
.L_x_3734:
        /* <DEDUP_REMOVED lines=9> */
.L_x_3742:
[----:B------:R1:W5:Y:S01]  /*0470*/  LDG.E.U16 R16, desc[UR36][R4.64] ;  /* 0x0000002404107981 */ /* 0x000362000c1e1500 */
[----:B------:R-:W-:Y:S05]  /*0480*/  BRA `(.L_x_3738) ;  /* 0x0000000c00587947 */ /* 0x000fea0003800000 */
.L_x_3741:
        /* <DEDUP_REMOVED lines=9> */
.L_x_3744:
[----:B------:R0:W5:Y:S01]  /*0520*/  LDG.E.U16 R16, desc[UR36][R4.64] ;  /* 0x0000002404107981 */ /* 0x000162000c1e1500 */
[----:B------:R-:W-:Y:S05]  /*0530*/  BRA `(.L_x_3738) ;  /* 0x0000000c002c7947 */ /* 0x000fea0003800000 */
.L_x_3743:
        /* <DEDUP_REMOVED lines=13> */
.L_x_3733:
        /* <DEDUP_REMOVED lines=14> */
.L_x_3747:
        /* <DEDUP_REMOVED lines=13> */
.L_x_3746:
        /* <DEDUP_REMOVED lines=27> */
.L_x_3749:
        /* <DEDUP_REMOVED lines=12> */
[----:B------:R-:W-:-:S04]  /*0a30*/  F2FP.F16.F32.PACK_AB R0, RZ, R0 ;  /* 0x00000000ff00723e */ /* 0x000fc800000000ff */
[----:B------:R-:W-:Y:S01]  /*0a40*/  PRMT R16, R0, 0x7610, R16 ;  /* 0x0000761000107816 */ /* 0x000fe20000000010 */
[----:B------:R-:W-:Y:S06]  /*0a50*/  BRA `(.L_x_3738) ;  /* 0x0000000400e47947 */ /* 0x000fec0003800000 */
.L_x_3748:
[----:B------:R-:W2:Y:S02]  /*0a60*/  LDG.E.U16 R0, desc[UR36][R4.64] ;  /* 0x0000002404007981 */ /* 0x000ea4000c1e1500 */
[----:B--2---:R-:W-:-:S05]  /*0a70*/  IMAD.U32 R0, R0, 0x10000, RZ ;  /* 0x0001000000007824 */ /* 0x004fca00078e00ff */
[----:B------:R-:W-:-:S04]  /*0a80*/  F2FP.F16.F32.PACK_AB R0, RZ, R0 ;  /* 0x00000000ff00723e */ /* 0x000fc800000000ff */
[----:B------:R-:W-:Y:S01]  /*0a90*/  PRMT R16, R0, 0x7610, R16 ;  /* 0x0000761000107816 */ /* 0x000fe20000000010 */
[----:B------:R-:W-:Y:S06]  /*0aa0*/  BRA `(.L_x_3738) ;  /* 0x0000000400d07947 */ /* 0x000fec0003800000 */
.L_x_3745:
        /* <DEDUP_REMOVED lines=13> */
.L_x_3752:
        /* <DEDUP_REMOVED lines=21> */
.L_x_3756:
[----:B------:R-:W-:Y:S05]  /*0cd0*/  BSYNC.RECONVERGENT B1 ;  /* 0x0000000000017941 */ /* 0x000fea0003800200 */
.L_x_3755:
[----:B------:R-:W-:Y:S01]  /*0ce0*/  IMAD.SHL.U32 R0, R0, 0x100000, RZ ;  /* 0x0010000000007824 */ /* 0x000fe200078e00ff */
[----:B------:R-:W-:-:S04]  /*0cf0*/  LEA R3, R3, 0x3b800000, 0x17 ;  /* 0x3b80000003037811 */ /* 0x000fc800078eb8ff */
[----:B------:R-:W-:-:S07]  /*0d00*/  LOP3.LUT R0, R3, R0, R7, 0xfe, !PT ;  /* 0x0000000003007212 */ /* 0x000fce00078efe07 */
.L_x_3754:
[----:B------:R-:W-:Y:S05]  /*0d10*/  BSYNC.RECONVERGENT B0 ;  /* 0x0000000000007941 */ /* 0x000fea0003800200 */
.L_x_3753:
[----:B------:R-:W-:-:S04]  /*0d20*/  F2FP.F16.F32.PACK_AB R0, RZ, R0 ;  /* 0x00000000ff00723e */ /* 0x000fc800000000ff */
[----:B------:R-:W-:Y:S01]  /*0d30*/  PRMT R16, R0, 0x7610, R16 ;  /* 0x0000761000107816 */ /* 0x000fe20000000010 */
[----:B------:R-:W-:Y:S06]  /*0d40*/  BRA `(.L_x_3738) ;  /* 0x0000000400287947 */ /* 0x000fec0003800000 */
.L_x_3751:
        /* <DEDUP_REMOVED lines=21> */
.L_x_3760:
[----:B------:R-:W-:Y:S05]  /*0ea0*/  BSYNC.RECONVERGENT B1 ;  /* 0x0000000000017941 */ /* 0x000fea0003800200 */
.L_x_3759:
[----:B------:R-:W-:Y:S01]  /*0eb0*/  IMAD.SHL.U32 R0, R0, 0x200000, RZ ;  /* 0x0020000000007824 */ /* 0x000fe200078e00ff */
[----:B------:R-:W-:-:S04]  /*0ec0*/  LEA R3, R3, 0x37800000, 0x17 ;  /* 0x3780000003037811 */ /* 0x000fc800078eb8ff */
[----:B------:R-:W-:-:S07]  /*0ed0*/  LOP3.LUT R0, R3, R0, R7, 0xfe, !PT ;  /* 0x0000000003007212 */ /* 0x000fce00078efe07 */
.L_x_3758:
[----:B------:R-:W-:Y:S05]  /*0ee0*/  BSYNC.RECONVERGENT B0 ;  /* 0x0000000000007941 */ /* 0x000fea0003800200 */
.L_x_3757:
[----:B------:R-:W-:-:S04]  /*0ef0*/  F2FP.F16.F32.PACK_AB R0, RZ, R0 ;  /* 0x00000000ff00723e */ /* 0x000fc800000000ff */
[----:B------:R-:W-:Y:S01]  /*0f00*/  PRMT R16, R0, 0x7610, R16 ;  /* 0x0000761000107816 */ /* 0x000fe20000000010 */
[----:B------:R-:W-:Y:S06]  /*0f10*/  BRA `(.L_x_3738) ;  /* 0x0000000000b47947 */ /* 0x000fec0003800000 */
.L_x_3750:
[----:B------:R-:W-:-:S09]  /*0f20*/  UISETP.NE.AND UP0, UPT, UR4, 0x1c, UPT ;  /* 0x0000001c0400788c */ /* 0x000fd2000bf05270 */
[----:B------:R-:W-:Y:S05]  /*0f30*/  BRA.U !UP0, `(.L_x_3761) ;  /* 0x00000001089c7547 */ /* 0x000fea000b800000 */
[----:B------:R-:W-:-:S09]  /*0f40*/  UISETP.NE.AND UP0, UPT, UR4, 0x1d, UPT ;  /* 0x0000001d0400788c */ /* 0x000fd2000bf05270 */
[----:B------:R-:W-:Y:S05]  /*0f50*/  BRA.U !UP0, `(.L_x_3762) ;  /* 0x0000000108807547 */ /* 0x000fea000b800000 */
[----:B------:R-:W-:-:S09]  /*0f60*/  UISETP.NE.AND UP0, UPT, UR4, 0x2c, UPT ;  /* 0x0000002c0400788c */ /* 0x000fd2000bf05270 */
[----:B------:R-:W-:Y:S05]  /*0f70*/  BRA.U !UP0, `(.L_x_3763) ;  /* 0x0000000108487547 */ /* 0x000fea000b800000 */
.L_x_3737:
        /* <DEDUP_REMOVED lines=16> */
.L_x_3764:
[----:B------:R-:W-:Y:S01]  /*1080*/  PRMT R16, RZ, 0x7610, R16 ;  /* 0x00007610ff107816 */ /* 0x000fe20000000010 */
[----:B------:R-:W-:Y:S06]  /*1090*/  BRA `(.L_x_3738) ;  /* 0x0000000000547947 */ /* 0x000fec0003800000 */
.L_x_3763:
        /* <DEDUP_REMOVED lines=8> */
.L_x_3766:
[----:B------:R-:W-:Y:S05]  /*1120*/  BSYNC.RECONVERGENT B0 ;  /* 0x0000000000007941 */ /* 0x000fea0003800200 */
.L_x_3765:
[----:B------:R-:W-:-:S04]  /*1130*/  F2FP.F16.F32.PACK_AB R0, RZ, R0 ;  /* 0x00000000ff00723e */ /* 0x000fc800000000ff */
[----:B------:R-:W-:Y:S01]  /*1140*/  PRMT R16, R0, 0x7610, R16 ;  /* 0x0000761000107816 */ /* 0x000fe20000000010 */
[----:B------:R-:W-:Y:S06]  /*1150*/  BRA `(.L_x_3738) ;  /* 0x0000000000247947 */ /* 0x000fec0003800000 */
.L_x_3762:
[----:B------:R-:W2:Y:S02]  /*1160*/  LDG.E.64 R4, desc[UR36][R4.64] ;  /* 0x0000002404047981 */ /* 0x000ea4000c1e1b00 */
[----:B--2---:R-:W0:Y:S02]  /*1170*/  I2F.U64 R0, R4 ;  /* 0x0000000400007312 */ /* 0x004e240000301000 */
[----:B0-----:R-:W-:-:S04]  /*1180*/  F2FP.F16.F32.PACK_AB R0, RZ, R0 ;  /* 0x00000000ff00723e */ /* 0x001fc800000000ff */
[----:B------:R-:W-:Y:S01]  /*1190*/  PRMT R16, R0, 0x7610, R16 ;  /* 0x0000761000107816 */ /* 0x000fe20000000010 */
[----:B------:R-:W-:Y:S06]  /*11a0*/  BRA `(.L_x_3738) ;  /* 0x0000000000107947 */ /* 0x000fec0003800000 */
.L_x_3761:
[----:B------:R-:W2:Y:S02]  /*11b0*/  LDG.E R4, desc[UR36][R4.64] ;  /* 0x0000002404047981 */ /* 0x000ea4000c1e1900 */
[----:B--2---:R-:W-:-:S04]  /*11c0*/  I2FP.F32.U32 R0, R4 ;  /* 0x0000000400007245 */ /* 0x004fc80000201000 */
[----:B------:R-:W-:-:S04]  /*11d0*/  F2FP.F16.F32.PACK_AB R0, RZ, R0 ;  /* 0x00000000ff00723e */ /* 0x000fc800000000ff */
[----:B------:R-:W-:-:S07]  /*11e0*/  PRMT R16, R0, 0x7610, R16 ;  /* 0x0000761000107816 */ /* 0x000fce0000000010 */
.L_x_3738:
[----:B01----:R-:W0:Y:S01]  /*11f0*/  LDC.64 R4, c[0x0][0x398] ;  /* 0x0000e600ff047b82 */ /* 0x003e220000000a00 */
        /* <DEDUP_REMOVED lines=20> */
.L_x_3770:
[----:B------:R-:W2:Y:S02]  /*1340*/  LDG.E.U8 R4, desc[UR36][R4.64] ;  /* 0x0000002404047981 */ /* 0x000ea4000c1e1100 */
[----:B--2---:R-:W-:-:S04]  /*1350*/  I2FP.F32.U32 R0, R4 ;  /* 0x0000000400007245 */ /* 0x004fc80000201000 */
[----:B------:R-:W-:-:S04]  /*1360*/  F2FP.F16.F32.PACK_AB R0, RZ, R0 ;  /* 0x00000000ff00723e */ /* 0x000fc800000000ff */
[----:B------:R-:W-:Y:S01]  /*1370*/  PRMT R17, R0, 0x7610, R17 ;  /* 0x0000761000117816 */ /* 0x000fe20000000011 */
[----:B------:R-:W-:Y:S06]  /*1380*/  BRA `(.L_x_3772) ;  /* 0x0000000c00d87947 */ /* 0x000fec0003800000 */
.L_x_3769:
        /* <DEDUP_REMOVED lines=11> */
.L_x_3774:
[----:B------:R-:W2:Y:S02]  /*1440*/  LDG.E R4, desc[UR36][R4.64] ;  /* 0x0000002404047981 */ /* 0x000ea4000c1e1900 */
[----:B--2---:R-:W-:-:S04]  /*1450*/  I2FP.F32.S32 R0, R4 ;  /* 0x0000000400007245 */ /* 0x004fc80000201400 */
[----:B------:R-:W-:-:S04]  /*1460*/  F2FP.F16.F32.PACK_AB R0, RZ, R0 ;  /* 0x00000000ff00723e */ /* 0x000fc800000000ff */
[----:B------:R-:W-:Y:S01]  /*1470*/  PRMT R17, R0, 0x7610, R17 ;  /* 0x0000761000117816 */ /* 0x000fe20000000011 */
[----:B------:R-:W-:Y:S06]  /*1480*/  BRA `(.L_x_3772) ;  /* 0x0000000c00987947 */ /* 0x000fec0003800000 */
.L_x_3773:
[----:B------:R-:W2:Y:S02]  /*1490*/  LDG.E.U16 R4, desc[UR36][R4.64] ;  /* 0x0000002404047981 */ /* 0x000ea4000c1e1500 */
[----:B--2---:R-:W0:Y:S02]  /*14a0*/  I2F.S16 R0, R4 ;  /* 0x0000000400007306 */ /* 0x004e240000101400 */
[----:B0-----:R-:W-:-:S04]  /*14b0*/  F2FP.F16.F32.PACK_AB R0, RZ, R0 ;  /* 0x00000000ff00723e */ /* 0x001fc800000000ff */
[----:B------:R-:W-:Y:S01]  /*14c0*/  PRMT R17, R0, 0x7610, R17 ;  /* 0x0000761000117816 */ /* 0x000fe20000000011 */
[----:B------:R-:W-:Y:S06]  /*14d0*/  BRA `(.L_x_3772) ;  /* 0x0000000c00847947 */ /* 0x000fec0003800000 */
.L_x_3768:
        /* <DEDUP_REMOVED lines=9> */
.L_x_3776:
[----:B------:R1:W5:Y:S01]  /*1570*/  LDG.E.U16 R17, desc[UR36][R4.64] ;  /* 0x0000002404117981 */ /* 0x000362000c1e1500 */
[----:B------:R-:W-:Y:S05]  /*1580*/  BRA `(.L_x_3772) ;  /* 0x0000000c00587947 */ /* 0x000fea0003800000 */
.L_x_3775:
        /* <DEDUP_REMOVED lines=9> */
.L_x_3778:
[----:B------:R0:W5:Y:S01]  /*1620*/  LDG.E.U16 R17, desc[UR36][R4.64] ;  /* 0x0000002404117981 */ /* 0x000162000c1e1500 */
[----:B------:R-:W-:Y:S05]  /*1630*/  BRA `(.L_x_3772) ;  /* 0x0000000c002c7947 */ /* 0x000fea0003800000 */
.L_x_3777:
        /* <DEDUP_REMOVED lines=13> */
.L_x_3767:
        /* <DEDUP_REMOVED lines=14> */
.L_x_3781:
        /* <DEDUP_REMOVED lines=13> */
.L_x_3780:
        /* <DEDUP_REMOVED lines=27> */
.L_x_3783:
        /* <DEDUP_REMOVED lines=15> */
.L_x_3782:
[----:B------:R-:W2:Y:S02]  /*1b60*/  LDG.E.U16 R0, desc[UR36][R4.64] ;  /* 0x0000002404007981 */ /* 0x000ea4000c1e1500 */
[----:B--2---:R-:W-:-:S05]  /*1b70*/  IMAD.U32 R0, R0, 0x10000, RZ ;  /* 0x0001000000007824 */ /* 0x004fca00078e00ff */
[----:B------:R-:W-:-:S04]  /*1b80*/  F2FP.F16.F32.PACK_AB R0, RZ, R0 ;  /* 0x00000000ff00723e */ /* 0x000fc800000000ff */
[----:B------:R-:W-:Y:S01]  /*1b90*/  PRMT R17, R0, 0x7610, R17 ;  /* 0x0000761000117816 */ /* 0x000fe20000000011 */
[----:B------:R-:W-:Y:S06]  /*1ba0*/  BRA `(.L_x_3772) ;  /* 0x0000000400d07947 */ /* 0x000fec0003800000 */
.L_x_3779:
        /* <DEDUP_REMOVED lines=13> */
.L_x_3786:
        /* <DEDUP_REMOVED lines=21> */
.L_x_3790:
[----:B------:R-:W-:Y:S05]  /*1dd0*/  BSYNC.RECONVERGENT B1 ;  /* 0x0000000000017941 */ /* 0x000fea0003800200 */
.L_x_3789:
[----:B------:R-:W-:Y:S01]  /*1de0*/  IMAD.SHL.U32 R0, R0, 0x100000, RZ ;  /* 0x0010000000007824 */ /* 0x000fe200078e00ff */
[----:B------:R-:W-:-:S04]  /*1df0*/  LEA R3, R3, 0x3b800000, 0x17 ;  /* 0x3b80000003037811 */ /* 0x000fc800078eb8ff */
[----:B------:R-:W-:-:S07]  /*1e00*/  LOP3.LUT R0, R3, R0, R7, 0xfe, !PT ;  /* 0x0000000003007212 */ /* 0x000fce00078efe07 */
.L_x_3788:
[----:B------:R-:W-:Y:S05]  /*1e10*/  BSYNC.RECONVERGENT B0 ;  /* 0x0000000000007941 */ /* 0x000fea0003800200 */
.L_x_3787:
[----:B------:R-:W-:-:S04]  /*1e20*/  F2FP.F16.F32.PACK_AB R0, RZ, R0 ;  /* 0x00000000ff00723e */ /* 0x000fc800000000ff */
[----:B------:R-:W-:Y:S01]  /*1e30*/  PRMT R17, R0, 0x7610, R17 ;  /* 0x0000761000117816 */ /* 0x000fe20000000011 */
[----:B------:R-:W-:Y:S06]  /*1e40*/  BRA `(.L_x_3772) ;  /* 0x0000000400287947 */ /* 0x000fec0003800000 */
.L_x_3785:
        /* <DEDUP_REMOVED lines=21> */
.L_x_3794:
[----:B------:R-:W-:Y:S05]  /*1fa0*/  BSYNC.RECONVERGENT B1 ;  /* 0x0000000000017941 */ /* 0x000fea0003800200 */
.L_x_3793:
[----:B------:R-:W-:Y:S01]  /*1fb0*/  IMAD.SHL.U32 R0, R0, 0x200000, RZ ;  /* 0x0020000000007824 */ /* 0x000fe200078e00ff */
[----:B------:R-:W-:-:S04]  /*1fc0*/  LEA R3, R3, 0x37800000, 0x17 ;  /* 0x3780000003037811 */ /* 0x000fc800078eb8ff */
[----:B------:R-:W-:-:S07]  /*1fd0*/  LOP3.LUT R0, R3, R0, R7, 0xfe, !PT ;  /* 0x0000000003007212 */ /* 0x000fce00078efe07 */
.L_x_3792:
[----:B------:R-:W-:Y:S05]  /*1fe0*/  BSYNC.RECONVERGENT B0 ;  /* 0x0000000000007941 */ /* 0x000fea0003800200 */
.L_x_3791:
[----:B------:R-:W-:-:S04]  /*1ff0*/  F2FP.F16.F32.PACK_AB R0, RZ, R0 ;  /* 0x00000000ff00723e */ /* 0x000fc800000000ff */
[----:B------:R-:W-:Y:S01]  /*2000*/  PRMT R17, R0, 0x7610, R17 ;  /* 0x0000761000117816 */ /* 0x000fe20000000011 */
[----:B------:R-:W-:Y:S06]  /*2010*/  BRA `(.L_x_3772) ;  /* 0x0000000000b47947 */ /* 0x000fec0003800000 */
.L_x_3784:
[----:B------:R-:W-:-:S09]  /*2020*/  UISETP.NE.AND UP0, UPT, UR4, 0x1c, UPT ;  /* 0x0000001c0400788c */ /* 0x000fd2000bf05270 */
[----:B------:R-:W-:Y:S05]  /*2030*/  BRA.U !UP0, `(.L_x_3795) ;  /* 0x00000001089c7547 */ /* 0x000fea000b800000 */
[----:B------:R-:W-:-:S09]  /*2040*/  UISETP.NE.AND UP0, UPT, UR4, 0x1d, UPT ;  /* 0x0000001d0400788c */ /* 0x000fd2000bf05270 */
[----:B------:R-:W-:Y:S05]  /*2050*/  BRA.U !UP0, `(.L_x_3796) ;  /* 0x0000000108807547 */ /* 0x000fea000b800000 */
[----:B------:R-:W-:-:S09]  /*2060*/  UISETP.NE.AND UP0, UPT, UR4, 0x2c, UPT ;  /* 0x0000002c0400788c */ /* 0x000fd2000bf05270 */
[----:B------:R-:W-:Y:S05]  /*2070*/  BRA.U !UP0, `(.L_x_3797) ;  /* 0x0000000108487547 */ /* 0x000fea000b800000 */
.L_x_3771:
        /* <DEDUP_REMOVED lines=16> */
.L_x_3798:
[----:B------:R-:W-:Y:S01]  /*2180*/  PRMT R17, RZ, 0x7610, R17 ;  /* 0x00007610ff117816 */ /* 0x000fe20000000011 */
[----:B------:R-:W-:Y:S06]  /*2190*/  BRA `(.L_x_3772) ;  /* 0x0000000000547947 */ /* 0x000fec0003800000 */
.L_x_3797:
        /* <DEDUP_REMOVED lines=8> */
.L_x_3800:
[----:B------:R-:W-:Y:S05]  /*2220*/  BSYNC.RECONVERGENT B0 ;  /* 0x0000000000007941 */ /* 0x000fea0003800200 */
.L_x_3799:
[----:B------:R-:W-:-:S04]  /*2230*/  F2FP.F16.F32.PACK_AB R0, RZ, R0 ;  /* 0x00000000ff00723e */ /* 0x000fc800000000ff */
[----:B------:R-:W-:Y:S01]  /*2240*/  PRMT R17, R0, 0x7610, R17 ;  /* 0x0000761000117816 */ /* 0x000fe20000000011 */
[----:B------:R-:W-:Y:S06]  /*2250*/  BRA `(.L_x_3772) ;  /* 0x0000000000247947 */ /* 0x000fec0003800000 */
.L_x_3796:
[----:B------:R-:W2:Y:S02]  /*2260*/  LDG.E.64 R4, desc[UR36][R4.64] ;  /* 0x0000002404047981 */ /* 0x000ea4000c1e1b00 */
[----:B--2---:R-:W0:Y:S02]  /*2270*/  I2F.U64 R0, R4 ;  /* 0x0000000400007312 */ /* 0x004e240000301000 */
[----:B0-----:R-:W-:-:S04]  /*2280*/  F2FP.F16.F32.PACK_AB R0, RZ, R0 ;  /* 0x00000000ff00723e */ /* 0x001fc800000000ff */
[----:B------:R-:W-:Y:S01]  /*2290*/  PRMT R17, R0, 0x7610, R17 ;  /* 0x0000761000117816 */ /* 0x000fe20000000011 */
[----:B------:R-:W-:Y:S06]  /*22a0*/  BRA `(.L_x_3772) ;  /* 0x0000000000107947 */ /* 0x000fec0003800000 */
.L_x_3795:
[----:B------:R-:W2:Y:S02]  /*22b0*/  LDG.E R4, desc[UR36][R4.64] ;  /* 0x0000002404047981 */ /* 0x000ea4000c1e1900 */
[----:B--2---:R-:W-:-:S04]  /*22c0*/  I2FP.F32.U32 R0, R4 ;  /* 0x0000000400007245 */ /* 0x004fc80000201000 */
[----:B------:R-:W-:-:S04]  /*22d0*/  F2FP.F16.F32.PACK_AB R0, RZ, R0 ;  /* 0x00000000ff00723e */ /* 0x000fc800000000ff */
[----:B------:R-:W-:-:S07]  /*22e0*/  PRMT R17, R0, 0x7610, R17 ;  /* 0x0000761000117816 */ /* 0x000fce0000000011 */
.L_x_3772:
[----:B------:R-:W-:-:S07]  /*22f0*/  VIADD R27, R19, 0x80 ;  /* 0x00000080131b7836 */ /* 0x000fce0000000000 */
.L_x_3732:
[----:B------:R-:W-:Y:S05]  /*2300*/  BSYNC.RECONVERGENT B6 ;  /* 0x0000000000067941 */ /* 0x000fea0003800200 */
.L_x_3731:
[----:B------:R-:W-:Y:S01]  /*2310*/  ISETP.GE.AND P0, PT, R27, R28, PT ;  /* 0x0000001c1b00720c */ /* 0x000fe20003f06270 */
[----:B------:R-:W-:Y:S01]  /*2320*/  BSSY.RECONVERGENT B6, `(.L_x_3801) ;  /* 0x0000226000067945 */ /* 0x000fe20003800200 */
[----:B------:R-:W-:Y:S02]  /*2330*/  PRMT R18, RZ, 0x7610, R18 ;  /* 0x00007610ff127816 */ /* 0x000fe40000000012 */
[----:B------:R-:W-:-:S09]  /*2340*/  PRMT R22, RZ, 0x7610, R22 ;  /* 0x00007610ff167816 */ /* 0x000fd20000000016 */
        /* <DEDUP_REMOVED lines=23> */
.L_x_3806:
[----:B------:R-:W2:Y:S02]  /*24c0*/  LDG.E.U8 R4, desc[UR36][R4.64] ;  /* 0x0000002404047981 */ /* 0x000ea4000c1e1100 */
[----:B--2---:R-:W-:-:S04]  /*24d0*/  I2FP.F32.U32 R0, R4 ;  /* 0x0000000400007245 */ /* 0x004fc80000201000 */
[----:B------:R-:W-:-:S04]  /*24e0*/  F2FP.F16.F32.PACK_AB R0, RZ, R0 ;  /* 0x00000000ff00723e */ /* 0x000fc800000000ff */
[----:B------:R-:W-:Y:S01]  /*24f0*/  PRMT R18, R0, 0x7610, R18 ;  /* 0x0000761000127816 */ /* 0x000fe20000000012 */
[----:B------:R-:W-:Y:S06]  /*2500*/  BRA `(.L_x_3808) ;  /* 0x0000000c00d87947 */ /* 0x000fec0003800000 */
.L_x_3805:
        /* <DEDUP_REMOVED lines=11> */
.L_x_3810:
[----:B------:R-:W2:Y:S02]  /*25c0*/  LDG.E R4, desc[UR36][R4.64] ;  /* 0x0000002404047981 */ /* 0x000ea4000c1e1900 */
[----:B--2---:R-:W-:-:S04]  /*25d0*/  I2FP.F32.S32 R0, R4 ;  /* 0x0000000400007245 */ /* 0x004fc80000201400 */
[----:B------:R-:W-:-:S04]  /*25e0*/  F2FP.F16.F32.PACK_AB R0, RZ, R0 ;  /* 0x00000000ff00723e */ /* 0x000fc800000000ff */
[----:B------:R-:W-:Y:S01]  /*25f0*/  PRMT R18, R0, 0x7610, R18 ;  /* 0x0000761000127816 */ /* 0x000fe20000000012 */
[----:B------:R-:W-:Y:S06]  /*2600*/  BRA `(.L_x_3808) ;  /* 0x0000000c00987947 */ /* 0x000fec0003800000 */
.L_x_3809:
[----:B------:R-:W2:Y:S02]  /*2610*/  LDG.E.U16 R4, desc[UR36][R4.64] ;  /* 0x0000002404047981 */ /* 0x000ea4000c1e1500 */
[----:B--2---:R-:W0:Y:S02]  /*2620*/  I2F.S16 R0, R4 ;  /* 0x0000000400007306 */ /* 0x004e240000101400 */
[----:B0-----:R-:W-:-:S04]  /*2630*/  F2FP.F16.F32.PACK_AB R0, RZ, R0 ;  /* 0x00000000ff00723e */ /* 0x001fc800000000ff */
[----:B------:R-:W-:Y:S01]  /*2640*/  PRMT R18, R0, 0x7610, R18 ;  /* 0x0000761000127816 */ /* 0x000fe20000000012 */
[----:B------:R-:W-:Y:S06]  /*2650*/  BRA `(.L_x_3808) ;  /* 0x0000000c00847947 */ /* 0x000fec0003800000 */
.L_x_3804:
        /* <DEDUP_REMOVED lines=9> */
.L_x_3812:
[----:B------:R1:W5:Y:S01]  /*26f0*/  LDG.E.U16 R18, desc[UR36][R4.64] ;  /* 0x0000002404127981 */ /* 0x000362000c1e1500 */
[----:B------:R-:W-:Y:S05]  /*2700*/  BRA `(.L_x_3808) ;  /* 0x0000000c00587947 */ /* 0x000fea0003800000 */
.L_x_3811:
        /* <DEDUP_REMOVED lines=9> */
.L_x_3814:
[----:B------:R0:W5:Y:S01]  /*27a0*/  LDG.E.U16 R18, desc[UR36][R4.64] ;  /* 0x0000002404127981 */ /* 0x000162000c1e1500 */
[----:B------:R-:W-:Y:S05]  /*27b0*/  BRA `(.L_x_3808) ;  /* 0x0000000c002c7947 */ /* 0x000fea0003800000 */
.L_x_3813:
        /* <DEDUP_REMOVED lines=13> */
.L_x_3803:
        /* <DEDUP_REMOVED lines=14> */
.L_x_3817:
        /* <DEDUP_REMOVED lines=13> */
.L_x_3816:
        /* <DEDUP_REMOVED lines=27> */
.L_x_3819:
        /* <DEDUP_REMOVED lines=12> */
[----:B------:R-:W-:-:S04]  /*2cb0*/  F2FP.F16.F32.PACK_AB R0, RZ, R0 ;  /* 0x00000000ff00723e */ /* 0x000fc800000000ff */
[----:B------:R-:W-:Y:S01]  /*2cc0*/  PRMT R18, R0, 0x7610, R18 ;  /* 0x0000761000127816 */ /* 0x000fe20000000012 */
[----:B------:R-:W-:Y:S06]  /*2cd0*/  BRA `(.L_x_3808) ;  /* 0x0000000400e47947 */ /* 0x000fec0003800000 */
.L_x_3818:
[----:B------:R-:W2:Y:S02]  /*2ce0*/  LDG.E.U16 R0, desc[UR36][R4.64] ;  /* 0x0000002404007981 */ /* 0x000ea4000c1e1500 */
[----:B--2---:R-:W-:-:S05]  /*2cf0*/  IMAD.U32 R0, R0, 0x10000, RZ ;  /* 0x0001000000007824 */ /* 0x004fca00078e00ff */
[----:B------:R-:W-:-:S04]  /*2d00*/  F2FP.F16.F32.PACK_AB R0, RZ, R0 ;  /* 0x00000000ff00723e */ /* 0x000fc800000000ff */
[----:B------:R-:W-:Y:S01]  /*2d10*/  PRMT R18, R0, 0x7610, R18 ;  /* 0x0000761000127816 */ /* 0x000fe20000000012 */
[----:B------:R-:W-:Y:S06]  /*2d20*/  BRA `(.L_x_3808) ;  /* 0x0000000400d07947 */ /* 0x000fec0003800000 */
.L_x_3815:
        /* <DEDUP_REMOVED lines=13> */
.L_x_3822:
        /* <DEDUP_REMOVED lines=21> */
.L_x_3826:
[----:B------:R-:W-:Y:S05]  /*2f50*/  BSYNC.RECONVERGENT B1 ;  /* 0x0000000000017941 */ /* 0x000fea0003800200 */
.L_x_3825:
[----:B------:R-:W-:Y:S01]  /*2f60*/  IMAD.SHL.U32 R0, R0, 0x100000, RZ ;  /* 0x0010000000007824 */ /* 0x000fe200078e00ff */
[----:B------:R-:W-:-:S04]  /*2f70*/  LEA R3, R3, 0x3b800000, 0x17 ;  /* 0x3b80000003037811 */ /* 0x000fc800078eb8ff */
[----:B------:R-:W-:-:S07]  /*2f80*/  LOP3.LUT R0, R3, R0, R7, 0xfe, !PT ;  /* 0x0000000003007212 */ /* 0x000fce00078efe07 */
.L_x_3824:
[----:B------:R-:W-:Y:S05]  /*2f90*/  BSYNC.RECONVERGENT B0 ;  /* 0x0000000000007941 */ /* 0x000fea0003800200 */
.L_x_3823:
[----:B------:R-:W-:-:S04]  /*2fa0*/  F2FP.F16.F32.PACK_AB R0, RZ, R0 ;  /* 0x00000000ff00723e */ /* 0x000fc800000000ff */
[----:B------:R-:W-:Y:S01]  /*2fb0*/  PRMT R18, R0, 0x7610, R18 ;  /* 0x0000761000127816 */ /* 0x000fe20000000012 */
[----:B------:R-:W-:Y:S06]  /*2fc0*/  BRA `(.L_x_3808) ;  /* 0x0000000400287947 */ /* 0x000fec0003800000 */
.L_x_3821:
        /* <DEDUP_REMOVED lines=21> */
.L_x_3830:
[----:B------:R-:W-:Y:S05]  /*3120*/  BSYNC.RECONVERGENT B1 ;  /* 0x0000000000017941 */ /* 0x000fea0003800200 */
.L_x_3829:
[----:B------:R-:W-:Y:S01]  /*3130*/  IMAD.SHL.U32 R0, R0, 0x200000, RZ ;  /* 0x0020000000007824 */ /* 0x000fe200078e00ff */
[----:B------:R-:W-:-:S04]  /*3140*/  LEA R3, R3, 0x37800000, 0x17 ;  /* 0x3780000003037811 */ /* 0x000fc800078eb8ff */
[----:B------:R-:W-:-:S07]  /*3150*/  LOP3.LUT R0, R3, R0, R7, 0xfe, !PT ;  /* 0x0000000003007212 */ /* 0x000fce00078efe07 */
.L_x_3828:
[----:B------:R-:W-:Y:S05]  /*3160*/  BSYNC.RECONVERGENT B0 ;  /* 0x0000000000007941 */ /* 0x000fea0003800200 */
.L_x_3827:
[----:B------:R-:W-:-:S04]  /*3170*/  F2FP.F16.F32.PACK_AB R0, RZ, R0 ;  /* 0x00000000ff00723e */ /* 0x000fc800000000ff */
[----:B------:R-:W-:Y:S01]  /*3180*/  PRMT R18, R0, 0x7610, R18 ;  /* 0x0000761000127816 */ /* 0x000fe20000000012 */
[----:B------:R-:W-:Y:S06]  /*3190*/  BRA `(.L_x_3808) ;  /* 0x0000000000b47947 */ /* 0x000fec0003800000 */
.L_x_3820:
        /* <DEDUP_REMOVED lines=14> */
.L_x_3834:
[----:B------:R-:W-:Y:S05]  /*3280*/  BSYNC.RECONVERGENT B0 ;  /* 0x0000000000007941 */ /* 0x000fea0003800200 */
.L_x_3833:
[----:B------:R-:W-:-:S04]  /*3290*/  F2FP.F16.F32.PACK_AB R0, RZ, R0 ;  /* 0x00000000ff00723e */ /* 0x000fc800000000ff */
[----:B------:R-:W-:Y:S01]  /*32a0*/  PRMT R18, R0, 0x7610, R18 ;  /* 0x0000761000127816 */ /* 0x000fe20000000012 */
[----:B------:R-:W-:Y:S06]  /*32b0*/  BRA `(.L_x_3808) ;  /* 0x00000000006c7947 */ /* 0x000fec0003800000 */
.L_x_3807:
        /* <DEDUP_REMOVED lines=16> */
.L_x_3835:
[----:B------:R-:W-:Y:S01]  /*33c0*/  PRMT R18, RZ, 0x7610, R18 ;  /* 0x00007610ff127816 */ /* 0x000fe20000000012 */
[----:B------:R-:W-:Y:S06]  /*33d0*/  BRA `(.L_x_3808) ;  /* 0x0000000000247947 */ /* 0x000fec0003800000 */
.L_x_3832:
[----:B------:R-:W2:Y:S02]  /*33e0*/  LDG.E.64 R4, desc[UR36][R4.64] ;  /* 0x0000002404047981 */ /* 0x000ea4000c1e1b00 */
[----:B--2---:R-:W0:Y:S02]  /*33f0*/  I2F.U64 R0, R4 ;  /* 0x0000000400007312 */ /* 0x004e240000301000 */
[----:B0-----:R-:W-:-:S04]  /*3400*/  F2FP.F16.F32.PACK_AB R0, RZ, R0 ;  /* 0x00000000ff00723e */ /* 0x001fc800000000ff */
[----:B------:R-:W-:Y:S01]  /*3410*/  PRMT R18, R0, 0x7610, R18 ;  /* 0x0000761000127816 */ /* 0x000fe20000000012 */
[----:B------:R-:W-:Y:S06]  /*3420*/  BRA `(.L_x_3808) ;  /* 0x0000000000107947 */ /* 0x000fec0003800000 */
.L_x_3831:
[----:B------:R-:W2:Y:S02]  /*3430*/  LDG.E R4, desc[UR36][R4.64] ;  /* 0x0000002404047981 */ /* 0x000ea4000c1e1900 */
[----:B--2---:R-:W-:-:S04]  /*3440*/  I2FP.F32.U32 R0, R4 ;  /* 0x0000000400007245 */ /* 0x004fc80000201000 */
[----:B------:R-:W-:-:S04]  /*3450*/  F2FP.F16.F32.PACK_AB R0, RZ, R0 ;  /* 0x00000000ff00723e */ /* 0x000fc800000000ff */
[----:B------:R-:W-:-:S07]  /*3460*/  PRMT R18, R0, 0x7610, R18 ;  /* 0x0000761000127816 */ /* 0x000fce0000000012 */
.L_x_3808:
        /* <DEDUP_REMOVED lines=21> */
.L_x_3839:
[----:B------:R-:W2:Y:S02]  /*35c0*/  LDG.E.U8 R4, desc[UR36][R4.64] ;  /* 0x0000002404047981 */ /* 0x000ea4000c1e1100 */
[----:B--2---:R-:W-:-:S04]  /*35d0*/  I2FP.F32.U32 R0, R4 ;  /* 0x0000000400007245 */ /* 0x004fc80000201000 */
[----:B------:R-:W-:-:S04]  /*35e0*/  F2FP.F16.F32.PACK_AB R0, RZ, R0 ;  /* 0x00000000ff00723e */ /* 0x000fc800000000ff */
[----:B------:R-:W-:Y:S01]  /*35f0*/  PRMT R22, R0, 0x7610, R22 ;  /* 0x0000761000167816 */ /* 0x000fe20000000016 */
[----:B------:R-:W-:Y:S06]  /*3600*/  BRA `(.L_x_3841) ;  /* 0x0000000c00d87947 */ /* 0x000fec0003800000 */
.L_x_3838:
        /* <DEDUP_REMOVED lines=11> */
.L_x_3843:
[----:B------:R-:W2:Y:S02]  /*36c0*/  LDG.E R4, desc[UR36][R4.64] ;  /* 0x0000002404047981 */ /* 0x000ea4000c1e1900 */
[----:B--2---:R-:W-:-:S04]  /*36d0*/  I2FP.F32.S32 R0, R4 ;  /* 0x0000000400007245 */ /* 0x004fc80000201400 */
[----:B------:R-:W-:-:S04]  /*36e0*/  F2FP.F16.F32.PACK_AB R0, RZ, R0 ;  /* 0x00000000ff00723e */ /* 0x000fc800000000ff */
[----:B------:R-:W-:Y:S01]  /*36f0*/  PRMT R22, R0, 0x7610, R22 ;  /* 0x0000761000167816 */ /* 0x000fe20000000016 */
[----:B------:R-:W-:Y:S06]  /*3700*/  BRA `(.L_x_3841) ;  /* 0x0000000c00987947 */ /* 0x000fec0003800000 */
.L_x_3842:
[----:B------:R-:W2:Y:S02]  /*3710*/  LDG.E.U16 R4, desc[UR36][R4.64] ;  /* 0x0000002404047981 */ /* 0x000ea4000c1e1500 */
[----:B--2---:R-:W0:Y:S02]  /*3720*/  I2F.S16 R0, R4 ;  /* 0x0000000400007306 */ /* 0x004e240000101400 */
[----:B0-----:R-:W-:-:S04]  /*3730*/  F2FP.F16.F32.PACK_AB R0, RZ, R0 ;  /* 0x00000000ff00723e */ /* 0x001fc800000000ff */
[----:B------:R-:W-:Y:S01]  /*3740*/  PRMT R22, R0, 0x7610, R22 ;  /* 0x0000761000167816 */ /* 0x000fe20000000016 */
[----:B------:R-:W-:Y:S06]  /*3750*/  BRA `(.L_x_3841) ;  /* 0x0000000c00847947 */ /* 0x000fec0003800000 */
.L_x_3837:
        /* <DEDUP_REMOVED lines=9> */
.L_x_3845:
[----:B------:R1:W5:Y:S01]  /*37f0*/  LDG.E.U16 R22, desc[UR36][R4.64] ;  /* 0x0000002404167981 */ /* 0x000362000c1e1500 */
[----:B------:R-:W-:Y:S05]  /*3800*/  BRA `(.L_x_3841) ;  /* 0x0000000c00587947 */ /* 0x000fea0003800000 */
.L_x_3844:
        /* <DEDUP_REMOVED lines=9> */
.L_x_3847:
[----:B------:R0:W5:Y:S01]  /*38a0*/  LDG.E.U16 R22, desc[UR36][R4.64] ;  /* 0x0000002404167981 */ /* 0x000162000c1e1500 */
[----:B------:R-:W-:Y:S05]  /*38b0*/  BRA `(.L_x_3841) ;  /* 0x0000000c002c7947 */ /* 0x000fea0003800000 */
.L_x_3846:
        /* <DEDUP_REMOVED lines=13> */
.L_x_3836:
        /* <DEDUP_REMOVED lines=14> */
.L_x_3850:
        /* <DEDUP_REMOVED lines=13> */
.L_x_3849:
        /* <DEDUP_REMOVED lines=27> */
.L_x_3852:
        /* <DEDUP_REMOVED lines=15> */
.L_x_3851:
[----:B------:R-:W2:Y:S02]  /*3de0*/  LDG.E.U16 R0, desc[UR36][R4.64] ;  /* 0x0000002404007981 */ /* 0x000ea4000c1e1500 */
[----:B--2---:R-:W-:-:S05]  /*3df0*/  IMAD.U32 R0, R0, 0x10000, RZ ;  /* 0x0001000000007824 */ /* 0x004fca00078e00ff */
[----:B------:R-:W-:-:S04]  /*3e00*/  F2FP.F16.F32.PACK_AB R0, RZ, R0 ;  /* 0x00000000ff00723e */ /* 0x000fc800000000ff */
[----:B------:R-:W-:Y:S01]  /*3e10*/  PRMT R22, R0, 0x7610, R22 ;  /* 0x0000761000167816 */ /* 0x000fe20000000016 */
[----:B------:R-:W-:Y:S06]  /*3e20*/  BRA `(.L_x_3841) ;  /* 0x0000000400d07947 */ /* 0x000fec0003800000 */
.L_x_3848:
        /* <DEDUP_REMOVED lines=13> */
.L_x_3855:
        /* <DEDUP_REMOVED lines=21> */
.L_x_3859:
[----:B------:R-:W-:Y:S05]  /*4050*/  BSYNC.RECONVERGENT B1 ;  /* 0x0000000000017941 */ /* 0x000fea0003800200 */
.L_x_3858:
[----:B------:R-:W-:Y:S01]  /*4060*/  IMAD.SHL.U32 R0, R0, 0x100000, RZ ;  /* 0x0010000000007824 */ /* 0x000fe200078e00ff */
[----:B------:R-:W-:-:S04]  /*4070*/  LEA R3, R3, 0x3b800000, 0x17 ;  /* 0x3b80000003037811 */ /* 0x000fc800078eb8ff */
[----:B------:R-:W-:-:S07]  /*4080*/  LOP3.LUT R0, R3, R0, R7, 0xfe, !PT ;  /* 0x0000000003007212 */ /* 0x000fce00078efe07 */
.L_x_3857:
[----:B------:R-:W-:Y:S05]  /*4090*/  BSYNC.RECONVERGENT B0 ;  /* 0x0000000000007941 */ /* 0x000fea0003800200 */
.L_x_3856:
[----:B------:R-:W-:-:S04]  /*40a0*/  F2FP.F16.F32.PACK_AB R0, RZ, R0 ;  /* 0x00000000ff00723e */ /* 0x000fc800000000ff */
[----:B------:R-:W-:Y:S01]  /*40b0*/  PRMT R22, R0, 0x7610, R22 ;  /* 0x0000761000167816 */ /* 0x000fe20000000016 */
[----:B------:R-:W-:Y:S06]  /*40c0*/  BRA `(.L_x_3841) ;  /* 0x0000000400287947 */ /* 0x000fec0003800000 */
.L_x_3854:
        /* <DEDUP_REMOVED lines=21> */
.L_x_3863:
[----:B------:R-:W-:Y:S05]  /*4220*/  BSYNC.RECONVERGENT B1 ;  /* 0x0000000000017941 */ /* 0x000fea0003800200 */
.L_x_3862:
[----:B------:R-:W-:Y:S01]  /*4230*/  IMAD.SHL.U32 R0, R0, 0x200000, RZ ;  /* 0x0020000000007824 */ /* 0x000fe200078e00ff */
[----:B------:R-:W-:-:S04]  /*4240*/  LEA R3, R3, 0x37800000, 0x17 ;  /* 0x3780000003037811 */ /* 0x000fc800078eb8ff */
[----:B------:R-:W-:-:S07]  /*4250*/  LOP3.LUT R0, R3, R0, R7, 0xfe, !PT ;  /* 0x0000000003007212 */ /* 0x000fce00078efe07 */
.L_x_3861:
[----:B------:R-:W-:Y:S05]  /*4260*/  BSYNC.RECONVERGENT B0 ;  /* 0x0000000000007941 */ /* 0x000fea0003800200 */
.L_x_3860:
[----:B------:R-:W-:-:S04]  /*4270*/  F2FP.F16.F32.PACK_AB R0, RZ, R0 ;  /* 0x00000000ff00723e */ /* 0x000fc800000000ff */
[----:B------:R-:W-:Y:S01]  /*4280*/  PRMT R22, R0, 0x7610, R22 ;  /* 0x0000761000167816 */ /* 0x000fe20000000016 */
[----:B------:R-:W-:Y:S06]  /*4290*/  BRA `(.L_x_3841) ;  /* 0x0000000000b47947 */ /* 0x000fec0003800000 */
.L_x_3853:
        /* <DEDUP_REMOVED lines=14> */
.L_x_3867:
[----:B------:R-:W-:Y:S05]  /*4380*/  BSYNC.RECONVERGENT B0 ;  /* 0x0000000000007941 */ /* 0x000fea0003800200 */
.L_x_3866:
[----:B------:R-:W-:-:S04]  /*4390*/  F2FP.F16.F32.PACK_AB R0, RZ, R0 ;  /* 0x00000000ff00723e */ /* 0x000fc800000000ff */
[----:B------:R-:W-:Y:S01]  /*43a0*/  PRMT R22, R0, 0x7610, R22 ;  /* 0x0000761000167816 */ /* 0x000fe20000000016 */
[----:B------:R-:W-:Y:S06]  /*43b0*/  BRA `(.L_x_3841) ;  /* 0x00000000006c7947 */ /* 0x000fec0003800000 */
.L_x_3840:
        /* <DEDUP_REMOVED lines=16> */
.L_x_3868:
[----:B------:R-:W-:Y:S01]  /*44c0*/  PRMT R22, RZ, 0x7610, R22 ;  /* 0x00007610ff167816 */ /* 0x000fe20000000016 */
[----:B------:R-:W-:Y:S06]  /*44d0*/  BRA `(.L_x_3841) ;  /* 0x0000000000247947 */ /* 0x000fec0003800000 */
.L_x_3865:
[----:B------:R-:W2:Y:S02]  /*44e0*/  LDG.E.64 R4, desc[UR36][R4.64] ;  /* 0x0000002404047981 */ /* 0x000ea4000c1e1b00 */
[----:B--2---:R-:W0:Y:S02]  /*44f0*/  I2F.U64 R0, R4 ;  /* 0x0000000400007312 */ /* 0x004e240000301000 */
[----:B0-----:R-:W-:-:S04]  /*4500*/  F2FP.F16.F32.PACK_AB R0, RZ, R0 ;  /* 0x00000000ff00723e */ /* 0x001fc800000000ff */
[----:B------:R-:W-:Y:S01]  /*4510*/  PRMT R22, R0, 0x7610, R22 ;  /* 0x0000761000167816 */ /* 0x000fe20000000016 */
[----:B------:R-:W-:Y:S06]  /*4520*/  BRA `(.L_x_3841) ;  /* 0x0000000000107947 */ /* 0x000fec0003800000 */
.L_x_3864:
[----:B------:R-:W2:Y:S02]  /*4530*/  LDG.E R4, desc[UR36][R4.64] ;  /* 0x0000002404047981 */ /* 0x000ea4000c1e1900 */
[----:B--2---:R-:W-:-:S04]  /*4540*/  I2FP.F32.U32 R0, R4 ;  /* 0x0000000400007245 */ /* 0x004fc80000201000 */
[----:B------:R-:W-:-:S04]  /*4550*/  F2FP.F16.F32.PACK_AB R0, RZ, R0 ;  /* 0x00000000ff00723e */ /* 0x000fc800000000ff */
[----:B------:R-:W-:-:S07]  /*4560*/  PRMT R22, R0, 0x7610, R22 ;  /* 0x0000761000167816 */ /* 0x000fce0000000016 */
.L_x_3841:
[----:B------:R-:W-:-:S07]  /*4570*/  VIADD R27, R27, 0x80 ;  /* 0x000000801b1b7836 */ /* 0x000fce0000000000 */
.L_x_3802:
[----:B------:R-:W-:Y:S05]  /*4580*/  BSYNC.RECONVERGENT B6 ;  /* 0x0000000000067941 */ /* 0x000fea0003800200 */
.L_x_3801:
        /* <DEDUP_REMOVED lines=27> */
.L_x_3874:
[----:B------:R-:W2:Y:S02]  /*4740*/  LDG.E.U8 R4, desc[UR36][R4.64] ;  /* 0x0000002404047981 */ /* 0x000ea4000c1e1100 */
[----:B--2---:R-:W-:-:S04]  /*4750*/  I2FP.F32.U32 R0, R4 ;  /* 0x0000000400007245 */ /* 0x004fc80000201000 */
[----:B------:R-:W-:-:S04]  /*4760*/  F2FP.F16.F32.PACK_AB R0, RZ, R0 ;  /* 0x00000000ff00723e */ /* 0x000fc800000000ff */
[----:B------:R-:W-:Y:S01]  /*4770*/  PRMT R23, R0, 0x7610, R23 ;  /* 0x0000761000177816 */ /* 0x000fe20000000017 */
[----:B------:R-:W-:Y:S06]  /*4780*/  BRA `(.L_x_3876) ;  /* 0x0000000c00d87947 */ /* 0x000fec0003800000 */
.L_x_3873:
        /* <DEDUP_REMOVED lines=11> */
.L_x_3878:
[----:B------:R-:W2:Y:S02]  /*4840*/  LDG.E R4, desc[UR36][R4.64] ;  /* 0x0000002404047981 */ /* 0x000ea4000c1e1900 */
[----:B--2---:R-:W-:-:S04]  /*4850*/  I2FP.F32.S32 R0, R4 ;  /* 0x0000000400007245 */ /* 0x004fc80000201400 */
[----:B------:R-:W-:-:S04]  /*4860*/  F2FP.F16.F32.PACK_AB R0, RZ, R0 ;  /* 0x00000000ff00723e */ /* 0x000fc800000000ff */
[----:B------:R-:W-:Y:S01]  /*4870*/  PRMT R23, R0, 0x7610, R23 ;  /* 0x0000761000177816 */ /* 0x000fe20000000017 */
[----:B------:R-:W-:Y:S06]  /*4880*/  BRA `(.L_x_3876) ;  /* 0x0000000c00987947 */ /* 0x000fec0003800000 */
.L_x_3877:
[----:B------:R-:W2:Y:S02]  /*4890*/  LDG.E.U16 R4, desc[UR36][R4.64] ;  /* 0x0000002404047981 */ /* 0x000ea4000c1e1500 */
[----:B--2---:R-:W0:Y:S02]  /*48a0*/  I2F.S16 R0, R4 ;  /* 0x0000000400007306 */ /* 0x004e240000101400 */
[----:B0-----:R-:W-:-:S04]  /*48b0*/  F2FP.F16.F32.PACK_AB R0, RZ, R0 ;  /* 0x00000000ff00723e */ /* 0x001fc800000000ff */
[----:B------:R-:W-:Y:S01]  /*48c0*/  PRMT R23, R0, 0x7610, R23 ;  /* 0x0000761000177816 */ /* 0x000fe20000000017 */
[----:B------:R-:W-:Y:S06]  /*48d0*/  BRA `(.L_x_3876) ;  /* 0x0000000c00847947 */ /* 0x000fec0003800000 */
.L_x_3872:
        /* <DEDUP_REMOVED lines=9> */
.L_x_3880:
[----:B------:R1:W5:Y:S01]  /*4970*/  LDG.E.U16 R23, desc[UR36][R4.64] ;  /* 0x0000002404177981 */ /* 0x000362000c1e1500 */
[----:B------:R-:W-:Y:S05]  /*4980*/  BRA `(.L_x_3876) ;  /* 0x0000000c00587947 */ /* 0x000fea0003800000 */
.L_x_3879:
        /* <DEDUP_REMOVED lines=9> */
.L_x_3882:
[----:B------:R0:W5:Y:S01]  /*4a20*/  LDG.E.U16 R23, desc[UR36][R4.64] ;  /* 0x0000002404177981 */ /* 0x000162000c1e1500 */
[----:B------:R-:W-:Y:S05]  /*4a30*/  BRA `(.L_x_3876) ;  /* 0x0000000c002c7947 */ /* 0x000fea0003800000 */
.L_x_3881:
        /* <DEDUP_REMOVED lines=13> */
.L_x_3871:
        /* <DEDUP_REMOVED lines=14> */
.L_x_3885:
        /* <DEDUP_REMOVED lines=13> */
.L_x_3884:
        /* <DEDUP_REMOVED lines=27> */
.L_x_3887:
        /* <DEDUP_REMOVED lines=15> */
.L_x_3886:
[----:B------:R-:W2:Y:S02]  /*4f60*/  LDG.E.U16 R0, desc[UR36][R4.64] ;  /* 0x0000002404007981 */ /* 0x000ea4000c1e1500 */
[----:B--2---:R-:W-:-:S05]  /*4f70*/  IMAD.U32 R0, R0, 0x10000, RZ ;  /* 0x0001000000007824 */ /* 0x004fca00078e00ff */
[----:B------:R-:W-:-:S04]  /*4f80*/  F2FP.F16.F32.PACK_AB R0, RZ, R0 ;  /* 0x00000000ff00723e */ /* 0x000fc800000000ff */
[----:B------:R-:W-:Y:S01]  /*4f90*/  PRMT R23, R0, 0x7610, R23 ;  /* 0x0000761000177816 */ /* 0x000fe20000000017 */
[----:B------:R-:W-:Y:S06]  /*4fa0*/  BRA `(.L_x_3876) ;  /* 0x0000000400d07947 */ /* 0x000fec0003800000 */
.L_x_3883:
        /* <DEDUP_REMOVED lines=13> */
.L_x_3890:
        /* <DEDUP_REMOVED lines=21> */
.L_x_3894:
[----:B------:R-:W-:Y:S05]  /*51d0*/  BSYNC.RECONVERGENT B1 ;  /* 0x0000000000017941 */ /* 0x000fea0003800200 */
.L_x_3893:
[----:B------:R-:W-:Y:S01]  /*51e0*/  IMAD.SHL.U32 R0, R0, 0x100000, RZ ;  /* 0x0010000000007824 */ /* 0x000fe200078e00ff */
[----:B------:R-:W-:-:S04]  /*51f0*/  LEA R3, R3, 0x3b800000, 0x17 ;  /* 0x3b80000003037811 */ /* 0x000fc800078eb8ff */
[----:B------:R-:W-:-:S07]  /*5200*/  LOP3.LUT R0, R3, R0, R7, 0xfe, !PT ;  /* 0x0000000003007212 */ /* 0x000fce00078efe07 */
.L_x_3892:
[----:B------:R-:W-:Y:S05]  /*5210*/  BSYNC.RECONVERGENT B0 ;  /* 0x0000000000007941 */ /* 0x000fea0003800200 */
.L_x_3891:
[----:B------:R-:W-:-:S04]  /*5220*/  F2FP.F16.F32.PACK_AB R0, RZ, R0 ;  /* 0x00000000ff00723e */ /* 0x000fc800000000ff */
[----:B------:R-:W-:Y:S01]  /*5230*/  PRMT R23, R0, 0x7610, R23 ;  /* 0x0000761000177816 */ /* 0x000fe20000000017 */
[----:B------:R-:W-:Y:S06]  /*5240*/  BRA `(.L_x_3876) ;  /* 0x0000000400287947 */ /* 0x000fec0003800000 */
.L_x_3889:
        /* <DEDUP_REMOVED lines=21> */
.L_x_3898:
[----:B------:R-:W-:Y:S05]  /*53a0*/  BSYNC.RECONVERGENT B1 ;  /* 0x0000000000017941 */ /* 0x000fea0003800200 */
.L_x_3897:
[----:B------:R-:W-:Y:S01]  /*53b0*/  IMAD.SHL.U32 R0, R0, 0x200000, RZ ;  /* 0x0020000000007824 */ /* 0x000fe200078e00ff */
[----:B------:R-:W-:-:S04]  /*53c0*/  LEA R3, R3, 0x37800000, 0x17 ;  /* 0x3780000003037811 */ /* 0x000fc800078eb8ff */
[----:B------:R-:W-:-:S07]  /*53d0*/  LOP3.LUT R0, R3, R0, R7, 0xfe, !PT ;  /* 0x0000000003007212 */ /* 0x000fce00078efe07 */
.L_x_3896:
[----:B------:R-:W-:Y:S05]  /*53e0*/  BSYNC.RECONVERGENT B0 ;  /* 0x0000000000007941 */ /* 0x000fea0003800200 */
.L_x_3895:
[----:B------:R-:W-:-:S04]  /*53f0*/  F2FP.F16.F32.PACK_AB R0, RZ, R0 ;  /* 0x00000000ff00723e */ /* 0x000fc800000000ff */
[----:B------:R-:W-:Y:S01]  /*5400*/  PRMT R23, R0, 0x7610, R23 ;  /* 0x0000761000177816 */ /* 0x000fe20000000017 */
[----:B------:R-:W-:Y:S06]  /*5410*/  BRA `(.L_x_3876) ;  /* 0x0000000000b47947 */ /* 0x000fec0003800000 */
.L_x_3888:
        /* <DEDUP_REMOVED lines=14> */
.L_x_3902:
[----:B------:R-:W-:Y:S05]  /*5500*/  BSYNC.RECONVERGENT B0 ;  /* 0x0000000000007941 */ /* 0x000fea0003800200 */
.L_x_3901:
[----:B------:R-:W-:-:S04]  /*5510*/  F2FP.F16.F32.PACK_AB R0, RZ, R0 ;  /* 0x00000000ff00723e */ /* 0x000fc800000000ff */
[----:B------:R-:W-:Y:S01]  /*5520*/  PRMT R23, R0, 0x7610, R23 ;  /* 0x0000761000177816 */ /* 0x000fe20000000017 */
[----:B------:R-:W-:Y:S06]  /*5530*/  BRA `(.L_x_3876) ;  /* 0x00000000006c7947 */ /* 0x000fec0003800000 */
.L_x_3875:
        /* <DEDUP_REMOVED lines=16> */
.L_x_3903:
[----:B------:R-:W-:Y:S01]  /*5640*/  PRMT R23, RZ, 0x7610, R23 ;  /* 0x00007610ff177816 */ /* 0x000fe20000000017 */
[----:B------:R-:W-:Y:S06]  /*5650*/  BRA `(.L_x_3876) ;  /* 0x0000000000247947 */ /* 0x000fec0003800000 */
.L_x_3900:
[----:B------:R-:W2:Y:S02]  /*5660*/  LDG.E.64 R4, desc[UR36][R4.64] ;  /* 0x0000002404047981 */ /* 0x000ea4000c1e1b00 */
[----:B--2---:R-:W0:Y:S02]  /*5670*/  I2F.U64 R0, R4 ;  /* 0x0000000400007312 */ /* 0x004e240000301000 */
[----:B0-----:R-:W-:-:S04]  /*5680*/  F2FP.F16.F32.PACK_AB R0, RZ, R0 ;  /* 0x00000000ff00723e */ /* 0x001fc800000000ff */
[----:B------:R-:W-:Y:S01]  /*5690*/  PRMT R23, R0, 0x7610, R23 ;  /* 0x0000761000177816 */ /* 0x000fe20000000017 */
[----:B------:R-:W-:Y:S06]  /*56a0*/  BRA `(.L_x_3876) ;  /* 0x0000000000107947 */ /* 0x000fec0003800000 */
.L_x_3899:
[----:B------:R-:W2:Y:S02]  /*56b0*/  LDG.E R4, desc[UR36][R4.64] ;  /* 0x0000002404047981 */ /* 0x000ea4000c1e1900 */
[----:B--2---:R-:W-:-:S04]  /*56c0*/  I2FP.F32.U32 R0, R4 ;  /* 0x0000000400007245 */ /* 0x004fc80000201000 */
[----:B------:R-:W-:-:S04]  /*56d0*/  F2FP.F16.F32.PACK_AB R0, RZ, R0 ;  /* 0x00000000ff00723e */ /* 0x000fc800000000ff */
[----:B------:R-:W-:-:S07]  /*56e0*/  PRMT R23, R0, 0x7610, R23 ;  /* 0x0000761000177816 */ /* 0x000fce0000000017 */
.L_x_3876:
[----:B------:R-:W2:Y:S01]  /*56f0*/  LDCU.U8 UR6, c[0x0][0x3a5] ;  /* 0x000074a0ff0677ac */ /* 0x000ea20008000000 */
[----:B01----:R-:W0:Y:S01]  /*5700*/  LDC.64 R4, c[0x0][0x398] ;  /* 0x0000e600ff047b82 */ /* 0x003e220000000a00 */
[----:B------:R-:W1:Y:S01]  /*5710*/  LDCU UR5, c[0x0][0x3ac] ;  /* 0x00007580ff0577ac */ /* 0x000e620008000800 */
[----:B--2---:R-:W-:-:S04]  /*5720*/  UPRMT UR4, UR6, 0x9910, URZ ;  /* 0x0000991006047896 */ /* 0x004fc800080000ff */
        /* <DEDUP_REMOVED lines=18> */
.L_x_3907:
[----:B------:R-:W2:Y:S02]  /*5850*/  LDG.E.U8 R4, desc[UR36][R4.64] ;  /* 0x0000002404047981 */ /* 0x000ea4000c1e1100 */
[----:B--2---:R-:W-:-:S04]  /*5860*/  I2FP.F32.U32 R0, R4 ;  /* 0x0000000400007245 */ /* 0x004fc80000201000 */
[----:B------:R-:W-:-:S04]  /*5870*/  F2FP.F16.F32.PACK_AB R0, RZ, R0 ;  /* 0x00000000ff00723e */ /* 0x000fc800000000ff */
[----:B------:R-:W-:Y:S01]  /*5880*/  PRMT R24, R0, 0x7610, R24 ;  /* 0x0000761000187816 */ /* 0x000fe20000000018 */
[----:B------:R-:W-:Y:S06]  /*5890*/  BRA `(.L_x_3909) ;  /* 0x0000000c00d87947 */ /* 0x000fec0003800000 */
.L_x_3906:
        /* <DEDUP_REMOVED lines=11> */
.L_x_3911:
[----:B------:R-:W2:Y:S02]  /*5950*/  LDG.E R4, desc[UR36][R4.64] ;  /* 0x0000002404047981 */ /* 0x000ea4000c1e1900 */
[----:B--2---:R-:W-:-:S04]  /*5960*/  I2FP.F32.S32 R0, R4 ;  /* 0x0000000400007245 */ /* 0x004fc80000201400 */
[----:B------:R-:W-:-:S04]  /*5970*/  F2FP.F16.F32.PACK_AB R0, RZ, R0 ;  /* 0x00000000ff00723e */ /* 0x000fc800000000ff */
[----:B------:R-:W-:Y:S01]  /*5980*/  PRMT R24, R0, 0x7610, R24 ;  /* 0x0000761000187816 */ /* 0x000fe20000000018 */
[----:B------:R-:W-:Y:S06]  /*5990*/  BRA `(.L_x_3909) ;  /* 0x0000000c00987947 */ /* 0x000fec0003800000 */
.L_x_3910:
[----:B------:R-:W2:Y:S02]  /*59a0*/  LDG.E.U16 R4, desc[UR36][R4.64] ;  /* 0x0000002404047981 */ /* 0x000ea4000c1e1500 */
[----:B--2---:R-:W0:Y:S02]  /*59b0*/  I2F.S16 R0, R4 ;  /* 0x0000000400007306 */ /* 0x004e240000101400 */
[----:B0-----:R-:W-:-:S04]  /*59c0*/  F2FP.F16.F32.PACK_AB R0, RZ, R0 ;  /* 0x00000000ff00723e */ /* 0x001fc800000000ff */
[----:B------:R-:W-:Y:S01]  /*59d0*/  PRMT R24, R0, 0x7610, R24 ;  /* 0x0000761000187816 */ /* 0x000fe20000000018 */
[----:B------:R-:W-:Y:S06]  /*59e0*/  BRA `(.L_x_3909) ;  /* 0x0000000c00847947 */ /* 0x000fec0003800000 */
.L_x_3905:
        /* <DEDUP_REMOVED lines=9> */
.L_x_3913:
[----:B------:R1:W5:Y:S01]  /*5a80*/  LDG.E.U16 R24, desc[UR36][R4.64] ;  /* 0x0000002404187981 */ /* 0x000362000c1e1500 */
[----:B------:R-:W-:Y:S05]  /*5a90*/  BRA `(.L_x_3909) ;  /* 0x0000000c00587947 */ /* 0x000fea0003800000 */
.L_x_3912:
        /* <DEDUP_REMOVED lines=9> */
.L_x_3915:
[----:B------:R0:W5:Y:S01]  /*5b30*/  LDG.E.U16 R24, desc[UR36][R4.64] ;  /* 0x0000002404187981 */ /* 0x000162000c1e1500 */
[----:B------:R-:W-:Y:S05]  /*5b40*/  BRA `(.L_x_3909) ;  /* 0x0000000c002c7947 */ /* 0x000fea0003800000 */
.L_x_3914:
        /* <DEDUP_REMOVED lines=13> */
.L_x_3904:
        /* <DEDUP_REMOVED lines=14> */
.L_x_3918:
        /* <DEDUP_REMOVED lines=13> */
.L_x_3917:
        /* <DEDUP_REMOVED lines=27> */
.L_x_3920:
        /* <DEDUP_REMOVED lines=15> */
.L_x_3919:
[----:B------:R-:W2:Y:S02]  /*6070*/  LDG.E.U16 R0, desc[UR36][R4.64] ;  /* 0x0000002404007981 */ /* 0x000ea4000c1e1500 */
[----:B--2---:R-:W-:-:S05]  /*6080*/  IMAD.U32 R0, R0, 0x10000, RZ ;  /* 0x0001000000007824 */ /* 0x004fca00078e00ff */
[----:B------:R-:W-:-:S04]  /*6090*/  F2FP.F16.F32.PACK_AB R0, RZ, R0 ;  /* 0x00000000ff00723e */ /* 0x000fc800000000ff */
[----:B------:R-:W-:Y:S01]  /*60a0*/  PRMT R24, R0, 0x7610, R24 ;  /* 0x0000761000187816 */ /* 0x000fe20000000018 */
[----:B------:R-:W-:Y:S06]  /*60b0*/  BRA `(.L_x_3909) ;  /* 0x0000000400d07947 */ /* 0x000fec0003800000 */
.L_x_3916:
        /* <DEDUP_REMOVED lines=13> */
.L_x_3923:
        /* <DEDUP_REMOVED lines=21> */
.L_x_3927:
[----:B------:R-:W-:Y:S05]  /*62e0*/  BSYNC.RECONVERGENT B1 ;  /* 0x0000000000017941 */ /* 0x000fea0003800200 */
.L_x_3926:
[----:B------:R-:W-:Y:S01]  /*62f0*/  IMAD.SHL.U32 R0, R0, 0x100000, RZ ;  /* 0x0010000000007824 */ /* 0x000fe200078e00ff */
[----:B------:R-:W-:-:S04]  /*6300*/  LEA R3, R3, 0x3b800000, 0x17 ;  /* 0x3b80000003037811 */ /* 0x000fc800078eb8ff */
[----:B------:R-:W-:-:S07]  /*6310*/  LOP3.LUT R0, R3, R0, R7, 0xfe, !PT ;  /* 0x0000000003007212 */ /* 0x000fce00078efe07 */
.L_x_3925:
[----:B------:R-:W-:Y:S05]  /*6320*/  BSYNC.RECONVERGENT B0 ;  /* 0x0000000000007941 */ /* 0x000fea0003800200 */
.L_x_3924:
[----:B------:R-:W-:-:S04]  /*6330*/  F2FP.F16.F32.PACK_AB R0, RZ, R0 ;  /* 0x00000000ff00723e */ /* 0x000fc800000000ff */
[----:B------:R-:W-:Y:S01]  /*6340*/  PRMT R24, R0, 0x7610, R24 ;  /* 0x0000761000187816 */ /* 0x000fe20000000018 */
[----:B------:R-:W-:Y:S06]  /*6350*/  BRA `(.L_x_3909) ;  /* 0x0000000400287947 */ /* 0x000fec0003800000 */
.L_x_3922:
        /* <DEDUP_REMOVED lines=21> */
.L_x_3931:
[----:B------:R-:W-:Y:S05]  /*64b0*/  BSYNC.RECONVERGENT B1 ;  /* 0x0000000000017941 */ /* 0x000fea0003800200 */
.L_x_3930:
[----:B------:R-:W-:Y:S01]  /*64c0*/  IMAD.SHL.U32 R0, R0, 0x200000, RZ ;  /* 0x0020000000007824 */ /* 0x000fe200078e00ff */
[----:B------:R-:W-:-:S04]  /*64d0*/  LEA R3, R3, 0x37800000, 0x17 ;  /* 0x3780000003037811 */ /* 0x000fc800078eb8ff */
[----:B------:R-:W-:-:S07]  /*64e0*/  LOP3.LUT R0, R3, R0, R7, 0xfe, !PT ;  /* 0x0000000003007212 */ /* 0x000fce00078efe07 */
.L_x_3929:
[----:B------:R-:W-:Y:S05]  /*64f0*/  BSYNC.RECONVERGENT B0 ;  /* 0x0000000000007941 */ /* 0x000fea0003800200 */
.L_x_3928:
[----:B------:R-:W-:-:S04]  /*6500*/  F2FP.F16.F32.PACK_AB R0, RZ, R0 ;  /* 0x00000000ff00723e */ /* 0x000fc800000000ff */
[----:B------:R-:W-:Y:S01]  /*6510*/  PRMT R24, R0, 0x7610, R24 ;  /* 0x0000761000187816 */ /* 0x000fe20000000018 */
[----:B------:R-:W-:Y:S06]  /*6520*/  BRA `(.L_x_3909) ;  /* 0x0000000000b47947 */ /* 0x000fec0003800000 */
.L_x_3921:
        /* <DEDUP_REMOVED lines=14> */
.L_x_3935:
[----:B------:R-:W-:Y:S05]  /*6610*/  BSYNC.RECONVERGENT B0 ;  /* 0x0000000000007941 */ /* 0x000fea0003800200 */
.L_x_3934:
[----:B------:R-:W-:-:S04]  /*6620*/  F2FP.F16.F32.PACK_AB R0, RZ, R0 ;  /* 0x00000000ff00723e */ /* 0x000fc800000000ff */
[----:B------:R-:W-:Y:S01]  /*6630*/  PRMT R24, R0, 0x7610, R24 ;  /* 0x0000761000187816 */ /* 0x000fe20000000018 */
[----:B------:R-:W-:Y:S06]  /*6640*/  BRA `(.L_x_3909) ;  /* 0x00000000006c7947 */ /* 0x000fec0003800000 */
.L_x_3908:
        /* <DEDUP_REMOVED lines=16> */
.L_x_3936:
[----:B------:R-:W-:Y:S01]  /*6750*/  PRMT R24, RZ, 0x7610, R24 ;  /* 0x00007610ff187816 */ /* 0x000fe20000000018 */
[----:B------:R-:W-:Y:S06]  /*6760*/  BRA `(.L_x_3909) ;  /* 0x0000000000247947 */ /* 0x000fec0003800000 */
.L_x_3933:
[----:B------:R-:W2:Y:S02]  /*6770*/  LDG.E.64 R4, desc[UR36][R4.64] ;  /* 0x0000002404047981 */ /* 0x000ea4000c1e1b00 */
[----:B--2---:R-:W0:Y:S02]  /*6780*/  I2F.U64 R0, R4 ;  /* 0x0000000400007312 */ /* 0x004e240000301000 */
[----:B0-----:R-:W-:-:S04]  /*6790*/  F2FP.F16.F32.PACK_AB R0, RZ, R0 ;  /* 0x00000000ff00723e */ /* 0x001fc800000000ff */
[----:B------:R-:W-:Y:S01]  /*67a0*/  PRMT R24, R0, 0x7610, R24 ;  /* 0x0000761000187816 */ /* 0x000fe20000000018 */
[----:B------:R-:W-:Y:S06]  /*67b0*/  BRA `(.L_x_3909) ;  /* 0x0000000000107947 */ /* 0x000fec0003800000 */
.L_x_3932:
[----:B------:R-:W2:Y:S02]  /*67c0*/  LDG.E R4, desc[UR36][R4.64] ;  /* 0x0000002404047981 */ /* 0x000ea4000c1e1900 */
[----:B--2---:R-:W-:-:S04]  /*67d0*/  I2FP.F32.U32 R0, R4 ;  /* 0x0000000400007245 */ /* 0x004fc80000201000 */
[----:B------:R-:W-:-:S04]  /*67e0*/  F2FP.F16.F32.PACK_AB R0, RZ, R0 ;  /* 0x00000000ff00723e */ /* 0x000fc800000000ff */
[----:B------:R-:W-:-:S07]  /*67f0*/  PRMT R24, R0, 0x7610, R24 ;  /* 0x0000761000187816 */ /* 0x000fce0000000018 */
.L_x_3909:
[----:B------:R-:W-:-:S07]  /*6800*/  VIADD R27, R27, 0x80 ;  /* 0x000000801b1b7836 */ /* 0x000fce0000000000 */
.L_x_3870:
[----:B------:R-:W-:Y:S05]  /*6810*/  BSYNC.RECONVERGENT B6 ;  /* 0x0000000000067941 */ /* 0x000fea0003800200 */
.L_x_3869:
        /* <DEDUP_REMOVED lines=27> */
.L_x_3942:
[----:B------:R-:W2:Y:S02]  /*69d0*/  LDG.E.U8 R4, desc[UR36][R4.64] ;  /* 0x0000002404047981 */ /* 0x000ea4000c1e1100 */
[----:B--2---:R-:W-:-:S04]  /*69e0*/  I2FP.F32.U32 R0, R4 ;  /* 0x0000000400007245 */ /* 0x004fc80000201000 */
[----:B------:R-:W-:-:S04]  /*69f0*/  F2FP.F16.F32.PACK_AB R0, RZ, R0 ;  /* 0x00000000ff00723e */ /* 0x000fc800000000ff */
[----:B------:R-:W-:Y:S01]  /*6a00*/  PRMT R25, R0, 0x7610, R25 ;  /* 0x0000761000197816 */ /* 0x000fe20000000019 */
[----:B------:R-:W-:Y:S06]  /*6a10*/  BRA `(.L_x_3944) ;  /* 0x0000000c00d87947 */ /* 0x000fec0003800000 */
.L_x_3941:
        /* <DEDUP_REMOVED lines=11> */
.L_x_3946:
[----:B------:R-:W2:Y:S02]  /*6ad0*/  LDG.E R4, desc[UR36][R4.64] ;  /* 0x0000002404047981 */ /* 0x000ea4000c1e1900 */
[----:B--2---:R-:W-:-:S04]  /*6ae0*/  I2FP.F32.S32 R0, R4 ;  /* 0x0000000400007245 */ /* 0x004fc80000201400 */
[----:B------:R-:W-:-:S04]  /*6af0*/  F2FP.F16.F32.PACK_AB R0, RZ, R0 ;  /* 0x00000000ff00723e */ /* 0x000fc800000000ff */
[----:B------:R-:W-:Y:S01]  /*6b00*/  PRMT R25, R0, 0x7610, R25 ;  /* 0x0000761000197816 */ /* 0x000fe20000000019 */
[----:B------:R-:W-:Y:S06]  /*6b10*/  BRA `(.L_x_3944) ;  /* 0x0000000c00987947 */ /* 0x000fec0003800000 */
.L_x_3945:
[----:B------:R-:W2:Y:S02]  /*6b20*/  LDG.E.U16 R4, desc[UR36][R4.64] ;  /* 0x0000002404047981 */ /* 0x000ea4000c1e1500 */
[----:B--2---:R-:W0:Y:S02]  /*6b30*/  I2F.S16 R0, R4 ;  /* 0x0000000400007306 */ /* 0x004e240000101400 */
[----:B0-----:R-:W-:-:S04]  /*6b40*/  F2FP.F16.F32.PACK_AB R0, RZ, R0 ;  /* 0x00000000ff00723e */ /* 0x001fc800000000ff */
[----:B------:R-:W-:Y:S01]  /*6b50*/  PRMT R25, R0, 0x7610, R25 ;  /* 0x0000761000197816 */ /* 0x000fe20000000019 */
[----:B------:R-:W-:Y:S06]  /*6b60*/  BRA `(.L_x_3944) ;  /* 0x0000000c00847947 */ /* 0x000fec0003800000 */
.L_x_3940:
        /* <DEDUP_REMOVED lines=9> */
.L_x_3948:
[----:B------:R0:W5:Y:S01]  /*6c00*/  LDG.E.U16 R25, desc[UR36][R4.64] ;  /* 0x0000002404197981 */ /* 0x000162000c1e1500 */
[----:B------:R-:W-:Y:S05]  /*6c10*/  BRA `(.L_x_3944) ;  /* 0x0000000c00587947 */ /* 0x000fea0003800000 */
.L_x_3947:
        /* <DEDUP_REMOVED lines=9> */
.L_x_3950:
[----:B------:R1:W5:Y:S01]  /*6cb0*/  LDG.E.U16 R25, desc[UR36][R4.64] ;  /* 0x0000002404197981 */ /* 0x000362000c1e1500 */
[----:B------:R-:W-:Y:S05]  /*6cc0*/  BRA `(.L_x_3944) ;  /* 0x0000000c002c7947 */ /* 0x000fea0003800000 */
.L_x_3949:
        /* <DEDUP_REMOVED lines=13> */
.L_x_3939:
        /* <DEDUP_REMOVED lines=14> */
.L_x_3953:
        /* <DEDUP_REMOVED lines=13> */
.L_x_3952:
        /* <DEDUP_REMOVED lines=27> */
.L_x_3955:
        /* <DEDUP_REMOVED lines=15> */
.L_x_3954:
[----:B------:R-:W2:Y:S02]  /*71f0*/  LDG.E.U16 R0, desc[UR36][R4.64] ;  /* 0x0000002404007981 */ /* 0x000ea4000c1e1500 */
[----:B--2---:R-:W-:-:S05]  /*7200*/  IMAD.U32 R0, R0, 0x10000, RZ ;  /* 0x0001000000007824 */ /* 0x004fca00078e00ff */
[----:B------:R-:W-:-:S04]  /*7210*/  F2FP.F16.F32.PACK_AB R0, RZ, R0 ;  /* 0x00000000ff00723e */ /* 0x000fc800000000ff */
[----:B------:R-:W-:Y:S01]  /*7220*/  PRMT R25, R0, 0x7610, R25 ;  /* 0x0000761000197816 */ /* 0x000fe20000000019 */
[----:B------:R-:W-:Y:S06]  /*7230*/  BRA `(.L_x_3944) ;  /* 0x0000000400d07947 */ /* 0x000fec0003800000 */
.L_x_3951:
        /* <DEDUP_REMOVED lines=13> */
.L_x_3958:
        /* <DEDUP_REMOVED lines=21> */
.L_x_3962:
[----:B------:R-:W-:Y:S05]  /*7460*/  BSYNC.RECONVERGENT B1 ;  /* 0x0000000000017941 */ /* 0x000fea0003800200 */
.L_x_3961:
[----:B------:R-:W-:Y:S01]  /*7470*/  IMAD.SHL.U32 R0, R0, 0x100000, RZ ;  /* 0x0010000000007824 */ /* 0x000fe200078e00ff */
[----:B------:R-:W-:-:S04]  /*7480*/  LEA R3, R3, 0x3b800000, 0x17 ;  /* 0x3b80000003037811 */ /* 0x000fc800078eb8ff */
[----:B------:R-:W-:-:S07]  /*7490*/  LOP3.LUT R0, R3, R0, R7, 0xfe, !PT ;  /* 0x0000000003007212 */ /* 0x000fce00078efe07 */
.L_x_3960:
[----:B------:R-:W-:Y:S05]  /*74a0*/  BSYNC.RECONVERGENT B0 ;  /* 0x0000000000007941 */ /* 0x000fea0003800200 */
.L_x_3959:
[----:B------:R-:W-:-:S04]  /*74b0*/  F2FP.F16.F32.PACK_AB R0, RZ, R0 ;  /* 0x00000000ff00723e */ /* 0x000fc800000000ff */
[----:B------:R-:W-:Y:S01]  /*74c0*/  PRMT R25, R0, 0x7610, R25 ;  /* 0x0000761000197816 */ /* 0x000fe20000000019 */
[----:B------:R-:W-:Y:S06]  /*74d0*/  BRA `(.L_x_3944) ;  /* 0x0000000400287947 */ /* 0x000fec0003800000 */
.L_x_3957:
        /* <DEDUP_REMOVED lines=21> */
.L_x_3966:
[----:B------:R-:W-:Y:S05]  /*7630*/  BSYNC.RECONVERGENT B1 ;  /* 0x0000000000017941 */ /* 0x000fea0003800200 */
.L_x_3965:
[----:B------:R-:W-:Y:S01]  /*7640*/  IMAD.SHL.U32 R0, R0, 0x200000, RZ ;  /* 0x0020000000007824 */ /* 0x000fe200078e00ff */
[----:B------:R-:W-:-:S04]  /*7650*/  LEA R3, R3, 0x37800000, 0x17 ;  /* 0x3780000003037811 */ /* 0x000fc800078eb8ff */
[----:B------:R-:W-:-:S07]  /*7660*/  LOP3.LUT R0, R3, R0, R7, 0xfe, !PT ;  /* 0x0000000003007212 */ /* 0x000fce00078efe07 */
.L_x_3964:
[----:B------:R-:W-:Y:S05]  /*7670*/  BSYNC.RECONVERGENT B0 ;  /* 0x0000000000007941 */ /* 0x000fea0003800200 */
.L_x_3963:
[----:B------:R-:W-:-:S04]  /*7680*/  F2FP.F16.F32.PACK_AB R0, RZ, R0 ;  /* 0x00000000ff00723e */ /* 0x000fc800000000ff */
[----:B------:R-:W-:Y:S01]  /*7690*/  PRMT R25, R0, 0x7610, R25 ;  /* 0x0000761000197816 */ /* 0x000fe20000000019 */
[----:B------:R-:W-:Y:S06]  /*76a0*/  BRA `(.L_x_3944) ;  /* 0x0000000000b47947 */ /* 0x000fec0003800000 */
.L_x_3956:
        /* <DEDUP_REMOVED lines=14> */
.L_x_3970:
[----:B------:R-:W-:Y:S05]  /*7790*/  BSYNC.RECONVERGENT B0 ;  /* 0x0000000000007941 */ /* 0x000fea0003800200 */
.L_x_3969:
[----:B------:R-:W-:-:S04]  /*77a0*/  F2FP.F16.F32.PACK_AB R0, RZ, R0 ;  /* 0x00000000ff00723e */ /* 0x000fc800000000ff */
[----:B------:R-:W-:Y:S01]  /*77b0*/  PRMT R25, R0, 0x7610, R25 ;  /* 0x0000761000197816 */ /* 0x000fe20000000019 */
[----:B------:R-:W-:Y:S06]  /*77c0*/  BRA `(.L_x_3944) ;  /* 0x00000000006c7947 */ /* 0x000fec0003800000 */
.L_x_3943:
        /* <DEDUP_REMOVED lines=16> */
.L_x_3971:
[----:B------:R-:W-:Y:S01]  /*78d0*/  PRMT R25, RZ, 0x7610, R25 ;  /* 0x00007610ff197816 */ /* 0x000fe20000000019 */
[----:B------:R-:W-:Y:S06]  /*78e0*/  BRA `(.L_x_3944) ;  /* 0x0000000000247947 */ /* 0x000fec0003800000 */
.L_x_3968:
[----:B------:R-:W2:Y:S02]  /*78f0*/  LDG.E.64 R4, desc[UR36][R4.64] ;  /* 0x0000002404047981 */ /* 0x000ea4000c1e1b00 */
[----:B--2---:R-:W0:Y:S02]  /*7900*/  I2F.U64 R0, R4 ;  /* 0x0000000400007312 */ /* 0x004e240000301000 */
[----:B0-----:R-:W-:-:S04]  /*7910*/  F2FP.F16.F32.PACK_AB R0, RZ, R0 ;  /* 0x00000000ff00723e */ /* 0x001fc800000000ff */
[----:B------:R-:W-:Y:S01]  /*7920*/  PRMT R25, R0, 0x7610, R25 ;  /* 0x0000761000197816 */ /* 0x000fe20000000019 */
[----:B------:R-:W-:Y:S06]  /*7930*/  BRA `(.L_x_3944) ;  /* 0x0000000000107947 */ /* 0x000fec0003800000 */
.L_x_3967:
[----:B------:R-:W2:Y:S02]  /*7940*/  LDG.E R4, desc[UR36][R4.64] ;  /* 0x0000002404047981 */ /* 0x000ea4000c1e1900 */
[----:B--2---:R-:W-:-:S04]  /*7950*/  I2FP.F32.U32 R0, R4 ;  /* 0x0000000400007245 */ /* 0x004fc80000201000 */
[----:B------:R-:W-:-:S04]  /*7960*/  F2FP.F16.F32.PACK_AB R0, RZ, R0 ;  /* 0x00000000ff00723e */ /* 0x000fc800000000ff */
[----:B------:R-:W-:-:S07]  /*7970*/  PRMT R25, R0, 0x7610, R25 ;  /* 0x0000761000197816 */ /* 0x000fce0000000019 */
.L_x_3944:
        /* <DEDUP_REMOVED lines=21> */
.L_x_3975:
[----:B------:R-:W2:Y:S02]  /*7ad0*/  LDG.E.U8 R4, desc[UR36][R4.64] ;  /* 0x0000002404047981 */ /* 0x000ea4000c1e1100 */
[----:B--2---:R-:W-:-:S04]  /*7ae0*/  I2FP.F32.U32 R0, R4 ;  /* 0x0000000400007245 */ /* 0x004fc80000201000 */
[----:B------:R-:W-:Y:S01]  /*7af0*/  F2FP.F16.F32.PACK_AB R0, RZ, R0 ;  /* 0x00000000ff00723e */ /* 0x000fe200000000ff */
[----:B------:R-:W-:Y:S06]  /*7b00*/  BRA `(.L_x_3938) ;  /* 0x0000000c00a07947 */ /* 0x000fec0003800000 */
.L_x_3974:
        /* <DEDUP_REMOVED lines=10> */
.L_x_3978:
[----:B------:R-:W2:Y:S02]  /*7bb0*/  LDG.E R4, desc[UR36][R4.64] ;  /* 0x0000002404047981 */ /* 0x000ea4000c1e1900 */
[----:B--2---:R-:W-:-:S04]  /*7bc0*/  I2FP.F32.S32 R0, R4 ;  /* 0x0000000400007245 */ /* 0x004fc80000201400 */
[----:B------:R-:W-:Y:S01]  /*7bd0*/  F2FP.F16.F32.PACK_AB R0, RZ, R0 ;  /* 0x00000000ff00723e */ /* 0x000fe200000000ff */
[----:B------:R-:W-:Y:S06]  /*7be0*/  BRA `(.L_x_3938) ;  /* 0x0000000c00687947 */ /* 0x000fec0003800000 */
.L_x_3977:
[----:B------:R-:W2:Y:S02]  /*7bf0*/  LDG.E.U16 R4, desc[UR36][R4.64] ;  /* 0x0000002404047981 */ /* 0x000ea4000c1e1500 */
[----:B--2---:R-:W0:Y:S02]  /*7c00*/  I2F.S16 R0, R4 ;  /* 0x0000000400007306 */ /* 0x004e240000101400 */
[----:B0-----:R-:W-:Y:S01]  /*7c10*/  F2FP.F16.F32.PACK_AB R0, RZ, R0 ;  /* 0x00000000ff00723e */ /* 0x001fe200000000ff */
[----:B------:R-:W-:Y:S06]  /*7c20*/  BRA `(.L_x_3938) ;  /* 0x0000000c00587947 */ /* 0x000fec0003800000 */
.L_x_3973:
        /* <DEDUP_REMOVED lines=9> */
.L_x_3980:
[----:B------:R2:W5:Y:S01]  /*7cc0*/  LDG.E.U16 R0, desc[UR36][R4.64] ;  /* 0x0000002404007981 */ /* 0x000562000c1e1500 */
[----:B------:R-:W-:Y:S05]  /*7cd0*/  BRA `(.L_x_3938) ;  /* 0x0000000c002c7947 */ /* 0x000fea0003800000 */
.L_x_3979:
        /* <DEDUP_REMOVED lines=9> */
.L_x_3982:
[----:B------:R3:W5:Y:S01]  /*7d70*/  LDG.E.U16 R0, desc[UR36][R4.64] ;  /* 0x0000002404007981 */ /* 0x000762000c1e1500 */
[----:B------:R-:W-:Y:S05]  /*7d80*/  BRA `(.L_x_3938) ;  /* 0x0000000c00007947 */ /* 0x000fea0003800000 */
.L_x_3981:
        /* <DEDUP_REMOVED lines=12> */
.L_x_3972:
        /* <DEDUP_REMOVED lines=13> */
.L_x_3985:
        /* <DEDUP_REMOVED lines=12> */
.L_x_3984:
        /* <DEDUP_REMOVED lines=27> */
.L_x_3987:
        /* <DEDUP_REMOVED lines=12> */
[----:B------:R-:W-:Y:S01]  /*8250*/  F2FP.F16.F32.PACK_AB R0, RZ, R0 ;  /* 0x00000000ff00723e */ /* 0x000fe200000000ff */
[----:B------:R-:W-:Y:S06]  /*8260*/  BRA `(.L_x_3938) ;  /* 0x0000000400c87947 */ /* 0x000fec0003800000 */
.L_x_3986:
[----:B------:R-:W2:Y:S02]  /*8270*/  LDG.E.U16 R0, desc[UR36][R4.64] ;  /* 0x0000002404007981 */ /* 0x000ea4000c1e1500 */
[----:B--2---:R-:W-:-:S05]  /*8280*/  IMAD.U32 R0, R0, 0x10000, RZ ;  /* 0x0001000000007824 */ /* 0x004fca00078e00ff */
[----:B------:R-:W-:Y:S01]  /*8290*/  F2FP.F16.F32.PACK_AB R0, RZ, R0 ;  /* 0x00000000ff00723e */ /* 0x000fe200000000ff */
[----:B------:R-:W-:Y:S06]  /*82a0*/  BRA `(.L_x_3938) ;  /* 0x0000000400b87947 */ /* 0x000fec0003800000 */
.L_x_3983:
        /* <DEDUP_REMOVED lines=12> */
.L_x_3990:
        /* <DEDUP_REMOVED lines=21> */
.L_x_3994:
[----:B------:R-:W-:Y:S05]  /*84c0*/  BSYNC.RECONVERGENT B1 ;  /* 0x0000000000017941 */ /* 0x000fea0003800200 */
.L_x_3993:
[----:B------:R-:W-:Y:S01]  /*84d0*/  IMAD.SHL.U32 R0, R0, 0x100000, RZ ;  /* 0x0010000000007824 */ /* 0x000fe200078e00ff */
[----:B------:R-:W-:-:S04]  /*84e0*/  LEA R3, R3, 0x3b800000, 0x17 ;  /* 0x3b80000003037811 */ /* 0x000fc800078eb8ff */
[----:B------:R-:W-:-:S07]  /*84f0*/  LOP3.LUT R0, R3, R0, R7, 0xfe, !PT ;  /* 0x0000000003007212 */ /* 0x000fce00078efe07 */
.L_x_3992:
[----:B------:R-:W-:Y:S05]  /*8500*/  BSYNC.RECONVERGENT B0 ;  /* 0x0000000000007941 */ /* 0x000fea0003800200 */
.L_x_3991:
[----:B------:R-:W-:Y:S01]  /*8510*/  F2FP.F16.F32.PACK_AB R0, RZ, R0 ;  /* 0x00000000ff00723e */ /* 0x000fe200000000ff */
[----:B------:R-:W-:Y:S06]  /*8520*/  BRA `(.L_x_3938) ;  /* 0x0000000400187947 */ /* 0x000fec0003800000 */
.L_x_3989:
        /* <DEDUP_REMOVED lines=21> */
.L_x_3998:
[----:B------:R-:W-:Y:S05]  /*8680*/  BSYNC.RECONVERGENT B1 ;  /* 0x0000000000017941 */ /* 0x000fea0003800200 */
.L_x_3997:
[----:B------:R-:W-:Y:S01]  /*8690*/  IMAD.SHL.U32 R0, R0, 0x200000, RZ ;  /* 0x0020000000007824 */ /* 0x000fe200078e00ff */
[----:B------:R-:W-:-:S04]  /*86a0*/  LEA R3, R3, 0x37800000, 0x17 ;  /* 0x3780000003037811 */ /* 0x000fc800078eb8ff */
[----:B------:R-:W-:-:S07]  /*86b0*/  LOP3.LUT R0, R3, R0, R7, 0xfe, !PT ;  /* 0x0000000003007212 */ /* 0x000fce00078efe07 */
.L_x_3996:
[----:B------:R-:W-:Y:S05]  /*86c0*/  BSYNC.RECONVERGENT B0 ;  /* 0x0000000000007941 */ /* 0x000fea0003800200 */
.L_x_3995:
[----:B------:R-:W-:Y:S01]  /*86d0*/  F2FP.F16.F32.PACK_AB R0, RZ, R0 ;  /* 0x00000000ff00723e */ /* 0x000fe200000000ff */
[----:B------:R-:W-:Y:S06]  /*86e0*/  BRA `(.L_x_3938) ;  /* 0x0000000000a87947 */ /* 0x000fec0003800000 */
.L_x_3988:
        /* <DEDUP_REMOVED lines=14> */
.L_x_4002:
[----:B------:R-:W-:Y:S05]  /*87d0*/  BSYNC.RECONVERGENT B0 ;  /* 0x0000000000007941 */ /* 0x000fea0003800200 */
.L_x_4001:
[----:B------:R-:W-:Y:S01]  /*87e0*/  F2FP.F16.F32.PACK_AB R0, RZ, R0 ;  /* 0x00000000ff00723e */ /* 0x000fe200000000ff */
[----:B------:R-:W-:Y:S06]  /*87f0*/  BRA `(.L_x_3938) ;  /* 0x0000000000647947 */ /* 0x000fec0003800000 */
.L_x_3976:
        /* <DEDUP_REMOVED lines=16> */
.L_x_4003:
[----:B------:R-:W-:Y:S01]  /*8900*/  PRMT R0, RZ, 0x7610, R0 ;  /* 0x00007610ff007816 */ /* 0x000fe20000000000 */
[----:B------:R-:W-:Y:S06]  /*8910*/  BRA `(.L_x_3938) ;  /* 0x00000000001c7947 */ /* 0x000fec0003800000 */
.L_x_4000:
[----:B------:R-:W2:Y:S02]  /*8920*/  LDG.E.64 R4, desc[UR36][R4.64] ;  /* 0x0000002404047981 */ /* 0x000ea4000c1e1b00 */
[----:B--2---:R-:W0:Y:S02]  /*8930*/  I2F.U64 R0, R4 ;  /* 0x0000000400007312 */ /* 0x004e240000301000 */
[----:B0-----:R-:W-:Y:S01]  /*8940*/  F2FP.F16.F32.PACK_AB R0, RZ, R0 ;  /* 0x00000000ff00723e */ /* 0x001fe200000000ff */
[----:B------:R-:W-:Y:S06]  /*8950*/  BRA `(.L_x_3938) ;  /* 0x00000000000c7947 */ /* 0x000fec0003800000 */
.L_x_3999:
[----:B------:R-:W2:Y:S02]  /*8960*/  LDG.E R4, desc[UR36][R4.64] ;  /* 0x0000002404047981 */ /* 0x000ea4000c1e1900 */
[----:B--2---:R-:W-:-:S04]  /*8970*/  I2FP.F32.U32 R0, R4 ;  /* 0x0000000400007245 */ /* 0x004fc80000201000 */
[----:B------:R-:W-:-:S07]  /*8980*/  F2FP.F16.F32.PACK_AB R0, RZ, R0 ;  /* 0x00000000ff00723e */ /* 0x000fce00000000ff */
.L_x_3938:
[----:B------:R-:W-:Y:S05]  /*8990*/  BSYNC.RECONVERGENT B6 ;  /* 0x0000000000067941 */ /* 0x000fea0003800200 */
.L_x_3937:
[C---:B------:R-:W-:Y:S01]  /*89a0*/  VIADD R26, R19.reuse, 0x80 ;  /* 0x00000080131a7836 */ /* 0x040fe20000000000 */
[CC--:B------:R-:W-:Y:S01]  /*89b0*/  ISETP.GE.AND P0, PT, R19.reuse, R28.reuse, PT ;  /* 0x0000001c1300720c */ /* 0x0c0fe20003f06270 */
[C---:B------:R-:W-:Y:S01]  /*89c0*/  VIADD R3, R19.reuse, 0x100 ;  /* 0x0000010013037836 */ /* 0x040fe20000000000 */
[----:B------:R-:W4:Y:S01]  /*89d0*/  LDC.U8 R27, c[0x0][0x3b0] ;  /* 0x0000ec00ff1b7b82 */ /* 0x000f220000000000 */
[----:B0123--:R-:W-:Y:S01]  /*89e0*/  VIADD R5, R19, 0x180 ;  /* 0x0000018013057836 */ /* 0x00ffe20000000000 */
[-C--:B------:R-:W-:Y:S01]  /*89f0*/  ISETP.GE.AND P1, PT, R26, R28.reuse, PT ;  /* 0x0000001c1a00720c */ /* 0x080fe20003f26270 */
[----:B------:R-:W-:Y:S01]  /*8a00*/  BSSY.RECONVERGENT B6, `(.L_x_4004) ;  /* 0x0000120000067945 */ /* 0x000fe20003800200 */
[-C--:B------:R-:W-:Y:S02]  /*8a10*/  ISETP.GE.AND P2, PT, R3, R28.reuse, PT ;  /* 0x0000001c0300720c */ /* 0x080fe40003f46270 */
[----:B------:R-:W-:-:S05]  /*8a20*/  ISETP.GE.AND P3, PT, R5, R28, PT ;  /* 0x0000001c0500720c */ /* 0x000fca0003f66270 */
[----:B-----5:R-:W-:Y:S02]  /*8a30*/  @!P0 HADD2.F32 R3, -RZ, R16.H0_H0 ;  /* 0x20000010ff038230 */ /* 0x020fe40000004100 */
[----:B------:R-:W-:Y:S02]  /*8a40*/  @!P0 HADD2.F32 R4, -RZ, R17.H0_H0 ;  /* 0x20000011ff048230 */ /* 0x000fe40000004100 */
[----:B------:R-:W-:Y:S02]  /*8a50*/  @!P1 HADD2.F32 R5, -RZ, R18.H0_H0 ;  /* 0x20000012ff059230 */ /* 0x000fe40000004100 */
[----:B------:R-:W-:Y:S02]  /*8a60*/  @!P1 HADD2.F32 R22, -RZ, R22.H0_H0 ;  /* 0x20000016ff169230 */ /* 0x000fe40000004100 */
[----:B------:R-:W-:Y:S01]  /*8a70*/  @!P0 FMUL.FTZ R3, R3, R4 ;  /* 0x0000000403038220 */ /* 0x000fe20000410000 */
[----:B------:R-:W-:Y:S02]  /*8a80*/  @!P2 HADD2.F32 R23, -RZ, R23.H0_H0 ;  /* 0x20000017ff17a230 */ /* 0x000fe40000004100 */
[----:B------:R-:W-:-:S02]  /*8a90*/  @!P2 HADD2.F32 R24, -RZ, R24.H0_H0 ;  /* 0x20000018ff18a230 */ /* 0x000fc40000004100 */
[----:B------:R-:W-:Y:S01]  /*8aa0*/  @!P1 FMUL.FTZ R5, R5, R22 ;  /* 0x0000001605059220 */ /* 0x000fe20000410000 */
[----:B------:R-:W-:Y:S02]  /*8ab0*/  @!P3 HADD2.F32 R25, -RZ, R25.H0_H0 ;  /* 0x20000019ff19b230 */ /* 0x000fe40000004100 */
[----:B------:R-:W-:Y:S02]  /*8ac0*/  @!P3 HADD2.F32 R6, -RZ, R0.H0_H0 ;  /* 0x20000000ff06b230 */ /* 0x000fe40000004100 */
[----:B------:R-:W-:Y:S01]  /*8ad0*/  @!P2 FMUL.FTZ R23, R23, R24 ;  /* 0x000000181717a220 */ /* 0x000fe20000410000 */
[----:B------:R-:W-:Y:S02]  /*8ae0*/  @!P0 F2FP.F16.F32.PACK_AB R0, RZ, R3 ;  /* 0x00000003ff00823e */ /* 0x000fe400000000ff */
[----:B------:R-:W-:Y:S01]  /*8af0*/  @!P1 F2FP.F16.F32.PACK_AB R18, RZ, R5 ;  /* 0x00000005ff12923e */ /* 0x000fe200000000ff */
[----:B------:R-:W-:Y:S01]  /*8b00*/  @!P3 FMUL.FTZ R6, R25, R6 ;  /* 0x000000061906b220 */ /* 0x000fe20000410000 */
[----:B------:R-:W-:-:S04]  /*8b10*/  @!P2 F2FP.F16.F32.PACK_AB R17, RZ, R23 ;  /* 0x00000017ff11a23e */ /* 0x000fc800000000ff */
[----:B------:R-:W-:Y:S01]  /*8b20*/  @!P3 F2FP.F16.F32.PACK_AB R16, RZ, R6 ;  /* 0x00000006ff10b23e */ /* 0x000fe200000000ff */
[----:B------:R-:W-:Y:S06]  /*8b30*/  @P0 BRA `(.L_x_4005) ;  /* 0x0000001000300947 */ /* 0x000fec0003800000 */
[----:B------:R-:W0:Y:S01]  /*8b40*/  LDCU UR4, c[0x0][0x3b4] ;  /* 0x00007680ff0477ac */ /* 0x000e220008000800 */
[----:B------:R-:W1:Y:S01]  /*8b50*/  LDC.64 R8, c[0x0][0x388] ;  /* 0x0000e200ff087b82 */ /* 0x000e620000000a00 */
[----:B------:R-:W-:Y:S01]  /*8b60*/  IMAD R3, R2, 0x200, R19 ;  /* 0x0000020002037824 */ /* 0x000fe200078e0213 */
[----:B----4-:R-:W-:-:S03]  /*8b70*/  PRMT R4, R27, 0x9910, RZ ;  /* 0x000099101b047816 */ /* 0x010fc600000000ff */
        /* <DEDUP_REMOVED lines=19> */
.L_x_4009:
[----:B------:R-:W-:Y:S02]  /*8cb0*/  HADD2.F32 R5, -RZ, R0.H0_H0 ;  /* 0x20000000ff057230 */ /* 0x000fe40000004100 */
[----:B------:R-:W-:-:S04]  /*8cc0*/  IMAD.MOV.U32 R19, RZ, RZ, R26 ;  /* 0x000000ffff137224 */ /* 0x000fc800078e001a */
[----:B------:R-:W0:Y:S02]  /*8cd0*/  F2I.S64.TRUNC R4, R5 ;  /* 0x0000000500047311 */ /* 0x000e24000020d900 */
[----:B0-----:R0:W-:Y:S01]  /*8ce0*/  STG.E.U8 desc[UR36][R8.64], R4 ;  /* 0x0000000408007986 */ /* 0x0011e2000c101124 */
[----:B------:R-:W-:Y:S05]  /*8cf0*/  BRA `(.L_x_4005) ;  /* 0x0000000c00c07947 */ /* 0x000fea0003800000 */
.L_x_4008:
        /* <DEDUP_REMOVED lines=11> */
.L_x_4012:
[----:B------:R-:W-:Y:S02]  /*8db0*/  HADD2.F32 R0, -RZ, R0.H0_H0 ;  /* 0x20000000ff007230 */ /* 0x000fe40000004100 */
[----:B------:R-:W-:Y:S02]  /*8dc0*/  IMAD.MOV.U32 R19, RZ, RZ, R26 ;  /* 0x000000ffff137224 */ /* 0x000fe400078e001a */
[----:B------:R-:W0:Y:S02]  /*8dd0*/  F2I.FTZ.TRUNC.NTZ R3, R0 ;  /* 0x0000000000037305 */ /* 0x000e24000021f100 */
[----:B0-----:R0:W-:Y:S01]  /*8de0*/  STG.E desc[UR36][R8.64], R3 ;  /* 0x0000000308007986 */ /* 0x0011e2000c101924 */
[----:B------:R-:W-:Y:S05]  /*8df0*/  BRA `(.L_x_4005) ;  /* 0x0000000c00807947 */ /* 0x000fea0003800000 */
.L_x_4011:
[----:B------:R-:W-:Y:S02]  /*8e00*/  HADD2.F32 R0, -RZ, R0.H0_H0 ;  /* 0x20000000ff007230 */ /* 0x000fe40000004100 */
[----:B------:R-:W-:Y:S02]  /*8e10*/  IMAD.MOV.U32 R19, RZ, RZ, R26 ;  /* 0x000000ffff137224 */ /* 0x000fe400078e001a */
[----:B------:R-:W0:Y:S02]  /*8e20*/  F2I.FTZ.TRUNC.NTZ R3, R0 ;  /* 0x0000000000037305 */ /* 0x000e24000021f100 */
[----:B0-----:R0:W-:Y:S01]  /*8e30*/  STG.E.U16 desc[UR36][R8.64], R3 ;  /* 0x0000000308007986 */ /* 0x0011e2000c101524 */
[----:B------:R-:W-:Y:S05]  /*8e40*/  BRA `(.L_x_4005) ;  /* 0x0000000c006c7947 */ /* 0x000fea0003800000 */
.L_x_4007:
        /* <DEDUP_REMOVED lines=10> */
.L_x_4014:
[----:B------:R0:W-:Y:S01]  /*8ef0*/  STG.E.U16 desc[UR36][R8.64], R0 ;  /* 0x0000000008007986 */ /* 0x0001e2000c101524 */
[----:B------:R-:W-:Y:S01]  /*8f00*/  IMAD.MOV.U32 R19, RZ, RZ, R26 ;  /* 0x000000ffff137224 */ /* 0x000fe200078e001a */
[----:B------:R-:W-:Y:S06]  /*8f10*/  BRA `(.L_x_4005) ;  /* 0x0000000c00387947 */ /* 0x000fec0003800000 */
.L_x_4013:
        /* <DEDUP_REMOVED lines=11> */
.L_x_4016:
[----:B------:R-:W-:Y:S02]  /*8fd0*/  HADD2.F32 R0, -RZ, R0.H0_H0 ;  /* 0x20000000ff007230 */ /* 0x000fe40000004100 */
[----:B------:R-:W-:-:S03]  /*8fe0*/  IMAD.MOV.U32 R19, RZ, RZ, R26 ;  /* 0x000000ffff137224 */ /* 0x000fc600078e001a */
[----:B------:R-:W-:-:S04]  /*8ff0*/  F2FP.F16.F32.PACK_AB R0, RZ, R0 ;  /* 0x00000000ff00723e */ /* 0x000fc800000000ff */
[----:B------:R-:W-:-:S05]  /*9000*/  PRMT R0, R0, 0x5410, RZ ;  /* 0x0000541000007816 */ /* 0x000fca00000000ff */
[----:B------:R3:W-:Y:S01]  /*9010*/  STG.E desc[UR36][R8.64], R0 ;  /* 0x0000000008007986 */ /* 0x0007e2000c101924 */
[----:B------:R-:W-:Y:S05]  /*9020*/  BRA `(.L_x_4005) ;  /* 0x0000000800f47947 */ /* 0x000fea0003800000 */
.L_x_4015:
[----:B------:R-:W-:Y:S02]  /*9030*/  HADD2.F32 R4, -RZ, R0.H0_H0 ;  /* 0x20000000ff047230 */ /* 0x000fe40000004100 */
[----:B------:R-:W-:-:S03]  /*9040*/  IMAD.MOV.U32 R19, RZ, RZ, R26 ;  /* 0x000000ffff137224 */ /* 0x000fc600078e001a */
[----:B------:R-:W-:-:S06]  /*9050*/  FMUL.FTZ R4, R4, 1 ;  /* 0x3f80000004047820 */ /* 0x000fcc0000410000 */
[----:B------:R-:W0:Y:S02]  /*9060*/  F2F.F64.F32 R4, R4 ;  /* 0x0000000400047310 */ /* 0x000e240000201800 */
[----:B0-----:R0:W-:Y:S01]  /*9070*/  STG.E.64 desc[UR36][R8.64], R4 ;  /* 0x0000000408007986 */ /* 0x0011e2000c101b24 */
[----:B------:R-:W-:Y:S05]  /*9080*/  BRA `(.L_x_4005) ;  /* 0x0000000800dc7947 */ /* 0x000fea0003800000 */
.L_x_4006:
        /* <DEDUP_REMOVED lines=14> */
.L_x_4019:
[----:B------:R-:W-:Y:S01]  /*9170*/  HADD2.F32 R0, -RZ, R0.H0_H0 ;  /* 0x20000000ff007230 */ /* 0x000fe20000004100 */
[----:B------:R-:W-:Y:S01]  /*9180*/  CS2R R6, SRZ ;  /* 0x0000000000067805 */ /* 0x000fe2000001ff00 */
[----:B------:R-:W-:-:S03]  /*9190*/  IMAD.MOV.U32 R19, RZ, RZ, R26 ;  /* 0x000000ffff137224 */ /* 0x000fc600078e001a */
[----:B------:R-:W-:-:S04]  /*91a0*/  FMUL.FTZ R0, R0, 1 ;  /* 0x3f80000000007820 */ /* 0x000fc80000410000 */
[----:B------:R-:W0:Y:S02]  /*91b0*/  F2F.F64.F32 R4, R0 ;  /* 0x0000000000047310 */ /* 0x000e240000201800 */
[----:B0-----:R0:W-:Y:S01]  /*91c0*/  STG.E.128 desc[UR36][R8.64], R4 ;  /* 0x0000000408007986 */ /* 0x0011e2000c101d24 */
[----:B------:R-:W-:Y:S05]  /*91d0*/  BRA `(.L_x_4005) ;  /* 0x0000000800887947 */ /* 0x000fea0003800000 */
.L_x_4018:
        /* <DEDUP_REMOVED lines=19> */
.L_x_4023:
[----:B------:R-:W-:Y:S05]  /*9310*/  BSYNC.RECONVERGENT B0 ;  /* 0x0000000000007941 */ /* 0x000fea0003800200 */
.L_x_4022:
[----:B------:R-:W-:Y:S01]  /*9320*/  LOP3.LUT R5, R0, 0x80, R5, 0xf8, !PT ;  /* 0x0000008000057812 */ /* 0x000fe200078ef805 */
[----:B------:R-:W-:-:S04]  /*9330*/  IMAD.MOV.U32 R19, RZ, RZ, R26 ;  /* 0x000000ffff137224 */ /* 0x000fc800078e001a */
[----:B------:R0:W-:Y:S01]  /*9340*/  STG.E.U8 desc[UR36][R8.64], R5 ;  /* 0x0000000508007986 */ /* 0x0001e2000c101124 */
[----:B------:R-:W-:Y:S05]  /*9350*/  BRA `(.L_x_4005) ;  /* 0x0000000800287947 */ /* 0x000fea0003800000 */
.L_x_4021:
        /* <DEDUP_REMOVED lines=15> */
.L_x_4025:
[----:B------:R-:W-:Y:S05]  /*9450*/  BSYNC.RECONVERGENT B0 ;  /* 0x0000000000007941 */ /* 0x000fea0003800200 */
.L_x_4024:
[----:B------:R-:W-:Y:S01]  /*9460*/  LOP3.LUT R5, R0, 0x80, R5, 0xf8, !PT ;  /* 0x0000008000057812 */ /* 0x000fe200078ef805 */
[----:B------:R-:W-:-:S04]  /*9470*/  IMAD.MOV.U32 R19, RZ, RZ, R26 ;  /* 0x000000ffff137224 */ /* 0x000fc800078e001a */
[----:B------:R0:W-:Y:S01]  /*9480*/  STG.E.U8 desc[UR36][R8.64], R5 ;  /* 0x0000000508007986 */ /* 0x0001e2000c101124 */
[----:B------:R-:W-:Y:S05]  /*9490*/  BRA `(.L_x_4005) ;  /* 0x0000000400d87947 */ /* 0x000fea0003800000 */
.L_x_4020:
[----:B------:R-:W-:Y:S02]  /*94a0*/  HADD2.F32 R0, -RZ, R0.H0_H0 ;  /* 0x20000000ff007230 */ /* 0x000fe40000004100 */
[----:B------:R-:W-:-:S03]  /*94b0*/  IMAD.MOV.U32 R19, RZ, RZ, R26 ;  /* 0x000000ffff137224 */ /* 0x000fc600078e001a */
[----:B------:R-:W-:-:S05]  /*94c0*/  F2FP.BF16.F32.PACK_AB R0, RZ, R0 ;  /* 0x00000000ff00723e */ /* 0x000fca00000010ff */
[----:B------:R0:W-:Y:S01]  /*94d0*/  STG.E.U16 desc[UR36][R8.64], R0 ;  /* 0x0000000008007986 */ /* 0x0001e2000c101524 */
[----:B------:R-:W-:Y:S05]  /*94e0*/  BRA `(.L_x_4005) ;  /* 0x0000000400c47947 */ /* 0x000fea0003800000 */
.L_x_4017:
        /* <DEDUP_REMOVED lines=13> */
.L_x_4028:
        /* <DEDUP_REMOVED lines=13> */
.L_x_4031:
[----:B------:R-:W-:-:S04]  /*9690*/  SHF.R.U32.HI R0, RZ, 0x14, R3 ;  /* 0x00000014ff007819 */ /* 0x000fc80000011603 */
[----:B------:R-:W-:-:S04]  /*96a0*/  LOP3.LUT R0, R0, 0x1, RZ, 0xc0, !PT ;  /* 0x0000000100007812 */ /* 0x000fc800078ec0ff */
[----:B------:R-:W-:-:S04]  /*96b0*/  IADD3 R0, PT, PT, R3, 0x487ffff, R0 ;  /* 0x0487ffff03007810 */ /* 0x000fc80007ffe000 */
[----:B------:R-:W-:-:S04]  /*96c0*/  SHF.R.U32.HI R0, RZ, 0x14, R0 ;  /* 0x00000014ff007819 */ /* 0x000fc80000011600 */
[----:B------:R-:W-:-:S07]  /*96d0*/  LOP3.LUT R0, R0, 0xff, RZ, 0xc0, !PT ;  /* 0x000000ff00007812 */ /* 0x000fce00078ec0ff */
.L_x_4032:
[----:B------:R-:W-:-:S04]  /*96e0*/  SHF.R.U32.HI R3, RZ, 0x18, R3 ;  /* 0x00000018ff037819 */ /* 0x000fc80000011603 */
[----:B------:R-:W-:-:S04]  /*96f0*/  LOP3.LUT R0, R0, 0x80, R3, 0xf8, !PT ;  /* 0x0000008000007812 */ /* 0x000fc800078ef803 */
[----:B------:R-:W-:-:S07]  /*9700*/  PRMT R4, R0, 0x7610, R4 ;  /* 0x0000761000047816 */ /* 0x000fce0000000004 */
.L_x_4030:
[----:B------:R-:W-:Y:S05]  /*9710*/  BSYNC.RECONVERGENT B0 ;  /* 0x0000000000007941 */ /* 0x000fea0003800200 */
.L_x_4029:
[----:B------:R0:W-:Y:S01]  /*9720*/  STG.E.U8 desc[UR36][R8.64], R4 ;  /* 0x0000000408007986 */ /* 0x0001e2000c101124 */
[----:B------:R-:W-:Y:S01]  /*9730*/  IMAD.MOV.U32 R19, RZ, RZ, R26 ;  /* 0x000000ffff137224 */ /* 0x000fe200078e001a */
[----:B------:R-:W-:Y:S06]  /*9740*/  BRA `(.L_x_4005) ;  /* 0x00000004002c7947 */ /* 0x000fec0003800000 */
.L_x_4027:
        /* <DEDUP_REMOVED lines=13> */
.L_x_4035:
[----:B------:R-:W-:-:S04]  /*9820*/  SHF.R.U32.HI R0, RZ, 0x15, R3 ;  /* 0x00000015ff007819 */ /* 0x000fc80000011603 */
[----:B------:R-:W-:-:S04]  /*9830*/  LOP3.LUT R0, R0, 0x1, RZ, 0xc0, !PT ;  /* 0x0000000100007812 */ /* 0x000fc800078ec0ff */
[----:B------:R-:W-:-:S04]  /*9840*/  IADD3 R0, PT, PT, R3, 0x88fffff, R0 ;  /* 0x088fffff03007810 */ /* 0x000fc80007ffe000 */
[----:B------:R-:W-:-:S04]  /*9850*/  SHF.R.U32.HI R0, RZ, 0x15, R0 ;  /* 0x00000015ff007819 */ /* 0x000fc80000011600 */
[----:B------:R-:W-:-:S07]  /*9860*/  LOP3.LUT R0, R0, 0xff, RZ, 0xc0, !PT ;  /* 0x000000ff00007812 */ /* 0x000fce00078ec0ff */
.L_x_4036:
[----:B------:R-:W-:-:S04]  /*9870*/  SHF.R.U32.HI R3, RZ, 0x18, R3 ;  /* 0x00000018ff037819 */ /* 0x000fc80000011603 */
[----:B------:R-:W-:-:S04]  /*9880*/  LOP3.LUT R0, R0, 0x80, R3, 0xf8, !PT ;  /* 0x0000008000007812 */ /* 0x000fc800078ef803 */
[----:B------:R-:W-:-:S07]  /*9890*/  PRMT R4, R0, 0x7610, R4 ;  /* 0x0000761000047816 */ /* 0x000fce0000000004 */
.L_x_4034:
[----:B------:R-:W-:Y:S05]  /*98a0*/  BSYNC.RECONVERGENT B0 ;  /* 0x0000000000007941 */ /* 0x000fea0003800200 */
.L_x_4033:
[----:B------:R0:W-:Y:S01]  /*98b0*/  STG.E.U8 desc[UR36][R8.64], R4 ;  /* 0x0000000408007986 */ /* 0x0001e2000c101124 */
[----:B------:R-:W-:Y:S01]  /*98c0*/  IMAD.MOV.U32 R19, RZ, RZ, R26 ;  /* 0x000000ffff137224 */ /* 0x000fe200078e001a */
[----:B------:R-:W-:Y:S06]  /*98d0*/  BRA `(.L_x_4005) ;  /* 0x0000000000c87947 */ /* 0x000fec0003800000 */
.L_x_4026:
[----:B------:R-:W-:-:S13]  /*98e0*/  ISETP.NE.AND P0, PT, R3, 0x1c, PT ;  /* 0x0000001c0300780c */ /* 0x000fda0003f05270 */
[----:B------:R-:W-:Y:S05]  /*98f0*/  @!P0 BRA `(.L_x_4037) ;  /* 0x0000000000b08947 */ /* 0x000fea0003800000 */
[----:B------:R-:W-:-:S13]  /*9900*/  ISETP.NE.AND P0, PT, R3, 0x1d, PT ;  /* 0x0000001d0300780c */ /* 0x000fda0003f05270 */
[----:B------:R-:W-:Y:S05]  /*9910*/  @!P0 BRA `(.L_x_4038) ;  /* 0x0000000000948947 */ /* 0x000fea0003800000 */
[----:B------:R-:W-:-:S13]  /*9920*/  ISETP.NE.AND P0, PT, R3, 0x2c, PT ;  /* 0x0000002c0300780c */ /* 0x000fda0003f05270 */
[----:B------:R-:W-:Y:S05]  /*9930*/  @!P0 BRA `(.L_x_4039) ;  /* 0x0000000000488947 */ /* 0x000fea0003800000 */
.L_x_4010:
        /* <DEDUP_REMOVED lines=16> */
.L_x_4040:
[----:B------:R-:W-:Y:S01]  /*9a40*/  IMAD.MOV.U32 R19, RZ, RZ, R26 ;  /* 0x000000ffff137224 */ /* 0x000fe200078e001a */
[----:B------:R-:W-:Y:S06]  /*9a50*/  BRA `(.L_x_4005) ;  /* 0x0000000000687947 */ /* 0x000fec0003800000 */
.L_x_4039:
        /* <DEDUP_REMOVED lines=17> */
.L_x_4038:
[----:B------:R-:W-:Y:S02]  /*9b70*/  HADD2.F32 R4, -RZ, R0.H0_H0 ;  /* 0x20000000ff047230 */ /* 0x000fe40000004100 */
[----:B------:R-:W-:-:S04]  /*9b80*/  IMAD.MOV.U32 R19, RZ, RZ, R26 ;  /* 0x000000ffff137224 */ /* 0x000fc800078e001a */
[----:B------:R-:W0:Y:S02]  /*9b90*/  F2I.U64.TRUNC R4, R4 ;  /* 0x0000000400047311 */ /* 0x000e24000020d800 */
[----:B0-----:R0:W-:Y:S01]  /*9ba0*/  STG.E.64 desc[UR36][R8.64], R4 ;  /* 0x0000000408007986 */ /* 0x0011e2000c101b24 */
[----:B------:R-:W-:Y:S05]  /*9bb0*/  BRA `(.L_x_4005) ;  /* 0x0000000000107947 */ /* 0x000fea0003800000 */
.L_x_4037:
[----:B------:R-:W-:Y:S02]  /*9bc0*/  HADD2.F32 R0, -RZ, R0.H0_H0 ;  /* 0x20000000ff007230 */ /* 0x000fe40000004100 */
[----:B------:R-:W-:Y:S02]  /*9bd0*/  IMAD.MOV.U32 R19, RZ, RZ, R26 ;  /* 0x000000ffff137224 */ /* 0x000fe400078e001a */
[----:B------:R-:W0:Y:S02]  /*9be0*/  F2I.FTZ.U32.TRUNC.NTZ R3, R0 ;  /* 0x0000000000037305 */ /* 0x000e24000021f000 */
[----:B0-----:R0:W-:Y:S03]  /*9bf0*/  STG.E desc[UR36][R8.64], R3 ;  /* 0x0000000308007986 */ /* 0x0011e6000c101924 */
.L_x_4005:
[----:B------:R-:W-:Y:S05]  /*9c00*/  BSYNC.RECONVERGENT B6 ;  /* 0x0000000000067941 */ /* 0x000fea0003800200 */
.L_x_4004:
[----:B------:R-:W-:Y:S01]  /*9c10*/  ISETP.GE.AND P0, PT, R19, R28, PT ;  /* 0x0000001c1300720c */ /* 0x000fe20003f06270 */
[----:B------:R-:W-:-:S12]  /*9c20*/  BSSY.RECONVERGENT B6, `(.L_x_4041) ;  /* 0x00001f0000067945 */ /* 0x000fd80003800200 */
[----:B------:R-:W-:Y:S05]  /*9c30*/  @P0 BRA `(.L_x_4042) ;  /* 0x0000001c00b80947 */ /* 0x000fea0003800000 */
[----:B------:R-:W5:Y:S01]  /*9c40*/  LDCU UR4, c[0x0][0x3b4] ;  /* 0x00007680ff0477ac */ /* 0x000f620008000800 */
[----:B0123--:R-:W0:Y:S01]  /*9c50*/  LDC.64 R8, c[0x0][0x388] ;  /* 0x0000e200ff087b82 */ /* 0x00fe220000000a00 */
[----:B------:R-:W-:Y:S01]  /*9c60*/  IMAD R0, R2, 0x200, R19 ;  /* 0x0000020002007824 */ /* 0x000fe200078e0213 */
[----:B----4-:R-:W-:-:S03]  /*9c70*/  PRMT R4, R27, 0x9910, RZ ;  /* 0x000099101b047816 */ /* 0x010fc600000000ff */
        /* <DEDUP_REMOVED lines=18> */
.L_x_4046:
[----:B------:R-:W-:-:S06]  /*9da0*/  HADD2.F32 R5, -RZ, R18.H0_H0 ;  /* 0x20000012ff057230 */ /* 0x000fcc0000004100 */
[----:B------:R-:W0:Y:S02]  /*9db0*/  F2I.S64.TRUNC R4, R5 ;  /* 0x0000000500047311 */ /* 0x000e24000020d900 */
[----:B0-----:R0:W-:Y:S01]  /*9dc0*/  STG.E.U8 desc[UR36][R8.64], R4 ;  /* 0x0000000408007986 */ /* 0x0011e2000c101124 */
[----:B------:R-:W-:Y:S05]  /*9dd0*/  BRA `(.L_x_4048) ;  /* 0x0000000c006c7947 */ /* 0x000fea0003800000 */
.L_x_4045:
        /* <DEDUP_REMOVED lines=10> */
.L_x_4050:
[----:B------:R-:W-:-:S04]  /*9e80*/  HADD2.F32 R18, -RZ, R18.H0_H0 ;  /* 0x20000012ff127230 */ /* 0x000fc80000004100 */
[----:B------:R-:W0:Y:S02]  /*9e90*/  F2I.FTZ.TRUNC.NTZ R3, R18 ;  /* 0x0000001200037305 */ /* 0x000e24000021f100 */
[----:B0-----:R0:W-:Y:S01]  /*9ea0*/  STG.E desc[UR36][R8.64], R3 ;  /* 0x0000000308007986 */ /* 0x0011e2000c101924 */
[----:B------:R-:W-:Y:S05]  /*9eb0*/  BRA `(.L_x_4048) ;  /* 0x0000000c00347947 */ /* 0x000fea0003800000 */
.L_x_4049:
[----:B------:R-:W-:-:S04]  /*9ec0*/  HADD2.F32 R18, -RZ, R18.H0_H0 ;  /* 0x20000012ff127230 */ /* 0x000fc80000004100 */
[----:B------:R-:W0:Y:S02]  /*9ed0*/  F2I.FTZ.TRUNC.NTZ R3, R18 ;  /* 0x0000001200037305 */ /* 0x000e24000021f100 */
[----:B0-----:R0:W-:Y:S01]  /*9ee0*/  STG.E.U16 desc[UR36][R8.64], R3 ;  /* 0x0000000308007986 */ /* 0x0011e2000c101524 */
[----:B------:R-:W-:Y:S05]  /*9ef0*/  BRA `(.L_x_4048) ;  /* 0x0000000c00247947 */ /* 0x000fea0003800000 */
.L_x_4044:
        /* <DEDUP_REMOVED lines=9> */
.L_x_4052:
[----:B------:R0:W-:Y:S01]  /*9f90*/  STG.E.U16 desc[UR36][R8.64], R18 ;  /* 0x0000001208007986 */ /* 0x0001e2000c101524 */
[----:B------:R-:W-:Y:S05]  /*9fa0*/  BRA `(.L_x_4048) ;  /* 0x0000000800f87947 */ /* 0x000fea0003800000 */
.L_x_4051:
        /* <DEDUP_REMOVED lines=10> */
.L_x_4054:
[----:B------:R-:W-:-:S05]  /*a050*/  HADD2.F32 R0, -RZ, R18.H0_H0 ;  /* 0x20000012ff007230 */ /* 0x000fca0000004100 */
[----:B------:R-:W-:-:S04]  /*a060*/  F2FP.F16.F32.PACK_AB R0, RZ, R0 ;  /* 0x00000000ff00723e */ /* 0x000fc800000000ff */
[----:B------:R-:W-:-:S05]  /*a070*/  PRMT R0, R0, 0x5410, RZ ;  /* 0x0000541000007816 */ /* 0x000fca00000000ff */
[----:B------:R2:W-:Y:S01]  /*a080*/  STG.E desc[UR36][R8.64], R0 ;  /* 0x0000000008007986 */ /* 0x0005e2000c101924 */
[----:B------:R-:W-:Y:S05]  /*a090*/  BRA `(.L_x_4048) ;  /* 0x0000000800bc7947 */ /* 0x000fea0003800000 */
.L_x_4053:
[----:B------:R-:W-:-:S05]  /*a0a0*/  HADD2.F32 R4, -RZ, R18.H0_H0 ;  /* 0x20000012ff047230 */ /* 0x000fca0000004100 */
[----:B------:R-:W-:-:S06]  /*a0b0*/  FMUL.FTZ R4, R4, 1 ;  /* 0x3f80000004047820 */ /* 0x000fcc0000410000 */
[----:B------:R-:W0:Y:S02]  /*a0c0*/  F2F.F64.F32 R4, R4 ;  /* 0x0000000400047310 */ /* 0x000e240000201800 */
[----:B0-----:R4:W-:Y:S01]  /*a0d0*/  STG.E.64 desc[UR36][R8.64], R4 ;  /* 0x0000000408007986 */ /* 0x0019e2000c101b24 */
[----:B------:R-:W-:Y:S05]  /*a0e0*/  BRA `(.L_x_4048) ;  /* 0x0000000800a87947 */ /* 0x000fea0003800000 */
.L_x_4043:
        /* <DEDUP_REMOVED lines=14> */
.L_x_4058:
        /* <DEDUP_REMOVED lines=17> */
.L_x_4061:
[----:B------:R-:W-:-:S04]  /*a2e0*/  SHF.R.U32.HI R3, RZ, 0x18, R5 ;  /* 0x00000018ff037819 */ /* 0x000fc80000011605 */
[----:B------:R-:W-:-:S04]  /*a2f0*/  LOP3.LUT R0, R0, 0x80, R3, 0xf8, !PT ;  /* 0x0000008000007812 */ /* 0x000fc800078ef803 */
[----:B------:R-:W-:-:S07]  /*a300*/  PRMT R4, R0, 0x7610, R4 ;  /* 0x0000761000047816 */ /* 0x000fce0000000004 */
.L_x_4060:
[----:B------:R-:W-:Y:S05]  /*a310*/  BSYNC.RECONVERGENT B0 ;  /* 0x0000000000007941 */ /* 0x000fea0003800200 */
.L_x_4059:
[----:B------:R0:W-:Y:S01]  /*a320*/  STG.E.U8 desc[UR36][R8.64], R4 ;  /* 0x0000000408007986 */ /* 0x0001e2000c101124 */
[----:B------:R-:W-:Y:S05]  /*a330*/  BRA `(.L_x_4048) ;  /* 0x0000000800147947 */ /* 0x000fea0003800000 */
.L_x_4057:
        /* <DEDUP_REMOVED lines=17> */
.L_x_4064:
[----:B------:R-:W-:-:S04]  /*a450*/  SHF.R.U32.HI R3, RZ, 0x18, R5 ;  /* 0x00000018ff037819 */ /* 0x000fc80000011605 */
[----:B------:R-:W-:-:S04]  /*a460*/  LOP3.LUT R0, R0, 0x80, R3, 0xf8, !PT ;  /* 0x0000008000007812 */ /* 0x000fc800078ef803 */
[----:B------:R-:W-:-:S07]  /*a470*/  PRMT R4, R0, 0x7610, R4 ;  /* 0x0000761000047816 */ /* 0x000fce0000000004 */
.L_x_4063:
[----:B------:R-:W-:Y:S05]  /*a480*/  BSYNC.RECONVERGENT B0 ;  /* 0x0000000000007941 */ /* 0x000fea0003800200 */
.L_x_4062:
[----:B------:R0:W-:Y:S01]  /*a490*/  STG.E.U8 desc[UR36][R8.64], R4 ;  /* 0x0000000408007986 */ /* 0x0001e2000c101124 */
[----:B------:R-:W-:Y:S05]  /*a4a0*/  BRA `(.L_x_4048) ;  /* 0x0000000400b87947 */ /* 0x000fea0003800000 */
.L_x_4056:
        /* <DEDUP_REMOVED lines=22> */
.L_x_4066:
[----:B------:R-:W-:-:S06]  /*a610*/  HADD2.F32 R4, -RZ, R18.H0_H0 ;  /* 0x20000012ff047230 */ /* 0x000fcc0000004100 */
[----:B------:R-:W0:Y:S02]  /*a620*/  F2I.U64.TRUNC R4, R4 ;  /* 0x0000000400047311 */ /* 0x000e24000020d800 */
[----:B0-----:R0:W-:Y:S01]  /*a630*/  STG.E.64 desc[UR36][R8.64], R4 ;  /* 0x0000000408007986 */ /* 0x0011e2000c101b24 */
[----:B------:R-:W-:Y:S05]  /*a640*/  BRA `(.L_x_4048) ;  /* 0x0000000400507947 */ /* 0x000fea0003800000 */
.L_x_4065:
[----:B------:R-:W-:-:S04]  /*a650*/  HADD2.F32 R18, -RZ, R18.H0_H0 ;  /* 0x20000012ff127230 */ /* 0x000fc80000004100 */
[----:B------:R-:W0:Y:S02]  /*a660*/  F2I.FTZ.U32.TRUNC.NTZ R3, R18 ;  /* 0x0000001200037305 */ /* 0x000e24000021f000 */
[----:B0-----:R0:W-:Y:S01]  /*a670*/  STG.E desc[UR36][R8.64], R3 ;  /* 0x0000000308007986 */ /* 0x0011e2000c101924 */
[----:B------:R-:W-:Y:S05]  /*a680*/  BRA `(.L_x_4048) ;  /* 0x0000000400407947 */ /* 0x000fea0003800000 */
.L_x_4055:
        /* <DEDUP_REMOVED lines=11> */
.L_x_4068:
[----:B------:R-:W-:Y:S01]  /*a740*/  HADD2.F32 R18, -RZ, R18.H0_H0 ;  /* 0x20000012ff127230 */ /* 0x000fe20000004100 */
[----:B------:R-:W-:-:S04]  /*a750*/  CS2R R6, SRZ ;  /* 0x0000000000067805 */ /* 0x000fc8000001ff00 */
[----:B------:R-:W-:-:S06]  /*a760*/  FMUL.FTZ R4, R18, 1 ;  /* 0x3f80000012047820 */ /* 0x000fcc0000410000 */
[----:B------:R-:W0:Y:S02]  /*a770*/  F2F.F64.F32 R4, R4 ;  /* 0x0000000400047310 */ /* 0x000e240000201800 */
[----:B0-----:R0:W-:Y:S01]  /*a780*/  STG.E.128 desc[UR36][R8.64], R4 ;  /* 0x0000000408007986 */ /* 0x0011e2000c101d24 */
[----:B------:R-:W-:Y:S05]  /*a790*/  BRA `(.L_x_4048) ;  /* 0x0000000000fc7947 */ /* 0x000fea0003800000 */
.L_x_4067:
[----:B------:R-:W-:-:S13]  /*a7a0*/  ISETP.NE.AND P0, PT, R0, 0xf, PT ;  /* 0x0000000f0000780c */ /* 0x000fda0003f05270 */
[----:B------:R-:W-:Y:S05]  /*a7b0*/  @!P0 BRA `(.L_x_4069) ;  /* 0x0000000000e88947 */ /* 0x000fea0003800000 */
[----:B------:R-:W-:-:S13]  /*a7c0*/  ISETP.NE.AND P0, PT, R0, 0x17, PT ;  /* 0x000000170000780c */ /* 0x000fda0003f05270 */
[----:B------:R-:W-:Y:S05]  /*a7d0*/  @!P0 BRA `(.L_x_4070) ;  /* 0x0000000000908947 */ /* 0x000fea0003800000 */
[----:B------:R-:W-:-:S13]  /*a7e0*/  ISETP.NE.AND P0, PT, R0, 0x18, PT ;  /* 0x000000180000780c */ /* 0x000fda0003f05270 */
[----:B------:R-:W-:Y:S05]  /*a7f0*/  @!P0 BRA `(.L_x_4071) ;  /* 0x0000000000448947 */ /* 0x000fea0003800000 */
.L_x_4047:
        /* <DEDUP_REMOVED lines=16> */
.L_x_4072:
[----:B------:R-:W-:Y:S05]  /*a900*/  BRA `(.L_x_4048) ;  /* 0x0000000000a07947 */ /* 0x000fea0003800000 */
.L_x_4071:
        /* <DEDUP_REMOVED lines=13> */
.L_x_4074:
[----:B------:R-:W-:Y:S05]  /*a9e0*/  BSYNC.RECONVERGENT B0 ;  /* 0x0000000000007941 */ /* 0x000fea0003800200 */
.L_x_4073:
[----:B------:R-:W-:-:S05]  /*a9f0*/  LOP3.LUT R3, R0, 0x80, R3, 0xf8, !PT ;  /* 0x0000008000037812 */ /* 0x000fca00078ef803 */
[----:B------:R0:W-:Y:S01]  /*aa00*/  STG.E.U8 desc[UR36][R8.64], R3 ;  /* 0x0000000308007986 */ /* 0x0001e2000c101124 */
[----:B------:R-:W-:Y:S05]  /*aa10*/  BRA `(.L_x_4048) ;  /* 0x00000000005c7947 */ /* 0x000fea0003800000 */
.L_x_4070:
        /* <DEDUP_REMOVED lines=12> */
.L_x_4076:
[----:B------:R-:W-:Y:S01]  /*aae0*/  IMAD.MOV.U32 R0, RZ, RZ, 0x7f ;  /* 0x0000007fff007424 */ /* 0x000fe200078e00ff */
[----:B------:R-:W-:-:S04]  /*aaf0*/  ISETP.GT.U32.AND P0, PT, R4, 0x7f800000, PT ;  /* 0x7f8000000400780c */ /* 0x000fc80003f04070 */
[----:B------:R-:W-:-:S09]  /*ab00*/  SEL R0, R0, 0x7c, P0 ;  /* 0x0000007c00007807 */ /* 0x000fd20000000000 */
.L_x_4077:
[----:B------:R-:W-:Y:S05]  /*ab10*/  BSYNC.RECONVERGENT B0 ;  /* 0x0000000000007941 */ /* 0x000fea0003800200 */
.L_x_4075:
[----:B------:R-:W-:-:S04]  /*ab20*/  SHF.R.U32.HI R3, RZ, 0x18, R3 ;  /* 0x00000018ff037819 */ /* 0x000fc80000011603 */
[----:B------:R-:W-:-:S05]  /*ab30*/  LOP3.LUT R3, R0, 0x80, R3, 0xf8, !PT ;  /* 0x0000008000037812 */ /* 0x000fca00078ef803 */
[----:B------:R0:W-:Y:S01]  /*ab40*/  STG.E.U8 desc[UR36][R8.64], R3 ;  /* 0x0000000308007986 */ /* 0x0001e2000c101124 */
[----:B------:R-:W-:Y:S05]  /*ab50*/  BRA `(.L_x_4048) ;  /* 0x00000000000c7947 */ /* 0x000fea0003800000 */
.L_x_4069:
[----:B------:R-:W-:-:S05]  /*ab60*/  HADD2.F32 R0, -RZ, R18.H0_H0 ;  /* 0x20000012ff007230 */ /* 0x000fca0000004100 */
[----:B------:R-:W-:-:S05]  /*ab70*/  F2FP.BF16.F32.PACK_AB R0, RZ, R0 ;  /* 0x00000000ff00723e */ /* 0x000fca00000010ff */
[----:B------:R0:W-:Y:S02]  /*ab80*/  STG.E.U16 desc[UR36][R8.64], R0 ;  /* 0x0000000008007986 */ /* 0x0001e4000c101524 */
.L_x_4048:
        /* <DEDUP_REMOVED lines=25> */
.L_x_4081:
[----:B------:R-:W-:-:S06]  /*ad20*/  HADD2.F32 R5, -RZ, R17.H0_H0 ;  /* 0x20000011ff057230 */ /* 0x000fcc0000004100 */
[----:B------:R-:W0:Y:S02]  /*ad30*/  F2I.S64.TRUNC R4, R5 ;  /* 0x0000000500047311 */ /* 0x000e24000020d900 */
[----:B0-----:R4:W-:Y:S01]  /*ad40*/  STG.E.U8 desc[UR36][R8.64], R4 ;  /* 0x0000000408007986 */ /* 0x0019e2000c101124 */
[----:B------:R-:W-:Y:S05]  /*ad50*/  BRA `(.L_x_4083) ;  /* 0x0000000c006c7947 */ /* 0x000fea0003800000 */
.L_x_4080:
        /* <DEDUP_REMOVED lines=10> */
.L_x_4085:
[----:B------:R-:W-:-:S06]  /*ae00*/  HADD2.F32 R17, -RZ, R17.H0_H0 ;  /* 0x20000011ff117230 */ /* 0x000fcc0000004100 */
[----:B------:R-:W0:Y:S02]  /*ae10*/  F2I.FTZ.TRUNC.NTZ R17, R17 ;  /* 0x0000001100117305 */ /* 0x000e24000021f100 */
[----:B0-----:R2:W-:Y:S01]  /*ae20*/  STG.E desc[UR36][R8.64], R17 ;  /* 0x0000001108007986 */ /* 0x0015e2000c101924 */
[----:B------:R-:W-:Y:S05]  /*ae30*/  BRA `(.L_x_4083) ;  /* 0x0000000c00347947 */ /* 0x000fea0003800000 */
.L_x_4084:
[----:B------:R-:W-:-:S06]  /*ae40*/  HADD2.F32 R17, -RZ, R17.H0_H0 ;  /* 0x20000011ff117230 */ /* 0x000fcc0000004100 */
[----:B------:R-:W0:Y:S02]  /*ae50*/  F2I.FTZ.TRUNC.NTZ R17, R17 ;  /* 0x0000001100117305 */ /* 0x000e24000021f100 */
[----:B0-----:R0:W-:Y:S01]  /*ae60*/  STG.E.U16 desc[UR36][R8.64], R17 ;  /* 0x0000001108007986 */ /* 0x0011e2000c101524 */
[----:B------:R-:W-:Y:S05]  /*ae70*/  BRA `(.L_x_4083) ;  /* 0x0000000c00247947 */ /* 0x000fea0003800000 */
.L_x_4079:
        /* <DEDUP_REMOVED lines=9> */
.L_x_4087:
[----:B------:R0:W-:Y:S01]  /*af10*/  STG.E.U16 desc[UR36][R8.64], R17 ;  /* 0x0000001108007986 */ /* 0x0001e2000c101524 */
[----:B------:R-:W-:Y:S05]  /*af20*/  BRA `(.L_x_4083) ;  /* 0x0000000800f87947 */ /* 0x000fea0003800000 */
.L_x_4086:
        /* <DEDUP_REMOVED lines=10> */
.L_x_4089:
[----:B------:R-:W-:-:S05]  /*afd0*/  HADD2.F32 R0, -RZ, R17.H0_H0 ;  /* 0x20000011ff007230 */ /* 0x000fca0000004100 */
[----:B------:R-:W-:-:S04]  /*afe0*/  F2FP.F16.F32.PACK_AB R0, RZ, R0 ;  /* 0x00000000ff00723e */ /* 0x000fc800000000ff */
[----:B------:R-:W-:-:S05]  /*aff0*/  PRMT R0, R0, 0x5410, RZ ;  /* 0x0000541000007816 */ /* 0x000fca00000000ff */
[----:B------:R0:W-:Y:S01]  /*b000*/  STG.E desc[UR36][R8.64], R0 ;  /* 0x0000000008007986 */ /* 0x0001e2000c101924 */
[----:B------:R-:W-:Y:S05]  /*b010*/  BRA `(.L_x_4083) ;  /* 0x0000000800bc7947 */ /* 0x000fea0003800000 */
.L_x_4088:
[----:B------:R-:W-:-:S05]  /*b020*/  HADD2.F32 R4, -RZ, R17.H0_H0 ;  /* 0x20000011ff047230 */ /* 0x000fca0000004100 */
[----:B------:R-:W-:-:S06]  /*b030*/  FMUL.FTZ R4, R4, 1 ;  /* 0x3f80000004047820 */ /* 0x000fcc0000410000 */
[----:B------:R-:W0:Y:S02]  /*b040*/  F2F.F64.F32 R4, R4 ;  /* 0x0000000400047310 */ /* 0x000e240000201800 */
[----:B0-----:R0:W-:Y:S01]  /*b050*/  STG.E.64 desc[UR36][R8.64], R4 ;  /* 0x0000000408007986 */ /* 0x0011e2000c101b24 */
[----:B------:R-:W-:Y:S05]  /*b060*/  BRA `(.L_x_4083) ;  /* 0x0000000800a87947 */ /* 0x000fea0003800000 */
.L_x_4078:
        /* <DEDUP_REMOVED lines=14> */
.L_x_4093:
        /* <DEDUP_REMOVED lines=17> */
.L_x_4096:
[----:B------:R-:W-:-:S04]  /*b260*/  SHF.R.U32.HI R3, RZ, 0x18, R17 ;  /* 0x00000018ff037819 */ /* 0x000fc80000011611 */
[----:B------:R-:W-:-:S04]  /*b270*/  LOP3.LUT R0, R0, 0x80, R3, 0xf8, !PT ;  /* 0x0000008000007812 */ /* 0x000fc800078ef803 */
[----:B------:R-:W-:-:S07]  /*b280*/  PRMT R4, R0, 0x7610, R4 ;  /* 0x0000761000047816 */ /* 0x000fce0000000004 */
.L_x_4095:
[----:B------:R-:W-:Y:S05]  /*b290*/  BSYNC.RECONVERGENT B0 ;  /* 0x0000000000007941 */ /* 0x000fea0003800200 */
.L_x_4094:
[----:B------:R0:W-:Y:S01]  /*b2a0*/  STG.E.U8 desc[UR36][R8.64], R4 ;  /* 0x0000000408007986 */ /* 0x0001e2000c101124 */
[----:B------:R-:W-:Y:S05]  /*b2b0*/  BRA `(.L_x_4083) ;  /* 0x0000000800147947 */ /* 0x000fea0003800000 */
.L_x_4092:
        /* <DEDUP_REMOVED lines=17> */
.L_x_4099:
[----:B------:R-:W-:-:S04]  /*b3d0*/  SHF.R.U32.HI R3, RZ, 0x18, R17 ;  /* 0x00000018ff037819 */ /* 0x000fc80000011611 */
[----:B------:R-:W-:-:S04]  /*b3e0*/  LOP3.LUT R0, R0, 0x80, R3, 0xf8, !PT ;  /* 0x0000008000007812 */ /* 0x000fc800078ef803 */
[----:B------:R-:W-:-:S07]  /*b3f0*/  PRMT R4, R0, 0x7610, R4 ;  /* 0x0000761000047816 */ /* 0x000fce0000000004 */
.L_x_4098:
[----:B------:R-:W-:Y:S05]  /*b400*/  BSYNC.RECONVERGENT B0 ;  /* 0x0000000000007941 */ /* 0x000fea0003800200 */
.L_x_4097:
[----:B------:R0:W-:Y:S01]  /*b410*/  STG.E.U8 desc[UR36][R8.64], R4 ;  /* 0x0000000408007986 */ /* 0x0001e2000c101124 */
[----:B------:R-:W-:Y:S05]  /*b420*/  BRA `(.L_x_4083) ;  /* 0x0000000400b87947 */ /* 0x000fea0003800000 */
.L_x_4091:
        /* <DEDUP_REMOVED lines=22> */
.L_x_4101:
[----:B------:R-:W-:-:S06]  /*b590*/  HADD2.F32 R4, -RZ, R17.H0_H0 ;  /* 0x20000011ff047230 */ /* 0x000fcc0000004100 */
[----:B------:R-:W0:Y:S02]  /*b5a0*/  F2I.U64.TRUNC R4, R4 ;  /* 0x0000000400047311 */ /* 0x000e24000020d800 */
[----:B0-----:R0:W-:Y:S01]  /*b5b0*/  STG.E.64 desc[UR36][R8.64], R4 ;  /* 0x0000000408007986 */ /* 0x0011e2000c101b24 */
[----:B------:R-:W-:Y:S05]  /*b5c0*/  BRA `(.L_x_4083) ;  /* 0x0000000400507947 */ /* 0x000fea0003800000 */
.L_x_4100:
[----:B------:R-:W-:-:S06]  /*b5d0*/  HADD2.F32 R17, -RZ, R17.H0_H0 ;  /* 0x20000011ff117230 */ /* 0x000fcc0000004100 */
[----:B------:R-:W0:Y:S02]  /*b5e0*/  F2I.FTZ.U32.TRUNC.NTZ R17, R17 ;  /* 0x0000001100117305 */ /* 0x000e24000021f000 */
[----:B0-----:R0:W-:Y:S01]  /*b5f0*/  STG.E desc[UR36][R8.64], R17 ;  /* 0x0000001108007986 */ /* 0x0011e2000c101924 */
[----:B------:R-:W-:Y:S05]  /*b600*/  BRA `(.L_x_4083) ;  /* 0x0000000400407947 */ /* 0x000fea0003800000 */
.L_x_4090:
        /* <DEDUP_REMOVED lines=11> */
.L_x_4103:
[----:B------:R-:W-:Y:S01]  /*b6c0*/  HADD2.F32 R17, -RZ, R17.H0_H0 ;  /* 0x20000011ff117230 */ /* 0x000fe20000004100 */
[----:B------:R-:W-:-:S04]  /*b6d0*/  CS2R R6, SRZ ;  /* 0x0000000000067805 */ /* 0x000fc8000001ff00 */
[----:B------:R-:W-:-:S06]  /*b6e0*/  FMUL.FTZ R4, R17, 1 ;  /* 0x3f80000011047820 */ /* 0x000fcc0000410000 */
[----:B------:R-:W0:Y:S02]  /*b6f0*/  F2F.F64.F32 R4, R4 ;  /* 0x0000000400047310 */ /* 0x000e240000201800 */
[----:B0-----:R0:W-:Y:S01]  /*b700*/  STG.E.128 desc[UR36][R8.64], R4 ;  /* 0x0000000408007986 */ /* 0x0011e2000c101d24 */
[----:B------:R-:W-:Y:S05]  /*b710*/  BRA `(.L_x_4083) ;  /* 0x0000000000fc7947 */ /* 0x000fea0003800000 */
.L_x_4102:
[----:B------:R-:W-:-:S13]  /*b720*/  ISETP.NE.AND P0, PT, R0, 0xf, PT ;  /* 0x0000000f0000780c */ /* 0x000fda0003f05270 */
[----:B------:R-:W-:Y:S05]  /*b730*/  @!P0 BRA `(.L_x_4104) ;  /* 0x0000000000e88947 */ /* 0x000fea0003800000 */
[----:B------:R-:W-:-:S13]  /*b740*/  ISETP.NE.AND P0, PT, R0, 0x17, PT ;  /* 0x000000170000780c */ /* 0x000fda0003f05270 */
[----:B------:R-:W-:Y:S05]  /*b750*/  @!P0 BRA `(.L_x_4105) ;  /* 0x0000000000908947 */ /* 0x000fea0003800000 */
[----:B------:R-:W-:-:S13]  /*b760*/  ISETP.NE.AND P0, PT, R0, 0x18, PT ;  /* 0x000000180000780c */ /* 0x000fda0003f05270 */
[----:B------:R-:W-:Y:S05]  /*b770*/  @!P0 BRA `(.L_x_4106) ;  /* 0x0000000000448947 */ /* 0x000fea0003800000 */
.L_x_4082:
        /* <DEDUP_REMOVED lines=16> */
.L_x_4107:
[----:B------:R-:W-:Y:S05]  /*b880*/  BRA `(.L_x_4083) ;  /* 0x0000000000a07947 */ /* 0x000fea0003800000 */
.L_x_4106:
        /* <DEDUP_REMOVED lines=13> */
.L_x_4109:
[----:B------:R-:W-:Y:S05]  /*b960*/  BSYNC.RECONVERGENT B0 ;  /* 0x0000000000007941 */ /* 0x000fea0003800200 */
.L_x_4108:
[----:B------:R-:W-:-:S05]  /*b970*/  LOP3.LUT R3, R0, 0x80, R3, 0xf8, !PT ;  /* 0x0000008000037812 */ /* 0x000fca00078ef803 */
[----:B------:R0:W-:Y:S01]  /*b980*/  STG.E.U8 desc[UR36][R8.64], R3 ;  /* 0x0000000308007986 */ /* 0x0001e2000c101124 */
[----:B------:R-:W-:Y:S05]  /*b990*/  BRA `(.L_x_4083) ;  /* 0x00000000005c7947 */ /* 0x000fea0003800000 */
.L_x_4105:
        /* <DEDUP_REMOVED lines=12> */
.L_x_4111:
[----:B------:R-:W-:Y:S01]  /*ba60*/  IMAD.MOV.U32 R0, RZ, RZ, 0x7f ;  /* 0x0000007fff007424 */ /* 0x000fe200078e00ff */
[----:B------:R-:W-:-:S04]  /*ba70*/  ISETP.GT.U32.AND P0, PT, R4, 0x7f800000, PT ;  /* 0x7f8000000400780c */ /* 0x000fc80003f04070 */
[----:B------:R-:W-:-:S09]  /*ba80*/  SEL R0, R0, 0x7c, P0 ;  /* 0x0000007c00007807 */ /* 0x000fd20000000000 */
.L_x_4112:
[----:B------:R-:W-:Y:S05]  /*ba90*/  BSYNC.RECONVERGENT B0 ;  /* 0x0000000000007941 */ /* 0x000fea0003800200 */
.L_x_4110:
[----:B------:R-:W-:-:S04]  /*baa0*/  SHF.R.U32.HI R3, RZ, 0x18, R3 ;  /* 0x00000018ff037819 */ /* 0x000fc80000011603 */
[----:B------:R-:W-:-:S05]  /*bab0*/  LOP3.LUT R3, R0, 0x80, R3, 0xf8, !PT ;  /* 0x0000008000037812 */ /* 0x000fca00078ef803 */
[----:B------:R0:W-:Y:S01]  /*bac0*/  STG.E.U8 desc[UR36][R8.64], R3 ;  /* 0x0000000308007986 */ /* 0x0001e2000c101124 */
[----:B------:R-:W-:Y:S05]  /*bad0*/  BRA `(.L_x_4083) ;  /* 0x00000000000c7947 */ /* 0x000fea0003800000 */
.L_x_4104:
[----:B------:R-:W-:-:S05]  /*bae0*/  HADD2.F32 R0, -RZ, R17.H0_H0 ;  /* 0x20000011ff007230 */ /* 0x000fca0000004100 */
[----:B------:R-:W-:-:S05]  /*baf0*/  F2FP.BF16.F32.PACK_AB R0, RZ, R0 ;  /* 0x00000000ff00723e */ /* 0x000fca00000010ff */
[----:B------:R0:W-:Y:S02]  /*bb00*/  STG.E.U16 desc[UR36][R8.64], R0 ;  /* 0x0000000008007986 */ /* 0x0001e4000c101524 */
.L_x_4083:
[----:B------:R-:W-:-:S07]  /*bb10*/  VIADD R19, R19, 0x80 ;  /* 0x0000008013137836 */ /* 0x000fce0000000000 */
.L_x_4042:
[----:B------:R-:W-:Y:S05]  /*bb20*/  BSYNC.RECONVERGENT B6 ;  /* 0x0000000000067941 */ /* 0x000fea0003800200 */
.L_x_4041:
        /* <DEDUP_REMOVED lines=21> */
[----:B0-----:R-:W-:Y:S01]  /*bc80*/  STG.E.U8 desc[UR36][R2.64], R5 ;  /* 0x0000000502007986 */ /* 0x001fe2000c101124 */
[----:B------:R-:W-:Y:S05]  /*bc90*/  EXIT ;  /* 0x000000000000794d */ /* 0x000fea0003800000 */
.L_x_4116:
[----:B------:R-:W-:-:S06]  /*bca0*/  HADD2.F32 R5, -RZ, R16.H0_H0 ;  /* 0x20000010ff057230 */ /* 0x000fcc0000004100 */
[----:B------:R-:W0:Y:S02]  /*bcb0*/  F2I.S64.TRUNC R4, R5 ;  /* 0x0000000500047311 */ /* 0x000e24000020d900 */
[----:B0-----:R-:W-:Y:S01]  /*bcc0*/  STG.E.U8 desc[UR36][R2.64], R4 ;  /* 0x0000000402007986 */ /* 0x001fe2000c101124 */
[----:B------:R-:W-:Y:S05]  /*bcd0*/  EXIT ;  /* 0x000000000000794d */ /* 0x000fea0003800000 */
.L_x_4115:
        /* <DEDUP_REMOVED lines=10> */
.L_x_4119:
[----:B------:R-:W-:-:S04]  /*bd80*/  HADD2.F32 R16, -RZ, R16.H0_H0 ;  /* 0x20000010ff107230 */ /* 0x000fc80000004100 */
[----:B------:R-:W0:Y:S02]  /*bd90*/  F2I.FTZ.TRUNC.NTZ R5, R16 ;  /* 0x0000001000057305 */ /* 0x000e24000021f100 */
[----:B0-----:R-:W-:Y:S01]  /*bda0*/  STG.E desc[UR36][R2.64], R5 ;  /* 0x0000000502007986 */ /* 0x001fe2000c101924 */
[----:B------:R-:W-:Y:S05]  /*bdb0*/  EXIT ;  /* 0x000000000000794d */ /* 0x000fea0003800000 */
.L_x_4118:
[----:B------:R-:W-:-:S04]  /*bdc0*/  HADD2.F32 R16, -RZ, R16.H0_H0 ;  /* 0x20000010ff107230 */ /* 0x000fc80000004100 */
[----:B------:R-:W0:Y:S02]  /*bdd0*/  F2I.FTZ.TRUNC.NTZ R5, R16 ;  /* 0x0000001000057305 */ /* 0x000e24000021f100 */
[----:B0-----:R-:W-:Y:S01]  /*bde0*/  STG.E.U16 desc[UR36][R2.64], R5 ;  /* 0x0000000502007986 */ /* 0x001fe2000c101524 */
[----:B------:R-:W-:Y:S05]  /*bdf0*/  EXIT ;  /* 0x000000000000794d */ /* 0x000fea0003800000 */
.L_x_4114:
        /* <DEDUP_REMOVED lines=9> */
.L_x_4121:
[----:B------:R-:W-:Y:S01]  /*be90*/  STG.E.U16 desc[UR36][R2.64], R16 ;  /* 0x0000001002007986 */ /* 0x000fe2000c101524 */
[----:B------:R-:W-:Y:S05]  /*bea0*/  EXIT ;  /* 0x000000000000794d */ /* 0x000fea0003800000 */
.L_x_4120:
        /* <DEDUP_REMOVED lines=10> */
.L_x_4123:
[----:B------:R-:W-:-:S05]  /*bf50*/  HADD2.F32 R0, -RZ, R16.H0_H0 ;  /* 0x20000010ff007230 */ /* 0x000fca0000004100 */
[----:B------:R-:W-:-:S04]  /*bf60*/  F2FP.F16.F32.PACK_AB R0, RZ, R0 ;  /* 0x00000000ff00723e */ /* 0x000fc800000000ff */
[----:B------:R-:W-:-:S05]  /*bf70*/  PRMT R0, R0, 0x5410, RZ ;  /* 0x0000541000007816 */ /* 0x000fca00000000ff */
[----:B------:R-:W-:Y:S01]  /*bf80*/  STG.E desc[UR36][R2.64], R0 ;  /* 0x0000000002007986 */ /* 0x000fe2000c101924 */
[----:B------:R-:W-:Y:S05]  /*bf90*/  EXIT ;  /* 0x000000000000794d */ /* 0x000fea0003800000 */
.L_x_4122:
[----:B------:R-:W-:-:S05]  /*bfa0*/  HADD2.F32 R4, -RZ, R16.H0_H0 ;  /* 0x20000010ff047230 */ /* 0x000fca0000004100 */
[----:B------:R-:W-:-:S06]  /*bfb0*/  FMUL.FTZ R4, R4, 1 ;  /* 0x3f80000004047820 */ /* 0x000fcc0000410000 */
[----:B------:R-:W0:Y:S02]  /*bfc0*/  F2F.F64.F32 R4, R4 ;  /* 0x0000000400047310 */ /* 0x000e240000201800 */
[----:B0-----:R-:W-:Y:S01]  /*bfd0*/  STG.E.64 desc[UR36][R2.64], R4 ;  /* 0x0000000402007986 */ /* 0x001fe2000c101b24 */
[----:B------:R-:W-:Y:S05]  /*bfe0*/  EXIT ;  /* 0x000000000000794d */ /* 0x000fea0003800000 */
.L_x_4113:
        /* <DEDUP_REMOVED lines=14> */
.L_x_4127:
        /* <DEDUP_REMOVED lines=18> */
.L_x_4130:
[----:B------:R-:W-:-:S04]  /*c1f0*/  SHF.R.U32.HI R5, RZ, 0x18, R5 ;  /* 0x00000018ff057819 */ /* 0x000fc80000011605 */
[----:B------:R-:W-:-:S07]  /*c200*/  LOP3.LUT R0, R0, 0x80, R5, 0xf8, !PT ;  /* 0x0000008000007812 */ /* 0x000fce00078ef805 */
.L_x_4129:
[----:B------:R-:W-:Y:S05]  /*c210*/  BSYNC.RECONVERGENT B0 ;  /* 0x0000000000007941 */ /* 0x000fea0003800200 */
.L_x_4128:
[----:B------:R-:W-:Y:S01]  /*c220*/  STG.E.U8 desc[UR36][R2.64], R0 ;  /* 0x0000000002007986 */ /* 0x000fe2000c101124 */
[----:B------:R-:W-:Y:S05]  /*c230*/  EXIT ;  /* 0x000000000000794d */ /* 0x000fea0003800000 */
.L_x_4126:
        /* <DEDUP_REMOVED lines=18> */
.L_x_4133:
[----:B------:R-:W-:-:S04]  /*c360*/  SHF.R.U32.HI R5, RZ, 0x18, R5 ;  /* 0x00000018ff057819 */ /* 0x000fc80000011605 */
[----:B------:R-:W-:-:S07]  /*c370*/  LOP3.LUT R0, R0, 0x80, R5, 0xf8, !PT ;  /* 0x0000008000007812 */ /* 0x000fce00078ef805 */
.L_x_4132:
[----:B------:R-:W-:Y:S05]  /*c380*/  BSYNC.RECONVERGENT B0 ;  /* 0x0000000000007941 */ /* 0x000fea0003800200 */
.L_x_4131:
[----:B------:R-:W-:Y:S01]  /*c390*/  STG.E.U8 desc[UR36][R2.64], R0 ;  /* 0x0000000002007986 */ /* 0x000fe2000c101124 */
[----:B------:R-:W-:Y:S05]  /*c3a0*/  EXIT ;  /* 0x000000000000794d */ /* 0x000fea0003800000 */
.L_x_4125:
        /* <DEDUP_REMOVED lines=22> */
.L_x_4135:
[----:B------:R-:W-:-:S06]  /*c510*/  HADD2.F32 R4, -RZ, R16.H0_H0 ;  /* 0x20000010ff047230 */ /* 0x000fcc0000004100 */
[----:B------:R-:W0:Y:S02]  /*c520*/  F2I.U64.TRUNC R4, R4 ;  /* 0x0000000400047311 */ /* 0x000e24000020d800 */
[----:B0-----:R-:W-:Y:S01]  /*c530*/  STG.E.64 desc[UR36][R2.64], R4 ;  /* 0x0000000402007986 */ /* 0x001fe2000c101b24 */
[----:B------:R-:W-:Y:S05]  /*c540*/  EXIT ;  /* 0x000000000000794d */ /* 0x000fea0003800000 */
.L_x_4134:
[----:B------:R-:W-:-:S04]  /*c550*/  HADD2.F32 R16, -RZ, R16.H0_H0 ;  /* 0x20000010ff107230 */ /* 0x000fc80000004100 */
[----:B------:R-:W0:Y:S02]  /*c560*/  F2I.FTZ.U32.TRUNC.NTZ R5, R16 ;  /* 0x0000001000057305 */ /* 0x000e24000021f000 */
[----:B0-----:R-:W-:Y:S01]  /*c570*/  STG.E desc[UR36][R2.64], R5 ;  /* 0x0000000502007986 */ /* 0x001fe2000c101924 */
[----:B------:R-:W-:Y:S05]  /*c580*/  EXIT ;  /* 0x000000000000794d */ /* 0x000fea0003800000 */
.L_x_4124:
        /* <DEDUP_REMOVED lines=11> */
.L_x_4137:
[----:B------:R-:W-:Y:S01]  /*c640*/  HADD2.F32 R16, -RZ, R16.H0_H0 ;  /* 0x20000010ff107230 */ /* 0x000fe20000004100 */
[----:B------:R-:W-:-:S04]  /*c650*/  CS2R R6, SRZ ;  /* 0x0000000000067805 */ /* 0x000fc8000001ff00 */
[----:B------:R-:W-:-:S06]  /*c660*/  FMUL.FTZ R4, R16, 1 ;  /* 0x3f80000010047820 */ /* 0x000fcc0000410000 */
[----:B------:R-:W0:Y:S02]  /*c670*/  F2F.F64.F32 R4, R4 ;  /* 0x0000000400047310 */ /* 0x000e240000201800 */
[----:B0-----:R-:W-:Y:S01]  /*c680*/  STG.E.128 desc[UR36][R2.64], R4 ;  /* 0x0000000402007986 */ /* 0x001fe2000c101d24 */
[----:B------:R-:W-:Y:S05]  /*c690*/  EXIT ;  /* 0x000000000000794d */ /* 0x000fea0003800000 */
.L_x_4136:
[----:B------:R-:W-:-:S13]  /*c6a0*/  ISETP.NE.AND P0, PT, R0, 0xf, PT ;  /* 0x0000000f0000780c */ /* 0x000fda0003f05270 */
[----:B------:R-:W-:Y:S05]  /*c6b0*/  @!P0 BRA `(.L_x_4138) ;  /* 0x0000000000e88947 */ /* 0x000fea0003800000 */
[----:B------:R-:W-:-:S13]  /*c6c0*/  ISETP.NE.AND P0, PT, R0, 0x17, PT ;  /* 0x000000170000780c */ /* 0x000fda0003f05270 */
[----:B------:R-:W-:Y:S05]  /*c6d0*/  @!P0 BRA `(.L_x_4139) ;  /* 0x0000000000908947 */ /* 0x000fea0003800000 */
[----:B------:R-:W-:-:S13]  /*c6e0*/  ISETP.NE.AND P0, PT, R0, 0x18, PT ;  /* 0x000000180000780c */ /* 0x000fda0003f05270 */
[----:B------:R-:W-:Y:S05]  /*c6f0*/  @!P0 BRA `(.L_x_4140) ;  /* 0x0000000000448947 */ /* 0x000fea0003800000 */
.L_x_4117:
        /* <DEDUP_REMOVED lines=16> */
.L_x_4141:
[----:B------:R-:W-:Y:S05]  /*c800*/  EXIT ;  /* 0x000000000000794d */ /* 0x000fea0003800000 */
.L_x_4140:
        /* <DEDUP_REMOVED lines=13> */
.L_x_4143:
[----:B------:R-:W-:Y:S05]  /*c8e0*/  BSYNC.RECONVERGENT B0 ;  /* 0x0000000000007941 */ /* 0x000fea0003800200 */
.L_x_4142:
[----:B------:R-:W-:-:S05]  /*c8f0*/  LOP3.LUT R5, R0, 0x80, R5, 0xf8, !PT ;  /* 0x0000008000057812 */ /* 0x000fca00078ef805 */
[----:B------:R-:W-:Y:S01]  /*c900*/  STG.E.U8 desc[UR36][R2.64], R5 ;  /* 0x0000000502007986 */ /* 0x000fe2000c101124 */
[----:B------:R-:W-:Y:S05]  /*c910*/  EXIT ;  /* 0x000000000000794d */ /* 0x000fea0003800000 */
.L_x_4139:
        /* <DEDUP_REMOVED lines=12> */
.L_x_4145:
[----:B------:R-:W-:Y:S01]  /*c9e0*/  IMAD.MOV.U32 R0, RZ, RZ, 0x7f ;  /* 0x0000007fff007424 */ /* 0x000fe200078e00ff */
[----:B------:R-:W-:-:S04]  /*c9f0*/  ISETP.GT.U32.AND P0, PT, R4, 0x7f800000, PT ;  /* 0x7f8000000400780c */ /* 0x000fc80003f04070 */
[----:B------:R-:W-:-:S09]  /*ca00*/  SEL R0, R0, 0x7c, P0 ;  /* 0x0000007c00007807 */ /* 0x000fd20000000000 */
.L_x_4146:
[----:B------:R-:W-:Y:S05]  /*ca10*/  BSYNC.RECONVERGENT B0 ;  /* 0x0000000000007941 */ /* 0x000fea0003800200 */
.L_x_4144:
[----:B------:R-:W-:-:S04]  /*ca20*/  SHF.R.U32.HI R5, RZ, 0x18, R5 ;  /* 0x00000018ff057819 */ /* 0x000fc80000011605 */
[----:B------:R-:W-:-:S05]  /*ca30*/  LOP3.LUT R5, R0, 0x80, R5, 0xf8, !PT ;  /* 0x0000008000057812 */ /* 0x000fca00078ef805 */
[----:B------:R-:W-:Y:S01]  /*ca40*/  STG.E.U8 desc[UR36][R2.64], R5 ;  /* 0x0000000502007986 */ /* 0x000fe2000c101124 */
[----:B------:R-:W-:Y:S05]  /*ca50*/  EXIT ;  /* 0x000000000000794d */ /* 0x000fea0003800000 */
.L_x_4138:
[----:B------:R-:W-:-:S05]  /*ca60*/  HADD2.F32 R0, -RZ, R16.H0_H0 ;  /* 0x20000010ff007230 */ /* 0x000fca0000004100 */
[----:B------:R-:W-:-:S05]  /*ca70*/  F2FP.BF16.F32.PACK_AB R0, RZ, R0 ;  /* 0x00000000ff00723e */ /* 0x000fca00000010ff */
[----:B------:R-:W-:Y:S01]  /*ca80*/  STG.E.U16 desc[UR36][R2.64], R0 ;  /* 0x0000000002007986 */ /* 0x000fe2000c101524 */
[----:B------:R-:W-:Y:S05]  /*ca90*/  EXIT ;  /* 0x000000000000794d */ /* 0x000fea0003800000 */
.L_x_4147:
        /* <DEDUP_REMOVED lines=14> */
.L_x_16971:


//--------------------- .text._ZN2at6native18elementwise_kernelILi128ELi4EZNS0_22gpu_kernel_impl_nocastINS0_13BinaryFunctorIN3c104HalfES5_S5_NS0_15binary_internal10MulFunctorIfEEEEEEvRNS_18TensorIteratorBaseERKT_EUliE_EEviT1_ --------------------------
	.section	.text._ZN2at6native18elementwise_kernelILi128ELi4EZNS0_22gpu_kernel_impl_nocastINS0_13BinaryFunctorIN3c104HalfES5_S5_NS0_15binary_internal10MulFunctorIfEEEEEEvRNS_18TensorIteratorBaseERKT_EUliE_EEviT1_,"ax",@progbits
	.align	128
        .global         _ZN2at6native18elementwise_kernelILi128ELi4EZNS0_22gpu_kernel_impl_nocastINS0_13BinaryFunctorIN3c104HalfES5_S5_NS0_15binary_internal10MulFunctorIfEEEEEEvRNS_18TensorIteratorBaseERKT_EUliE_EEviT1_
        .type           _ZN2at6native18elementwise_kernelILi128ELi4EZNS0_22gpu_kernel_impl_nocastINS0_13BinaryFunctorIN3c104HalfES5_S5_NS0_15binary_internal10MulFunctorIfEEEEEEvRNS_18TensorIteratorBaseERKT_EUliE_EEviT1_,@function
        .size           _ZN2at6native18elementwise_kernelILi128ELi4EZNS0_22gpu_kernel_impl_nocastINS0_13BinaryFunctorIN3c104HalfES5_S5_NS0_15binary_internal10MulFunctorIfEEEEEEvRNS_18TensorIteratorBaseERKT_EUliE_EEviT1_,(.L_x_16972 - _ZN2at6native18elementwise_kernelILi128ELi4EZNS0_22gpu_kernel_impl_nocastINS0_13BinaryFunctorIN3c104HalfES5_S5_NS0_15binary_internal10MulFunctorIfEEEEEEvRNS_18TensorIteratorBaseERKT_EUliE_EEviT1_)
        .other          _ZN2at6native18elementwise_kernelILi128ELi4EZNS0_22gpu_kernel_impl_nocastINS0_13BinaryFunctorIN3c104HalfES5_S5_NS0_15binary_internal10MulFunctorIfEEEEEEvRNS_18TensorIteratorBaseERKT_EUliE_EEviT1_,@"STO_CUDA_ENTRY STV_DEFAULT"
_ZN2at6native18elementwise_kernelILi128ELi4EZNS0_22gpu_kernel_impl_nocastINS0_13BinaryFunctorIN3c104HalfES5_S5_NS0_15binary_internal10MulFunctorIfEEEEEEvRNS_18TensorIteratorBaseERKT_EUliE_EEviT1_:
.text._ZN2at6native18elementwise_kernelILi128ELi4EZNS0_22gpu_kernel_impl_nocastINS0_13BinaryFunctorIN3c104HalfES5_S5_NS0_15binary_internal10MulFunctorIfEEEEEEvRNS_18TensorIteratorBaseERKT_EUliE_EEviT1_:
        /* <DEDUP_REMOVED lines=22> */
[----:B--2---:R-:W-:Y:S02]  /*0160*/  HADD2.F32 R0, -RZ, R4.H0_H0 ;  /* 0x20000004ff007230 */ /* 0x004fe40000004100 */
[----:B---3--:R-:W-:-:S05]  /*0170*/  HADD2.F32 R11, -RZ, R6.H0_H0 ;  /* 0x20000006ff0b7230 */ /* 0x008fca0000004100 */
[----:B------:R-:W-:-:S05]  /*0180*/  FMUL.FTZ R0, R0, R11 ;  /* 0x0000000b00007220 */ /* 0x000fca0000410000 */
[----:B------:R-:W-:-:S05]  /*0190*/  F2FP.F16.F32.PACK_AB R0, RZ, R0 ;  /* 0x00000000ff00723e */ /* 0x000fca00000000ff */
[----:B0-----:R0:W-:Y:S01]  /*01a0*/  STG.E.U16 desc[UR6][R8.64], R0 ;  /* 0x0000000008007986 */ /* 0x0011e2000c101506 */
[----:B------:R-:W-:Y:S05]  /*01b0*/  @P0 BRA `(.L_x_4152) ;  /* 0x0000000000680947 */ /* 0x000fea0003800000 */
[----:B------:R-:W1:Y:S08]  /*01c0*/  LDC.64 R4, c[0x0][0x5f0] ;  /* 0x00017c00ff047b82 */ /* 0x000e700000000a00 */
[----:B------:R-:W2:Y:S01]  /*01d0*/  LDC.64 R6, c[0x0][0x5f8] ;  /* 0x00017e00ff067b82 */ /* 0x000ea20000000a00 */
[----:B-1----:R-:W3:Y:S04]  /*01e0*/  LDG.E.U16 R4, desc[UR6][R4.64] ;  /* 0x0000000604047981 */ /* 0x002ee8000c1e1500 */
[----:B--2---:R-:W2:Y:S03]  /*01f0*/  LDG.E.U16 R6, desc[UR6][R6.64] ;  /* 0x0000000606067981 */ /* 0x004ea6000c1e1500 */
[----:B0-----:R-:W0:Y:S01]  /*0200*/  LDC.64 R8, c[0x0][0x5e8] ;  /* 0x00017a00ff087b82 */ /* 0x001e220000000a00 */
[----:B------:R-:W-:Y:S01]  /*0210*/  IADD3 R3, PT, PT, R3, 0x80, RZ ;  /* 0x0000008003037810 */ /* 0x000fe20007ffe0ff */
[----:B---3--:R-:W-:-:S02]  /*0220*/  HADD2.F32 R0, -RZ, R4.H0_H0 ;  /* 0x20000004ff007230 */ /* 0x008fc40000004100 */
[----:B--2---:R-:W-:-:S05]  /*0230*/  HADD2.F32 R11, -RZ, R6.H0_H0 ;  /* 0x20000006ff0b7230 */ /* 0x004fca0000004100 */
[----:B------:R-:W-:-:S05]  /*0240*/  FMUL.FTZ R0, R0, R11 ;  /* 0x0000000b00007220 */ /* 0x000fca0000410000 */
[----:B------:R-:W-:-:S05]  /*0250*/  F2FP.F16.F32.PACK_AB R0, RZ, R0 ;  /* 0x00000000ff00723e */ /* 0x000fca00000000ff */
[----:B0-----:R0:W-:Y:S02]  /*0260*/  STG.E.U16 desc[UR6][R8.64], R0 ;  /* 0x0000000008007986 */ /* 0x0011e4000c101506 */
.L_x_4151:
[----:B------:R-:W-:-:S13]  /*0270*/  ISETP.GE.AND P0, PT, R3, UR4, PT ;  /* 0x0000000403007c0c */ /* 0x000fda000bf06270 */
[----:B------:R-:W-:Y:S05]  /*0280*/  @P0 BREAK.RELIABLE B1 ;  /* 0x0000000000010942 */ /* 0x000fea0003800100 */
[----:B------:R-:W-:Y:S05]  /*0290*/  @P0 BRA `(.L_x_4152) ;  /* 0x0000000000300947 */ /* 0x000fea0003800000 */
[----:B------:R-:W-:Y:S05]  /*02a0*/  BSYNC.RELIABLE B1 ;  /* 0x0000000000017941 */ /* 0x000fea0003800100 */
.L_x_4150:
        /* <DEDUP_REMOVED lines=11> */
.L_x_4152:
[----:B------:R-:W-:Y:S05]  /*0360*/  BSYNC.RECONVERGENT B0 ;  /* 0x0000000000007941 */ /* 0x000fea0003800200 */
.L_x_4149:
        /* <DEDUP_REMOVED lines=8> */
[----:B01----:R-:W-:-:S02]  /*03f0*/  HADD2.F32 R0, -RZ, R2.H0_H0 ;  /* 0x20000002ff007230 */ /* 0x003fc40000004100 */
[----:B--2---:R-:W-:-:S05]  /*0400*/  HADD2.F32 R9, -RZ, R4.H0_H0 ;  /* 0x20000004ff097230 */ /* 0x004fca0000004100 */
[----:B------:R-:W-:-:S05]  /*0410*/  FMUL.FTZ R0, R0, R9 ;  /* 0x0000000900007220 */ /* 0x000fca0000410000 */
[----:B------:R-:W-:-:S05]  /*0420*/  F2FP.F16.F32.PACK_AB R0, RZ, R0 ;  /* 0x00000000ff00723e */ /* 0x000fca00000000ff */
[----:B---3--:R-:W-:Y:S01]  /*0430*/  STG.E.U16 desc[UR6][R6.64], R0 ;  /* 0x0000000006007986 */ /* 0x008fe2000c101506 */
[----:B------:R-:W-:Y:S05]  /*0440*/  EXIT ;  /* 0x000000000000794d */ /* 0x000fea0003800000 */
.L_x_4148:
        /* <DEDUP_REMOVED lines=356> */
.L_x_4156:
        /* <DEDUP_REMOVED lines=8> */
[----:B------:R-:W-:Y:S01]  /*1b10*/  IADD3 R3, PT, PT, R3, 0x80, RZ ;  /* 0x0000008003037810 */ /* 0x000fe20007ffe0ff */
[----:B--2---:R-:W-:Y:S02]  /*1b20*/  HADD2.F32 R4, -RZ, R6.H0_H0 ;  /* 0x20000006ff047230 */ /* 0x004fe40000004100 */
[----:B---3--:R-:W-:-:S05]  /*1b30*/  HADD2.F32 R11, -RZ, R8.H0_H0 ;  /* 0x20000008ff0b7230 */ /* 0x008fca0000004100 */
[----:B------:R-:W-:Y:S01]  /*1b40*/  FMUL.FTZ R11, R4, R11 ;  /* 0x0000000b040b7220 */ /* 0x000fe20000410000 */
[----:B0-----:R-:W-:-:S04]  /*1b50*/  IADD3 R4, P0, PT, R5, UR8, RZ ;  /* 0x0000000805047c10 */ /* 0x001fc8000ff1e0ff */
[----:B------:R-:W-:Y:S02]  /*1b60*/  F2FP.F16.F32.PACK_AB R11, RZ, R11 ;  /* 0x0000000bff0b723e */ /* 0x000fe400000000ff */
        /* <DEDUP_REMOVED lines=353> */
.L_x_4158:
        /* <DEDUP_REMOVED lines=14> */
[----:B------:R-:W-:-:S05]  /*3260*/  IADD3.X R5, PT, PT, RZ, UR9, RZ, P0, !PT ;  /* 0x00000009ff057c10 */ /* 0x000fca00087fe4ff */
[----:B------:R0:W-:Y:S02]  /*3270*/  STG.E.U16 desc[UR6][R4.64], R11 ;  /* 0x0000000b04007986 */ /* 0x0001e4000c101506 */
.L_x_4155:
[----:B------:R-:W-:-:S13]  /*3280*/  ISETP.GE.AND P0, PT, R3, UR4, PT ;  /* 0x0000000403007c0c */ /* 0x000fda000bf06270 */
[----:B------:R-:W-:Y:S05]  /*3290*/  @P0 BREAK.RELIABLE B1 ;  /* 0x0000000000010942 */ /* 0x000fea0003800100 */
[----:B------:R-:W-:Y:S05]  /*32a0*/  @P0 BRA `(.L_x_4157) ;  /* 0x0000001400b40947 */ /* 0x000fea0003800000 */
[----:B------:R-:W-:Y:S05]  /*32b0*/  BSYNC.RELIABLE B1 ;  /* 0x0000000000017941 */ /* 0x000fea0003800100 */
.L_x_4154:
        /* <DEDUP_REMOVED lines=348> */
.L_x_4159:
        /* <DEDUP_REMOVED lines=16> */
.L_x_4157:
[----:B------:R-:W-:Y:S05]  /*4980*/  BSYNC.RECONVERGENT B0 ;  /* 0x0000000000007941 */ /* 0x000fea0003800200 */
.L_x_4153:
        /* <DEDUP_REMOVED lines=351> */
.L_x_4160:
        /* <DEDUP_REMOVED lines=9> */
[----:B------:R-:W-:Y:S01]  /*6010*/  IADD3.X R3, PT, PT, RZ, UR5, RZ, P0, !PT ;  /* 0x00000005ff037c10 */ /* 0x000fe200087fe4ff */
[----:B--2---:R-:W-:Y:S02]  /*6020*/  HADD2.F32 R0, -RZ, R4.H0_H0 ;  /* 0x20000004ff007230 */ /* 0x004fe40000004100 */
[----:B---3--:R-:W-:-:S05]  /*6030*/  HADD2.F32 R9, -RZ, R6.H0_H0 ;  /* 0x20000006ff097230 */ /* 0x008fca0000004100 */
[----:B------:R-:W-:-:S05]  /*6040*/  FMUL.FTZ R0, R0, R9 ;  /* 0x0000000900007220 */ /* 0x000fca0000410000 */
[----:B------:R-:W-:-:S05]  /*6050*/  F2FP.F16.F32.PACK_AB R0, RZ, R0 ;  /* 0x00000000ff00723e */ /* 0x000fca00000000ff */
[----:B------:R-:W-:Y:S01]  /*6060*/  STG.E.U16 desc[UR6][R2.64], R0 ;  /* 0x0000000002007986 */ /* 0x000fe2000c101506 */
[----:B------:R-:W-:Y:S05]  /*6070*/  EXIT ;  /* 0x000000000000794d */ /* 0x000fea0003800000 */
.L_x_4161:
        /* <DEDUP_REMOVED lines=16> */
.L_x_16972:


//--------------------- .text._ZN2at6native27unrolled_elementwise_kernelINS0_13BinaryFunctorIN3c104HalfES4_S4_NS0_15binary_internal10MulFunctorIfEEEESt5arrayIPcLm3EELi4E23TrivialOffsetCalculatorILi2EjESC_ILi1EjENS0_6memory15LoadWithoutCastENSF_16StoreWithoutCastEEEviT_T0_T2_T3_T4_T5_ --------------------------
	.section	.text._ZN2at6native27unrolled_elementwise_kernelINS0_13BinaryFunctorIN3c104HalfES4_S4_NS0_15binary_internal10MulFunctorIfEEEESt5arrayIPcLm3EELi4E23TrivialOffsetCalculatorILi2EjESC_ILi1EjENS0_6memory15LoadWithoutCastENSF_16StoreWithoutCastEEEviT_T0_T2_T3_T4_T5_,"ax",@progbits
	.align	128
        .global         _ZN2at6native27unrolled_elementwise_kernelINS0_13BinaryFunctorIN3c104HalfES4_S4_NS0_15binary_internal10MulFunctorIfEEEESt5arrayIPcLm3EELi4E23TrivialOffsetCalculatorILi2EjESC_ILi1EjENS0_6memory15LoadWithoutCastENSF_16StoreWithoutCastEEEviT_T0_T2_T3_T4_T5_
        .type           _ZN2at6native27unrolled_elementwise_kernelINS0_13BinaryFunctorIN3c104HalfES4_S4_NS0_15binary_internal10MulFunctorIfEEEESt5arrayIPcLm3EELi4E23TrivialOffsetCalculatorILi2EjESC_ILi1EjENS0_6memory15LoadWithoutCastENSF_16StoreWithoutCastEEEviT_T0_T2_T3_T4_T5_,@function
        .size           _ZN2at6native27unrolled_elementwise_kernelINS0_13BinaryFunctorIN3c104HalfES4_S4_NS0_15binary_internal10MulFunctorIfEEEESt5arrayIPcLm3EELi4E23TrivialOffsetCalculatorILi2EjESC_ILi1EjENS0_6memory15LoadWithoutCastENSF_16StoreWithoutCastEEEviT_T0_T2_T3_T4_T5_,(.L_x_16973 - _ZN2at6native27unrolled_elementwise_kernelINS0_13BinaryFunctorIN3c104HalfES4_S4_NS0_15binary_internal10MulFunctorIfEEEESt5arrayIPcLm3EELi4E23TrivialOffsetCalculatorILi2EjESC_ILi1EjENS0_6memory15LoadWithoutCastENSF_16StoreWithoutCastEEEviT_T0_T2_T3_T4_T5_)
        .other          _ZN2at6native27unrolled_elementwise_kernelINS0_13BinaryFunctorIN3c104HalfES4_S4_NS0_15binary_internal10MulFunctorIfEEEESt5arrayIPcLm3EELi4E23TrivialOffsetCalculatorILi2EjESC_ILi1EjENS0_6memory15LoadWithoutCastENSF_16StoreWithoutCastEEEviT_T0_T2_T3_T4_T5_,@"STO_CUDA_ENTRY STV_DEFAULT"
_ZN2at6native27unrolled_elementwise_kernelINS0_13BinaryFunctorIN3c104HalfES4_S4_NS0_15binary_internal10MulFunctorIfEEEESt5arrayIPcLm3EELi4E23TrivialOffsetCalculatorILi2EjESC_ILi1EjENS0_6memory15LoadWithoutCastENSF_16StoreWithoutCastEEEviT_T0_T2_T3_T4_T5_:
.text._ZN2at6native27unrolled_elementwise_kernelINS0_13BinaryFunctorIN3c104HalfES4_S4_NS0_15binary_internal10MulFunctorIfEEEESt5arrayIPcLm3EELi4E23TrivialOffsetCalculatorILi2EjESC_ILi1EjENS0_6memory15LoadWithoutCastENSF_16StoreWithoutCastEEEviT_T0_T2_T3_T4_T5_:
        /* <DEDUP_REMOVED lines=11> */
[----:B--2---:R-:W-:Y:S02]  /*00b0*/  MOV R14, R0 ;  /* 0x00000000000e7202 */ /* 0x004fe40000000f00 */
[----:B------:R-:W-:-:S05]  /*00c0*/  ISETP.GE.AND P0, PT, R0, R17, PT ;  /* 0x000000110000720c */ /* 0x000fca0003f06270 */
[----:B------:R-:W2:Y:S08]  /*00d0*/  LDC.64 R2, c[0x0][0x390] ;  /* 0x0000e400ff027b82 */ /* 0x000eb00000000a00 */
[----:B------:R-:W2:Y:S01]  /*00e0*/  LDC.64 R4, c[0x0][0x398] ;  /* 0x0000e600ff047b82 */ /* 0x000ea20000000a00 */
[----:B------:R-:W-:Y:S01]  /*00f0*/  @!P0 VIADD R0, R14, 0x80 ;  /* 0x000000800e008836 */ /* 0x000fe20000000000 */
[----:B------:R-:W-:-:S04]  /*0100*/  @!P0 LEA R21, R15, R14, 0x9 ;  /* 0x0000000e0f158211 */ /* 0x000fc800078e48ff */
        /* <DEDUP_REMOVED lines=17> */
[----:B------:R-:W-:-:S04]  /*0220*/  @!P2 IMAD R25, R15, 0x200, R0 ;  /* 0x000002000f19a824 */ /* 0x000fc800078e0200 */
[----:B--2---:R-:W-:-:S04]  /*0230*/  @!P2 IMAD.WIDE.U32 R2, R25, 0x2, R2 ;  /* 0x000000021902a825 */ /* 0x004fc800078e0002 */
[----:B------:R-:W-:Y:S01]  /*0240*/  @!P2 IMAD.WIDE.U32 R4, R25, 0x2, R4 ;  /* 0x000000021904a825 */ /* 0x000fe200078e0004 */
[----:B------:R-:W-:Y:S01]  /*0250*/  PRMT R25, RZ, 0x7610, R25 ;  /* 0x00007610ff197816 */ /* 0x000fe20000000019 */
[----:B------:R2:W3:Y:S04]  /*0260*/  @!P2 LDG.E.U16 R23, desc[UR4][R2.64] ;  /* 0x000000040217a981 */ /* 0x0004e8000c1e1500 */
[----:B------:R2:W3:Y:S04]  /*0270*/  @!P2 LDG.E.U16 R24, desc[UR4][R4.64] ;  /* 0x000000040418a981 */ /* 0x0004e8000c1e1500 */
[----:B------:R2:W3:Y:S01]  /*0280*/  @!P1 LDG.E.U16 R25, desc[UR4][R6.64] ;  /* 0x0000000406199981 */ /* 0x0004e2000c1e1500 */
[----:B------:R-:W-:-:S04]  /*0290*/  @!P2 IADD3 R0, PT, PT, R0, 0x80, RZ ;  /* 0x000000800000a810 */ /* 0x000fc80007ffe0ff */
        /* <DEDUP_REMOVED lines=10> */
[----:B------:R-:W-:Y:S01]  /*0340*/  @!P0 IMAD R5, R15, 0x200, R14 ;  /* 0x000002000f058824 */ /* 0x000fe200078e020e */
[C---:B------:R-:W-:Y:S01]  /*0350*/  IADD3 R4, PT, PT, R14.reuse, 0x100, RZ ;  /* 0x000001000e047810 */ /* 0x040fe20007ffe0ff */
[----:B------:R-:W-:-:S03]  /*0360*/  VIADD R6, R14, 0x80 ;  /* 0x000000800e067836 */ /* 0x000fc60000000000 */
[-C--:B------:R-:W-:Y:S02]  /*0370*/  ISETP.GE.AND P2, PT, R4, R17.reuse, PT ;  /* 0x000000110400720c */ /* 0x080fe40003f46270 */
[----:B------:R-:W-:Y:S02]  /*0380*/  ISETP.GE.AND P1, PT, R6, R17, PT ;  /* 0x000000110600720c */ /* 0x000fe40003f26270 */
[----:B------:R-:W-:Y:S02]  /*0390*/  IADD3 R4, PT, PT, R14, 0x180, RZ ;  /* 0x000001800e047810 */ /* 0x000fe40007ffe0ff */
[----:B------:R-:W-:Y:S01]  /*03a0*/  @!P0 MOV R14, R6 ;  /* 0x00000006000e8202 */ /* 0x000fe20000000f00 */
[----:B-1----:R-:W-:-:S03]  /*03b0*/  @!P0 IMAD.WIDE.U32 R2, R5, 0x2, R2 ;  /* 0x0000000205028825 */ /* 0x002fc600078e0002 */
[----:B------:R-:W-:Y:S01]  /*03c0*/  ISETP.GE.AND P3, PT, R14, R17, PT ;  /* 0x000000110e00720c */ /* 0x000fe20003f66270 */
[----:B------:R-:W-:Y:S01]  /*03d0*/  BSSY.RECONVERGENT B0, `(.L_x_4162) ;  /* 0x0000019000007945 */ /* 0x000fe20003800200 */
[----:B---3--:R-:W-:Y:S02]  /*03e0*/  @!P0 HADD2.F32 R16, -RZ, R16.H0_H0 ;  /* 0x20000010ff108230 */ /* 0x008fe40000004100 */
[----:B------:R-:W-:-:S05]  /*03f0*/  @!P0 HADD2.F32 R21, -RZ, R21.H0_H0 ;  /* 0x20000015ff158230 */ /* 0x000fca0000004100 */
[----:B------:R-:W-:-:S05]  /*0400*/  @!P0 FMUL.FTZ R16, R16, R21 ;  /* 0x0000001510108220 */ /* 0x000fca0000410000 */
[----:B------:R-:W-:-:S05]  /*0410*/  @!P0 F2FP.F16.F32.PACK_AB R20, RZ, R16 ;  /* 0x00000010ff14823e */ /* 0x000fca00000000ff */
[----:B------:R0:W-:Y:S01]  /*0420*/  @!P0 STG.E.U16 desc[UR4][R2.64], R20 ;  /* 0x0000001402008986 */ /* 0x0001e2000c101504 */
[----:B------:R-:W-:Y:S02]  /*0430*/  @!P1 HADD2.F32 R22, -RZ, R22.H0_H0 ;  /* 0x20000016ff169230 */ /* 0x000fe40000004100 */
[----:B------:R-:W-:Y:S02]  /*0440*/  @!P2 HADD2.F32 R23, -RZ, R23.H0_H0 ;  /* 0x20000017ff17a230 */ /* 0x000fe40000004100 */
[----:B------:R-:W-:Y:S02]  /*0450*/  @!P2 HADD2.F32 R24, -RZ, R24.H0_H0 ;  /* 0x20000018ff18a230 */ /* 0x000fe40000004100 */
[----:B------:R-:W-:-:S03]  /*0460*/  @!P1 HADD2.F32 R25, -RZ, R25.H0_H0 ;  /* 0x20000019ff199230 */ /* 0x000fc60000004100 */
        /* <DEDUP_REMOVED lines=15> */
.L_x_4163:
[----:B------:R-:W-:Y:S05]  /*0560*/  BSYNC.RECONVERGENT B0 ;  /* 0x0000000000007941 */ /* 0x000fea0003800200 */
.L_x_4162:
[-C--:B------:R-:W-:Y:S02]  /*0570*/  ISETP.GE.AND P1, PT, R14, R17.reuse, PT ;  /* 0x000000110e00720c */ /* 0x080fe40003f26270 */
[----:B------:R-:W-:-:S11]  /*0580*/  ISETP.GE.AND P0, PT, R4, R17, PT ;  /* 0x000000110400720c */ /* 0x000fd60003f06270 */
[----:B------:R-:W-:Y:S05]  /*0590*/  @P1 EXIT ;  /* 0x000000000000194d */ /* 0x000fea0003800000 */
[----:B0-----:R-:W0:Y:S01]  /*05a0*/  LDC.64 R2, c[0x0][0x388] ;  /* 0x0000e200ff027b82 */ /* 0x001e220000000a00 */
[----:B-----5:R-:W-:Y:S01]  /*05b0*/  @!P0 HADD2.F32 R8, -RZ, R8.H0_H0 ;  /* 0x20000008ff088230 */ /* 0x020fe20000004100 */
[----:B------:R-:W-:Y:S01]  /*05c0*/  LEA R15, R15, R14, 0x9 ;  /* 0x0000000e0f0f7211 */ /* 0x000fe200078e48ff */
[----:B------:R-:W-:-:S05]  /*05d0*/  @!P0 HADD2.F32 R5, -RZ, R0.H0_H0 ;  /* 0x20000000ff058230 */ /* 0x000fca0000004100 */
[----:B------:R-:W-:-:S05]  /*05e0*/  @!P0 FMUL.FTZ R5, R8, R5 ;  /* 0x0000000508058220 */ /* 0x000fca0000410000 */
[----:B------:R-:W-:Y:S01]  /*05f0*/  @!P0 F2FP.F16.F32.PACK_AB R0, RZ, R5 ;  /* 0x00000005ff00823e */ /* 0x000fe200000000ff */
[----:B0-----:R-:W-:-:S05]  /*0600*/  IMAD.WIDE.U32 R2, R15, 0x2, R2 ;  /* 0x000000020f027825 */ /* 0x001fca00078e0002 */
[----:B------:R-:W-:Y:S01]  /*0610*/  STG.E.U16 desc[UR4][R2.64], R0 ;  /* 0x0000000002007986 */ /* 0x000fe2000c101504 */
[----:B------:R-:W-:Y:S05]  /*0620*/  EXIT ;  /* 0x000000000000794d */ /* 0x000fea0003800000 */
.L_x_4164:
        /* <DEDUP_REMOVED lines=13> */
.L_x_16973:


//--------------------- .text._ZN2at6native29vectorized_elementwise_kernelILi2ENS0_13BinaryFunctorIN3c104HalfES4_S4_NS0_15binary_internal10MulFunctorIfEEEESt5arrayIPcLm3EEEEviT0_T1_ --------------------------
	.section	.text._ZN2at6native29vectorized_elementwise_kernelILi2ENS0_13BinaryFunctorIN3c104HalfES4_S4_NS0_15binary_internal10MulFunctorIfEEEESt5arrayIPcLm3EEEEviT0_T1_,"ax",@progbits
	.align	128
        .global         _ZN2at6native29vectorized_elementwise_kernelILi2ENS0_13BinaryFunctorIN3c104HalfES4_S4_NS0_15binary_internal10MulFunctorIfEEEESt5arrayIPcLm3EEEEviT0_T1_
        .type           _ZN2at6native29vectorized_elementwise_kernelILi2ENS0_13BinaryFunctorIN3c104HalfES4_S4_NS0_15binary_internal10MulFunctorIfEEEESt5arrayIPcLm3EEEEviT0_T1_,@function
        .size           _ZN2at6native29vectorized_elementwise_kernelILi2ENS0_13BinaryFunctorIN3c104HalfES4_S4_NS0_15binary_internal10MulFunctorIfEEEESt5arrayIPcLm3EEEEviT0_T1_,(.L_x_16974 - _ZN2at6native29vectorized_elementwise_kernelILi2ENS0_13BinaryFunctorIN3c104HalfES4_S4_NS0_15binary_internal10MulFunctorIfEEEESt5arrayIPcLm3EEEEviT0_T1_)
        .other          _ZN2at6native29vectorized_elementwise_kernelILi2ENS0_13BinaryFunctorIN3c104HalfES4_S4_NS0_15binary_internal10MulFunctorIfEEEESt5arrayIPcLm3EEEEviT0_T1_,@"STO_CUDA_ENTRY STV_DEFAULT"
_ZN2at6native29vectorized_elementwise_kernelILi2ENS0_13BinaryFunctorIN3c104HalfES4_S4_NS0_15binary_internal10MulFunctorIfEEEESt5arrayIPcLm3EEEEviT0_T1_:
.text._ZN2at6native29vectorized_elementwise_kernelILi2ENS0_13BinaryFunctorIN3c104HalfES4_S4_NS0_15binary_internal10MulFunctorIfEEEESt5arrayIPcLm3EEEEviT0_T1_:
        /* <DEDUP_REMOVED lines=16> */
[----:B0-----:R-:W-:-:S07]  /*0100*/  ISETP.GE.U32.AND P0, PT, R13, R2, PT ;  /* 0x000000020d00720c */ /* 0x001fce0003f06070 */
[----:B------:R-:W0:Y:S01]  /*0110*/  LDC.64 R14, c[0x0][0x398] ;  /* 0x0000e600ff0e7b82 */ /* 0x000e220000000a00 */
[----:B------:R-:W-:-:S07]  /*0120*/  MOV R3, R13 ;  /* 0x0000000d00037202 */ /* 0x000fce0000000f00 */
[----:B------:R-:W5:Y:S01]  /*0130*/  LDC.64 R34, c[0x0][0x398] ;  /* 0x0000e600ff227b82 */ /* 0x000f620000000a00 */
[----:B------:R-:W-:Y:S02]  /*0140*/  @!P0 IADD3 R13, PT, PT, R3, 0x80, RZ ;  /* 0x00000080030d8810 */ /* 0x000fe40007ffe0ff */
[----:B------:R-:W-:Y:S02]  /*0150*/  @!P0 IADD3 R19, PT, PT, R0, R3, RZ ;  /* 0x0000000300138210 */ /* 0x000fe40007ffe0ff */
[----:B------:R-:W-:-:S03]  /*0160*/  ISETP.GE.U32.AND P1, PT, R13, R2, PT ;  /* 0x000000020d00720c */ /* 0x000fc60003f26070 */
[----:B------:R-:W5:Y:S01]  /*0170*/  LDC.64 R36, c[0x0][0x398] ;  /* 0x0000e600ff247b82 */ /* 0x000f620000000a00 */
[----:B-1----:R-:W-:-:S04]  /*0180*/  @!P0 IMAD.WIDE.U32 R16, R19, 0x2, R16 ;  /* 0x0000000213108825 */ /* 0x002fc800078e0010 */
[----:B--2---:R-:W-:Y:S01]  /*0190*/  @!P0 IMAD.WIDE.U32 R32, R19, 0x2, R32 ;  /* 0x0000000213208825 */ /* 0x004fe200078e0020 */
[----:B------:R1:W2:Y:S04]  /*01a0*/  @!P0 LDG.E.U16 R23, desc[UR4][R16.64] ;  /* 0x0000000410178981 */ /* 0x0002a8000c1e1500 */
[----:B------:R3:W2:Y:S01]  /*01b0*/  @!P0 LDG.E.U16 R30, desc[UR4][R32.64] ;  /* 0x00000004201e8981 */ /* 0x0006a2000c1e1500 */
[----:B------:R-:W-:Y:S01]  /*01c0*/  @!P1 IADD3 R25, PT, PT, R0, R13, RZ ;  /* 0x0000000d00199210 */ /* 0x000fe20007ffe0ff */
[----:B------:R-:W-:Y:S01]  /*01d0*/  @!P1 VIADD R13, R13, 0x80 ;  /* 0x000000800d0d9836 */ /* 0x000fe20000000000 */
[----:B------:R-:W-:Y:S01]  /*01e0*/  PRMT R22, RZ, 0x7610, R22 ;  /* 0x00007610ff167816 */ /* 0x000fe20000000016 */
[----:B-1----:R-:W1:Y:S03]  /*01f0*/  LDC.64 R16, c[0x0][0x390] ;  /* 0x0000e400ff107b82 */ /* 0x002e660000000a00 */
[----:B------:R-:W-:Y:S01]  /*0200*/  ISETP.GE.U32.AND P2, PT, R13, R2, PT ;  /* 0x000000020d00720c */ /* 0x000fe20003f46070 */
[----:B----4-:R-:W-:-:S04]  /*0210*/  @!P1 IMAD.WIDE.U32 R20, R25, 0x2, R20 ;  /* 0x0000000219149825 */ /* 0x010fc800078e0014 */
[----:B0-----:R-:W-:Y:S01]  /*0220*/  @!P1 IMAD.WIDE.U32 R14, R25, 0x2, R14 ;  /* 0x00000002190e9825 */ /* 0x001fe200078e000e */
[----:B---3--:R-:W0:Y:S07]  /*0230*/  LDC.64 R32, c[0x0][0x390] ;  /* 0x0000e400ff207b82 */ /* 0x008e2e0000000a00 */
[----:B------:R-:W-:Y:S01]  /*0240*/  @!P2 IADD3 R19, PT, PT, R0, R13, RZ ;  /* 0x0000000d0013a210 */ /* 0x000fe20007ffe0ff */
[----:B------:R-:W3:Y:S01]  /*0250*/  @!P1 LDG.E.U16 R24, desc[UR4][R20.64] ;  /* 0x0000000414189981 */ /* 0x000ee2000c1e1500 */
[----:B------:R-:W-:-:S04]  /*0260*/  @!P2 IADD3 R13, PT, PT, R13, 0x80, RZ ;  /* 0x000000800d0da810 */ /* 0x000fc80007ffe0ff */
[----:B------:R-:W-:Y:S01]  /*0270*/  ISETP.GE.U32.AND P0, PT, R13, R2, PT ;  /* 0x000000020d00720c */ /* 0x000fe20003f06070 */
[----:B------:R-:W-:Y:S01]  /*0280*/  @!P2 IMAD.WIDE.U32 R10, R19, 0x2, R10 ;  /* 0x00000002130aa825 */ /* 0x000fe200078e000a */
[----:B------:R-:W-:-:S04]  /*0290*/  PRMT R25, RZ, 0x7610, R25 ;  /* 0x00007610ff197816 */ /* 0x000fc80000000019 */
[----:B------:R4:W3:Y:S04]  /*02a0*/  @!P2 LDG.E.U16 R22, desc[UR4][R10.64] ;  /* 0x000000040a16a981 */ /* 0x0008e8000c1e1500 */
[----:B------:R5:W3:Y:S03]  /*02b0*/  @!P1 LDG.E.U16 R25, desc[UR4][R14.64] ;  /* 0x000000040e199981 */ /* 0x000ae6000c1e1500 */
[----:B----4-:R-:W-:Y:S01]  /*02c0*/  @!P0 IADD3 R11, PT, PT, R0, R13, RZ ;  /* 0x0000000d000b8210 */ /* 0x010fe20007ffe0ff */
[----:B------:R-:W-:Y:S01]  /*02d0*/  @!P0 VIADD R13, R13, 0x80 ;  /* 0x000000800d0d8836 */ /* 0x000fe20000000000 */
[----:B-----5:R-:W4:Y:S04]  /*02e0*/  LDC.64 R14, c[0x0][0x398] ;  /* 0x0000e600ff0e7b82 */ /* 0x020f280000000a00 */
[----:B------:R-:W-:Y:S01]  /*02f0*/  ISETP.GE.U32.AND P1, PT, R13, R2, PT ;  /* 0x000000020d00720c */ /* 0x000fe20003f26070 */
[----:B-1----:R-:W-:Y:S01]  /*0300*/  @!P0 IMAD.WIDE.U32 R16, R11, 0x2, R16 ;  /* 0x000000020b108825 */ /* 0x002fe200078e0010 */
[----:B------:R-:W-:-:S02]  /*0310*/  PRMT R20, RZ, 0x7610, R20 ;  /* 0x00007610ff147816 */ /* 0x000fc40000000014 */
[----:B------:R-:W-:Y:S01]  /*0320*/  PRMT R18, RZ, 0x7610, R18 ;  /* 0x00007610ff127816 */ /* 0x000fe20000000012 */
[----:B------:R-:W-:-:S03]  /*0330*/  @!P0 IMAD.WIDE.U32 R34, R11, 0x2, R34 ;  /* 0x000000020b228825 */ /* 0x000fc600078e0022 */
[----:B------:R-:W5:Y:S01]  /*0340*/  @!P0 LDG.E.U16 R20, desc[UR4][R16.64] ;  /* 0x0000000410148981 */ /* 0x000f62000c1e1500 */
[----:B------:R-:W-:-:S03]  /*0350*/  @!P2 IMAD.WIDE.U32 R36, R19, 0x2, R36 ;  /* 0x000000021324a825 */ /* 0x000fc600078e0024 */
[----:B------:R1:W5:Y:S01]  /*0360*/  @!P0 LDG.E.U16 R18, desc[UR4][R34.64] ;  /* 0x0000000422128981 */ /* 0x000362000c1e1500 */
[----:B------:R-:W-:Y:S02]  /*0370*/  @!P1 IADD3 R11, PT, PT, R0, R13, RZ ;  /* 0x0000000d000b9210 */ /* 0x000fe40007ffe0ff */
[----:B------:R-:W-:-:S04]  /*0380*/  @!P1 IADD3 R13, PT, PT, R13, 0x80, RZ ;  /* 0x000000800d0d9810 */ /* 0x000fc80007ffe0ff */
[----:B------:R-:W-:Y:S01]  /*0390*/  ISETP.GE.U32.AND P0, PT, R13, R2, PT ;  /* 0x000000020d00720c */ /* 0x000fe20003f06070 */
[----:B-1----:R-:W1:Y:S01]  /*03a0*/  LDC.64 R34, c[0x0][0x390] ;  /* 0x0000e400ff227b82 */ /* 0x002e620000000a00 */
[----:B------:R-:W-:Y:S01]  /*03b0*/  PRMT R19, RZ, 0x7610, R19 ;  /* 0x00007610ff137816 */ /* 0x000fe20000000013 */
[C---:B0-----:R-:W-:Y:S01]  /*03c0*/  @!P1 IMAD.WIDE.U32 R32, R11.reuse, 0x2, R32 ;  /* 0x000000020b209825 */ /* 0x041fe200078e0020 */
[----:B------:R-:W-:Y:S02]  /*03d0*/  PRMT R10, RZ, 0x7610, R10 ;  /* 0x00007610ff0a7816 */ /* 0x000fe4000000000a */
[----:B------:R-:W-:Y:S01]  /*03e0*/  PRMT R17, RZ, 0x7610, R17 ;  /* 0x00007610ff117816 */ /* 0x000fe20000000011 */
[----:B----4-:R-:W-:Y:S01]  /*03f0*/  @!P1 IMAD.WIDE.U32 R14, R11, 0x2, R14 ;  /* 0x000000020b0e9825 */ /* 0x010fe200078e000e */
[----:B------:R0:W4:Y:S04]  /*0400*/  @!P2 LDG.E.U16 R19, desc[UR4][R36.64] ;  /* 0x000000042413a981 */ /* 0x000128000c1e1500 */
[----:B------:R0:W4:Y:S04]  /*0410*/  @!P1 LDG.E.U16 R10, desc[UR4][R32.64] ;  /* 0x00000004200a9981 */ /* 0x000128000c1e1500 */
[----:B------:R1:W4:Y:S01]  /*0420*/  @!P1 LDG.E.U16 R17, desc[UR4][R14.64] ;  /* 0x000000040e119981 */ /* 0x000322000c1e1500 */
[----:B0-----:R-:W0:Y:S08]  /*0430*/  LDC.64 R36, c[0x0][0x398] ;  /* 0x0000e600ff247b82 */ /* 0x001e300000000a00 */
[----:B------:R-:W0:Y:S01]  /*0440*/  LDC.64 R32, c[0x0][0x390] ;  /* 0x0000e400ff207b82 */ /* 0x000e220000000a00 */
[----:B-1----:R-:W-:-:S02]  /*0450*/  @!P0 IADD3 R15, PT, PT, R0, R13, RZ ;  /* 0x0000000d000f8210 */ /* 0x002fc40007ffe0ff */
[----:B------:R-:W-:-:S04]  /*0460*/  @!P0 IADD3 R13, PT, PT, R13, 0x80, RZ ;  /* 0x000000800d0d8810 */ /* 0x000fc80007ffe0ff */
[----:B------:R-:W-:Y:S01]  /*0470*/  ISETP.GE.U32.AND P1, PT, R13, R2, PT ;  /* 0x000000020d00720c */ /* 0x000fe20003f26070 */
[----:B------:R-:W-:Y:S01]  /*0480*/  @!P0 IMAD.WIDE.U32 R34, R15, 0x2, R34 ;  /* 0x000000020f228825 */ /* 0x000fe200078e0022 */
[----:B------:R-:W-:Y:S02]  /*0490*/  PRMT R11, RZ, 0x7610, R11 ;  /* 0x00007610ff0b7816 */ /* 0x000fe4000000000b */
[----:B------:R-:W-:-:S04]  /*04a0*/  PRMT R16, RZ, 0x7610, R16 ;  /* 0x00007610ff107816 */ /* 0x000fc80000000010 */
[----:B------:R1:W4:Y:S01]  /*04b0*/  @!P0 LDG.E.U16 R11, desc[UR4][R34.64] ;  /* 0x00000004220b8981 */ /* 0x000322000c1e1500 */
[----:B0-----:R-:W-:Y:S01]  /*04c0*/  @!P0 IMAD.WIDE.U32 R36, R15, 0x2, R36 ;  /* 0x000000020f248825 */ /* 0x001fe200078e0024 */
[----:B------:R-:W-:-:S04]  /*04d0*/  PRMT R14, RZ, 0x7610, R14 ;  /* 0x00007610ff0e7816 */ /* 0x000fc8000000000e */
[----:B------:R0:W4:Y:S01]  /*04e0*/  @!P0 LDG.E.U16 R16, desc[UR4][R36.64] ;  /* 0x0000000424108981 */ /* 0x000122000c1e1500 */
[----:B-1----:R-:W-:-:S04]  /*04f0*/  @!P1 IMAD.IADD R34, R0, 0x1, R13 ;  /* 0x0000000100229824 */ /* 0x002fc800078e020d */
[----:B------:R-:W-:Y:S01]  /*0500*/  @!P1 IMAD.WIDE.U32 R32, R34, 0x2, R32 ;  /* 0x0000000222209825 */ /* 0x000fe200078e0020 */
[----:B0-----:R-:W0:Y:S04]  /*0510*/  LDC.64 R36, c[0x0][0x398] ;  /* 0x0000e600ff247b82 */ /* 0x001e280000000a00 */
[----:B------:R1:W4:Y:S01]  /*0520*/  @!P1 LDG.E.U16 R14, desc[UR4][R32.64] ;  /* 0x00000004200e9981 */ /* 0x000322000c1e1500 */
[----:B------:R-:W-:-:S03]  /*0530*/  @!P1 IADD3 R13, PT, PT, R13, 0x80, RZ ;  /* 0x000000800d0d9810 */ /* 0x000fc60007ffe0ff */
[----:B-1----:R-:W1:Y:S01]  /*0540*/  LDC.64 R32, c[0x0][0x390] ;  /* 0x0000e400ff207b82 */ /* 0x002e620000000a00 */
[----:B------:R-:W-:-:S13]  /*0550*/  ISETP.GE.U32.AND P0, PT, R13, R2, PT ;  /* 0x000000020d00720c */ /* 0x000fda0003f06070 */
[----:B------:R-:W-:Y:S01]  /*0560*/  @!P0 IADD3 R13, PT, PT, R0, R13, RZ ;  /* 0x0000000d000d8210 */ /* 0x000fe20007ffe0ff */
[----:B0-----:R-:W-:-:S04]  /*0570*/  @!P1 IMAD.WIDE.U32 R34, R34, 0x2, R36 ;  /* 0x0000000222229825 */ /* 0x001fc800078e0024 */
[----:B-1----:R-:W-:Y:S02]  /*0580*/  @!P0 IMAD.WIDE.U32 R36, R13, 0x2, R32 ;  /* 0x000000020d248825 */ /* 0x002fe400078e0020 */
[----:B------:R-:W0:Y:S01]  /*0590*/  LDC.64 R32, c[0x0][0x398] ;  /* 0x0000e600ff207b82 */ /* 0x000e220000000a00 */
[----:B------:R-:W-:Y:S02]  /*05a0*/  PRMT R15, RZ, 0x7610, R15 ;  /* 0x00007610ff0f7816 */ /* 0x000fe4000000000f */
[----:B------:R-:W-:-:S04]  /*05b0*/  PRMT R12, RZ, 0x7610, R12 ;  /* 0x00007610ff0c7816 */ /* 0x000fc8000000000c */
[----:B------:R-:W4:Y:S04]  /*05c0*/  @!P1 LDG.E.U16 R15, desc[UR4][R34.64] ;  /* 0x00000004220f9981 */ /* 0x000f28000c1e1500 */
[----:B------:R-:W4:Y:S01]  /*05d0*/  @!P0 LDG.E.U16 R12, desc[UR4][R36.64] ;  /* 0x00000004240c8981 */ /* 0x000f22000c1e1500 */
[----:B0-----:R-:W-:Y:S01]  /*05e0*/  @!P0 IMAD.WIDE.U32 R32, R13, 0x2, R32 ;  /* 0x000000020d208825 */ /* 0x001fe200078e0020 */
[----:B------:R-:W-:-:S06]  /*05f0*/  PRMT R13, RZ, 0x7610, R13 ;  /* 0x00007610ff0d7816 */ /* 0x000fcc000000000d */
[----:B------:R-:W4:Y:S01]  /*0600*/  @!P0 LDG.E.U16 R13, desc[UR4][R32.64] ;  /* 0x00000004200d8981 */ /* 0x000f22000c1e1500 */
[C---:B------:R-:W-:Y:S02]  /*0610*/  ISETP.GE.U32.AND P0, PT, R3.reuse, R2, PT ;  /* 0x000000020300720c */ /* 0x040fe40003f06070 */
[----:B------:R-:W-:-:S04]  /*0620*/  IADD3 R21, PT, PT, R3, 0x80, RZ ;  /* 0x0000008003157810 */ /* 0x000fc80007ffe0ff */
[----:B------:R-:W-:Y:S02]  /*0630*/  ISETP.GE.U32.AND P5, PT, R21, R2, PT ;  /* 0x000000021500720c */ /* 0x000fe40003fa6070 */
[----:B------:R-:W-:-:S04]  /*0640*/  IADD3 R27, PT, PT, R3, 0x100, RZ ;  /* 0x00000100031b7810 */ /* 0x000fc80007ffe0ff */
[----:B------:R-:W-:Y:S02]  /*0650*/  ISETP.GE.U32.AND P1, PT, R27, R2, PT ;  /* 0x000000021b00720c */ /* 0x000fe40003f26070 */
[----:B------:R-:W-:-:S04]  /*0660*/  IADD3 R27, PT, PT, R3, 0x280, RZ ;  /* 0x00000280031b7810 */ /* 0x000fc80007ffe0ff */
[----:B------:R-:W-:Y:S01]  /*0670*/  ISETP.GE.U32.AND P4, PT, R27, R2, PT ;  /* 0x000000021b00720c */ /* 0x000fe20003f86070 */
[----:B------:R-:W-:Y:S01]  /*0680*/  @!P0 IMAD.IADD R27, R0, 0x1, R3 ;  /* 0x00000001001b8824 */ /* 0x000fe200078e0203 */
[----:B------:R-:W-:Y:S04]  /*0690*/  BSSY.RECONVERGENT B0, `(.L_x_4166) ;  /* 0x0000059000007945 */ /* 0x000fe80003800200 */
[----:B------:R-:W-:Y:S01]  /*06a0*/  BSSY.RELIABLE B1, `(.L_x_4167) ;  /* 0x0000051000017945 */ /* 0x000fe20003800100 */
[----:B--2---:R-:W-:Y:S02]  /*06b0*/  @!P0 HADD2.F32 R23, -RZ, R23.H0_H0 ;  /* 0x20000017ff178230 */ /* 0x004fe40000004100 */
[----:B------:R-:W-:-:S05]  /*06c0*/  @!P0 HADD2.F32 R30, -RZ, R30.H0_H0 ;  /* 0x2000001eff1e8230 */ /* 0x000fca0000004100 */
[----:B------:R-:W-:Y:S02]  /*06d0*/  @!P0 FMUL.FTZ R23, R23, R30 ;  /* 0x0000001e17178220 */ /* 0x000fe40000410000 */
[----:B------:R-:W0:Y:S01]  /*06e0*/  @!P0 LDC.64 R30, c[0x0][0x388] ;  /* 0x0000e200ff1e8b82 */ /* 0x000e220000000a00 */
[----:B---3--:R-:W-:Y:S02]  /*06f0*/  @!P5 HADD2.F32 R24, -RZ, R24.H0_H0 ;  /* 0x20000018ff18d230 */ /* 0x008fe40000004100 */
[----:B------:R-:W-:-:S05]  /*0700*/  @!P5 HADD2.F32 R25, -RZ, R25.H0_H0 ;  /* 0x20000019ff19d230 */ /* 0x000fca0000004100 */
[----:B------:R-:W-:Y:S01]  /*0710*/  @!P5 FMUL.FTZ R24, R24, R25 ;  /* 0x000000191818d220 */ /* 0x000fe20000410000 */
[----:B------:R-:W-:-:S05]  /*0720*/  VIADD R25, R3, 0x180 ;  /* 0x0000018003197836 */ /* 0x000fca0000000000 */
[-C--:B------:R-:W-:Y:S02]  /*0730*/  ISETP.GE.U32.AND P2, PT, R25, R2.reuse, PT ;  /* 0x000000021900720c */ /* 0x080fe40003f46070 */
[----:B------:R-:W-:Y:S02]  /*0740*/  IADD3 R25, PT, PT, R3, 0x200, RZ ;  /* 0x0000020003197810 */ /* 0x000fe40007ffe0ff */
[----:B------:R-:W-:Y:S02]  /*0750*/  @!P0 F2FP.F16.F32.PACK_AB R26, RZ, R23 ;  /* 0x00000017ff1a823e */ /* 0x000fe400000000ff */
[----:B------:R-:W-:Y:S02]  /*0760*/  ISETP.GE.U32.AND P3, PT, R25, R2, PT ;  /* 0x000000021900720c */ /* 0x000fe40003f66070 */
[C---:B------:R-:W-:Y:S02]  /*0770*/  IADD3 R23, PT, PT, R3.reuse, 0x300, RZ ;  /* 0x0000030003177810 */ /* 0x040fe40007ffe0ff */
[----:B------:R-:W-:-:S02]  /*0780*/  IADD3 R25, PT, PT, R3, 0x380, RZ ;  /* 0x0000038003197810 */ /* 0x000fc40007ffe0ff */
[----:B------:R-:W-:Y:S02]  /*0790*/  @!P5 F2FP.F16.F32.PACK_AB R28, RZ, R24 ;  /* 0x00000018ff1cd23e */ /* 0x000fe400000000ff */
[-C--:B------:R-:W-:Y:S02]  /*07a0*/  ISETP.GE.U32.AND P6, PT, R23, R2.reuse, PT ;  /* 0x000000021700720c */ /* 0x080fe40003fc6070 */
[----:B------:R-:W-:Y:S01]  /*07b0*/  ISETP.GE.U32.AND P5, PT, R25, R2, PT ;  /* 0x000000021900720c */ /* 0x000fe20003fa6070 */
[----:B0-----:R-:W-:Y:S01]  /*07c0*/  @!P0 IMAD.WIDE.U32 R30, R27, 0x2, R30 ;  /* 0x000000021b1e8825 */ /* 0x001fe200078e001e */
[----:B------:R-:W-:-:S04]  /*07d0*/  @!P0 MOV R3, R21 ;  /* 0x0000001500038202 */ /* 0x000fc80000000f00 */
[----:B------:R0:W-:Y:S01]  /*07e0*/  @!P0 STG.E.U16 desc[UR4][R30.64], R26 ;  /* 0x0000001a1e008986 */ /* 0x0001e2000c101504 */
[----:B------:R-:W-:Y:S01]  /*07f0*/  ISETP.GE.U32.AND P0, PT, R3, R2, PT ;  /* 0x000000020300720c */ /* 0x000fe20003f06070 */
[----:B------:R-:W-:Y:S02]  /*0800*/  @!P1 HADD2.F32 R22, -RZ, R22.H0_H0 ;  /* 0x20000016ff169230 */ /* 0x000fe40000004100 */
[----:B-----5:R-:W-:Y:S02]  /*0810*/  @!P2 HADD2.F32 R20, -RZ, R20.H0_H0 ;  /* 0x20000014ff14a230 */ /* 0x020fe40000004100 */
[----:B------:R-:W-:Y:S02]  /*0820*/  @!P2 HADD2.F32 R23, -RZ, R18.H0_H0 ;  /* 0x20000012ff17a230 */ /* 0x000fe40000004100 */
[----:B----4-:R-:W-:Y:S02]  /*0830*/  @!P1 HADD2.F32 R19, -RZ, R19.H0_H0 ;  /* 0x20000013ff139230 */ /* 0x010fe40000004100 */
[----:B------:R-:W-:-:S02]  /*0840*/  @!P3 HADD2.F32 R10, -RZ, R10.H0_H0 ;  /* 0x2000000aff0ab230 */ /* 0x000fc40000004100 */
[----:B------:R-:W-:Y:S02]  /*0850*/  @!P3 HADD2.F32 R17, -RZ, R17.H0_H0 ;  /* 0x20000011ff11b230 */ /* 0x000fe40000004100 */
[----:B------:R-:W-:Y:S01]  /*0860*/  @!P1 FMUL.FTZ R18, R22, R19 ;  /* 0x0000001316129220 */ /* 0x000fe20000410000 */
[----:B------:R-:W-:Y:S02]  /*0870*/  @!P2 FMUL.FTZ R19, R20, R23 ;  /* 0x000000171413a220 */ /* 0x000fe40000410000 */
[----:B------:R-:W-:Y:S02]  /*0880*/  @!P3 FMUL.FTZ R10, R10, R17 ;  /* 0x000000110a0ab220 */ /* 0x000fe40000410000 */
[----:B------:R-:W-:Y:S02]  /*0890*/  @!P1 F2FP.F16.F32.PACK_AB R4, RZ, R18 ;  /* 0x00000012ff04923e */ /* 0x000fe400000000ff */
[----:B------:R-:W-:Y:S02]  /*08a0*/  @!P2 F2FP.F16.F32.PACK_AB R5, RZ, R19 ;  /* 0x00000013ff05a23e */ /* 0x000fe400000000ff */
[----:B------:R-:W-:Y:S01]  /*08b0*/  @!P3 F2FP.F16.F32.PACK_AB R6, RZ, R10 ;  /* 0x0000000aff06b23e */ /* 0x000fe200000000ff */
[----:B------:R-:W-:-:S02]  /*08c0*/  @!P4 HADD2.F32 R11, -RZ, R11.H0_H0 ;  /* 0x2000000bff0bc230 */ /* 0x000fc40000004100 */
[----:B------:R-:W-:-:S05]  /*08d0*/  @!P4 HADD2.F32 R16, -RZ, R16.H0_H0 ;  /* 0x20000010ff10c230 */ /* 0x000fca0000004100 */
[----:B------:R-:W-:Y:S01]  /*08e0*/  @!P4 FMUL.FTZ R11, R11, R16 ;  /* 0x000000100b0bc220 */ /* 0x000fe20000410000 */
[----:B------:R-:W-:-:S04]  /*08f0*/  @!P6 HADD2.F32 R14, -RZ, R14.H0_H0 ;  /* 0x2000000eff0ee230 */ /* 0x000fc80000004100 */
[----:B------:R-:W-:Y:S01]  /*0900*/  @!P4 F2FP.F16.F32.PACK_AB R7, RZ, R11 ;  /* 0x0000000bff07c23e */ /* 0x000fe200000000ff */
[----:B------:R-:W-:Y:S02]  /*0910*/  @!P6 HADD2.F32 R15, -RZ, R15.H0_H0 ;  /* 0x2000000fff0fe230 */ /* 0x000fe40000004100 */
[----:B------:R-:W-:-:S03]  /*0920*/  @!P5 HADD2.F32 R12, -RZ, R12.H0_H0 ;  /* 0x2000000cff0cd230 */ /* 0x000fc60000004100 */
[----:B------:R-:W-:-:S05]  /*0930*/  @!P6 FMUL.FTZ R14, R14, R15 ;  /* 0x0000000f0e0ee220 */ /* 0x000fca0000410000 */
[----:B------:R-:W-:Y:S01]  /*0940*/  @!P6 F2FP.F16.F32.PACK_AB R8, RZ, R14 ;  /* 0x0000000eff08e23e */ /* 0x000fe200000000ff */
[----:B------:R-:W-:-:S05]  /*0950*/  @!P5 HADD2.F32 R13, -RZ, R13.H0_H0 ;  /* 0x2000000dff0dd230 */ /* 0x000fca0000004100 */
[----:B------:R-:W-:-:S05]  /*0960*/  @!P5 FMUL.FTZ R12, R12, R13 ;  /* 0x0000000d0c0cd220 */ /* 0x000fca0000410000 */
[----:B------:R-:W-:Y:S01]  /*0970*/  @!P5 F2FP.F16.F32.PACK_AB R9, RZ, R12 ;  /* 0x0000000cff09d23e */ /* 0x000fe200000000ff */
[----:B0-----:R-:W-:Y:S06]  /*0980*/  @P0 BRA `(.L_x_4168) ;  /* 0x0000000000300947 */ /* 0x001fec0003800000 */
[----:B------:R-:W0:Y:S01]  /*0990*/  LDC.64 R10, c[0x0][0x388] ;  /* 0x0000e200ff0a7b82 */ /* 0x000e220000000a00 */
[----:B------:R-:W-:Y:S02]  /*09a0*/  IADD3 R13, PT, PT, R0, R3, RZ ;  /* 0x00000003000d7210 */ /* 0x000fe40007ffe0ff */
[----:B------:R-:W-:-:S04]  /*09b0*/  IADD3 R3, PT, PT, R3, 0x80, RZ ;  /* 0x0000008003037810 */ /* 0x000fc80007ffe0ff */
        /* <DEDUP_REMOVED lines=9> */
.L_x_4168:
[----:B------:R-:W-:-:S13]  /*0a50*/  ISETP.GE.U32.AND P0, PT, R3, R2, PT ;  /* 0x000000020300720c */ /* 0x000fda0003f06070 */
[----:B------:R-:W-:Y:S05]  /*0a60*/  @P0 BRA `(.L_x_4170) ;  /* 0x0000000000300947 */ /* 0x000fea0003800000 */
[----:B0-----:R-:W0:Y:S01]  /*0a70*/  LDC.64 R10, c[0x0][0x388] ;  /* 0x0000e200ff0a7b82 */ /* 0x001e220000000a00 */
[----:B------:R-:W-:Y:S02]  /*0a80*/  IADD3 R13, PT, PT, R0, R3, RZ ;  /* 0x00000003000d7210 */ /* 0x000fe40007ffe0ff */
[----:B------:R-:W-:-:S03]  /*0a90*/  IADD3 R3, PT, PT, R3, 0x80, RZ ;  /* 0x0000008003037810 */ /* 0x000fc60007ffe0ff */
[----:B0-----:R-:W-:-:S05]  /*0aa0*/  IMAD.WIDE.U32 R10, R13, 0x2, R10 ;  /* 0x000000020d0a7825 */ /* 0x001fca00078e000a */
[----:B------:R1:W-:Y:S02]  /*0ab0*/  STG.E.U16 desc[UR4][R10.64], R5 ;  /* 0x000000050a007986 */ /* 0x0003e4000c101504 */
.L_x_4169:
[----:B------:R-:W-:-:S13]  /*0ac0*/  ISETP.GE.U32.AND P0, PT, R3, R2, PT ;  /* 0x000000020300720c */ /* 0x000fda0003f06070 */
[----:B------:R-:W-:Y:S05]  /*0ad0*/  @P0 BRA `(.L_x_4171) ;  /* 0x0000000000340947 */ /* 0x000fea0003800000 */
[----:B-1----:R-:W1:Y:S01]  /*0ae0*/  LDC.64 R4, c[0x0][0x388] ;  /* 0x0000e200ff047b82 */ /* 0x002e620000000a00 */
[----:B0-----:R-:W-:Y:S02]  /*0af0*/  IADD3 R11, PT, PT, R0, R3, RZ ;  /* 0x00000003000b7210 */ /* 0x001fe40007ffe0ff */
[----:B------:R-:W-:-:S03]  /*0b00*/  IADD3 R3, PT, PT, R3, 0x80, RZ ;  /* 0x0000008003037810 */ /* 0x000fc60007ffe0ff */
[----:B-1----:R-:W-:-:S05]  /*0b10*/  IMAD.WIDE.U32 R4, R11, 0x2, R4 ;  /* 0x000000020b047825 */ /* 0x002fca00078e0004 */
[----:B------:R1:W-:Y:S02]  /*0b20*/  STG.E.U16 desc[UR4][R4.64], R6 ;  /* 0x0000000604007986 */ /* 0x0003e4000c101504 */
.L_x_4170:
[----:B------:R-:W-:-:S13]  /*0b30*/  ISETP.GE.U32.AND P0, PT, R3, R2, PT ;  /* 0x000000020300720c */ /* 0x000fda0003f06070 */
[----:B------:R-:W-:Y:S05]  /*0b40*/  @P0 BREAK.RELIABLE B1 ;  /* 0x0000000000010942 */ /* 0x000fea0003800100 */
[----:B------:R-:W-:Y:S05]  /*0b50*/  @P0 BRA `(.L_x_4172) ;  /* 0x0000000000300947 */ /* 0x000fea0003800000 */
[----:B01----:R-:W0:Y:S01]  /*0b60*/  LDC.64 R4, c[0x0][0x388] ;  /* 0x0000e200ff047b82 */ /* 0x003e220000000a00 */
[----:B------:R-:W-:Y:S01]  /*0b70*/  IMAD.IADD R11, R0, 0x1, R3 ;  /* 0x00000001000b7824 */ /* 0x000fe200078e0203 */
[----:B------:R-:W-:-:S03]  /*0b80*/  IADD3 R3, PT, PT, R3, 0x80, RZ ;  /* 0x0000008003037810 */ /* 0x000fc60007ffe0ff */
[----:B0-----:R-:W-:-:S05]  /*0b90*/  IMAD.WIDE.U32 R4, R11, 0x2, R4 ;  /* 0x000000020b047825 */ /* 0x001fca00078e0004 */
[----:B------:R2:W-:Y:S02]  /*0ba0*/  STG.E.U16 desc[UR4][R4.64], R7 ;  /* 0x0000000704007986 */ /* 0x0005e4000c101504 */
.L_x_4171:
[----:B------:R-:W-:Y:S05]  /*0bb0*/  BSYNC.RELIABLE B1 ;  /* 0x0000000000017941 */ /* 0x000fea0003800100 */
.L_x_4167:
[----:B------:R-:W-:-:S13]  /*0bc0*/  ISETP.GE.U32.AND P0, PT, R3, R2, PT ;  /* 0x000000020300720c */ /* 0x000fda0003f06070 */
[----:B-12---:R-:W1:Y:S01]  /*0bd0*/  @!P0 LDC.64 R4, c[0x0][0x388] ;  /* 0x0000e200ff048b82 */ /* 0x006e620000000a00 */
[----:B------:R-:W-:Y:S02]  /*0be0*/  @!P0 IADD3 R7, PT, PT, R0, R3, RZ ;  /* 0x0000000300078210 */ /* 0x000fe40007ffe0ff */
[----:B------:R-:W-:-:S03]  /*0bf0*/  @!P0 IADD3 R3, PT, PT, R3, 0x80, RZ ;  /* 0x0000008003038810 */ /* 0x000fc60007ffe0ff */
[----:B-1----:R-:W-:-:S05]  /*0c00*/  @!P0 IMAD.WIDE.U32 R4, R7, 0x2, R4 ;  /* 0x0000000207048825 */ /* 0x002fca00078e0004 */
[----:B------:R2:W-:Y:S02]  /*0c10*/  @!P0 STG.E.U16 desc[UR4][R4.64], R8 ;  /* 0x0000000804008986 */ /* 0x0005e4000c101504 */
.L_x_4172:
[----:B------:R-:W-:Y:S05]  /*0c20*/  BSYNC.RECONVERGENT B0 ;  /* 0x0000000000007941 */ /* 0x000fea0003800200 */
.L_x_4166:
        /* <DEDUP_REMOVED lines=8> */
.L_x_4165:
[----:B------:R-:W0:Y:S01]  /*0cb0*/  S2R R4, SR_TID.X ;  /* 0x0000000000047919 */ /* 0x000e220000002100 */
[----:B------:R-:W1:Y:S08]  /*0cc0*/  LDC.64 R6, c[0x0][0x398] ;  /* 0x0000e600ff067b82 */ /* 0x000e700000000a00 */
[----:B------:R-:W2:Y:S01]  /*0cd0*/  LDC.64 R2, c[0x0][0x390] ;  /* 0x0000e400ff027b82 */ /* 0x000ea20000000a00 */
[----:B-1----:R-:W-:-:S04]  /*0ce0*/  IMAD.WIDE.U32 R6, R0, 0x2, R6 ;  /* 0x0000000200067825 */ /* 0x002fc800078e0006 */
[----:B0-----:R-:W-:-:S04]  /*0cf0*/  IMAD.WIDE.U32 R10, R4, 0x4, R6 ;  /* 0x00000004040a7825 */ /* 0x001fc800078e0006 */
[----:B--2---:R-:W-:Y:S01]  /*0d00*/  IMAD.WIDE.U32 R2, R0, 0x2, R2 ;  /* 0x0000000200027825 */ /* 0x004fe200078e0002 */
[----:B------:R-:W2:Y:S04]  /*0d10*/  LDG.E R15, desc[UR4][R10.64] ;  /* 0x000000040a0f7981 */ /* 0x000ea8000c1e1900 */
[----:B------:R-:W3:Y:S01]  /*0d20*/  LDG.E R16, desc[UR4][R10.64+0x200] ;  /* 0x000200040a107981 */ /* 0x000ee2000c1e1900 */
[----:B------:R-:W-:Y:S02]  /*0d30*/  IMAD.WIDE.U32 R8, R4, 0x4, R2 ;  /* 0x0000000404087825 */ /* 0x000fe400078e0002 */
[----:B------:R-:W0:Y:S01]  /*0d40*/  LDC.64 R2, c[0x0][0x388] ;  /* 0x0000e200ff027b82 */ /* 0x000e220000000a00 */
[----:B------:R-:W4:Y:S04]  /*0d50*/  LDG.E R6, desc[UR4][R10.64+0x600] ;  /* 0x000600040a067981 */ /* 0x000f28000c1e1900 */
[----:B------:R-:W5:Y:S04]  /*0d60*/  LDG.E R12, desc[UR4][R8.64+0x200] ;  /* 0x00020004080c7981 */ /* 0x000f68000c1e1900 */
[----:B------:R-:W4:Y:S04]  /*0d70*/  LDG.E R13, desc[UR4][R8.64+0x400] ;  /* 0x00040004080d7981 */ /* 0x000f28000c1e1900 */
[----:B------:R-:W4:Y:S04]  /*0d80*/  LDG.E R14, desc[UR4][R8.64+0x600] ;  /* 0x00060004080e7981 */ /* 0x000f28000c1e1900 */
[----:B------:R4:W4:Y:S04]  /*0d90*/  LDG.E R7, desc[UR4][R8.64] ;  /* 0x0000000408077981 */ /* 0x000928000c1e1900 */
[----:B------:R1:W4:Y:S01]  /*0da0*/  LDG.E R5, desc[UR4][R10.64+0x400] ;  /* 0x000400040a057981 */ /* 0x000322000c1e1900 */
[----:B0-----:R-:W-:-:S04]  /*0db0*/  IMAD.WIDE.U32 R2, R0, 0x2, R2 ;  /* 0x0000000200027825 */ /* 0x001fc800078e0002 */
[----:B------:R-:W-:-:S04]  /*0dc0*/  IMAD.WIDE.U32 R2, R4, 0x4, R2 ;  /* 0x0000000404027825 */ /* 0x000fc800078e0002 */
[--C-:B--2---:R-:W-:Y:S02]  /*0dd0*/  HADD2.F32 R18, -RZ, R15.reuse.H0_H0 ;  /* 0x2000000fff127230 */ /* 0x104fe40000004100 */
[----:B------:R-:W-:Y:S02]  /*0de0*/  HADD2.F32 R20, -RZ, R15.H1_H1 ;  /* 0x3000000fff147230 */ /* 0x000fe40000004100 */
[--C-:B-----5:R-:W-:Y:S02]  /*0df0*/  HADD2.F32 R15, -RZ, R12.reuse.H0_H0 ;  /* 0x2000000cff0f7230 */ /* 0x120fe40000004100 */
[----:B------:R-:W-:Y:S02]  /*0e00*/  HADD2.F32 R21, -RZ, R12.H1_H1 ;  /* 0x3000000cff157230 */ /* 0x000fe40000004100 */
[--C-:B---3--:R-:W-:Y:S02]  /*0e10*/  HADD2.F32 R12, -RZ, R16.reuse.H0_H0 ;  /* 0x20000010ff0c7230 */ /* 0x108fe40000004100 */
[----:B------:R-:W-:-:S02]  /*0e20*/  HADD2.F32 R16, -RZ, R16.H1_H1 ;  /* 0x30000010ff107230 */ /* 0x000fc40000004100 */
[----:B----4-:R-:W-:Y:S02]  /*0e30*/  HADD2.F32 R9, -RZ, R13.H0_H0 ;  /* 0x2000000dff097230 */ /* 0x010fe40000004100 */
[----:B------:R-:W-:Y:S01]  /*0e40*/  FMUL.FTZ R8, R15, R12 ;  /* 0x0000000c0f087220 */ /* 0x000fe20000410000 */
[--C-:B-1----:R-:W-:Y:S02]  /*0e50*/  HADD2.F32 R11, -RZ, R14.reuse.H0_H0 ;  /* 0x2000000eff0b7230 */ /* 0x102fe40000004100 */
[----:B------:R-:W-:Y:S01]  /*0e60*/  FMUL.FTZ R21, R21, R16 ;  /* 0x0000001015157220 */ /* 0x000fe20000410000 */
[----:B------:R-:W-:Y:S02]  /*0e70*/  HADD2.F32 R15, -RZ, R14.H1_H1 ;  /* 0x3000000eff0f7230 */ /* 0x000fe40000004100 */
[----:B------:R-:W-:Y:S02]  /*0e80*/  HADD2.F32 R16, -RZ, R6.H0_H0 ;  /* 0x20000006ff107230 */ /* 0x000fe40000004100 */
[----:B------:R-:W-:-:S02]  /*0e90*/  HADD2.F32 R17, -RZ, R7.H0_H0 ;  /* 0x20000007ff117230 */ /* 0x000fc40000004100 */
[----:B------:R-:W-:Y:S02]  /*0ea0*/  HADD2.F32 R19, -RZ, R7.H1_H1 ;  /* 0x30000007ff137230 */ /* 0x000fe40000004100 */
[----:B------:R-:W-:Y:S02]  /*0eb0*/  HADD2.F32 R13, -RZ, R13.H1_H1 ;  /* 0x3000000dff0d7230 */ /* 0x000fe40000004100 */
[--C-:B------:R-:W-:Y:S02]  /*0ec0*/  HADD2.F32 R12, -RZ, R5.reuse.H0_H0 ;  /* 0x20000005ff0c7230 */ /* 0x100fe40000004100 */
[----:B------:R-:W-:Y:S02]  /*0ed0*/  HADD2.F32 R14, -RZ, R5.H1_H1 ;  /* 0x30000005ff0e7230 */ /* 0x000fe40000004100 */
[----:B------:R-:W-:Y:S02]  /*0ee0*/  HADD2.F32 R6, -RZ, R6.H1_H1 ;  /* 0x30000006ff067230 */ /* 0x000fe40000004100 */
[----:B------:R-:W-:Y:S01]  /*0ef0*/  FMUL.FTZ R7, R17, R18 ;  /* 0x0000001211077220 */ /* 0x000fe20000410000 */
[----:B------:R-:W-:Y:S01]  /*0f00*/  FMUL.FTZ R10, R19, R20 ;  /* 0x00000014130a7220 */ /* 0x000fe20000410000 */
[----:B------:R-:W-:Y:S01]  /*0f10*/  FMUL.FTZ R9, R9, R12 ;  /* 0x0000000c09097220 */ /* 0x000fe20000410000 */
[----:B------:R-:W-:Y:S01]  /*0f20*/  FMUL.FTZ R14, R13, R14 ;  /* 0x0000000e0d0e7220 */ /* 0x000fe20000410000 */
[----:B------:R-:W-:Y:S01]  /*0f30*/  FMUL.FTZ R11, R11, R16 ;  /* 0x000000100b0b7220 */ /* 0x000fe20000410000 */
[----:B------:R-:W-:Y:S01]  /*0f40*/  FMUL.FTZ R6, R15, R6 ;  /* 0x000000060f067220 */ /* 0x000fe20000410000 */
[----:B------:R-:W-:-:S02]  /*0f50*/  F2FP.F16.F32.PACK_AB R7, R10, R7 ;  /* 0x000000070a07723e */ /* 0x000fc400000000ff */
[----:B------:R-:W-:Y:S02]  /*0f60*/  F2FP.F16.F32.PACK_AB R21, R21, R8 ;  /* 0x000000081515723e */ /* 0x000fe400000000ff */
[----:B------:R-:W-:Y:S02]  /*0f70*/  F2FP.F16.F32.PACK_AB R9, R14, R9 ;  /* 0x000000090e09723e */ /* 0x000fe400000000ff */
[----:B------:R-:W-:Y:S01]  /*0f80*/  F2FP.F16.F32.PACK_AB R11, R6, R11 ;  /* 0x0000000b060b723e */ /* 0x000fe200000000ff */
[----:B------:R-:W-:Y:S04]  /*0f90*/  STG.E desc[UR4][R2.64], R7 ;  /* 0x0000000702007986 */ /* 0x000fe8000c101904 */
[----:B------:R-:W-:Y:S04]  /*0fa0*/  STG.E desc[UR4][R2.64+0x200], R21 ;  /* 0x0002001502007986 */ /* 0x000fe8000c101904 */
[----:B------:R-:W-:Y:S04]  /*0fb0*/  STG.E desc[UR4][R2.64+0x400], R9 ;  /* 0x0004000902007986 */ /* 0x000fe8000c101904 */
[----:B------:R-:W-:Y:S01]  /*0fc0*/  STG.E desc[UR4][R2.64+0x600], R11 ;  /* 0x0006000b02007986 */ /* 0x000fe2000c101904 */
[----:B------:R-:W-:Y:S05]  /*0fd0*/  EXIT ;  /* 0x000000000000794d */ /* 0x000fea0003800000 */
.L_x_4173:
        /* <DEDUP_REMOVED lines=10> */
.L_x_16974:


//--------------------- .text._ZN2at6native29vectorized_elementwise_kernelILi4ENS0_13BinaryFunctorIN3c104HalfES4_S4_NS0_15binary_internal10MulFunctorIfEEEESt5arrayIPcLm3EEEEviT0_T1_ --------------------------
	.section	.text._ZN2at6native29vectorized_elementwise_kernelILi4ENS0_13BinaryFunctorIN3c104HalfES4_S4_NS0_15binary_internal10MulFunctorIfEEEESt5arrayIPcLm3EEEEviT0_T1_,"ax",@progbits
	.align	128
        .global         _ZN2at6native29vectorized_elementwise_kernelILi4ENS0_13BinaryFunctorIN3c104HalfES4_S4_NS0_15binary_internal10MulFunctorIfEEEESt5arrayIPcLm3EEEEviT0_T1_
        .type           _ZN2at6native29vectorized_elementwise_kernelILi4ENS0_13BinaryFunctorIN3c104HalfES4_S4_NS0_15binary_internal10MulFunctorIfEEEESt5arrayIPcLm3EEEEviT0_T1_,@function
        .size           _ZN2at6native29vectorized_elementwise_kernelILi4ENS0_13BinaryFunctorIN3c104HalfES4_S4_NS0_15binary_internal10MulFunctorIfEEEESt5arrayIPcLm3EEEEviT0_T1_,(.L_x_16975 - _ZN2at6native29vectorized_elementwise_kernelILi4ENS0_13BinaryFunctorIN3c104HalfES4_S4_NS0_15binary_internal10MulFunctorIfEEEESt5arrayIPcLm3EEEEviT0_T1_)
        .other          _ZN2at6native29vectorized_elementwise_kernelILi4ENS0_13BinaryFunctorIN3c104HalfES4_S4_NS0_15binary_internal10MulFunctorIfEEEESt5arrayIPcLm3EEEEviT0_T1_,@"STO_CUDA_ENTRY STV_DEFAULT"
_ZN2at6native29vectorized_elementwise_kernelILi4ENS0_13BinaryFunctorIN3c104HalfES4_S4_NS0_15binary_internal10MulFunctorIfEEEESt5arrayIPcLm3EEEEviT0_T1_:
.text._ZN2at6native29vectorized_elementwise_kernelILi4ENS0_13BinaryFunctorIN3c104HalfES4_S4_NS0_15binary_internal10MulFunctorIfEEEESt5arrayIPcLm3EEEEviT0_T1_:
        /* <DEDUP_REMOVED lines=165> */
.L_x_4177:
[----:B------:R-:W-:-:S13]  /*0a50*/  ISETP.GE.U32.AND P0, PT, R3, R2, PT ;  /* 0x000000020300720c */ /* 0x000fda0003f06070 */
[----:B------:R-:W-:Y:S05]  /*0a60*/  @P0 BRA `(.L_x_4179) ;  /* 0x0000000000300947 */ /* 0x000fea0003800000 */
[----:B0-----:R-:W0:Y:S01]  /*0a70*/  LDC.64 R10, c[0x0][0x388] ;  /* 0x0000e200ff0a7b82 */ /* 0x001e220000000a00 */
[----:B------:R-:W-:Y:S02]  /*0a80*/  IADD3 R13, PT, PT, R0, R3, RZ ;  /* 0x00000003000d7210 */ /* 0x000fe40007ffe0ff */
[----:B------:R-:W-:-:S03]  /*0a90*/  IADD3 R3, PT, PT, R3, 0x80, RZ ;  /* 0x0000008003037810 */ /* 0x000fc60007ffe0ff */
[----:B0-----:R-:W-:-:S05]  /*0aa0*/  IMAD.WIDE.U32 R10, R13, 0x2, R10 ;  /* 0x000000020d0a7825 */ /* 0x001fca00078e000a */
[----:B------:R1:W-:Y:S02]  /*0ab0*/  STG.E.U16 desc[UR4][R10.64], R5 ;  /* 0x000000050a007986 */ /* 0x0003e4000c101504 */
.L_x_4178:
[----:B------:R-:W-:-:S13]  /*0ac0*/  ISETP.GE.U32.AND P0, PT, R3, R2, PT ;  /* 0x000000020300720c */ /* 0x000fda0003f06070 */
[----:B------:R-:W-:Y:S05]  /*0ad0*/  @P0 BRA `(.L_x_4180) ;  /* 0x0000000000340947 */ /* 0x000fea0003800000 */
[----:B-1----:R-:W1:Y:S01]  /*0ae0*/  LDC.64 R4, c[0x0][0x388] ;  /* 0x0000e200ff047b82 */ /* 0x002e620000000a00 */
[----:B0-----:R-:W-:Y:S02]  /*0af0*/  IADD3 R11, PT, PT, R0, R3, RZ ;  /* 0x00000003000b7210 */ /* 0x001fe40007ffe0ff */
[----:B------:R-:W-:-:S03]  /*0b00*/  IADD3 R3, PT, PT, R3, 0x80, RZ ;  /* 0x0000008003037810 */ /* 0x000fc60007ffe0ff */
[----:B-1----:R-:W-:-:S05]  /*0b10*/  IMAD.WIDE.U32 R4, R11, 0x2, R4 ;  /* 0x000000020b047825 */ /* 0x002fca00078e0004 */
[----:B------:R1:W-:Y:S02]  /*0b20*/  STG.E.U16 desc[UR4][R4.64], R6 ;  /* 0x0000000604007986 */ /* 0x0003e4000c101504 */
.L_x_4179:
        /* <DEDUP_REMOVED lines=8> */
.L_x_4180:
[----:B------:R-:W-:Y:S05]  /*0bb0*/  BSYNC.RELIABLE B1 ;  /* 0x0000000000017941 */ /* 0x000fea0003800100 */
.L_x_4176:
[----:B------:R-:W-:-:S13]  /*0bc0*/  ISETP.GE.U32.AND P0, PT, R3, R2, PT ;  /* 0x000000020300720c */ /* 0x000fda0003f06070 */
[----:B-12---:R-:W1:Y:S01]  /*0bd0*/  @!P0 LDC.64 R4, c[0x0][0x388] ;  /* 0x0000e200ff048b82 */ /* 0x006e620000000a00 */
[----:B------:R-:W-:Y:S02]  /*0be0*/  @!P0 IADD3 R7, PT, PT, R0, R3, RZ ;  /* 0x0000000300078210 */ /* 0x000fe40007ffe0ff */
[----:B------:R-:W-:-:S03]  /*0bf0*/  @!P0 IADD3 R3, PT, PT, R3, 0x80, RZ ;  /* 0x0000008003038810 */ /* 0x000fc60007ffe0ff */
[----:B-1----:R-:W-:-:S05]  /*0c00*/  @!P0 IMAD.WIDE.U32 R4, R7, 0x2, R4 ;  /* 0x0000000207048825 */ /* 0x002fca00078e0004 */
[----:B------:R2:W-:Y:S02]  /*0c10*/  @!P0 STG.E.U16 desc[UR4][R4.64], R8 ;  /* 0x0000000804008986 */ /* 0x0005e4000c101504 */
.L_x_4181:
[----:B------:R-:W-:Y:S05]  /*0c20*/  BSYNC.RECONVERGENT B0 ;  /* 0x0000000000007941 */ /* 0x000fea0003800200 */
.L_x_4175:
        /* <DEDUP_REMOVED lines=8> */
.L_x_4174:
        /* <DEDUP_REMOVED lines=8> */
[----:B------:R2:W4:Y:S01]  /*0d30*/  LDG.E.64 R4, desc[UR4][R14.64] ;  /* 0x000000040e047981 */ /* 0x000522000c1e1b00 */
[----:B------:R-:W-:-:S05]  /*0d40*/  IMAD.WIDE.U32 R16, R2, 0x8, R6 ;  /* 0x0000000802107825 */ /* 0x000fca00078e0006 */
[----:B------:R-:W5:Y:S04]  /*0d50*/  LDG.E.64 R6, desc[UR4][R16.64] ;  /* 0x0000000410067981 */ /* 0x000f68000c1e1b00 */
[----:B------:R0:W5:Y:S01]  /*0d60*/  LDG.E.64 R10, desc[UR4][R16.64+0x400] ;  /* 0x00040004100a7981 */ /* 0x000162000c1e1b00 */
[----:B---3--:R-:W-:-:S04]  /*0d70*/  IMAD.WIDE.U32 R12, R0, 0x2, R12 ;  /* 0x00000002000c7825 */ /* 0x008fc800078e000c */
[----:B------:R-:W-:-:S04]  /*0d80*/  IMAD.WIDE.U32 R12, R2, 0x8, R12 ;  /* 0x00000008020c7825 */ /* 0x000fc800078e000c */
[--C-:B--2---:R-:W-:Y:S02]  /*0d90*/  HADD2.F32 R15, -RZ, R9.reuse.H0_H0 ;  /* 0x20000009ff0f7230 */ /* 0x104fe40000004100 */
[----:B0-----:R-:W-:Y:S02]  /*0da0*/  HADD2.F32 R16, -RZ, R9.H1_H1 ;  /* 0x30000009ff107230 */ /* 0x001fe40000004100 */
[--C-:B----4-:R-:W-:Y:S02]  /*0db0*/  HADD2.F32 R3, -RZ, R4.reuse.H0_H0 ;  /* 0x20000004ff037230 */ /* 0x110fe40000004100 */
[----:B------:R-:W-:Y:S02]  /*0dc0*/  HADD2.F32 R18, -RZ, R4.H1_H1 ;  /* 0x30000004ff127230 */ /* 0x000fe40000004100 */
[----:B------:R-:W-:Y:S02]  /*0dd0*/  HADD2.F32 R20, -RZ, R5.H0_H0 ;  /* 0x20000005ff147230 */ /* 0x000fe40000004100 */
[----:B-----5:R-:W-:-:S02]  /*0de0*/  HADD2.F32 R21, -RZ, R7.H0_H0 ;  /* 0x20000007ff157230 */ /* 0x020fc40000004100 */
[----:B------:R-:W-:Y:S02]  /*0df0*/  HADD2.F32 R0, -RZ, R7.H1_H1 ;  /* 0x30000007ff007230 */ /* 0x000fe40000004100 */
[--C-:B------:R-:W-:Y:S02]  /*0e00*/  HADD2.F32 R7, -RZ, R10.reuse.H0_H0 ;  /* 0x2000000aff077230 */ /* 0x100fe40000004100 */
[----:B------:R-:W-:Y:S02]  /*0e10*/  HADD2.F32 R9, -RZ, R10.H1_H1 ;  /* 0x3000000aff097230 */ /* 0x000fe40000004100 */
[----:B------:R-:W-:Y:S02]  /*0e20*/  HADD2.F32 R4, -RZ, R6.H0_H0 ;  /* 0x20000006ff047230 */ /* 0x000fe40000004100 */
[----:B------:R-:W-:Y:S02]  /*0e30*/  HADD2.F32 R14, -RZ, R8.H0_H0 ;  /* 0x20000008ff0e7230 */ /* 0x000fe40000004100 */
[----:B------:R-:W-:-:S02]  /*0e40*/  HADD2.F32 R10, -RZ, R11.H0_H0 ;  /* 0x2000000bff0a7230 */ /* 0x000fc40000004100 */
[----:B------:R-:W-:Y:S02]  /*0e50*/  HADD2.F32 R19, -RZ, R6.H1_H1 ;  /* 0x30000006ff137230 */ /* 0x000fe40000004100 */
[----:B------:R-:W-:Y:S02]  /*0e60*/  HADD2.F32 R5, -RZ, R5.H1_H1 ;  /* 0x30000005ff057230 */ /* 0x000fe40000004100 */
        /* <DEDUP_REMOVED lines=14> */
[----:B------:R-:W-:Y:S04]  /*0f50*/  STG.E.64 desc[UR4][R12.64], R4 ;  /* 0x000000040c007986 */ /* 0x000fe8000c101b04 */
[----:B------:R-:W-:Y:S01]  /*0f60*/  STG.E.64 desc[UR4][R12.64+0x400], R8 ;  /* 0x000400080c007986 */ /* 0x000fe2000c101b04 */
[----:B------:R-:W-:Y:S05]  /*0f70*/  EXIT ;  /* 0x000000000000794d */ /* 0x000fea0003800000 */
.L_x_4182:
        /* <DEDUP_REMOVED lines=16> */
.L_x_16975:


//--------------------- .text._ZN2at6native29vectorized_elementwise_kernelILi8ENS0_13BinaryFunctorIN3c104HalfES4_S4_NS0_15binary_internal10MulFunctorIfEEEESt5arrayIPcLm3EEEEviT0_T1_ --------------------------
	.section	.text._ZN2at6native29vectorized_elementwise_kernelILi8ENS0_13BinaryFunctorIN3c104HalfES4_S4_NS0_15binary_internal10MulFunctorIfEEEESt5arrayIPcLm3EEEEviT0_T1_,"ax",@progbits
	.align	128
        .global         _ZN2at6native29vectorized_elementwise_kernelILi8ENS0_13BinaryFunctorIN3c104HalfES4_S4_NS0_15binary_internal10MulFunctorIfEEEESt5arrayIPcLm3EEEEviT0_T1_
        .type           _ZN2at6native29vectorized_elementwise_kernelILi8ENS0_13BinaryFunctorIN3c104HalfES4_S4_NS0_15binary_internal10MulFunctorIfEEEESt5arrayIPcLm3EEEEviT0_T1_,@function
        .size           _ZN2at6native29vectorized_elementwise_kernelILi8ENS0_13BinaryFunctorIN3c104HalfES4_S4_NS0_15binary_internal10MulFunctorIfEEEESt5arrayIPcLm3EEEEviT0_T1_,(.L_x_16976 - _ZN2at6native29vectorized_elementwise_kernelILi8ENS0_13BinaryFunctorIN3c104HalfES4_S4_NS0_15binary_internal10MulFunctorIfEEEESt5arrayIPcLm3EEEEviT0_T1_)
        .other          _ZN2at6native29vectorized_elementwise_kernelILi8ENS0_13BinaryFunctorIN3c104HalfES4_S4_NS0_15binary_internal10MulFunctorIfEEEESt5arrayIPcLm3EEEEviT0_T1_,@"STO_CUDA_ENTRY STV_DEFAULT"
_ZN2at6native29vectorized_elementwise_kernelILi8ENS0_13BinaryFunctorIN3c104HalfES4_S4_NS0_15binary_internal10MulFunctorIfEEEESt5arrayIPcLm3EEEEviT0_T1_:
.text._ZN2at6native29vectorized_elementwise_kernelILi8ENS0_13BinaryFunctorIN3c104HalfES4_S4_NS0_15binary_internal10MulFunctorIfEEEESt5arrayIPcLm3EEEEviT0_T1_:
[----:B------:R-:W-:Y:S01]  /*0000*/  LDC R1, c[0x0][0x37c] ;  /* 0x0000df00ff017b82 */ /* 0x000fe20000000800 */
[----:B------:R-:W-:Y:S05]  /*0010*/  EXIT ;  /* 0x000000000000794d */ /* 0x000fea0003800000 */
.L_x_4183:
        /* <DEDUP_REMOVED lines=14> */
.L_x_16976:


//--------------------- .text._ZN2at6native18elementwise_kernelILi128ELi4EZNS0_15gpu_kernel_implINS0_13AUnaryFunctorIN3c107complexIfEES6_S6_NS0_15binary_internal10MulFunctorIS6_EEEEEEvRNS_18TensorIteratorBaseERKT_EUliE_EEviT1_ --------------------------
	.section	.text._ZN2at6native18elementwise_kernelILi128ELi4EZNS0_15gpu_kernel_implINS0_13AUnaryFunctorIN3c107complexIfEES6_S6_NS0_15binary_internal10MulFunctorIS6_EEEEEEvRNS_18TensorIteratorBaseERKT_EUliE_EEviT1_,"ax",@progbits
	.align	128
        .global         _ZN2at6native18elementwise_kernelILi128ELi4EZNS0_15gpu_kernel_implINS0_13AUnaryFunctorIN3c107complexIfEES6_S6_NS0_15binary_internal10MulFunctorIS6_EEEEEEvRNS_18TensorIteratorBaseERKT_EUliE_EEviT1_
        .type           _ZN2at6native18elementwise_kernelILi128ELi4EZNS0_15gpu_kernel_implINS0_13AUnaryFunctorIN3c107complexIfEES6_S6_NS0_15binary_internal10MulFunctorIS6_EEEEEEvRNS_18TensorIteratorBaseERKT_EUliE_EEviT1_,@function
        .size           _ZN2at6native18elementwise_kernelILi128ELi4EZNS0_15gpu_kernel_implINS0_13AUnaryFunctorIN3c107complexIfEES6_S6_NS0_15binary_internal10MulFunctorIS6_EEEEEEvRNS_18TensorIteratorBaseERKT_EUliE_EEviT1_,(.L_x_16977 - _ZN2at6native18elementwise_kernelILi128ELi4EZNS0_15gpu_kernel_implINS0_13AUnaryFunctorIN3c107complexIfEES6_S6_NS0_15binary_internal10MulFunctorIS6_EEEEEEvRNS_18TensorIteratorBaseERKT_EUliE_EEviT1_)
        .other          _ZN2at6native18elementwise_kernelILi128ELi4EZNS0_15gpu_kernel_implINS0_13AUnaryFunctorIN3c107complexIfEES6_S6_NS0_15binary_internal10MulFunctorIS6_EEEEEEvRNS_18TensorIteratorBaseERKT_EUliE_EEviT1_,@"STO_CUDA_ENTRY STV_DEFAULT"
_ZN2at6native18elementwise_kernelILi128ELi4EZNS0_15gpu_kernel_implINS0_13AUnaryFunctorIN3c107complexIfEES6_S6_NS0_15binary_internal10MulFunctorIS6_EEEEEEvRNS_18TensorIteratorBaseERKT_EUliE_EEviT1_:
.text._ZN2at6native18elementwise_kernelILi128ELi4EZNS0_15gpu_kernel_implINS0_13AUnaryFunctorIN3c107complexIfEES6_S6_NS0_15binary_internal10MulFunctorIS6_EEEEEEvRNS_18TensorIteratorBaseERKT_EUliE_EEviT1_:
        /* <DEDUP_REMOVED lines=319> */
.L_x_4186:
        /* <DEDUP_REMOVED lines=15> */
[----:B------:R-:W2:Y:S01]  /*14e0*/  LDG.E.S8 R2, desc[UR36][R4.64] ;  /* 0x0000002404027981 */ /* 0x000ea2000c1e1300 */
[----:B------:R-:W-:Y:S01]  /*14f0*/  MOV R3, RZ ;  /* 0x000000ff00037202 */ /* 0x000fe20000000f00 */
[----:B--2---:R-:W3:Y:S01]  /*1500*/  I2F.S16 R2, R2 ;  /* 0x0000000200027306 */ /* 0x004ee20000101400 */
[----:B------:R-:W-:Y:S05]  /*1510*/  BRA `(.L_x_4193) ;  /* 0x0000000c00bc7947 */ /* 0x000fea0003800000 */
.L_x_4191:
[----:B------:R-:W2:Y:S01]  /*1520*/  LDG.E.U8 R2, desc[UR36][R4.64] ;  /* 0x0000002404027981 */ /* 0x000ea2000c1e1100 */
[----:B------:R-:W-:Y:S01]  /*1530*/  IMAD.MOV.U32 R3, RZ, RZ, RZ ;  /* 0x000000ffff037224 */ /* 0x000fe200078e00ff */
[----:B--2---:R-:W-:Y:S01]  /*1540*/  I2FP.F32.U32 R2, R2 ;  /* 0x0000000200027245 */ /* 0x004fe20000201000 */
[----:B------:R-:W-:Y:S06]  /*1550*/  BRA `(.L_x_4193) ;  /* 0x0000000c00ac7947 */ /* 0x000fec0003800000 */
.L_x_4190:
[----:B------:R-:W-:-:S09]  /*1560*/  UISETP.NE.AND UP0, UPT, UR4, 0x2, UPT ;  /* 0x000000020400788c */ /* 0x000fd2000bf05270 */
[----:B------:R-:W-:Y:S05]  /*1570*/  BRA.U !UP0, `(.L_x_4194) ;  /* 0x0000000108307547 */ /* 0x000fea000b800000 */
[----:B------:R-:W-:-:S09]  /*1580*/  UISETP.NE.AND UP0, UPT, UR4, 0x3, UPT ;  /* 0x000000030400788c */ /* 0x000fd2000bf05270 */
[----:B------:R-:W-:Y:S05]  /*1590*/  BRA.U !UP0, `(.L_x_4195) ;  /* 0x0000000108187547 */ /* 0x000fea000b800000 */
[----:B------:R-:W-:-:S09]  /*15a0*/  UISETP.NE.AND UP0, UPT, UR4, 0x4, UPT ;  /* 0x000000040400788c */ /* 0x000fd2000bf05270 */
[----:B------:R-:W-:Y:S05]  /*15b0*/  BRA.U UP0, `(.L_x_4192) ;  /* 0x0000000d000c7547 */ /* 0x000fea000b800000 */
[----:B------:R-:W2:Y:S01]  /*15c0*/  LDG.E.64 R4, desc[UR36][R4.64] ;  /* 0x0000002404047981 */ /* 0x000ea2000c1e1b00 */
[----:B------:R-:W-:Y:S01]  /*15d0*/  IMAD.MOV.U32 R3, RZ, RZ, RZ ;  /* 0x000000ffff037224 */ /* 0x000fe200078e00ff */
[----:B--2---:R2:W3:Y:S02]  /*15e0*/  I2F.S64 R2, R4 ;  /* 0x0000000400027312 */ /* 0x0044e40000301400 */
[----:B--23--:R-:W-:Y:S05]  /*15f0*/  BRA `(.L_x_4193) ;  /* 0x0000000c00847947 */ /* 0x00cfea0003800000 */
.L_x_4195:
[----:B------:R-:W2:Y:S01]  /*1600*/  LDG.E R2, desc[UR36][R4.64] ;  /* 0x0000002404027981 */ /* 0x000ea2000c1e1900 */
[----:B------:R-:W-:Y:S01]  /*1610*/  HFMA2 R3, -RZ, RZ, 0, 0 ;  /* 0x00000000ff037431 */ /* 0x000fe200000001ff */
[----:B--2---:R-:W-:Y:S01]  /*1620*/  I2FP.F32.S32 R2, R2 ;  /* 0x0000000200027245 */ /* 0x004fe20000201400 */
[----:B------:R-:W-:Y:S06]  /*1630*/  BRA `(.L_x_4193) ;  /* 0x0000000c00747947 */ /* 0x000fec0003800000 */
.L_x_4194:
[----:B------:R-:W2:Y:S01]  /*1640*/  LDG.E.U16 R2, desc[UR36][R4.64] ;  /* 0x0000002404027981 */ /* 0x000ea2000c1e1500 */
[----:B------:R-:W-:Y:S01]  /*1650*/  IMAD.MOV.U32 R3, RZ, RZ, RZ ;  /* 0x000000ffff037224 */ /* 0x000fe200078e00ff */
[----:B--2---:R-:W2:Y:S01]  /*1660*/  I2F.S16 R2, R2 ;  /* 0x0000000200027306 */ /* 0x004ea20000101400 */
[----:B------:R-:W-:Y:S05]  /*1670*/  BRA `(.L_x_4193) ;  /* 0x0000000c00647947 */ /* 0x000fea0003800000 */
.L_x_4189:
[----:B------:R-:W-:-:S09]  /*1680*/  UISETP.GT.AND UP0, UPT, UR4, 0x6, UPT ;  /* 0x000000060400788c */ /* 0x000fd2000bf04270 */
[----:B------:R-:W-:Y:S05]  /*1690*/  BRA.U UP0, `(.L_x_4196) ;  /* 0x00000001002c7547 */ /* 0x000fea000b800000 */
[----:B------:R-:W-:-:S09]  /*16a0*/  UISETP.NE.AND UP0, UPT, UR4, 0x5, UPT ;  /* 0x000000050400788c */ /* 0x000fd2000bf05270 */
[----:B------:R-:W-:Y:S05]  /*16b0*/  BRA.U !UP0, `(.L_x_4197) ;  /* 0x0000000108147547 */ /* 0x000fea000b800000 */
[----:B------:R-:W-:-:S09]  /*16c0*/  UISETP.NE.AND UP0, UPT, UR4, 0x6, UPT ;  /* 0x000000060400788c */ /* 0x000fd2000bf05270 */
[----:B------:R-:W-:Y:S05]  /*16d0*/  BRA.U UP0, `(.L_x_4192) ;  /* 0x0000000900c47547 */ /* 0x000fea000b800000 */
[----:B------:R0:W5:Y:S01]  /*16e0*/  LDG.E R2, desc[UR36][R4.64] ;  /* 0x0000002404027981 */ /* 0x000162000c1e1900 */
[----:B------:R-:W-:Y:S01]  /*16f0*/  IMAD.MOV.U32 R3, RZ, RZ, RZ ;  /* 0x000000ffff037224 */ /* 0x000fe200078e00ff */
[----:B------:R-:W-:Y:S06]  /*1700*/  BRA `(.L_x_4193) ;  /* 0x0000000c00407947 */ /* 0x000fec0003800000 */
.L_x_4197:
[----:B------:R-:W2:Y:S01]  /*1710*/  LDG.E.U16 R2, desc[UR36][R4.64] ;  /* 0x0000002404027981 */ /* 0x000ea2000c1e1500 */
[----:B------:R-:W-:Y:S01]  /*1720*/  MOV R3, RZ ;  /* 0x000000ff00037202 */ /* 0x000fe20000000f00 */
[----:B--2---:R-:W-:Y:S01]  /*1730*/  HADD2.F32 R2, -RZ, R2.H0_H0 ;  /* 0x20000002ff027230 */ /* 0x004fe20000004100 */
[----:B------:R-:W-:Y:S06]  /*1740*/  BRA `(.L_x_4193) ;  /* 0x0000000c00307947 */ /* 0x000fec0003800000 */
.L_x_4196:
[----:B------:R-:W-:-:S09]  /*1750*/  UISETP.NE.AND UP0, UPT, UR4, 0x7, UPT ;  /* 0x000000070400788c */ /* 0x000fd2000bf05270 */
[----:B------:R-:W-:Y:S05]  /*1760*/  BRA.U !UP0, `(.L_x_4198) ;  /* 0x0000000108287547 */ /* 0x000fea000b800000 */
[----:B------:R-:W-:-:S09]  /*1770*/  UISETP.NE.AND UP0, UPT, UR4, 0x8, UPT ;  /* 0x000000080400788c */ /* 0x000fd2000bf05270 */
[----:B------:R-:W-:Y:S05]  /*1780*/  BRA.U !UP0, `(.L_x_4199) ;  /* 0x0000000108107547 */ /* 0x000fea000b800000 */
[----:B------:R-:W-:-:S09]  /*1790*/  UISETP.NE.AND UP0, UPT, UR4, 0x9, UPT ;  /* 0x000000090400788c */ /* 0x000fd2000bf05270 */
[----:B------:R-:W-:Y:S05]  /*17a0*/  BRA.U UP0, `(.L_x_4192) ;  /* 0x0000000900907547 */ /* 0x000fea000b800000 */
[----:B------:R1:W5:Y:S01]  /*17b0*/  LDG.E.64 R2, desc[UR36][R4.64] ;  /* 0x0000002404027981 */ /* 0x000362000c1e1b00 */
[----:B------:R-:W-:Y:S05]  /*17c0*/  BRA `(.L_x_4193) ;  /* 0x0000000c00107947 */ /* 0x000fea0003800000 */
.L_x_4199:
[----:B------:R-:W2:Y:S02]  /*17d0*/  LDG.E R3, desc[UR36][R4.64] ;  /* 0x0000002404037981 */ /* 0x000ea4000c1e1900 */
[--C-:B--2---:R-:W-:Y:S02]  /*17e0*/  HADD2.F32 R2, -RZ, R3.reuse.H0_H0 ;  /* 0x20000003ff027230 */ /* 0x104fe40000004100 */
[----:B------:R-:W-:Y:S01]  /*17f0*/  HADD2.F32 R3, -RZ, R3.H1_H1 ;  /* 0x30000003ff037230 */ /* 0x000fe20000004100 */
[----:B------:R-:W-:Y:S06]  /*1800*/  BRA `(.L_x_4193) ;  /* 0x0000000c00007947 */ /* 0x000fec0003800000 */
.L_x_4198:
[----:B------:R-:W2:Y:S01]  /*1810*/  LDG.E.64 R4, desc[UR36][R4.64] ;  /* 0x0000002404047981 */ /* 0x000ea2000c1e1b00 */
[----:B------:R-:W-:Y:S01]  /*1820*/  UMOV UR4, 0xf0000000 ;  /* 0xf000000000047882 */ /* 0x000fe20000000000 */
[----:B------:R-:W-:Y:S01]  /*1830*/  UMOV UR5, 0x380fffff ;  /* 0x380fffff00057882 */ /* 0x000fe20000000000 */
[----:B------:R-:W-:Y:S01]  /*1840*/  IMAD.MOV.U32 R3, RZ, RZ, RZ ;  /* 0x000000ffff037224 */ /* 0x000fe200078e00ff */
[----:B--2---:R-:W0:-:S15]  /*1850*/  DSETP.GEU.AND P0, PT, |R4|, UR4, PT ;  /* 0x0000000404007e2a */ /* 0x004e1e000bf0e200 */
[----:B------:R-:W-:-:S15]  /*1860*/  NOP ;  /* 0x0000000000007918 */ /* 0x000fde0000000000 */
[----:B------:R-:W-:-:S15]  /*1870*/  NOP ;  /* 0x0000000000007918 */ /* 0x000fde0000000000 */
[----:B------:R-:W-:-:S15]  /*1880*/  NOP ;  /* 0x0000000000007918 */ /* 0x000fde0000000000 */
[----:B------:R-:W-:-:S04]  /*1890*/  NOP ;  /* 0x0000000000007918 */ /* 0x000fc80000000000 */
[----:B------:R-:W0:Y:S02]  /*18a0*/  F2F.F32.F64 R2, R4 ;  /* 0x0000000400027310 */ /* 0x000e240000301000 */
[----:B0-----:R-:W-:Y:S01]  /*18b0*/  @!P0 FMUL R2, R2, 1.175494350822287508e-38 ;  /* 0x0080000002028820 */ /* 0x001fe20000400000 */
[----:B------:R-:W-:Y:S06]  /*18c0*/  BRA `(.L_x_4193) ;  /* 0x0000000800d07947 */ /* 0x000fec0003800000 */
.L_x_4188:
        /* <DEDUP_REMOVED lines=8> */
[----:B------:R-:W2:Y:S01]  /*1950*/  LDG.E.U8 R4, desc[UR36][R4.64] ;  /* 0x0000002404047981 */ /* 0x000ea2000c1e1100 */
[----:B------:R-:W-:Y:S01]  /*1960*/  IMAD.MOV.U32 R3, RZ, RZ, RZ ;  /* 0x000000ffff037224 */ /* 0x000fe200078e00ff */
[----:B--2---:R-:W-:-:S04]  /*1970*/  ISETP.NE.AND P0, PT, R4, RZ, PT ;  /* 0x000000ff0400720c */ /* 0x004fc80003f05270 */
[----:B------:R-:W-:Y:S01]  /*1980*/  FSEL R2, RZ, 1, !P0 ;  /* 0x3f800000ff027808 */ /* 0x000fe20004000000 */
[----:B------:R-:W-:Y:S08]  /*1990*/  BRA `(.L_x_4193) ;  /* 0x00000008009c7947 */ /* 0x000ff00003800000 */
.L_x_4202:
[----:B------:R-:W2:Y:S01]  /*19a0*/  LDG.E.128 R4, desc[UR36][R4.64] ;  /* 0x0000002404047981 */ /* 0x000ea2000c1e1d00 */
        /* <DEDUP_REMOVED lines=8> */
[----:B0-----:R-:W-:-:S15]  /*1a30*/  @!P0 FMUL R2, R2, 1.175494350822287508e-38 ;  /* 0x0080000002028820 */ /* 0x001fde0000400000 */
[----:B------:R-:W-:-:S15]  /*1a40*/  NOP ;  /* 0x0000000000007918 */ /* 0x000fde0000000000 */
[----:B------:R-:W-:-:S15]  /*1a50*/  NOP ;  /* 0x0000000000007918 */ /* 0x000fde0000000000 */
[----:B------:R-:W-:-:S15]  /*1a60*/  NOP ;  /* 0x0000000000007918 */ /* 0x000fde0000000000 */
[----:B------:R-:W-:-:S02]  /*1a70*/  NOP ;  /* 0x0000000000007918 */ /* 0x000fc40000000000 */
[----:B------:R-:W0:-:S15]  /*1a80*/  DSETP.GEU.AND P1, PT, |R6|, UR4, PT ;  /* 0x0000000406007e2a */ /* 0x000e1e000bf2e200 */
[----:B------:R-:W-:-:S15]  /*1a90*/  NOP ;  /* 0x0000000000007918 */ /* 0x000fde0000000000 */
[----:B------:R-:W-:-:S15]  /*1aa0*/  NOP ;  /* 0x0000000000007918 */ /* 0x000fde0000000000 */
[----:B------:R-:W-:-:S15]  /*1ab0*/  NOP ;  /* 0x0000000000007918 */ /* 0x000fde0000000000 */
[----:B------:R-:W-:-:S04]  /*1ac0*/  NOP ;  /* 0x0000000000007918 */ /* 0x000fc80000000000 */
[----:B------:R-:W0:Y:S02]  /*1ad0*/  F2F.F32.F64 R3, R6 ;  /* 0x0000000600037310 */ /* 0x000e240000301000 */
[----:B0-----:R-:W-:Y:S01]  /*1ae0*/  @!P1 FMUL R3, R3, 1.175494350822287508e-38 ;  /* 0x0080000003039820 */ /* 0x001fe20000400000 */
[----:B------:R-:W-:Y:S06]  /*1af0*/  BRA `(.L_x_4193) ;  /* 0x0000000800447947 */ /* 0x000fec0003800000 */
.L_x_4201:
        /* <DEDUP_REMOVED lines=22> */
[----:B------:R-:W-:Y:S01]  /*1c60*/  SEL R5, R3, RZ, P0 ;  /* 0x000000ff03057207 */ /* 0x000fe20000000000 */
[----:B------:R-:W-:-:S03]  /*1c70*/  IMAD.MOV.U32 R3, RZ, RZ, RZ ;  /* 0x000000ffff037224 */ /* 0x000fc600078e00ff */
[----:B------:R-:W-:Y:S01]  /*1c80*/  LOP3.LUT R2, R5, 0x80000000, R2, 0xf8, !PT ;  /* 0x8000000005027812 */ /* 0x000fe200078ef802 */
[----:B------:R-:W-:Y:S06]  /*1c90*/  BRA `(.L_x_4193) ;  /* 0x0000000400dc7947 */ /* 0x000fec0003800000 */
.L_x_4204:
[----:B------:R-:W2:Y:S02]  /*1ca0*/  LDG.E.U8 R3, desc[UR36][R4.64] ;  /* 0x0000002404037981 */ /* 0x000ea4000c1e1100 */
[C---:B--2---:R-:W-:Y:S01]  /*1cb0*/  IMAD.SHL.U32 R2, R3.reuse, 0x2000000, RZ ;  /* 0x0200000003027824 */ /* 0x044fe200078e00ff */
[----:B------:R-:W-:-:S04]  /*1cc0*/  SHF.L.U32 R3, R3, 0x8, RZ ;  /* 0x0000000803037819 */ /* 0x000fc800000006ff */
[----:B------:R-:W-:Y:S02]  /*1cd0*/  ISETP.GT.U32.AND P0, PT, R2, 0x7ffffff, PT ;  /* 0x07ffffff0200780c */ /* 0x000fe40003f04070 */
[----:B------:R-:W-:-:S11]  /*1ce0*/  PRMT R7, R3, 0x9910, RZ ;  /* 0x0000991003077816 */ /* 0x000fd600000000ff */
[----:B------:R-:W-:Y:S01]  /*1cf0*/  @!P0 LOP3.LUT R0, R3, 0x7f00, RZ, 0xc0, !PT ;  /* 0x00007f0003008812 */ /* 0x000fe200078ec0ff */
[----:B------:R-:W-:Y:S01]  /*1d00*/  IMAD.MOV.U32 R3, RZ, RZ, RZ ;  /* 0x000000ffff037224 */ /* 0x000fe200078e00ff */
[----:B------:R-:W-:Y:S02]  /*1d10*/  @P0 LEA.HI R2, R2, 0x70000000, RZ, 0x1c ;  /* 0x7000000002020811 */ /* 0x000fe400078fe0ff */
[----:B------:R-:W-:-:S05]  /*1d20*/  @!P0 LOP3.LUT R0, R0, 0x3f000000, RZ, 0xfc, !PT ;  /* 0x3f00000000008812 */ /* 0x000fca00078efcff */
[----:B------:R-:W-:Y:S01]  /*1d30*/  @!P0 FADD.FTZ R0, R0, -0.5 ;  /* 0xbf00000000008421 */ /* 0x000fe20000010000 */
[----:B------:R-:W-:-:S05]  /*1d40*/  @P0 FMUL.FTZ R0, R2, 1.9259299443872358531e-34 ;  /* 0x0780000002000820 */ /* 0x000fca0000410000 */
[----:B------:R-:W-:Y:S01]  /*1d50*/  LOP3.LUT R2, R0, 0x80000000, R7, 0xf8, !PT ;  /* 0x8000000000027812 */ /* 0x000fe200078ef807 */
[----:B------:R-:W-:Y:S06]  /*1d60*/  BRA `(.L_x_4193) ;  /* 0x0000000400a87947 */ /* 0x000fec0003800000 */
.L_x_4203:
[----:B------:R-:W2:Y:S01]  /*1d70*/  LDG.E.U16 R2, desc[UR36][R4.64] ;  /* 0x0000002404027981 */ /* 0x000ea2000c1e1500 */
[----:B------:R-:W-:Y:S01]  /*1d80*/  IMAD.MOV.U32 R3, RZ, RZ, RZ ;  /* 0x000000ffff037224 */ /* 0x000fe200078e00ff */
[----:B--2---:R-:W-:Y:S01]  /*1d90*/  SHF.L.U32 R2, R2, 0x10, RZ ;  /* 0x0000001002027819 */ /* 0x004fe200000006ff */
[----:B------:R-:W-:Y:S06]  /*1da0*/  BRA `(.L_x_4193) ;  /* 0x0000000400987947 */ /* 0x000fec0003800000 */
.L_x_4200:
        /* <DEDUP_REMOVED lines=8> */
[----:B------:R-:W2:Y:S01]  /*1e30*/  LDG.E.U16 R2, desc[UR36][R4.64] ;  /* 0x0000002404027981 */ /* 0x000ea2000c1e1500 */
[----:B------:R-:W-:Y:S01]  /*1e40*/  IMAD.MOV.U32 R3, RZ, RZ, RZ ;  /* 0x000000ffff037224 */ /* 0x000fe200078e00ff */
[----:B--2---:R-:W-:Y:S01]  /*1e50*/  I2FP.F32.U32 R2, R2 ;  /* 0x0000000200027245 */ /* 0x004fe20000201000 */
[----:B------:R-:W-:Y:S06]  /*1e60*/  BRA `(.L_x_4193) ;  /* 0x0000000400687947 */ /* 0x000fec0003800000 */
.L_x_4207:
[----:B------:R-:W2:Y:S01]  /*1e70*/  LDG.E.U8 R4, desc[UR36][R4.64] ;  /* 0x0000002404047981 */ /* 0x000ea2000c1e1100 */
[----:B------:R-:W-:Y:S02]  /*1e80*/  CS2R R2, SRZ ;  /* 0x0000000000027805 */ /* 0x000fe4000001ff00 */
        /* <DEDUP_REMOVED lines=18> */
.L_x_4209:
[----:B------:R-:W-:Y:S05]  /*1fb0*/  BSYNC.RECONVERGENT B0 ;  /* 0x0000000000007941 */ /* 0x000fea0003800200 */
.L_x_4208:
[----:B------:R-:W-:Y:S01]  /*1fc0*/  IMAD.SHL.U32 R0, R0, 0x100000, RZ ;  /* 0x0010000000007824 */ /* 0x000fe200078e00ff */
[----:B------:R-:W-:-:S04]  /*1fd0*/  LEA R2, R2, 0x3b800000, 0x17 ;  /* 0x3b80000002027811 */ /* 0x000fc800078eb8ff */
[----:B------:R-:W-:Y:S01]  /*1fe0*/  LOP3.LUT R2, R2, R0, R9, 0xfe, !PT ;  /* 0x0000000002027212 */ /* 0x000fe200078efe09 */
[----:B------:R-:W-:Y:S06]  /*1ff0*/  BRA `(.L_x_4193) ;  /* 0x0000000400047947 */ /* 0x000fec0003800000 */
.L_x_4206:
[----:B------:R-:W2:Y:S01]  /*2000*/  LDG.E.U8 R4, desc[UR36][R4.64] ;  /* 0x0000002404047981 */ /* 0x000ea2000c1e1100 */
[----:B------:R-:W-:Y:S02]  /*2010*/  CS2R R2, SRZ ;  /* 0x0000000000027805 */ /* 0x000fe4000001ff00 */
        /* <DEDUP_REMOVED lines=18> */
.L_x_4211:
[----:B------:R-:W-:Y:S05]  /*2140*/  BSYNC.RECONVERGENT B0 ;  /* 0x0000000000007941 */ /* 0x000fea0003800200 */
.L_x_4210:
[----:B------:R-:W-:Y:S02]  /*2150*/  SHF.L.U32 R0, R0, 0x15, RZ ;  /* 0x0000001500007819 */ /* 0x000fe400000006ff */
[----:B------:R-:W-:-:S04]  /*2160*/  LEA R2, R2, 0x37800000, 0x17 ;  /* 0x3780000002027811 */ /* 0x000fc800078eb8ff */
[----:B------:R-:W-:Y:S01]  /*2170*/  LOP3.LUT R2, R2, R0, R9, 0xfe, !PT ;  /* 0x0000000002027212 */ /* 0x000fe200078efe09 */
[----:B------:R-:W-:Y:S06]  /*2180*/  BRA `(.L_x_4193) ;  /* 0x0000000000a07947 */ /* 0x000fec0003800000 */
.L_x_4205:
[----:B------:R-:W-:-:S09]  /*2190*/  UISETP.NE.AND UP0, UPT, UR4, 0x1c, UPT ;  /* 0x0000001c0400788c */ /* 0x000fd2000bf05270 */
[----:B------:R-:W-:Y:S05]  /*21a0*/  BRA.U !UP0, `(.L_x_4212) ;  /* 0x00000001088c7547 */ /* 0x000fea000b800000 */
[----:B------:R-:W-:-:S09]  /*21b0*/  UISETP.NE.AND UP0, UPT, UR4, 0x1d, UPT ;  /* 0x0000001d0400788c */ /* 0x000fd2000bf05270 */
[----:B------:R-:W-:Y:S05]  /*21c0*/  BRA.U !UP0, `(.L_x_4213) ;  /* 0x0000000108747547 */ /* 0x000fea000b800000 */
[----:B------:R-:W-:-:S09]  /*21d0*/  UISETP.NE.AND UP0, UPT, UR4, 0x2c, UPT ;  /* 0x0000002c0400788c */ /* 0x000fd2000bf05270 */
[----:B------:R-:W-:Y:S05]  /*21e0*/  BRA.U !UP0, `(.L_x_4214) ;  /* 0x0000000108487547 */ /* 0x000fea000b800000 */
.L_x_4192:
        /* <DEDUP_REMOVED lines=16> */
.L_x_4215:
[----:B------:R-:W-:Y:S01]  /*22f0*/  CS2R R2, SRZ ;  /* 0x0000000000027805 */ /* 0x000fe2000001ff00 */
[----:B------:R-:W-:Y:S06]  /*2300*/  BRA `(.L_x_4193) ;  /* 0x0000000000407947 */ /* 0x000fec0003800000 */
.L_x_4214:
[----:B------:R-:W2:Y:S01]  /*2310*/  LDG.E.U8 R4, desc[UR36][R4.64] ;  /* 0x0000002404047981 */ /* 0x000ea2000c1e1100 */
[----:B------:R-:W-:Y:S02]  /*2320*/  IMAD.MOV.U32 R3, RZ, RZ, RZ ;  /* 0x000000ffff037224 */ /* 0x000fe400078e00ff */
[----:B------:R-:W-:Y:S01]  /*2330*/  IMAD.MOV.U32 R2, RZ, RZ, 0x400000 ;  /* 0x00400000ff027424 */ /* 0x000fe200078e00ff */
[----:B--2---:R-:W-:-:S13]  /*2340*/  ISETP.NE.AND P0, PT, R4, RZ, PT ;  /* 0x000000ff0400720c */ /* 0x004fda0003f05270 */
[----:B------:R-:W-:Y:S05]  /*2350*/  @!P0 BRA `(.L_x_4193) ;  /* 0x00000000002c8947 */ /* 0x000fea0003800000 */
[----:B------:R-:W-:-:S13]  /*2360*/  ISETP.NE.AND P0, PT, R4, 0xff, PT ;  /* 0x000000ff0400780c */ /* 0x000fda0003f05270 */
[----:B------:R-:W-:Y:S01]  /*2370*/  @!P0 MOV R2, 0x7f800001 ;  /* 0x7f80000100028802 */ /* 0x000fe20000000f00 */
[----:B------:R-:W-:Y:S01]  /*2380*/  @P0 IMAD.SHL.U32 R2, R4, 0x800000, RZ ;  /* 0x0080000004020824 */ /* 0x000fe200078e00ff */
[----:B------:R-:W-:Y:S06]  /*2390*/  BRA `(.L_x_4193) ;  /* 0x00000000001c7947 */ /* 0x000fec0003800000 */
.L_x_4213:
[----:B------:R-:W2:Y:S01]  /*23a0*/  LDG.E.64 R4, desc[UR36][R4.64] ;  /* 0x0000002404047981 */ /* 0x000ea2000c1e1b00 */
[----:B------:R-:W-:Y:S01]  /*23b0*/  IMAD.MOV.U32 R3, RZ, RZ, RZ ;  /* 0x000000ffff037224 */ /* 0x000fe200078e00ff */
[----:B--2---:R0:W1:Y:S02]  /*23c0*/  I2F.U64 R2, R4 ;  /* 0x0000000400027312 */ /* 0x0040640000301000 */
[----:B01----:R-:W-:Y:S05]  /*23d0*/  BRA `(.L_x_4193) ;  /* 0x00000000000c7947 */ /* 0x003fea0003800000 */
.L_x_4212:
[----:B------:R-:W2:Y:S01]  /*23e0*/  LDG.E R2, desc[UR36][R4.64] ;  /* 0x0000002404027981 */ /* 0x000ea2000c1e1900 */
[----:B------:R-:W-:Y:S01]  /*23f0*/  HFMA2 R3, -RZ, RZ, 0, 0 ;  /* 0x00000000ff037431 */ /* 0x000fe200000001ff */
[----:B--2---:R-:W-:-:S07]  /*2400*/  I2FP.F32.U32 R2, R2 ;  /* 0x0000000200027245 */ /* 0x004fce0000201000 */
.L_x_4193:
[----:B------:R-:W-:Y:S05]  /*2410*/  BSYNC.RECONVERGENT B6 ;  /* 0x0000000000067941 */ /* 0x000fea0003800200 */
.L_x_4187:
[----:B------:R-:W0:Y:S01]  /*2420*/  LDCU.64 UR6, c[0x0][0x580] ;  /* 0x0000b000ff0677ac */ /* 0x000e220008000a00 */
[----:B------:R-:W4:Y:S01]  /*2430*/  LDCU.64 UR8, c[0x0][0x598] ;  /* 0x0000b300ff0877ac */ /* 0x000f220008000a00 */
[----:B------:R-:W-:-:S04]  /*2440*/  UPRMT UR4, UR41, 0x9910, URZ ;  /* 0x0000991029047896 */ /* 0x000fc800080000ff */
[----:B------:R-:W-:Y:S01]  /*2450*/  UISETP.GT.AND UP0, UPT, UR4, 0x9, UPT ;  /* 0x000000090400788c */ /* 0x000fe2000bf04270 */
[----:B01----:R-:W-:Y:S01]  /*2460*/  IADD3 R4, P0, PT, R16, UR6, RZ ;  /* 0x0000000610047c10 */ /* 0x003fe2000ff1e0ff */
[----:B----45:R-:W-:Y:S01]  /*2470*/  FMUL.FTZ R7, R3, UR9 ;  /* 0x0000000903077c20 */ /* 0x030fe20008410000 */
[----:B--23--:R-:W-:-:S03]  /*2480*/  FMUL.FTZ R0, R2, UR9 ;  /* 0x0000000902007c20 */ /* 0x00cfc60008410000 */
[----:B------:R-:W-:Y:S02]  /*2490*/  IMAD.X R5, RZ, RZ, UR7, P0 ;  /* 0x00000007ff057e24 */ /* 0x000fe400080e06ff */
[----:B------:R-:W-:Y:S01]  /*24a0*/  FFMA.FTZ R2, R2, UR8, -R7 ;  /* 0x0000000802027c23 */ /* 0x000fe20008010807 */
[----:B------:R-:W-:Y:S01]  /*24b0*/  FFMA.FTZ R3, R3, UR8, R0 ;  /* 0x0000000803037c23 */ /* 0x000fe20008010000 */
        /* <DEDUP_REMOVED lines=9> */
[----:B------:R-:W0:Y:S02]  /*2550*/  F2I.FTZ.TRUNC.NTZ R3, R2 ;  /* 0x0000000200037305 */ /* 0x000e24000021f100 */
[----:B0-----:R0:W-:Y:S01]  /*2560*/  STG.E.U8 desc[UR36][R4.64], R3 ;  /* 0x0000000304007986 */ /* 0x0011e2000c101124 */
[----:B------:R-:W-:Y:S05]  /*2570*/  BRA `(.L_x_4221) ;  /* 0x0000000c00507947 */ /* 0x000fea0003800000 */
.L_x_4219:
[----:B------:R-:W0:Y:S02]  /*2580*/  F2I.S64.TRUNC R2, R2 ;  /* 0x0000000200027311 */ /* 0x000e24000020d900 */
[----:B0-----:R-:W-:-:S05]  /*2590*/  IMAD.MOV.U32 R7, RZ, RZ, R2 ;  /* 0x000000ffff077224 */ /* 0x001fca00078e0002 */
[----:B------:R0:W-:Y:S01]  /*25a0*/  STG.E.U8 desc[UR36][R4.64], R7 ;  /* 0x0000000704007986 */ /* 0x0001e2000c101124 */
[----:B------:R-:W-:Y:S05]  /*25b0*/  BRA `(.L_x_4221) ;  /* 0x0000000c00407947 */ /* 0x000fea0003800000 */
.L_x_4218:
[----:B------:R-:W-:-:S09]  /*25c0*/  UISETP.NE.AND UP0, UPT, UR4, 0x2, UPT ;  /* 0x000000020400788c */ /* 0x000fd2000bf05270 */
[----:B------:R-:W-:Y:S05]  /*25d0*/  BRA.U !UP0, `(.L_x_4222) ;  /* 0x0000000108287547 */ /* 0x000fea000b800000 */
[----:B------:R-:W-:-:S09]  /*25e0*/  UISETP.NE.AND UP0, UPT, UR4, 0x3, UPT ;  /* 0x000000030400788c */ /* 0x000fd2000bf05270 */
[----:B------:R-:W-:Y:S05]  /*25f0*/  BRA.U !UP0, `(.L_x_4223) ;  /* 0x0000000108147547 */ /* 0x000fea000b800000 */
[----:B------:R-:W-:-:S09]  /*2600*/  UISETP.NE.AND UP0, UPT, UR4, 0x4, UPT ;  /* 0x000000040400788c */ /* 0x000fd2000bf05270 */
[----:B------:R-:W-:Y:S05]  /*2610*/  BRA.U UP0, `(.L_x_4220) ;  /* 0x0000000900947547 */ /* 0x000fea000b800000 */
[----:B------:R-:W0:Y:S02]  /*2620*/  F2I.S64.TRUNC R2, R2 ;  /* 0x0000000200027311 */ /* 0x000e24000020d900 */
[----:B0-----:R0:W-:Y:S01]  /*2630*/  STG.E.64 desc[UR36][R4.64], R2 ;  /* 0x0000000204007986 */ /* 0x0011e2000c101b24 */
[----:B------:R-:W-:Y:S05]  /*2640*/  BRA `(.L_x_4221) ;  /* 0x0000000c001c7947 */ /* 0x000fea0003800000 */
.L_x_4223:
[----:B------:R-:W0:Y:S02]  /*2650*/  F2I.FTZ.TRUNC.NTZ R3, R2 ;  /* 0x0000000200037305 */ /* 0x000e24000021f100 */
[----:B0-----:R0:W-:Y:S01]  /*2660*/  STG.E desc[UR36][R4.64], R3 ;  /* 0x0000000304007986 */ /* 0x0011e2000c101924 */
[----:B------:R-:W-:Y:S05]  /*2670*/  BRA `(.L_x_4221) ;  /* 0x0000000c00107947 */ /* 0x000fea0003800000 */
.L_x_4222:
[----:B------:R-:W0:Y:S02]  /*2680*/  F2I.FTZ.TRUNC.NTZ R3, R2 ;  /* 0x0000000200037305 */ /* 0x000e24000021f100 */
[----:B0-----:R0:W-:Y:S01]  /*2690*/  STG.E.U16 desc[UR36][R4.64], R3 ;  /* 0x0000000304007986 */ /* 0x0011e2000c101524 */
[----:B------:R-:W-:Y:S05]  /*26a0*/  BRA `(.L_x_4221) ;  /* 0x0000000c00047947 */ /* 0x000fea0003800000 */
.L_x_4217:
[----:B------:R-:W-:-:S09]  /*26b0*/  UISETP.GT.AND UP0, UPT, UR4, 0x6, UPT ;  /* 0x000000060400788c */ /* 0x000fd2000bf04270 */
[----:B------:R-:W-:Y:S05]  /*26c0*/  BRA.U UP0, `(.L_x_4224) ;  /* 0x0000000100247547 */ /* 0x000fea000b800000 */
[----:B------:R-:W-:-:S09]  /*26d0*/  UISETP.NE.AND UP0, UPT, UR4, 0x5, UPT ;  /* 0x000000050400788c */ /* 0x000fd2000bf05270 */
[----:B------:R-:W-:Y:S05]  /*26e0*/  BRA.U !UP0, `(.L_x_4225) ;  /* 0x0000000108107547 */ /* 0x000fea000b800000 */
[----:B------:R-:W-:-:S09]  /*26f0*/  UISETP.NE.AND UP0, UPT, UR4, 0x6, UPT ;  /* 0x000000060400788c */ /* 0x000fd2000bf05270 */
[----:B------:R-:W-:Y:S05]  /*2700*/  BRA.U UP0, `(.L_x_4220) ;  /* 0x0000000900587547 */ /* 0x000fea000b800000 */
[----:B------:R0:W-:Y:S01]  /*2710*/  STG.E desc[UR36][R4.64], R2 ;  /* 0x0000000204007986 */ /* 0x0001e2000c101924 */
[----:B------:R-:W-:Y:S05]  /*2720*/  BRA `(.L_x_4221) ;  /* 0x0000000800e47947 */ /* 0x000fea0003800000 */
.L_x_4225:
[----:B------:R-:W-:-:S05]  /*2730*/  F2FP.F16.F32.PACK_AB R2, RZ, R2 ;  /* 0x00000002ff02723e */ /* 0x000fca00000000ff */
[----:B------:R0:W-:Y:S01]  /*2740*/  STG.E.U16 desc[UR36][R4.64], R2 ;  /* 0x0000000204007986 */ /* 0x0001e2000c101524 */
[----:B------:R-:W-:Y:S05]  /*2750*/  BRA `(.L_x_4221) ;  /* 0x0000000800d87947 */ /* 0x000fea0003800000 */
.L_x_4224:
[----:B------:R-:W-:-:S09]  /*2760*/  UISETP.NE.AND UP0, UPT, UR4, 0x7, UPT ;  /* 0x000000070400788c */ /* 0x000fd2000bf05270 */
[----:B------:R-:W-:Y:S05]  /*2770*/  BRA.U !UP0, `(.L_x_4226) ;  /* 0x0000000108247547 */ /* 0x000fea000b800000 */
[----:B------:R-:W-:-:S09]  /*2780*/  UISETP.NE.AND UP0, UPT, UR4, 0x8, UPT ;  /* 0x000000080400788c */ /* 0x000fd2000bf05270 */
[----:B------:R-:W-:Y:S05]  /*2790*/  BRA.U !UP0, `(.L_x_4227) ;  /* 0x0000000108107547 */ /* 0x000fea000b800000 */
[----:B------:R-:W-:-:S09]  /*27a0*/  UISETP.NE.AND UP0, UPT, UR4, 0x9, UPT ;  /* 0x000000090400788c */ /* 0x000fd2000bf05270 */
[----:B------:R-:W-:Y:S05]  /*27b0*/  BRA.U UP0, `(.L_x_4220) ;  /* 0x00000009002c7547 */ /* 0x000fea000b800000 */
[----:B------:R0:W-:Y:S01]  /*27c0*/  STG.E.64 desc[UR36][R4.64], R2 ;  /* 0x0000000204007986 */ /* 0x0001e2000c101b24 */
[----:B------:R-:W-:Y:S05]  /*27d0*/  BRA `(.L_x_4221) ;  /* 0x0000000800b87947 */ /* 0x000fea0003800000 */
.L_x_4227:
[----:B------:R-:W-:-:S05]  /*27e0*/  F2FP.F16.F32.PACK_AB R3, R3, R2 ;  /* 0x000000020303723e */ /* 0x000fca00000000ff */
[----:B------:R0:W-:Y:S01]  /*27f0*/  STG.E desc[UR36][R4.64], R3 ;  /* 0x0000000304007986 */ /* 0x0001e2000c101924 */
[----:B------:R-:W-:Y:S05]  /*2800*/  BRA `(.L_x_4221) ;  /* 0x0000000800ac7947 */ /* 0x000fea0003800000 */
.L_x_4226:
[----:B------:R-:W-:-:S06]  /*2810*/  FMUL.FTZ R2, R2, 1 ;  /* 0x3f80000002027820 */ /* 0x000fcc0000410000 */
[----:B------:R-:W0:Y:S02]  /*2820*/  F2F.F64.F32 R2, R2 ;  /* 0x0000000200027310 */ /* 0x000e240000201800 */
[----:B0-----:R0:W-:Y:S01]  /*2830*/  STG.E.64 desc[UR36][R4.64], R2 ;  /* 0x0000000204007986 */ /* 0x0011e2000c101b24 */
[----:B------:R-:W-:Y:S05]  /*2840*/  BRA `(.L_x_4221) ;  /* 0x00000008009c7947 */ /* 0x000fea0003800000 */
.L_x_4216:
        /* <DEDUP_REMOVED lines=8> */
[----:B------:R-:W-:Y:S02]  /*28d0*/  FSETP.NEU.FTZ.AND P0, PT, R2, RZ, PT ;  /* 0x000000ff0200720b */ /* 0x000fe40003f1d000 */
[----:B------:R-:W-:-:S04]  /*28e0*/  FSETP.NEU.FTZ.AND P1, PT, R3, RZ, PT ;  /* 0x000000ff0300720b */ /* 0x000fc80003f3d000 */
[----:B------:R-:W-:-:S04]  /*28f0*/  PLOP3.LUT P0, PT, P0, P1, PT, 0xf8, 0x8f ;  /* 0x00000000008f781c */ /* 0x000fc80000703f70 */
[----:B------:R-:W-:-:S05]  /*2900*/  SEL R3, RZ, 0x1, !P0 ;  /* 0x00000001ff037807 */ /* 0x000fca0004000000 */
[----:B------:R0:W-:Y:S01]  /*2910*/  STG.E.U8 desc[UR36][R4.64], R3 ;  /* 0x0000000304007986 */ /* 0x0001e2000c101124 */
[----:B------:R-:W-:Y:S05]  /*2920*/  BRA `(.L_x_4221) ;  /* 0x0000000800647947 */ /* 0x000fea0003800000 */
.L_x_4230:
[----:B------:R-:W-:Y:S01]  /*2930*/  FMUL.FTZ R8, R2, 1 ;  /* 0x3f80000002087820 */ /* 0x000fe20000410000 */
[----:B------:R-:W-:-:S05]  /*2940*/  FMUL.FTZ R10, R3, 1 ;  /* 0x3f800000030a7820 */ /* 0x000fca0000410000 */
[----:B------:R-:W-:-:S15]  /*2950*/  F2F.F64.F32 R8, R8 ;  /* 0x0000000800087310 */ /* 0x000fde0000201800 */
[----:B------:R-:W-:-:S15]  /*2960*/  NOP ;  /* 0x0000000000007918 */ /* 0x000fde0000000000 */
[----:B------:R-:W-:-:S15]  /*2970*/  NOP ;  /* 0x0000000000007918 */ /* 0x000fde0000000000 */
[----:B------:R-:W-:-:S15]  /*2980*/  NOP ;  /* 0x0000000000007918 */ /* 0x000fde0000000000 */
[----:B------:R-:W-:-:S04]  /*2990*/  NOP ;  /* 0x0000000000007918 */ /* 0x000fc80000000000 */
[----:B------:R-:W0:Y:S02]  /*29a0*/  F2F.F64.F32 R10, R10 ;  /* 0x0000000a000a7310 */ /* 0x000e240000201800 */
[----:B0-----:R0:W-:Y:S01]  /*29b0*/  STG.E.128 desc[UR36][R4.64], R8 ;  /* 0x0000000804007986 */ /* 0x0011e2000c101d24 */
[----:B------:R-:W-:Y:S05]  /*29c0*/  BRA `(.L_x_4221) ;  /* 0x00000008003c7947 */ /* 0x000fea0003800000 */
.L_x_4229:
[----:B------:R-:W-:-:S09]  /*29d0*/  UISETP.NE.AND UP0, UPT, UR4, 0xf, UPT ;  /* 0x0000000f0400788c */ /* 0x000fd2000bf05270 */
[----:B------:R-:W-:Y:S05]  /*29e0*/  BRA.U !UP0, `(.L_x_4231) ;  /* 0x0000000108987547 */ /* 0x000fea000b800000 */
[----:B------:R-:W-:-:S09]  /*29f0*/  UISETP.NE.AND UP0, UPT, UR4, 0x17, UPT ;  /* 0x000000170400788c */ /* 0x000fd2000bf05270 */
[----:B------:R-:W-:Y:S05]  /*2a00*/  BRA.U !UP0, `(.L_x_4232) ;  /* 0x0000000108487547 */ /* 0x000fea000b800000 */
[----:B------:R-:W-:-:S09]  /*2a10*/  UISETP.NE.AND UP0, UPT, UR4, 0x18, UPT ;  /* 0x000000180400788c */ /* 0x000fd2000bf05270 */
[----:B------:R-:W-:Y:S05]  /*2a20*/  BRA.U UP0, `(.L_x_4220) ;  /* 0x0000000500907547 */ /* 0x000fea000b800000 */
[----:B------:R-:W-:Y:S01]  /*2a30*/  LOP3.LUT R6, R2, 0x7fffffff, RZ, 0xc0, !PT ;  /* 0x7fffffff02067812 */ /* 0x000fe200078ec0ff */
[----:B------:R-:W-:Y:S01]  /*2a40*/  BSSY.RECONVERGENT B0, `(.L_x_4233) ;  /* 0x000000b000007945 */ /* 0x000fe20003800200 */
[----:B------:R-:W-:Y:S02]  /*2a50*/  SHF.R.U32.HI R7, RZ, 0x18, R2 ;  /* 0x00000018ff077819 */ /* 0x000fe40000011602 */
[----:B------:R-:W-:Y:S02]  /*2a60*/  ISETP.GT.U32.AND P0, PT, R6, 0x43efffff, PT ;  /* 0x43efffff0600780c */ /* 0x000fe40003f04070 */
[----:B------:R-:W-:-:S11]  /*2a70*/  MOV R0, 0x7f ;  /* 0x0000007f00007802 */ /* 0x000fd60000000f00 */
[----:B------:R-:W-:Y:S05]  /*2a80*/  @P0 BRA `(.L_x_4234) ;  /* 0x0000000000180947 */ /* 0x000fea0003800000 */
[----:B------:R-:W-:-:S13]  /*2a90*/  ISETP.GT.U32.AND P0, PT, R6, 0x3c7fffff, PT ;  /* 0x3c7fffff0600780c */ /* 0x000fda0003f04070 */
[----:B------:R-:W-:-:S04]  /*2aa0*/  @P0 SHF.R.U32.HI R0, RZ, 0x14, R2 ;  /* 0x00000014ff000819 */ /* 0x000fc80000011602 */
[----:B------:R-:W-:Y:S01]  /*2ab0*/  @P0 LOP3.LUT R3, R0, 0x1, RZ, 0xc0, !PT ;  /* 0x0000000100030812 */ /* 0x000fe200078ec0ff */
[----:B------:R-:W-:-:S03]  /*2ac0*/  @!P0 FADD.FTZ R0, R6, 16384 ;  /* 0x4680000006008421 */ /* 0x000fc60000010000 */
[----:B------:R-:W-:-:S04]  /*2ad0*/  @P0 IADD3 R3, PT, PT, R2, 0x407ffff, R3 ;  /* 0x0407ffff02030810 */ /* 0x000fc80007ffe003 */
[----:B------:R-:W-:-:S07]  /*2ae0*/  @P0 SHF.R.U32.HI R0, RZ, 0x14, R3 ;  /* 0x00000014ff000819 */ /* 0x000fce0000011603 */
.L_x_4234:
[----:B------:R-:W-:Y:S05]  /*2af0*/  BSYNC.RECONVERGENT B0 ;  /* 0x0000000000007941 */ /* 0x000fea0003800200 */
.L_x_4233:
[----:B------:R-:W-:-:S05]  /*2b00*/  LOP3.LUT R7, R0, 0x80, R7, 0xf8, !PT ;  /* 0x0000008000077812 */ /* 0x000fca00078ef807 */
[----:B------:R0:W-:Y:S01]  /*2b10*/  STG.E.U8 desc[UR36][R4.64], R7 ;  /* 0x0000000704007986 */ /* 0x0001e2000c101124 */
[----:B------:R-:W-:Y:S05]  /*2b20*/  BRA `(.L_x_4221) ;  /* 0x0000000400e47947 */ /* 0x000fea0003800000 */
.L_x_4232:
[----:B------:R-:W-:Y:S01]  /*2b30*/  LOP3.LUT R6, R2, 0x7fffffff, RZ, 0xc0, !PT ;  /* 0x7fffffff02067812 */ /* 0x000fe200078ec0ff */
[----:B------:R-:W-:Y:S01]  /*2b40*/  BSSY.RECONVERGENT B0, `(.L_x_4235) ;  /* 0x000000d000007945 */ /* 0x000fe20003800200 */
        /* <DEDUP_REMOVED lines=12> */
.L_x_4236:
[----:B------:R-:W-:Y:S05]  /*2c10*/  BSYNC.RECONVERGENT B0 ;  /* 0x0000000000007941 */ /* 0x000fea0003800200 */
.L_x_4235:
[----:B------:R-:W-:-:S05]  /*2c20*/  LOP3.LUT R3, R0, 0x80, R7, 0xf8, !PT ;  /* 0x0000008000037812 */ /* 0x000fca00078ef807 */
[----:B------:R0:W-:Y:S01]  /*2c30*/  STG.E.U8 desc[UR36][R4.64], R3 ;  /* 0x0000000304007986 */ /* 0x0001e2000c101124 */
[----:B------:R-:W-:Y:S05]  /*2c40*/  BRA `(.L_x_4221) ;  /* 0x00000004009c7947 */ /* 0x000fea0003800000 */
.L_x_4231:
[----:B------:R-:W-:-:S05]  /*2c50*/  F2FP.BF16.F32.PACK_AB R2, RZ, R2 ;  /* 0x00000002ff02723e */ /* 0x000fca00000010ff */
[----:B------:R0:W-:Y:S01]  /*2c60*/  STG.E.U16 desc[UR36][R4.64], R2 ;  /* 0x0000000204007986 */ /* 0x0001e2000c101524 */
[----:B------:R-:W-:Y:S05]  /*2c70*/  BRA `(.L_x_4221) ;  /* 0x0000000400907947 */ /* 0x000fea0003800000 */
.L_x_4228:
        /* <DEDUP_REMOVED lines=8> */
[----:B------:R-:W0:Y:S02]  /*2d00*/  F2I.FTZ.U32.TRUNC.NTZ R3, R2 ;  /* 0x0000000200037305 */ /* 0x000e24000021f000 */
[----:B0-----:R0:W-:Y:S01]  /*2d10*/  STG.E.U16 desc[UR36][R4.64], R3 ;  /* 0x0000000304007986 */ /* 0x0011e2000c101524 */
[----:B------:R-:W-:Y:S05]  /*2d20*/  BRA `(.L_x_4221) ;  /* 0x0000000400647947 */ /* 0x000fea0003800000 */
.L_x_4239:
[----:B------:R-:W-:Y:S01]  /*2d30*/  LOP3.LUT R3, R2, 0x7fffffff, RZ, 0xc0, !PT ;  /* 0x7fffffff02037812 */ /* 0x000fe200078ec0ff */
        /* <DEDUP_REMOVED lines=11> */
.L_x_4242:
[----:B------:R-:W-:-:S04]  /*2df0*/  SHF.R.U32.HI R0, RZ, 0x14, R2 ;  /* 0x00000014ff007819 */ /* 0x000fc80000011602 */
[----:B------:R-:W-:-:S04]  /*2e00*/  LOP3.LUT R3, R0, 0x1, RZ, 0xc0, !PT ;  /* 0x0000000100037812 */ /* 0x000fc800078ec0ff */
[----:B------:R-:W-:-:S04]  /*2e10*/  IADD3 R0, PT, PT, R2, 0x487ffff, R3 ;  /* 0x0487ffff02007810 */ /* 0x000fc80007ffe003 */
[----:B------:R-:W-:-:S04]  /*2e20*/  SHF.R.U32.HI R0, RZ, 0x14, R0 ;  /* 0x00000014ff007819 */ /* 0x000fc80000011600 */
[----:B------:R-:W-:-:S07]  /*2e30*/  LOP3.LUT R3, R0, 0xff, RZ, 0xc0, !PT ;  /* 0x000000ff00037812 */ /* 0x000fce00078ec0ff */
.L_x_4243:
[----:B------:R-:W-:-:S04]  /*2e40*/  SHF.R.U32.HI R2, RZ, 0x18, R2 ;  /* 0x00000018ff027819 */ /* 0x000fc80000011602 */
[----:B------:R-:W-:-:S04]  /*2e50*/  LOP3.LUT R3, R3, 0x80, R2, 0xf8, !PT ;  /* 0x0000008003037812 */ /* 0x000fc800078ef802 */
[----:B------:R-:W-:-:S07]  /*2e60*/  PRMT R0, R3, 0x7610, R0 ;  /* 0x0000761003007816 */ /* 0x000fce0000000000 */
.L_x_4241:
[----:B------:R-:W-:Y:S05]  /*2e70*/  BSYNC.RECONVERGENT B0 ;  /* 0x0000000000007941 */ /* 0x000fea0003800200 */
.L_x_4240:
[----:B------:R4:W-:Y:S01]  /*2e80*/  STG.E.U8 desc[UR36][R4.64], R0 ;  /* 0x0000000004007986 */ /* 0x0009e2000c101124 */
[----:B------:R-:W-:Y:S05]  /*2e90*/  BRA `(.L_x_4221) ;  /* 0x0000000400087947 */ /* 0x000fea0003800000 */
.L_x_4238:
[----:B------:R-:W-:Y:S01]  /*2ea0*/  LOP3.LUT R3, R2, 0x7fffffff, RZ, 0xc0, !PT ;  /* 0x7fffffff02037812 */ /* 0x000fe200078ec0ff */
[----:B------:R-:W-:Y:S01]  /*2eb0*/  BSSY.RECONVERGENT B0, `(.L_x_4244) ;  /* 0x0000013000007945 */ /* 0x000fe20003800200 */
[----:B------:R-:W-:Y:S02]  /*2ec0*/  HFMA2 R0, -RZ, RZ, 0, 7.62939453125e-06 ;  /* 0x00000080ff007431 */ /* 0x000fe400000001ff */
        /* <DEDUP_REMOVED lines=9> */
.L_x_4246:
[----:B------:R-:W-:-:S04]  /*2f60*/  SHF.R.U32.HI R0, RZ, 0x15, R2 ;  /* 0x00000015ff007819 */ /* 0x000fc80000011602 */
[----:B------:R-:W-:-:S04]  /*2f70*/  LOP3.LUT R3, R0, 0x1, RZ, 0xc0, !PT ;  /* 0x0000000100037812 */ /* 0x000fc800078ec0ff */
[----:B------:R-:W-:-:S04]  /*2f80*/  IADD3 R0, PT, PT, R2, 0x88fffff, R3 ;  /* 0x088fffff02007810 */ /* 0x000fc80007ffe003 */
[----:B------:R-:W-:-:S04]  /*2f90*/  SHF.R.U32.HI R0, RZ, 0x15, R0 ;  /* 0x00000015ff007819 */ /* 0x000fc80000011600 */
[----:B------:R-:W-:-:S07]  /*2fa0*/  LOP3.LUT R3, R0, 0xff, RZ, 0xc0, !PT ;  /* 0x000000ff00037812 */ /* 0x000fce00078ec0ff */
.L_x_4247:
[----:B------:R-:W-:-:S04]  /*2fb0*/  SHF.R.U32.HI R2, RZ, 0x18, R2 ;  /* 0x00000018ff027819 */ /* 0x000fc80000011602 */
[----:B------:R-:W-:-:S04]  /*2fc0*/  LOP3.LUT R3, R3, 0x80, R2, 0xf8, !PT ;  /* 0x0000008003037812 */ /* 0x000fc800078ef802 */
[----:B------:R-:W-:-:S07]  /*2fd0*/  PRMT R0, R3, 0x7610, R0 ;  /* 0x0000761003007816 */ /* 0x000fce0000000000 */
.L_x_4245:
[----:B------:R-:W-:Y:S05]  /*2fe0*/  BSYNC.RECONVERGENT B0 ;  /* 0x0000000000007941 */ /* 0x000fea0003800200 */
.L_x_4244:
[----:B------:R3:W-:Y:S01]  /*2ff0*/  STG.E.U8 desc[UR36][R4.64], R0 ;  /* 0x0000000004007986 */ /* 0x0007e2000c101124 */
[----:B------:R-:W-:Y:S05]  /*3000*/  BRA `(.L_x_4221) ;  /* 0x0000000000ac7947 */ /* 0x000fea0003800000 */
.L_x_4237:
[----:B------:R-:W-:-:S09]  /*3010*/  UISETP.NE.AND UP0, UPT, UR4, 0x1c, UPT ;  /* 0x0000001c0400788c */ /* 0x000fd2000bf05270 */
[----:B------:R-:W-:Y:S05]  /*3020*/  BRA.U !UP0, `(.L_x_4248) ;  /* 0x00000001089c7547 */ /* 0x000fea000b800000 */
[----:B------:R-:W-:-:S09]  /*3030*/  UISETP.NE.AND UP0, UPT, UR4, 0x1d, UPT ;  /* 0x0000001d0400788c */ /* 0x000fd2000bf05270 */
[----:B------:R-:W-:Y:S05]  /*3040*/  BRA.U !UP0, `(.L_x_4249) ;  /* 0x0000000108887547 */ /* 0x000fea000b800000 */
[----:B------:R-:W-:-:S09]  /*3050*/  UISETP.NE.AND UP0, UPT, UR4, 0x2c, UPT ;  /* 0x0000002c0400788c */ /* 0x000fd2000bf05270 */
[----:B------:R-:W-:Y:S05]  /*3060*/  BRA.U !UP0, `(.L_x_4250) ;  /* 0x0000000108447547 */ /* 0x000fea000b800000 */
.L_x_4220:
        /* <DEDUP_REMOVED lines=16> */
.L_x_4251:
[----:B------:R-:W-:Y:S05]  /*3170*/  BRA `(.L_x_4221) ;  /* 0x0000000000507947 */ /* 0x000fea0003800000 */
.L_x_4250:
        /* <DEDUP_REMOVED lines=15> */
.L_x_4249:
[----:B------:R-:W0:Y:S02]  /*3270*/  F2I.U64.TRUNC R2, R2 ;  /* 0x0000000200027311 */ /* 0x000e24000020d800 */
[----:B0-----:R1:W-:Y:S01]  /*3280*/  STG.E.64 desc[UR36][R4.64], R2 ;  /* 0x0000000204007986 */ /* 0x0013e2000c101b24 */
[----:B------:R-:W-:Y:S05]  /*3290*/  BRA `(.L_x_4221) ;  /* 0x0000000000087947 */ /* 0x000fea0003800000 */
.L_x_4248:
[----:B------:R-:W0:Y:S02]  /*32a0*/  F2I.FTZ.U32.TRUNC.NTZ R3, R2 ;  /* 0x0000000200037305 */ /* 0x000e24000021f000 */
[----:B0-----:R0:W-:Y:S02]  /*32b0*/  STG.E desc[UR36][R4.64], R3 ;  /* 0x0000000304007986 */ /* 0x0011e4000c101924 */
.L_x_4221:
[----:B------:R-:W-:-:S07]  /*32c0*/  VIADD R17, R17, 0x80 ;  /* 0x0000008011117836 */ /* 0x000fce0000000000 */
.L_x_4185:
[----:B------:R-:W-:Y:S05]  /*32d0*/  BSYNC.RECONVERGENT B7 ;  /* 0x0000000000077941 */ /* 0x000fea0003800200 */
.L_x_4184:
[----:B------:R-:W5:Y:S01]  /*32e0*/  LDCU UR4, c[0x0][0x380] ;  /* 0x00007000ff0477ac */ /* 0x000f620008000800 */
[----:B------:R-:W-:Y:S01]  /*32f0*/  BSSY.RECONVERGENT B7, `(.L_x_4252) ;  /* 0x000031f000077945 */ /* 0x000fe20003800200 */
[----:B-----5:R-:W-:-:S13]  /*3300*/  ISETP.GE.AND P0, PT, R17, UR4, PT ;  /* 0x0000000411007c0c */ /* 0x020fda000bf06270 */
[----:B------:R-:W-:Y:S05]  /*3310*/  @P0 BRA `(.L_x_4253) ;  /* 0x0000003000700947 */ /* 0x000fea0003800000 */
[----:B------:R-:W5:Y:S01]  /*3320*/  LDCU UR4, c[0x0][0x388] ;  /* 0x00007100ff0477ac */ /* 0x000f620008000800 */
[----:B---34-:R-:W-:Y:S02]  /*3330*/  HFMA2 R0, -RZ, RZ, 0, 0 ;  /* 0x00000000ff007431 */ /* 0x018fe400000001ff */
[----:B------:R-:W-:Y:S01]  /*3340*/  IMAD.MOV.U32 R16, RZ, RZ, RZ ;  /* 0x000000ffff107224 */ /* 0x000fe200078e00ff */
[----:B-----5:R-:W-:-:S09]  /*3350*/  UISETP.NE.AND UP0, UPT, UR4, URZ, UPT ;  /* 0x000000ff0400728c */ /* 0x020fd2000bf05270 */
[----:B------:R-:W-:Y:S05]  /*3360*/  BRA.U !UP0, `(.L_x_4254) ;  /* 0x0000001108a87547 */ /* 0x000fea000b800000 */
[----:B------:R-:W0:Y:S01]  /*3370*/  LDCU.64 UR4, c[0x0][0x390] ;  /* 0x00007200ff0477ac */ /* 0x000e220008000a00 */
[----:B------:R-:W-:Y:S01]  /*3380*/  IMAD.MOV.U32 R16, RZ, RZ, RZ ;  /* 0x000000ffff107224 */ /* 0x000fe200078e00ff */
[----:B------:R-:W3:Y:S01]  /*3390*/  LDCU UR6, c[0x0][0x38c] ;  /* 0x00007180ff0677ac */ /* 0x000ee20008000800 */
[----:B------:R-:W4:Y:S01]  /*33a0*/  LDCU.64 UR8, c[0x0][0x4b8] ;  /* 0x00009700ff0877ac */ /* 0x000f220008000a00 */
[----:B------:R-:W-:Y:S01]  /*33b0*/  UISETP.NE.AND UP0, UPT, UR40, URZ, UPT ;  /* 0x000000ff2800728c */ /* 0x000fe2000bf05270 */
[----:B01----:R-:W-:-:S05]  /*33c0*/  IMAD.HI.U32 R2, R17, UR4, R16 ;  /* 0x0000000411027c27 */ /* 0x003fca000f8e0010 */
[----:B--2---:R-:W-:-:S04]  /*33d0*/  SHF.R.U32.HI R3, RZ, UR5, R2 ;  /* 0x00000005ff037c19 */ /* 0x004fc80008011602 */
[----:B------:R-:W-:-:S05]  /*33e0*/  IADD3 R0, PT, PT, -R3, RZ, RZ ;  /* 0x000000ff03007210 */ /* 0x000fca0007ffe1ff */
[----:B---3--:R-:W-:-:S04]  /*33f0*/  IMAD R0, R0, UR6, R17 ;  /* 0x0000000600007c24 */ /* 0x008fc8000f8e0211 */
[C---:B----4-:R-:W-:Y:S02]  /*3400*/  IMAD R16, R0.reuse, UR8, RZ ;  /* 0x0000000800107c24 */ /* 0x050fe4000f8e02ff */
        /* <DEDUP_REMOVED lines=288> */
.L_x_4254:
[----:B------:R-:W0:Y:S01]  /*4610*/  LDCU.64 UR6, c[0x0][0x588] ;  /* 0x0000b100ff0677ac */ /* 0x000e220008000a00 */
[----:B------:R-:W-:Y:S01]  /*4620*/  BSSY.RECONVERGENT B6, `(.L_x_4255) ;  /* 0x0000101000067945 */ /* 0x000fe20003800200 */
[----:B------:R-:W-:-:S04]  /*4630*/  UPRMT UR4, UR42, 0x9910, URZ ;  /* 0x000099102a047896 */ /* 0x000fc800080000ff */
[----:B------:R-:W-:Y:S01]  /*4640*/  UISETP.GT.AND UP0, UPT, UR4, 0x9, UPT ;  /* 0x000000090400788c */ /* 0x000fe2000bf04270 */
[----:B012---:R-:W-:-:S05]  /*4650*/  IADD3 R4, P0, PT, R0, UR6, RZ ;  /* 0x0000000600047c10 */ /* 0x007fca000ff1e0ff */
        /* <DEDUP_REMOVED lines=11> */
[----:B------:R-:W-:Y:S01]  /*4710*/  IMAD.MOV.U32 R3, RZ, RZ, RZ ;  /* 0x000000ffff037224 */ /* 0x000fe200078e00ff */
[----:B--2---:R-:W3:Y:S01]  /*4720*/  I2F.S16 R2, R2 ;  /* 0x0000000200027306 */ /* 0x004ee20000101400 */
[----:B------:R-:W-:Y:S05]  /*4730*/  BRA `(.L_x_4261) ;  /* 0x0000000c00bc7947 */ /* 0x000fea0003800000 */
.L_x_4259:
[----:B------:R-:W2:Y:S01]  /*4740*/  LDG.E.U8 R2, desc[UR36][R4.64] ;  /* 0x0000002404027981 */ /* 0x000ea2000c1e1100 */
[----:B------:R-:W-:Y:S02]  /*4750*/  MOV R3, RZ ;  /* 0x000000ff00037202 */ /* 0x000fe40000000f00 */
[----:B--2---:R-:W-:Y:S01]  /*4760*/  I2FP.F32.U32 R2, R2 ;  /* 0x0000000200027245 */ /* 0x004fe20000201000 */
[----:B------:R-:W-:Y:S06]  /*4770*/  BRA `(.L_x_4261) ;  /* 0x0000000c00ac7947 */ /* 0x000fec0003800000 */
.L_x_4258:
        /* <DEDUP_REMOVED lines=10> */
.L_x_4263:
[----:B------:R-:W2:Y:S01]  /*4820*/  LDG.E R2, desc[UR36][R4.64] ;  /* 0x0000002404027981 */ /* 0x000ea2000c1e1900 */
[----:B------:R-:W-:Y:S01]  /*4830*/  IMAD.MOV.U32 R3, RZ, RZ, RZ ;  /* 0x000000ffff037224 */ /* 0x000fe200078e00ff */
[----:B--2---:R-:W-:Y:S01]  /*4840*/  I2FP.F32.S32 R2, R2 ;  /* 0x0000000200027245 */ /* 0x004fe20000201400 */
[----:B------:R-:W-:Y:S06]  /*4850*/  BRA `(.L_x_4261) ;  /* 0x0000000c00747947 */ /* 0x000fec0003800000 */
.L_x_4262:
[----:B------:R-:W2:Y:S01]  /*4860*/  LDG.E.U16 R2, desc[UR36][R4.64] ;  /* 0x0000002404027981 */ /* 0x000ea2000c1e1500 */
[----:B------:R-:W-:Y:S01]  /*4870*/  HFMA2 R3, -RZ, RZ, 0, 0 ;  /* 0x00000000ff037431 */ /* 0x000fe200000001ff */
[----:B--2---:R-:W2:Y:S01]  /*4880*/  I2F.S16 R2, R2 ;  /* 0x0000000200027306 */ /* 0x004ea20000101400 */
[----:B------:R-:W-:Y:S05]  /*4890*/  BRA `(.L_x_4261) ;  /* 0x0000000c00647947 */ /* 0x000fea0003800000 */
.L_x_4257:
        /* <DEDUP_REMOVED lines=9> */
.L_x_4265:
[----:B------:R-:W2:Y:S01]  /*4930*/  LDG.E.U16 R2, desc[UR36][R4.64] ;  /* 0x0000002404027981 */ /* 0x000ea2000c1e1500 */
[----:B------:R-:W-:Y:S02]  /*4940*/  IMAD.MOV.U32 R3, RZ, RZ, RZ ;  /* 0x000000ffff037224 */ /* 0x000fe400078e00ff */
[----:B--2---:R-:W-:Y:S01]  /*4950*/  HADD2.F32 R2, -RZ, R2.H0_H0 ;  /* 0x20000002ff027230 */ /* 0x004fe20000004100 */
[----:B------:R-:W-:Y:S06]  /*4960*/  BRA `(.L_x_4261) ;  /* 0x0000000c00307947 */ /* 0x000fec0003800000 */
.L_x_4264:
        /* <DEDUP_REMOVED lines=8> */
.L_x_4267:
[----:B------:R-:W2:Y:S02]  /*49f0*/  LDG.E R3, desc[UR36][R4.64] ;  /* 0x0000002404037981 */ /* 0x000ea4000c1e1900 */
[--C-:B--2---:R-:W-:Y:S02]  /*4a00*/  HADD2.F32 R2, -RZ, R3.reuse.H0_H0 ;  /* 0x20000003ff027230 */ /* 0x104fe40000004100 */
[----:B------:R-:W-:Y:S01]  /*4a10*/  HADD2.F32 R3, -RZ, R3.H1_H1 ;  /* 0x30000003ff037230 */ /* 0x000fe20000004100 */
[----:B------:R-:W-:Y:S06]  /*4a20*/  BRA `(.L_x_4261) ;  /* 0x0000000c00007947 */ /* 0x000fec0003800000 */
.L_x_4266:
[----:B------:R-:W2:Y:S01]  /*4a30*/  LDG.E.64 R4, desc[UR36][R4.64] ;  /* 0x0000002404047981 */ /* 0x000ea2000c1e1b00 */
[----:B------:R-:W-:Y:S01]  /*4a40*/  UMOV UR4, 0xf0000000 ;  /* 0xf000000000047882 */ /* 0x000fe20000000000 */
[----:B------:R-:W-:Y:S01]  /*4a50*/  UMOV UR5, 0x380fffff ;  /* 0x380fffff00057882 */ /* 0x000fe20000000000 */
[----:B------:R-:W-:Y:S01]  /*4a60*/  MOV R3, RZ ;  /* 0x000000ff00037202 */ /* 0x000fe20000000f00 */
        /* <DEDUP_REMOVED lines=8> */
.L_x_4256:
        /* <DEDUP_REMOVED lines=13> */
.L_x_4270:
        /* <DEDUP_REMOVED lines=22> */
.L_x_4269:
        /* <DEDUP_REMOVED lines=22> */
[----:B------:R-:W-:Y:S01]  /*4e80*/  SEL R5, R3, RZ, P0 ;  /* 0x000000ff03057207 */ /* 0x000fe20000000000 */
[----:B------:R-:W-:-:S03]  /*4e90*/  HFMA2 R3, -RZ, RZ, 0, 0 ;  /* 0x00000000ff037431 */ /* 0x000fc600000001ff */
[----:B------:R-:W-:Y:S01]  /*4ea0*/  LOP3.LUT R2, R5, 0x80000000, R2, 0xf8, !PT ;  /* 0x8000000005027812 */ /* 0x000fe200078ef802 */
[----:B------:R-:W-:Y:S06]  /*4eb0*/  BRA `(.L_x_4261) ;  /* 0x0000000400dc7947 */ /* 0x000fec0003800000 */
.L_x_4272:
[----:B------:R-:W2:Y:S02]  /*4ec0*/  LDG.E.U8 R3, desc[UR36][R4.64] ;  /* 0x0000002404037981 */ /* 0x000ea4000c1e1100 */
[C---:B--2---:R-:W-:Y:S02]  /*4ed0*/  IMAD.SHL.U32 R0, R3.reuse, 0x2000000, RZ ;  /* 0x0200000003007824 */ /* 0x044fe400078e00ff */
[----:B------:R-:W-:-:S03]  /*4ee0*/  IMAD.SHL.U32 R3, R3, 0x100, RZ ;  /* 0x0000010003037824 */ /* 0x000fc600078e00ff */
[----:B------:R-:W-:Y:S02]  /*4ef0*/  ISETP.GE.U32.AND P0, PT, R0, 0x8000000, PT ;  /* 0x080000000000780c */ /* 0x000fe40003f06070 */
[----:B------:R-:W-:-:S11]  /*4f00*/  PRMT R7, R3, 0x9910, RZ ;  /* 0x0000991003077816 */ /* 0x000fd600000000ff */
[----:B------:R-:W-:Y:S02]  /*4f10*/  @!P0 LOP3.LUT R2, R3, 0x7f00, RZ, 0xc0, !PT ;  /* 0x00007f0003028812 */ /* 0x000fe400078ec0ff */
[----:B------:R-:W-:Y:S02]  /*4f20*/  @P0 LEA.HI R0, R0, 0x70000000, RZ, 0x1c ;  /* 0x7000000000000811 */ /* 0x000fe400078fe0ff */
[----:B------:R-:W-:Y:S02]  /*4f30*/  @!P0 LOP3.LUT R2, R2, 0x3f000000, RZ, 0xfc, !PT ;  /* 0x3f00000002028812 */ /* 0x000fe400078efcff */
[----:B------:R-:W-:Y:S01]  /*4f40*/  MOV R3, RZ ;  /* 0x000000ff00037202 */ /* 0x000fe20000000f00 */
[----:B------:R-:W-:Y:S02]  /*4f50*/  @P0 FMUL.FTZ R0, R0, 1.9259299443872358531e-34 ;  /* 0x0780000000000820 */ /* 0x000fe40000410000 */
[----:B------:R-:W-:-:S05]  /*4f60*/  @!P0 FADD.FTZ R0, R2, -0.5 ;  /* 0xbf00000002008421 */ /* 0x000fca0000010000 */
[----:B------:R-:W-:Y:S01]  /*4f70*/  LOP3.LUT R2, R0, 0x80000000, R7, 0xf8, !PT ;  /* 0x8000000000027812 */ /* 0x000fe200078ef807 */
[----:B------:R-:W-:Y:S06]  /*4f80*/  BRA `(.L_x_4261) ;  /* 0x0000000400a87947 */ /* 0x000fec0003800000 */
.L_x_4271:
[----:B------:R-:W2:Y:S01]  /*4f90*/  LDG.E.U16 R2, desc[UR36][R4.64] ;  /* 0x0000002404027981 */ /* 0x000ea2000c1e1500 */
[----:B------:R-:W-:Y:S02]  /*4fa0*/  IMAD.MOV.U32 R3, RZ, RZ, RZ ;  /* 0x000000ffff037224 */ /* 0x000fe400078e00ff */
[----:B--2---:R-:W-:Y:S01]  /*4fb0*/  IMAD.U32 R2, R2, 0x10000, RZ ;  /* 0x0001000002027824 */ /* 0x004fe200078e00ff */
[----:B------:R-:W-:Y:S06]  /*4fc0*/  BRA `(.L_x_4261) ;  /* 0x0000000400987947 */ /* 0x000fec0003800000 */
.L_x_4268:
        /* <DEDUP_REMOVED lines=9> */
[----:B------:R-:W-:Y:S01]  /*5060*/  HFMA2 R3, -RZ, RZ, 0, 0 ;  /* 0x00000000ff037431 */ /* 0x000fe200000001ff */
[----:B--2---:R-:W-:Y:S01]  /*5070*/  I2FP.F32.U32 R2, R2 ;  /* 0x0000000200027245 */ /* 0x004fe20000201000 */
[----:B------:R-:W-:Y:S06]  /*5080*/  BRA `(.L_x_4261) ;  /* 0x0000000400687947 */ /* 0x000fec0003800000 */
.L_x_4275:
        /* <DEDUP_REMOVED lines=20> */
.L_x_4277:
[----:B------:R-:W-:Y:S05]  /*51d0*/  BSYNC.RECONVERGENT B0 ;  /* 0x0000000000007941 */ /* 0x000fea0003800200 */
.L_x_4276:
[----:B------:R-:W-:Y:S01]  /*51e0*/  IMAD.SHL.U32 R0, R0, 0x100000, RZ ;  /* 0x0010000000007824 */ /* 0x000fe200078e00ff */
[----:B------:R-:W-:-:S04]  /*51f0*/  LEA R2, R2, 0x3b800000, 0x17 ;  /* 0x3b80000002027811 */ /* 0x000fc800078eb8ff */
[----:B------:R-:W-:Y:S01]  /*5200*/  LOP3.LUT R2, R2, R0, R9, 0xfe, !PT ;  /* 0x0000000002027212 */ /* 0x000fe200078efe09 */
[----:B------:R-:W-:Y:S06]  /*5210*/  BRA `(.L_x_4261) ;  /* 0x0000000400047947 */ /* 0x000fec0003800000 */
.L_x_4274:
        /* <DEDUP_REMOVED lines=20> */
.L_x_4279:
[----:B------:R-:W-:Y:S05]  /*5360*/  BSYNC.RECONVERGENT B0 ;  /* 0x0000000000007941 */ /* 0x000fea0003800200 */
.L_x_4278:
[----:B------:R-:W-:Y:S01]  /*5370*/  IMAD.SHL.U32 R0, R0, 0x200000, RZ ;  /* 0x0020000000007824 */ /* 0x000fe200078e00ff */
[----:B------:R-:W-:-:S04]  /*5380*/  LEA R2, R2, 0x37800000, 0x17 ;  /* 0x3780000002027811 */ /* 0x000fc800078eb8ff */
[----:B------:R-:W-:Y:S01]  /*5390*/  LOP3.LUT R2, R2, R0, R9, 0xfe, !PT ;  /* 0x0000000002027212 */ /* 0x000fe200078efe09 */
[----:B------:R-:W-:Y:S06]  /*53a0*/  BRA `(.L_x_4261) ;  /* 0x0000000000a07947 */ /* 0x000fec0003800000 */
.L_x_4273:
[----:B------:R-:W-:-:S09]  /*53b0*/  UISETP.NE.AND UP0, UPT, UR4, 0x1c, UPT ;  /* 0x0000001c0400788c */ /* 0x000fd2000bf05270 */
[----:B------:R-:W-:Y:S05]  /*53c0*/  BRA.U !UP0, `(.L_x_4280) ;  /* 0x00000001088c7547 */ /* 0x000fea000b800000 */
[----:B------:R-:W-:-:S09]  /*53d0*/  UISETP.NE.AND UP0, UPT, UR4, 0x1d, UPT ;  /* 0x0000001d0400788c */ /* 0x000fd2000bf05270 */
[----:B------:R-:W-:Y:S05]  /*53e0*/  BRA.U !UP0, `(.L_x_4281) ;  /* 0x0000000108747547 */ /* 0x000fea000b800000 */
[----:B------:R-:W-:-:S09]  /*53f0*/  UISETP.NE.AND UP0, UPT, UR4, 0x2c, UPT ;  /* 0x0000002c0400788c */ /* 0x000fd2000bf05270 */
[----:B------:R-:W-:Y:S05]  /*5400*/  BRA.U UP0, `(.L_x_4260) ;  /* 0x0000000100247547 */ /* 0x000fea000b800000 */
[----:B------:R-:W2:Y:S01]  /*5410*/  LDG.E.U8 R4, desc[UR36][R4.64] ;  /* 0x0000002404047981 */ /* 0x000ea2000c1e1100 */
[----:B------:R-:W-:Y:S01]  /*5420*/  MOV R3, RZ ;  /* 0x000000ff00037202 */ /* 0x000fe20000000f00 */
[----:B------:R-:W-:Y:S01]  /*5430*/  IMAD.MOV.U32 R2, RZ, RZ, 0x400000 ;  /* 0x00400000ff027424 */ /* 0x000fe200078e00ff */
[----:B--2---:R-:W-:-:S13]  /*5440*/  ISETP.NE.AND P0, PT, R4, RZ, PT ;  /* 0x000000ff0400720c */ /* 0x004fda0003f05270 */
[----:B------:R-:W-:Y:S05]  /*5450*/  @!P0 BRA `(.L_x_4261) ;  /* 0x0000000000748947 */ /* 0x000fea0003800000 */
[----:B------:R-:W-:-:S13]  /*5460*/  ISETP.NE.AND P0, PT, R4, 0xff, PT ;  /* 0x000000ff0400780c */ /* 0x000fda0003f05270 */
[----:B------:R-:W-:Y:S01]  /*5470*/  @!P0 IMAD.MOV.U32 R2, RZ, RZ, 0x7f800001 ;  /* 0x7f800001ff028424 */ /* 0x000fe200078e00ff */
[----:B------:R-:W-:Y:S01]  /*5480*/  @P0 SHF.L.U32 R2, R4, 0x17, RZ ;  /* 0x0000001704020819 */ /* 0x000fe200000006ff */
[----:B------:R-:W-:Y:S06]  /*5490*/  BRA `(.L_x_4261) ;  /* 0x0000000000647947 */ /* 0x000fec0003800000 */
.L_x_4260:
        /* <DEDUP_REMOVED lines=16> */
.L_x_4282:
[----:B------:R-:W-:Y:S01]  /*55a0*/  CS2R R2, SRZ ;  /* 0x0000000000027805 */ /* 0x000fe2000001ff00 */
[----:B------:R-:W-:Y:S06]  /*55b0*/  BRA `(.L_x_4261) ;  /* 0x00000000001c7947 */ /* 0x000fec0003800000 */
.L_x_4281:
[----:B------:R-:W2:Y:S01]  /*55c0*/  LDG.E.64 R4, desc[UR36][R4.64] ;  /* 0x0000002404047981 */ /* 0x000ea2000c1e1b00 */
[----:B------:R-:W-:Y:S01]  /*55d0*/  IMAD.MOV.U32 R3, RZ, RZ, RZ ;  /* 0x000000ffff037224 */ /* 0x000fe200078e00ff */
[----:B--2---:R0:W1:Y:S02]  /*55e0*/  I2F.U64 R2, R4 ;  /* 0x0000000400027312 */ /* 0x0040640000301000 */
[----:B01----:R-:W-:Y:S05]  /*55f0*/  BRA `(.L_x_4261) ;  /* 0x00000000000c7947 */ /* 0x003fea0003800000 */
.L_x_4280:
[----:B------:R-:W2:Y:S01]  /*5600*/  LDG.E R2, desc[UR36][R4.64] ;  /* 0x0000002404027981 */ /* 0x000ea2000c1e1900 */
[----:B------:R-:W-:Y:S01]  /*5610*/  IMAD.MOV.U32 R3, RZ, RZ, RZ ;  /* 0x000000ffff037224 */ /* 0x000fe200078e00ff */
[----:B--2---:R-:W-:-:S07]  /*5620*/  I2FP.F32.U32 R2, R2 ;  /* 0x0000000200027245 */ /* 0x004fce0000201000 */
.L_x_4261:
[----:B------:R-:W-:Y:S05]  /*5630*/  BSYNC.RECONVERGENT B6 ;  /* 0x0000000000067941 */ /* 0x000fea0003800200 */
.L_x_4255:
[----:B------:R-:W0:Y:S01]  /*5640*/  LDCU.64 UR6, c[0x0][0x580] ;  /* 0x0000b000ff0677ac */ /* 0x000e220008000a00 */
[----:B------:R-:W4:Y:S01]  /*5650*/  LDCU.64 UR8, c[0x0][0x598] ;  /* 0x0000b300ff0877ac */ /* 0x000f220008000a00 */
[----:B------:R-:W-:-:S04]  /*5660*/  UPRMT UR4, UR41, 0x9910, URZ ;  /* 0x0000991029047896 */ /* 0x000fc800080000ff */
[----:B------:R-:W-:Y:S01]  /*5670*/  UISETP.GT.AND UP0, UPT, UR4, 0x9, UPT ;  /* 0x000000090400788c */ /* 0x000fe2000bf04270 */
[----:B01----:R-:W-:Y:S01]  /*5680*/  IADD3 R4, P0, PT, R16, UR6, RZ ;  /* 0x0000000610047c10 */ /* 0x003fe2000ff1e0ff */
[C---:B----45:R-:W-:Y:S01]  /*5690*/  FMUL.FTZ R7, R3.reuse, UR9 ;  /* 0x0000000903077c20 */ /* 0x070fe20008410000 */
[C---:B--23--:R-:W-:Y:S02]  /*56a0*/  FMUL.FTZ R0, R2.reuse, UR9 ;  /* 0x0000000902007c20 */ /* 0x04cfe40008410000 */
[----:B------:R-:W-:Y:S01]  /*56b0*/  IADD3.X R5, PT, PT, RZ, UR7, RZ, P0, !PT ;  /* 0x00000007ff057c10 */ /* 0x000fe200087fe4ff */
[----:B------:R-:W-:Y:S01]  /*56c0*/  FFMA.FTZ R2, R2, UR8, -R7 ;  /* 0x0000000802027c23 */ /* 0x000fe20008010807 */
[----:B------:R-:W-:Y:S02]  /*56d0*/  FFMA.FTZ R3, R3, UR8, R0 ;  /* 0x0000000803037c23 */ /* 0x000fe40008010000 */
        /* <DEDUP_REMOVED lines=12> */
.L_x_4286:
[----:B------:R-:W0:Y:S02]  /*57a0*/  F2I.S64.TRUNC R2, R2 ;  /* 0x0000000200027311 */ /* 0x000e24000020d900 */
[----:B0-----:R-:W-:-:S05]  /*57b0*/  IMAD.MOV.U32 R7, RZ, RZ, R2 ;  /* 0x000000ffff077224 */ /* 0x001fca00078e0002 */
[----:B------:R3:W-:Y:S01]  /*57c0*/  STG.E.U8 desc[UR36][R4.64], R7 ;  /* 0x0000000704007986 */ /* 0x0007e2000c101124 */
[----:B------:R-:W-:Y:S05]  /*57d0*/  BRA `(.L_x_4288) ;  /* 0x0000000c003c7947 */ /* 0x000fea0003800000 */
.L_x_4285:
        /* <DEDUP_REMOVED lines=9> */
.L_x_4290:
[----:B------:R-:W0:Y:S02]  /*5870*/  F2I.FTZ.TRUNC.NTZ R3, R2 ;  /* 0x0000000200037305 */ /* 0x000e24000021f100 */
[----:B0-----:R2:W-:Y:S01]  /*5880*/  STG.E desc[UR36][R4.64], R3 ;  /* 0x0000000304007986 */ /* 0x0015e2000c101924 */
[----:B------:R-:W-:Y:S05]  /*5890*/  BRA `(.L_x_4288) ;  /* 0x0000000c000c7947 */ /* 0x000fea0003800000 */
.L_x_4289:
[----:B------:R-:W0:Y:S02]  /*58a0*/  F2I.FTZ.TRUNC.NTZ R3, R2 ;  /* 0x0000000200037305 */ /* 0x000e24000021f100 */
[----:B0-----:R0:W-:Y:S01]  /*58b0*/  STG.E.U16 desc[UR36][R4.64], R3 ;  /* 0x0000000304007986 */ /* 0x0011e2000c101524 */
[----:B------:R-:W-:Y:S05]  /*58c0*/  BRA `(.L_x_4288) ;  /* 0x0000000c00007947 */ /* 0x000fea0003800000 */
.L_x_4284:
        /* <DEDUP_REMOVED lines=8> */
.L_x_4292:
[----:B------:R-:W-:-:S05]  /*5950*/  F2FP.F16.F32.PACK_AB R2, RZ, R2 ;  /* 0x00000002ff02723e */ /* 0x000fca00000000ff */
[----:B------:R0:W-:Y:S01]  /*5960*/  STG.E.U16 desc[UR36][R4.64], R2 ;  /* 0x0000000204007986 */ /* 0x0001e2000c101524 */
[----:B------:R-:W-:Y:S05]  /*5970*/  BRA `(.L_x_4288) ;  /* 0x0000000800d47947 */ /* 0x000fea0003800000 */
.L_x_4291:
        /* <DEDUP_REMOVED lines=8> */
.L_x_4294:
[----:B------:R-:W-:-:S05]  /*5a00*/  F2FP.F16.F32.PACK_AB R3, R3, R2 ;  /* 0x000000020303723e */ /* 0x000fca00000000ff */
[----:B------:R0:W-:Y:S01]  /*5a10*/  STG.E desc[UR36][R4.64], R3 ;  /* 0x0000000304007986 */ /* 0x0001e2000c101924 */
[----:B------:R-:W-:Y:S05]  /*5a20*/  BRA `(.L_x_4288) ;  /* 0x0000000800a87947 */ /* 0x000fea0003800000 */
.L_x_4293:
[----:B------:R-:W-:-:S06]  /*5a30*/  FMUL.FTZ R2, R2, 1 ;  /* 0x3f80000002027820 */ /* 0x000fcc0000410000 */
[----:B------:R-:W0:Y:S02]  /*5a40*/  F2F.F64.F32 R2, R2 ;  /* 0x0000000200027310 */ /* 0x000e240000201800 */
[----:B0-----:R0:W-:Y:S01]  /*5a50*/  STG.E.64 desc[UR36][R4.64], R2 ;  /* 0x0000000204007986 */ /* 0x0011e2000c101b24 */
[----:B------:R-:W-:Y:S05]  /*5a60*/  BRA `(.L_x_4288) ;  /* 0x0000000800987947 */ /* 0x000fea0003800000 */
.L_x_4283:
        /* <DEDUP_REMOVED lines=13> */
.L_x_4298:
[----:B------:R-:W-:Y:S01]  /*5b40*/  LOP3.LUT R6, R2, 0x7fffffff, RZ, 0xc0, !PT ;  /* 0x7fffffff02067812 */ /* 0x000fe200078ec0ff */
        /* <DEDUP_REMOVED lines=15> */
.L_x_4301:
[----:B------:R-:W-:-:S04]  /*5c40*/  SHF.R.U32.HI R2, RZ, 0x18, R2 ;  /* 0x00000018ff027819 */ /* 0x000fc80000011602 */
[----:B------:R-:W-:-:S04]  /*5c50*/  LOP3.LUT R2, R3, 0x80, R2, 0xf8, !PT ;  /* 0x0000008003027812 */ /* 0x000fc800078ef802 */
[----:B------:R-:W-:-:S07]  /*5c60*/  PRMT R0, R2, 0x7610, R0 ;  /* 0x0000761002007816 */ /* 0x000fce0000000000 */
.L_x_4300:
[----:B------:R-:W-:Y:S05]  /*5c70*/  BSYNC.RECONVERGENT B0 ;  /* 0x0000000000007941 */ /* 0x000fea0003800200 */
.L_x_4299:
[----:B------:R0:W-:Y:S01]  /*5c80*/  STG.E.U8 desc[UR36][R4.64], R0 ;  /* 0x0000000004007986 */ /* 0x0001e2000c101124 */
[----:B------:R-:W-:Y:S05]  /*5c90*/  BRA `(.L_x_4288) ;  /* 0x00000008000c7947 */ /* 0x000fea0003800000 */
.L_x_4297:
[----:B------:R-:W-:Y:S01]  /*5ca0*/  LOP3.LUT R6, R2, 0x7fffffff, RZ, 0xc0, !PT ;  /* 0x7fffffff02067812 */ /* 0x000fe200078ec0ff */
        /* <DEDUP_REMOVED lines=15> */
.L_x_4304:
[----:B------:R-:W-:-:S04]  /*5da0*/  SHF.R.U32.HI R2, RZ, 0x18, R2 ;  /* 0x00000018ff027819 */ /* 0x000fc80000011602 */
[----:B------:R-:W-:-:S04]  /*5db0*/  LOP3.LUT R3, R3, 0x80, R2, 0xf8, !PT ;  /* 0x0000008003037812 */ /* 0x000fc800078ef802 */
[----:B------:R-:W-:-:S07]  /*5dc0*/  PRMT R0, R3, 0x7610, R0 ;  /* 0x0000761003007816 */ /* 0x000fce0000000000 */
.L_x_4303:
[----:B------:R-:W-:Y:S05]  /*5dd0*/  BSYNC.RECONVERGENT B0 ;  /* 0x0000000000007941 */ /* 0x000fea0003800200 */
.L_x_4302:
[----:B------:R0:W-:Y:S01]  /*5de0*/  STG.E.U8 desc[UR36][R4.64], R0 ;  /* 0x0000000004007986 */ /* 0x0001e2000c101124 */
[----:B------:R-:W-:Y:S05]  /*5df0*/  BRA `(.L_x_4288) ;  /* 0x0000000400b47947 */ /* 0x000fea0003800000 */
.L_x_4296:
[----:B------:R-:W-:-:S09]  /*5e00*/  UISETP.NE.AND UP0, UPT, UR4, 0x1c, UPT ;  /* 0x0000001c0400788c */ /* 0x000fd2000bf05270 */
[----:B------:R-:W-:Y:S05]  /*5e10*/  BRA.U !UP0, `(.L_x_4305) ;  /* 0x0000000108587547 */ /* 0x000fea000b800000 */
[----:B------:R-:W-:-:S09]  /*5e20*/  UISETP.NE.AND UP0, UPT, UR4, 0x1d, UPT ;  /* 0x0000001d0400788c */ /* 0x000fd2000bf05270 */
[----:B------:R-:W-:Y:S05]  /*5e30*/  BRA.U !UP0, `(.L_x_4306) ;  /* 0x0000000108447547 */ /* 0x000fea000b800000 */
[----:B------:R-:W-:-:S09]  /*5e40*/  UISETP.NE.AND UP0, UPT, UR4, 0x2c, UPT ;  /* 0x0000002c0400788c */ /* 0x000fd2000bf05270 */
[----:B------:R-:W-:Y:S05]  /*5e50*/  BRA.U UP0, `(.L_x_4287) ;  /* 0x0000000100c47547 */ /* 0x000fea000b800000 */
        /* <DEDUP_REMOVED lines=15> */
.L_x_4306:
[----:B------:R-:W0:Y:S02]  /*5f50*/  F2I.U64.TRUNC R2, R2 ;  /* 0x0000000200027311 */ /* 0x000e24000020d800 */
[----:B0-----:R0:W-:Y:S01]  /*5f60*/  STG.E.64 desc[UR36][R4.64], R2 ;  /* 0x0000000204007986 */ /* 0x0011e2000c101b24 */
[----:B------:R-:W-:Y:S05]  /*5f70*/  BRA `(.L_x_4288) ;  /* 0x0000000400547947 */ /* 0x000fea0003800000 */
.L_x_4305:
[----:B------:R-:W0:Y:S02]  /*5f80*/  F2I.FTZ.U32.TRUNC.NTZ R3, R2 ;  /* 0x0000000200037305 */ /* 0x000e24000021f000 */
[----:B0-----:R0:W-:Y:S01]  /*5f90*/  STG.E desc[UR36][R4.64], R3 ;  /* 0x0000000304007986 */ /* 0x0011e2000c101924 */
[----:B------:R-:W-:Y:S05]  /*5fa0*/  BRA `(.L_x_4288) ;  /* 0x0000000400487947 */ /* 0x000fea0003800000 */
.L_x_4295:
        /* <DEDUP_REMOVED lines=12> */
.L_x_4308:
        /* <DEDUP_REMOVED lines=10> */
.L_x_4307:
[----:B------:R-:W-:-:S09]  /*6110*/  UISETP.NE.AND UP0, UPT, UR4, 0xf, UPT ;  /* 0x0000000f0400788c */ /* 0x000fd2000bf05270 */
[----:B------:R-:W-:Y:S05]  /*6120*/  BRA.U !UP0, `(.L_x_4309) ;  /* 0x0000000108e07547 */ /* 0x000fea000b800000 */
[----:B------:R-:W-:-:S09]  /*6130*/  UISETP.NE.AND UP0, UPT, UR4, 0x17, UPT ;  /* 0x000000170400788c */ /* 0x000fd2000bf05270 */
[----:B------:R-:W-:Y:S05]  /*6140*/  BRA.U !UP0, `(.L_x_4310) ;  /* 0x00000001088c7547 */ /* 0x000fea000b800000 */
[----:B------:R-:W-:-:S09]  /*6150*/  UISETP.NE.AND UP0, UPT, UR4, 0x18, UPT ;  /* 0x000000180400788c */ /* 0x000fd2000bf05270 */
[----:B------:R-:W-:Y:S05]  /*6160*/  BRA.U !UP0, `(.L_x_4311) ;  /* 0x0000000108447547 */ /* 0x000fea000b800000 */
.L_x_4287:
        /* <DEDUP_REMOVED lines=16> */
.L_x_4312:
[----:B------:R-:W-:Y:S05]  /*6270*/  BRA `(.L_x_4288) ;  /* 0x0000000000947947 */ /* 0x000fea0003800000 */
.L_x_4311:
[----:B------:R-:W-:Y:S01]  /*6280*/  LOP3.LUT R6, R2, 0x7fffffff, RZ, 0xc0, !PT ;  /* 0x7fffffff02067812 */ /* 0x000fe200078ec0ff */
[----:B------:R-:W-:Y:S01]  /*6290*/  BSSY.RECONVERGENT B0, `(.L_x_4313) ;  /* 0x000000b000007945 */ /* 0x000fe20003800200 */
[----:B------:R-:W-:Y:S01]  /*62a0*/  SHF.R.U32.HI R7, RZ, 0x18, R2 ;  /* 0x00000018ff077819 */ /* 0x000fe20000011602 */
[----:B------:R-:W-:Y:S01]  /*62b0*/  IMAD.MOV.U32 R0, RZ, RZ, 0x7f ;  /* 0x0000007fff007424 */ /* 0x000fe200078e00ff */
        /* <DEDUP_REMOVED lines=8> */
.L_x_4314:
[----:B------:R-:W-:Y:S05]  /*6340*/  BSYNC.RECONVERGENT B0 ;  /* 0x0000000000007941 */ /* 0x000fea0003800200 */
.L_x_4313:
[----:B------:R-:W-:-:S05]  /*6350*/  LOP3.LUT R3, R0, 0x80, R7, 0xf8, !PT ;  /* 0x0000008000037812 */ /* 0x000fca00078ef807 */
[----:B------:R0:W-:Y:S01]  /*6360*/  STG.E.U8 desc[UR36][R4.64], R3 ;  /* 0x0000000304007986 */ /* 0x0001e2000c101124 */
[----:B------:R-:W-:Y:S05]  /*6370*/  BRA `(.L_x_4288) ;  /* 0x0000000000547947 */ /* 0x000fea0003800000 */
.L_x_4310:
[----:B------:R-:W-:Y:S01]  /*6380*/  LOP3.LUT R6, R2, 0x7fffffff, RZ, 0xc0, !PT ;  /* 0x7fffffff02067812 */ /* 0x000fe200078ec0ff */
[----:B------:R-:W-:Y:S03]  /*6390*/  BSSY.RECONVERGENT B0, `(.L_x_4315) ;  /* 0x000000d000007945 */ /* 0x000fe60003800200 */
        /* <DEDUP_REMOVED lines=9> */
.L_x_4316:
[----:B------:R-:W-:Y:S02]  /*6430*/  ISETP.GT.U32.AND P0, PT, R6, 0x7f800000, PT ;  /* 0x7f8000000600780c */ /* 0x000fe40003f04070 */
[----:B------:R-:W-:-:S04]  /*6440*/  MOV R0, 0x7f ;  /* 0x0000007f00007802 */ /* 0x000fc80000000f00 */
[----:B------:R-:W-:-:S07]  /*6450*/  SEL R0, R0, 0x7c, P0 ;  /* 0x0000007c00007807 */ /* 0x000fce0000000000 */
.L_x_4317:
[----:B------:R-:W-:Y:S05]  /*6460*/  BSYNC.RECONVERGENT B0 ;  /* 0x0000000000007941 */ /* 0x000fea0003800200 */
.L_x_4315:
[----:B------:R-:W-:-:S04]  /*6470*/  SHF.R.U32.HI R3, RZ, 0x18, R2 ;  /* 0x00000018ff037819 */ /* 0x000fc80000011602 */
[----:B------:R-:W-:-:S05]  /*6480*/  LOP3.LUT R3, R0, 0x80, R3, 0xf8, !PT ;  /* 0x0000008000037812 */ /* 0x000fca00078ef803 */
[----:B------:R0:W-:Y:S01]  /*6490*/  STG.E.U8 desc[UR36][R4.64], R3 ;  /* 0x0000000304007986 */ /* 0x0001e2000c101124 */
[----:B------:R-:W-:Y:S05]  /*64a0*/  BRA `(.L_x_4288) ;  /* 0x0000000000087947 */ /* 0x000fea0003800000 */
.L_x_4309:
[----:B------:R-:W-:-:S05]  /*64b0*/  F2FP.BF16.F32.PACK_AB R2, RZ, R2 ;  /* 0x00000002ff02723e */ /* 0x000fca00000010ff */
[----:B------:R0:W-:Y:S02]  /*64c0*/  STG.E.U16 desc[UR36][R4.64], R2 ;  /* 0x0000000204007986 */ /* 0x0001e4000c101524 */
.L_x_4288:
[----:B------:R-:W-:-:S07]  /*64d0*/  VIADD R17, R17, 0x80 ;  /* 0x0000008011117836 */ /* 0x000fce0000000000 */
.L_x_4253:
[----:B------:R-:W-:Y:S05]  /*64e0*/  BSYNC.RECONVERGENT B7 ;  /* 0x0000000000077941 */ /* 0x000fea0003800200 */
.L_x_4252:
[----:B------:R-:W5:Y:S01]  /*64f0*/  LDCU UR4, c[0x0][0x380] ;  /* 0x00007000ff0477ac */ /* 0x000f620008000800 */
[----:B------:R-:W-:Y:S01]  /*6500*/  BSSY.RECONVERGENT B7, `(.L_x_4318) ;  /* 0x000031f000077945 */ /* 0x000fe20003800200 */
[----:B-----5:R-:W-:-:S13]  /*6510*/  ISETP.GE.AND P0, PT, R17, UR4, PT ;  /* 0x0000000411007c0c */ /* 0x020fda000bf06270 */
[----:B------:R-:W-:Y:S05]  /*6520*/  @P0 BRA `(.L_x_4319) ;  /* 0x0000003000700947 */ /* 0x000fea0003800000 */
[----:B------:R-:W5:Y:S01]  /*6530*/  LDCU UR4, c[0x0][0x388] ;  /* 0x00007100ff0477ac */ /* 0x000f620008000800 */
[----:B------:R-:W-:Y:S02]  /*6540*/  HFMA2 R16, -RZ, RZ, 0, 0 ;  /* 0x00000000ff107431 */ /* 0x000fe400000001ff */
[----:B0--34-:R-:W-:Y:S01]  /*6550*/  IMAD.MOV.U32 R0, RZ, RZ, RZ ;  /* 0x000000ffff007224 */ /* 0x019fe200078e00ff */
[----:B-----5:R-:W-:-:S09]  /*6560*/  UISETP.NE.AND UP0, UPT, UR4, URZ, UPT ;  /* 0x000000ff0400728c */ /* 0x020fd2000bf05270 */
[----:B------:R-:W-:Y:S05]  /*6570*/  BRA.U !UP0, `(.L_x_4320) ;  /* 0x0000001108a87547 */ /* 0x000fea000b800000 */
[----:B------:R-:W1:Y:S01]  /*6580*/  LDCU.64 UR4, c[0x0][0x390] ;  /* 0x00007200ff0477ac */ /* 0x000e620008000a00 */
[----:B------:R-:W-:Y:S01]  /*6590*/  IMAD.MOV.U32 R16, RZ, RZ, RZ ;  /* 0x000000ffff107224 */ /* 0x000fe200078e00ff */
[----:B------:R-:W0:Y:S01]  /*65a0*/  LDCU UR6, c[0x0][0x38c] ;  /* 0x00007180ff0677ac */ /* 0x000e220008000800 */
[----:B------:R-:W3:Y:S01]  /*65b0*/  LDCU.64 UR8, c[0x0][0x4b8] ;  /* 0x00009700ff0877ac */ /* 0x000ee20008000a00 */
[----:B------:R-:W-:Y:S01]  /*65c0*/  UISETP.NE.AND UP0, UPT, UR40, URZ, UPT ;  /* 0x000000ff2800728c */ /* 0x000fe2000bf05270 */
[----:B-1----:R-:W-:-:S05]  /*65d0*/  IMAD.HI.U32 R2, R17, UR4, R16 ;  /* 0x0000000411027c27 */ /* 0x002fca000f8e0010 */
[----:B--2---:R-:W-:-:S05]  /*65e0*/  SHF.R.U32.HI R3, RZ, UR5, R2 ;  /* 0x00000005ff037c19 */ /* 0x004fca0008011602 */
[----:B------:R-:W-:-:S04]  /*65f0*/  IMAD.MOV R0, RZ, RZ, -R3 ;  /* 0x000000ffff007224 */ /* 0x000fc800078e0a03 */
[----:B0-----:R-:W-:-:S04]  /*6600*/  IMAD R0, R0, UR6, R17 ;  /* 0x0000000600007c24 */ /* 0x001fc8000f8e0211 */
[C---:B---3--:R-:W-:Y:S02]  /*6610*/  IMAD R16, R0.reuse, UR8, RZ ;  /* 0x0000000800107c24 */ /* 0x048fe4000f8e02ff */
        /* <DEDUP_REMOVED lines=288> */
.L_x_4320:
[----:B------:R-:W1:Y:S01]  /*7820*/  LDCU.64 UR6, c[0x0][0x588] ;  /* 0x0000b100ff0677ac */ /* 0x000e620008000a00 */
[----:B------:R-:W-:Y:S01]  /*7830*/  BSSY.RECONVERGENT B6, `(.L_x_4321) ;  /* 0x0000101000067945 */ /* 0x000fe20003800200 */
[----:B------:R-:W-:-:S04]  /*7840*/  UPRMT UR4, UR42, 0x9910, URZ ;  /* 0x000099102a047896 */ /* 0x000fc800080000ff */
[----:B------:R-:W-:Y:S01]  /*7850*/  UISETP.GT.AND UP0, UPT, UR4, 0x9, UPT ;  /* 0x000000090400788c */ /* 0x000fe2000bf04270 */
[----:B-12---:R-:W-:-:S04]  /*7860*/  IADD3 R4, P0, PT, R0, UR6, RZ ;  /* 0x0000000600047c10 */ /* 0x006fc8000ff1e0ff */
        /* <DEDUP_REMOVED lines=12> */
[----:B--2---:R-:W0:Y:S01]  /*7930*/  I2F.S16 R2, R2 ;  /* 0x0000000200027306 */ /* 0x004e220000101400 */
[----:B------:R-:W-:Y:S05]  /*7940*/  BRA `(.L_x_4327) ;  /* 0x0000000c00bc7947 */ /* 0x000fea0003800000 */
.L_x_4325:
[----:B------:R-:W2:Y:S01]  /*7950*/  LDG.E.U8 R2, desc[UR36][R4.64] ;  /* 0x0000002404027981 */ /* 0x000ea2000c1e1100 */
[----:B------:R-:W-:Y:S01]  /*7960*/  IMAD.MOV.U32 R3, RZ, RZ, RZ ;  /* 0x000000ffff037224 */ /* 0x000fe200078e00ff */
[----:B--2---:R-:W-:Y:S01]  /*7970*/  I2FP.F32.U32 R2, R2 ;  /* 0x0000000200027245 */ /* 0x004fe20000201000 */
[----:B------:R-:W-:Y:S06]  /*7980*/  BRA `(.L_x_4327) ;  /* 0x0000000c00ac7947 */ /* 0x000fec0003800000 */
.L_x_4324:
[----:B------:R-:W-:-:S09]  /*7990*/  UISETP.NE.AND UP0, UPT, UR4, 0x2, UPT ;  /* 0x000000020400788c */ /* 0x000fd2000bf05270 */
[----:B------:R-:W-:Y:S05]  /*79a0*/  BRA.U !UP0, `(.L_x_4328) ;  /* 0x0000000108307547 */ /* 0x000fea000b800000 */
[----:B------:R-:W-:-:S09]  /*79b0*/  UISETP.NE.AND UP0, UPT, UR4, 0x3, UPT ;  /* 0x000000030400788c */ /* 0x000fd2000bf05270 */
[----:B------:R-:W-:Y:S05]  /*79c0*/  BRA.U !UP0, `(.L_x_4329) ;  /* 0x0000000108187547 */ /* 0x000fea000b800000 */
[----:B------:R-:W-:-:S09]  /*79d0*/  UISETP.NE.AND UP0, UPT, UR4, 0x4, UPT ;  /* 0x000000040400788c */ /* 0x000fd2000bf05270 */
[----:B------:R-:W-:Y:S05]  /*79e0*/  BRA.U UP0, `(.L_x_4326) ;  /* 0x0000000d00307547 */ /* 0x000fea000b800000 */
[----:B------:R-:W2:Y:S01]  /*79f0*/  LDG.E.64 R4, desc[UR36][R4.64] ;  /* 0x0000002404047981 */ /* 0x000ea2000c1e1b00 */
[----:B------:R-:W-:Y:S01]  /*7a00*/  MOV R3, RZ ;  /* 0x000000ff00037202 */ /* 0x000fe20000000f00 */
[----:B--2---:R2:W3:Y:S02]  /*7a10*/  I2F.S64 R2, R4 ;  /* 0x0000000400027312 */ /* 0x0044e40000301400 */
[----:B--23--:R-:W-:Y:S05]  /*7a20*/  BRA `(.L_x_4327) ;  /* 0x0000000c00847947 */ /* 0x00cfea0003800000 */
.L_x_4329:
[----:B------:R-:W2:Y:S01]  /*7a30*/  LDG.E R2, desc[UR36][R4.64] ;  /* 0x0000002404027981 */ /* 0x000ea2000c1e1900 */
[----:B------:R-:W-:Y:S01]  /*7a40*/  IMAD.MOV.U32 R3, RZ, RZ, RZ ;  /* 0x000000ffff037224 */ /* 0x000fe200078e00ff */
[----:B--2---:R-:W-:Y:S01]  /*7a50*/  I2FP.F32.S32 R2, R2 ;  /* 0x0000000200027245 */ /* 0x004fe20000201400 */
[----:B------:R-:W-:Y:S06]  /*7a60*/  BRA `(.L_x_4327) ;  /* 0x0000000c00747947 */ /* 0x000fec0003800000 */
.L_x_4328:
[----:B------:R-:W2:Y:S01]  /*7a70*/  LDG.E.U16 R2, desc[UR36][R4.64] ;  /* 0x0000002404027981 */ /* 0x000ea2000c1e1500 */
[----:B------:R-:W-:Y:S01]  /*7a80*/  IMAD.MOV.U32 R3, RZ, RZ, RZ ;  /* 0x000000ffff037224 */ /* 0x000fe200078e00ff */
[----:B--2---:R-:W1:Y:S01]  /*7a90*/  I2F.S16 R2, R2 ;  /* 0x0000000200027306 */ /* 0x004e620000101400 */
[----:B------:R-:W-:Y:S05]  /*7aa0*/  BRA `(.L_x_4327) ;  /* 0x0000000c00647947 */ /* 0x000fea0003800000 */
.L_x_4323:
[----:B------:R-:W-:-:S09]  /*7ab0*/  UISETP.GT.AND UP0, UPT, UR4, 0x6, UPT ;  /* 0x000000060400788c */ /* 0x000fd2000bf04270 */
[----:B------:R-:W-:Y:S05]  /*7ac0*/  BRA.U UP0, `(.L_x_4330) ;  /* 0x00000001002c7547 */ /* 0x000fea000b800000 */
[----:B------:R-:W-:-:S09]  /*7ad0*/  UISETP.NE.AND UP0, UPT, UR4, 0x5, UPT ;  /* 0x000000050400788c */ /* 0x000fd2000bf05270 */
[----:B------:R-:W-:Y:S05]  /*7ae0*/  BRA.U !UP0, `(.L_x_4331) ;  /* 0x0000000108147547 */ /* 0x000fea000b800000 */
[----:B------:R-:W-:-:S09]  /*7af0*/  UISETP.NE.AND UP0, UPT, UR4, 0x6, UPT ;  /* 0x000000060400788c */ /* 0x000fd2000bf05270 */
[----:B------:R-:W-:Y:S05]  /*7b00*/  BRA.U UP0, `(.L_x_4326) ;  /* 0x0000000900e87547 */ /* 0x000fea000b800000 */
[----:B------:R2:W5:Y:S01]  /*7b10*/  LDG.E R2, desc[UR36][R4.64] ;  /* 0x0000002404027981 */ /* 0x000562000c1e1900 */
[----:B------:R-:W-:Y:S01]  /*7b20*/  HFMA2 R3, -RZ, RZ, 0, 0 ;  /* 0x00000000ff037431 */ /* 0x000fe200000001ff */
[----:B------:R-:W-:Y:S06]  /*7b30*/  BRA `(.L_x_4327) ;  /* 0x0000000c00407947 */ /* 0x000fec0003800000 */
.L_x_4331:
[----:B------:R-:W2:Y:S01]  /*7b40*/  LDG.E.U16 R2, desc[UR36][R4.64] ;  /* 0x0000002404027981 */ /* 0x000ea2000c1e1500 */
[----:B------:R-:W-:Y:S02]  /*7b50*/  IMAD.MOV.U32 R3, RZ, RZ, RZ ;  /* 0x000000ffff037224 */ /* 0x000fe400078e00ff */
[----:B--2---:R-:W-:Y:S01]  /*7b60*/  HADD2.F32 R2, -RZ, R2.H0_H0 ;  /* 0x20000002ff027230 */ /* 0x004fe20000004100 */
[----:B------:R-:W-:Y:S06]  /*7b70*/  BRA `(.L_x_4327) ;  /* 0x0000000c00307947 */ /* 0x000fec0003800000 */
.L_x_4330:
        /* <DEDUP_REMOVED lines=8> */
.L_x_4333:
[----:B------:R-:W2:Y:S02]  /*7c00*/  LDG.E R3, desc[UR36][R4.64] ;  /* 0x0000002404037981 */ /* 0x000ea4000c1e1900 */
[--C-:B--2---:R-:W-:Y:S02]  /*7c10*/  HADD2.F32 R2, -RZ, R3.reuse.H0_H0 ;  /* 0x20000003ff027230 */ /* 0x104fe40000004100 */
[----:B------:R-:W-:Y:S01]  /*7c20*/  HADD2.F32 R3, -RZ, R3.H1_H1 ;  /* 0x30000003ff037230 */ /* 0x000fe20000004100 */
[----:B------:R-:W-:Y:S06]  /*7c30*/  BRA `(.L_x_4327) ;  /* 0x0000000c00007947 */ /* 0x000fec0003800000 */
.L_x_4332:
        /* <DEDUP_REMOVED lines=12> */
.L_x_4322:
        /* <DEDUP_REMOVED lines=13> */
.L_x_4336:
        /* <DEDUP_REMOVED lines=22> */
.L_x_4335:
        /* <DEDUP_REMOVED lines=12> */
[----:B0-----:R-:W-:-:S04]  /*7ff0*/  IADD3 R3, PT, PT, -R3, RZ, RZ ;  /* 0x000000ff03037210 */ /* 0x001fc80007ffe1ff */
[----:B------:R-:W-:-:S05]  /*8000*/  VIADDMNMX.U32 R3, R3, R6, 0x4, !PT ;  /* 0x0000000403037446 */ /* 0x000fca0007800006 */
[----:B------:R-:W-:-:S05]  /*8010*/  VIADD R3, R3, 0xfffffffc ;  /* 0xfffffffc03037836 */ /* 0x000fca0000000000 */
[C---:B------:R-:W-:Y:S02]  /*8020*/  SHF.L.U32 R6, R0.reuse, R3, RZ ;  /* 0x0000000300067219 */ /* 0x040fe400000006ff */
[----:B------:R-:W-:Y:S01]  /*8030*/  SHF.L.U32 R7, R3, 0x17, RZ ;  /* 0x0000001703077819 */ /* 0x000fe200000006ff */
        /* <DEDUP_REMOVED lines=9> */
.L_x_4338:
[----:B------:R-:W2:Y:S02]  /*80d0*/  LDG.E.U8 R3, desc[UR36][R4.64] ;  /* 0x0000002404037981 */ /* 0x000ea4000c1e1100 */
[C---:B--2---:R-:W-:Y:S01]  /*80e0*/  SHF.L.U32 R0, R3.reuse, 0x19, RZ ;  /* 0x0000001903007819 */ /* 0x044fe200000006ff */
        /* <DEDUP_REMOVED lines=11> */
.L_x_4337:
[----:B------:R-:W2:Y:S01]  /*81a0*/  LDG.E.U16 R2, desc[UR36][R4.64] ;  /* 0x0000002404027981 */ /* 0x000ea2000c1e1500 */
[----:B------:R-:W-:Y:S01]  /*81b0*/  IMAD.MOV.U32 R3, RZ, RZ, RZ ;  /* 0x000000ffff037224 */ /* 0x000fe200078e00ff */
[----:B--2---:R-:W-:Y:S01]  /*81c0*/  SHF.L.U32 R2, R2, 0x10, RZ ;  /* 0x0000001002027819 */ /* 0x004fe200000006ff */
[----:B------:R-:W-:Y:S06]  /*81d0*/  BRA `(.L_x_4327) ;  /* 0x0000000400987947 */ /* 0x000fec0003800000 */
.L_x_4334:
        /* <DEDUP_REMOVED lines=12> */
.L_x_4341:
        /* <DEDUP_REMOVED lines=20> */
.L_x_4343:
[----:B------:R-:W-:Y:S05]  /*83e0*/  BSYNC.RECONVERGENT B0 ;  /* 0x0000000000007941 */ /* 0x000fea0003800200 */
.L_x_4342:
[----:B------:R-:W-:Y:S01]  /*83f0*/  IMAD.SHL.U32 R0, R0, 0x100000, RZ ;  /* 0x0010000000007824 */ /* 0x000fe200078e00ff */
[----:B------:R-:W-:-:S04]  /*8400*/  LEA R2, R2, 0x3b800000, 0x17 ;  /* 0x3b80000002027811 */ /* 0x000fc800078eb8ff */
[----:B------:R-:W-:Y:S01]  /*8410*/  LOP3.LUT R2, R2, R0, R9, 0xfe, !PT ;  /* 0x0000000002027212 */ /* 0x000fe200078efe09 */
[----:B------:R-:W-:Y:S06]  /*8420*/  BRA `(.L_x_4327) ;  /* 0x0000000400047947 */ /* 0x000fec0003800000 */
.L_x_4340:
        /* <DEDUP_REMOVED lines=20> */
.L_x_4345:
[----:B------:R-:W-:Y:S05]  /*8570*/  BSYNC.RECONVERGENT B0 ;  /* 0x0000000000007941 */ /* 0x000fea0003800200 */
.L_x_4344:
[----:B------:R-:W-:Y:S01]  /*8580*/  IMAD.SHL.U32 R0, R0, 0x200000, RZ ;  /* 0x0020000000007824 */ /* 0x000fe200078e00ff */
[----:B------:R-:W-:-:S04]  /*8590*/  LEA R2, R2, 0x37800000, 0x17 ;  /* 0x3780000002027811 */ /* 0x000fc800078eb8ff */
[----:B------:R-:W-:Y:S01]  /*85a0*/  LOP3.LUT R2, R2, R0, R9, 0xfe, !PT ;  /* 0x0000000002027212 */ /* 0x000fe200078efe09 */
[----:B------:R-:W-:Y:S06]  /*85b0*/  BRA `(.L_x_4327) ;  /* 0x0000000000a07947 */ /* 0x000fec0003800000 */
.L_x_4339:
[----:B------:R-:W-:-:S09]  /*85c0*/  UISETP.NE.AND UP0, UPT, UR4, 0x1c, UPT ;  /* 0x0000001c0400788c */ /* 0x000fd2000bf05270 */
[----:B------:R-:W-:Y:S05]  /*85d0*/  BRA.U !UP0, `(.L_x_4346) ;  /* 0x00000001088c7547 */ /* 0x000fea000b800000 */
[----:B------:R-:W-:-:S09]  /*85e0*/  UISETP.NE.AND UP0, UPT, UR4, 0x1d, UPT ;  /* 0x0000001d0400788c */ /* 0x000fd2000bf05270 */
[----:B------:R-:W-:Y:S05]  /*85f0*/  BRA.U !UP0, `(.L_x_4347) ;  /* 0x0000000108747547 */ /* 0x000fea000b800000 */
[----:B------:R-:W-:-:S09]  /*8600*/  UISETP.NE.AND UP0, UPT, UR4, 0x2c, UPT ;  /* 0x0000002c0400788c */ /* 0x000fd2000bf05270 */
[----:B------:R-:W-:Y:S05]  /*8610*/  BRA.U UP0, `(.L_x_4326) ;  /* 0x0000000100247547 */ /* 0x000fea000b800000 */
[----:B------:R-:W2:Y:S01]  /*8620*/  LDG.E.U8 R4, desc[UR36][R4.64] ;  /* 0x0000002404047981 */ /* 0x000ea2000c1e1100 */
[----:B------:R-:W-:Y:S02]  /*8630*/  HFMA2 R3, -RZ, RZ, 0, 0 ;  /* 0x00000000ff037431 */ /* 0x000fe400000001ff */
[----:B------:R-:W-:Y:S01]  /*8640*/  IMAD.MOV.U32 R2, RZ, RZ, 0x400000 ;  /* 0x00400000ff027424 */ /* 0x000fe200078e00ff */
[----:B--2---:R-:W-:-:S13]  /*8650*/  ISETP.NE.AND P0, PT, R4, RZ, PT ;  /* 0x000000ff0400720c */ /* 0x004fda0003f05270 */
[----:B------:R-:W-:Y:S05]  /*8660*/  @!P0 BRA `(.L_x_4327) ;  /* 0x0000000000748947 */ /* 0x000fea0003800000 */
[----:B------:R-:W-:-:S13]  /*8670*/  ISETP.NE.AND P0, PT, R4, 0xff, PT ;  /* 0x000000ff0400780c */ /* 0x000fda0003f05270 */
[----:B------:R-:W-:Y:S01]  /*8680*/  @!P0 MOV R2, 0x7f800001 ;  /* 0x7f80000100028802 */ /* 0x000fe20000000f00 */
[----:B------:R-:W-:Y:S01]  /*8690*/  @P0 IMAD.SHL.U32 R2, R4, 0x800000, RZ ;  /* 0x0080000004020824 */ /* 0x000fe200078e00ff */
[----:B------:R-:W-:Y:S06]  /*86a0*/  BRA `(.L_x_4327) ;  /* 0x0000000000647947 */ /* 0x000fec0003800000 */
.L_x_4326:
        /* <DEDUP_REMOVED lines=16> */
.L_x_4348:
[----:B------:R-:W-:Y:S01]  /*87b0*/  CS2R R2, SRZ ;  /* 0x0000000000027805 */ /* 0x000fe2000001ff00 */
[----:B------:R-:W-:Y:S06]  /*87c0*/  BRA `(.L_x_4327) ;  /* 0x00000000001c7947 */ /* 0x000fec0003800000 */
.L_x_4347:
[----:B------:R-:W2:Y:S01]  /*87d0*/  LDG.E.64 R4, desc[UR36][R4.64] ;  /* 0x0000002404047981 */ /* 0x000ea2000c1e1b00 */
[----:B------:R-:W-:Y:S01]  /*87e0*/  IMAD.MOV.U32 R3, RZ, RZ, RZ ;  /* 0x000000ffff037224 */ /* 0x000fe200078e00ff */
[----:B--2---:R4:W0:Y:S02]  /*87f0*/  I2F.U64 R2, R4 ;  /* 0x0000000400027312 */ /* 0x0048240000301000 */
[----:B0---4-:R-:W-:Y:S05]  /*8800*/  BRA `(.L_x_4327) ;  /* 0x00000000000c7947 */ /* 0x011fea0003800000 */
.L_x_4346:
[----:B------:R-:W2:Y:S01]  /*8810*/  LDG.E R2, desc[UR36][R4.64] ;  /* 0x0000002404027981 */ /* 0x000ea2000c1e1900 */
[----:B------:R-:W-:Y:S01]  /*8820*/  HFMA2 R3, -RZ, RZ, 0, 0 ;  /* 0x00000000ff037431 */ /* 0x000fe200000001ff */
[----:B--2---:R-:W-:-:S07]  /*8830*/  I2FP.F32.U32 R2, R2 ;  /* 0x0000000200027245 */ /* 0x004fce0000201000 */
.L_x_4327:
[----:B------:R-:W-:Y:S05]  /*8840*/  BSYNC.RECONVERGENT B6 ;  /* 0x0000000000067941 */ /* 0x000fea0003800200 */
.L_x_4321:
[----:B------:R-:W2:Y:S01]  /*8850*/  LDCU.64 UR6, c[0x0][0x580] ;  /* 0x0000b000ff0677ac */ /* 0x000ea20008000a00 */
[----:B------:R-:W4:Y:S01]  /*8860*/  LDCU.64 UR8, c[0x0][0x598] ;  /* 0x0000b300ff0877ac */ /* 0x000f220008000a00 */
[----:B------:R-:W-:-:S04]  /*8870*/  UPRMT UR4, UR41, 0x9910, URZ ;  /* 0x0000991029047896 */ /* 0x000fc800080000ff */
[----:B------:R-:W-:Y:S01]  /*8880*/  UISETP.GT.AND UP0, UPT, UR4, 0x9, UPT ;  /* 0x000000090400788c */ /* 0x000fe2000bf04270 */
[----:B--23--:R-:W-:Y:S01]  /*8890*/  IADD3 R4, P0, PT, R16, UR6, RZ ;  /* 0x0000000610047c10 */ /* 0x00cfe2000ff1e0ff */
[----:B----45:R-:W-:Y:S01]  /*88a0*/  FMUL.FTZ R7, R3, UR9 ;  /* 0x0000000903077c20 */ /* 0x030fe20008410000 */
[----:B01----:R-:W-:-:S03]  /*88b0*/  FMUL.FTZ R0, R2, UR9 ;  /* 0x0000000902007c20 */ /* 0x003fc60008410000 */
        /* <DEDUP_REMOVED lines=15> */
.L_x_4352:
[----:B------:R-:W0:Y:S02]  /*89b0*/  F2I.S64.TRUNC R2, R2 ;  /* 0x0000000200027311 */ /* 0x000e24000020d900 */
[----:B0-----:R-:W-:-:S05]  /*89c0*/  MOV R7, R2 ;  /* 0x0000000200077202 */ /* 0x001fca0000000f00 */
[----:B------:R0:W-:Y:S01]  /*89d0*/  STG.E.U8 desc[UR36][R4.64], R7 ;  /* 0x0000000704007986 */ /* 0x0001e2000c101124 */
[----:B------:R-:W-:Y:S05]  /*89e0*/  BRA `(.L_x_4354) ;  /* 0x0000000c003c7947 */ /* 0x000fea0003800000 */
.L_x_4351:
        /* <DEDUP_REMOVED lines=9> */
.L_x_4356:
[----:B------:R-:W0:Y:S02]  /*8a80*/  F2I.FTZ.TRUNC.NTZ R3, R2 ;  /* 0x0000000200037305 */ /* 0x000e24000021f100 */
[----:B0-----:R0:W-:Y:S01]  /*8a90*/  STG.E desc[UR36][R4.64], R3 ;  /* 0x0000000304007986 */ /* 0x0011e2000c101924 */
[----:B------:R-:W-:Y:S05]  /*8aa0*/  BRA `(.L_x_4354) ;  /* 0x0000000c000c7947 */ /* 0x000fea0003800000 */
.L_x_4355:
[----:B------:R-:W0:Y:S02]  /*8ab0*/  F2I.FTZ.TRUNC.NTZ R3, R2 ;  /* 0x0000000200037305 */ /* 0x000e24000021f100 */
[----:B0-----:R0:W-:Y:S01]  /*8ac0*/  STG.E.U16 desc[UR36][R4.64], R3 ;  /* 0x0000000304007986 */ /* 0x0011e2000c101524 */
[----:B------:R-:W-:Y:S05]  /*8ad0*/  BRA `(.L_x_4354) ;  /* 0x0000000c00007947 */ /* 0x000fea0003800000 */
.L_x_4350:
        /* <DEDUP_REMOVED lines=8> */
.L_x_4358:
[----:B------:R-:W-:-:S05]  /*8b60*/  F2FP.F16.F32.PACK_AB R2, RZ, R2 ;  /* 0x00000002ff02723e */ /* 0x000fca00000000ff */
[----:B------:R0:W-:Y:S01]  /*8b70*/  STG.E.U16 desc[UR36][R4.64], R2 ;  /* 0x0000000204007986 */ /* 0x0001e2000c101524 */
[----:B------:R-:W-:Y:S05]  /*8b80*/  BRA `(.L_x_4354) ;  /* 0x0000000800d47947 */ /* 0x000fea0003800000 */
.L_x_4357:
        /* <DEDUP_REMOVED lines=8> */
.L_x_4360:
[----:B------:R-:W-:-:S05]  /*8c10*/  F2FP.F16.F32.PACK_AB R3, R3, R2 ;  /* 0x000000020303723e */ /* 0x000fca00000000ff */
[----:B------:R0:W-:Y:S01]  /*8c20*/  STG.E desc[UR36][R4.64], R3 ;  /* 0x0000000304007986 */ /* 0x0001e2000c101924 */
[----:B------:R-:W-:Y:S05]  /*8c30*/  BRA `(.L_x_4354) ;  /* 0x0000000800a87947 */ /* 0x000fea0003800000 */
.L_x_4359:
[----:B------:R-:W-:-:S06]  /*8c40*/  FMUL.FTZ R2, R2, 1 ;  /* 0x3f80000002027820 */ /* 0x000fcc0000410000 */
[----:B------:R-:W0:Y:S02]  /*8c50*/  F2F.F64.F32 R2, R2 ;  /* 0x0000000200027310 */ /* 0x000e240000201800 */
[----:B0-----:R0:W-:Y:S01]  /*8c60*/  STG.E.64 desc[UR36][R4.64], R2 ;  /* 0x0000000204007986 */ /* 0x0011e2000c101b24 */
[----:B------:R-:W-:Y:S05]  /*8c70*/  BRA `(.L_x_4354) ;  /* 0x0000000800987947 */ /* 0x000fea0003800000 */
.L_x_4349:
        /* <DEDUP_REMOVED lines=13> */
.L_x_4364:
        /* <DEDUP_REMOVED lines=16> */
.L_x_4367:
[----:B------:R-:W-:-:S04]  /*8e50*/  SHF.R.U32.HI R2, RZ, 0x18, R2 ;  /* 0x00000018ff027819 */ /* 0x000fc80000011602 */
[----:B------:R-:W-:-:S04]  /*8e60*/  LOP3.LUT R2, R3, 0x80, R2, 0xf8, !PT ;  /* 0x0000008003027812 */ /* 0x000fc800078ef802 */
[----:B------:R-:W-:-:S07]  /*8e70*/  PRMT R0, R2, 0x7610, R0 ;  /* 0x0000761002007816 */ /* 0x000fce0000000000 */
.L_x_4366:
[----:B------:R-:W-:Y:S05]  /*8e80*/  BSYNC.RECONVERGENT B0 ;  /* 0x0000000000007941 */ /* 0x000fea0003800200 */
.L_x_4365:
[----:B------:R0:W-:Y:S01]  /*8e90*/  STG.E.U8 desc[UR36][R4.64], R0 ;  /* 0x0000000004007986 */ /* 0x0001e2000c101124 */
[----:B------:R-:W-:Y:S05]  /*8ea0*/  BRA `(.L_x_4354) ;  /* 0x00000008000c7947 */ /* 0x000fea0003800000 */
.L_x_4363:
[----:B------:R-:W-:Y:S01]  /*8eb0*/  LOP3.LUT R6, R2, 0x7fffffff, RZ, 0xc0, !PT ;  /* 0x7fffffff02067812 */ /* 0x000fe200078ec0ff */
        /* <DEDUP_REMOVED lines=15> */
.L_x_4370:
[----:B------:R-:W-:-:S04]  /*8fb0*/  SHF.R.U32.HI R2, RZ, 0x18, R2 ;  /* 0x00000018ff027819 */ /* 0x000fc80000011602 */
[----:B------:R-:W-:-:S04]  /*8fc0*/  LOP3.LUT R3, R3, 0x80, R2, 0xf8, !PT ;  /* 0x0000008003037812 */ /* 0x000fc800078ef802 */
[----:B------:R-:W-:-:S07]  /*8fd0*/  PRMT R0, R3, 0x7610, R0 ;  /* 0x0000761003007816 */ /* 0x000fce0000000000 */
.L_x_4369:
[----:B------:R-:W-:Y:S05]  /*8fe0*/  BSYNC.RECONVERGENT B0 ;  /* 0x0000000000007941 */ /* 0x000fea0003800200 */
.L_x_4368:
[----:B------:R0:W-:Y:S01]  /*8ff0*/  STG.E.U8 desc[UR36][R4.64], R0 ;  /* 0x0000000004007986 */ /* 0x0001e2000c101124 */
[----:B------:R-:W-:Y:S05]  /*9000*/  BRA `(.L_x_4354) ;  /* 0x0000000400b47947 */ /* 0x000fea0003800000 */
.L_x_4362:
        /* <DEDUP_REMOVED lines=21> */
.L_x_4372:
[----:B------:R-:W0:Y:S02]  /*9160*/  F2I.U64.TRUNC R2, R2 ;  /* 0x0000000200027311 */ /* 0x000e24000020d800 */
[----:B0-----:R0:W-:Y:S01]  /*9170*/  STG.E.64 desc[UR36][R4.64], R2 ;  /* 0x0000000204007986 */ /* 0x0011e2000c101b24 */
[----:B------:R-:W-:Y:S05]  /*9180*/  BRA `(.L_x_4354) ;  /* 0x0000000400547947 */ /* 0x000fea0003800000 */
.L_x_4371:
[----:B------:R-:W0:Y:S02]  /*9190*/  F2I.FTZ.U32.TRUNC.NTZ R3, R2 ;  /* 0x0000000200037305 */ /* 0x000e24000021f000 */
[----:B0-----:R0:W-:Y:S01]  /*91a0*/  STG.E desc[UR36][R4.64], R3 ;  /* 0x0000000304007986 */ /* 0x0011e2000c101924 */
[----:B------:R-:W-:Y:S05]  /*91b0*/  BRA `(.L_x_4354) ;  /* 0x0000000400487947 */ /* 0x000fea0003800000 */
.L_x_4361:
        /* <DEDUP_REMOVED lines=12> */
.L_x_4374:
        /* <DEDUP_REMOVED lines=10> */
.L_x_4373:
[----:B------:R-:W-:-:S09]  /*9320*/  UISETP.NE.AND UP0, UPT, UR4, 0xf, UPT ;  /* 0x0000000f0400788c */ /* 0x000fd2000bf05270 */
[----:B------:R-:W-:Y:S05]  /*9330*/  BRA.U !UP0, `(.L_x_4375) ;  /* 0x0000000108e07547 */ /* 0x000fea000b800000 */
[----:B------:R-:W-:-:S09]  /*9340*/  UISETP.NE.AND UP0, UPT, UR4, 0x17, UPT ;  /* 0x000000170400788c */ /* 0x000fd2000bf05270 */
[----:B------:R-:W-:Y:S05]  /*9350*/  BRA.U !UP0, `(.L_x_4376) ;  /* 0x00000001088c7547 */ /* 0x000fea000b800000 */
[----:B------:R-:W-:-:S09]  /*9360*/  UISETP.NE.AND UP0, UPT, UR4, 0x18, UPT ;  /* 0x000000180400788c */ /* 0x000fd2000bf05270 */
[----:B------:R-:W-:Y:S05]  /*9370*/  BRA.U !UP0, `(.L_x_4377) ;  /* 0x0000000108447547 */ /* 0x000fea000b800000 */
.L_x_4353:
        /* <DEDUP_REMOVED lines=16> */
.L_x_4378:
[----:B------:R-:W-:Y:S05]  /*9480*/  BRA `(.L_x_4354) ;  /* 0x0000000000947947 */ /* 0x000fea0003800000 */
.L_x_4377:
[----:B------:R-:W-:Y:S01]  /*9490*/  LOP3.LUT R6, R2, 0x7fffffff, RZ, 0xc0, !PT ;  /* 0x7fffffff02067812 */ /* 0x000fe200078ec0ff */
[----:B------:R-:W-:Y:S01]  /*94a0*/  BSSY.RECONVERGENT B0, `(.L_x_4379) ;  /* 0x000000b000007945 */ /* 0x000fe20003800200 */
[----:B------:R-:W-:Y:S02]  /*94b0*/  SHF.R.U32.HI R7, RZ, 0x18, R2 ;  /* 0x00000018ff077819 */ /* 0x000fe40000011602 */
[----:B------:R-:W-:Y:S02]  /*94c0*/  ISETP.GT.U32.AND P0, PT, R6, 0x43efffff, PT ;  /* 0x43efffff0600780c */ /* 0x000fe40003f04070 */
[----:B------:R-:W-:-:S11]  /*94d0*/  MOV R0, 0x7f ;  /* 0x0000007f00007802 */ /* 0x000fd60000000f00 */
[----:B------:R-:W-:Y:S05]  /*94e0*/  @P0 BRA `(.L_x_4380) ;  /* 0x0000000000180947 */ /* 0x000fea0003800000 */
[----:B------:R-:W-:-:S13]  /*94f0*/  ISETP.GE.U32.AND P0, PT, R6, 0x3c800000, PT ;  /* 0x3c8000000600780c */ /* 0x000fda0003f06070 */
[----:B------:R-:W-:-:S04]  /*9500*/  @P0 SHF.R.U32.HI R0, RZ, 0x14, R2 ;  /* 0x00000014ff000819 */ /* 0x000fc80000011602 */
[----:B------:R-:W-:-:S04]  /*9510*/  @P0 LOP3.LUT R3, R0, 0x1, RZ, 0xc0, !PT ;  /* 0x0000000100030812 */ /* 0x000fc800078ec0ff */
[----:B------:R-:W-:-:S04]  /*9520*/  @P0 IADD3 R0, PT, PT, R2, 0x407ffff, R3 ;  /* 0x0407ffff02000810 */ /* 0x000fc80007ffe003 */
[----:B------:R-:W-:Y:S01]  /*9530*/  @P0 SHF.R.U32.HI R0, RZ, 0x14, R0 ;  /* 0x00000014ff000819 */ /* 0x000fe20000011600 */
[----:B------:R-:W-:-:S07]  /*9540*/  @!P0 FADD.FTZ R0, R6, 16384 ;  /* 0x4680000006008421 */ /* 0x000fce0000010000 */
.L_x_4380:
[----:B------:R-:W-:Y:S05]  /*9550*/  BSYNC.RECONVERGENT B0 ;  /* 0x0000000000007941 */ /* 0x000fea0003800200 */
.L_x_4379:
[----:B------:R-:W-:-:S05]  /*9560*/  LOP3.LUT R3, R0, 0x80, R7, 0xf8, !PT ;  /* 0x0000008000037812 */ /* 0x000fca00078ef807 */
[----:B------:R2:W-:Y:S01]  /*9570*/  STG.E.U8 desc[UR36][R4.64], R3 ;  /* 0x0000000304007986 */ /* 0x0005e2000c101124 */
[----:B------:R-:W-:Y:S05]  /*9580*/  BRA `(.L_x_4354) ;  /* 0x0000000000547947 */ /* 0x000fea0003800000 */
.L_x_4376:
        /* <DEDUP_REMOVED lines=11> */
.L_x_4382:
[----:B------:R-:W-:Y:S01]  /*9640*/  IMAD.MOV.U32 R0, RZ, RZ, 0x7f ;  /* 0x0000007fff007424 */ /* 0x000fe200078e00ff */
[----:B------:R-:W-:-:S04]  /*9650*/  ISETP.GT.U32.AND P0, PT, R6, 0x7f800000, PT ;  /* 0x7f8000000600780c */ /* 0x000fc80003f04070 */
[----:B------:R-:W-:-:S09]  /*9660*/  SEL R0, R0, 0x7c, P0 ;  /* 0x0000007c00007807 */ /* 0x000fd20000000000 */
.L_x_4383:
[----:B------:R-:W-:Y:S05]  /*9670*/  BSYNC.RECONVERGENT B0 ;  /* 0x0000000000007941 */ /* 0x000fea0003800200 */
.L_x_4381:
[----:B------:R-:W-:-:S04]  /*9680*/  SHF.R.U32.HI R3, RZ, 0x18, R2 ;  /* 0x00000018ff037819 */ /* 0x000fc80000011602 */
[----:B------:R-:W-:-:S05]  /*9690*/  LOP3.LUT R3, R0, 0x80, R3, 0xf8, !PT ;  /* 0x0000008000037812 */ /* 0x000fca00078ef803 */
[----:B------:R1:W-:Y:S01]  /*96a0*/  STG.E.U8 desc[UR36][R4.64], R3 ;  /* 0x0000000304007986 */ /* 0x0003e2000c101124 */
[----:B------:R-:W-:Y:S05]  /*96b0*/  BRA `(.L_x_4354) ;  /* 0x0000000000087947 */ /* 0x000fea0003800000 */
.L_x_4375:
[----:B------:R-:W-:-:S05]  /*96c0*/  F2FP.BF16.F32.PACK_AB R2, RZ, R2 ;  /* 0x00000002ff02723e */ /* 0x000fca00000010ff */
[----:B------:R0:W-:Y:S02]  /*96d0*/  STG.E.U16 desc[UR36][R4.64], R2 ;  /* 0x0000000204007986 */ /* 0x0001e4000c101524 */
.L_x_4354:
[----:B------:R-:W-:-:S07]  /*96e0*/  IADD3 R17, PT, PT, R17, 0x80, RZ ;  /* 0x0000008011117810 */ /* 0x000fce0007ffe0ff */
.L_x_4319:
[----:B------:R-:W-:Y:S05]  /*96f0*/  BSYNC.RECONVERGENT B7 ;  /* 0x0000000000077941 */ /* 0x000fea0003800200 */
.L_x_4318:
[----:B------:R-:W5:Y:S02]  /*9700*/  LDCU UR4, c[0x0][0x380] ;  /* 0x00007000ff0477ac */ /* 0x000f640008000800 */
[----:B-----5:R-:W-:-:S13]  /*9710*/  ISETP.GE.AND P0, PT, R17, UR4, PT ;  /* 0x0000000411007c0c */ /* 0x020fda000bf06270 */
[----:B------:R-:W-:Y:S05]  /*9720*/  @P0 EXIT ;  /* 0x000000000000094d */ /* 0x000fea0003800000 */
        /* <DEDUP_REMOVED lines=11> */
[----:B--2---:R-:W-:-:S04]  /*97e0*/  SHF.R.U32.HI R3, RZ, UR5, R2 ;  /* 0x00000005ff037c19 */ /* 0x004fc80008011602 */
[----:B------:R-:W-:-:S05]  /*97f0*/  IADD3 R0, PT, PT, -R3, RZ, RZ ;  /* 0x000000ff03007210 */ /* 0x000fca0007ffe1ff */
[----:B0-----:R-:W-:-:S04]  /*9800*/  IMAD R0, R0, UR6, R17 ;  /* 0x0000000600007c24 */ /* 0x001fc8000f8e0211 */
[C---:B---3--:R-:W-:Y:S02]  /*9810*/  IMAD R16, R0.reuse, UR8, RZ ;  /* 0x0000000800107c24 */ /* 0x048fe4000f8e02ff */
        /* <DEDUP_REMOVED lines=288> */
.L_x_4384:
[----:B------:R-:W0:Y:S01]  /*aa20*/  LDCU.128 UR8, c[0x0][0x580] ;  /* 0x0000b000ff0877ac */ /* 0x000e220008000c00 */
[----:B------:R-:W-:Y:S01]  /*aa30*/  BSSY.RECONVERGENT B6, `(.L_x_4385) ;  /* 0x0000103000067945 */ /* 0x000fe20003800200 */
        /* <DEDUP_REMOVED lines=17> */
[----:B--2---:R-:W2:Y:S01]  /*ab50*/  I2F.S16 R2, R2 ;  /* 0x0000000200027306 */ /* 0x004ea20000101400 */
[----:B------:R-:W-:Y:S05]  /*ab60*/  BRA `(.L_x_4391) ;  /* 0x0000000c00bc7947 */ /* 0x000fea0003800000 */
.L_x_4389:
[----:B------:R-:W2:Y:S01]  /*ab70*/  LDG.E.U8 R2, desc[UR36][R4.64] ;  /* 0x0000002404027981 */ /* 0x000ea2000c1e1100 */
[----:B------:R-:W-:Y:S02]  /*ab80*/  MOV R3, RZ ;  /* 0x000000ff00037202 */ /* 0x000fe40000000f00 */
[----:B--2---:R-:W-:Y:S01]  /*ab90*/  I2FP.F32.U32 R2, R2 ;  /* 0x0000000200027245 */ /* 0x004fe20000201000 */
[----:B------:R-:W-:Y:S06]  /*aba0*/  BRA `(.L_x_4391) ;  /* 0x0000000c00ac7947 */ /* 0x000fec0003800000 */
.L_x_4388:
        /* <DEDUP_REMOVED lines=8> */
[----:B--2---:R3:W4:Y:S02]  /*ac30*/  I2F.S64 R2, R4 ;  /* 0x0000000400027312 */ /* 0x0047240000301400 */
[----:B---34-:R-:W-:Y:S05]  /*ac40*/  BRA `(.L_x_4391) ;  /* 0x0000000c00847947 */ /* 0x018fea0003800000 */
.L_x_4393:
[----:B------:R-:W2:Y:S01]  /*ac50*/  LDG.E R2, desc[UR36][R4.64] ;  /* 0x0000002404027981 */ /* 0x000ea2000c1e1900 */
[----:B------:R-:W-:Y:S01]  /*ac60*/  HFMA2 R3, -RZ, RZ, 0, 0 ;  /* 0x00000000ff037431 */ /* 0x000fe200000001ff */
[----:B--2---:R-:W-:Y:S01]  /*ac70*/  I2FP.F32.S32 R2, R2 ;  /* 0x0000000200027245 */ /* 0x004fe20000201400 */
[----:B------:R-:W-:Y:S06]  /*ac80*/  BRA `(.L_x_4391) ;  /* 0x0000000c00747947 */ /* 0x000fec0003800000 */
.L_x_4392:
[----:B------:R-:W2:Y:S01]  /*ac90*/  LDG.E.U16 R2, desc[UR36][R4.64] ;  /* 0x0000002404027981 */ /* 0x000ea2000c1e1500 */
[----:B------:R-:W-:Y:S01]  /*aca0*/  IMAD.MOV.U32 R3, RZ, RZ, RZ ;  /* 0x000000ffff037224 */ /* 0x000fe200078e00ff */
[----:B--2---:R-:W3:Y:S01]  /*acb0*/  I2F.S16 R2, R2 ;  /* 0x0000000200027306 */ /* 0x004ee20000101400 */
[----:B------:R-:W-:Y:S05]  /*acc0*/  BRA `(.L_x_4391) ;  /* 0x0000000c00647947 */ /* 0x000fea0003800000 */
.L_x_4387:
[----:B------:R-:W-:-:S09]  /*acd0*/  UISETP.GT.AND UP0, UPT, UR4, 0x6, UPT ;  /* 0x000000060400788c */ /* 0x000fd2000bf04270 */
[----:B------:R-:W-:Y:S05]  /*ace0*/  BRA.U UP0, `(.L_x_4394) ;  /* 0x00000001002c7547 */ /* 0x000fea000b800000 */
[----:B------:R-:W-:-:S09]  /*acf0*/  UISETP.NE.AND UP0, UPT, UR4, 0x5, UPT ;  /* 0x000000050400788c */ /* 0x000fd2000bf05270 */
[----:B------:R-:W-:Y:S05]  /*ad00*/  BRA.U !UP0, `(.L_x_4395) ;  /* 0x0000000108147547 */ /* 0x000fea000b800000 */
[----:B------:R-:W-:-:S09]  /*ad10*/  UISETP.NE.AND UP0, UPT, UR4, 0x6, UPT ;  /* 0x000000060400788c */ /* 0x000fd2000bf05270 */
[----:B------:R-:W-:Y:S05]  /*ad20*/  BRA.U UP0, `(.L_x_4390) ;  /* 0x0000000900e87547 */ /* 0x000fea000b800000 */
[----:B------:R0:W5:Y:S01]  /*ad30*/  LDG.E R2, desc[UR36][R4.64] ;  /* 0x0000002404027981 */ /* 0x000162000c1e1900 */
[----:B------:R-:W-:Y:S01]  /*ad40*/  MOV R3, RZ ;  /* 0x000000ff00037202 */ /* 0x000fe20000000f00 */
[----:B------:R-:W-:Y:S06]  /*ad50*/  BRA `(.L_x_4391) ;  /* 0x0000000c00407947 */ /* 0x000fec0003800000 */
.L_x_4395:
[----:B------:R-:W2:Y:S01]  /*ad60*/  LDG.E.U16 R2, desc[UR36][R4.64] ;  /* 0x0000002404027981 */ /* 0x000ea2000c1e1500 */
[----:B------:R-:W-:Y:S02]  /*ad70*/  IMAD.MOV.U32 R3, RZ, RZ, RZ ;  /* 0x000000ffff037224 */ /* 0x000fe400078e00ff */
[----:B--2---:R-:W-:Y:S01]  /*ad80*/  HADD2.F32 R2, -RZ, R2.H0_H0 ;  /* 0x20000002ff027230 */ /* 0x004fe20000004100 */
[----:B------:R-:W-:Y:S06]  /*ad90*/  BRA `(.L_x_4391) ;  /* 0x0000000c00307947 */ /* 0x000fec0003800000 */
.L_x_4394:
        /* <DEDUP_REMOVED lines=8> */
.L_x_4397:
[----:B------:R-:W2:Y:S02]  /*ae20*/  LDG.E R3, desc[UR36][R4.64] ;  /* 0x0000002404037981 */ /* 0x000ea4000c1e1900 */
[--C-:B--2---:R-:W-:Y:S02]  /*ae30*/  HADD2.F32 R2, -RZ, R3.reuse.H0_H0 ;  /* 0x20000003ff027230 */ /* 0x104fe40000004100 */
[----:B------:R-:W-:Y:S01]  /*ae40*/  HADD2.F32 R3, -RZ, R3.H1_H1 ;  /* 0x30000003ff037230 */ /* 0x000fe20000004100 */
[----:B------:R-:W-:Y:S06]  /*ae50*/  BRA `(.L_x_4391) ;  /* 0x0000000c00007947 */ /* 0x000fec0003800000 */
.L_x_4396:
        /* <DEDUP_REMOVED lines=12> */
.L_x_4386:
        /* <DEDUP_REMOVED lines=13> */
.L_x_4400:
        /* <DEDUP_REMOVED lines=22> */
.L_x_4399:
        /* <DEDUP_REMOVED lines=26> */
.L_x_4402:
        /* <DEDUP_REMOVED lines=13> */
.L_x_4401:
[----:B------:R-:W2:Y:S01]  /*b3c0*/  LDG.E.U16 R2, desc[UR36][R4.64] ;  /* 0x0000002404027981 */ /* 0x000ea2000c1e1500 */
[----:B------:R-:W-:Y:S01]  /*b3d0*/  IMAD.MOV.U32 R3, RZ, RZ, RZ ;  /* 0x000000ffff037224 */ /* 0x000fe200078e00ff */
[----:B--2---:R-:W-:Y:S01]  /*b3e0*/  SHF.L.U32 R2, R2, 0x10, RZ ;  /* 0x0000001002027819 */ /* 0x004fe200000006ff */
[----:B------:R-:W-:Y:S06]  /*b3f0*/  BRA `(.L_x_4391) ;  /* 0x0000000400987947 */ /* 0x000fec0003800000 */
.L_x_4398:
        /* <DEDUP_REMOVED lines=12> */
.L_x_4405:
        /* <DEDUP_REMOVED lines=20> */
.L_x_4407:
[----:B------:R-:W-:Y:S05]  /*b600*/  BSYNC.RECONVERGENT B0 ;  /* 0x0000000000007941 */ /* 0x000fea0003800200 */
.L_x_4406:
[----:B------:R-:W-:Y:S01]  /*b610*/  IMAD.SHL.U32 R0, R0, 0x100000, RZ ;  /* 0x0010000000007824 */ /* 0x000fe200078e00ff */
[----:B------:R-:W-:-:S04]  /*b620*/  LEA R2, R2, 0x3b800000, 0x17 ;  /* 0x3b80000002027811 */ /* 0x000fc800078eb8ff */
[----:B------:R-:W-:Y:S01]  /*b630*/  LOP3.LUT R2, R2, R0, R9, 0xfe, !PT ;  /* 0x0000000002027212 */ /* 0x000fe200078efe09 */
[----:B------:R-:W-:Y:S06]  /*b640*/  BRA `(.L_x_4391) ;  /* 0x0000000400047947 */ /* 0x000fec0003800000 */
.L_x_4404:
        /* <DEDUP_REMOVED lines=20> */
.L_x_4409:
[----:B------:R-:W-:Y:S05]  /*b790*/  BSYNC.RECONVERGENT B0 ;  /* 0x0000000000007941 */ /* 0x000fea0003800200 */
.L_x_4408:
[----:B------:R-:W-:Y:S01]  /*b7a0*/  IMAD.SHL.U32 R0, R0, 0x200000, RZ ;  /* 0x0020000000007824 */ /* 0x000fe200078e00ff */
[----:B------:R-:W-:-:S04]  /*b7b0*/  LEA R2, R2, 0x37800000, 0x17 ;  /* 0x3780000002027811 */ /* 0x000fc800078eb8ff */
[----:B------:R-:W-:Y:S01]  /*b7c0*/  LOP3.LUT R2, R2, R0, R9, 0xfe, !PT ;  /* 0x0000000002027212 */ /* 0x000fe200078efe09 */
[----:B------:R-:W-:Y:S06]  /*b7d0*/  BRA `(.L_x_4391) ;  /* 0x0000000000a07947 */ /* 0x000fec0003800000 */
.L_x_4403:
        /* <DEDUP_REMOVED lines=15> */
.L_x_4390:
        /* <DEDUP_REMOVED lines=16> */
.L_x_4412:
[----:B------:R-:W-:Y:S01]  /*b9d0*/  CS2R R2, SRZ ;  /* 0x0000000000027805 */ /* 0x000fe2000001ff00 */
[----:B------:R-:W-:Y:S06]  /*b9e0*/  BRA `(.L_x_4391) ;  /* 0x00000000001c7947 */ /* 0x000fec0003800000 */
.L_x_4411:
[----:B------:R-:W2:Y:S01]  /*b9f0*/  LDG.E.64 R4, desc[UR36][R4.64] ;  /* 0x0000002404047981 */ /* 0x000ea2000c1e1b00 */
[----:B------:R-:W-:Y:S01]  /*ba00*/  IMAD.MOV.U32 R3, RZ, RZ, RZ ;  /* 0x000000ffff037224 */ /* 0x000fe200078e00ff */
[----:B--2---:R0:W1:Y:S02]  /*ba10*/  I2F.U64 R2, R4 ;  /* 0x0000000400027312 */ /* 0x0040640000301000 */
[----:B01----:R-:W-:Y:S05]  /*ba20*/  BRA `(.L_x_4391) ;  /* 0x00000000000c7947 */ /* 0x003fea0003800000 */
.L_x_4410:
[----:B------:R-:W2:Y:S01]  /*ba30*/  LDG.E R2, desc[UR36][R4.64] ;  /* 0x0000002404027981 */ /* 0x000ea2000c1e1900 */
[----:B------:R-:W-:Y:S01]  /*ba40*/  HFMA2 R3, -RZ, RZ, 0, 0 ;  /* 0x00000000ff037431 */ /* 0x000fe200000001ff */
[----:B--2---:R-:W-:-:S07]  /*ba50*/  I2FP.F32.U32 R2, R2 ;  /* 0x0000000200027245 */ /* 0x004fce0000201000 */
.L_x_4391:
[----:B------:R-:W-:Y:S05]  /*ba60*/  BSYNC.RECONVERGENT B6 ;  /* 0x0000000000067941 */ /* 0x000fea0003800200 */
.L_x_4385:
[----:B------:R-:W0:Y:S01]  /*ba70*/  LDCU.64 UR6, c[0x0][0x598] ;  /* 0x0000b300ff0677ac */ /* 0x000e220008000a00 */
[----:B------:R-:W-:-:S04]  /*ba80*/  UPRMT UR4, UR41, 0x9910, URZ ;  /* 0x0000991029047896 */ /* 0x000fc800080000ff */
[----:B------:R-:W-:Y:S01]  /*ba90*/  UISETP.GT.AND UP0, UPT, UR4, 0x9, UPT ;  /* 0x000000090400788c */ /* 0x000fe2000bf04270 */
[----:B01---5:R-:W-:Y:S01]  /*baa0*/  FMUL.FTZ R5, R3, UR7 ;  /* 0x0000000703057c20 */ /* 0x023fe20008410000 */
[----:B--23--:R-:W-:-:S03]  /*bab0*/  FMUL.FTZ R0, R2, UR7 ;  /* 0x0000000702007c20 */ /* 0x00cfc60008410000 */
[----:B------:R-:W-:Y:S01]  /*bac0*/  FFMA.FTZ R2, R2, UR6, -R5 ;  /* 0x0000000602027c23 */ /* 0x000fe20008010805 */
[----:B------:R-:W-:-:S03]  /*bad0*/  FFMA.FTZ R3, R3, UR6, R0 ;  /* 0x0000000603037c23 */ /* 0x000fc60008010000 */
        /* <DEDUP_REMOVED lines=10> */
[----:B0-----:R-:W-:Y:S01]  /*bb80*/  STG.E.U8 desc[UR36][R16.64], R3 ;  /* 0x0000000310007986 */ /* 0x001fe2000c101124 */
[----:B------:R-:W-:Y:S05]  /*bb90*/  EXIT ;  /* 0x000000000000794d */ /* 0x000fea0003800000 */
.L_x_4416:
[----:B------:R-:W0:Y:S02]  /*bba0*/  F2I.S64.TRUNC R2, R2 ;  /* 0x0000000200027311 */ /* 0x000e24000020d900 */
[----:B0-----:R-:W-:-:S05]  /*bbb0*/  IMAD.MOV.U32 R5, RZ, RZ, R2 ;  /* 0x000000ffff057224 */ /* 0x001fca00078e0002 */
[----:B------:R-:W-:Y:S01]  /*bbc0*/  STG.E.U8 desc[UR36][R16.64], R5 ;  /* 0x0000000510007986 */ /* 0x000fe2000c101124 */
[----:B------:R-:W-:Y:S05]  /*bbd0*/  EXIT ;  /* 0x000000000000794d */ /* 0x000fea0003800000 */
.L_x_4415:
[----:B------:R-:W-:-:S09]  /*bbe0*/  UISETP.NE.AND UP0, UPT, UR4, 0x2, UPT ;  /* 0x000000020400788c */ /* 0x000fd2000bf05270 */
[----:B------:R-:W-:Y:S05]  /*bbf0*/  BRA.U !UP0, `(.L_x_4418) ;  /* 0x0000000108287547 */ /* 0x000fea000b800000 */
[----:B------:R-:W-:-:S09]  /*bc00*/  UISETP.NE.AND UP0, UPT, UR4, 0x3, UPT ;  /* 0x000000030400788c */ /* 0x000fd2000bf05270 */
[----:B------:R-:W-:Y:S05]  /*bc10*/  BRA.U !UP0, `(.L_x_4419) ;  /* 0x0000000108147547 */ /* 0x000fea000b800000 */
[----:B------:R-:W-:-:S09]  /*bc20*/  UISETP.NE.AND UP0, UPT, UR4, 0x4, UPT ;  /* 0x000000040400788c */ /* 0x000fd2000bf05270 */
[----:B------:R-:W-:Y:S05]  /*bc30*/  BRA.U UP0, `(.L_x_4417) ;  /* 0x00000009004c7547 */ /* 0x000fea000b800000 */
[----:B------:R-:W0:Y:S02]  /*bc40*/  F2I.S64.TRUNC R2, R2 ;  /* 0x0000000200027311 */ /* 0x000e24000020d900 */
[----:B0-----:R-:W-:Y:S01]  /*bc50*/  STG.E.64 desc[UR36][R16.64], R2 ;  /* 0x0000000210007986 */ /* 0x001fe2000c101b24 */
[----:B------:R-:W-:Y:S05]  /*bc60*/  EXIT ;  /* 0x000000000000794d */ /* 0x000fea0003800000 */
.L_x_4419:
[----:B------:R-:W0:Y:S02]  /*bc70*/  F2I.FTZ.TRUNC.NTZ R3, R2 ;  /* 0x0000000200037305 */ /* 0x000e24000021f100 */
[----:B0-----:R-:W-:Y:S01]  /*bc80*/  STG.E desc[UR36][R16.64], R3 ;  /* 0x0000000310007986 */ /* 0x001fe2000c101924 */
[----:B------:R-:W-:Y:S05]  /*bc90*/  EXIT ;  /* 0x000000000000794d */ /* 0x000fea0003800000 */
.L_x_4418:
[----:B------:R-:W0:Y:S02]  /*bca0*/  F2I.FTZ.TRUNC.NTZ R3, R2 ;  /* 0x0000000200037305 */ /* 0x000e24000021f100 */
[----:B0-----:R-:W-:Y:S01]  /*bcb0*/  STG.E.U16 desc[UR36][R16.64], R3 ;  /* 0x0000000310007986 */ /* 0x001fe2000c101524 */
[----:B------:R-:W-:Y:S05]  /*bcc0*/  EXIT ;  /* 0x000000000000794d */ /* 0x000fea0003800000 */
.L_x_4414:
[----:B------:R-:W-:-:S09]  /*bcd0*/  UISETP.GT.AND UP0, UPT, UR4, 0x6, UPT ;  /* 0x000000060400788c */ /* 0x000fd2000bf04270 */
[----:B------:R-:W-:Y:S05]  /*bce0*/  BRA.U UP0, `(.L_x_4420) ;  /* 0x0000000100247547 */ /* 0x000fea000b800000 */
[----:B------:R-:W-:-:S09]  /*bcf0*/  UISETP.NE.AND UP0, UPT, UR4, 0x5, UPT ;  /* 0x000000050400788c */ /* 0x000fd2000bf05270 */
[----:B------:R-:W-:Y:S05]  /*bd00*/  BRA.U !UP0, `(.L_x_4421) ;  /* 0x0000000108107547 */ /* 0x000fea000b800000 */
[----:B------:R-:W-:-:S09]  /*bd10*/  UISETP.NE.AND UP0, UPT, UR4, 0x6, UPT ;  /* 0x000000060400788c */ /* 0x000fd2000bf05270 */
[----:B------:R-:W-:Y:S05]  /*bd20*/  BRA.U UP0, `(.L_x_4417) ;  /* 0x0000000900107547 */ /* 0x000fea000b800000 */
[----:B------:R-:W-:Y:S01]  /*bd30*/  STG.E desc[UR36][R16.64], R2 ;  /* 0x0000000210007986 */ /* 0x000fe2000c101924 */
[----:B------:R-:W-:Y:S05]  /*bd40*/  EXIT ;  /* 0x000000000000794d */ /* 0x000fea0003800000 */
.L_x_4421:
[----:B------:R-:W-:-:S05]  /*bd50*/  F2FP.F16.F32.PACK_AB R2, RZ, R2 ;  /* 0x00000002ff02723e */ /* 0x000fca00000000ff */
[----:B------:R-:W-:Y:S01]  /*bd60*/  STG.E.U16 desc[UR36][R16.64], R2 ;  /* 0x0000000210007986 */ /* 0x000fe2000c101524 */
[----:B------:R-:W-:Y:S05]  /*bd70*/  EXIT ;  /* 0x000000000000794d */ /* 0x000fea0003800000 */
.L_x_4420:
[----:B------:R-:W-:-:S09]  /*bd80*/  UISETP.NE.AND UP0, UPT, UR4, 0x7, UPT ;  /* 0x000000070400788c */ /* 0x000fd2000bf05270 */
[----:B------:R-:W-:Y:S05]  /*bd90*/  BRA.U !UP0, `(.L_x_4422) ;  /* 0x0000000108247547 */ /* 0x000fea000b800000 */
[----:B------:R-:W-:-:S09]  /*bda0*/  UISETP.NE.AND UP0, UPT, UR4, 0x8, UPT ;  /* 0x000000080400788c */ /* 0x000fd2000bf05270 */
[----:B------:R-:W-:Y:S05]  /*bdb0*/  BRA.U !UP0, `(.L_x_4423) ;  /* 0x0000000108107547 */ /* 0x000fea000b800000 */
[----:B------:R-:W-:-:S09]  /*bdc0*/  UISETP.NE.AND UP0, UPT, UR4, 0x9, UPT ;  /* 0x000000090400788c */ /* 0x000fd2000bf05270 */
[----:B------:R-:W-:Y:S05]  /*bdd0*/  BRA.U UP0, `(.L_x_4417) ;  /* 0x0000000500e47547 */ /* 0x000fea000b800000 */
[----:B------:R-:W-:Y:S01]  /*bde0*/  STG.E.64 desc[UR36][R16.64], R2 ;  /* 0x0000000210007986 */ /* 0x000fe2000c101b24 */
[----:B------:R-:W-:Y:S05]  /*bdf0*/  EXIT ;  /* 0x000000000000794d */ /* 0x000fea0003800000 */
.L_x_4423:
[----:B------:R-:W-:-:S05]  /*be00*/  F2FP.F16.F32.PACK_AB R3, R3, R2 ;  /* 0x000000020303723e */ /* 0x000fca00000000ff */
[----:B------:R-:W-:Y:S01]  /*be10*/  STG.E desc[UR36][R16.64], R3 ;  /* 0x0000000310007986 */ /* 0x000fe2000c101924 */
[----:B------:R-:W-:Y:S05]  /*be20*/  EXIT ;  /* 0x000000000000794d */ /* 0x000fea0003800000 */
.L_x_4422:
[----:B------:R-:W-:-:S06]  /*be30*/  FMUL.FTZ R2, R2, 1 ;  /* 0x3f80000002027820 */ /* 0x000fcc0000410000 */
[----:B------:R-:W0:Y:S02]  /*be40*/  F2F.F64.F32 R2, R2 ;  /* 0x0000000200027310 */ /* 0x000e240000201800 */
[----:B0-----:R-:W-:Y:S01]  /*be50*/  STG.E.64 desc[UR36][R16.64], R2 ;  /* 0x0000000210007986 */ /* 0x001fe2000c101b24 */
[----:B------:R-:W-:Y:S05]  /*be60*/  EXIT ;  /* 0x000000000000794d */ /* 0x000fea0003800000 */
.L_x_4413:
        /* <DEDUP_REMOVED lines=11> */
[----:B0-----:R-:W-:Y:S01]  /*bf20*/  STG.E.U16 desc[UR36][R16.64], R3 ;  /* 0x0000000310007986 */ /* 0x001fe2000c101524 */
[----:B------:R-:W-:Y:S05]  /*bf30*/  EXIT ;  /* 0x000000000000794d */ /* 0x000fea0003800000 */
.L_x_4427:
        /* <DEDUP_REMOVED lines=16> */
.L_x_4430:
[----:B------:R-:W-:-:S04]  /*c040*/  SHF.R.U32.HI R2, RZ, 0x18, R2 ;  /* 0x00000018ff027819 */ /* 0x000fc80000011602 */
[----:B------:R-:W-:-:S04]  /*c050*/  LOP3.LUT R2, R3, 0x80, R2, 0xf8, !PT ;  /* 0x0000008003027812 */ /* 0x000fc800078ef802 */
[----:B------:R-:W-:-:S07]  /*c060*/  PRMT R8, R2, 0x7610, R8 ;  /* 0x0000761002087816 */ /* 0x000fce0000000008 */
.L_x_4429:
[----:B------:R-:W-:Y:S05]  /*c070*/  BSYNC.RECONVERGENT B0 ;  /* 0x0000000000007941 */ /* 0x000fea0003800200 */
.L_x_4428:
[----:B------:R-:W-:Y:S01]  /*c080*/  STG.E.U8 desc[UR36][R16.64], R8 ;  /* 0x0000000810007986 */ /* 0x000fe2000c101124 */
[----:B------:R-:W-:Y:S05]  /*c090*/  EXIT ;  /* 0x000000000000794d */ /* 0x000fea0003800000 */
.L_x_4426:
        /* <DEDUP_REMOVED lines=16> */
.L_x_4433:
[----:B------:R-:W-:-:S04]  /*c1a0*/  SHF.R.U32.HI R2, RZ, 0x18, R2 ;  /* 0x00000018ff027819 */ /* 0x000fc80000011602 */
[----:B------:R-:W-:-:S04]  /*c1b0*/  LOP3.LUT R3, R3, 0x80, R2, 0xf8, !PT ;  /* 0x0000008003037812 */ /* 0x000fc800078ef802 */
[----:B------:R-:W-:-:S07]  /*c1c0*/  PRMT R8, R3, 0x7610, R8 ;  /* 0x0000761003087816 */ /* 0x000fce0000000008 */
.L_x_4432:
[----:B------:R-:W-:Y:S05]  /*c1d0*/  BSYNC.RECONVERGENT B0 ;  /* 0x0000000000007941 */ /* 0x000fea0003800200 */
.L_x_4431:
[----:B------:R-:W-:Y:S01]  /*c1e0*/  STG.E.U8 desc[UR36][R16.64], R8 ;  /* 0x0000000810007986 */ /* 0x000fe2000c101124 */
[----:B------:R-:W-:Y:S05]  /*c1f0*/  EXIT ;  /* 0x000000000000794d */ /* 0x000fea0003800000 */
.L_x_4425:
        /* <DEDUP_REMOVED lines=21> */
.L_x_4435:
[----:B------:R-:W0:Y:S02]  /*c350*/  F2I.U64.TRUNC R2, R2 ;  /* 0x0000000200027311 */ /* 0x000e24000020d800 */
[----:B0-----:R-:W-:Y:S01]  /*c360*/  STG.E.64 desc[UR36][R16.64], R2 ;  /* 0x0000000210007986 */ /* 0x001fe2000c101b24 */
[----:B------:R-:W-:Y:S05]  /*c370*/  EXIT ;  /* 0x000000000000794d */ /* 0x000fea0003800000 */
.L_x_4434:
[----:B------:R-:W0:Y:S02]  /*c380*/  F2I.FTZ.U32.TRUNC.NTZ R3, R2 ;  /* 0x0000000200037305 */ /* 0x000e24000021f000 */
[----:B0-----:R-:W-:Y:S01]  /*c390*/  STG.E desc[UR36][R16.64], R3 ;  /* 0x0000000310007986 */ /* 0x001fe2000c101924 */
[----:B------:R-:W-:Y:S05]  /*c3a0*/  EXIT ;  /* 0x000000000000794d */ /* 0x000fea0003800000 */
.L_x_4424:
        /* <DEDUP_REMOVED lines=10> */
[----:B------:R-:W-:Y:S01]  /*c450*/  STG.E.U8 desc[UR36][R16.64], R3 ;  /* 0x0000000310007986 */ /* 0x000fe2000c101124 */
[----:B------:R-:W-:Y:S05]  /*c460*/  EXIT ;  /* 0x000000000000794d */ /* 0x000fea0003800000 */
.L_x_4437:
        /* <DEDUP_REMOVED lines=8> */
[----:B0-----:R-:W-:Y:S01]  /*c4f0*/  STG.E.128 desc[UR36][R16.64], R4 ;  /* 0x0000000410007986 */ /* 0x001fe2000c101d24 */
[----:B------:R-:W-:Y:S05]  /*c500*/  EXIT ;  /* 0x000000000000794d */ /* 0x000fea0003800000 */
.L_x_4436:
[----:B------:R-:W-:-:S09]  /*c510*/  UISETP.NE.AND UP0, UPT, UR4, 0xf, UPT ;  /* 0x0000000f0400788c */ /* 0x000fd2000bf05270 */
[----:B------:R-:W-:Y:S05]  /*c520*/  BRA.U !UP0, `(.L_x_4438) ;  /* 0x0000000108e07547 */ /* 0x000fea000b800000 */
[----:B------:R-:W-:-:S09]  /*c530*/  UISETP.NE.AND UP0, UPT, UR4, 0x17, UPT ;  /* 0x000000170400788c */ /* 0x000fd2000bf05270 */
[----:B------:R-:W-:Y:S05]  /*c540*/  BRA.U !UP0, `(.L_x_4439) ;  /* 0x00000001088c7547 */ /* 0x000fea000b800000 */
[----:B------:R-:W-:-:S09]  /*c550*/  UISETP.NE.AND UP0, UPT, UR4, 0x18, UPT ;  /* 0x000000180400788c */ /* 0x000fd2000bf05270 */
[----:B------:R-:W-:Y:S05]  /*c560*/  BRA.U !UP0, `(.L_x_4440) ;  /* 0x0000000108447547 */ /* 0x000fea000b800000 */
.L_x_4417:
        /* <DEDUP_REMOVED lines=16> */
.L_x_4441:
[----:B------:R-:W-:Y:S05]  /*c670*/  EXIT ;  /* 0x000000000000794d */ /* 0x000fea0003800000 */
.L_x_4440:
        /* <DEDUP_REMOVED lines=12> */
.L_x_4443:
[----:B------:R-:W-:Y:S05]  /*c740*/  BSYNC.RECONVERGENT B0 ;  /* 0x0000000000007941 */ /* 0x000fea0003800200 */
.L_x_4442:
[----:B------:R-:W-:-:S05]  /*c750*/  LOP3.LUT R3, R0, 0x80, R5, 0xf8, !PT ;  /* 0x0000008000037812 */ /* 0x000fca00078ef805 */
[----:B------:R-:W-:Y:S01]  /*c760*/  STG.E.U8 desc[UR36][R16.64], R3 ;  /* 0x0000000310007986 */ /* 0x000fe2000c101124 */
[----:B------:R-:W-:Y:S05]  /*c770*/  EXIT ;  /* 0x000000000000794d */ /* 0x000fea0003800000 */
.L_x_4439:
        /* <DEDUP_REMOVED lines=11> */
.L_x_4445:
[----:B------:R-:W-:Y:S01]  /*c830*/  HFMA2 R0, -RZ, RZ, 0, 7.569789886474609375e-06 ;  /* 0x0000007fff007431 */ /* 0x000fe200000001ff */
[----:B------:R-:W-:-:S04]  /*c840*/  ISETP.GT.U32.AND P0, PT, R4, 0x7f800000, PT ;  /* 0x7f8000000400780c */ /* 0x000fc80003f04070 */
[----:B------:R-:W-:-:S09]  /*c850*/  SEL R0, R0, 0x7c, P0 ;  /* 0x0000007c00007807 */ /* 0x000fd20000000000 */
.L_x_4446:
[----:B------:R-:W-:Y:S05]  /*c860*/  BSYNC.RECONVERGENT B0 ;  /* 0x0000000000007941 */ /* 0x000fea0003800200 */
.L_x_4444:
[----:B------:R-:W-:-:S04]  /*c870*/  SHF.R.U32.HI R3, RZ, 0x18, R2 ;  /* 0x00000018ff037819 */ /* 0x000fc80000011602 */
[----:B------:R-:W-:-:S05]  /*c880*/  LOP3.LUT R3, R0, 0x80, R3, 0xf8, !PT ;  /* 0x0000008000037812 */ /* 0x000fca00078ef803 */
[----:B------:R-:W-:Y:S01]  /*c890*/  STG.E.U8 desc[UR36][R16.64], R3 ;  /* 0x0000000310007986 */ /* 0x000fe2000c101124 */
[----:B------:R-:W-:Y:S05]  /*c8a0*/  EXIT ;  /* 0x000000000000794d */ /* 0x000fea0003800000 */
.L_x_4438:
[----:B------:R-:W-:-:S05]  /*c8b0*/  F2FP.BF16.F32.PACK_AB R2, RZ, R2 ;  /* 0x00000002ff02723e */ /* 0x000fca00000010ff */
[----:B------:R-:W-:Y:S01]  /*c8c0*/  STG.E.U16 desc[UR36][R16.64], R2 ;  /* 0x0000000210007986 */ /* 0x000fe2000c101524 */
[----:B------:R-:W-:Y:S05]  /*c8d0*/  EXIT ;  /* 0x000000000000794d */ /* 0x000fea0003800000 */
.L_x_4447:
        /* <DEDUP_REMOVED lines=10> */
.L_x_16977:


//--------------------- .text._ZN2at6native27unrolled_elementwise_kernelINS0_13AUnaryFunctorIN3c107complexIfEES5_S5_NS0_15binary_internal10MulFunctorIS5_EEEESt5arrayIPcLm2EELi4E23TrivialOffsetCalculatorILi1EjESE_NS0_6memory12LoadWithCastILi1EEENSF_13StoreWithCastILi1EEEEEviT_T0_T2_T3_T4_T5_ --------------------------
	.section	.text._ZN2at6native27unrolled_elementwise_kernelINS0_13AUnaryFunctorIN3c107complexIfEES5_S5_NS0_15binary_internal10MulFunctorIS5_EEEESt5arrayIPcLm2EELi4E23TrivialOffsetCalculatorILi1EjESE_NS0_6memory12LoadWithCastILi1EEENSF_13StoreWithCastILi1EEEEEviT_T0_T2_T3_T4_T5_,"ax",@progbits
	.align	128
        .global         _ZN2at6native27unrolled_elementwise_kernelINS0_13AUnaryFunctorIN3c107complexIfEES5_S5_NS0_15binary_internal10MulFunctorIS5_EEEESt5arrayIPcLm2EELi4E23TrivialOffsetCalculatorILi1EjESE_NS0_6memory12LoadWithCastILi1EEENSF_13StoreWithCastILi1EEEEEviT_T0_T2_T3_T4_T5_
        .type           _ZN2at6native27unrolled_elementwise_kernelINS0_13AUnaryFunctorIN3c107complexIfEES5_S5_NS0_15binary_internal10MulFunctorIS5_EEEESt5arrayIPcLm2EELi4E23TrivialOffsetCalculatorILi1EjESE_NS0_6memory12LoadWithCastILi1EEENSF_13StoreWithCastILi1EEEEEviT_T0_T2_T3_T4_T5_,@function
        .size           _ZN2at6native27unrolled_elementwise_kernelINS0_13AUnaryFunctorIN3c107complexIfEES5_S5_NS0_15binary_internal10MulFunctorIS5_EEEESt5arrayIPcLm2EELi4E23TrivialOffsetCalculatorILi1EjESE_NS0_6memory12LoadWithCastILi1EEENSF_13StoreWithCastILi1EEEEEviT_T0_T2_T3_T4_T5_,(.L_x_16978 - _ZN2at6native27unrolled_elementwise_kernelINS0_13AUnaryFunctorIN3c107complexIfEES5_S5_NS0_15binary_internal10MulFunctorIS5_EEEESt5arrayIPcLm2EELi4E23TrivialOffsetCalculatorILi1EjESE_NS0_6memory12LoadWithCastILi1EEENSF_13StoreWithCastILi1EEEEEviT_T0_T2_T3_T4_T5_)
        .other          _ZN2at6native27unrolled_elementwise_kernelINS0_13AUnaryFunctorIN3c107complexIfEES5_S5_NS0_15binary_internal10MulFunctorIS5_EEEESt5arrayIPcLm2EELi4E23TrivialOffsetCalculatorILi1EjESE_NS0_6memory12LoadWithCastILi1EEENSF_13StoreWithCastILi1EEEEEviT_T0_T2_T3_T4_T5_,@"STO_CUDA_ENTRY STV_DEFAULT"
_ZN2at6native27unrolled_elementwise_kernelINS0_13AUnaryFunctorIN3c107complexIfEES5_S5_NS0_15binary_internal10MulFunctorIS5_EEEESt5arrayIPcLm2EELi4E23TrivialOffsetCalculatorILi1EjESE_NS0_6memory12LoadWithCastILi1EEENSF_13StoreWithCastILi1EEEEEviT_T0_T2_T3_T4_T5_:
.text._ZN2at6native27unrolled_elementwise_kernelINS0_13AUnaryFunctorIN3c107complexIfEES5_S5_NS0_15binary_internal10MulFunctorIS5_EEEESt5arrayIPcLm2EELi4E23TrivialOffsetCalculatorILi1EjESE_NS0_6memory12LoadWithCastILi1EEENSF_13StoreWithCastILi1EEEEEviT_T0_T2_T3_T4_T5_:
[----:B------:R-:W0:Y:S01]  /*0000*/  LDC R1, c[0x0][0x37c] ;  /* 0x0000df00ff017b82 */ /* 0x000e220000000800 */
[----:B------:R-:W1:Y:S07]  /*0010*/  S2R R29, SR_CTAID.X ;  /* 0x00000000001d7919 */ /* 0x000e6e0000002500 */
[----:B------:R-:W1:Y:S01]  /*0020*/  LDC R0, c[0x0][0x380] ;  /* 0x0000e000ff007b82 */ /* 0x000e620000000800 */
[----:B------:R-:W2:Y:S01]  /*0030*/  LDCU.64 UR36, c[0x0][0x358] ;  /* 0x00006b00ff2477ac */ /* 0x000ea20008000a00 */
[----:B------:R-:W-:Y:S01]  /*0040*/  BSSY.RECONVERGENT B7, `(.L_x_4448) ;  /* 0x000010f000077945 */ /* 0x000fe20003800200 */
[----:B------:R-:W3:Y:S01]  /*0050*/  S2R R24, SR_TID.X ;  /* 0x0000000000187919 */ /* 0x000ee20000002100 */
[----:B------:R-:W-:Y:S01]  /*0060*/  CS2R R22, SRZ ;  /* 0x0000000000167805 */ /* 0x000fe2000001ff00 */
        /* <DEDUP_REMOVED lines=25> */
[----:B--2---:R2:W3:Y:S01]  /*0200*/  I2F.S16 R22, R2 ;  /* 0x0000000200167306 */ /* 0x0044e20000101400 */
[----:B------:R-:W-:Y:S05]  /*0210*/  BRA `(.L_x_4456) ;  /* 0x0000000c00bc7947 */ /* 0x000fea0003800000 */
.L_x_4454:
[----:B------:R-:W2:Y:S01]  /*0220*/  LDG.E.U8 R2, desc[UR36][R2.64] ;  /* 0x0000002402027981 */ /* 0x000ea2000c1e1100 */
[----:B------:R-:W-:Y:S01]  /*0230*/  IMAD.MOV.U32 R23, RZ, RZ, RZ ;  /* 0x000000ffff177224 */ /* 0x000fe200078e00ff */
[----:B--2---:R-:W-:Y:S01]  /*0240*/  I2FP.F32.U32 R22, R2 ;  /* 0x0000000200167245 */ /* 0x004fe20000201000 */
[----:B------:R-:W-:Y:S06]  /*0250*/  BRA `(.L_x_4456) ;  /* 0x0000000c00ac7947 */ /* 0x000fec0003800000 */
.L_x_4453:
        /* <DEDUP_REMOVED lines=8> */
[----:B--2---:R0:W1:Y:S02]  /*02e0*/  I2F.S64 R22, R2 ;  /* 0x0000000200167312 */ /* 0x0040640000301400 */
[----:B01----:R-:W-:Y:S05]  /*02f0*/  BRA `(.L_x_4456) ;  /* 0x0000000c00847947 */ /* 0x003fea0003800000 */
.L_x_4458:
[----:B------:R-:W2:Y:S01]  /*0300*/  LDG.E R2, desc[UR36][R2.64] ;  /* 0x0000002402027981 */ /* 0x000ea2000c1e1900 */
[----:B------:R-:W-:Y:S01]  /*0310*/  IMAD.MOV.U32 R23, RZ, RZ, RZ ;  /* 0x000000ffff177224 */ /* 0x000fe200078e00ff */
[----:B--2---:R-:W-:Y:S01]  /*0320*/  I2FP.F32.S32 R22, R2 ;  /* 0x0000000200167245 */ /* 0x004fe20000201400 */
[----:B------:R-:W-:Y:S06]  /*0330*/  BRA `(.L_x_4456) ;  /* 0x0000000c00747947 */ /* 0x000fec0003800000 */
.L_x_4457:
[----:B------:R-:W2:Y:S01]  /*0340*/  LDG.E.U16 R2, desc[UR36][R2.64] ;  /* 0x0000002402027981 */ /* 0x000ea2000c1e1500 */
[----:B------:R-:W-:Y:S01]  /*0350*/  IMAD.MOV.U32 R23, RZ, RZ, RZ ;  /* 0x000000ffff177224 */ /* 0x000fe200078e00ff */
[----:B--2---:R0:W1:Y:S01]  /*0360*/  I2F.S16 R22, R2 ;  /* 0x0000000200167306 */ /* 0x0040620000101400 */
[----:B------:R-:W-:Y:S05]  /*0370*/  BRA `(.L_x_4456) ;  /* 0x0000000c00647947 */ /* 0x000fea0003800000 */
.L_x_4452:
        /* <DEDUP_REMOVED lines=9> */
.L_x_4460:
[----:B------:R-:W2:Y:S01]  /*0410*/  LDG.E.U16 R2, desc[UR36][R2.64] ;  /* 0x0000002402027981 */ /* 0x000ea2000c1e1500 */
[----:B------:R-:W-:Y:S02]  /*0420*/  IMAD.MOV.U32 R23, RZ, RZ, RZ ;  /* 0x000000ffff177224 */ /* 0x000fe400078e00ff */
[----:B--2---:R-:W-:Y:S01]  /*0430*/  HADD2.F32 R22, -RZ, R2.H0_H0 ;  /* 0x20000002ff167230 */ /* 0x004fe20000004100 */
[----:B------:R-:W-:Y:S06]  /*0440*/  BRA `(.L_x_4456) ;  /* 0x0000000c00307947 */ /* 0x000fec0003800000 */
.L_x_4459:
        /* <DEDUP_REMOVED lines=8> */
.L_x_4462:
[----:B------:R-:W2:Y:S02]  /*04d0*/  LDG.E R2, desc[UR36][R2.64] ;  /* 0x0000002402027981 */ /* 0x000ea4000c1e1900 */
[--C-:B--2---:R-:W-:Y:S02]  /*04e0*/  HADD2.F32 R22, -RZ, R2.reuse.H0_H0 ;  /* 0x20000002ff167230 */ /* 0x104fe40000004100 */
[----:B------:R-:W-:Y:S01]  /*04f0*/  HADD2.F32 R23, -RZ, R2.H1_H1 ;  /* 0x30000002ff177230 */ /* 0x000fe20000004100 */
[----:B------:R-:W-:Y:S06]  /*0500*/  BRA `(.L_x_4456) ;  /* 0x0000000c00007947 */ /* 0x000fec0003800000 */
.L_x_4461:
        /* <DEDUP_REMOVED lines=12> */
.L_x_4451:
        /* <DEDUP_REMOVED lines=13> */
.L_x_4465:
        /* <DEDUP_REMOVED lines=22> */
.L_x_4464:
        /* <DEDUP_REMOVED lines=8> */
[----:B------:R-:W-:Y:S02]  /*0880*/  IMAD.MOV.U32 R23, RZ, RZ, RZ ;  /* 0x000000ffff177224 */ /* 0x000fe400078e00ff */
[----:B--2---:R-:W-:-:S05]  /*0890*/  IMAD.SHL.U32 R22, R22, 0x1000000, RZ ;  /* 0x0100000016167824 */ /* 0x004fca00078e00ff */
[C---:B------:R-:W-:Y:S02]  /*08a0*/  LOP3.LUT R0, R22.reuse, 0x7f000000, RZ, 0xc0, !PT ;  /* 0x7f00000016007812 */ /* 0x040fe400078ec0ff */
[----:B------:R-:W-:Y:S02]  /*08b0*/  LOP3.LUT P0, RZ, R22, 0x7f000000, RZ, 0xc0, !PT ;  /* 0x7f00000016ff7812 */ /* 0x000fe4000780c0ff */
[----:B------:R-:W0:Y:S02]  /*08c0*/  FLO.U32 R4, R0 ;  /* 0x0000000000047300 */ /* 0x000e2400000e0000 */
[----:B0-----:R-:W-:-:S05]  /*08d0*/  IMAD.MOV R4, RZ, RZ, -R4 ;  /* 0x000000ffff047224 */ /* 0x001fca00078e0a04 */
[----:B------:R-:W-:-:S05]  /*08e0*/  VIADDMNMX.U32 R4, R4, R5, 0x4, !PT ;  /* 0x0000000404047446 */ /* 0x000fca0007800005 */
[----:B------:R-:W-:Y:S02]  /*08f0*/  VIADD R5, R4, 0xfffffffc ;  /* 0xfffffffc04057836 */ /* 0x000fe40000000000 */
[----:B------:R-:W-:-:S03]  /*0900*/  VIADD R4, R0, 0x1000000 ;  /* 0x0100000000047836 */ /* 0x000fc60000000000 */
[----:B------:R-:W-:Y:S01]  /*0910*/  SHF.L.U32 R6, R0, R5, RZ ;  /* 0x0000000500067219 */ /* 0x000fe200000006ff */
[----:B------:R-:W-:Y:S01]  /*0920*/  IMAD.SHL.U32 R5, R5, 0x800000, RZ ;  /* 0x0080000005057824 */ /* 0x000fe200078e00ff */
[----:B------:R-:W-:-:S04]  /*0930*/  SHF.R.S32.HI R4, RZ, 0x8, R4 ;  /* 0x00000008ff047819 */ /* 0x000fc80000011404 */
[----:B------:R-:W-:-:S05]  /*0940*/  LEA.HI R5, R6, -R5, RZ, 0x1c ;  /* 0x8000000506057211 */ /* 0x000fca00078fe0ff */
[----:B------:R-:W-:-:S05]  /*0950*/  VIADD R5, R5, 0x3c000000 ;  /* 0x3c00000005057836 */ /* 0x000fca0000000000 */
[----:B------:R-:W-:-:S04]  /*0960*/  LOP3.LUT R4, R5, 0x7f800000, R4, 0xf8, !PT ;  /* 0x7f80000005047812 */ /* 0x000fc800078ef804 */
[----:B------:R-:W-:-:S04]  /*0970*/  SEL R3, R4, RZ, P0 ;  /* 0x000000ff04037207 */ /* 0x000fc80000000000 */
[----:B------:R-:W-:Y:S01]  /*0980*/  LOP3.LUT R22, R3, 0x80000000, R22, 0xf8, !PT ;  /* 0x8000000003167812 */ /* 0x000fe200078ef816 */
[----:B------:R-:W-:Y:S06]  /*0990*/  BRA `(.L_x_4456) ;  /* 0x0000000400dc7947 */ /* 0x000fec0003800000 */
.L_x_4467:
[----:B------:R-:W2:Y:S01]  /*09a0*/  LDG.E.U8 R2, desc[UR36][R2.64] ;  /* 0x0000002402027981 */ /* 0x000ea2000c1e1100 */
[----:B------:R-:W-:Y:S02]  /*09b0*/  IMAD.MOV.U32 R23, RZ, RZ, RZ ;  /* 0x000000ffff177224 */ /* 0x000fe400078e00ff */
        /* <DEDUP_REMOVED lines=9> */
[----:B------:R-:W-:Y:S01]  /*0a50*/  LOP3.LUT R22, R0, 0x80000000, R5, 0xf8, !PT ;  /* 0x8000000000167812 */ /* 0x000fe200078ef805 */
[----:B------:R-:W-:Y:S06]  /*0a60*/  BRA `(.L_x_4456) ;  /* 0x0000000400a87947 */ /* 0x000fec0003800000 */
.L_x_4466:
[----:B------:R-:W2:Y:S01]  /*0a70*/  LDG.E.U16 R2, desc[UR36][R2.64] ;  /* 0x0000002402027981 */ /* 0x000ea2000c1e1500 */
[----:B------:R-:W-:Y:S02]  /*0a80*/  IMAD.MOV.U32 R23, RZ, RZ, RZ ;  /* 0x000000ffff177224 */ /* 0x000fe400078e00ff */
[----:B--2---:R-:W-:Y:S01]  /*0a90*/  IMAD.U32 R22, R2, 0x10000, RZ ;  /* 0x0001000002167824 */ /* 0x004fe200078e00ff */
[----:B------:R-:W-:Y:S06]  /*0aa0*/  BRA `(.L_x_4456) ;  /* 0x0000000400987947 */ /* 0x000fec0003800000 */
.L_x_4463:
        /* <DEDUP_REMOVED lines=12> */
.L_x_4470:
        /* <DEDUP_REMOVED lines=20> */
.L_x_4472:
[----:B------:R-:W-:Y:S05]  /*0cb0*/  BSYNC.RECONVERGENT B0 ;  /* 0x0000000000007941 */ /* 0x000fea0003800200 */
.L_x_4471:
[----:B------:R-:W-:Y:S01]  /*0cc0*/  IMAD.SHL.U32 R0, R0, 0x100000, RZ ;  /* 0x0010000000007824 */ /* 0x000fe200078e00ff */
[----:B------:R-:W-:-:S04]  /*0cd0*/  LEA R2, R2, 0x3b800000, 0x17 ;  /* 0x3b80000002027811 */ /* 0x000fc800078eb8ff */
[----:B------:R-:W-:Y:S01]  /*0ce0*/  LOP3.LUT R22, R2, R0, R7, 0xfe, !PT ;  /* 0x0000000002167212 */ /* 0x000fe200078efe07 */
[----:B------:R-:W-:Y:S06]  /*0cf0*/  BRA `(.L_x_4456) ;  /* 0x0000000400047947 */ /* 0x000fec0003800000 */
.L_x_4469:
        /* <DEDUP_REMOVED lines=20> */
.L_x_4474:
[----:B------:R-:W-:Y:S05]  /*0e40*/  BSYNC.RECONVERGENT B0 ;  /* 0x0000000000007941 */ /* 0x000fea0003800200 */
.L_x_4473:
[----:B------:R-:W-:Y:S01]  /*0e50*/  IMAD.SHL.U32 R0, R0, 0x200000, RZ ;  /* 0x0020000000007824 */ /* 0x000fe200078e00ff */
[----:B------:R-:W-:-:S04]  /*0e60*/  LEA R2, R2, 0x37800000, 0x17 ;  /* 0x3780000002027811 */ /* 0x000fc800078eb8ff */
[----:B------:R-:W-:Y:S01]  /*0e70*/  LOP3.LUT R22, R2, R0, R7, 0xfe, !PT ;  /* 0x0000000002167212 */ /* 0x000fe200078efe07 */
[----:B------:R-:W-:Y:S06]  /*0e80*/  BRA `(.L_x_4456) ;  /* 0x0000000000a07947 */ /* 0x000fec0003800000 */
.L_x_4468:
[----:B------:R-:W-:-:S09]  /*0e90*/  UISETP.NE.AND UP0, UPT, UR4, 0x1c, UPT ;  /* 0x0000001c0400788c */ /* 0x000fd2000bf05270 */
[----:B------:R-:W-:Y:S05]  /*0ea0*/  BRA.U !UP0, `(.L_x_4475) ;  /* 0x00000001088c7547 */ /* 0x000fea000b800000 */
[----:B------:R-:W-:-:S09]  /*0eb0*/  UISETP.NE.AND UP0, UPT, UR4, 0x1d, UPT ;  /* 0x0000001d0400788c */ /* 0x000fd2000bf05270 */
[----:B------:R-:W-:Y:S05]  /*0ec0*/  BRA.U !UP0, `(.L_x_4476) ;  /* 0x0000000108747547 */ /* 0x000fea000b800000 */
[----:B------:R-:W-:-:S09]  /*0ed0*/  UISETP.NE.AND UP0, UPT, UR4, 0x2c, UPT ;  /* 0x0000002c0400788c */ /* 0x000fd2000bf05270 */
[----:B------:R-:W-:Y:S05]  /*0ee0*/  BRA.U !UP0, `(.L_x_4477) ;  /* 0x0000000108487547 */ /* 0x000fea000b800000 */
.L_x_4455:
        /* <DEDUP_REMOVED lines=16> */
.L_x_4478:
[----:B------:R-:W-:Y:S01]  /*0ff0*/  CS2R R22, SRZ ;  /* 0x0000000000167805 */ /* 0x000fe2000001ff00 */
[----:B------:R-:W-:Y:S06]  /*1000*/  BRA `(.L_x_4456) ;  /* 0x0000000000407947 */ /* 0x000fec0003800000 */
.L_x_4477:
[----:B------:R-:W2:Y:S01]  /*1010*/  LDG.E.U8 R2, desc[UR36][R2.64] ;  /* 0x0000002402027981 */ /* 0x000ea2000c1e1100 */
[----:B------:R-:W-:Y:S02]  /*1020*/  IMAD.MOV.U32 R23, RZ, RZ, RZ ;  /* 0x000000ffff177224 */ /* 0x000fe400078e00ff */
[----:B------:R-:W-:Y:S01]  /*1030*/  IMAD.MOV.U32 R22, RZ, RZ, 0x400000 ;  /* 0x00400000ff167424 */ /* 0x000fe200078e00ff */
[----:B--2---:R-:W-:-:S13]  /*1040*/  ISETP.NE.AND P0, PT, R2, RZ, PT ;  /* 0x000000ff0200720c */ /* 0x004fda0003f05270 */
[----:B------:R-:W-:Y:S05]  /*1050*/  @!P0 BRA `(.L_x_4456) ;  /* 0x00000000002c8947 */ /* 0x000fea0003800000 */
[----:B------:R-:W-:-:S13]  /*1060*/  ISETP.NE.AND P0, PT, R2, 0xff, PT ;  /* 0x000000ff0200780c */ /* 0x000fda0003f05270 */
[----:B------:R-:W-:Y:S02]  /*1070*/  @!P0 IMAD.MOV.U32 R22, RZ, RZ, 0x7f800001 ;  /* 0x7f800001ff168424 */ /* 0x000fe400078e00ff */
[----:B------:R-:W-:Y:S01]  /*1080*/  @P0 IMAD.SHL.U32 R22, R2, 0x800000, RZ ;  /* 0x0080000002160824 */ /* 0x000fe200078e00ff */
[----:B------:R-:W-:Y:S06]  /*1090*/  BRA `(.L_x_4456) ;  /* 0x00000000001c7947 */ /* 0x000fec0003800000 */
.L_x_4476:
[----:B------:R-:W2:Y:S01]  /*10a0*/  LDG.E.64 R2, desc[UR36][R2.64] ;  /* 0x0000002402027981 */ /* 0x000ea2000c1e1b00 */
[----:B------:R-:W-:Y:S01]  /*10b0*/  IMAD.MOV.U32 R23, RZ, RZ, RZ ;  /* 0x000000ffff177224 */ /* 0x000fe200078e00ff */
[----:B--2---:R0:W1:Y:S02]  /*10c0*/  I2F.U64 R22, R2 ;  /* 0x0000000200167312 */ /* 0x0040640000301000 */
[----:B01----:R-:W-:Y:S05]  /*10d0*/  BRA `(.L_x_4456) ;  /* 0x00000000000c7947 */ /* 0x003fea0003800000 */
.L_x_4475:
[----:B------:R-:W2:Y:S01]  /*10e0*/  LDG.E R2, desc[UR36][R2.64] ;  /* 0x0000002402027981 */ /* 0x000ea2000c1e1900 */
[----:B------:R-:W-:Y:S01]  /*10f0*/  IMAD.MOV.U32 R23, RZ, RZ, RZ ;  /* 0x000000ffff177224 */ /* 0x000fe200078e00ff */
[----:B--2---:R-:W-:-:S07]  /*1100*/  I2FP.F32.U32 R22, R2 ;  /* 0x0000000200167245 */ /* 0x004fce0000201000 */
.L_x_4456:
[----:B------:R-:W-:Y:S05]  /*1110*/  BSYNC.RECONVERGENT B6 ;  /* 0x0000000000067941 */ /* 0x000fea0003800200 */
.L_x_4450:
[----:B------:R-:W-:-:S07]  /*1120*/  VIADD R24, R28, 0x80 ;  /* 0x000000801c187836 */ /* 0x000fce0000000000 */
.L_x_4449:
[----:B------:R-:W-:Y:S05]  /*1130*/  BSYNC.RECONVERGENT B7 ;  /* 0x0000000000077941 */ /* 0x000fea0003800200 */
.L_x_4448:
[----:B------:R-:W-:Y:S01]  /*1140*/  ISETP.GE.AND P0, PT, R24, R25, PT ;  /* 0x000000191800720c */ /* 0x000fe20003f06270 */
[----:B------:R-:W-:Y:S01]  /*1150*/  BSSY.RECONVERGENT B7, `(.L_x_4479) ;  /* 0x000010a000077945 */ /* 0x000fe20003800200 */
[----:B------:R-:W-:-:S11]  /*1160*/  CS2R R16, SRZ ;  /* 0x0000000000107805 */ /* 0x000fd6000001ff00 */
[----:B------:R-:W-:Y:S05]  /*1170*/  @P0 BRA `(.L_x_4480) ;  /* 0x00000010001c0947 */ /* 0x000fea0003800000 */
[----:B0-2-4-:R-:W0:Y:S01]  /*1180*/  LDC.64 R2, c[0x0][0x3a0] ;  /* 0x0000e800ff027b82 */ /* 0x015e220000000a00 */
[----:B------:R-:W2:Y:S01]  /*1190*/  LDCU UR5, c[0x0][0x3b0] ;  /* 0x00007600ff0577ac */ /* 0x000ea20008000800 */
[----:B------:R-:W-:Y:S01]  /*11a0*/  IMAD R0, R29, 0x200, R24 ;  /* 0x000002001d007824 */ /* 0x000fe200078e0218 */
[----:B------:R-:W-:Y:S01]  /*11b0*/  BSSY.RECONVERGENT B6, `(.L_x_4481) ;  /* 0x0000102000067945 */ /* 0x000fe20003800200 */
[----:B------:R-:W-:-:S04]  /*11c0*/  UPRMT UR4, UR38, 0x9910, URZ ;  /* 0x0000991026047896 */ /* 0x000fc800080000ff */
        /* <DEDUP_REMOVED lines=15> */
[----:B--2---:R4:W0:Y:S01]  /*12c0*/  I2F.S16 R16, R2 ;  /* 0x0000000200107306 */ /* 0x0048220000101400 */
[----:B------:R-:W-:Y:S05]  /*12d0*/  BRA `(.L_x_4487) ;  /* 0x0000000c00bc7947 */ /* 0x000fea0003800000 */
.L_x_4485:
[----:B------:R-:W2:Y:S01]  /*12e0*/  LDG.E.U8 R2, desc[UR36][R2.64] ;  /* 0x0000002402027981 */ /* 0x000ea2000c1e1100 */
[----:B------:R-:W-:Y:S01]  /*12f0*/  IMAD.MOV.U32 R17, RZ, RZ, RZ ;  /* 0x000000ffff117224 */ /* 0x000fe200078e00ff */
[----:B--2---:R-:W-:Y:S01]  /*1300*/  I2FP.F32.U32 R16, R2 ;  /* 0x0000000200107245 */ /* 0x004fe20000201000 */
[----:B------:R-:W-:Y:S06]  /*1310*/  BRA `(.L_x_4487) ;  /* 0x0000000c00ac7947 */ /* 0x000fec0003800000 */
.L_x_4484:
        /* <DEDUP_REMOVED lines=8> */
[----:B--2---:R0:W2:Y:S02]  /*13a0*/  I2F.S64 R16, R2 ;  /* 0x0000000200107312 */ /* 0x0040a40000301400 */
[----:B0-2---:R-:W-:Y:S05]  /*13b0*/  BRA `(.L_x_4487) ;  /* 0x0000000c00847947 */ /* 0x005fea0003800000 */
.L_x_4489:
[----:B------:R-:W2:Y:S01]  /*13c0*/  LDG.E R2, desc[UR36][R2.64] ;  /* 0x0000002402027981 */ /* 0x000ea2000c1e1900 */
[----:B------:R-:W-:Y:S01]  /*13d0*/  IMAD.MOV.U32 R17, RZ, RZ, RZ ;  /* 0x000000ffff117224 */ /* 0x000fe200078e00ff */
[----:B--2---:R-:W-:Y:S01]  /*13e0*/  I2FP.F32.S32 R16, R2 ;  /* 0x0000000200107245 */ /* 0x004fe20000201400 */
[----:B------:R-:W-:Y:S06]  /*13f0*/  BRA `(.L_x_4487) ;  /* 0x0000000c00747947 */ /* 0x000fec0003800000 */
.L_x_4488:
[----:B------:R-:W2:Y:S01]  /*1400*/  LDG.E.U16 R2, desc[UR36][R2.64] ;  /* 0x0000002402027981 */ /* 0x000ea2000c1e1500 */
[----:B------:R-:W-:Y:S01]  /*1410*/  IMAD.MOV.U32 R17, RZ, RZ, RZ ;  /* 0x000000ffff117224 */ /* 0x000fe200078e00ff */
[----:B--2---:R0:W2:Y:S01]  /*1420*/  I2F.S16 R16, R2 ;  /* 0x0000000200107306 */ /* 0x0040a20000101400 */
[----:B------:R-:W-:Y:S05]  /*1430*/  BRA `(.L_x_4487) ;  /* 0x0000000c00647947 */ /* 0x000fea0003800000 */
.L_x_4483:
        /* <DEDUP_REMOVED lines=9> */
.L_x_4491:
[----:B------:R-:W2:Y:S01]  /*14d0*/  LDG.E.U16 R2, desc[UR36][R2.64] ;  /* 0x0000002402027981 */ /* 0x000ea2000c1e1500 */
[----:B------:R-:W-:Y:S02]  /*14e0*/  IMAD.MOV.U32 R17, RZ, RZ, RZ ;  /* 0x000000ffff117224 */ /* 0x000fe400078e00ff */
[----:B--2---:R-:W-:Y:S01]  /*14f0*/  HADD2.F32 R16, -RZ, R2.H0_H0 ;  /* 0x20000002ff107230 */ /* 0x004fe20000004100 */
[----:B------:R-:W-:Y:S06]  /*1500*/  BRA `(.L_x_4487) ;  /* 0x0000000c00307947 */ /* 0x000fec0003800000 */
.L_x_4490:
        /* <DEDUP_REMOVED lines=8> */
.L_x_4493:
[----:B------:R-:W2:Y:S02]  /*1590*/  LDG.E R2, desc[UR36][R2.64] ;  /* 0x0000002402027981 */ /* 0x000ea4000c1e1900 */
[--C-:B--2---:R-:W-:Y:S02]  /*15a0*/  HADD2.F32 R16, -RZ, R2.reuse.H0_H0 ;  /* 0x20000002ff107230 */ /* 0x104fe40000004100 */
[----:B------:R-:W-:Y:S01]  /*15b0*/  HADD2.F32 R17, -RZ, R2.H1_H1 ;  /* 0x30000002ff117230 */ /* 0x000fe20000004100 */
[----:B------:R-:W-:Y:S06]  /*15c0*/  BRA `(.L_x_4487) ;  /* 0x0000000c00007947 */ /* 0x000fec0003800000 */
.L_x_4492:
        /* <DEDUP_REMOVED lines=12> */
.L_x_4482:
        /* <DEDUP_REMOVED lines=13> */
.L_x_4496:
[----:B------:R-:W2:Y:S01]  /*1760*/  LDG.E.128 R16, desc[UR36][R2.64] ;  /* 0x0000002402107981 */ /* 0x000ea2000c1e1d00 */
[----:B------:R-:W-:Y:S01]  /*1770*/  UMOV UR4, 0xf0000000 ;  /* 0xf000000000047882 */ /* 0x000fe20000000000 */
[----:B------:R-:W-:Y:S02]  /*1780*/  UMOV UR5, 0x380fffff ;  /* 0x380fffff00057882 */ /* 0x000fe40000000000 */
[----:B--2---:R0:W2:-:S15]  /*1790*/  DSETP.GEU.AND P0, PT, |R16|, UR4, PT ;  /* 0x0000000410007e2a */ /* 0x00409e000bf0e200 */
[----:B------:R-:W-:-:S15]  /*17a0*/  NOP ;  /* 0x0000000000007918 */ /* 0x000fde0000000000 */
[----:B------:R-:W-:-:S15]  /*17b0*/  NOP ;  /* 0x0000000000007918 */ /* 0x000fde0000000000 */
[----:B------:R-:W-:-:S15]  /*17c0*/  NOP ;  /* 0x0000000000007918 */ /* 0x000fde0000000000 */
[----:B------:R-:W-:-:S04]  /*17d0*/  NOP ;  /* 0x0000000000007918 */ /* 0x000fc80000000000 */
[----:B0-----:R-:W2:Y:S02]  /*17e0*/  F2F.F32.F64 R16, R16 ;  /* 0x0000001000107310 */ /* 0x001ea40000301000 */
[----:B--2---:R-:W-:-:S15]  /*17f0*/  @!P0 FMUL R16, R16, 1.175494350822287508e-38 ;  /* 0x0080000010108820 */ /* 0x004fde0000400000 */
        /* <DEDUP_REMOVED lines=12> */
.L_x_4495:
        /* <DEDUP_REMOVED lines=26> */
.L_x_4498:
[----:B------:R-:W2:Y:S01]  /*1a60*/  LDG.E.U8 R2, desc[UR36][R2.64] ;  /* 0x0000002402027981 */ /* 0x000ea2000c1e1100 */
[----:B------:R-:W-:Y:S02]  /*1a70*/  IMAD.MOV.U32 R17, RZ, RZ, RZ ;  /* 0x000000ffff117224 */ /* 0x000fe400078e00ff */
        /* <DEDUP_REMOVED lines=9> */
[----:B------:R-:W-:Y:S01]  /*1b10*/  LOP3.LUT R16, R0, 0x80000000, R5, 0xf8, !PT ;  /* 0x8000000000107812 */ /* 0x000fe200078ef805 */
[----:B------:R-:W-:Y:S06]  /*1b20*/  BRA `(.L_x_4487) ;  /* 0x0000000400a87947 */ /* 0x000fec0003800000 */
.L_x_4497:
[----:B------:R-:W2:Y:S01]  /*1b30*/  LDG.E.U16 R2, desc[UR36][R2.64] ;  /* 0x0000002402027981 */ /* 0x000ea2000c1e1500 */
[----:B------:R-:W-:Y:S02]  /*1b40*/  IMAD.MOV.U32 R17, RZ, RZ, RZ ;  /* 0x000000ffff117224 */ /* 0x000fe400078e00ff */
[----:B--2---:R-:W-:Y:S01]  /*1b50*/  IMAD.U32 R16, R2, 0x10000, RZ ;  /* 0x0001000002107824 */ /* 0x004fe200078e00ff */
[----:B------:R-:W-:Y:S06]  /*1b60*/  BRA `(.L_x_4487) ;  /* 0x0000000400987947 */ /* 0x000fec0003800000 */
.L_x_4494:
        /* <DEDUP_REMOVED lines=12> */
.L_x_4501:
        /* <DEDUP_REMOVED lines=20> */
.L_x_4503:
[----:B------:R-:W-:Y:S05]  /*1d70*/  BSYNC.RECONVERGENT B0 ;  /* 0x0000000000007941 */ /* 0x000fea0003800200 */
.L_x_4502:
[----:B------:R-:W-:Y:S01]  /*1d80*/  IMAD.SHL.U32 R0, R0, 0x100000, RZ ;  /* 0x0010000000007824 */ /* 0x000fe200078e00ff */
[----:B------:R-:W-:-:S04]  /*1d90*/  LEA R2, R2, 0x3b800000, 0x17 ;  /* 0x3b80000002027811 */ /* 0x000fc800078eb8ff */
[----:B------:R-:W-:Y:S01]  /*1da0*/  LOP3.LUT R16, R2, R0, R7, 0xfe, !PT ;  /* 0x0000000002107212 */ /* 0x000fe200078efe07 */
[----:B------:R-:W-:Y:S06]  /*1db0*/  BRA `(.L_x_4487) ;  /* 0x0000000400047947 */ /* 0x000fec0003800000 */
.L_x_4500:
        /* <DEDUP_REMOVED lines=20> */
.L_x_4505:
[----:B------:R-:W-:Y:S05]  /*1f00*/  BSYNC.RECONVERGENT B0 ;  /* 0x0000000000007941 */ /* 0x000fea0003800200 */
.L_x_4504:
[----:B------:R-:W-:Y:S01]  /*1f10*/  IMAD.SHL.U32 R0, R0, 0x200000, RZ ;  /* 0x0020000000007824 */ /* 0x000fe200078e00ff */
[----:B------:R-:W-:-:S04]  /*1f20*/  LEA R2, R2, 0x37800000, 0x17 ;  /* 0x3780000002027811 */ /* 0x000fc800078eb8ff */
[----:B------:R-:W-:Y:S01]  /*1f30*/  LOP3.LUT R16, R2, R0, R7, 0xfe, !PT ;  /* 0x0000000002107212 */ /* 0x000fe200078efe07 */
[----:B------:R-:W-:Y:S06]  /*1f40*/  BRA `(.L_x_4487) ;  /* 0x0000000000a07947 */ /* 0x000fec0003800000 */
.L_x_4499:
[----:B------:R-:W-:-:S09]  /*1f50*/  UISETP.NE.AND UP0, UPT, UR4, 0x1c, UPT ;  /* 0x0000001c0400788c */ /* 0x000fd2000bf05270 */
[----:B------:R-:W-:Y:S05]  /*1f60*/  BRA.U !UP0, `(.L_x_4506) ;  /* 0x00000001088c7547 */ /* 0x000fea000b800000 */
[----:B------:R-:W-:-:S09]  /*1f70*/  UISETP.NE.AND UP0, UPT, UR4, 0x1d, UPT ;  /* 0x0000001d0400788c */ /* 0x000fd2000bf05270 */
[----:B------:R-:W-:Y:S05]  /*1f80*/  BRA.U !UP0, `(.L_x_4507) ;  /* 0x0000000108747547 */ /* 0x000fea000b800000 */
[----:B------:R-:W-:-:S09]  /*1f90*/  UISETP.NE.AND UP0, UPT, UR4, 0x2c, UPT ;  /* 0x0000002c0400788c */ /* 0x000fd2000bf05270 */
[----:B------:R-:W-:Y:S05]  /*1fa0*/  BRA.U UP0, `(.L_x_4486) ;  /* 0x0000000100247547 */ /* 0x000fea000b800000 */
        /* <DEDUP_REMOVED lines=9> */
.L_x_4486:
[----:B------:R-:W-:Y:S01]  /*2040*/  MOV R2, 0x0 ;  /* 0x0000000000027802 */ /* 0x000fe20000000f00 */
[----:B------:R-:W0:Y:S01]  /*2050*/  LDCU.64 UR4, c[0x4][0x1a8] ;  /* 0x01003500ff0477ac */ /* 0x000e220008000a00 */
[----:B------:R-:W-:Y:S02]  /*2060*/  IMAD.MOV.U32 R8, RZ, RZ, 0x4e ;  /* 0x0000004eff087424 */ /* 0x000fe400078e00ff */
[----:B------:R-:W-:Y:S01]  /*2070*/  IMAD.MOV.U32 R12, RZ, RZ, 0x1 ;  /* 0x00000001ff0c7424 */ /* 0x000fe200078e00ff */
[----:B------:R-:W2:Y:S01]  /*2080*/  LDCU.64 UR6, c[0x4][0x1b0] ;  /* 0x01003600ff0677ac */ /* 0x000ea20008000a00 */
[----:B------:R-:W4:Y:S01]  /*2090*/  LDC.64 R2, c[0x4][R2] ;  /* 0x0100000002027b82 */ /* 0x000f220000000a00 */
[----:B------:R-:W-:Y:S01]  /*20a0*/  IMAD.MOV.U32 R13, RZ, RZ, RZ ;  /* 0x000000ffff0d7224 */ /* 0x000fe200078e00ff */
[----:B------:R-:W1:Y:S01]  /*20b0*/  LDCU.64 UR8, c[0x4][0x8] ;  /* 0x01000100ff0877ac */ /* 0x000e620008000a00 */
[----:B0-----:R-:W-:Y:S02]  /*20c0*/  IMAD.U32 R4, RZ, RZ, UR4 ;  /* 0x00000004ff047e24 */ /* 0x001fe4000f8e00ff */
[----:B------:R-:W-:-:S02]  /*20d0*/  IMAD.U32 R5, RZ, RZ, UR5 ;  /* 0x00000005ff057e24 */ /* 0x000fc4000f8e00ff */
[----:B--2---:R-:W-:Y:S02]  /*20e0*/  IMAD.U32 R6, RZ, RZ, UR6 ;  /* 0x00000006ff067e24 */ /* 0x004fe4000f8e00ff */
[----:B------:R-:W-:Y:S02]  /*20f0*/  IMAD.U32 R7, RZ, RZ, UR7 ;  /* 0x00000007ff077e24 */ /* 0x000fe4000f8e00ff */
[----:B-1----:R-:W-:Y:S02]  /*2100*/  IMAD.U32 R10, RZ, RZ, UR8 ;  /* 0x00000008ff0a7e24 */ /* 0x002fe4000f8e00ff */
[----:B------:R-:W-:-:S07]  /*2110*/  IMAD.U32 R11, RZ, RZ, UR9 ;  /* 0x00000009ff0b7e24 */ /* 0x000fce000f8e00ff */
[----:B------:R-:W-:-:S07]  /*2120*/  LEPC R20, `(.L_x_4508) ;  /* 0x000000001014794e */ /* 0x000fce0000000000 */
[----:B---345:R-:W-:Y:S05]  /*2130*/  CALL.ABS.NOINC R2 ;  /* 0x0000000002007343 */ /* 0x038fea0003c00000 */
.L_x_4508:
[----:B------:R-:W-:Y:S01]  /*2140*/  CS2R R16, SRZ ;  /* 0x0000000000107805 */ /* 0x000fe2000001ff00 */
[----:B------:R-:W-:Y:S06]  /*2150*/  BRA `(.L_x_4487) ;  /* 0x00000000001c7947 */ /* 0x000fec0003800000 */
.L_x_4507:
[----:B------:R-:W2:Y:S01]  /*2160*/  LDG.E.64 R2, desc[UR36][R2.64] ;  /* 0x0000002402027981 */ /* 0x000ea2000c1e1b00 */
[----:B------:R-:W-:Y:S01]  /*2170*/  IMAD.MOV.U32 R17, RZ, RZ, RZ ;  /* 0x000000ffff117224 */ /* 0x000fe200078e00ff */
[----:B--2---:R0:W2:Y:S02]  /*2180*/  I2F.U64 R16, R2 ;  /* 0x0000000200107312 */ /* 0x0040a40000301000 */
[----:B0-2---:R-:W-:Y:S05]  /*2190*/  BRA `(.L_x_4487) ;  /* 0x00000000000c7947 */ /* 0x005fea0003800000 */
.L_x_4506:
[----:B------:R-:W2:Y:S01]  /*21a0*/  LDG.E R2, desc[UR36][R2.64] ;  /* 0x0000002402027981 */ /* 0x000ea2000c1e1900 */
[----:B------:R-:W-:Y:S01]  /*21b0*/  IMAD.MOV.U32 R17, RZ, RZ, RZ ;  /* 0x000000ffff117224 */ /* 0x000fe200078e00ff */
[----:B--2---:R-:W-:-:S07]  /*21c0*/  I2FP.F32.U32 R16, R2 ;  /* 0x0000000200107245 */ /* 0x004fce0000201000 */
.L_x_4487:
[----:B------:R-:W-:Y:S05]  /*21d0*/  BSYNC.RECONVERGENT B6 ;  /* 0x0000000000067941 */ /* 0x000fea0003800200 */
.L_x_4481:
[----:B------:R-:W-:-:S07]  /*21e0*/  VIADD R24, R24, 0x80 ;  /* 0x0000008018187836 */ /* 0x000fce0000000000 */
.L_x_4480:
[----:B------:R-:W-:Y:S05]  /*21f0*/  BSYNC.RECONVERGENT B7 ;  /* 0x0000000000077941 */ /* 0x000fea0003800200 */
.L_x_4479:
        /* <DEDUP_REMOVED lines=26> */
.L_x_4515:
[----:B------:R-:W2:Y:S01]  /*23a0*/  LDG.E.U8 R2, desc[UR36][R2.64] ;  /* 0x0000002402027981 */ /* 0x000ea2000c1e1100 */
[----:B------:R-:W-:Y:S01]  /*23b0*/  IMAD.MOV.U32 R19, RZ, RZ, RZ ;  /* 0x000000ffff137224 */ /* 0x000fe200078e00ff */
[----:B--2---:R-:W-:Y:S01]  /*23c0*/  I2FP.F32.U32 R18, R2 ;  /* 0x0000000200127245 */ /* 0x004fe20000201000 */
[----:B------:R-:W-:Y:S06]  /*23d0*/  BRA `(.L_x_4517) ;  /* 0x0000000c00ac7947 */ /* 0x000fec0003800000 */
.L_x_4514:
        /* <DEDUP_REMOVED lines=10> */
.L_x_4519:
[----:B------:R-:W2:Y:S01]  /*2480*/  LDG.E R2, desc[UR36][R2.64] ;  /* 0x0000002402027981 */ /* 0x000ea2000c1e1900 */
[----:B------:R-:W-:Y:S01]  /*2490*/  IMAD.MOV.U32 R19, RZ, RZ, RZ ;  /* 0x000000ffff137224 */ /* 0x000fe200078e00ff */
[----:B--2---:R-:W-:Y:S01]  /*24a0*/  I2FP.F32.S32 R18, R2 ;  /* 0x0000000200127245 */ /* 0x004fe20000201400 */
[----:B------:R-:W-:Y:S06]  /*24b0*/  BRA `(.L_x_4517) ;  /* 0x0000000c00747947 */ /* 0x000fec0003800000 */
.L_x_4518:
[----:B------:R-:W2:Y:S01]  /*24c0*/  LDG.E.U16 R2, desc[UR36][R2.64] ;  /* 0x0000002402027981 */ /* 0x000ea2000c1e1500 */
[----:B------:R-:W-:Y:S01]  /*24d0*/  IMAD.MOV.U32 R19, RZ, RZ, RZ ;  /* 0x000000ffff137224 */ /* 0x000fe200078e00ff */
[----:B--2---:R0:W2:Y:S01]  /*24e0*/  I2F.S16 R18, R2 ;  /* 0x0000000200127306 */ /* 0x0040a20000101400 */
[----:B------:R-:W-:Y:S05]  /*24f0*/  BRA `(.L_x_4517) ;  /* 0x0000000c00647947 */ /* 0x000fea0003800000 */
.L_x_4513:
        /* <DEDUP_REMOVED lines=9> */
.L_x_4521:
[----:B------:R-:W2:Y:S01]  /*2590*/  LDG.E.U16 R2, desc[UR36][R2.64] ;  /* 0x0000002402027981 */ /* 0x000ea2000c1e1500 */
[----:B------:R-:W-:Y:S02]  /*25a0*/  IMAD.MOV.U32 R19, RZ, RZ, RZ ;  /* 0x000000ffff137224 */ /* 0x000fe400078e00ff */
[----:B--2---:R-:W-:Y:S01]  /*25b0*/  HADD2.F32 R18, -RZ, R2.H0_H0 ;  /* 0x20000002ff127230 */ /* 0x004fe20000004100 */
[----:B------:R-:W-:Y:S06]  /*25c0*/  BRA `(.L_x_4517) ;  /* 0x0000000c00307947 */ /* 0x000fec0003800000 */
.L_x_4520:
        /* <DEDUP_REMOVED lines=8> */
.L_x_4523:
[----:B------:R-:W2:Y:S02]  /*2650*/  LDG.E R2, desc[UR36][R2.64] ;  /* 0x0000002402027981 */ /* 0x000ea4000c1e1900 */
[--C-:B--2---:R-:W-:Y:S02]  /*2660*/  HADD2.F32 R18, -RZ, R2.reuse.H0_H0 ;  /* 0x20000002ff127230 */ /* 0x104fe40000004100 */
[----:B------:R-:W-:Y:S01]  /*2670*/  HADD2.F32 R19, -RZ, R2.H1_H1 ;  /* 0x30000002ff137230 */ /* 0x000fe20000004100 */
[----:B------:R-:W-:Y:S06]  /*2680*/  BRA `(.L_x_4517) ;  /* 0x0000000c00007947 */ /* 0x000fec0003800000 */
.L_x_4522:
        /* <DEDUP_REMOVED lines=12> */
.L_x_4512:
        /* <DEDUP_REMOVED lines=13> */
.L_x_4526:
        /* <DEDUP_REMOVED lines=22> */
.L_x_4525:
        /* <DEDUP_REMOVED lines=26> */
.L_x_4528:
        /* <DEDUP_REMOVED lines=13> */
.L_x_4527:
[----:B------:R-:W2:Y:S01]  /*2bf0*/  LDG.E.U16 R2, desc[UR36][R2.64] ;  /* 0x0000002402027981 */ /* 0x000ea2000c1e1500 */
[----:B------:R-:W-:Y:S02]  /*2c00*/  IMAD.MOV.U32 R19, RZ, RZ, RZ ;  /* 0x000000ffff137224 */ /* 0x000fe400078e00ff */
[----:B--2---:R-:W-:Y:S01]  /*2c10*/  IMAD.U32 R18, R2, 0x10000, RZ ;  /* 0x0001000002127824 */ /* 0x004fe200078e00ff */
[----:B------:R-:W-:Y:S06]  /*2c20*/  BRA `(.L_x_4517) ;  /* 0x0000000400987947 */ /* 0x000fec0003800000 */
.L_x_4524:
        /* <DEDUP_REMOVED lines=12> */
.L_x_4531:
        /* <DEDUP_REMOVED lines=20> */
.L_x_4533:
[----:B------:R-:W-:Y:S05]  /*2e30*/  BSYNC.RECONVERGENT B0 ;  /* 0x0000000000007941 */ /* 0x000fea0003800200 */
.L_x_4532:
[----:B------:R-:W-:Y:S01]  /*2e40*/  IMAD.SHL.U32 R0, R0, 0x100000, RZ ;  /* 0x0010000000007824 */ /* 0x000fe200078e00ff */
[----:B------:R-:W-:-:S04]  /*2e50*/  LEA R2, R2, 0x3b800000, 0x17 ;  /* 0x3b80000002027811 */ /* 0x000fc800078eb8ff */
[----:B------:R-:W-:Y:S01]  /*2e60*/  LOP3.LUT R18, R2, R0, R7, 0xfe, !PT ;  /* 0x0000000002127212 */ /* 0x000fe200078efe07 */
[----:B------:R-:W-:Y:S06]  /*2e70*/  BRA `(.L_x_4517) ;  /* 0x0000000400047947 */ /* 0x000fec0003800000 */
.L_x_4530:
        /* <DEDUP_REMOVED lines=20> */
.L_x_4535:
[----:B------:R-:W-:Y:S05]  /*2fc0*/  BSYNC.RECONVERGENT B0 ;  /* 0x0000000000007941 */ /* 0x000fea0003800200 */
.L_x_4534:
[----:B------:R-:W-:Y:S01]  /*2fd0*/  IMAD.SHL.U32 R0, R0, 0x200000, RZ ;  /* 0x0020000000007824 */ /* 0x000fe200078e00ff */
[----:B------:R-:W-:-:S04]  /*2fe0*/  LEA R2, R2, 0x37800000, 0x17 ;  /* 0x3780000002027811 */ /* 0x000fc800078eb8ff */
[----:B------:R-:W-:Y:S01]  /*2ff0*/  LOP3.LUT R18, R2, R0, R7, 0xfe, !PT ;  /* 0x0000000002127212 */ /* 0x000fe200078efe07 */
[----:B------:R-:W-:Y:S06]  /*3000*/  BRA `(.L_x_4517) ;  /* 0x0000000000a07947 */ /* 0x000fec0003800000 */
.L_x_4529:
        /* <DEDUP_REMOVED lines=15> */
.L_x_4516:
        /* <DEDUP_REMOVED lines=16> */
.L_x_4538:
[----:B------:R-:W-:Y:S01]  /*3200*/  CS2R R18, SRZ ;  /* 0x0000000000127805 */ /* 0x000fe2000001ff00 */
[----:B------:R-:W-:Y:S06]  /*3210*/  BRA `(.L_x_4517) ;  /* 0x00000000001c7947 */ /* 0x000fec0003800000 */
.L_x_4537:
[----:B------:R-:W2:Y:S01]  /*3220*/  LDG.E.64 R2, desc[UR36][R2.64] ;  /* 0x0000002402027981 */ /* 0x000ea2000c1e1b00 */
[----:B------:R-:W-:Y:S01]  /*3230*/  IMAD.MOV.U32 R19, RZ, RZ, RZ ;  /* 0x000000ffff137224 */ /* 0x000fe200078e00ff */
[----:B--2---:R0:W2:Y:S02]  /*3240*/  I2F.U64 R18, R2 ;  /* 0x0000000200127312 */ /* 0x0040a40000301000 */
[----:B0-2---:R-:W-:Y:S05]  /*3250*/  BRA `(.L_x_4517) ;  /* 0x00000000000c7947 */ /* 0x005fea0003800000 */
.L_x_4536:
[----:B------:R-:W2:Y:S01]  /*3260*/  LDG.E R2, desc[UR36][R2.64] ;  /* 0x0000002402027981 */ /* 0x000ea2000c1e1900 */
[----:B------:R-:W-:Y:S01]  /*3270*/  IMAD.MOV.U32 R19, RZ, RZ, RZ ;  /* 0x000000ffff137224 */ /* 0x000fe200078e00ff */
[----:B--2---:R-:W-:-:S07]  /*3280*/  I2FP.F32.U32 R18, R2 ;  /* 0x0000000200127245 */ /* 0x004fce0000201000 */
.L_x_4517:
[----:B------:R-:W-:Y:S05]  /*3290*/  BSYNC.RECONVERGENT B6 ;  /* 0x0000000000067941 */ /* 0x000fea0003800200 */
.L_x_4511:
[----:B------:R-:W-:-:S07]  /*32a0*/  VIADD R24, R24, 0x80 ;  /* 0x0000008018187836 */ /* 0x000fce0000000000 */
.L_x_4510:
[----:B------:R-:W-:Y:S05]  /*32b0*/  BSYNC.RECONVERGENT B7 ;  /* 0x0000000000077941 */ /* 0x000fea0003800200 */
.L_x_4509:
[----:B------:R-:W-:Y:S01]  /*32c0*/  ISETP.GE.AND P0, PT, R24, R25, PT ;  /* 0x000000191800720c */ /* 0x000fe20003f06270 */
[----:B------:R-:W-:Y:S01]  /*32d0*/  BSSY.RECONVERGENT B6, `(.L_x_4539) ;  /* 0x00000f7000067945 */ /* 0x000fe20003800200 */
[----:B------:R-:W-:-:S11]  /*32e0*/  CS2R R26, SRZ ;  /* 0x00000000001a7805 */ /* 0x000fd6000001ff00 */
[----:B------:R-:W-:Y:S05]  /*32f0*/  @P0 BRA `(.L_x_4540) ;  /* 0x0000000c00d00947 */ /* 0x000fea0003800000 */
[----:B0-2-4-:R-:W0:Y:S01]  /*3300*/  LDC.64 R2, c[0x0][0x3a0] ;  /* 0x0000e800ff027b82 */ /* 0x015e220000000a00 */
[----:B------:R-:W2:Y:S01]  /*3310*/  LDCU UR5, c[0x0][0x3b0] ;  /* 0x00007600ff0577ac */ /* 0x000ea20008000800 */
[----:B------:R-:W-:Y:S01]  /*3320*/  IMAD R0, R29, 0x200, R24 ;  /* 0x000002001d007824 */ /* 0x000fe200078e0218 */
        /* <DEDUP_REMOVED lines=15> */
[----:B--2---:R0:W2:Y:S01]  /*3420*/  I2F.S16 R26, R2 ;  /* 0x00000002001a7306 */ /* 0x0040a20000101400 */
[----:B------:R-:W-:Y:S05]  /*3430*/  BRA `(.L_x_4540) ;  /* 0x0000000c00807947 */ /* 0x000fea0003800000 */
.L_x_4544:
[----:B------:R-:W2:Y:S02]  /*3440*/  LDG.E.U8 R2, desc[UR36][R2.64] ;  /* 0x0000002402027981 */ /* 0x000ea4000c1e1100 */
[----:B--2---:R-:W-:Y:S01]  /*3450*/  I2FP.F32.U32 R26, R2 ;  /* 0x00000002001a7245 */ /* 0x004fe20000201000 */
[----:B------:R-:W-:Y:S06]  /*3460*/  BRA `(.L_x_4540) ;  /* 0x0000000c00747947 */ /* 0x000fec0003800000 */
.L_x_4543:
[----:B------:R-:W-:-:S09]  /*3470*/  UISETP.NE.AND UP0, UPT, UR4, 0x2, UPT ;  /* 0x000000020400788c */ /* 0x000fd2000bf05270 */
[----:B------:R-:W-:Y:S05]  /*3480*/  BRA.U !UP0, `(.L_x_4546) ;  /* 0x0000000108287547 */ /* 0x000fea000b800000 */
[----:B------:R-:W-:-:S09]  /*3490*/  UISETP.NE.AND UP0, UPT, UR4, 0x3, UPT ;  /* 0x000000030400788c */ /* 0x000fd2000bf05270 */
[----:B------:R-:W-:Y:S05]  /*34a0*/  BRA.U !UP0, `(.L_x_4547) ;  /* 0x0000000108147547 */ /* 0x000fea000b800000 */
[----:B------:R-:W-:-:S09]  /*34b0*/  UISETP.NE.AND UP0, UPT, UR4, 0x4, UPT ;  /* 0x000000040400788c */ /* 0x000fd2000bf05270 */
[----:B------:R-:W-:Y:S05]  /*34c0*/  BRA.U UP0, `(.L_x_4545) ;  /* 0x0000000d00007547 */ /* 0x000fea000b800000 */
[----:B------:R-:W2:Y:S02]  /*34d0*/  LDG.E.64 R2, desc[UR36][R2.64] ;  /* 0x0000002402027981 */ /* 0x000ea4000c1e1b00 */
[----:B--2---:R0:W2:Y:S02]  /*34e0*/  I2F.S64 R26, R2 ;  /* 0x00000002001a7312 */ /* 0x0040a40000301400 */
[----:B0-2---:R-:W-:Y:S05]  /*34f0*/  BRA `(.L_x_4540) ;  /* 0x0000000c00507947 */ /* 0x005fea0003800000 */
.L_x_4547:
[----:B------:R-:W2:Y:S02]  /*3500*/  LDG.E R2, desc[UR36][R2.64] ;  /* 0x0000002402027981 */ /* 0x000ea4000c1e1900 */
[----:B--2---:R-:W-:Y:S01]  /*3510*/  I2FP.F32.S32 R26, R2 ;  /* 0x00000002001a7245 */ /* 0x004fe20000201400 */
[----:B------:R-:W-:Y:S06]  /*3520*/  BRA `(.L_x_4540) ;  /* 0x0000000c00447947 */ /* 0x000fec0003800000 */
.L_x_4546:
[----:B------:R-:W2:Y:S02]  /*3530*/  LDG.E.U16 R2, desc[UR36][R2.64] ;  /* 0x0000002402027981 */ /* 0x000ea4000c1e1500 */
[----:B--2---:R0:W2:Y:S01]  /*3540*/  I2F.S16 R26, R2 ;  /* 0x00000002001a7306 */ /* 0x0040a20000101400 */
[----:B------:R-:W-:Y:S05]  /*3550*/  BRA `(.L_x_4540) ;  /* 0x0000000c00387947 */ /* 0x000fea0003800000 */
.L_x_4542:
[----:B------:R-:W-:-:S09]  /*3560*/  UISETP.GT.AND UP0, UPT, UR4, 0x6, UPT ;  /* 0x000000060400788c */ /* 0x000fd2000bf04270 */
[----:B------:R-:W-:Y:S05]  /*3570*/  BRA.U UP0, `(.L_x_4548) ;  /* 0x0000000100247547 */ /* 0x000fea000b800000 */
[----:B------:R-:W-:-:S09]  /*3580*/  UISETP.NE.AND UP0, UPT, UR4, 0x5, UPT ;  /* 0x000000050400788c */ /* 0x000fd2000bf05270 */
[----:B------:R-:W-:Y:S05]  /*3590*/  BRA.U !UP0, `(.L_x_4549) ;  /* 0x0000000108107547 */ /* 0x000fea000b800000 */
[----:B------:R-:W-:-:S09]  /*35a0*/  UISETP.NE.AND UP0, UPT, UR4, 0x6, UPT ;  /* 0x000000060400788c */ /* 0x000fd2000bf05270 */
[----:B------:R-:W-:Y:S05]  /*35b0*/  BRA.U UP0, `(.L_x_4545) ;  /* 0x0000000900c47547 */ /* 0x000fea000b800000 */
[----:B------:R0:W5:Y:S01]  /*35c0*/  LDG.E R26, desc[UR36][R2.64] ;  /* 0x00000024021a7981 */ /* 0x000162000c1e1900 */
[----:B------:R-:W-:Y:S05]  /*35d0*/  BRA `(.L_x_4540) ;  /* 0x0000000c00187947 */ /* 0x000fea0003800000 */
.L_x_4549:
[----:B------:R-:W2:Y:S02]  /*35e0*/  LDG.E.U16 R2, desc[UR36][R2.64] ;  /* 0x0000002402027981 */ /* 0x000ea4000c1e1500 */
[----:B--2---:R-:W-:Y:S01]  /*35f0*/  HADD2.F32 R26, -RZ, R2.H0_H0 ;  /* 0x20000002ff1a7230 */ /* 0x004fe20000004100 */
[----:B------:R-:W-:Y:S06]  /*3600*/  BRA `(.L_x_4540) ;  /* 0x0000000c000c7947 */ /* 0x000fec0003800000 */
.L_x_4548:
        /* <DEDUP_REMOVED lines=8> */
.L_x_4551:
[----:B------:R-:W2:Y:S02]  /*3690*/  LDG.E R2, desc[UR36][R2.64] ;  /* 0x0000002402027981 */ /* 0x000ea4000c1e1900 */
[--C-:B--2---:R-:W-:Y:S02]  /*36a0*/  HADD2.F32 R26, -RZ, R2.reuse.H0_H0 ;  /* 0x20000002ff1a7230 */ /* 0x104fe40000004100 */
[----:B------:R-:W-:Y:S01]  /*36b0*/  HADD2.F32 R27, -RZ, R2.H1_H1 ;  /* 0x30000002ff1b7230 */ /* 0x000fe20000004100 */
[----:B------:R-:W-:Y:S06]  /*36c0*/  BRA `(.L_x_4540) ;  /* 0x0000000800dc7947 */ /* 0x000fec0003800000 */
.L_x_4550:
        /* <DEDUP_REMOVED lines=11> */
.L_x_4541:
        /* <DEDUP_REMOVED lines=10> */
[----:B------:R-:W-:Y:S01]  /*3820*/  FSEL R26, RZ, 1, !P0 ;  /* 0x3f800000ff1a7808 */ /* 0x000fe20004000000 */
[----:B------:R-:W-:Y:S08]  /*3830*/  BRA `(.L_x_4540) ;  /* 0x0000000800807947 */ /* 0x000ff00003800000 */
.L_x_4554:
        /* <DEDUP_REMOVED lines=22> */
.L_x_4553:
        /* <DEDUP_REMOVED lines=25> */
.L_x_4556:
        /* <DEDUP_REMOVED lines=12> */
.L_x_4555:
[----:B------:R-:W2:Y:S02]  /*3bf0*/  LDG.E.U16 R2, desc[UR36][R2.64] ;  /* 0x0000002402027981 */ /* 0x000ea4000c1e1500 */
[----:B--2---:R-:W-:Y:S01]  /*3c00*/  IMAD.U32 R26, R2, 0x10000, RZ ;  /* 0x00010000021a7824 */ /* 0x004fe200078e00ff */
[----:B------:R-:W-:Y:S06]  /*3c10*/  BRA `(.L_x_4540) ;  /* 0x0000000400887947 */ /* 0x000fec0003800000 */
.L_x_4552:
        /* <DEDUP_REMOVED lines=9> */
[----:B--2---:R-:W-:Y:S01]  /*3cb0*/  I2FP.F32.U32 R26, R2 ;  /* 0x00000002001a7245 */ /* 0x004fe20000201000 */
[----:B------:R-:W-:Y:S06]  /*3cc0*/  BRA `(.L_x_4540) ;  /* 0x00000004005c7947 */ /* 0x000fec0003800000 */
.L_x_4559:
[----:B------:R-:W2:Y:S01]  /*3cd0*/  LDG.E.U8 R3, desc[UR36][R2.64] ;  /* 0x0000002402037981 */ /* 0x000ea2000c1e1100 */
        /* <DEDUP_REMOVED lines=19> */
.L_x_4561:
[----:B------:R-:W-:Y:S05]  /*3e10*/  BSYNC.RECONVERGENT B0 ;  /* 0x0000000000007941 */ /* 0x000fea0003800200 */
.L_x_4560:
[----:B------:R-:W-:Y:S01]  /*3e20*/  IMAD.SHL.U32 R0, R0, 0x100000, RZ ;  /* 0x0010000000007824 */ /* 0x000fe200078e00ff */
[----:B------:R-:W-:-:S04]  /*3e30*/  LEA R2, R2, 0x3b800000, 0x17 ;  /* 0x3b80000002027811 */ /* 0x000fc800078eb8ff */
[----:B------:R-:W-:Y:S01]  /*3e40*/  LOP3.LUT R26, R2, R0, R7, 0xfe, !PT ;  /* 0x00000000021a7212 */ /* 0x000fe200078efe07 */
[----:B------:R-:W-:Y:S06]  /*3e50*/  BRA `(.L_x_4540) ;  /* 0x0000000000f87947 */ /* 0x000fec0003800000 */
.L_x_4558:
        /* <DEDUP_REMOVED lines=20> */
.L_x_4563:
[----:B------:R-:W-:Y:S05]  /*3fa0*/  BSYNC.RECONVERGENT B0 ;  /* 0x0000000000007941 */ /* 0x000fea0003800200 */
.L_x_4562:
[----:B------:R-:W-:Y:S01]  /*3fb0*/  IMAD.SHL.U32 R0, R0, 0x200000, RZ ;  /* 0x0020000000007824 */ /* 0x000fe200078e00ff */
[----:B------:R-:W-:-:S04]  /*3fc0*/  LEA R2, R2, 0x37800000, 0x17 ;  /* 0x3780000002027811 */ /* 0x000fc800078eb8ff */
[----:B------:R-:W-:Y:S01]  /*3fd0*/  LOP3.LUT R26, R2, R0, R7, 0xfe, !PT ;  /* 0x00000000021a7212 */ /* 0x000fe200078efe07 */
[----:B------:R-:W-:Y:S06]  /*3fe0*/  BRA `(.L_x_4540) ;  /* 0x0000000000947947 */ /* 0x000fec0003800000 */
.L_x_4557:
        /* <DEDUP_REMOVED lines=8> */
[----:B--2---:R-:W-:-:S13]  /*4070*/  ISETP.NE.AND P0, PT, R2, RZ, PT ;  /* 0x000000ff0200720c */ /* 0x004fda0003f05270 */
[----:B------:R-:W-:Y:S05]  /*4080*/  @!P0 BRA `(.L_x_4540) ;  /* 0x00000000006c8947 */ /* 0x000fea0003800000 */
[----:B------:R-:W-:-:S13]  /*4090*/  ISETP.NE.AND P0, PT, R2, 0xff, PT ;  /* 0x000000ff0200780c */ /* 0x000fda0003f05270 */
[----:B------:R-:W-:Y:S02]  /*40a0*/  @!P0 IMAD.MOV.U32 R26, RZ, RZ, 0x7f800001 ;  /* 0x7f800001ff1a8424 */ /* 0x000fe400078e00ff */
[----:B------:R-:W-:Y:S01]  /*40b0*/  @P0 IMAD.SHL.U32 R26, R2, 0x800000, RZ ;  /* 0x00800000021a0824 */ /* 0x000fe200078e00ff */
[----:B------:R-:W-:Y:S06]  /*40c0*/  BRA `(.L_x_4540) ;  /* 0x00000000005c7947 */ /* 0x000fec0003800000 */
.L_x_4545:
        /* <DEDUP_REMOVED lines=16> */
.L_x_4566:
[----:B------:R-:W-:Y:S01]  /*41d0*/  IMAD.MOV.U32 R26, RZ, RZ, RZ ;  /* 0x000000ffff1a7224 */ /* 0x000fe200078e00ff */
[----:B------:R-:W-:Y:S06]  /*41e0*/  BRA `(.L_x_4540) ;  /* 0x0000000000147947 */ /* 0x000fec0003800000 */
.L_x_4565:
[----:B------:R-:W2:Y:S02]  /*41f0*/  LDG.E.64 R2, desc[UR36][R2.64] ;  /* 0x0000002402027981 */ /* 0x000ea4000c1e1b00 */
[----:B--2---:R0:W2:Y:S02]  /*4200*/  I2F.U64 R26, R2 ;  /* 0x00000002001a7312 */ /* 0x0040a40000301000 */
[----:B0-2---:R-:W-:Y:S05]  /*4210*/  BRA `(.L_x_4540) ;  /* 0x0000000000087947 */ /* 0x005fea0003800000 */
.L_x_4564:
[----:B------:R-:W2:Y:S02]  /*4220*/  LDG.E R2, desc[UR36][R2.64] ;  /* 0x0000002402027981 */ /* 0x000ea4000c1e1900 */
[----:B--2---:R-:W-:-:S07]  /*4230*/  I2FP.F32.U32 R26, R2 ;  /* 0x00000002001a7245 */ /* 0x004fce0000201000 */
.L_x_4540:
[----:B------:R-:W-:Y:S05]  /*4240*/  BSYNC.RECONVERGENT B6 ;  /* 0x0000000000067941 */ /* 0x000fea0003800200 */
.L_x_4539:
[C---:B------:R-:W-:Y:S01]  /*4250*/  VIADD R0, R28.reuse, 0x100 ;  /* 0x000001001c007836 */ /* 0x040fe20000000000 */
[CC--:B------:R-:W-:Y:S01]  /*4260*/  ISETP.GE.AND P0, PT, R28.reuse, R25.reuse, PT ;  /* 0x000000191c00720c */ /* 0x0c0fe20003f06270 */
[----:B------:R-:W-:Y:S01]  /*4270*/  VIADD R29, R28, 0x80 ;  /* 0x000000801c1d7836 */ /* 0x000fe20000000000 */
[----:B------:R-:W1:Y:S01]  /*4280*/  LDC.U8 R12, c[0x0][0x3b4] ;  /* 0x0000ed00ff0c7b82 */ /* 0x000e620000000000 */
[----:B0-2-4-:R-:W-:Y:S01]  /*4290*/  IMAD.MOV.U32 R2, RZ, RZ, RZ ;  /* 0x000000ffff027224 */ /* 0x015fe200078e00ff */
[-C--:B------:R-:W-:Y:S01]  /*42a0*/  ISETP.GE.AND P2, PT, R0, R25.reuse, PT ;  /* 0x000000190000720c */ /* 0x080fe20003f46270 */
[----:B------:R-:W-:Y:S01]  /*42b0*/  VIADD R0, R28, 0x180 ;  /* 0x000001801c007836 */ /* 0x000fe20000000000 */
[-C--:B------:R-:W-:Y:S01]  /*42c0*/  ISETP.GE.AND P1, PT, R29, R25.reuse, PT ;  /* 0x000000191d00720c */ /* 0x080fe20003f26270 */
[----:B------:R-:W-:Y:S03]  /*42d0*/  BSSY.RECONVERGENT B6, `(.L_x_4567) ;  /* 0x000011b000067945 */ /* 0x000fe60003800200 */
[----:B------:R-:W-:-:S02]  /*42e0*/  ISETP.GE.AND P3, PT, R0, R25, PT ;  /* 0x000000190000720c */ /* 0x000fc40003f66270 */
[----:B------:R-:W-:Y:S01]  /*42f0*/  CS2R R24, SRZ ;  /* 0x0000000000187805 */ /* 0x000fe2000001ff00 */
[----:B------:R-:W0:Y:S08]  /*4300*/  @!P0 LDC.64 R8, c[0x0][0x390] ;  /* 0x0000e400ff088b82 */ /* 0x000e300000000a00 */
[----:B------:R-:W2:Y:S08]  /*4310*/  @!P2 LDC.64 R10, c[0x0][0x390] ;  /* 0x0000e400ff0aab82 */ /* 0x000eb00000000a00 */
[----:B------:R-:W4:Y:S08]  /*4320*/  @!P3 LDC.64 R4, c[0x0][0x390] ;  /* 0x0000e400ff04bb82 */ /* 0x000f300000000a00 */
[----:B------:R-:W4:Y:S01]  /*4330*/  @!P1 LDC.64 R6, c[0x0][0x390] ;  /* 0x0000e400ff069b82 */ /* 0x000f220000000a00 */
[C---:B0----5:R-:W-:Y:S01]  /*4340*/  @!P0 FMUL.FTZ R3, R23.reuse, R9 ;  /* 0x0000000917038220 */ /* 0x061fe20000410000 */
[----:B------:R-:W-:-:S03]  /*4350*/  @!P0 FMUL.FTZ R23, R23, R8 ;  /* 0x0000000817178220 */ /* 0x000fc60000410000 */
[C---:B-1-3--:R-:W-:Y:S01]  /*4360*/  @!P0 FFMA.FTZ R2, R22.reuse, R8, -R3 ;  /* 0x0000000816028223 */ /* 0x04afe20000010803 */
[----:B------:R-:W-:Y:S02]  /*4370*/  IMAD.MOV.U32 R3, RZ, RZ, RZ ;  /* 0x000000ffff037224 */ /* 0x000fe400078e00ff */
[----:B------:R-:W-:Y:S01]  /*4380*/  @!P0 FFMA.FTZ R3, R22, R9, R23 ;  /* 0x0000000916038223 */ /* 0x000fe20000010017 */
[CC--:B--2---:R-:W-:Y:S01]  /*4390*/  @!P2 FMUL.FTZ R0, R19.reuse, R10.reuse ;  /* 0x0000000a1300a220 */ /* 0x0c4fe20000410000 */
[-C--:B------:R-:W-:Y:S01]  /*43a0*/  @!P2 FMUL.FTZ R13, R19, R11.reuse ;  /* 0x0000000b130da220 */ /* 0x080fe20000410000 */
[----:B------:R-:W-:Y:S02]  /*43b0*/  CS2R R22, SRZ ;  /* 0x0000000000167805 */ /* 0x000fe4000001ff00 */
[C---:B------:R-:W-:Y:S01]  /*43c0*/  @!P2 FFMA.FTZ R25, R18.reuse, R11, R0 ;  /* 0x0000000b1219a223 */ /* 0x040fe20000010000 */
[----:B------:R-:W-:Y:S01]  /*43d0*/  @!P2 FFMA.FTZ R24, R18, R10, -R13 ;  /* 0x0000000a1218a223 */ /* 0x000fe2000001080d */
[----:B------:R-:W-:Y:S01]  /*43e0*/  CS2R R18, SRZ ;  /* 0x0000000000127805 */ /* 0x000fe2000001ff00 */
[C---:B----4-:R-:W-:Y:S01]  /*43f0*/  @!P3 FMUL.FTZ R11, R27.reuse, R5 ;  /* 0x000000051b0bb220 */ /* 0x050fe20000410000 */
[----:B------:R-:W-:-:S02]  /*4400*/  @!P3 FMUL.FTZ R8, R27, R4 ;  /* 0x000000041b08b220 */ /* 0x000fc40000410000 */
[----:B------:R-:W0:Y:S01]  /*4410*/  S2R R27, SR_CTAID.X ;  /* 0x00000000001b7919 */ /* 0x000e220000002500 */
[C---:B------:R-:W-:Y:S01]  /*4420*/  @!P3 FFMA.FTZ R18, R26.reuse, R4, -R11 ;  /* 0x000000041a12b223 */ /* 0x040fe2000001080b */
[----:B------:R-:W-:Y:S01]  /*4430*/  @!P3 FFMA.FTZ R19, R26, R5, R8 ;  /* 0x000000051a13b223 */ /* 0x000fe20000010008 */
[C---:B------:R-:W-:Y:S01]  /*4440*/  @!P1 FMUL.FTZ R9, R17.reuse, R7 ;  /* 0x0000000711099220 */ /* 0x040fe20000410000 */
[----:B------:R-:W-:-:S03]  /*4450*/  @!P1 FMUL.FTZ R0, R17, R6 ;  /* 0x0000000611009220 */ /* 0x000fc60000410000 */
[C---:B------:R-:W-:Y:S01]  /*4460*/  @!P1 FFMA.FTZ R22, R16.reuse, R6, -R9 ;  /* 0x0000000610169223 */ /* 0x040fe20000010809 */
[----:B------:R-:W-:Y:S01]  /*4470*/  @!P1 FFMA.FTZ R23, R16, R7, R0 ;  /* 0x0000000710179223 */ /* 0x000fe20000010000 */
[----:B------:R-:W-:Y:S06]  /*4480*/  @P0 BRA `(.L_x_4568) ;  /* 0x0000000c00fc0947 */ /* 0x000fec0003800000 */
[----:B------:R-:W1:Y:S01]  /*4490*/  LDCU UR4, c[0x0][0x3b8] ;  /* 0x00007700ff0477ac */ /* 0x000e620008000800 */
[----:B------:R-:W2:Y:S01]  /*44a0*/  LDC.64 R8, c[0x0][0x398] ;  /* 0x0000e600ff087b82 */ /* 0x000ea20000000a00 */
[----:B0-----:R-:W-:Y:S01]  /*44b0*/  IMAD R0, R27, 0x200, R28 ;  /* 0x000002001b007824 */ /* 0x001fe200078e021c */
[----:B------:R-:W-:-:S03]  /*44c0*/  PRMT R4, R12, 0x9910, RZ ;  /* 0x000099100c047816 */ /* 0x000fc600000000ff */
[----:B-1----:R-:W-:Y:S02]  /*44d0*/  IMAD R5, R0, UR4, RZ ;  /* 0x0000000400057c24 */ /* 0x002fe4000f8e02ff */
        /* <DEDUP_REMOVED lines=13> */
[----:B------:R-:W0:Y:S01]  /*45b0*/  F2I.FTZ.TRUNC.NTZ R3, R2 ;  /* 0x0000000200037305 */ /* 0x000e22000021f100 */
[----:B------:R-:W-:Y:S01]  /*45c0*/  IMAD.MOV.U32 R28, RZ, RZ, R29 ;  /* 0x000000ffff1c7224 */ /* 0x000fe200078e001d */
[----:B0-----:R0:W-:Y:S01]  /*45d0*/  STG.E.U8 desc[UR36][R8.64], R3 ;  /* 0x0000000308007986 */ /* 0x0011e2000c101124 */
[----:B------:R-:W-:Y:S05]  /*45e0*/  BRA `(.L_x_4568) ;  /* 0x0000000c00a47947 */ /* 0x000fea0003800000 */
.L_x_4572:
[----:B------:R-:W0:Y:S01]  /*45f0*/  F2I.S64.TRUNC R2, R2 ;  /* 0x0000000200027311 */ /* 0x000e22000020d900 */
[----:B------:R-:W-:Y:S02]  /*4600*/  IMAD.MOV.U32 R28, RZ, RZ, R29 ;  /* 0x000000ffff1c7224 */ /* 0x000fe400078e001d */
[----:B0-----:R-:W-:-:S05]  /*4610*/  IMAD.MOV.U32 R5, RZ, RZ, R2 ;  /* 0x000000ffff057224 */ /* 0x001fca00078e0002 */
[----:B------:R0:W-:Y:S01]  /*4620*/  STG.E.U8 desc[UR36][R8.64], R5 ;  /* 0x0000000508007986 */ /* 0x0001e2000c101124 */
[----:B------:R-:W-:Y:S05]  /*4630*/  BRA `(.L_x_4568) ;  /* 0x0000000c00907947 */ /* 0x000fea0003800000 */
.L_x_4571:
[----:B------:R-:W-:-:S13]  /*4640*/  ISETP.NE.AND P0, PT, R0, 0x2, PT ;  /* 0x000000020000780c */ /* 0x000fda0003f05270 */
[----:B------:R-:W-:Y:S05]  /*4650*/  @!P0 BRA `(.L_x_4574) ;  /* 0x0000000000308947 */ /* 0x000fea0003800000 */
[----:B------:R-:W-:-:S13]  /*4660*/  ISETP.NE.AND P0, PT, R0, 0x3, PT ;  /* 0x000000030000780c */ /* 0x000fda0003f05270 */
[----:B------:R-:W-:Y:S05]  /*4670*/  @!P0 BRA `(.L_x_4575) ;  /* 0x0000000000188947 */ /* 0x000fea0003800000 */
[----:B------:R-:W-:-:S13]  /*4680*/  ISETP.NE.AND P0, PT, R0, 0x4, PT ;  /* 0x000000040000780c */ /* 0x000fda0003f05270 */
[----:B------:R-:W-:Y:S05]  /*4690*/  @P0 BRA `(.L_x_4573) ;  /* 0x0000000800d40947 */ /* 0x000fea0003800000 */
[----:B------:R-:W0:Y:S01]  /*46a0*/  F2I.S64.TRUNC R2, R2 ;  /* 0x0000000200027311 */ /* 0x000e22000020d900 */
[----:B------:R-:W-:Y:S01]  /*46b0*/  IMAD.MOV.U32 R28, RZ, RZ, R29 ;  /* 0x000000ffff1c7224 */ /* 0x000fe200078e001d */
[----:B0-----:R0:W-:Y:S01]  /*46c0*/  STG.E.64 desc[UR36][R8.64], R2 ;  /* 0x0000000208007986 */ /* 0x0011e2000c101b24 */
[----:B------:R-:W-:Y:S05]  /*46d0*/  BRA `(.L_x_4568) ;  /* 0x0000000c00687947 */ /* 0x000fea0003800000 */
.L_x_4575:
[----:B------:R-:W0:Y:S01]  /*46e0*/  F2I.FTZ.TRUNC.NTZ R3, R2 ;  /* 0x0000000200037305 */ /* 0x000e22000021f100 */
[----:B------:R-:W-:Y:S01]  /*46f0*/  IMAD.MOV.U32 R28, RZ, RZ, R29 ;  /* 0x000000ffff1c7224 */ /* 0x000fe200078e001d */
[----:B0-----:R0:W-:Y:S01]  /*4700*/  STG.E desc[UR36][R8.64], R3 ;  /* 0x0000000308007986 */ /* 0x0011e2000c101924 */
[----:B------:R-:W-:Y:S05]  /*4710*/  BRA `(.L_x_4568) ;  /* 0x0000000c00587947 */ /* 0x000fea0003800000 */
.L_x_4574:
[----:B------:R-:W0:Y:S01]  /*4720*/  F2I.FTZ.TRUNC.NTZ R3, R2 ;  /* 0x0000000200037305 */ /* 0x000e22000021f100 */
[----:B------:R-:W-:Y:S01]  /*4730*/  IMAD.MOV.U32 R28, RZ, RZ, R29 ;  /* 0x000000ffff1c7224 */ /* 0x000fe200078e001d */
[----:B0-----:R0:W-:Y:S01]  /*4740*/  STG.E.U16 desc[UR36][R8.64], R3 ;  /* 0x0000000308007986 */ /* 0x0011e2000c101524 */
[----:B------:R-:W-:Y:S05]  /*4750*/  BRA `(.L_x_4568) ;  /* 0x0000000c00487947 */ /* 0x000fea0003800000 */
.L_x_4570:
[----:B------:R-:W-:-:S13]  /*4760*/  ISETP.GT.AND P0, PT, R0, 0x6, PT ;  /* 0x000000060000780c */ /* 0x000fda0003f04270 */
[----:B------:R-:W-:Y:S05]  /*4770*/  @P0 BRA `(.L_x_4576) ;  /* 0x00000000002c0947 */ /* 0x000fea0003800000 */
[----:B------:R-:W-:-:S13]  /*4780*/  ISETP.NE.AND P0, PT, R0, 0x5, PT ;  /* 0x000000050000780c */ /* 0x000fda0003f05270 */
[----:B------:R-:W-:Y:S05]  /*4790*/  @!P0 BRA `(.L_x_4577) ;  /* 0x0000000000148947 */ /* 0x000fea0003800000 */
[----:B------:R-:W-:-:S13]  /*47a0*/  ISETP.NE.AND P0, PT, R0, 0x6, PT ;  /* 0x000000060000780c */ /* 0x000fda0003f05270 */
[----:B------:R-:W-:Y:S05]  /*47b0*/  @P0 BRA `(.L_x_4573) ;  /* 0x00000008008c0947 */ /* 0x000fea0003800000 */
[----:B------:R0:W-:Y:S01]  /*47c0*/  STG.E desc[UR36][R8.64], R2 ;  /* 0x0000000208007986 */ /* 0x0001e2000c101924 */
[----:B------:R-:W-:Y:S01]  /*47d0*/  IMAD.MOV.U32 R28, RZ, RZ, R29 ;  /* 0x000000ffff1c7224 */ /* 0x000fe200078e001d */
[----:B------:R-:W-:Y:S06]  /*47e0*/  BRA `(.L_x_4568) ;  /* 0x0000000c00247947 */ /* 0x000fec0003800000 */
.L_x_4577:
[----:B------:R-:W-:Y:S01]  /*47f0*/  F2FP.F16.F32.PACK_AB R2, RZ, R2 ;  /* 0x00000002ff02723e */ /* 0x000fe200000000ff */
[----:B------:R-:W-:-:S04]  /*4800*/  IMAD.MOV.U32 R28, RZ, RZ, R29 ;  /* 0x000000ffff1c7224 */ /* 0x000fc800078e001d */
[----:B------:R0:W-:Y:S01]  /*4810*/  STG.E.U16 desc[UR36][R8.64], R2 ;  /* 0x0000000208007986 */ /* 0x0001e2000c101524 */
[----:B------:R-:W-:Y:S05]  /*4820*/  BRA `(.L_x_4568) ;  /* 0x0000000c00147947 */ /* 0x000fea0003800000 */
.L_x_4576:
[----:B------:R-:W-:-:S13]  /*4830*/  ISETP.NE.AND P0, PT, R0, 0x7, PT ;  /* 0x000000070000780c */ /* 0x000fda0003f05270 */
[----:B------:R-:W-:Y:S05]  /*4840*/  @!P0 BRA `(.L_x_4578) ;  /* 0x00000000002c8947 */ /* 0x000fea0003800000 */
[----:B------:R-:W-:-:S13]  /*4850*/  ISETP.NE.AND P0, PT, R0, 0x8, PT ;  /* 0x000000080000780c */ /* 0x000fda0003f05270 */
[----:B------:R-:W-:Y:S05]  /*4860*/  @!P0 BRA `(.L_x_4579) ;  /* 0x0000000000148947 */ /* 0x000fea0003800000 */
[----:B------:R-:W-:-:S13]  /*4870*/  ISETP.NE.AND P0, PT, R0, 0x9, PT ;  /* 0x000000090000780c */ /* 0x000fda0003f05270 */
[----:B------:R-:W-:Y:S05]  /*4880*/  @P0 BRA `(.L_x_4573) ;  /* 0x0000000800580947 */ /* 0x000fea0003800000 */
[----:B------:R0:W-:Y:S01]  /*4890*/  STG.E.64 desc[UR36][R8.64], R2 ;  /* 0x0000000208007986 */ /* 0x0001e2000c101b24 */
[----:B------:R-:W-:Y:S01]  /*48a0*/  IMAD.MOV.U32 R28, RZ, RZ, R29 ;  /* 0x000000ffff1c7224 */ /* 0x000fe200078e001d */
[----:B------:R-:W-:Y:S06]  /*48b0*/  BRA `(.L_x_4568) ;  /* 0x0000000800f07947 */ /* 0x000fec0003800000 */
.L_x_4579:
[----:B------:R-:W-:Y:S01]  /*48c0*/  F2FP.F16.F32.PACK_AB R3, R3, R2 ;  /* 0x000000020303723e */ /* 0x000fe200000000ff */
[----:B------:R-:W-:-:S04]  /*48d0*/  IMAD.MOV.U32 R28, RZ, RZ, R29 ;  /* 0x000000ffff1c7224 */ /* 0x000fc800078e001d */
[----:B------:R0:W-:Y:S01]  /*48e0*/  STG.E desc[UR36][R8.64], R3 ;  /* 0x0000000308007986 */ /* 0x0001e2000c101924 */
[----:B------:R-:W-:Y:S05]  /*48f0*/  BRA `(.L_x_4568) ;  /* 0x0000000800e07947 */ /* 0x000fea0003800000 */
.L_x_4578:
[----:B------:R-:W-:Y:S01]  /*4900*/  FMUL.FTZ R2, R2, 1 ;  /* 0x3f80000002027820 */ /* 0x000fe20000410000 */
[----:B------:R-:W-:-:S05]  /*4910*/  IMAD.MOV.U32 R28, RZ, RZ, R29 ;  /* 0x000000ffff1c7224 */ /* 0x000fca00078e001d */
[----:B------:R-:W0:Y:S02]  /*4920*/  F2F.F64.F32 R2, R2 ;  /* 0x0000000200027310 */ /* 0x000e240000201800 */
[----:B0-----:R0:W-:Y:S01]  /*4930*/  STG.E.64 desc[UR36][R8.64], R2 ;  /* 0x0000000208007986 */ /* 0x0011e2000c101b24 */
[----:B------:R-:W-:Y:S05]  /*4940*/  BRA `(.L_x_4568) ;  /* 0x0000000800cc7947 */ /* 0x000fea0003800000 */
.L_x_4569:
        /* <DEDUP_REMOVED lines=8> */
[----:B------:R-:W-:Y:S01]  /*49d0*/  FSETP.NEU.FTZ.AND P0, PT, R2, RZ, PT ;  /* 0x000000ff0200720b */ /* 0x000fe20003f1d000 */
[----:B------:R-:W-:Y:S01]  /*49e0*/  IMAD.MOV.U32 R28, RZ, RZ, R29 ;  /* 0x000000ffff1c7224 */ /* 0x000fe200078e001d */
[----:B------:R-:W-:-:S04]  /*49f0*/  FSETP.NEU.FTZ.AND P1, PT, R3, RZ, PT ;  /* 0x000000ff0300720b */ /* 0x000fc80003f3d000 */
[----:B------:R-:W-:-:S04]  /*4a00*/  PLOP3.LUT P0, PT, P0, P1, PT, 0xf8, 0x8f ;  /* 0x00000000008f781c */ /* 0x000fc80000703f70 */
[----:B------:R-:W-:-:S05]  /*4a10*/  SEL R3, RZ, 0x1, !P0 ;  /* 0x00000001ff037807 */ /* 0x000fca0004000000 */
[----:B------:R0:W-:Y:S01]  /*4a20*/  STG.E.U8 desc[UR36][R8.64], R3 ;  /* 0x0000000308007986 */ /* 0x0001e2000c101124 */
[----:B------:R-:W-:Y:S05]  /*4a30*/  BRA `(.L_x_4568) ;  /* 0x0000000800907947 */ /* 0x000fea0003800000 */
.L_x_4582:
[----:B------:R-:W-:Y:S01]  /*4a40*/  FMUL.FTZ R4, R2, 1 ;  /* 0x3f80000002047820 */ /* 0x000fe20000410000 */
[----:B------:R-:W-:Y:S01]  /*4a50*/  FMUL.FTZ R6, R3, 1 ;  /* 0x3f80000003067820 */ /* 0x000fe20000410000 */
[----:B------:R-:W-:-:S04]  /*4a60*/  IMAD.MOV.U32 R28, RZ, RZ, R29 ;  /* 0x000000ffff1c7224 */ /* 0x000fc800078e001d */
        /* <DEDUP_REMOVED lines=8> */
.L_x_4581:
[----:B------:R-:W-:-:S13]  /*4af0*/  ISETP.NE.AND P0, PT, R0, 0xf, PT ;  /* 0x0000000f0000780c */ /* 0x000fda0003f05270 */
[----:B------:R-:W-:Y:S05]  /*4b00*/  @!P0 BRA `(.L_x_4583) ;  /* 0x0000000000a08947 */ /* 0x000fea0003800000 */
[----:B------:R-:W-:-:S13]  /*4b10*/  ISETP.NE.AND P0, PT, R0, 0x17, PT ;  /* 0x000000170000780c */ /* 0x000fda0003f05270 */
[----:B------:R-:W-:Y:S05]  /*4b20*/  @!P0 BRA `(.L_x_4584) ;  /* 0x00000000004c8947 */ /* 0x000fea0003800000 */
[----:B------:R-:W-:-:S13]  /*4b30*/  ISETP.NE.AND P0, PT, R0, 0x18, PT ;  /* 0x000000180000780c */ /* 0x000fda0003f05270 */
[----:B------:R-:W-:Y:S05]  /*4b40*/  @P0 BRA `(.L_x_4573) ;  /* 0x0000000400a80947 */ /* 0x000fea0003800000 */
[----:B------:R-:W-:Y:S01]  /*4b50*/  LOP3.LUT R4, R2, 0x7fffffff, RZ, 0xc0, !PT ;  /* 0x7fffffff02047812 */ /* 0x000fe200078ec0ff */
[----:B------:R-:W-:Y:S01]  /*4b60*/  BSSY.RECONVERGENT B0, `(.L_x_4585) ;  /* 0x000000b000007945 */ /* 0x000fe20003800200 */
[----:B------:R-:W-:Y:S01]  /*4b70*/  SHF.R.U32.HI R5, RZ, 0x18, R2 ;  /* 0x00000018ff057819 */ /* 0x000fe20000011602 */
[----:B------:R-:W-:Y:S01]  /*4b80*/  IMAD.MOV.U32 R0, RZ, RZ, 0x7f ;  /* 0x0000007fff007424 */ /* 0x000fe200078e00ff */
        /* <DEDUP_REMOVED lines=8> */
.L_x_4586:
[----:B------:R-:W-:Y:S05]  /*4c10*/  BSYNC.RECONVERGENT B0 ;  /* 0x0000000000007941 */ /* 0x000fea0003800200 */
.L_x_4585:
[----:B------:R-:W-:Y:S01]  /*4c20*/  LOP3.LUT R5, R0, 0x80, R5, 0xf8, !PT ;  /* 0x0000008000057812 */ /* 0x000fe200078ef805 */
[----:B------:R-:W-:-:S04]  /*4c30*/  IMAD.MOV.U32 R28, RZ, RZ, R29 ;  /* 0x000000ffff1c7224 */ /* 0x000fc800078e001d */
[----:B------:R0:W-:Y:S01]  /*4c40*/  STG.E.U8 desc[UR36][R8.64], R5 ;  /* 0x0000000508007986 */ /* 0x0001e2000c101124 */
[----:B------:R-:W-:Y:S05]  /*4c50*/  BRA `(.L_x_4568) ;  /* 0x0000000800087947 */ /* 0x000fea0003800000 */
.L_x_4584:
        /* <DEDUP_REMOVED lines=14> */
.L_x_4588:
[----:B------:R-:W-:Y:S05]  /*4d40*/  BSYNC.RECONVERGENT B0 ;  /* 0x0000000000007941 */ /* 0x000fea0003800200 */
.L_x_4587:
[----:B------:R-:W-:Y:S01]  /*4d50*/  LOP3.LUT R3, R0, 0x80, R5, 0xf8, !PT ;  /* 0x0000008000037812 */ /* 0x000fe200078ef805 */
[----:B------:R-:W-:-:S04]  /*4d60*/  IMAD.MOV.U32 R28, RZ, RZ, R29 ;  /* 0x000000ffff1c7224 */ /* 0x000fc800078e001d */
[----:B------:R0:W-:Y:S01]  /*4d70*/  STG.E.U8 desc[UR36][R8.64], R3 ;  /* 0x0000000308007986 */ /* 0x0001e2000c101124 */
[----:B------:R-:W-:Y:S05]  /*4d80*/  BRA `(.L_x_4568) ;  /* 0x0000000400bc7947 */ /* 0x000fea0003800000 */
.L_x_4583:
[----:B------:R-:W-:Y:S01]  /*4d90*/  F2FP.BF16.F32.PACK_AB R2, RZ, R2 ;  /* 0x00000002ff02723e */ /* 0x000fe200000010ff */
[----:B------:R-:W-:-:S04]  /*4da0*/  IMAD.MOV.U32 R28, RZ, RZ, R29 ;  /* 0x000000ffff1c7224 */ /* 0x000fc800078e001d */
[----:B------:R0:W-:Y:S01]  /*4db0*/  STG.E.U16 desc[UR36][R8.64], R2 ;  /* 0x0000000208007986 */ /* 0x0001e2000c101524 */
[----:B------:R-:W-:Y:S05]  /*4dc0*/  BRA `(.L_x_4568) ;  /* 0x0000000400ac7947 */ /* 0x000fea0003800000 */
.L_x_4580:
        /* <DEDUP_REMOVED lines=8> */
[----:B------:R-:W0:Y:S01]  /*4e50*/  F2I.FTZ.U32.TRUNC.NTZ R3, R2 ;  /* 0x0000000200037305 */ /* 0x000e22000021f000 */
[----:B------:R-:W-:Y:S01]  /*4e60*/  IMAD.MOV.U32 R28, RZ, RZ, R29 ;  /* 0x000000ffff1c7224 */ /* 0x000fe200078e001d */
[----:B0-----:R1:W-:Y:S01]  /*4e70*/  STG.E.U16 desc[UR36][R8.64], R3 ;  /* 0x0000000308007986 */ /* 0x0013e2000c101524 */
[----:B------:R-:W-:Y:S05]  /*4e80*/  BRA `(.L_x_4568) ;  /* 0x00000004007c7947 */ /* 0x000fea0003800000 */
.L_x_4591:
[----:B------:R-:W-:Y:S01]  /*4e90*/  LOP3.LUT R0, R2, 0x7fffffff, RZ, 0xc0, !PT ;  /* 0x7fffffff02007812 */ /* 0x000fe200078ec0ff */
[----:B------:R-:W-:Y:S01]  /*4ea0*/  BSSY.RECONVERGENT B0, `(.L_x_4592) ;  /* 0x0000013000007945 */ /* 0x000fe20003800200 */
[----:B------:R-:W-:Y:S02]  /*4eb0*/  IMAD.MOV.U32 R4, RZ, RZ, 0x80 ;  /* 0x00000080ff047424 */ /* 0x000fe400078e00ff */
        /* <DEDUP_REMOVED lines=9> */
.L_x_4594:
[----:B------:R-:W-:-:S04]  /*4f50*/  SHF.R.U32.HI R0, RZ, 0x14, R2 ;  /* 0x00000014ff007819 */ /* 0x000fc80000011602 */
[----:B------:R-:W-:-:S04]  /*4f60*/  LOP3.LUT R3, R0, 0x1, RZ, 0xc0, !PT ;  /* 0x0000000100037812 */ /* 0x000fc800078ec0ff */
[----:B------:R-:W-:-:S04]  /*4f70*/  IADD3 R0, PT, PT, R2, 0x487ffff, R3 ;  /* 0x0487ffff02007810 */ /* 0x000fc80007ffe003 */
[----:B------:R-:W-:-:S04]  /*4f80*/  SHF.R.U32.HI R0, RZ, 0x14, R0 ;  /* 0x00000014ff007819 */ /* 0x000fc80000011600 */
[----:B------:R-:W-:-:S07]  /*4f90*/  LOP3.LUT R0, R0, 0xff, RZ, 0xc0, !PT ;  /* 0x000000ff00007812 */ /* 0x000fce00078ec0ff */
.L_x_4595:
[----:B------:R-:W-:-:S04]  /*4fa0*/  SHF.R.U32.HI R3, RZ, 0x18, R2 ;  /* 0x00000018ff037819 */ /* 0x000fc80000011602 */
[----:B------:R-:W-:-:S04]  /*4fb0*/  LOP3.LUT R0, R0, 0x80, R3, 0xf8, !PT ;  /* 0x0000008000007812 */ /* 0x000fc800078ef803 */
[----:B------:R-:W-:-:S07]  /*4fc0*/  PRMT R4, R0, 0x7610, R4 ;  /* 0x0000761000047816 */ /* 0x000fce0000000004 */
.L_x_4593:
[----:B------:R-:W-:Y:S05]  /*4fd0*/  BSYNC.RECONVERGENT B0 ;  /* 0x0000000000007941 */ /* 0x000fea0003800200 */
.L_x_4592:
[----:B------:R2:W-:Y:S01]  /*4fe0*/  STG.E.U8 desc[UR36][R8.64], R4 ;  /* 0x0000000408007986 */ /* 0x0005e2000c101124 */
[----:B------:R-:W-:Y:S01]  /*4ff0*/  IMAD.MOV.U32 R28, RZ, RZ, R29 ;  /* 0x000000ffff1c7224 */ /* 0x000fe200078e001d */
[----:B------:R-:W-:Y:S06]  /*5000*/  BRA `(.L_x_4568) ;  /* 0x00000004001c7947 */ /* 0x000fec0003800000 */
.L_x_4590:
        /* <DEDUP_REMOVED lines=12> */
.L_x_4598:
[----:B------:R-:W-:-:S04]  /*50d0*/  SHF.R.U32.HI R0, RZ, 0x15, R2 ;  /* 0x00000015ff007819 */ /* 0x000fc80000011602 */
[----:B------:R-:W-:-:S04]  /*50e0*/  LOP3.LUT R3, R0, 0x1, RZ, 0xc0, !PT ;  /* 0x0000000100037812 */ /* 0x000fc800078ec0ff */
[----:B------:R-:W-:-:S04]  /*50f0*/  IADD3 R0, PT, PT, R2, 0x88fffff, R3 ;  /* 0x088fffff02007810 */ /* 0x000fc80007ffe003 */
[----:B------:R-:W-:-:S04]  /*5100*/  SHF.R.U32.HI R0, RZ, 0x15, R0 ;  /* 0x00000015ff007819 */ /* 0x000fc80000011600 */
[----:B------:R-:W-:-:S07]  /*5110*/  LOP3.LUT R0, R0, 0xff, RZ, 0xc0, !PT ;  /* 0x000000ff00007812 */ /* 0x000fce00078ec0ff */
.L_x_4599:
[----:B------:R-:W-:-:S04]  /*5120*/  SHF.R.U32.HI R3, RZ, 0x18, R2 ;  /* 0x00000018ff037819 */ /* 0x000fc80000011602 */
[----:B------:R-:W-:-:S04]  /*5130*/  LOP3.LUT R0, R0, 0x80, R3, 0xf8, !PT ;  /* 0x0000008000007812 */ /* 0x000fc800078ef803 */
[----:B------:R-:W-:-:S07]  /*5140*/  PRMT R4, R0, 0x7610, R4 ;  /* 0x0000761000047816 */ /* 0x000fce0000000004 */
.L_x_4597:
[----:B------:R-:W-:Y:S05]  /*5150*/  BSYNC.RECONVERGENT B0 ;  /* 0x0000000000007941 */ /* 0x000fea0003800200 */
.L_x_4596:
[----:B------:R3:W-:Y:S01]  /*5160*/  STG.E.U8 desc[UR36][R8.64], R4 ;  /* 0x0000000408007986 */ /* 0x0007e2000c101124 */
[----:B------:R-:W-:Y:S01]  /*5170*/  IMAD.MOV.U32 R28, RZ, RZ, R29 ;  /* 0x000000ffff1c7224 */ /* 0x000fe200078e001d */
[----:B------:R-:W-:Y:S06]  /*5180*/  BRA `(.L_x_4568) ;  /* 0x0000000000bc7947 */ /* 0x000fec0003800000 */
.L_x_4589:
[----:B------:R-:W-:-:S13]  /*5190*/  ISETP.NE.AND P0, PT, R0, 0x1c, PT ;  /* 0x0000001c0000780c */ /* 0x000fda0003f05270 */
[----:B------:R-:W-:Y:S05]  /*51a0*/  @!P0 BRA `(.L_x_4600) ;  /* 0x0000000000a88947 */ /* 0x000fea0003800000 */
[----:B------:R-:W-:-:S13]  /*51b0*/  ISETP.NE.AND P0, PT, R0, 0x1d, PT ;  /* 0x0000001d0000780c */ /* 0x000fda0003f05270 */
[----:B------:R-:W-:Y:S05]  /*51c0*/  @!P0 BRA `(.L_x_4601) ;  /* 0x0000000000908947 */ /* 0x000fea0003800000 */
[----:B------:R-:W-:-:S13]  /*51d0*/  ISETP.NE.AND P0, PT, R0, 0x2c, PT ;  /* 0x0000002c0000780c */ /* 0x000fda0003f05270 */
[----:B------:R-:W-:Y:S05]  /*51e0*/  @!P0 BRA `(.L_x_4602) ;  /* 0x0000000000488947 */ /* 0x000fea0003800000 */
.L_x_4573:
        /* <DEDUP_REMOVED lines=16> */
.L_x_4603:
[----:B------:R-:W-:Y:S01]  /*52f0*/  IMAD.MOV.U32 R28, RZ, RZ, R29 ;  /* 0x000000ffff1c7224 */ /* 0x000fe200078e001d */
[----:B------:R-:W-:Y:S06]  /*5300*/  BRA `(.L_x_4568) ;  /* 0x00000000005c7947 */ /* 0x000fec0003800000 */
.L_x_4602:
[----:B------:R-:W-:Y:S01]  /*5310*/  SHF.R.U32.HI R4, RZ, 0x17, R2 ;  /* 0x00000017ff047819 */ /* 0x000fe20000011602 */
[----:B------:R-:W-:-:S03]  /*5320*/  IMAD.MOV.U32 R28, RZ, RZ, R29 ;  /* 0x000000ffff1c7224 */ /* 0x000fc600078e001d */
        /* <DEDUP_REMOVED lines=14> */
.L_x_4601:
[----:B------:R-:W0:Y:S01]  /*5410*/  F2I.U64.TRUNC R2, R2 ;  /* 0x0000000200027311 */ /* 0x000e22000020d800 */
[----:B------:R-:W-:Y:S01]  /*5420*/  IMAD.MOV.U32 R28, RZ, RZ, R29 ;  /* 0x000000ffff1c7224 */ /* 0x000fe200078e001d */
[----:B0-----:R0:W-:Y:S01]  /*5430*/  STG.E.64 desc[UR36][R8.64], R2 ;  /* 0x0000000208007986 */ /* 0x0011e2000c101b24 */
[----:B------:R-:W-:Y:S05]  /*5440*/  BRA `(.L_x_4568) ;  /* 0x00000000000c7947 */ /* 0x000fea0003800000 */
.L_x_4600:
[----:B------:R-:W0:Y:S01]  /*5450*/  F2I.FTZ.U32.TRUNC.NTZ R3, R2 ;  /* 0x0000000200037305 */ /* 0x000e22000021f000 */
[----:B------:R-:W-:Y:S01]  /*5460*/  IMAD.MOV.U32 R28, RZ, RZ, R29 ;  /* 0x000000ffff1c7224 */ /* 0x000fe200078e001d */
[----:B0-----:R4:W-:Y:S06]  /*5470*/  STG.E desc[UR36][R8.64], R3 ;  /* 0x0000000308007986 */ /* 0x0019ec000c101924 */
.L_x_4568:
[----:B------:R-:W-:Y:S05]  /*5480*/  BSYNC.RECONVERGENT B6 ;  /* 0x0000000000067941 */ /* 0x000fea0003800200 */
.L_x_4567:
[----:B------:R-:W0:Y:S01]  /*5490*/  LDC R16, c[0x0][0x380] ;  /* 0x0000e000ff107b82 */ /* 0x000e220000000800 */
[----:B------:R-:W-:Y:S01]  /*54a0*/  BSSY.RECONVERGENT B6, `(.L_x_4604) ;  /* 0x00001d9000067945 */ /* 0x000fe20003800200 */
[----:B0-----:R-:W-:-:S05]  /*54b0*/  IMAD R16, R27, -0x200, R16 ;  /* 0xfffffe001b107824 */ /* 0x001fca00078e0210 */
[----:B------:R-:W-:-:S13]  /*54c0*/  ISETP.GE.AND P0, PT, R28, R16, PT ;  /* 0x000000101c00720c */ /* 0x000fda0003f06270 */
[----:B------:R-:W-:Y:S05]  /*54d0*/  @P0 BRA `(.L_x_4605) ;  /* 0x0000001c00540947 */ /* 0x000fea0003800000 */
[----:B------:R-:W2:Y:S01]  /*54e0*/  LDC.U8 R17, c[0x0][0x3b4] ;  /* 0x0000ed00ff117b82 */ /* 0x000ea20000000000 */
[----:B------:R-:W0:Y:S01]  /*54f0*/  LDCU UR4, c[0x0][0x3b8] ;  /* 0x00007700ff0477ac */ /* 0x000e220008000800 */
[----:B------:R-:W-:-:S06]  /*5500*/  IMAD R0, R27, 0x200, R28 ;  /* 0x000002001b007824 */ /* 0x000fcc00078e021c */
[----:B-1--4-:R-:W1:Y:S01]  /*5510*/  LDC.64 R2, c[0x0][0x398] ;  /* 0x0000e600ff027b82 */ /* 0x012e620000000a00 */
[----:B0-----:R-:W-:Y:S01]  /*5520*/  IMAD R5, R0, UR4, RZ ;  /* 0x0000000400057c24 */ /* 0x001fe2000f8e02ff */
[----:B--23--:R-:W-:-:S05]  /*5530*/  PRMT R4, R17, 0x9910, RZ ;  /* 0x0000991011047816 */ /* 0x00cfca00000000ff */
[----:B------:R-:W-:Y:S01]  /*5540*/  IMAD.MOV.U32 R0, RZ, RZ, R4 ;  /* 0x000000ffff007224 */ /* 0x000fe200078e0004 */
[----:B-1----:R-:W-:-:S04]  /*5550*/  IADD3 R2, P0, PT, R5, R2, RZ ;  /* 0x0000000205027210 */ /* 0x002fc80007f1e0ff */
[----:B------:R-:W-:Y:S01]  /*5560*/  ISETP.GT.AND P1, PT, R0, 0x9, PT ;  /* 0x000000090000780c */ /* 0x000fe20003f24270 */
[----:B------:R-:W-:-:S12]  /*5570*/  IMAD.X R3, RZ, RZ, R3, P0 ;  /* 0x000000ffff037224 */ /* 0x000fd800000e0603 */
        /* <DEDUP_REMOVED lines=9> */
[----:B------:R-:W0:Y:S02]  /*5610*/  F2I.FTZ.TRUNC.NTZ R5, R22 ;  /* 0x0000001600057305 */ /* 0x000e24000021f100 */
[----:B0-----:R0:W-:Y:S01]  /*5620*/  STG.E.U8 desc[UR36][R2.64], R5 ;  /* 0x0000000502007986 */ /* 0x0011e2000c101124 */
[----:B------:R-:W-:Y:S05]  /*5630*/  BRA `(.L_x_4611) ;  /* 0x0000000c004c7947 */ /* 0x000fea0003800000 */
.L_x_4609:
[----:B------:R-:W0:Y:S02]  /*5640*/  F2I.S64.TRUNC R22, R22 ;  /* 0x0000001600167311 */ /* 0x000e24000020d900 */
[----:B0-----:R-:W-:-:S05]  /*5650*/  IMAD.MOV.U32 R5, RZ, RZ, R22 ;  /* 0x000000ffff057224 */ /* 0x001fca00078e0016 */
[----:B------:R0:W-:Y:S01]  /*5660*/  STG.E.U8 desc[UR36][R2.64], R5 ;  /* 0x0000000502007986 */ /* 0x0001e2000c101124 */
[----:B------:R-:W-:Y:S05]  /*5670*/  BRA `(.L_x_4611) ;  /* 0x0000000c003c7947 */ /* 0x000fea0003800000 */
.L_x_4608:
[----:B------:R-:W-:-:S13]  /*5680*/  ISETP.NE.AND P0, PT, R0, 0x2, PT ;  /* 0x000000020000780c */ /* 0x000fda0003f05270 */
[----:B------:R-:W-:Y:S05]  /*5690*/  @!P0 BRA `(.L_x_4612) ;  /* 0x0000000000288947 */ /* 0x000fea0003800000 */
[----:B------:R-:W-:-:S13]  /*56a0*/  ISETP.NE.AND P0, PT, R0, 0x3, PT ;  /* 0x000000030000780c */ /* 0x000fda0003f05270 */
[----:B------:R-:W-:Y:S05]  /*56b0*/  @!P0 BRA `(.L_x_4613) ;  /* 0x0000000000148947 */ /* 0x000fea0003800000 */
[----:B------:R-:W-:-:S13]  /*56c0*/  ISETP.NE.AND P0, PT, R0, 0x4, PT ;  /* 0x000000040000780c */ /* 0x000fda0003f05270 */
[----:B------:R-:W-:Y:S05]  /*56d0*/  @P0 BRA `(.L_x_4610) ;  /* 0x00000008004c0947 */ /* 0x000fea0003800000 */
[----:B------:R-:W0:Y:S02]  /*56e0*/  F2I.S64.TRUNC R22, R22 ;  /* 0x0000001600167311 */ /* 0x000e24000020d900 */
[----:B0-----:R0:W-:Y:S01]  /*56f0*/  STG.E.64 desc[UR36][R2.64], R22 ;  /* 0x0000001602007986 */ /* 0x0011e2000c101b24 */
[----:B------:R-:W-:Y:S05]  /*5700*/  BRA `(.L_x_4611) ;  /* 0x0000000c00187947 */ /* 0x000fea0003800000 */
.L_x_4613:
[----:B------:R-:W0:Y:S02]  /*5710*/  F2I.FTZ.TRUNC.NTZ R5, R22 ;  /* 0x0000001600057305 */ /* 0x000e24000021f100 */
[----:B0-----:R0:W-:Y:S01]  /*5720*/  STG.E desc[UR36][R2.64], R5 ;  /* 0x0000000502007986 */ /* 0x0011e2000c101924 */
[----:B------:R-:W-:Y:S05]  /*5730*/  BRA `(.L_x_4611) ;  /* 0x0000000c000c7947 */ /* 0x000fea0003800000 */
.L_x_4612:
[----:B------:R-:W0:Y:S02]  /*5740*/  F2I.FTZ.TRUNC.NTZ R5, R22 ;  /* 0x0000001600057305 */ /* 0x000e24000021f100 */
[----:B0-----:R0:W-:Y:S01]  /*5750*/  STG.E.U16 desc[UR36][R2.64], R5 ;  /* 0x0000000502007986 */ /* 0x0011e2000c101524 */
[----:B------:R-:W-:Y:S05]  /*5760*/  BRA `(.L_x_4611) ;  /* 0x0000000c00007947 */ /* 0x000fea0003800000 */
.L_x_4607:
[----:B------:R-:W-:-:S13]  /*5770*/  ISETP.GT.AND P0, PT, R0, 0x6, PT ;  /* 0x000000060000780c */ /* 0x000fda0003f04270 */
[----:B------:R-:W-:Y:S05]  /*5780*/  @P0 BRA `(.L_x_4614) ;  /* 0x0000000000240947 */ /* 0x000fea0003800000 */
[----:B------:R-:W-:-:S13]  /*5790*/  ISETP.NE.AND P0, PT, R0, 0x5, PT ;  /* 0x000000050000780c */ /* 0x000fda0003f05270 */
[----:B------:R-:W-:Y:S05]  /*57a0*/  @!P0 BRA `(.L_x_4615) ;  /* 0x0000000000108947 */ /* 0x000fea0003800000 */
[----:B------:R-:W-:-:S13]  /*57b0*/  ISETP.NE.AND P0, PT, R0, 0x6, PT ;  /* 0x000000060000780c */ /* 0x000fda0003f05270 */
[----:B------:R-:W-:Y:S05]  /*57c0*/  @P0 BRA `(.L_x_4610) ;  /* 0x0000000800100947 */ /* 0x000fea0003800000 */
[----:B------:R0:W-:Y:S01]  /*57d0*/  STG.E desc[UR36][R2.64], R22 ;  /* 0x0000001602007986 */ /* 0x0001e2000c101924 */
[----:B------:R-:W-:Y:S05]  /*57e0*/  BRA `(.L_x_4611) ;  /* 0x0000000800e07947 */ /* 0x000fea0003800000 */
.L_x_4615:
[----:B------:R-:W-:-:S05]  /*57f0*/  F2FP.F16.F32.PACK_AB R22, RZ, R22 ;  /* 0x00000016ff16723e */ /* 0x000fca00000000ff */
[----:B------:R0:W-:Y:S01]  /*5800*/  STG.E.U16 desc[UR36][R2.64], R22 ;  /* 0x0000001602007986 */ /* 0x0001e2000c101524 */
[----:B------:R-:W-:Y:S05]  /*5810*/  BRA `(.L_x_4611) ;  /* 0x0000000800d47947 */ /* 0x000fea0003800000 */
.L_x_4614:
[----:B------:R-:W-:-:S13]  /*5820*/  ISETP.NE.AND P0, PT, R0, 0x7, PT ;  /* 0x000000070000780c */ /* 0x000fda0003f05270 */
[----:B------:R-:W-:Y:S05]  /*5830*/  @!P0 BRA `(.L_x_4616) ;  /* 0x0000000000248947 */ /* 0x000fea0003800000 */
[----:B------:R-:W-:-:S13]  /*5840*/  ISETP.NE.AND P0, PT, R0, 0x8, PT ;  /* 0x000000080000780c */ /* 0x000fda0003f05270 */
[----:B------:R-:W-:Y:S05]  /*5850*/  @!P0 BRA `(.L_x_4617) ;  /* 0x0000000000108947 */ /* 0x000fea0003800000 */
[----:B------:R-:W-:-:S13]  /*5860*/  ISETP.NE.AND P0, PT, R0, 0x9, PT ;  /* 0x000000090000780c */ /* 0x000fda0003f05270 */
[----:B------:R-:W-:Y:S05]  /*5870*/  @P0 BRA `(.L_x_4610) ;  /* 0x0000000400e40947 */ /* 0x000fea0003800000 */
[----:B------:R0:W-:Y:S01]  /*5880*/  STG.E.64 desc[UR36][R2.64], R22 ;  /* 0x0000001602007986 */ /* 0x0001e2000c101b24 */
[----:B------:R-:W-:Y:S05]  /*5890*/  BRA `(.L_x_4611) ;  /* 0x0000000800b47947 */ /* 0x000fea0003800000 */
.L_x_4617:
[----:B------:R-:W-:-:S05]  /*58a0*/  F2FP.F16.F32.PACK_AB R23, R23, R22 ;  /* 0x000000161717723e */ /* 0x000fca00000000ff */
[----:B------:R0:W-:Y:S01]  /*58b0*/  STG.E desc[UR36][R2.64], R23 ;  /* 0x0000001702007986 */ /* 0x0001e2000c101924 */
[----:B------:R-:W-:Y:S05]  /*58c0*/  BRA `(.L_x_4611) ;  /* 0x0000000800a87947 */ /* 0x000fea0003800000 */
.L_x_4616:
[----:B------:R-:W-:-:S06]  /*58d0*/  FMUL.FTZ R4, R22, 1 ;  /* 0x3f80000016047820 */ /* 0x000fcc0000410000 */
[----:B------:R-:W0:Y:S02]  /*58e0*/  F2F.F64.F32 R4, R4 ;  /* 0x0000000400047310 */ /* 0x000e240000201800 */
[----:B0-----:R0:W-:Y:S01]  /*58f0*/  STG.E.64 desc[UR36][R2.64], R4 ;  /* 0x0000000402007986 */ /* 0x0011e2000c101b24 */
[----:B------:R-:W-:Y:S05]  /*5900*/  BRA `(.L_x_4611) ;  /* 0x0000000800987947 */ /* 0x000fea0003800000 */
.L_x_4606:
        /* <DEDUP_REMOVED lines=10> */
[----:B------:R-:W0:Y:S02]  /*59b0*/  F2I.FTZ.U32.TRUNC.NTZ R5, R22 ;  /* 0x0000001600057305 */ /* 0x000e24000021f000 */
[----:B0-----:R0:W-:Y:S01]  /*59c0*/  STG.E.U16 desc[UR36][R2.64], R5 ;  /* 0x0000000502007986 */ /* 0x0011e2000c101524 */
[----:B------:R-:W-:Y:S05]  /*59d0*/  BRA `(.L_x_4611) ;  /* 0x0000000800647947 */ /* 0x000fea0003800000 */
.L_x_4621:
        /* <DEDUP_REMOVED lines=16> */
.L_x_4624:
[----:B------:R-:W-:-:S04]  /*5ae0*/  SHF.R.U32.HI R22, RZ, 0x18, R22 ;  /* 0x00000018ff167819 */ /* 0x000fc80000011616 */
[----:B------:R-:W-:-:S04]  /*5af0*/  LOP3.LUT R5, R5, 0x80, R22, 0xf8, !PT ;  /* 0x0000008005057812 */ /* 0x000fc800078ef816 */
[----:B------:R-:W-:-:S07]  /*5b00*/  PRMT R0, R5, 0x7610, R0 ;  /* 0x0000761005007816 */ /* 0x000fce0000000000 */
.L_x_4623:
[----:B------:R-:W-:Y:S05]  /*5b10*/  BSYNC.RECONVERGENT B0 ;  /* 0x0000000000007941 */ /* 0x000fea0003800200 */
.L_x_4622:
[----:B------:R0:W-:Y:S01]  /*5b20*/  STG.E.U8 desc[UR36][R2.64], R0 ;  /* 0x0000000002007986 */ /* 0x0001e2000c101124 */
[----:B------:R-:W-:Y:S05]  /*5b30*/  BRA `(.L_x_4611) ;  /* 0x00000008000c7947 */ /* 0x000fea0003800000 */
.L_x_4620:
        /* <DEDUP_REMOVED lines=16> */
.L_x_4627:
[----:B------:R-:W-:-:S04]  /*5c40*/  SHF.R.U32.HI R22, RZ, 0x18, R22 ;  /* 0x00000018ff167819 */ /* 0x000fc80000011616 */
[----:B------:R-:W-:-:S04]  /*5c50*/  LOP3.LUT R5, R5, 0x80, R22, 0xf8, !PT ;  /* 0x0000008005057812 */ /* 0x000fc800078ef816 */
[----:B------:R-:W-:-:S07]  /*5c60*/  PRMT R0, R5, 0x7610, R0 ;  /* 0x0000761005007816 */ /* 0x000fce0000000000 */
.L_x_4626:
[----:B------:R-:W-:Y:S05]  /*5c70*/  BSYNC.RECONVERGENT B0 ;  /* 0x0000000000007941 */ /* 0x000fea0003800200 */
.L_x_4625:
[----:B------:R0:W-:Y:S01]  /*5c80*/  STG.E.U8 desc[UR36][R2.64], R0 ;  /* 0x0000000002007986 */ /* 0x0001e2000c101124 */
[----:B------:R-:W-:Y:S05]  /*5c90*/  BRA `(.L_x_4611) ;  /* 0x0000000400b47947 */ /* 0x000fea0003800000 */
.L_x_4619:
[----:B------:R-:W-:-:S13]  /*5ca0*/  ISETP.NE.AND P0, PT, R0, 0x1c, PT ;  /* 0x0000001c0000780c */ /* 0x000fda0003f05270 */
[----:B------:R-:W-:Y:S05]  /*5cb0*/  @!P0 BRA `(.L_x_4628) ;  /* 0x0000000000588947 */ /* 0x000fea0003800000 */
[----:B------:R-:W-:-:S13]  /*5cc0*/  ISETP.NE.AND P0, PT, R0, 0x1d, PT ;  /* 0x0000001d0000780c */ /* 0x000fda0003f05270 */
[----:B------:R-:W-:Y:S05]  /*5cd0*/  @!P0 BRA `(.L_x_4629) ;  /* 0x0000000000448947 */ /* 0x000fea0003800000 */
[----:B------:R-:W-:-:S13]  /*5ce0*/  ISETP.NE.AND P0, PT, R0, 0x2c, PT ;  /* 0x0000002c0000780c */ /* 0x000fda0003f05270 */
[----:B------:R-:W-:Y:S05]  /*5cf0*/  @P0 BRA `(.L_x_4610) ;  /* 0x0000000000c40947 */ /* 0x000fea0003800000 */
        /* <DEDUP_REMOVED lines=15> */
.L_x_4629:
[----:B------:R-:W0:Y:S02]  /*5df0*/  F2I.U64.TRUNC R22, R22 ;  /* 0x0000001600167311 */ /* 0x000e24000020d800 */
[----:B0-----:R0:W-:Y:S01]  /*5e00*/  STG.E.64 desc[UR36][R2.64], R22 ;  /* 0x0000001602007986 */ /* 0x0011e2000c101b24 */
[----:B------:R-:W-:Y:S05]  /*5e10*/  BRA `(.L_x_4611) ;  /* 0x0000000400547947 */ /* 0x000fea0003800000 */
.L_x_4628:
[----:B------:R-:W0:Y:S02]  /*5e20*/  F2I.FTZ.U32.TRUNC.NTZ R5, R22 ;  /* 0x0000001600057305 */ /* 0x000e24000021f000 */
[----:B0-----:R0:W-:Y:S01]  /*5e30*/  STG.E desc[UR36][R2.64], R5 ;  /* 0x0000000502007986 */ /* 0x0011e2000c101924 */
[----:B------:R-:W-:Y:S05]  /*5e40*/  BRA `(.L_x_4611) ;  /* 0x0000000400487947 */ /* 0x000fea0003800000 */
.L_x_4618:
[----:B------:R-:W-:-:S13]  /*5e50*/  ISETP.GT.AND P0, PT, R0, 0xe, PT ;  /* 0x0000000e0000780c */ /* 0x000fda0003f04270 */
[----:B------:R-:W-:Y:S05]  /*5e60*/  @P0 BRA `(.L_x_4630) ;  /* 0x0000000000500947 */ /* 0x000fea0003800000 */
[----:B------:R-:W-:-:S13]  /*5e70*/  ISETP.NE.AND P0, PT, R0, 0xa, PT ;  /* 0x0000000a0000780c */ /* 0x000fda0003f05270 */
[----:B------:R-:W-:Y:S05]  /*5e80*/  @!P0 BRA `(.L_x_4631) ;  /* 0x0000000000208947 */ /* 0x000fea0003800000 */
[----:B------:R-:W-:-:S13]  /*5e90*/  ISETP.NE.AND P0, PT, R0, 0xb, PT ;  /* 0x0000000b0000780c */ /* 0x000fda0003f05270 */
[----:B------:R-:W-:Y:S05]  /*5ea0*/  @P0 BRA `(.L_x_4610) ;  /* 0x0000000000580947 */ /* 0x000fea0003800000 */
[----:B------:R-:W-:Y:S02]  /*5eb0*/  FSETP.NEU.FTZ.AND P0, PT, R22, RZ, PT ;  /* 0x000000ff1600720b */ /* 0x000fe40003f1d000 */
[----:B------:R-:W-:-:S04]  /*5ec0*/  FSETP.NEU.FTZ.AND P1, PT, R23, RZ, PT ;  /* 0x000000ff1700720b */ /* 0x000fc80003f3d000 */
[----:B------:R-:W-:-:S04]  /*5ed0*/  PLOP3.LUT P0, PT, P0, P1, PT, 0xf8, 0x8f ;  /* 0x00000000008f781c */ /* 0x000fc80000703f70 */
[----:B------:R-:W-:-:S05]  /*5ee0*/  SEL R5, RZ, 0x1, !P0 ;  /* 0x00000001ff057807 */ /* 0x000fca0004000000 */
[----:B------:R3:W-:Y:S01]  /*5ef0*/  STG.E.U8 desc[UR36][R2.64], R5 ;  /* 0x0000000502007986 */ /* 0x0007e2000c101124 */
[----:B------:R-:W-:Y:S05]  /*5f00*/  BRA `(.L_x_4611) ;  /* 0x0000000400187947 */ /* 0x000fea0003800000 */
.L_x_4631:
        /* <DEDUP_REMOVED lines=10> */
.L_x_4630:
[----:B------:R-:W-:-:S13]  /*5fb0*/  ISETP.NE.AND P0, PT, R0, 0xf, PT ;  /* 0x0000000f0000780c */ /* 0x000fda0003f05270 */
[----:B------:R-:W-:Y:S05]  /*5fc0*/  @!P0 BRA `(.L_x_4632) ;  /* 0x0000000000e08947 */ /* 0x000fea0003800000 */
[----:B------:R-:W-:-:S13]  /*5fd0*/  ISETP.NE.AND P0, PT, R0, 0x17, PT ;  /* 0x000000170000780c */ /* 0x000fda0003f05270 */
[----:B------:R-:W-:Y:S05]  /*5fe0*/  @!P0 BRA `(.L_x_4633) ;  /* 0x00000000008c8947 */ /* 0x000fea0003800000 */
[----:B------:R-:W-:-:S13]  /*5ff0*/  ISETP.NE.AND P0, PT, R0, 0x18, PT ;  /* 0x000000180000780c */ /* 0x000fda0003f05270 */
[----:B------:R-:W-:Y:S05]  /*6000*/  @!P0 BRA `(.L_x_4634) ;  /* 0x0000000000448947 */ /* 0x000fea0003800000 */
.L_x_4610:
        /* <DEDUP_REMOVED lines=16> */
.L_x_4635:
[----:B------:R-:W-:Y:S05]  /*6110*/  BRA `(.L_x_4611) ;  /* 0x0000000000947947 */ /* 0x000fea0003800000 */
.L_x_4634:
        /* <DEDUP_REMOVED lines=12> */
.L_x_4637:
[----:B------:R-:W-:Y:S05]  /*61e0*/  BSYNC.RECONVERGENT B0 ;  /* 0x0000000000007941 */ /* 0x000fea0003800200 */
.L_x_4636:
[----:B------:R-:W-:-:S05]  /*61f0*/  LOP3.LUT R5, R0, 0x80, R7, 0xf8, !PT ;  /* 0x0000008000057812 */ /* 0x000fca00078ef807 */
[----:B------:R1:W-:Y:S01]  /*6200*/  STG.E.U8 desc[UR36][R2.64], R5 ;  /* 0x0000000502007986 */ /* 0x0003e2000c101124 */
[----:B------:R-:W-:Y:S05]  /*6210*/  BRA `(.L_x_4611) ;  /* 0x0000000000547947 */ /* 0x000fea0003800000 */
.L_x_4633:
        /* <DEDUP_REMOVED lines=11> */
.L_x_4639:
[----:B------:R-:W-:Y:S01]  /*62d0*/  IMAD.MOV.U32 R0, RZ, RZ, 0x7f ;  /* 0x0000007fff007424 */ /* 0x000fe200078e00ff */
[----:B------:R-:W-:-:S04]  /*62e0*/  ISETP.GT.U32.AND P0, PT, R4, 0x7f800000, PT ;  /* 0x7f8000000400780c */ /* 0x000fc80003f04070 */
[----:B------:R-:W-:-:S09]  /*62f0*/  SEL R0, R0, 0x7c, P0 ;  /* 0x0000007c00007807 */ /* 0x000fd20000000000 */
.L_x_4640:
[----:B------:R-:W-:Y:S05]  /*6300*/  BSYNC.RECONVERGENT B0 ;  /* 0x0000000000007941 */ /* 0x000fea0003800200 */
.L_x_4638:
[----:B------:R-:W-:-:S04]  /*6310*/  SHF.R.U32.HI R5, RZ, 0x18, R22 ;  /* 0x00000018ff057819 */ /* 0x000fc80000011616 */
[----:B------:R-:W-:-:S05]  /*6320*/  LOP3.LUT R5, R0, 0x80, R5, 0xf8, !PT ;  /* 0x0000008000057812 */ /* 0x000fca00078ef805 */
[----:B------:R2:W-:Y:S01]  /*6330*/  STG.E.U8 desc[UR36][R2.64], R5 ;  /* 0x0000000502007986 */ /* 0x0005e2000c101124 */
[----:B------:R-:W-:Y:S05]  /*6340*/  BRA `(.L_x_4611) ;  /* 0x0000000000087947 */ /* 0x000fea0003800000 */
.L_x_4632:
[----:B------:R-:W-:-:S05]  /*6350*/  F2FP.BF16.F32.PACK_AB R22, RZ, R22 ;  /* 0x00000016ff16723e */ /* 0x000fca00000010ff */
[----:B------:R0:W-:Y:S02]  /*6360*/  STG.E.U16 desc[UR36][R2.64], R22 ;  /* 0x0000001602007986 */ /* 0x0001e4000c101524 */
.L_x_4611:
        /* <DEDUP_REMOVED lines=24> */
.L_x_4644:
[----:B------:R-:W0:Y:S02]  /*64f0*/  F2I.S64.TRUNC R24, R24 ;  /* 0x0000001800187311 */ /* 0x000e24000020d900 */
[----:B0-----:R-:W-:-:S05]  /*6500*/  IMAD.MOV.U32 R5, RZ, RZ, R24 ;  /* 0x000000ffff057224 */ /* 0x001fca00078e0018 */
[----:B------:R0:W-:Y:S01]  /*6510*/  STG.E.U8 desc[UR36][R2.64], R5 ;  /* 0x0000000502007986 */ /* 0x0001e2000c101124 */
[----:B------:R-:W-:Y:S05]  /*6520*/  BRA `(.L_x_4646) ;  /* 0x0000000c003c7947 */ /* 0x000fea0003800000 */
.L_x_4643:
        /* <DEDUP_REMOVED lines=9> */
.L_x_4648:
[----:B------:R-:W0:Y:S02]  /*65c0*/  F2I.FTZ.TRUNC.NTZ R5, R24 ;  /* 0x0000001800057305 */ /* 0x000e24000021f100 */
[----:B0-----:R0:W-:Y:S01]  /*65d0*/  STG.E desc[UR36][R2.64], R5 ;  /* 0x0000000502007986 */ /* 0x0011e2000c101924 */
[----:B------:R-:W-:Y:S05]  /*65e0*/  BRA `(.L_x_4646) ;  /* 0x0000000c000c7947 */ /* 0x000fea0003800000 */
.L_x_4647:
[----:B------:R-:W0:Y:S02]  /*65f0*/  F2I.FTZ.TRUNC.NTZ R5, R24 ;  /* 0x0000001800057305 */ /* 0x000e24000021f100 */
[----:B0-----:R0:W-:Y:S01]  /*6600*/  STG.E.U16 desc[UR36][R2.64], R5 ;  /* 0x0000000502007986 */ /* 0x0011e2000c101524 */
[----:B------:R-:W-:Y:S05]  /*6610*/  BRA `(.L_x_4646) ;  /* 0x0000000c00007947 */ /* 0x000fea0003800000 */
.L_x_4642:
        /* <DEDUP_REMOVED lines=8> */
.L_x_4650:
[----:B------:R-:W-:-:S05]  /*66a0*/  F2FP.F16.F32.PACK_AB R24, RZ, R24 ;  /* 0x00000018ff18723e */ /* 0x000fca00000000ff */
[----:B------:R0:W-:Y:S01]  /*66b0*/  STG.E.U16 desc[UR36][R2.64], R24 ;  /* 0x0000001802007986 */ /* 0x0001e2000c101524 */
[----:B------:R-:W-:Y:S05]  /*66c0*/  BRA `(.L_x_4646) ;  /* 0x0000000800d47947 */ /* 0x000fea0003800000 */
.L_x_4649:
        /* <DEDUP_REMOVED lines=8> */
.L_x_4652:
[----:B------:R-:W-:-:S05]  /*6750*/  F2FP.F16.F32.PACK_AB R25, R25, R24 ;  /* 0x000000181919723e */ /* 0x000fca00000000ff */
[----:B------:R0:W-:Y:S01]  /*6760*/  STG.E desc[UR36][R2.64], R25 ;  /* 0x0000001902007986 */ /* 0x0001e2000c101924 */
[----:B------:R-:W-:Y:S05]  /*6770*/  BRA `(.L_x_4646) ;  /* 0x0000000800a87947 */ /* 0x000fea0003800000 */
.L_x_4651:
[----:B------:R-:W-:-:S06]  /*6780*/  FMUL.FTZ R4, R24, 1 ;  /* 0x3f80000018047820 */ /* 0x000fcc0000410000 */
[----:B------:R-:W0:Y:S02]  /*6790*/  F2F.F64.F32 R4, R4 ;  /* 0x0000000400047310 */ /* 0x000e240000201800 */
[----:B0-----:R0:W-:Y:S01]  /*67a0*/  STG.E.64 desc[UR36][R2.64], R4 ;  /* 0x0000000402007986 */ /* 0x0011e2000c101b24 */
[----:B------:R-:W-:Y:S05]  /*67b0*/  BRA `(.L_x_4646) ;  /* 0x0000000800987947 */ /* 0x000fea0003800000 */
.L_x_4641:
        /* <DEDUP_REMOVED lines=13> */
.L_x_4656:
        /* <DEDUP_REMOVED lines=16> */
.L_x_4659:
[----:B------:R-:W-:-:S04]  /*6990*/  SHF.R.U32.HI R24, RZ, 0x18, R24 ;  /* 0x00000018ff187819 */ /* 0x000fc80000011618 */
[----:B------:R-:W-:-:S04]  /*69a0*/  LOP3.LUT R5, R5, 0x80, R24, 0xf8, !PT ;  /* 0x0000008005057812 */ /* 0x000fc800078ef818 */
[----:B------:R-:W-:-:S07]  /*69b0*/  PRMT R0, R5, 0x7610, R0 ;  /* 0x0000761005007816 */ /* 0x000fce0000000000 */
.L_x_4658:
[----:B------:R-:W-:Y:S05]  /*69c0*/  BSYNC.RECONVERGENT B0 ;  /* 0x0000000000007941 */ /* 0x000fea0003800200 */
.L_x_4657:
[----:B------:R0:W-:Y:S01]  /*69d0*/  STG.E.U8 desc[UR36][R2.64], R0 ;  /* 0x0000000002007986 */ /* 0x0001e2000c101124 */
[----:B------:R-:W-:Y:S05]  /*69e0*/  BRA `(.L_x_4646) ;  /* 0x00000008000c7947 */ /* 0x000fea0003800000 */
.L_x_4655:
        /* <DEDUP_REMOVED lines=16> */
.L_x_4662:
[----:B------:R-:W-:-:S04]  /*6af0*/  SHF.R.U32.HI R24, RZ, 0x18, R24 ;  /* 0x00000018ff187819 */ /* 0x000fc80000011618 */
[----:B------:R-:W-:-:S04]  /*6b00*/  LOP3.LUT R5, R5, 0x80, R24, 0xf8, !PT ;  /* 0x0000008005057812 */ /* 0x000fc800078ef818 */
[----:B------:R-:W-:-:S07]  /*6b10*/  PRMT R0, R5, 0x7610, R0 ;  /* 0x0000761005007816 */ /* 0x000fce0000000000 */
.L_x_4661:
[----:B------:R-:W-:Y:S05]  /*6b20*/  BSYNC.RECONVERGENT B0 ;  /* 0x0000000000007941 */ /* 0x000fea0003800200 */
.L_x_4660:
[----:B------:R0:W-:Y:S01]  /*6b30*/  STG.E.U8 desc[UR36][R2.64], R0 ;  /* 0x0000000002007986 */ /* 0x0001e2000c101124 */
[----:B------:R-:W-:Y:S05]  /*6b40*/  BRA `(.L_x_4646) ;  /* 0x0000000400b47947 */ /* 0x000fea0003800000 */
.L_x_4654:
        /* <DEDUP_REMOVED lines=21> */
.L_x_4664:
[----:B------:R-:W0:Y:S02]  /*6ca0*/  F2I.U64.TRUNC R24, R24 ;  /* 0x0000001800187311 */ /* 0x000e24000020d800 */
[----:B0-----:R0:W-:Y:S01]  /*6cb0*/  STG.E.64 desc[UR36][R2.64], R24 ;  /* 0x0000001802007986 */ /* 0x0011e2000c101b24 */
[----:B------:R-:W-:Y:S05]  /*6cc0*/  BRA `(.L_x_4646) ;  /* 0x0000000400547947 */ /* 0x000fea0003800000 */
.L_x_4663:
[----:B------:R-:W0:Y:S02]  /*6cd0*/  F2I.FTZ.U32.TRUNC.NTZ R5, R24 ;  /* 0x0000001800057305 */ /* 0x000e24000021f000 */
[----:B0-----:R0:W-:Y:S01]  /*6ce0*/  STG.E desc[UR36][R2.64], R5 ;  /* 0x0000000502007986 */ /* 0x0011e2000c101924 */
[----:B------:R-:W-:Y:S05]  /*6cf0*/  BRA `(.L_x_4646) ;  /* 0x0000000400487947 */ /* 0x000fea0003800000 */
.L_x_4653:
        /* <DEDUP_REMOVED lines=12> */
.L_x_4666:
        /* <DEDUP_REMOVED lines=10> */
.L_x_4665:
[----:B------:R-:W-:-:S13]  /*6e60*/  ISETP.NE.AND P0, PT, R0, 0xf, PT ;  /* 0x0000000f0000780c */ /* 0x000fda0003f05270 */
[----:B------:R-:W-:Y:S05]  /*6e70*/  @!P0 BRA `(.L_x_4667) ;  /* 0x0000000000e08947 */ /* 0x000fea0003800000 */
[----:B------:R-:W-:-:S13]  /*6e80*/  ISETP.NE.AND P0, PT, R0, 0x17, PT ;  /* 0x000000170000780c */ /* 0x000fda0003f05270 */
[----:B------:R-:W-:Y:S05]  /*6e90*/  @!P0 BRA `(.L_x_4668) ;  /* 0x00000000008c8947 */ /* 0x000fea0003800000 */
[----:B------:R-:W-:-:S13]  /*6ea0*/  ISETP.NE.AND P0, PT, R0, 0x18, PT ;  /* 0x000000180000780c */ /* 0x000fda0003f05270 */
[----:B------:R-:W-:Y:S05]  /*6eb0*/  @!P0 BRA `(.L_x_4669) ;  /* 0x0000000000448947 */ /* 0x000fea0003800000 */
.L_x_4645:
        /* <DEDUP_REMOVED lines=16> */
.L_x_4670:
[----:B------:R-:W-:Y:S05]  /*6fc0*/  BRA `(.L_x_4646) ;  /* 0x0000000000947947 */ /* 0x000fea0003800000 */
.L_x_4669:
        /* <DEDUP_REMOVED lines=12> */
.L_x_4672:
[----:B------:R-:W-:Y:S05]  /*7090*/  BSYNC.RECONVERGENT B0 ;  /* 0x0000000000007941 */ /* 0x000fea0003800200 */
.L_x_4671:
[----:B------:R-:W-:-:S05]  /*70a0*/  LOP3.LUT R5, R0, 0x80, R7, 0xf8, !PT ;  /* 0x0000008000057812 */ /* 0x000fca00078ef807 */
[----:B------:R3:W-:Y:S01]  /*70b0*/  STG.E.U8 desc[UR36][R2.64], R5 ;  /* 0x0000000502007986 */ /* 0x0007e2000c101124 */
[----:B------:R-:W-:Y:S05]  /*70c0*/  BRA `(.L_x_4646) ;  /* 0x0000000000547947 */ /* 0x000fea0003800000 */
.L_x_4668:
        /* <DEDUP_REMOVED lines=11> */
.L_x_4674:
[----:B------:R-:W-:Y:S01]  /*7180*/  IMAD.MOV.U32 R0, RZ, RZ, 0x7f ;  /* 0x0000007fff007424 */ /* 0x000fe200078e00ff */
[----:B------:R-:W-:-:S04]  /*7190*/  ISETP.GT.U32.AND P0, PT, R4, 0x7f800000, PT ;  /* 0x7f8000000400780c */ /* 0x000fc80003f04070 */
[----:B------:R-:W-:-:S09]  /*71a0*/  SEL R0, R0, 0x7c, P0 ;  /* 0x0000007c00007807 */ /* 0x000fd20000000000 */
.L_x_4675:
[----:B------:R-:W-:Y:S05]  /*71b0*/  BSYNC.RECONVERGENT B0 ;  /* 0x0000000000007941 */ /* 0x000fea0003800200 */
.L_x_4673:
[----:B------:R-:W-:-:S04]  /*71c0*/  SHF.R.U32.HI R5, RZ, 0x18, R24 ;  /* 0x00000018ff057819 */ /* 0x000fc80000011618 */
[----:B------:R-:W-:-:S05]  /*71d0*/  LOP3.LUT R5, R0, 0x80, R5, 0xf8, !PT ;  /* 0x0000008000057812 */ /* 0x000fca00078ef805 */
[----:B------:R2:W-:Y:S01]  /*71e0*/  STG.E.U8 desc[UR36][R2.64], R5 ;  /* 0x0000000502007986 */ /* 0x0005e2000c101124 */
[----:B------:R-:W-:Y:S05]  /*71f0*/  BRA `(.L_x_4646) ;  /* 0x0000000000087947 */ /* 0x000fea0003800000 */
.L_x_4667:
[----:B------:R-:W-:-:S05]  /*7200*/  F2FP.BF16.F32.PACK_AB R24, RZ, R24 ;  /* 0x00000018ff18723e */ /* 0x000fca00000010ff */
[----:B------:R4:W-:Y:S02]  /*7210*/  STG.E.U16 desc[UR36][R2.64], R24 ;  /* 0x0000001802007986 */ /* 0x0009e4000c101524 */
.L_x_4646:
[----:B------:R-:W-:-:S07]  /*7220*/  VIADD R28, R28, 0x80 ;  /* 0x000000801c1c7836 */ /* 0x000fce0000000000 */
.L_x_4605:
[----:B------:R-:W-:Y:S05]  /*7230*/  BSYNC.RECONVERGENT B6 ;  /* 0x0000000000067941 */ /* 0x000fea0003800200 */
.L_x_4604:
[----:B------:R-:W-:-:S13]  /*7240*/  ISETP.GE.AND P0, PT, R28, R16, PT ;  /* 0x000000101c00720c */ /* 0x000fda0003f06270 */
[----:B------:R-:W-:Y:S05]  /*7250*/  @P0 EXIT ;  /* 0x000000000000094d */ /* 0x000fea0003800000 */
[----:B0-----:R-:W0:Y:S01]  /*7260*/  S2R R0, SR_CTAID.X ;  /* 0x0000000000007919 */ /* 0x001e220000002500 */
[----:B--234-:R-:W2:Y:S01]  /*7270*/  LDC.U8 R4, c[0x0][0x3b4] ;  /* 0x0000ed00ff047b82 */ /* 0x01cea20000000000 */
[----:B------:R-:W3:Y:S07]  /*7280*/  LDCU UR4, c[0x0][0x3b8] ;  /* 0x00007700ff0477ac */ /* 0x000eee0008000800 */
[----:B-1----:R-:W1:Y:S01]  /*7290*/  LDC.64 R2, c[0x0][0x398] ;  /* 0x0000e600ff027b82 */ /* 0x002e620000000a00 */
[----:B0-----:R-:W-:Y:S01]  /*72a0*/  IMAD R28, R0, 0x200, R28 ;  /* 0x00000200001c7824 */ /* 0x001fe200078e021c */
[----:B--2---:R-:W-:-:S03]  /*72b0*/  PRMT R0, R4, 0x9910, RZ ;  /* 0x0000991004007816 */ /* 0x004fc600000000ff */
[----:B---3--:R-:W-:Y:S01]  /*72c0*/  IMAD R5, R28, UR4, RZ ;  /* 0x000000041c057c24 */ /* 0x008fe2000f8e02ff */
[----:B------:R-:W-:-:S04]  /*72d0*/  ISETP.GT.AND P1, PT, R0, 0x9, PT ;  /* 0x000000090000780c */ /* 0x000fc80003f24270 */
[----:B-1----:R-:W-:-:S05]  /*72e0*/  IADD3 R2, P0, PT, R5, R2, RZ ;  /* 0x0000000205027210 */ /* 0x002fca0007f1e0ff */
[----:B------:R-:W-:-:S04]  /*72f0*/  IMAD.X R3, RZ, RZ, R3, P0 ;  /* 0x000000ffff037224 */ /* 0x000fc800000e0603 */
        /* <DEDUP_REMOVED lines=10> */
[----:B0-----:R-:W-:Y:S01]  /*73a0*/  STG.E.U8 desc[UR36][R2.64], R5 ;  /* 0x0000000502007986 */ /* 0x001fe2000c101124 */
[----:B------:R-:W-:Y:S05]  /*73b0*/  EXIT ;  /* 0x000000000000794d */ /* 0x000fea0003800000 */
.L_x_4679:
[----:B------:R-:W0:Y:S02]  /*73c0*/  F2I.S64.TRUNC R18, R18 ;  /* 0x0000001200127311 */ /* 0x000e24000020d900 */
[----:B0-----:R-:W-:-:S05]  /*73d0*/  IMAD.MOV.U32 R5, RZ, RZ, R18 ;  /* 0x000000ffff057224 */ /* 0x001fca00078e0012 */
[----:B------:R-:W-:Y:S01]  /*73e0*/  STG.E.U8 desc[UR36][R2.64], R5 ;  /* 0x0000000502007986 */ /* 0x000fe2000c101124 */
[----:B------:R-:W-:Y:S05]  /*73f0*/  EXIT ;  /* 0x000000000000794d */ /* 0x000fea0003800000 */
.L_x_4678:
[----:B------:R-:W-:-:S13]  /*7400*/  ISETP.NE.AND P0, PT, R0, 0x2, PT ;  /* 0x000000020000780c */ /* 0x000fda0003f05270 */
[----:B------:R-:W-:Y:S05]  /*7410*/  @!P0 BRA `(.L_x_4681) ;  /* 0x0000000000288947 */ /* 0x000fea0003800000 */
[----:B------:R-:W-:-:S13]  /*7420*/  ISETP.NE.AND P0, PT, R0, 0x3, PT ;  /* 0x000000030000780c */ /* 0x000fda0003f05270 */
[----:B------:R-:W-:Y:S05]  /*7430*/  @!P0 BRA `(.L_x_4682) ;  /* 0x0000000000148947 */ /* 0x000fea0003800000 */
[----:B------:R-:W-:-:S13]  /*7440*/  ISETP.NE.AND P0, PT, R0, 0x4, PT ;  /* 0x000000040000780c */ /* 0x000fda0003f05270 */
[----:B------:R-:W-:Y:S05]  /*7450*/  @P0 BRA `(.L_x_4680) ;  /* 0x00000008004c0947 */ /* 0x000fea0003800000 */
[----:B------:R-:W0:Y:S02]  /*7460*/  F2I.S64.TRUNC R18, R18 ;  /* 0x0000001200127311 */ /* 0x000e24000020d900 */
[----:B0-----:R-:W-:Y:S01]  /*7470*/  STG.E.64 desc[UR36][R2.64], R18 ;  /* 0x0000001202007986 */ /* 0x001fe2000c101b24 */
[----:B------:R-:W-:Y:S05]  /*7480*/  EXIT ;  /* 0x000000000000794d */ /* 0x000fea0003800000 */
.L_x_4682:
[----:B------:R-:W0:Y:S02]  /*7490*/  F2I.FTZ.TRUNC.NTZ R5, R18 ;  /* 0x0000001200057305 */ /* 0x000e24000021f100 */
[----:B0-----:R-:W-:Y:S01]  /*74a0*/  STG.E desc[UR36][R2.64], R5 ;  /* 0x0000000502007986 */ /* 0x001fe2000c101924 */
[----:B------:R-:W-:Y:S05]  /*74b0*/  EXIT ;  /* 0x000000000000794d */ /* 0x000fea0003800000 */
.L_x_4681:
[----:B------:R-:W0:Y:S02]  /*74c0*/  F2I.FTZ.TRUNC.NTZ R5, R18 ;  /* 0x0000001200057305 */ /* 0x000e24000021f100 */
[----:B0-----:R-:W-:Y:S01]  /*74d0*/  STG.E.U16 desc[UR36][R2.64], R5 ;  /* 0x0000000502007986 */ /* 0x001fe2000c101524 */
[----:B------:R-:W-:Y:S05]  /*74e0*/  EXIT ;  /* 0x000000000000794d */ /* 0x000fea0003800000 */
.L_x_4677:
[----:B------:R-:W-:-:S13]  /*74f0*/  ISETP.GT.AND P0, PT, R0, 0x6, PT ;  /* 0x000000060000780c */ /* 0x000fda0003f04270 */
[----:B------:R-:W-:Y:S05]  /*7500*/  @P0 BRA `(.L_x_4683) ;  /* 0x0000000000240947 */ /* 0x000fea0003800000 */
[----:B------:R-:W-:-:S13]  /*7510*/  ISETP.NE.AND P0, PT, R0, 0x5, PT ;  /* 0x000000050000780c */ /* 0x000fda0003f05270 */
[----:B------:R-:W-:Y:S05]  /*7520*/  @!P0 BRA `(.L_x_4684) ;  /* 0x0000000000108947 */ /* 0x000fea0003800000 */
[----:B------:R-:W-:-:S13]  /*7530*/  ISETP.NE.AND P0, PT, R0, 0x6, PT ;  /* 0x000000060000780c */ /* 0x000fda0003f05270 */
[----:B------:R-:W-:Y:S05]  /*7540*/  @P0 BRA `(.L_x_4680) ;  /* 0x0000000800100947 */ /* 0x000fea0003800000 */
[----:B------:R-:W-:Y:S01]  /*7550*/  STG.E desc[UR36][R2.64], R18 ;  /* 0x0000001202007986 */ /* 0x000fe2000c101924 */
[----:B------:R-:W-:Y:S05]  /*7560*/  EXIT ;  /* 0x000000000000794d */ /* 0x000fea0003800000 */
.L_x_4684:
[----:B------:R-:W-:-:S05]  /*7570*/  F2FP.F16.F32.PACK_AB R18, RZ, R18 ;  /* 0x00000012ff12723e */ /* 0x000fca00000000ff */
[----:B------:R-:W-:Y:S01]  /*7580*/  STG.E.U16 desc[UR36][R2.64], R18 ;  /* 0x0000001202007986 */ /* 0x000fe2000c101524 */
[----:B------:R-:W-:Y:S05]  /*7590*/  EXIT ;  /* 0x000000000000794d */ /* 0x000fea0003800000 */
.L_x_4683:
[----:B------:R-:W-:-:S13]  /*75a0*/  ISETP.NE.AND P0, PT, R0, 0x7, PT ;  /* 0x000000070000780c */ /* 0x000fda0003f05270 */
[----:B------:R-:W-:Y:S05]  /*75b0*/  @!P0 BRA `(.L_x_4685) ;  /* 0x0000000000248947 */ /* 0x000fea0003800000 */
[----:B------:R-:W-:-:S13]  /*75c0*/  ISETP.NE.AND P0, PT, R0, 0x8, PT ;  /* 0x000000080000780c */ /* 0x000fda0003f05270 */
[----:B------:R-:W-:Y:S05]  /*75d0*/  @!P0 BRA `(.L_x_4686) ;  /* 0x0000000000108947 */ /* 0x000fea0003800000 */
[----:B------:R-:W-:-:S13]  /*75e0*/  ISETP.NE.AND P0, PT, R0, 0x9, PT ;  /* 0x000000090000780c */ /* 0x000fda0003f05270 */
[----:B------:R-:W-:Y:S05]  /*75f0*/  @P0 BRA `(.L_x_4680) ;  /* 0x0000000400e40947 */ /* 0x000fea0003800000 */
[----:B------:R-:W-:Y:S01]  /*7600*/  STG.E.64 desc[UR36][R2.64], R18 ;  /* 0x0000001202007986 */ /* 0x000fe2000c101b24 */
[----:B------:R-:W-:Y:S05]  /*7610*/  EXIT ;  /* 0x000000000000794d */ /* 0x000fea0003800000 */
.L_x_4686:
[----:B------:R-:W-:-:S05]  /*7620*/  F2FP.F16.F32.PACK_AB R19, R19, R18 ;  /* 0x000000121313723e */ /* 0x000fca00000000ff */
[----:B------:R-:W-:Y:S01]  /*7630*/  STG.E desc[UR36][R2.64], R19 ;  /* 0x0000001302007986 */ /* 0x000fe2000c101924 */
[----:B------:R-:W-:Y:S05]  /*7640*/  EXIT ;  /* 0x000000000000794d */ /* 0x000fea0003800000 */
.L_x_4685:
[----:B------:R-:W-:-:S06]  /*7650*/  FMUL.FTZ R4, R18, 1 ;  /* 0x3f80000012047820 */ /* 0x000fcc0000410000 */
[----:B------:R-:W0:Y:S02]  /*7660*/  F2F.F64.F32 R4, R4 ;  /* 0x0000000400047310 */ /* 0x000e240000201800 */
[----:B0-----:R-:W-:Y:S01]  /*7670*/  STG.E.64 desc[UR36][R2.64], R4 ;  /* 0x0000000402007986 */ /* 0x001fe2000c101b24 */
[----:B------:R-:W-:Y:S05]  /*7680*/  EXIT ;  /* 0x000000000000794d */ /* 0x000fea0003800000 */
.L_x_4676:
        /* <DEDUP_REMOVED lines=11> */
[----:B0-----:R-:W-:Y:S01]  /*7740*/  STG.E.U16 desc[UR36][R2.64], R5 ;  /* 0x0000000502007986 */ /* 0x001fe2000c101524 */
[----:B------:R-:W-:Y:S05]  /*7750*/  EXIT ;  /* 0x000000000000794d */ /* 0x000fea0003800000 */
.L_x_4690:
        /* <DEDUP_REMOVED lines=16> */
.L_x_4693:
[----:B------:R-:W-:-:S04]  /*7860*/  SHF.R.U32.HI R18, RZ, 0x18, R18 ;  /* 0x00000018ff127819 */ /* 0x000fc80000011612 */
[----:B------:R-:W-:-:S04]  /*7870*/  LOP3.LUT R5, R5, 0x80, R18, 0xf8, !PT ;  /* 0x0000008005057812 */ /* 0x000fc800078ef812 */
[----:B------:R-:W-:-:S07]  /*7880*/  PRMT R0, R5, 0x7610, R0 ;  /* 0x0000761005007816 */ /* 0x000fce0000000000 */
.L_x_4692:
[----:B------:R-:W-:Y:S05]  /*7890*/  BSYNC.RECONVERGENT B0 ;  /* 0x0000000000007941 */ /* 0x000fea0003800200 */
.L_x_4691:
[----:B------:R-:W-:Y:S01]  /*78a0*/  STG.E.U8 desc[UR36][R2.64], R0 ;  /* 0x0000000002007986 */ /* 0x000fe2000c101124 */
[----:B------:R-:W-:Y:S05]  /*78b0*/  EXIT ;  /* 0x000000000000794d */ /* 0x000fea0003800000 */
.L_x_4689:
        /* <DEDUP_REMOVED lines=16> */
.L_x_4696:
[----:B------:R-:W-:-:S04]  /*79c0*/  SHF.R.U32.HI R18, RZ, 0x18, R18 ;  /* 0x00000018ff127819 */ /* 0x000fc80000011612 */
[----:B------:R-:W-:-:S04]  /*79d0*/  LOP3.LUT R5, R5, 0x80, R18, 0xf8, !PT ;  /* 0x0000008005057812 */ /* 0x000fc800078ef812 */
[----:B------:R-:W-:-:S07]  /*79e0*/  PRMT R0, R5, 0x7610, R0 ;  /* 0x0000761005007816 */ /* 0x000fce0000000000 */
.L_x_4695:
[----:B------:R-:W-:Y:S05]  /*79f0*/  BSYNC.RECONVERGENT B0 ;  /* 0x0000000000007941 */ /* 0x000fea0003800200 */
.L_x_4694:
[----:B------:R-:W-:Y:S01]  /*7a00*/  STG.E.U8 desc[UR36][R2.64], R0 ;  /* 0x0000000002007986 */ /* 0x000fe2000c101124 */
[----:B------:R-:W-:Y:S05]  /*7a10*/  EXIT ;  /* 0x000000000000794d */ /* 0x000fea0003800000 */
.L_x_4688:
        /* <DEDUP_REMOVED lines=21> */
.L_x_4698:
[----:B------:R-:W0:Y:S02]  /*7b70*/  F2I.U64.TRUNC R18, R18 ;  /* 0x0000001200127311 */ /* 0x000e24000020d800 */
[----:B0-----:R-:W-:Y:S01]  /*7b80*/  STG.E.64 desc[UR36][R2.64], R18 ;  /* 0x0000001202007986 */ /* 0x001fe2000c101b24 */
[----:B------:R-:W-:Y:S05]  /*7b90*/  EXIT ;  /* 0x000000000000794d */ /* 0x000fea0003800000 */
.L_x_4697:
[----:B------:R-:W0:Y:S02]  /*7ba0*/  F2I.FTZ.U32.TRUNC.NTZ R5, R18 ;  /* 0x0000001200057305 */ /* 0x000e24000021f000 */
[----:B0-----:R-:W-:Y:S01]  /*7bb0*/  STG.E desc[UR36][R2.64], R5 ;  /* 0x0000000502007986 */ /* 0x001fe2000c101924 */
[----:B------:R-:W-:Y:S05]  /*7bc0*/  EXIT ;  /* 0x000000000000794d */ /* 0x000fea0003800000 */
.L_x_4687:
        /* <DEDUP_REMOVED lines=10> */
[----:B------:R-:W-:Y:S01]  /*7c70*/  STG.E.U8 desc[UR36][R2.64], R5 ;  /* 0x0000000502007986 */ /* 0x000fe2000c101124 */
[----:B------:R-:W-:Y:S05]  /*7c80*/  EXIT ;  /* 0x000000000000794d */ /* 0x000fea0003800000 */
.L_x_4700:
        /* <DEDUP_REMOVED lines=10> */
.L_x_4699:
[----:B------:R-:W-:-:S13]  /*7d30*/  ISETP.NE.AND P0, PT, R0, 0xf, PT ;  /* 0x0000000f0000780c */ /* 0x000fda0003f05270 */
[----:B------:R-:W-:Y:S05]  /*7d40*/  @!P0 BRA `(.L_x_4701) ;  /* 0x0000000000e08947 */ /* 0x000fea0003800000 */
[----:B------:R-:W-:-:S13]  /*7d50*/  ISETP.NE.AND P0, PT, R0, 0x17, PT ;  /* 0x000000170000780c */ /* 0x000fda0003f05270 */
[----:B------:R-:W-:Y:S05]  /*7d60*/  @!P0 BRA `(.L_x_4702) ;  /* 0x00000000008c8947 */ /* 0x000fea0003800000 */
[----:B------:R-:W-:-:S13]  /*7d70*/  ISETP.NE.AND P0, PT, R0, 0x18, PT ;  /* 0x000000180000780c */ /* 0x000fda0003f05270 */
[----:B------:R-:W-:Y:S05]  /*7d80*/  @!P0 BRA `(.L_x_4703) ;  /* 0x0000000000448947 */ /* 0x000fea0003800000 */
.L_x_4680:
        /* <DEDUP_REMOVED lines=16> */
.L_x_4704:
[----:B------:R-:W-:Y:S05]  /*7e90*/  EXIT ;  /* 0x000000000000794d */ /* 0x000fea0003800000 */
.L_x_4703:
        /* <DEDUP_REMOVED lines=12> */
.L_x_4706:
[----:B------:R-:W-:Y:S05]  /*7f60*/  BSYNC.RECONVERGENT B0 ;  /* 0x0000000000007941 */ /* 0x000fea0003800200 */
.L_x_4705:
[----:B------:R-:W-:-:S05]  /*7f70*/  LOP3.LUT R5, R0, 0x80, R7, 0xf8, !PT ;  /* 0x0000008000057812 */ /* 0x000fca00078ef807 */
[----:B------:R-:W-:Y:S01]  /*7f80*/  STG.E.U8 desc[UR36][R2.64], R5 ;  /* 0x0000000502007986 */ /* 0x000fe2000c101124 */
[----:B------:R-:W-:Y:S05]  /*7f90*/  EXIT ;  /* 0x000000000000794d */ /* 0x000fea0003800000 */
.L_x_4702:
        /* <DEDUP_REMOVED lines=11> */
.L_x_4708:
[----:B------:R-:W-:Y:S01]  /*8050*/  IMAD.MOV.U32 R0, RZ, RZ, 0x7f ;  /* 0x0000007fff007424 */ /* 0x000fe200078e00ff */
[----:B------:R-:W-:-:S04]  /*8060*/  ISETP.GT.U32.AND P0, PT, R4, 0x7f800000, PT ;  /* 0x7f8000000400780c */ /* 0x000fc80003f04070 */
[----:B------:R-:W-:-:S09]  /*8070*/  SEL R0, R0, 0x7c, P0 ;  /* 0x0000007c00007807 */ /* 0x000fd20000000000 */
.L_x_4709:
[----:B------:R-:W-:Y:S05]  /*8080*/  BSYNC.RECONVERGENT B0 ;  /* 0x0000000000007941 */ /* 0x000fea0003800200 */
.L_x_4707:
[----:B------:R-:W-:-:S04]  /*8090*/  SHF.R.U32.HI R5, RZ, 0x18, R18 ;  /* 0x00000018ff057819 */ /* 0x000fc80000011612 */
[----:B------:R-:W-:-:S05]  /*80a0*/  LOP3.LUT R5, R0, 0x80, R5, 0xf8, !PT ;  /* 0x0000008000057812 */ /* 0x000fca00078ef805 */
[----:B------:R-:W-:Y:S01]  /*80b0*/  STG.E.U8 desc[UR36][R2.64], R5 ;  /* 0x0000000502007986 */ /* 0x000fe2000c101124 */
[----:B------:R-:W-:Y:S05]  /*80c0*/  EXIT ;  /* 0x000000000000794d */ /* 0x000fea0003800000 */
.L_x_4701:
[----:B------:R-:W-:-:S05]  /*80d0*/  F2FP.BF16.F32.PACK_AB R18, RZ, R18 ;  /* 0x00000012ff12723e */ /* 0x000fca00000010ff */
[----:B------:R-:W-:Y:S01]  /*80e0*/  STG.E.U16 desc[UR36][R2.64], R18 ;  /* 0x0000001202007986 */ /* 0x000fe2000c101524 */
[----:B------:R-:W-:Y:S05]  /*80f0*/  EXIT ;  /* 0x000000000000794d */ /* 0x000fea0003800000 */
.L_x_4710:
        /* <DEDUP_REMOVED lines=16> */
.L_x_16978:


//--------------------- .text._ZN2at6native18elementwise_kernelILi128ELi2EZNS0_22gpu_kernel_impl_nocastINS0_13AUnaryFunctorIN3c107complexIfEES6_S6_NS0_15binary_internal10MulFunctorIS6_EEEEEEvRNS_18TensorIteratorBaseERKT_EUliE_EEviT1_ --------------------------
	.section	.text._ZN2at6native18elementwise_kernelILi128ELi2EZNS0_22gpu_kernel_impl_nocastINS0_13AUnaryFunctorIN3c107complexIfEES6_S6_NS0_15binary_internal10MulFunctorIS6_EEEEEEvRNS_18TensorIteratorBaseERKT_EUliE_EEviT1_,"ax",@progbits
	.align	128
        .global         _ZN2at6native18elementwise_kernelILi128ELi2EZNS0_22gpu_kernel_impl_nocastINS0_13AUnaryFunctorIN3c107complexIfEES6_S6_NS0_15binary_internal10MulFunctorIS6_EEEEEEvRNS_18TensorIteratorBaseERKT_EUliE_EEviT1_
        .type           _ZN2at6native18elementwise_kernelILi128ELi2EZNS0_22gpu_kernel_impl_nocastINS0_13AUnaryFunctorIN3c107complexIfEES6_S6_NS0_15binary_internal10MulFunctorIS6_EEEEEEvRNS_18TensorIteratorBaseERKT_EUliE_EEviT1_,@function
        .size           _ZN2at6native18elementwise_kernelILi128ELi2EZNS0_22gpu_kernel_impl_nocastINS0_13AUnaryFunctorIN3c107complexIfEES6_S6_NS0_15binary_internal10MulFunctorIS6_EEEEEEvRNS_18TensorIteratorBaseERKT_EUliE_EEviT1_,(.L_x_16979 - _ZN2at6native18elementwise_kernelILi128ELi2EZNS0_22gpu_kernel_impl_nocastINS0_13AUnaryFunctorIN3c107complexIfEES6_S6_NS0_15binary_internal10MulFunctorIS6_EEEEEEvRNS_18TensorIteratorBaseERKT_EUliE_EEviT1_)
        .other          _ZN2at6native18elementwise_kernelILi128ELi2EZNS0_22gpu_kernel_impl_nocastINS0_13AUnaryFunctorIN3c107complexIfEES6_S6_NS0_15binary_internal10MulFunctorIS6_EEEEEEvRNS_18TensorIteratorBaseERKT_EUliE_EEviT1_,@"STO_CUDA_ENTRY STV_DEFAULT"
_ZN2at6native18elementwise_kernelILi128ELi2EZNS0_22gpu_kernel_impl_nocastINS0_13AUnaryFunctorIN3c107complexIfEES6_S6_NS0_15binary_internal10MulFunctorIS6_EEEEEEvRNS_18TensorIteratorBaseERKT_EUliE_EEviT1_:
.text._ZN2at6native18elementwise_kernelILi128ELi2EZNS0_22gpu_kernel_impl_nocastINS0_13AUnaryFunctorIN3c107complexIfEES6_S6_NS0_15binary_internal10MulFunctorIS6_EEEEEEvRNS_18TensorIteratorBaseERKT_EUliE_EEviT1_:
        /* <DEDUP_REMOVED lines=10> */
[----:B------:R-:W-:Y:S01]  /*00a0*/  BSSY.RECONVERGENT B0, `(.L_x_4712) ;  /* 0x000000d000007945 */ /* 0x000fe20003800200 */
[----:B0-----:R-:W-:-:S13]  /*00b0*/  ISETP.GE.AND P0, PT, R3, UR4, PT ;  /* 0x0000000403007c0c */ /* 0x001fda000bf06270 */
[----:B------:R-:W-:Y:S05]  /*00c0*/  @P0 BRA `(.L_x_4713) ;  /* 0x0000000000280947 */ /* 0x000fea0003800000 */
[----:B------:R-:W0:Y:S01]  /*00d0*/  LDC.64 R4, c[0x0][0x588] ;  /* 0x00016200ff047b82 */ /* 0x000e220000000a00 */
[----:B------:R-:W1:Y:S01]  /*00e0*/  LDCU.64 UR8, c[0x0][0x598] ;  /* 0x0000b300ff0877ac */ /* 0x000e620008000a00 */
[----:B0-----:R-:W1:Y:S06]  /*00f0*/  LDG.E.64 R4, desc[UR6][R4.64] ;  /* 0x0000000604047981 */ /* 0x001e6c000c1e1b00 */
[----:B------:R-:W0:Y:S01]  /*0100*/  LDC.64 R6, c[0x0][0x580] ;  /* 0x00016000ff067b82 */ /* 0x000e220000000a00 */
[----:B------:R-:W-:Y:S01]  /*0110*/  IADD3 R3, PT, PT, R3, 0x80, RZ ;  /* 0x0000008003037810 */ /* 0x000fe20007ffe0ff */
[----:B-1----:R-:W-:Y:S01]  /*0120*/  FMUL.FTZ R9, R5, UR9 ;  /* 0x0000000905097c20 */ /* 0x002fe20008410000 */
[----:B------:R-:W-:-:S03]  /*0130*/  FMUL.FTZ R0, R4, UR9 ;  /* 0x0000000904007c20 */ /* 0x000fc60008410000 */
[----:B------:R-:W-:Y:S01]  /*0140*/  FFMA.FTZ R8, R4, UR8, -R9 ;  /* 0x0000000804087c23 */ /* 0x000fe20008010809 */
[----:B------:R-:W-:-:S05]  /*0150*/  FFMA.FTZ R9, R5, UR8, R0 ;  /* 0x0000000805097c23 */ /* 0x000fca0008010000 */
[----:B0-----:R0:W-:Y:S02]  /*0160*/  STG.E.64 desc[UR6][R6.64], R8 ;  /* 0x0000000806007986 */ /* 0x0011e4000c101b06 */
.L_x_4713:
[----:B------:R-:W-:Y:S05]  /*0170*/  BSYNC.RECONVERGENT B0 ;  /* 0x0000000000007941 */ /* 0x000fea0003800200 */
.L_x_4712:
[----:B------:R-:W-:-:S13]  /*0180*/  ISETP.GE.AND P0, PT, R3, UR4, PT ;  /* 0x0000000403007c0c */ /* 0x000fda000bf06270 */
[----:B------:R-:W-:Y:S05]  /*0190*/  @P0 EXIT ;  /* 0x000000000000094d */ /* 0x000fea0003800000 */
[----:B------:R-:W1:Y:S01]  /*01a0*/  LDC.64 R2, c[0x0][0x588] ;  /* 0x00016200ff027b82 */ /* 0x000e620000000a00 */
[----:B------:R-:W0:Y:S01]  /*01b0*/  LDCU.64 UR4, c[0x0][0x598] ;  /* 0x0000b300ff0477ac */ /* 0x000e220008000a00 */
[----:B-1----:R-:W0:Y:S06]  /*01c0*/  LDG.E.64 R2, desc[UR6][R2.64] ;  /* 0x0000000602027981 */ /* 0x002e2c000c1e1b00 */
[----:B------:R-:W1:Y:S01]  /*01d0*/  LDC.64 R4, c[0x0][0x580] ;  /* 0x00016000ff047b82 */ /* 0x000e620000000a00 */
[----:B0-----:R-:W-:Y:S01]  /*01e0*/  FMUL.FTZ R7, R3, UR5 ;  /* 0x0000000503077c20 */ /* 0x001fe20008410000 */
[----:B------:R-:W-:-:S03]  /*01f0*/  FMUL.FTZ R0, R2, UR5 ;  /* 0x0000000502007c20 */ /* 0x000fc60008410000 */
[----:B------:R-:W-:Y:S01]  /*0200*/  FFMA.FTZ R6, R2, UR4, -R7 ;  /* 0x0000000402067c23 */ /* 0x000fe20008010807 */
[----:B------:R-:W-:-:S05]  /*0210*/  FFMA.FTZ R7, R3, UR4, R0 ;  /* 0x0000000403077c23 */ /* 0x000fca0008010000 */
[----:B-1----:R-:W-:Y:S01]  /*0220*/  STG.E.64 desc[UR6][R4.64], R6 ;  /* 0x0000000604007986 */ /* 0x002fe2000c101b06 */
[----:B------:R-:W-:Y:S05]  /*0230*/  EXIT ;  /* 0x000000000000794d */ /* 0x000fea0003800000 */
.L_x_4711:
[----:B------:R-:W0:Y:S01]  /*0240*/  LDCU UR4, c[0x0][0x380] ;  /* 0x00007000ff0477ac */ /* 0x000e220008000800 */
[----:B------:R-:W-:Y:S01]  /*0250*/  IADD3 R2, PT, PT, R2, -0x1, RZ ;  /* 0xffffffff02027810 */ /* 0x000fe20007ffe0ff */
[----:B------:R-:W-:Y:S03]  /*0260*/  BSSY.RECONVERGENT B0, `(.L_x_4714) ;  /* 0x000013c000007945 */ /* 0x000fe60003800200 */
        /* <DEDUP_REMOVED lines=302> */
.L_x_4716:
[----:B------:R-:W0:Y:S02]  /*1550*/  LDCU.128 UR8, c[0x0][0x580] ;  /* 0x0000b000ff0877ac */ /* 0x000e240008000c00 */
[----:B0-----:R-:W-:-:S04]  /*1560*/  IADD3 R6, P0, PT, R4, UR10, RZ ;  /* 0x0000000a04067c10 */ /* 0x001fc8000ff1e0ff */
[----:B------:R-:W-:Y:S01]  /*1570*/  IADD3.X R7, PT, PT, RZ, UR11, RZ, P0, !PT ;  /* 0x0000000bff077c10 */ /* 0x000fe200087fe4ff */
[----:B------:R-:W0:Y:S05]  /*1580*/  LDCU.64 UR10, c[0x0][0x598] ;  /* 0x0000b300ff0a77ac */ /* 0x000e2a0008000a00 */
[----:B------:R-:W0:Y:S01]  /*1590*/  LDG.E.64 R6, desc[UR6][R6.64] ;  /* 0x0000000606067981 */ /* 0x000e22000c1e1b00 */
[----:B------:R-:W-:Y:S02]  /*15a0*/  IADD3 R4, P0, PT, R5, UR8, RZ ;  /* 0x0000000805047c10 */ /* 0x000fe4000ff1e0ff */
[----:B------:R-:W-:Y:S02]  /*15b0*/  IADD3 R3, PT, PT, R3, 0x80, RZ ;  /* 0x0000008003037810 */ /* 0x000fe40007ffe0ff */
[----:B------:R-:W-:Y:S01]  /*15c0*/  IADD3.X R5, PT, PT, RZ, UR9, RZ, P0, !PT ;  /* 0x00000009ff057c10 */ /* 0x000fe200087fe4ff */
[----:B0-----:R-:W-:Y:S01]  /*15d0*/  FMUL.FTZ R9, R7, UR11 ;  /* 0x0000000b07097c20 */ /* 0x001fe20008410000 */
[----:B------:R-:W-:-:S03]  /*15e0*/  FMUL.FTZ R10, R6, UR11 ;  /* 0x0000000b060a7c20 */ /* 0x000fc60008410000 */
[----:B------:R-:W-:Y:S01]  /*15f0*/  FFMA.FTZ R8, R6, UR10, -R9 ;  /* 0x0000000a06087c23 */ /* 0x000fe20008010809 */
[----:B------:R-:W-:-:S05]  /*1600*/  FFMA.FTZ R9, R7, UR10, R10 ;  /* 0x0000000a07097c23 */ /* 0x000fca000801000a */
[----:B------:R0:W-:Y:S02]  /*1610*/  STG.E.64 desc[UR6][R4.64], R8 ;  /* 0x0000000804007986 */ /* 0x0001e4000c101b06 */
.L_x_4715:
[----:B------:R-:W-:Y:S05]  /*1620*/  BSYNC.RECONVERGENT B0 ;  /* 0x0000000000007941 */ /* 0x000fea0003800200 */
.L_x_4714:
[----:B------:R-:W-:-:S13]  /*1630*/  ISETP.GE.AND P0, PT, R3, UR4, PT ;  /* 0x0000000403007c0c */ /* 0x000fda000bf06270 */
[----:B------:R-:W-:Y:S05]  /*1640*/  @P0 EXIT ;  /* 0x000000000000094d */ /* 0x000fea0003800000 */
        /* <DEDUP_REMOVED lines=298> */
.L_x_4717:
[----:B------:R-:W0:Y:S01]  /*28f0*/  LDCU.128 UR8, c[0x0][0x580] ;  /* 0x0000b000ff0877ac */ /* 0x000e220008000c00 */
[----:B------:R-:W1:Y:S01]  /*2900*/  LDCU.64 UR4, c[0x0][0x598] ;  /* 0x0000b300ff0477ac */ /* 0x000e620008000a00 */
[----:B0-----:R-:W-:-:S04]  /*2910*/  IADD3 R4, P0, PT, R2, UR10, RZ ;  /* 0x0000000a02047c10 */ /* 0x001fc8000ff1e0ff */
[----:B------:R-:W-:-:S06]  /*2920*/  IADD3.X R5, PT, PT, RZ, UR11, RZ, P0, !PT ;  /* 0x0000000bff057c10 */ /* 0x000fcc00087fe4ff */
[----:B------:R-:W1:Y:S01]  /*2930*/  LDG.E.64 R4, desc[UR6][R4.64] ;  /* 0x0000000604047981 */ /* 0x000e62000c1e1b00 */
[----:B------:R-:W-:-:S04]  /*2940*/  IADD3 R2, P0, PT, R3, UR8, RZ ;  /* 0x0000000803027c10 */ /* 0x000fc8000ff1e0ff */
[----:B------:R-:W-:Y:S01]  /*2950*/  IADD3.X R3, PT, PT, RZ, UR9, RZ, P0, !PT ;  /* 0x00000009ff037c10 */ /* 0x000fe200087fe4ff */
[----:B-1----:R-:W-:Y:S01]  /*2960*/  FMUL.FTZ R7, R5, UR5 ;  /* 0x0000000505077c20 */ /* 0x002fe20008410000 */
[----:B------:R-:W-:-:S03]  /*2970*/  FMUL.FTZ R0, R4, UR5 ;  /* 0x0000000504007c20 */ /* 0x000fc60008410000 */
[----:B------:R-:W-:Y:S01]  /*2980*/  FFMA.FTZ R6, R4, UR4, -R7 ;  /* 0x0000000404067c23 */ /* 0x000fe20008010807 */
[----:B------:R-:W-:-:S05]  /*2990*/  FFMA.FTZ R7, R5, UR4, R0 ;  /* 0x0000000405077c23 */ /* 0x000fca0008010000 */
[----:B------:R-:W-:Y:S01]  /*29a0*/  STG.E.64 desc[UR6][R2.64], R6 ;  /* 0x0000000602007986 */ /* 0x000fe2000c101b06 */
[----:B------:R-:W-:Y:S05]  /*29b0*/  EXIT ;  /* 0x000000000000794d */ /* 0x000fea0003800000 */
.L_x_4718:
        /* <DEDUP_REMOVED lines=12> */
.L_x_16979:


//--------------------- .text._ZN2at6native27unrolled_elementwise_kernelINS0_13AUnaryFunctorIN3c107complexIfEES5_S5_NS0_15binary_internal10MulFunctorIS5_EEEESt5arrayIPcLm2EELi4E23TrivialOffsetCalculatorILi1EjESE_NS0_6memory15LoadWithoutCastENSF_16StoreWithoutCastEEEviT_T0_T2_T3_T4_T5_ --------------------------
	.section	.text._ZN2at6native27unrolled_elementwise_kernelINS0_13AUnaryFunctorIN3c107complexIfEES5_S5_NS0_15binary_internal10MulFunctorIS5_EEEESt5arrayIPcLm2EELi4E23TrivialOffsetCalculatorILi1EjESE_NS0_6memory15LoadWithoutCastENSF_16StoreWithoutCastEEEviT_T0_T2_T3_T4_T5_,"ax",@progbits
	.align	128
        .global         _ZN2at6native27unrolled_elementwise_kernelINS0_13AUnaryFunctorIN3c107complexIfEES5_S5_NS0_15binary_internal10MulFunctorIS5_EEEESt5arrayIPcLm2EELi4E23TrivialOffsetCalculatorILi1EjESE_NS0_6memory15LoadWithoutCastENSF_16StoreWithoutCastEEEviT_T0_T2_T3_T4_T5_
        .type           _ZN2at6native27unrolled_elementwise_kernelINS0_13AUnaryFunctorIN3c107complexIfEES5_S5_NS0_15binary_internal10MulFunctorIS5_EEEESt5arrayIPcLm2EELi4E23TrivialOffsetCalculatorILi1EjESE_NS0_6memory15LoadWithoutCastENSF_16StoreWithoutCastEEEviT_T0_T2_T3_T4_T5_,@function
        .size           _ZN2at6native27unrolled_elementwise_kernelINS0_13AUnaryFunctorIN3c107complexIfEES5_S5_NS0_15binary_internal10MulFunctorIS5_EEEESt5arrayIPcLm2EELi4E23TrivialOffsetCalculatorILi1EjESE_NS0_6memory15LoadWithoutCastENSF_16StoreWithoutCastEEEviT_T0_T2_T3_T4_T5_,(.L_x_16980 - _ZN2at6native27unrolled_elementwise_kernelINS0_13AUnaryFunctorIN3c107complexIfEES5_S5_NS0_15binary_internal10MulFunctorIS5_EEEESt5arrayIPcLm2EELi4E23TrivialOffsetCalculatorILi1EjESE_NS0_6memory15LoadWithoutCastENSF_16StoreWithoutCastEEEviT_T0_T2_T3_T4_T5_)
        .other          _ZN2at6native27unrolled_elementwise_kernelINS0_13AUnaryFunctorIN3c107complexIfEES5_S5_NS0_15binary_internal10MulFunctorIS5_EEEESt5arrayIPcLm2EELi4E23TrivialOffsetCalculatorILi1EjESE_NS0_6memory15LoadWithoutCastENSF_16StoreWithoutCastEEEviT_T0_T2_T3_T4_T5_,@"STO_CUDA_ENTRY STV_DEFAULT"
_ZN2at6native27unrolled_elementwise_kernelINS0_13AUnaryFunctorIN3c107complexIfEES5_S5_NS0_15binary_internal10MulFunctorIS5_EEEESt5arrayIPcLm2EELi4E23TrivialOffsetCalculatorILi1EjESE_NS0_6memory15LoadWithoutCastENSF_16StoreWithoutCastEEEviT_T0_T2_T3_T4_T5_:
.text._ZN2at6native27unrolled_elementwise_kernelINS0_13AUnaryFunctorIN3c107complexIfEES5_S5_NS0_15binary_internal10MulFunctorIS5_EEEESt5arrayIPcLm2EELi4E23TrivialOffsetCalculatorILi1EjESE_NS0_6memory15LoadWithoutCastENSF_16StoreWithoutCastEEEviT_T0_T2_T3_T4_T5_:
[----:B------:R-:W-:Y:S01]  /*0000*/  LDC R1, c[0x0][0x37c] ;  /* 0x0000df00ff017b82 */ /* 0x000fe20000000800 */
[----:B------:R-:W0:Y:S07]  /*0010*/  S2R R0, SR_CTAID.X ;  /* 0x0000000000007919 */ /* 0x000e2e0000002500 */
[----:B------:R-:W0:Y:S01]  /*0020*/  LDC R3, c[0x0][0x380] ;  /* 0x0000e000ff037b82 */ /* 0x000e220000000800 */
[----:B------:R-:W1:Y:S01]  /*0030*/  LDCU.64 UR4, c[0x0][0x358] ;  /* 0x00006b00ff0477ac */ /* 0x000e620008000a00 */
[----:B------:R-:W-:Y:S01]  /*0040*/  CS2R R16, SRZ ;  /* 0x0000000000107805 */ /* 0x000fe2000001ff00 */
[----:B------:R-:W2:Y:S01]  /*0050*/  S2R R19, SR_TID.X ;  /* 0x0000000000137919 */ /* 0x000ea20000002100 */
[----:B0-----:R-:W-:Y:S01]  /*0060*/  IMAD R14, R0, -0x200, R3 ;  /* 0xfffffe00000e7824 */ /* 0x001fe200078e0203 */
[----:B--2---:R-:W-:-:S04]  /*0070*/  MOV R15, R19 ;  /* 0x00000013000f7202 */ /* 0x004fc80000000f00 */
[----:B------:R-:W-:-:S13]  /*0080*/  ISETP.GE.AND P0, PT, R19, R14, PT ;  /* 0x0000000e1300720c */ /* 0x000fda0003f06270 */
[----:B------:R-:W-:Y:S01]  /*0090*/  @!P0 IADD3 R19, PT, PT, R15, 0x80, RZ ;  /* 0x000000800f138810 */ /* 0x000fe20007ffe0ff */
[----:B------:R-:W0:Y:S01]  /*00a0*/  @!P0 LDC.64 R2, c[0x0][0x3a0] ;  /* 0x0000e800ff028b82 */ /* 0x000e220000000a00 */
[----:B------:R-:W-:Y:S02]  /*00b0*/  @!P0 LEA R9, R0, R15, 0x9 ;  /* 0x0000000f00098211 */ /* 0x000fe400078e48ff */
[----:B------:R-:W-:-:S13]  /*00c0*/  ISETP.GE.AND P1, PT, R19, R14, PT ;  /* 0x0000000e1300720c */ /* 0x000fda0003f26270 */
[----:B------:R-:W-:Y:S01]  /*00d0*/  @!P1 IMAD R11, R0, 0x200, R19 ;  /* 0x00000200000b9824 */ /* 0x000fe200078e0213 */
[----:B------:R-:W-:Y:S01]  /*00e0*/  @!P1 IADD3 R19, PT, PT, R19, 0x80, RZ ;  /* 0x0000008013139810 */ /* 0x000fe20007ffe0ff */
[----:B------:R-:W2:Y:S03]  /*00f0*/  @!P1 LDC.64 R4, c[0x0][0x3a0] ;  /* 0x0000e800ff049b82 */ /* 0x000ea60000000a00 */
[----:B------:R-:W-:Y:S01]  /*0100*/  ISETP.GE.AND P2, PT, R19, R14, PT ;  /* 0x0000000e1300720c */ /* 0x000fe20003f46270 */
[----:B0-----:R-:W-:-:S05]  /*0110*/  @!P0 IMAD.WIDE.U32 R2, R9, 0x8, R2 ;  /* 0x0000000809028825 */ /* 0x001fca00078e0002 */
[----:B-1----:R0:W3:Y:S07]  /*0120*/  @!P0 LDG.E.64 R16, desc[UR4][R2.64] ;  /* 0x0000000402108981 */ /* 0x0020ee000c1e1b00 */
[----:B------:R-:W1:Y:S01]  /*0130*/  @!P2 LDC.64 R6, c[0x0][0x3a0] ;  /* 0x0000e800ff06ab82 */ /* 0x000e620000000a00 */
[----:B------:R-:W-:Y:S01]  /*0140*/  CS2R R12, SRZ ;  /* 0x00000000000c7805 */ /* 0x000fe2000001ff00 */
[----:B--2---:R-:W-:-:S04]  /*0150*/  @!P1 IMAD.WIDE.U32 R4, R11, 0x8, R4 ;  /* 0x000000080b049825 */ /* 0x004fc800078e0004 */
[----:B------:R-:W-:Y:S01]  /*0160*/  @!P2 IMAD R11, R0, 0x200, R19 ;  /* 0x00000200000ba824 */ /* 0x000fe200078e0213 */
[----:B------:R2:W4:Y:S03]  /*0170*/  @!P1 LDG.E.64 R12, desc[UR4][R4.64] ;  /* 0x00000004040c9981 */ /* 0x000526000c1e1b00 */
[----:B-1----:R-:W-:Y:S01]  /*0180*/  @!P2 IMAD.WIDE.U32 R10, R11, 0x8, R6 ;  /* 0x000000080b0aa825 */ /* 0x002fe200078e0006 */
[----:B------:R-:W-:-:S06]  /*0190*/  CS2R R6, SRZ ;  /* 0x0000000000067805 */ /* 0x000fcc000001ff00 */
[----:B------:R1:W4:Y:S01]  /*01a0*/  @!P2 LDG.E.64 R6, desc[UR4][R10.64] ;  /* 0x000000040a06a981 */ /* 0x000322000c1e1b00 */
[----:B------:R-:W-:-:S04]  /*01b0*/  @!P2 IADD3 R19, PT, PT, R19, 0x80, RZ ;  /* 0x000000801313a810 */ /* 0x000fc80007ffe0ff */
[-C--:B------:R-:W-:Y:S02]  /*01c0*/  ISETP.GE.AND P0, PT, R19, R14.reuse, PT ;  /* 0x0000000e1300720c */ /* 0x080fe40003f06270 */
[----:B------:R-:W-:-:S11]  /*01d0*/  ISETP.GE.AND P1, PT, R15, R14, PT ;  /* 0x0000000e0f00720c */ /* 0x000fd60003f26270 */
[----:B------:R-:W1:Y:S01]  /*01e0*/  @!P0 LDC.64 R8, c[0x0][0x3a0] ;  /* 0x0000e800ff088b82 */ /* 0x000e620000000a00 */
[----:B0-----:R-:W-:Y:S01]  /*01f0*/  @!P0 LEA R3, R0, R19, 0x9 ;  /* 0x0000001300038211 */ /* 0x001fe200078e48ff */
[----:B------:R-:W-:-:S06]  /*0200*/  VIADD R25, R15, 0x80 ;  /* 0x000000800f197836 */ /* 0x000fcc0000000000 */
[----:B------:R-:W3:Y:S01]  /*0210*/  @!P1 LDC.64 R18, c[0x0][0x390] ;  /* 0x0000e400ff129b82 */ /* 0x000ee20000000a00 */
[----:B------:R-:W-:Y:S02]  /*0220*/  ISETP.GE.AND P2, PT, R25, R14, PT ;  /* 0x0000000e1900720c */ /* 0x000fe40003f46270 */
[----:B--2---:R-:W-:-:S05]  /*0230*/  IADD3 R5, PT, PT, R15, 0x100, RZ ;  /* 0x000001000f057810 */ /* 0x004fca0007ffe0ff */
[----:B------:R-:W0:Y:S01]  /*0240*/  @!P1 LDC.64 R20, c[0x0][0x398] ;  /* 0x0000e600ff149b82 */ /* 0x000e220000000a00 */
[----:B------:R-:W-:Y:S02]  /*0250*/  ISETP.GE.AND P3, PT, R5, R14, PT ;  /* 0x0000000e0500720c */ /* 0x000fe40003f66270 */
[----:B------:R-:W-:Y:S01]  /*0260*/  IADD3 R23, PT, PT, R15, 0x180, RZ ;  /* 0x000001800f177810 */ /* 0x000fe20007ffe0ff */
[----:B-1----:R-:W-:Y:S01]  /*0270*/  @!P0 IMAD.WIDE.U32 R8, R3, 0x8, R8 ;  /* 0x0000000803088825 */ /* 0x002fe200078e0008 */
[----:B------:R-:W-:-:S03]  /*0280*/  CS2R R2, SRZ ;  /* 0x0000000000027805 */ /* 0x000fc6000001ff00 */
[----:B------:R-:W4:Y:S01]  /*0290*/  @!P2 LDC.64 R10, c[0x0][0x390] ;  /* 0x0000e400ff0aab82 */ /* 0x000f220000000a00 */
[----:B------:R-:W-:Y:S02]  /*02a0*/  @!P1 IMAD R27, R0, 0x200, R15 ;  /* 0x00000200001b9824 */ /* 0x000fe400078e020f */
[----:B------:R1:W5:Y:S01]  /*02b0*/  @!P0 LDG.E.64 R2, desc[UR4][R8.64] ;  /* 0x0000000408028981 */ /* 0x000362000c1e1b00 */
[----:B------:R-:W-:-:S04]  /*02c0*/  ISETP.GE.AND P0, PT, R23, R14, PT ;  /* 0x0000000e1700720c */ /* 0x000fc80003f06270 */
[----:B------:R-:W2:Y:S01]  /*02d0*/  @!P3 LDC.64 R4, c[0x0][0x390] ;  /* 0x0000e400ff04bb82 */ /* 0x000ea20000000a00 */
[----:B-1----:R-:W-:Y:S01]  /*02e0*/  CS2R R8, SRZ ;  /* 0x0000000000087805 */ /* 0x002fe2000001ff00 */
[----:B0-----:R-:W-:Y:S01]  /*02f0*/  @!P1 IMAD.WIDE.U32 R20, R27, 0x8, R20 ;  /* 0x000000081b149825 */ /* 0x001fe200078e0014 */
[----:B------:R-:W-:-:S04]  /*0300*/  @!P1 MOV R15, R25 ;  /* 0x00000019000f9202 */ /* 0x000fc80000000f00 */
[----:B------:R-:W-:Y:S01]  /*0310*/  ISETP.GE.AND P4, PT, R15, R14, PT ;  /* 0x0000000e0f00720c */ /* 0x000fe20003f86270 */
[----:B------:R-:W-:Y:S01]  /*0320*/  BSSY.RECONVERGENT B0, `(.L_x_4719) ;  /* 0x000001c000007945 */ /* 0x000fe20003800200 */
[C---:B---3--:R-:W-:Y:S01]  /*0330*/  @!P1 FMUL.FTZ R23, R17.reuse, R19 ;  /* 0x0000001311179220 */ /* 0x048fe20000410000 */
[----:B------:R-:W-:-:S03]  /*0340*/  @!P1 FMUL.FTZ R22, R17, R18 ;  /* 0x0000001211169220 */ /* 0x000fc60000410000 */
[C---:B------:R-:W-:Y:S01]  /*0350*/  @!P1 FFMA.FTZ R8, R16.reuse, R18, -R23 ;  /* 0x0000001210089223 */ /* 0x040fe20000010817 */
[----:B------:R-:W-:-:S05]  /*0360*/  @!P1 FFMA.FTZ R9, R16, R19, R22 ;  /* 0x0000001310099223 */ /* 0x000fca0000010016 */
[----:B------:R0:W-:Y:S01]  /*0370*/  @!P1 STG.E.64 desc[UR4][R20.64], R8 ;  /* 0x0000000814009986 */ /* 0x0001e2000c101b04 */
[----:B------:R-:W-:Y:S02]  /*0380*/  HFMA2 R18, -RZ, RZ, 0, 0 ;  /* 0x00000000ff127431 */ /* 0x000fe400000001ff */
[C---:B----4-:R-:W-:Y:S01]  /*0390*/  @!P2 FMUL.FTZ R17, R13.reuse, R11 ;  /* 0x0000000b0d11a220 */ /* 0x050fe20000410000 */
[----:B------:R-:W-:-:S03]  /*03a0*/  @!P2 FMUL.FTZ R13, R13, R10 ;  /* 0x0000000a0d0da220 */ /* 0x000fc60000410000 */
[C---:B------:R-:W-:Y:S01]  /*03b0*/  @!P2 FFMA.FTZ R18, R12.reuse, R10, -R17 ;  /* 0x0000000a0c12a223 */ /* 0x040fe20000010811 */
[----:B------:R-:W-:Y:S01]  /*03c0*/  CS2R R16, SRZ ;  /* 0x0000000000107805 */ /* 0x000fe2000001ff00 */
[----:B------:R-:W-:Y:S02]  /*03d0*/  IMAD.MOV.U32 R19, RZ, RZ, RZ ;  /* 0x000000ffff137224 */ /* 0x000fe400078e00ff */
[----:B------:R-:W-:Y:S01]  /*03e0*/  @!P2 FFMA.FTZ R19, R12, R11, R13 ;  /* 0x0000000b0c13a223 */ /* 0x000fe2000001000d */
[C---:B--2---:R-:W-:Y:S01]  /*03f0*/  @!P3 FMUL.FTZ R23, R7.reuse, R5 ;  /* 0x000000050717b220 */ /* 0x044fe20000410000 */
[----:B------:R-:W-:-:S03]  /*0400*/  @!P3 FMUL.FTZ R10, R7, R4 ;  /* 0x00000004070ab220 */ /* 0x000fc60000410000 */
[C---:B------:R-:W-:Y:S01]  /*0410*/  @!P3 FFMA.FTZ R16, R6.reuse, R4, -R23 ;  /* 0x000000040610b223 */ /* 0x040fe20000010817 */
[----:B------:R-:W-:Y:S01]  /*0420*/  @!P3 FFMA.FTZ R17, R6, R5, R10 ;  /* 0x000000050611b223 */ /* 0x000fe2000001000a */
[----:B0-----:R-:W-:Y:S06]  /*0430*/  @P4 BRA `(.L_x_4720) ;  /* 0x0000000000284947 */ /* 0x001fec0003800000 */
[----:B------:R-:W0:Y:S01]  /*0440*/  LDC.64 R4, c[0x0][0x398] ;  /* 0x0000e600ff047b82 */ /* 0x000e220000000a00 */
[----:B------:R-:W-:Y:S02]  /*0450*/  LEA R7, R0, R15, 0x9 ;  /* 0x0000000f00077211 */ /* 0x000fe400078e48ff */
[----:B------:R-:W-:-:S04]  /*0460*/  IADD3 R15, PT, PT, R15, 0x80, RZ ;  /* 0x000000800f0f7810 */ /* 0x000fc80007ffe0ff */
[----:B------:R-:W-:-:S13]  /*0470*/  ISETP.GE.AND P1, PT, R15, R14, PT ;  /* 0x0000000e0f00720c */ /* 0x000fda0003f26270 */
[----:B------:R-:W-:Y:S01]  /*0480*/  @!P1 IMAD R9, R0, 0x200, R15 ;  /* 0x0000020000099824 */ /* 0x000fe200078e020f */
[----:B------:R-:W-:Y:S01]  /*0490*/  @!P1 IADD3 R15, PT, PT, R15, 0x80, RZ ;  /* 0x000000800f0f9810 */ /* 0x000fe20007ffe0ff */
[----:B0-----:R-:W-:-:S04]  /*04a0*/  IMAD.WIDE.U32 R6, R7, 0x8, R4 ;  /* 0x0000000807067825 */ /* 0x001fc800078e0004 */
[----:B------:R-:W-:Y:S01]  /*04b0*/  @!P1 IMAD.WIDE.U32 R4, R9, 0x8, R4 ;  /* 0x0000000809049825 */ /* 0x000fe200078e0004 */
[----:B------:R0:W-:Y:S04]  /*04c0*/  STG.E.64 desc[UR4][R6.64], R18 ;  /* 0x0000001206007986 */ /* 0x0001e8000c101b04 */
[----:B------:R0:W-:Y:S02]  /*04d0*/  @!P1 STG.E.64 desc[UR4][R4.64], R16 ;  /* 0x0000001004009986 */ /* 0x0001e4000c101b04 */
.L_x_4720:
[----:B------:R-:W-:Y:S05]  /*04e0*/  BSYNC.RECONVERGENT B0 ;  /* 0x0000000000007941 */ /* 0x000fea0003800200 */
.L_x_4719:
[----:B------:R-:W1:Y:S01]  /*04f0*/  @!P0 LDC.64 R10, c[0x0][0x390] ;  /* 0x0000e400ff0a8b82 */ /* 0x000e620000000a00 */
[----:B------:R-:W-:-:S13]  /*0500*/  ISETP.GE.AND P1, PT, R15, R14, PT ;  /* 0x0000000e0f00720c */ /* 0x000fda0003f26270 */
[----:B------:R-:W-:Y:S05]  /*0510*/  @P1 EXIT ;  /* 0x000000000000194d */ /* 0x000fea0003800000 */
[----:B0-----:R-:W0:Y:S01]  /*0520*/  LDC.64 R4, c[0x0][0x398] ;  /* 0x0000e600ff047b82 */ /* 0x001e220000000a00 */
[----:B------:R-:W-:Y:S01]  /*0530*/  LEA R15, R0, R15, 0x9 ;  /* 0x0000000f000f7211 */ /* 0x000fe200078e48ff */
[CC--:B-1---5:R-:W-:Y:S01]  /*0540*/  @!P0 FMUL.FTZ R9, R3.reuse, R11.reuse ;  /* 0x0000000b03098220 */ /* 0x0e2fe20000410000 */
[-C--:B------:R-:W-:Y:S01]  /*0550*/  @!P0 FMUL.FTZ R0, R3, R10.reuse ;  /* 0x0000000a03008220 */ /* 0x080fe20000410000 */
[----:B------:R-:W-:Y:S02]  /*0560*/  CS2R R6, SRZ ;  /* 0x0000000000067805 */ /* 0x000fe4000001ff00 */
[C---:B------:R-:W-:Y:S01]  /*0570*/  @!P0 FFMA.FTZ R6, R2.reuse, R10, -R9 ;  /* 0x0000000a02068223 */ /* 0x040fe20000010809 */
[----:B------:R-:W-:Y:S01]  /*0580*/  @!P0 FFMA.FTZ R7, R2, R11, R0 ;  /* 0x0000000b02078223 */ /* 0x000fe20000010000 */
[----:B0-----:R-:W-:-:S05]  /*0590*/  IMAD.WIDE.U32 R2, R15, 0x8, R4 ;  /* 0x000000080f027825 */ /* 0x001fca00078e0004 */
[----:B------:R-:W-:Y:S01]  /*05a0*/  STG.E.64 desc[UR4][R2.64], R6 ;  /* 0x0000000602007986 */ /* 0x000fe2000c101b04 */
[----:B------:R-:W-:Y:S05]  /*05b0*/  EXIT ;  /* 0x000000000000794d */ /* 0x000fea0003800000 */
.L_x_4721:
        /* <DEDUP_REMOVED lines=12> */
.L_x_16980:


//--------------------- .text._ZN2at6native29vectorized_elementwise_kernelILi2ENS0_13AUnaryFunctorIN3c107complexIfEES5_S5_NS0_15binary_internal10MulFunctorIS5_EEEESt5arrayIPcLm2EEEEviT0_T1_ --------------------------
	.section	.text._ZN2at6native29vectorized_elementwise_kernelILi2ENS0_13AUnaryFunctorIN3c107complexIfEES5_S5_NS0_15binary_internal10MulFunctorIS5_EEEESt5arrayIPcLm2EEEEviT0_T1_,"ax",@progbits
	.align	128
        .global         _ZN2at6native29vectorized_elementwise_kernelILi2ENS0_13AUnaryFunctorIN3c107complexIfEES5_S5_NS0_15binary_internal10MulFunctorIS5_EEEESt5arrayIPcLm2EEEEviT0_T1_
        .type           _ZN2at6native29vectorized_elementwise_kernelILi2ENS0_13AUnaryFunctorIN3c107complexIfEES5_S5_NS0_15binary_internal10MulFunctorIS5_EEEESt5arrayIPcLm2EEEEviT0_T1_,@function
        .size           _ZN2at6native29vectorized_elementwise_kernelILi2ENS0_13AUnaryFunctorIN3c107complexIfEES5_S5_NS0_15binary_internal10MulFunctorIS5_EEEESt5arrayIPcLm2EEEEviT0_T1_,(.L_x_16981 - _ZN2at6native29vectorized_elementwise_kernelILi2ENS0_13AUnaryFunctorIN3c107complexIfEES5_S5_NS0_15binary_internal10MulFunctorIS5_EEEESt5arrayIPcLm2EEEEviT0_T1_)
        .other          _ZN2at6native29vectorized_elementwise_kernelILi2ENS0_13AUnaryFunctorIN3c107complexIfEES5_S5_NS0_15binary_internal10MulFunctorIS5_EEEESt5arrayIPcLm2EEEEviT0_T1_,@"STO_CUDA_ENTRY STV_DEFAULT"
_ZN2at6native29vectorized_elementwise_kernelILi2ENS0_13AUnaryFunctorIN3c107complexIfEES5_S5_NS0_15binary_internal10MulFunctorIS5_EEEESt5arrayIPcLm2EEEEviT0_T1_:
.text._ZN2at6native29vectorized_elementwise_kernelILi2ENS0_13AUnaryFunctorIN3c107complexIfEES5_S5_NS0_15binary_internal10MulFunctorIS5_EEEESt5arrayIPcLm2EEEEviT0_T1_:
        /* <DEDUP_REMOVED lines=9> */
[----:B------:R-:W-:Y:S02]  /*0090*/  CS2R R6, SRZ ;  /* 0x0000000000067805 */ /* 0x000fe4000001ff00 */
[----:B0-----:R-:W-:Y:S02]  /*00a0*/  ISETP.GE.U32.AND P0, PT, R2, R3, PT ;  /* 0x000000030200720c */ /* 0x001fe40003f06070 */
[----:B------:R-:W-:-:S11]  /*00b0*/  MOV R0, R2 ;  /* 0x0000000200007202 */ /* 0x000fd60000000f00 */
[----:B------:R-:W-:Y:S01]  /*00c0*/  @!P0 IADD3 R2, PT, PT, R0, 0x80, RZ ;  /* 0x0000008000028810 */ /* 0x000fe20007ffe0ff */
[----:B------:R-:W0:Y:S01]  /*00d0*/  @!P0 LDC.64 R8, c[0x0][0x3a0] ;  /* 0x0000e800ff088b82 */ /* 0x000e220000000a00 */
[----:B------:R-:W-:Y:S02]  /*00e0*/  @!P0 IADD3 R5, PT, PT, R27, R0, RZ ;  /* 0x000000001b058210 */ /* 0x000fe40007ffe0ff */
[----:B------:R-:W-:-:S13]  /*00f0*/  ISETP.GE.U32.AND P1, PT, R2, R3, PT ;  /* 0x000000030200720c */ /* 0x000fda0003f26070 */
[----:B------:R-:W1:Y:S01]  /*0100*/  @!P1 LDC.64 R10, c[0x0][0x3a0] ;  /* 0x0000e800ff0a9b82 */ /* 0x000e620000000a00 */
[----:B0-----:R-:W-:Y:S01]  /*0110*/  @!P0 IMAD.WIDE.U32 R8, R5, 0x8, R8 ;  /* 0x0000000805088825 */ /* 0x001fe200078e0008 */
[----:B------:R-:W-:Y:S02]  /*0120*/  @!P1 IADD3 R5, PT, PT, R27, R2, RZ ;  /* 0x000000021b059210 */ /* 0x000fe40007ffe0ff */
[----:B------:R-:W-:Y:S02]  /*0130*/  @!P1 IADD3 R2, PT, PT, R2, 0x80, RZ ;  /* 0x0000008002029810 */ /* 0x000fe40007ffe0ff */
[----:B------:R0:W2:Y:S02]  /*0140*/  @!P0 LDG.E.64 R6, desc[UR4][R8.64] ;  /* 0x0000000408068981 */ /* 0x0000a4000c1e1b00 */
[----:B------:R-:W-:Y:S01]  /*0150*/  ISETP.GE.U32.AND P0, PT, R2, R3, PT ;  /* 0x000000030200720c */ /* 0x000fe20003f06070 */
[----:B-1----:R-:W-:Y:S01]  /*0160*/  @!P1 IMAD.WIDE.U32 R10, R5, 0x8, R10 ;  /* 0x00000008050a9825 */ /* 0x002fe200078e000a */
[----:B------:R-:W-:-:S11]  /*0170*/  CS2R R4, SRZ ;  /* 0x0000000000047805 */ /* 0x000fd6000001ff00 */
[----:B------:R-:W-:Y:S01]  /*0180*/  @!P0 IADD3 R15, PT, PT, R27, R2, RZ ;  /* 0x000000021b0f8210 */ /* 0x000fe20007ffe0ff */
[----:B------:R-:W1:Y:S01]  /*0190*/  @!P0 LDC.64 R12, c[0x0][0x3a0] ;  /* 0x0000e800ff0c8b82 */ /* 0x000e620000000a00 */
[----:B------:R-:W-:Y:S01]  /*01a0*/  @!P0 IADD3 R2, PT, PT, R2, 0x80, RZ ;  /* 0x0000008002028810 */ /* 0x000fe20007ffe0ff */
[----:B------:R3:W4:Y:S01]  /*01b0*/  @!P1 LDG.E.64 R4, desc[UR4][R10.64] ;  /* 0x000000040a049981 */ /* 0x000722000c1e1b00 */
[----:B------:R-:W-:Y:S02]  /*01c0*/  CS2R R22, SRZ ;  /* 0x0000000000167805 */ /* 0x000fe4000001ff00 */
[----:B------:R-:W-:-:S13]  /*01d0*/  ISETP.GE.U32.AND P1, PT, R2, R3, PT ;  /* 0x000000030200720c */ /* 0x000fda0003f26070 */
[----:B0-----:R-:W0:Y:S01]  /*01e0*/  @!P1 LDC.64 R8, c[0x0][0x3a0] ;  /* 0x0000e800ff089b82 */ /* 0x001e220000000a00 */
[----:B------:R-:W-:Y:S02]  /*01f0*/  @!P1 IADD3 R17, PT, PT, R27, R2, RZ ;  /* 0x000000021b119210 */ /* 0x000fe40007ffe0ff */
[----:B------:R-:W-:Y:S01]  /*0200*/  @!P1 IADD3 R2, PT, PT, R2, 0x80, RZ ;  /* 0x0000008002029810 */ /* 0x000fe20007ffe0ff */
[----:B-1----:R-:W-:-:S05]  /*0210*/  @!P0 IMAD.WIDE.U32 R12, R15, 0x8, R12 ;  /* 0x000000080f0c8825 */ /* 0x002fca00078e000c */
[----:B------:R1:W5:Y:S01]  /*0220*/  @!P0 LDG.E.64 R22, desc[UR4][R12.64] ;  /* 0x000000040c168981 */ /* 0x000362000c1e1b00 */
[----:B------:R-:W-:Y:S01]  /*0230*/  ISETP.GE.U32.AND P0, PT, R2, R3, PT ;  /* 0x000000030200720c */ /* 0x000fe20003f06070 */
[----:B0-----:R-:W-:Y:S01]  /*0240*/  @!P1 IMAD.WIDE.U32 R16, R17, 0x8, R8 ;  /* 0x0000000811109825 */ /* 0x001fe200078e0008 */
[----:B------:R-:W-:-:S11]  /*0250*/  CS2R R8, SRZ ;  /* 0x0000000000087805 */ /* 0x000fd6000001ff00 */
[----:B------:R-:W-:Y:S01]  /*0260*/  @!P0 IADD3 R19, PT, PT, R27, R2, RZ ;  /* 0x000000021b138210 */ /* 0x000fe20007ffe0ff */
[----:B------:R-:W0:Y:S01]  /*0270*/  @!P0 LDC.64 R14, c[0x0][0x3a0] ;  /* 0x0000e800ff0e8b82 */ /* 0x000e220000000a00 */
[----:B------:R-:W-:Y:S01]  /*0280*/  @!P0 IADD3 R2, PT, PT, R2, 0x80, RZ ;  /* 0x0000008002028810 */ /* 0x000fe20007ffe0ff */
[----:B------:R0:W5:Y:S03]  /*0290*/  @!P1 LDG.E.64 R8, desc[UR4][R16.64] ;  /* 0x0000000410089981 */ /* 0x000166000c1e1b00 */
[----:B------:R-:W-:Y:S02]  /*02a0*/  ISETP.GE.U32.AND P1, PT, R2, R3, PT ;  /* 0x000000030200720c */ /* 0x000fe40003f26070 */
[----:B---3--:R-:W-:-:S11]  /*02b0*/  CS2R R10, SRZ ;  /* 0x00000000000a7805 */ /* 0x008fd6000001ff00 */
[----:B-1----:R-:W1:Y:S01]  /*02c0*/  @!P1 LDC.64 R12, c[0x0][0x3a0] ;  /* 0x0000e800ff0c9b82 */ /* 0x002e620000000a00 */
[----:B------:R-:W-:Y:S02]  /*02d0*/  @!P1 IADD3 R21, PT, PT, R27, R2, RZ ;  /* 0x000000021b159210 */ /* 0x000fe40007ffe0ff */
[----:B------:R-:W-:Y:S01]  /*02e0*/  @!P1 IADD3 R2, PT, PT, R2, 0x80, RZ ;  /* 0x0000008002029810 */ /* 0x000fe20007ffe0ff */
[----:B0-----:R-:W-:-:S03]  /*02f0*/  @!P0 IMAD.WIDE.U32 R18, R19, 0x8, R14 ;  /* 0x0000000813128825 */ /* 0x001fc600078e000e */
[----:B------:R-:W-:Y:S02]  /*0300*/  ISETP.GE.U32.AND P2, PT, R2, R3, PT ;  /* 0x000000030200720c */ /* 0x000fe40003f46070 */
[----:B------:R-:W3:Y:S11]  /*0310*/  @!P0 LDG.E.64 R10, desc[UR4][R18.64] ;  /* 0x00000004120a8981 */ /* 0x000ef6000c1e1b00 */
[----:B------:R-:W0:Y:S01]  /*0320*/  @!P2 LDC.64 R14, c[0x0][0x3a0] ;  /* 0x0000e800ff0eab82 */ /* 0x000e220000000a00 */
[----:B------:R-:W-:-:S02]  /*0330*/  @!P2 IADD3 R17, PT, PT, R27, R2, RZ ;  /* 0x000000021b11a210 */ /* 0x000fc40007ffe0ff */
[----:B------:R-:W-:Y:S01]  /*0340*/  @!P2 IADD3 R2, PT, PT, R2, 0x80, RZ ;  /* 0x000000800202a810 */ /* 0x000fe20007ffe0ff */
[----:B-1----:R-:W-:Y:S01]  /*0350*/  @!P1 IMAD.WIDE.U32 R20, R21, 0x8, R12 ;  /* 0x0000000815149825 */ /* 0x002fe200078e000c */
[----:B------:R-:W-:Y:S02]  /*0360*/  CS2R R12, SRZ ;  /* 0x00000000000c7805 */ /* 0x000fe4000001ff00 */
[----:B------:R-:W-:-:S04]  /*0370*/  ISETP.GE.U32.AND P0, PT, R2, R3, PT ;  /* 0x000000030200720c */ /* 0x000fc80003f06070 */
[----:B------:R0:W3:Y:S09]  /*0380*/  @!P1 LDG.E.64 R12, desc[UR4][R20.64] ;  /* 0x00000004140c9981 */ /* 0x0000f2000c1e1b00 */
[----:B------:R-:W1:Y:S01]  /*0390*/  @!P0 LDC.64 R28, c[0x0][0x3a0] ;  /* 0x0000e800ff1c8b82 */ /* 0x000e620000000a00 */
[----:B0-----:R-:W-:Y:S01]  /*03a0*/  @!P2 IMAD.WIDE.U32 R20, R17, 0x8, R14 ;  /* 0x000000081114a825 */ /* 0x001fe200078e000e */
[----:B------:R-:W-:-:S06]  /*03b0*/  CS2R R14, SRZ ;  /* 0x00000000000e7805 */ /* 0x000fcc000001ff00 */
[----:B------:R0:W3:Y:S01]  /*03c0*/  @!P2 LDG.E.64 R14, desc[UR4][R20.64] ;  /* 0x00000004140ea981 */ /* 0x0000e2000c1e1b00 */
[----:B------:R-:W-:-:S05]  /*03d0*/  @!P0 IADD3 R17, PT, PT, R27, R2, RZ ;  /* 0x000000021b118210 */ /* 0x000fca0007ffe0ff */
[----:B-1----:R-:W-:Y:S01]  /*03e0*/  @!P0 IMAD.WIDE.U32 R28, R17, 0x8, R28 ;  /* 0x00000008111c8825 */ /* 0x002fe200078e001c */
[----:B------:R-:W-:-:S06]  /*03f0*/  CS2R R16, SRZ ;  /* 0x0000000000107805 */ /* 0x000fcc000001ff00 */
[----:B------:R-:W3:Y:S01]  /*0400*/  @!P0 LDG.E.64 R16, desc[UR4][R28.64] ;  /* 0x000000041c108981 */ /* 0x000ee2000c1e1b00 */
[C---:B------:R-:W-:Y:S01]  /*0410*/  ISETP.GE.U32.AND P1, PT, R0.reuse, R3, PT ;  /* 0x000000030000720c */ /* 0x040fe20003f26070 */
[----:B------:R-:W-:Y:S01]  /*0420*/  HFMA2 R18, -RZ, RZ, 0, 0 ;  /* 0x00000000ff127431 */ /* 0x000fe200000001ff */
[C---:B------:R-:W-:Y:S01]  /*0430*/  IADD3 R2, PT, PT, R0.reuse, 0x80, RZ ;  /* 0x0000008000027810 */ /* 0x040fe20007ffe0ff */
[----:B------:R-:W-:Y:S01]  /*0440*/  BSSY.RECONVERGENT B0, `(.L_x_4723) ;  /* 0x0000076000007945 */ /* 0x000fe20003800200 */
[----:B------:R-:W-:-:S03]  /*0450*/  IADD3 R26, PT, PT, R0, 0x100, RZ ;  /* 0x00000100001a7810 */ /* 0x000fc60007ffe0ff */
[----:B------:R-:W-:Y:S01]  /*0460*/  BSSY.RELIABLE B1, `(.L_x_4724) ;  /* 0x000006d000017945 */ /* 0x000fe20003800100 */
[-C--:B------:R-:W-:Y:S02]  /*0470*/  ISETP.GE.U32.AND P2, PT, R2, R3.reuse, PT ;  /* 0x000000030200720c */ /* 0x080fe40003f46070 */
[----:B------:R-:W-:Y:S02]  /*0480*/  ISETP.GE.U32.AND P0, PT, R26, R3, PT ;  /* 0x000000031a00720c */ /* 0x000fe40003f06070 */
[----:B------:R-:W-:Y:S01]  /*0490*/  IADD3 R26, PT, PT, R0, 0x200, RZ ;  /* 0x00000200001a7810 */ /* 0x000fe20007ffe0ff */
[----:B------:R-:W2:Y:S08]  /*04a0*/  @!P1 LDC.64 R24, c[0x0][0x390] ;  /* 0x0000e400ff189b82 */ /* 0x000eb00000000a00 */
[----:B0-----:R-:W4:Y:S01]  /*04b0*/  @!P2 LDC.64 R20, c[0x0][0x390] ;  /* 0x0000e400ff14ab82 */ /* 0x001f220000000a00 */
[C---:B--2---:R-:W-:Y:S01]  /*04c0*/  @!P1 FMUL.FTZ R19, R7.reuse, R25 ;  /* 0x0000001907139220 */ /* 0x044fe20000410000 */
[----:B------:R-:W-:-:S03]  /*04d0*/  @!P1 FMUL.FTZ R7, R7, R24 ;  /* 0x0000001807079220 */ /* 0x000fc60000410000 */
[C---:B------:R-:W-:Y:S01]  /*04e0*/  @!P1 FFMA.FTZ R18, R6.reuse, R24, -R19 ;  /* 0x0000001806129223 */ /* 0x040fe20000010813 */
[----:B------:R-:W-:Y:S01]  /*04f0*/  MOV R19, RZ ;  /* 0x000000ff00137202 */ /* 0x000fe20000000f00 */
[----:B------:R-:W-:Y:S01]  /*0500*/  @!P1 FFMA.FTZ R19, R6, R25, R7 ;  /* 0x0000001906139223 */ /* 0x000fe20000010007 */
[----:B------:R-:W-:Y:S01]  /*0510*/  HFMA2 R6, -RZ, RZ, 0, 0 ;  /* 0x00000000ff067431 */ /* 0x000fe200000001ff */
[----:B------:R-:W5:Y:S01]  /*0520*/  @!P0 LDC.64 R24, c[0x0][0x390] ;  /* 0x0000e400ff188b82 */ /* 0x000f620000000a00 */
[C---:B----4-:R-:W-:Y:S01]  /*0530*/  @!P2 FMUL.FTZ R7, R5.reuse, R21 ;  /* 0x000000150507a220 */ /* 0x050fe20000410000 */
[----:B------:R-:W-:-:S03]  /*0540*/  @!P2 FMUL.FTZ R5, R5, R20 ;  /* 0x000000140505a220 */ /* 0x000fc60000410000 */
[----:B------:R-:W-:Y:S01]  /*0550*/  @!P2 FFMA.FTZ R6, R4, R20, -R7 ;  /* 0x000000140406a223 */ /* 0x000fe20000010807 */
[----:B------:R-:W-:Y:S02]  /*0560*/  IADD3 R20, PT, PT, R0, 0x180, RZ ;  /* 0x0000018000147810 */ /* 0x000fe40007ffe0ff */
[----:B------:R-:W-:Y:S01]  /*0570*/  MOV R7, RZ ;  /* 0x000000ff00077202 */ /* 0x000fe20000000f00 */
[----:B------:R-:W-:Y:S01]  /*0580*/  @!P2 FFMA.FTZ R7, R4, R21, R5 ;  /* 0x000000150407a223 */ /* 0x000fe20000010005 */
[-C--:B------:R-:W-:Y:S01]  /*0590*/  ISETP.GE.U32.AND P3, PT, R20, R3.reuse, PT ;  /* 0x000000031400720c */ /* 0x080fe20003f66070 */
[----:B------:R-:W-:Y:S01]  /*05a0*/  HFMA2 R4, -RZ, RZ, 0, 0 ;  /* 0x00000000ff047431 */ /* 0x000fe200000001ff */
[----:B------:R-:W-:Y:S02]  /*05b0*/  ISETP.GE.U32.AND P2, PT, R26, R3, PT ;  /* 0x000000031a00720c */ /* 0x000fe40003f46070 */
[----:B------:R-:W-:-:S09]  /*05c0*/  IADD3 R26, PT, PT, R0, 0x300, RZ ;  /* 0x00000300001a7810 */ /* 0x000fd20007ffe0ff */
[----:B------:R-:W0:Y:S01]  /*05d0*/  @!P3 LDC.64 R20, c[0x0][0x390] ;  /* 0x0000e400ff14bb82 */ /* 0x000e220000000a00 */
[C---:B-----5:R-:W-:Y:S01]  /*05e0*/  @!P0 FMUL.FTZ R5, R23.reuse, R25 ;  /* 0x0000001917058220 */ /* 0x060fe20000410000 */
[----:B------:R-:W-:-:S03]  /*05f0*/  @!P0 FMUL.FTZ R23, R23, R24 ;  /* 0x0000001817178220 */ /* 0x000fc60000410000 */
[C---:B------:R-:W-:Y:S01]  /*0600*/  @!P0 FFMA.FTZ R4, R22.reuse, R24, -R5 ;  /* 0x0000001816048223 */ /* 0x040fe20000010805 */
[----:B------:R-:W-:Y:S02]  /*0610*/  IMAD.MOV.U32 R5, RZ, RZ, RZ ;  /* 0x000000ffff057224 */ /* 0x000fe400078e00ff */
[----:B------:R-:W-:Y:S01]  /*0620*/  @!P0 FFMA.FTZ R5, R22, R25, R23 ;  /* 0x0000001916058223 */ /* 0x000fe20000010017 */
[----:B------:R-:W-:Y:S01]  /*0630*/  MOV R22, RZ ;  /* 0x000000ff00167202 */ /* 0x000fe20000000f00 */
[----:B------:R-:W3:Y:S01]  /*0640*/  @!P2 LDC.64 R24, c[0x0][0x390] ;  /* 0x0000e400ff18ab82 */ /* 0x000ee20000000a00 */
[C---:B0-----:R-:W-:Y:S01]  /*0650*/  @!P3 FMUL.FTZ R23, R9.reuse, R21 ;  /* 0x000000150917b220 */ /* 0x041fe20000410000 */
[----:B------:R-:W-:-:S03]  /*0660*/  @!P3 FMUL.FTZ R9, R9, R20 ;  /* 0x000000140909b220 */ /* 0x000fc60000410000 */
[----:B------:R-:W-:Y:S01]  /*0670*/  @!P3 FFMA.FTZ R22, R8, R20, -R23 ;  /* 0x000000140816b223 */ /* 0x000fe20000010817 */
[----:B------:R-:W-:Y:S01]  /*0680*/  IADD3 R20, PT, PT, R0, 0x280, RZ ;  /* 0x0000028000147810 */ /* 0x000fe20007ffe0ff */
[----:B------:R-:W-:Y:S02]  /*0690*/  HFMA2 R23, -RZ, RZ, 0, 0 ;  /* 0x00000000ff177431 */ /* 0x000fe400000001ff */
[----:B------:R-:W-:Y:S01]  /*06a0*/  @!P3 FFMA.FTZ R23, R8, R21, R9 ;  /* 0x000000150817b223 */ /* 0x000fe20000010009 */
[-C--:B------:R-:W-:Y:S02]  /*06b0*/  ISETP.GE.U32.AND P3, PT, R26, R3.reuse, PT ;  /* 0x000000031a00720c */ /* 0x080fe40003f66070 */
[----:B------:R-:W-:Y:S02]  /*06c0*/  ISETP.GE.U32.AND P0, PT, R20, R3, PT ;  /* 0x000000031400720c */ /* 0x000fe40003f06070 */
[----:B------:R-:W-:-:S11]  /*06d0*/  MOV R8, RZ ;  /* 0x000000ff00087202 */ /* 0x000fd60000000f00 */
[----:B------:R-:W0:Y:S01]  /*06e0*/  @!P0 LDC.64 R20, c[0x0][0x390] ;  /* 0x0000e400ff148b82 */ /* 0x000e220000000a00 */
[C---:B---3--:R-:W-:Y:S01]  /*06f0*/  @!P2 FMUL.FTZ R9, R11.reuse, R25 ;  /* 0x000000190b09a220 */ /* 0x048fe20000410000 */
[----:B------:R-:W-:-:S03]  /*0700*/  @!P2 FMUL.FTZ R11, R11, R24 ;  /* 0x000000180b0ba220 */ /* 0x000fc60000410000 */
[C---:B------:R-:W-:Y:S01]  /*0710*/  @!P2 FFMA.FTZ R8, R10.reuse, R24, -R9 ;  /* 0x000000180a08a223 */ /* 0x040fe20000010809 */
[----:B------:R-:W-:Y:S02]  /*0720*/  HFMA2 R9, -RZ, RZ, 0, 0 ;  /* 0x00000000ff097431 */ /* 0x000fe400000001ff */
[----:B------:R-:W-:Y:S01]  /*0730*/  @!P2 FFMA.FTZ R9, R10, R25, R11 ;  /* 0x000000190a09a223 */ /* 0x000fe2000001000b */
[----:B------:R-:W-:Y:S01]  /*0740*/  MOV R10, RZ ;  /* 0x000000ff000a7202 */ /* 0x000fe20000000f00 */
[----:B------:R-:W1:Y:S01]  /*0750*/  @!P3 LDC.64 R24, c[0x0][0x390] ;  /* 0x0000e400ff18bb82 */ /* 0x000e620000000a00 */
[C---:B0-----:R-:W-:Y:S01]  /*0760*/  @!P0 FMUL.FTZ R11, R13.reuse, R21 ;  /* 0x000000150d0b8220 */ /* 0x041fe20000410000 */
[----:B------:R-:W-:-:S03]  /*0770*/  @!P0 FMUL.FTZ R13, R13, R20 ;  /* 0x000000140d0d8220 */ /* 0x000fc60000410000 */
[----:B------:R-:W-:Y:S01]  /*0780*/  @!P0 FFMA.FTZ R10, R12, R20, -R11 ;  /* 0x000000140c0a8223 */ /* 0x000fe2000001080b */
[----:B------:R-:W-:Y:S01]  /*0790*/  IADD3 R20, PT, PT, R0, 0x380, RZ ;  /* 0x0000038000147810 */ /* 0x000fe20007ffe0ff */
[----:B------:R-:W-:Y:S02]  /*07a0*/  HFMA2 R11, -RZ, RZ, 0, 0 ;  /* 0x00000000ff0b7431 */ /* 0x000fe400000001ff */
[----:B------:R-:W-:Y:S01]  /*07b0*/  @!P0 FFMA.FTZ R11, R12, R21, R13 ;  /* 0x000000150c0b8223 */ /* 0x000fe2000001000d */
[----:B------:R-:W-:Y:S02]  /*07c0*/  MOV R12, RZ ;  /* 0x000000ff000c7202 */ /* 0x000fe40000000f00 */
[----:B------:R-:W-:Y:S01]  /*07d0*/  ISETP.GE.U32.AND P2, PT, R20, R3, PT ;  /* 0x000000031400720c */ /* 0x000fe20003f46070 */
[C---:B-1----:R-:W-:Y:S01]  /*07e0*/  @!P3 FMUL.FTZ R13, R15.reuse, R25 ;  /* 0x000000190f0db220 */ /* 0x042fe20000410000 */
[----:B------:R-:W-:-:S03]  /*07f0*/  @!P3 FMUL.FTZ R15, R15, R24 ;  /* 0x000000180f0fb220 */ /* 0x000fc60000410000 */
[----:B------:R-:W-:-:S08]  /*0800*/  @!P3 FFMA.FTZ R12, R14, R24, -R13 ;  /* 0x000000180e0cb223 */ /* 0x000fd0000001080d */
[----:B------:R-:W0:Y:S01]  /*0810*/  @!P2 LDC.64 R20, c[0x0][0x390] ;  /* 0x0000e400ff14ab82 */ /* 0x000e220000000a00 */
[----:B------:R-:W-:Y:S02]  /*0820*/  HFMA2 R13, -RZ, RZ, 0, 0 ;  /* 0x00000000ff0d7431 */ /* 0x000fe400000001ff */
[----:B------:R-:W-:Y:S01]  /*0830*/  @!P3 FFMA.FTZ R13, R14, R25, R15 ;  /* 0x000000190e0db223 */ /* 0x000fe2000001000f */
[----:B------:R-:W-:-:S04]  /*0840*/  MOV R14, RZ ;  /* 0x000000ff000e7202 */ /* 0x000fc80000000f00 */
[----:B------:R-:W1:Y:S01]  /*0850*/  @!P1 LDC.64 R24, c[0x0][0x398] ;  /* 0x0000e600ff189b82 */ /* 0x000e620000000a00 */
[C---:B0-----:R-:W-:Y:S01]  /*0860*/  @!P2 FMUL.FTZ R15, R17.reuse, R21 ;  /* 0x00000015110fa220 */ /* 0x041fe20000410000 */
[----:B------:R-:W-:-:S03]  /*0870*/  @!P2 FMUL.FTZ R17, R17, R20 ;  /* 0x000000141111a220 */ /* 0x000fc60000410000 */
[----:B------:R-:W-:Y:S01]  /*0880*/  @!P2 FFMA.FTZ R14, R16, R20, -R15 ;  /* 0x00000014100ea223 */ /* 0x000fe2000001080f */
[----:B------:R-:W-:Y:S01]  /*0890*/  @!P1 IADD3 R15, PT, PT, R27, R0, RZ ;  /* 0x000000001b0f9210 */ /* 0x000fe20007ffe0ff */
[----:B------:R-:W-:-:S04]  /*08a0*/  @!P1 IMAD.MOV.U32 R0, RZ, RZ, R2 ;  /* 0x000000ffff009224 */ /* 0x000fc800078e0002 */
[----:B-1----:R-:W-:Y:S01]  /*08b0*/  @!P1 IMAD.WIDE.U32 R24, R15, 0x8, R24 ;  /* 0x000000080f189825 */ /* 0x002fe200078e0018 */
[----:B------:R-:W-:-:S03]  /*08c0*/  ISETP.GE.U32.AND P0, PT, R0, R3, PT ;  /* 0x000000030000720c */ /* 0x000fc60003f06070 */
[----:B------:R-:W-:Y:S02]  /*08d0*/  HFMA2 R15, -RZ, RZ, 0, 0 ;  /* 0x00000000ff0f7431 */ /* 0x000fe400000001ff */
[----:B------:R-:W-:Y:S01]  /*08e0*/  @!P2 FFMA.FTZ R15, R16, R21, R17 ;  /* 0x00000015100fa223 */ /* 0x000fe20000010011 */
[----:B------:R0:W-:Y:S07]  /*08f0*/  @!P1 STG.E.64 desc[UR4][R24.64], R18 ;  /* 0x0000001218009986 */ /* 0x0001ee000c101b04 */
[----:B------:R-:W-:Y:S05]  /*0900*/  @P0 BRA `(.L_x_4725) ;  /* 0x0000000000300947 */ /* 0x000fea0003800000 */
[----:B------:R-:W1:Y:S01]  /*0910*/  LDC.64 R16, c[0x0][0x398] ;  /* 0x0000e600ff107b82 */ /* 0x000e620000000a00 */
[----:B0-----:R-:W-:Y:S02]  /*0920*/  IADD3 R19, PT, PT, R27, R0, RZ ;  /* 0x000000001b137210 */ /* 0x001fe40007ffe0ff */
[----:B------:R-:W-:-:S04]  /*0930*/  IADD3 R0, PT, PT, R0, 0x80, RZ ;  /* 0x0000008000007810 */ /* 0x000fc80007ffe0ff */
[----:B------:R-:W-:Y:S01]  /*0940*/  ISETP.GE.U32.AND P0, PT, R0, R3, PT ;  /* 0x000000030000720c */ /* 0x000fe20003f06070 */
[----:B-1----:R-:W-:-:S05]  /*0950*/  IMAD.WIDE.U32 R16, R19, 0x8, R16 ;  /* 0x0000000813107825 */ /* 0x002fca00078e0010 */
[----:B------:R0:W-:Y:S07]  /*0960*/  STG.E.64 desc[UR4][R16.64], R6 ;  /* 0x0000000610007986 */ /* 0x0001ee000c101b04 */
[----:B------:R-:W-:Y:S05]  /*0970*/  @P0 BRA `(.L_x_4726) ;  /* 0x0000000000300947 */ /* 0x000fea0003800000 */
[----:B0-----:R-:W0:Y:S01]  /*0980*/  LDC.64 R6, c[0x0][0x398] ;  /* 0x0000e600ff067b82 */ /* 0x001e220000000a00 */
[----:B------:R-:W-:Y:S02]  /*0990*/  IADD3 R17, PT, PT, R27, R0, RZ ;  /* 0x000000001b117210 */ /* 0x000fe40007ffe0ff */
[----:B------:R-:W-:-:S03]  /*09a0*/  IADD3 R0, PT, PT, R0, 0x80, RZ ;  /* 0x0000008000007810 */ /* 0x000fc60007ffe0ff */
[----:B0-----:R-:W-:-:S05]  /*09b0*/  IMAD.WIDE.U32 R6, R17, 0x8, R6 ;  /* 0x0000000811067825 */ /* 0x001fca00078e0006 */
[----:B------:R1:W-:Y:S02]  /*09c0*/  STG.E.64 desc[UR4][R6.64], R4 ;  /* 0x0000000406007986 */ /* 0x0003e4000c101b04 */
.L_x_4725:
[----:B------:R-:W-:-:S13]  /*09d0*/  ISETP.GE.U32.AND P0, PT, R0, R3, PT ;  /* 0x000000030000720c */ /* 0x000fda0003f06070 */
[----:B------:R-:W-:Y:S05]  /*09e0*/  @P0 BRA `(.L_x_4727) ;  /* 0x0000000000300947 */ /* 0x000fea0003800000 */
[----:B-1----:R-:W1:Y:S01]  /*09f0*/  LDC.64 R4, c[0x0][0x398] ;  /* 0x0000e600ff047b82 */ /* 0x002e620000000a00 */
[----:B------:R-:W-:Y:S02]  /*0a00*/  IADD3 R7, PT, PT, R27, R0, RZ ;  /* 0x000000001b077210 */ /* 0x000fe40007ffe0ff */
[----:B------:R-:W-:-:S03]  /*0a10*/  IADD3 R0, PT, PT, R0, 0x80, RZ ;  /* 0x0000008000007810 */ /* 0x000fc60007ffe0ff */
[----:B-1----:R-:W-:-:S05]  /*0a20*/  IMAD.WIDE.U32 R4, R7, 0x8, R4 ;  /* 0x0000000807047825 */ /* 0x002fca00078e0004 */
[----:B------:R1:W-:Y:S02]  /*0a30*/  STG.E.64 desc[UR4][R4.64], R22 ;  /* 0x0000001604007986 */ /* 0x0003e4000c101b04 */
.L_x_4726:
[----:B------:R-:W-:-:S13]  /*0a40*/  ISETP.GE.U32.AND P0, PT, R0, R3, PT ;  /* 0x000000030000720c */ /* 0x000fda0003f06070 */
[----:B------:R-:W-:Y:S05]  /*0a50*/  @P0 BRA `(.L_x_4728) ;  /* 0x0000000000340947 */ /* 0x000fea0003800000 */
[----:B-1----:R-:W1:Y:S01]  /*0a60*/  LDC.64 R4, c[0x0][0x398] ;  /* 0x0000e600ff047b82 */ /* 0x002e620000000a00 */
[----:B0-----:R-:W-:Y:S02]  /*0a70*/  IADD3 R7, PT, PT, R27, R0, RZ ;  /* 0x000000001b077210 */ /* 0x001fe40007ffe0ff */
[----:B------:R-:W-:-:S03]  /*0a80*/  IADD3 R0, PT, PT, R0, 0x80, RZ ;  /* 0x0000008000007810 */ /* 0x000fc60007ffe0ff */
[----:B-1----:R-:W-:-:S05]  /*0a90*/  IMAD.WIDE.U32 R4, R7, 0x8, R4 ;  /* 0x0000000807047825 */ /* 0x002fca00078e0004 */
[----:B------:R2:W-:Y:S02]  /*0aa0*/  STG.E.64 desc[UR4][R4.64], R8 ;  /* 0x0000000804007986 */ /* 0x0005e4000c101b04 */
.L_x_4727:
[----:B------:R-:W-:-:S13]  /*0ab0*/  ISETP.GE.U32.AND P0, PT, R0, R3, PT ;  /* 0x000000030000720c */ /* 0x000fda0003f06070 */
[----:B------:R-:W-:Y:S05]  /*0ac0*/  @P0 BREAK.RELIABLE B1 ;  /* 0x0000000000010942 */ /* 0x000fea0003800100 */
[----:B------:R-:W-:Y:S05]  /*0ad0*/  @P0 BRA `(.L_x_4729) ;  /* 0x0000000000300947 */ /* 0x000fea0003800000 */
[----:B-12---:R-:W1:Y:S01]  /*0ae0*/  LDC.64 R4, c[0x0][0x398] ;  /* 0x0000e600ff047b82 */ /* 0x006e620000000a00 */
[----:B------:R-:W-:Y:S02]  /*0af0*/  IADD3 R7, PT, PT, R27, R0, RZ ;  /* 0x000000001b077210 */ /* 0x000fe40007ffe0ff */
[----:B------:R-:W-:-:S03]  /*0b00*/  IADD3 R0, PT, PT, R0, 0x80, RZ ;  /* 0x0000008000007810 */ /* 0x000fc60007ffe0ff */
[----:B-1----:R-:W-:-:S05]  /*0b10*/  IMAD.WIDE.U32 R4, R7, 0x8, R4 ;  /* 0x0000000807047825 */ /* 0x002fca00078e0004 */
[----:B------:R2:W-:Y:S02]  /*0b20*/  STG.E.64 desc[UR4][R4.64], R10 ;  /* 0x0000000a04007986 */ /* 0x0005e4000c101b04 */
.L_x_4728:
[----:B------:R-:W-:Y:S05]  /*0b30*/  BSYNC.RELIABLE B1 ;  /* 0x0000000000017941 */ /* 0x000fea0003800100 */
.L_x_4724:
[----:B------:R-:W-:-:S13]  /*0b40*/  ISETP.GE.U32.AND P0, PT, R0, R3, PT ;  /* 0x000000030000720c */ /* 0x000fda0003f06070 */
[----:B-12---:R-:W1:Y:S01]  /*0b50*/  @!P0 LDC.64 R4, c[0x0][0x398] ;  /* 0x0000e600ff048b82 */ /* 0x006e620000000a00 */
[----:B0-----:R-:W-:Y:S02]  /*0b60*/  @!P0 IADD3 R7, PT, PT, R27, R0, RZ ;  /* 0x000000001b078210 */ /* 0x001fe40007ffe0ff */
[----:B------:R-:W-:-:S03]  /*0b70*/  @!P0 IADD3 R0, PT, PT, R0, 0x80, RZ ;  /* 0x0000008000008810 */ /* 0x000fc60007ffe0ff */
[----:B-1----:R-:W-:-:S05]  /*0b80*/  @!P0 IMAD.WIDE.U32 R4, R7, 0x8, R4 ;  /* 0x0000000807048825 */ /* 0x002fca00078e0004 */
[----:B------:R3:W-:Y:S02]  /*0b90*/  @!P0 STG.E.64 desc[UR4][R4.64], R12 ;  /* 0x0000000c04008986 */ /* 0x0007e4000c101b04 */
.L_x_4729:
[----:B------:R-:W-:Y:S05]  /*0ba0*/  BSYNC.RECONVERGENT B0 ;  /* 0x0000000000007941 */ /* 0x000fea0003800200 */
.L_x_4723:
[----:B------:R-:W-:Y:S05]  /*0bb0*/  WARPSYNC.ALL ;  /* 0x0000000000007948 */ /* 0x000fea0003800000 */
[----:B------:R-:W-:-:S13]  /*0bc0*/  ISETP.GE.U32.AND P0, PT, R0, R3, PT ;  /* 0x000000030000720c */ /* 0x000fda0003f06070 */
[----:B------:R-:W-:Y:S05]  /*0bd0*/  @P0 EXIT ;  /* 0x000000000000094d */ /* 0x000fea0003800000 */
[----:B------:R-:W4:Y:S01]  /*0be0*/  LDC.64 R2, c[0x0][0x398] ;  /* 0x0000e600ff027b82 */ /* 0x000f220000000a00 */
[----:B------:R-:W-:-:S05]  /*0bf0*/  IADD3 R27, PT, PT, R27, R0, RZ ;  /* 0x000000001b1b7210 */ /* 0x000fca0007ffe0ff */
[----:B----4-:R-:W-:-:S05]  /*0c00*/  IMAD.WIDE.U32 R2, R27, 0x8, R2 ;  /* 0x000000081b027825 */ /* 0x010fca00078e0002 */
[----:B------:R-:W-:Y:S01]  /*0c10*/  STG.E.64 desc[UR4][R2.64], R14 ;  /* 0x0000000e02007986 */ /* 0x000fe2000c101b04 */
[----:B------:R-:W-:Y:S05]  /*0c20*/  EXIT ;  /* 0x000000000000794d */ /* 0x000fea0003800000 */
.L_x_4722:
[----:B------:R-:W0:Y:S01]  /*0c30*/  S2R R21, SR_TID.X ;  /* 0x0000000000157919 */ /* 0x000e220000002100 */
[----:B------:R-:W1:Y:S01]  /*0c40*/  LDC.64 R2, c[0x0][0x3a0] ;  /* 0x0000e800ff027b82 */ /* 0x000e620000000a00 */
[----:B------:R-:W2:Y:S01]  /*0c50*/  LDCU.64 UR6, c[0x0][0x390] ;  /* 0x00007200ff0677ac */ /* 0x000ea20008000a00 */
[----:B-1----:R-:W-:-:S04]  /*0c60*/  IMAD.WIDE.U32 R2, R27, 0x8, R2 ;  /* 0x000000081b027825 */ /* 0x002fc800078e0002 */
[----:B0-----:R-:W-:Y:S02]  /*0c70*/  IMAD.WIDE.U32 R22, R21, 0x10, R2 ;  /* 0x0000001015167825 */ /* 0x001fe400078e0002 */
[----:B------:R-:W0:Y:S03]  /*0c80*/  LDC.64 R2, c[0x0][0x398] ;  /* 0x0000e600ff027b82 */ /* 0x000e260000000a00 */
[----:B------:R-:W2:Y:S04]  /*0c90*/  LDG.E.128 R16, desc[UR4][R22.64] ;  /* 0x0000000416107981 */ /* 0x000ea8000c1e1d00 */
[----:B------:R-:W3:Y:S04]  /*0ca0*/  LDG.E.128 R8, desc[UR4][R22.64+0x800] ;  /* 0x0008000416087981 */ /* 0x000ee8000c1e1d00 */
[----:B------:R-:W4:Y:S04]  /*0cb0*/  LDG.E.128 R12, desc[UR4][R22.64+0x1000] ;  /* 0x00100004160c7981 */ /* 0x000f28000c1e1d00 */
[----:B------:R1:W5:Y:S01]  /*0cc0*/  LDG.E.128 R4, desc[UR4][R22.64+0x1800] ;  /* 0x0018000416047981 */ /* 0x000362000c1e1d00 */
[----:B0-----:R-:W-:-:S04]  /*0cd0*/  IMAD.WIDE.U32 R2, R27, 0x8, R2 ;  /* 0x000000081b027825 */ /* 0x001fc800078e0002 */
[----:B------:R-:W-:-:S04]  /*0ce0*/  IMAD.WIDE.U32 R2, R21, 0x10, R2 ;  /* 0x0000001015027825 */ /* 0x000fc800078e0002 */
[----:B--2---:R-:W-:Y:S01]  /*0cf0*/  FMUL.FTZ R21, R17, UR7 ;  /* 0x0000000711157c20 */ /* 0x004fe20008410000 */
[----:B------:R-:W-:Y:S01]  /*0d00*/  FMUL.FTZ R25, R19, UR7 ;  /* 0x0000000713197c20 */ /* 0x000fe20008410000 */
[----:B------:R-:W-:Y:S01]  /*0d10*/  FMUL.FTZ R17, R17, UR6 ;  /* 0x0000000611117c20 */ /* 0x000fe20008410000 */
[----:B------:R-:W-:Y:S01]  /*0d20*/  FMUL.FTZ R19, R19, UR6 ;  /* 0x0000000613137c20 */ /* 0x000fe20008410000 */
[----:B------:R-:W-:Y:S01]  /*0d30*/  FFMA.FTZ R20, R16, UR6, -R21 ;  /* 0x0000000610147c23 */ /* 0x000fe20008010815 */
[----:B-1----:R-:W-:Y:S01]  /*0d40*/  FFMA.FTZ R22, R18, UR6, -R25 ;  /* 0x0000000612167c23 */ /* 0x002fe20008010819 */
[----:B------:R-:W-:Y:S01]  /*0d50*/  FFMA.FTZ R21, R16, UR7, R17 ;  /* 0x0000000710157c23 */ /* 0x000fe20008010011 */
[----:B------:R-:W-:Y:S01]  /*0d60*/  FFMA.FTZ R23, R18, UR7, R19 ;  /* 0x0000000712177c23 */ /* 0x000fe20008010013 */
[----:B---3--:R-:W-:Y:S01]  /*0d70*/  FMUL.FTZ R17, R9, UR7 ;  /* 0x0000000709117c20 */ /* 0x008fe20008410000 */
[----:B------:R-:W-:Y:S01]  /*0d80*/  FMUL.FTZ R19, R11, UR7 ;  /* 0x000000070b137c20 */ /* 0x000fe20008410000 */
[----:B------:R-:W-:Y:S01]  /*0d90*/  FMUL.FTZ R9, R9, UR6 ;  /* 0x0000000609097c20 */ /* 0x000fe20008410000 */
[----:B------:R-:W-:Y:S01]  /*0da0*/  FMUL.FTZ R11, R11, UR6 ;  /* 0x000000060b0b7c20 */ /* 0x000fe20008410000 */
[----:B------:R-:W-:Y:S01]  /*0db0*/  FFMA.FTZ R16, R8, UR6, -R17 ;  /* 0x0000000608107c23 */ /* 0x000fe20008010811 */
[----:B------:R-:W-:Y:S01]  /*0dc0*/  FFMA.FTZ R18, R10, UR6, -R19 ;  /* 0x000000060a127c23 */ /* 0x000fe20008010813 */
[----:B------:R-:W-:Y:S01]  /*0dd0*/  FFMA.FTZ R17, R8, UR7, R9 ;  /* 0x0000000708117c23 */ /* 0x000fe20008010009 */
[----:B------:R-:W-:Y:S01]  /*0de0*/  FFMA.FTZ R19, R10, UR7, R11 ;  /* 0x000000070a137c23 */ /* 0x000fe2000801000b */
[----:B----4-:R-:W-:Y:S01]  /*0df0*/  FMUL.FTZ R9, R13, UR7 ;  /* 0x000000070d097c20 */ /* 0x010fe20008410000 */
[----:B------:R-:W-:Y:S01]  /*0e00*/  FMUL.FTZ R11, R15, UR7 ;  /* 0x000000070f0b7c20 */ /* 0x000fe20008410000 */
[----:B------:R-:W-:Y:S01]  /*0e10*/  FMUL.FTZ R13, R13, UR6 ;  /* 0x000000060d0d7c20 */ /* 0x000fe20008410000 */
[----:B------:R-:W-:Y:S01]  /*0e20*/  FMUL.FTZ R15, R15, UR6 ;  /* 0x000000060f0f7c20 */ /* 0x000fe20008410000 */
[----:B------:R-:W-:Y:S01]  /*0e30*/  FFMA.FTZ R8, R12, UR6, -R9 ;  /* 0x000000060c087c23 */ /* 0x000fe20008010809 */
[----:B------:R-:W-:Y:S01]  /*0e40*/  FFMA.FTZ R10, R14, UR6, -R11 ;  /* 0x000000060e0a7c23 */ /* 0x000fe2000801080b */
[----:B------:R-:W-:Y:S01]  /*0e50*/  FFMA.FTZ R9, R12, UR7, R13 ;  /* 0x000000070c097c23 */ /* 0x000fe2000801000d */
[----:B------:R-:W-:Y:S01]  /*0e60*/  FFMA.FTZ R11, R14, UR7, R15 ;  /* 0x000000070e0b7c23 */ /* 0x000fe2000801000f */
[----:B-----5:R-:W-:Y:S01]  /*0e70*/  FMUL.FTZ R13, R5, UR7 ;  /* 0x00000007050d7c20 */ /* 0x020fe20008410000 */
[----:B------:R-:W-:Y:S01]  /*0e80*/  FMUL.FTZ R15, R7, UR7 ;  /* 0x00000007070f7c20 */ /* 0x000fe20008410000 */
[----:B------:R-:W-:Y:S01]  /*0e90*/  FMUL.FTZ R5, R5, UR6 ;  /* 0x0000000605057c20 */ /* 0x000fe20008410000 */
[----:B------:R-:W-:Y:S01]  /*0ea0*/  FMUL.FTZ R7, R7, UR6 ;  /* 0x0000000607077c20 */ /* 0x000fe20008410000 */
[----:B------:R-:W-:Y:S01]  /*0eb0*/  FFMA.FTZ R12, R4, UR6, -R13 ;  /* 0x00000006040c7c23 */ /* 0x000fe2000801080d */
[----:B------:R-:W-:Y:S01]  /*0ec0*/  FFMA.FTZ R14, R6, UR6, -R15 ;  /* 0x00000006060e7c23 */ /* 0x000fe2000801080f */
[----:B------:R-:W-:Y:S01]  /*0ed0*/  FFMA.FTZ R13, R4, UR7, R5 ;  /* 0x00000007040d7c23 */ /* 0x000fe20008010005 */
[----:B------:R-:W-:Y:S01]  /*0ee0*/  FFMA.FTZ R15, R6, UR7, R7 ;  /* 0x00000007060f7c23 */ /* 0x000fe20008010007 */
[----:B------:R-:W-:Y:S04]  /*0ef0*/  STG.E.128 desc[UR4][R2.64], R20 ;  /* 0x0000001402007986 */ /* 0x000fe8000c101d04 */
[----:B------:R-:W-:Y:S04]  /*0f00*/  STG.E.128 desc[UR4][R2.64+0x800], R16 ;  /* 0x0008001002007986 */ /* 0x000fe8000c101d04 */
[----:B------:R-:W-:Y:S04]  /*0f10*/  STG.E.128 desc[UR4][R2.64+0x1000], R8 ;  /* 0x0010000802007986 */ /* 0x000fe8000c101d04 */
[----:B------:R-:W-:Y:S01]  /*0f20*/  STG.E.128 desc[UR4][R2.64+0x1800], R12 ;  /* 0x0018000c02007986 */ /* 0x000fe2000c101d04 */
[----:B------:R-:W-:Y:S05]  /*0f30*/  EXIT ;  /* 0x000000000000794d */ /* 0x000fea0003800000 */
.L_x_4730:
        /* <DEDUP_REMOVED lines=12> */
.L_x_16981:


//--------------------- .text._ZN2at6native29vectorized_elementwise_kernelILi4ENS0_13AUnaryFunctorIN3c107complexIfEES5_S5_NS0_15binary_internal10MulFunctorIS5_EEEESt5arrayIPcLm2EEEEviT0_T1_ --------------------------
	.section	.text._ZN2at6native29vectorized_elementwise_kernelILi4ENS0_13AUnaryFunctorIN3c107complexIfEES5_S5_NS0_15binary_internal10MulFunctorIS5_EEEESt5arrayIPcLm2EEEEviT0_T1_,"ax",@progbits
	.align	128
        .global         _ZN2at6native29vectorized_elementwise_kernelILi4ENS0_13AUnaryFunctorIN3c107complexIfEES5_S5_NS0_15binary_internal10MulFunctorIS5_EEEESt5arrayIPcLm2EEEEviT0_T1_
        .type           _ZN2at6native29vectorized_elementwise_kernelILi4ENS0_13AUnaryFunctorIN3c107complexIfEES5_S5_NS0_15binary_internal10MulFunctorIS5_EEEESt5arrayIPcLm2EEEEviT0_T1_,@function
        .size           _ZN2at6native29vectorized_elementwise_kernelILi4ENS0_13AUnaryFunctorIN3c107complexIfEES5_S5_NS0_15binary_internal10MulFunctorIS5_EEEESt5arrayIPcLm2EEEEviT0_T1_,(.L_x_16982 - _ZN2at6native29vectorized_elementwise_kernelILi4ENS0_13AUnaryFunctorIN3c107complexIfEES5_S5_NS0_15binary_internal10MulFunctorIS5_EEEESt5arrayIPcLm2EEEEviT0_T1_)
        .other          _ZN2at6native29vectorized_elementwise_kernelILi4ENS0_13AUnaryFunctorIN3c107complexIfEES5_S5_NS0_15binary_internal10MulFunctorIS5_EEEESt5arrayIPcLm2EEEEviT0_T1_,@"STO_CUDA_ENTRY STV_DEFAULT"
_ZN2at6native29vectorized_elementwise_kernelILi4ENS0_13AUnaryFunctorIN3c107complexIfEES5_S5_NS0_15binary_internal10MulFunctorIS5_EEEESt5arrayIPcLm2EEEEviT0_T1_:
.text._ZN2at6native29vectorized_elementwise_kernelILi4ENS0_13AUnaryFunctorIN3c107complexIfEES5_S5_NS0_15binary_internal10MulFunctorIS5_EEEESt5arrayIPcLm2EEEEviT0_T1_:
        /* <DEDUP_REMOVED lines=157> */
.L_x_4734:
[----:B------:R-:W-:-:S13]  /*09d0*/  ISETP.GE.U32.AND P0, PT, R0, R3, PT ;  /* 0x000000030000720c */ /* 0x000fda0003f06070 */
[----:B------:R-:W-:Y:S05]  /*09e0*/  @P0 BRA `(.L_x_4736) ;  /* 0x0000000000300947 */ /* 0x000fea0003800000 */
[----:B-1----:R-:W1:Y:S01]  /*09f0*/  LDC.64 R4, c[0x0][0x398] ;  /* 0x0000e600ff047b82 */ /* 0x002e620000000a00 */
[----:B------:R-:W-:Y:S02]  /*0a00*/  IADD3 R7, PT, PT, R27, R0, RZ ;  /* 0x000000001b077210 */ /* 0x000fe40007ffe0ff */
[----:B------:R-:W-:-:S03]  /*0a10*/  IADD3 R0, PT, PT, R0, 0x80, RZ ;  /* 0x0000008000007810 */ /* 0x000fc60007ffe0ff */
[----:B-1----:R-:W-:-:S05]  /*0a20*/  IMAD.WIDE.U32 R4, R7, 0x8, R4 ;  /* 0x0000000807047825 */ /* 0x002fca00078e0004 */
[----:B------:R1:W-:Y:S02]  /*0a30*/  STG.E.64 desc[UR4][R4.64], R22 ;  /* 0x0000001604007986 */ /* 0x0003e4000c101b04 */
.L_x_4735:
[----:B------:R-:W-:-:S13]  /*0a40*/  ISETP.GE.U32.AND P0, PT, R0, R3, PT ;  /* 0x000000030000720c */ /* 0x000fda0003f06070 */
[----:B------:R-:W-:Y:S05]  /*0a50*/  @P0 BRA `(.L_x_4737) ;  /* 0x0000000000340947 */ /* 0x000fea0003800000 */
[----:B-1----:R-:W1:Y:S01]  /*0a60*/  LDC.64 R4, c[0x0][0x398] ;  /* 0x0000e600ff047b82 */ /* 0x002e620000000a00 */
[----:B0-----:R-:W-:Y:S02]  /*0a70*/  IADD3 R7, PT, PT, R27, R0, RZ ;  /* 0x000000001b077210 */ /* 0x001fe40007ffe0ff */
[----:B------:R-:W-:-:S03]  /*0a80*/  IADD3 R0, PT, PT, R0, 0x80, RZ ;  /* 0x0000008000007810 */ /* 0x000fc60007ffe0ff */
[----:B-1----:R-:W-:-:S05]  /*0a90*/  IMAD.WIDE.U32 R4, R7, 0x8, R4 ;  /* 0x0000000807047825 */ /* 0x002fca00078e0004 */
[----:B------:R2:W-:Y:S02]  /*0aa0*/  STG.E.64 desc[UR4][R4.64], R8 ;  /* 0x0000000804007986 */ /* 0x0005e4000c101b04 */
.L_x_4736:
        /* <DEDUP_REMOVED lines=8> */
.L_x_4737:
[----:B------:R-:W-:Y:S05]  /*0b30*/  BSYNC.RELIABLE B1 ;  /* 0x0000000000017941 */ /* 0x000fea0003800100 */
.L_x_4733:
[----:B------:R-:W-:-:S13]  /*0b40*/  ISETP.GE.U32.AND P0, PT, R0, R3, PT ;  /* 0x000000030000720c */ /* 0x000fda0003f06070 */
[----:B-12---:R-:W1:Y:S01]  /*0b50*/  @!P0 LDC.64 R4, c[0x0][0x398] ;  /* 0x0000e600ff048b82 */ /* 0x006e620000000a00 */
[----:B0-----:R-:W-:Y:S02]  /*0b60*/  @!P0 IADD3 R7, PT, PT, R27, R0, RZ ;  /* 0x000000001b078210 */ /* 0x001fe40007ffe0ff */
[----:B------:R-:W-:-:S03]  /*0b70*/  @!P0 IADD3 R0, PT, PT, R0, 0x80, RZ ;  /* 0x0000008000008810 */ /* 0x000fc60007ffe0ff */
[----:B-1----:R-:W-:-:S05]  /*0b80*/  @!P0 IMAD.WIDE.U32 R4, R7, 0x8, R4 ;  /* 0x0000000807048825 */ /* 0x002fca00078e0004 */
[----:B------:R3:W-:Y:S02]  /*0b90*/  @!P0 STG.E.64 desc[UR4][R4.64], R12 ;  /* 0x0000000c04008986 */ /* 0x0007e4000c101b04 */
.L_x_4738:
[----:B------:R-:W-:Y:S05]  /*0ba0*/  BSYNC.RECONVERGENT B0 ;  /* 0x0000000000007941 */ /* 0x000fea0003800200 */
.L_x_4732:
        /* <DEDUP_REMOVED lines=8> */
.L_x_4731:
[----:B------:R-:W0:Y:S01]  /*0c30*/  S2R R21, SR_TID.X ;  /* 0x0000000000157919 */ /* 0x000e220000002100 */
[----:B------:R-:W1:Y:S01]  /*0c40*/  LDC.64 R2, c[0x0][0x3a0] ;  /* 0x0000e800ff027b82 */ /* 0x000e620000000a00 */
[----:B------:R-:W2:Y:S01]  /*0c50*/  LDCU.64 UR6, c[0x0][0x390] ;  /* 0x00007200ff0677ac */ /* 0x000ea20008000a00 */
[----:B-1----:R-:W-:-:S04]  /*0c60*/  IMAD.WIDE.U32 R2, R27, 0x8, R2 ;  /* 0x000000081b027825 */ /* 0x002fc800078e0002 */
[----:B0-----:R-:W-:Y:S02]  /*0c70*/  IMAD.WIDE.U32 R22, R21, 0x20, R2 ;  /* 0x0000002015167825 */ /* 0x001fe400078e0002 */
[----:B------:R-:W0:Y:S03]  /*0c80*/  LDC.64 R2, c[0x0][0x398] ;  /* 0x0000e600ff027b82 */ /* 0x000e260000000a00 */
[----:B------:R-:W2:Y:S04]  /*0c90*/  LDG.E.ENL2.256 R12, R16, desc[UR4][R22.64] ;  /* 0xfe0000041610797e */ /* 0x000ea8000812190c */
[----:B------:R1:W3:Y:S01]  /*0ca0*/  LDG.E.ENL2.256 R4, R8, desc[UR4][R22.64+0x1000] ;  /* 0xfe0080041608797e */ /* 0x0002e20008121904 */
        /* <DEDUP_REMOVED lines=10> */
[----:B------:R-:W-:Y:S01]  /*0d50*/  FMUL.FTZ R17, R13, UR7 ;  /* 0x000000070d117c20 */ /* 0x000fe20008410000 */
[----:B------:R-:W-:Y:S01]  /*0d60*/  FMUL.FTZ R19, R15, UR7 ;  /* 0x000000070f137c20 */ /* 0x000fe20008410000 */
[----:B------:R-:W-:Y:S01]  /*0d70*/  FMUL.FTZ R13, R13, UR6 ;  /* 0x000000060d0d7c20 */ /* 0x000fe20008410000 */
[----:B------:R-:W-:Y:S01]  /*0d80*/  FMUL.FTZ R15, R15, UR6 ;  /* 0x000000060f0f7c20 */ /* 0x000fe20008410000 */
[----:B------:R-:W-:Y:S01]  /*0d90*/  FFMA.FTZ R16, R12, UR6, -R17 ;  /* 0x000000060c107c23 */ /* 0x000fe20008010811 */
[----:B------:R-:W-:Y:S01]  /*0da0*/  FFMA.FTZ R18, R14, UR6, -R19 ;  /* 0x000000060e127c23 */ /* 0x000fe20008010813 */
        /* <DEDUP_REMOVED lines=18> */
[----:B------:R-:W-:Y:S04]  /*0ed0*/  STG.E.ENL2.256 desc[UR4][R2.64], R20, R16 ;  /* 0xf80000140210797f */ /* 0x000fe8000f121804 */
[----:B------:R-:W-:Y:S01]  /*0ee0*/  STG.E.ENL2.256 desc[UR4][R2.64+0x1000], R12, R8 ;  /* 0xf800800c0208797f */ /* 0x000fe2000f121804 */
[----:B------:R-:W-:Y:S05]  /*0ef0*/  EXIT ;  /* 0x000000000000794d */ /* 0x000fea0003800000 */
.L_x_4739:
        /* <DEDUP_REMOVED lines=16> */
.L_x_16982:


//--------------------- .text._ZN2at6native29vectorized_elementwise_kernelILi8ENS0_13AUnaryFunctorIN3c107complexIfEES5_S5_NS0_15binary_internal10MulFunctorIS5_EEEESt5arrayIPcLm2EEEEviT0_T1_ --------------------------
	.section	.text._ZN2at6native29vectorized_elementwise_kernelILi8ENS0_13AUnaryFunctorIN3c107complexIfEES5_S5_NS0_15binary_internal10MulFunctorIS5_EEEESt5arrayIPcLm2EEEEviT0_T1_,"ax",@progbits
	.align	128
        .global         _ZN2at6native29vectorized_elementwise_kernelILi8ENS0_13AUnaryFunctorIN3c107complexIfEES5_S5_NS0_15binary_internal10MulFunctorIS5_EEEESt5arrayIPcLm2EEEEviT0_T1_
        .type           _ZN2at6native29vectorized_elementwise_kernelILi8ENS0_13AUnaryFunctorIN3c107complexIfEES5_S5_NS0_15binary_internal10MulFunctorIS5_EEEESt5arrayIPcLm2EEEEviT0_T1_,@function
        .size           _ZN2at6native29vectorized_elementwise_kernelILi8ENS0_13AUnaryFunctorIN3c107complexIfEES5_S5_NS0_15binary_internal10MulFunctorIS5_EEEESt5arrayIPcLm2EEEEviT0_T1_,(.L_x_16983 - _ZN2at6native29vectorized_elementwise_kernelILi8ENS0_13AUnaryFunctorIN3c107complexIfEES5_S5_NS0_15binary_internal10MulFunctorIS5_EEEESt5arrayIPcLm2EEEEviT0_T1_)
        .other          _ZN2at6native29vectorized_elementwise_kernelILi8ENS0_13AUnaryFunctorIN3c107complexIfEES5_S5_NS0_15binary_internal10MulFunctorIS5_EEEESt5arrayIPcLm2EEEEviT0_T1_,@"STO_CUDA_ENTRY STV_DEFAULT"
_ZN2at6native29vectorized_elementwise_kernelILi8ENS0_13AUnaryFunctorIN3c107complexIfEES5_S5_NS0_15binary_internal10MulFunctorIS5_EEEESt5arrayIPcLm2EEEEviT0_T1_:
.text._ZN2at6native29vectorized_elementwise_kernelILi8ENS0_13AUnaryFunctorIN3c107complexIfEES5_S5_NS0_15binary_internal10MulFunctorIS5_EEEESt5arrayIPcLm2EEEEviT0_T1_:
[----:B------:R-:W-:Y:S01]  /*0000*/  LDC R1, c[0x0][0x37c] ;  /* 0x0000df00ff017b82 */ /* 0x000fe20000000800 */
[----:B------:R-:W-:Y:S05]  /*0010*/  EXIT ;  /* 0x000000000000794d */ /* 0x000fea0003800000 */
.L_x_4740:
        /* <DEDUP_REMOVED lines=14> */
.L_x_16983:


//--------------------- .text._ZN2at6native18elementwise_kernelILi128ELi4EZNS0_15gpu_kernel_implINS0_13BinaryFunctorIN3c107complexIfEES6_S6_NS0_15binary_internal10MulFunctorIS6_EEEEEEvRNS_18TensorIteratorBaseERKT_EUliE_EEviT1_ --------------------------
	.section	.text._ZN2at6native18elementwise_kernelILi128ELi4EZNS0_15gpu_kernel_implINS0_13BinaryFunctorIN3c107complexIfEES6_S6_NS0_15binary_internal10MulFunctorIS6_EEEEEEvRNS_18TensorIteratorBaseERKT_EUliE_EEviT1_,"ax",@progbits
	.align	128
        .global         _ZN2at6native18elementwise_kernelILi128ELi4EZNS0_15gpu_kernel_implINS0_13BinaryFunctorIN3c107complexIfEES6_S6_NS0_15binary_internal10MulFunctorIS6_EEEEEEvRNS_18TensorIteratorBaseERKT_EUliE_EEviT1_
        .type           _ZN2at6native18elementwise_kernelILi128ELi4EZNS0_15gpu_kernel_implINS0_13BinaryFunctorIN3c107complexIfEES6_S6_NS0_15binary_internal10MulFunctorIS6_EEEEEEvRNS_18TensorIteratorBaseERKT_EUliE_EEviT1_,@function
        .size           _ZN2at6native18elementwise_kernelILi128ELi4EZNS0_15gpu_kernel_implINS0_13BinaryFunctorIN3c107complexIfEES6_S6_NS0_15binary_internal10MulFunctorIS6_EEEEEEvRNS_18TensorIteratorBaseERKT_EUliE_EEviT1_,(.L_x_16984 - _ZN2at6native18elementwise_kernelILi128ELi4EZNS0_15gpu_kernel_implINS0_13BinaryFunctorIN3c107complexIfEES6_S6_NS0_15binary_internal10MulFunctorIS6_EEEEEEvRNS_18TensorIteratorBaseERKT_EUliE_EEviT1_)
        .other          _ZN2at6native18elementwise_kernelILi128ELi4EZNS0_15gpu_kernel_implINS0_13BinaryFunctorIN3c107complexIfEES6_S6_NS0_15binary_internal10MulFunctorIS6_EEEEEEvRNS_18TensorIteratorBaseERKT_EUliE_EEviT1_,@"STO_CUDA_ENTRY STV_DEFAULT"
_ZN2at6native18elementwise_kernelILi128ELi4EZNS0_15gpu_kernel_implINS0_13BinaryFunctorIN3c107complexIfEES6_S6_NS0_15binary_internal10MulFunctorIS6_EEEEEEvRNS_18TensorIteratorBaseERKT_EUliE_EEviT1_:
.text._ZN2at6native18elementwise_kernelILi128ELi4EZNS0_15gpu_kernel_implINS0_13BinaryFunctorIN3c107complexIfEES6_S6_NS0_15binary_internal10MulFunctorIS6_EEEEEEvRNS_18TensorIteratorBaseERKT_EUliE_EEviT1_:
        /* <DEDUP_REMOVED lines=19> */
[----:B------:R-:W-:Y:S02]  /*0130*/  HFMA2 R16, -RZ, RZ, 0, 0 ;  /* 0x00000000ff107431 */ /* 0x000fe400000001ff */
        /* <DEDUP_REMOVED lines=351> */
.L_x_4743:
        /* <DEDUP_REMOVED lines=19> */
.L_x_4748:
[----:B------:R-:W2:Y:S01]  /*1860*/  LDG.E.U8 R2, desc[UR36][R2.64] ;  /* 0x0000002402027981 */ /* 0x000ea2000c1e1100 */
[----:B------:R-:W-:Y:S01]  /*1870*/  IMAD.MOV.U32 R19, RZ, RZ, RZ ;  /* 0x000000ffff137224 */ /* 0x000fe200078e00ff */
[----:B--2---:R-:W-:Y:S01]  /*1880*/  I2FP.F32.U32 R18, R2 ;  /* 0x0000000200127245 */ /* 0x004fe20000201000 */
[----:B------:R-:W-:Y:S06]  /*1890*/  BRA `(.L_x_4750) ;  /* 0x0000000c00ac7947 */ /* 0x000fec0003800000 */
.L_x_4747:
        /* <DEDUP_REMOVED lines=10> */
.L_x_4752:
[----:B------:R-:W2:Y:S01]  /*1940*/  LDG.E R2, desc[UR36][R2.64] ;  /* 0x0000002402027981 */ /* 0x000ea2000c1e1900 */
[----:B------:R-:W-:Y:S01]  /*1950*/  IMAD.MOV.U32 R19, RZ, RZ, RZ ;  /* 0x000000ffff137224 */ /* 0x000fe200078e00ff */
[----:B--2---:R-:W-:Y:S01]  /*1960*/  I2FP.F32.S32 R18, R2 ;  /* 0x0000000200127245 */ /* 0x004fe20000201400 */
[----:B------:R-:W-:Y:S06]  /*1970*/  BRA `(.L_x_4750) ;  /* 0x0000000c00747947 */ /* 0x000fec0003800000 */
.L_x_4751:
[----:B------:R-:W2:Y:S01]  /*1980*/  LDG.E.U16 R2, desc[UR36][R2.64] ;  /* 0x0000002402027981 */ /* 0x000ea2000c1e1500 */
[----:B------:R-:W-:Y:S01]  /*1990*/  IMAD.MOV.U32 R19, RZ, RZ, RZ ;  /* 0x000000ffff137224 */ /* 0x000fe200078e00ff */
[----:B--2---:R2:W3:Y:S01]  /*19a0*/  I2F.S16 R18, R2 ;  /* 0x0000000200127306 */ /* 0x0044e20000101400 */
[----:B------:R-:W-:Y:S05]  /*19b0*/  BRA `(.L_x_4750) ;  /* 0x0000000c00647947 */ /* 0x000fea0003800000 */
.L_x_4746:
        /* <DEDUP_REMOVED lines=9> */
.L_x_4754:
[----:B------:R-:W2:Y:S01]  /*1a50*/  LDG.E.U16 R2, desc[UR36][R2.64] ;  /* 0x0000002402027981 */ /* 0x000ea2000c1e1500 */
[----:B------:R-:W-:Y:S02]  /*1a60*/  IMAD.MOV.U32 R19, RZ, RZ, RZ ;  /* 0x000000ffff137224 */ /* 0x000fe400078e00ff */
[----:B--2---:R-:W-:Y:S01]  /*1a70*/  HADD2.F32 R18, -RZ, R2.H0_H0 ;  /* 0x20000002ff127230 */ /* 0x004fe20000004100 */
[----:B------:R-:W-:Y:S06]  /*1a80*/  BRA `(.L_x_4750) ;  /* 0x0000000c00307947 */ /* 0x000fec0003800000 */
.L_x_4753:
        /* <DEDUP_REMOVED lines=8> */
.L_x_4756:
[----:B------:R-:W2:Y:S02]  /*1b10*/  LDG.E R2, desc[UR36][R2.64] ;  /* 0x0000002402027981 */ /* 0x000ea4000c1e1900 */
[--C-:B--2---:R-:W-:Y:S02]  /*1b20*/  HADD2.F32 R18, -RZ, R2.reuse.H0_H0 ;  /* 0x20000002ff127230 */ /* 0x104fe40000004100 */
[----:B------:R-:W-:Y:S01]  /*1b30*/  HADD2.F32 R19, -RZ, R2.H1_H1 ;  /* 0x30000002ff137230 */ /* 0x000fe20000004100 */
[----:B------:R-:W-:Y:S06]  /*1b40*/  BRA `(.L_x_4750) ;  /* 0x0000000c00007947 */ /* 0x000fec0003800000 */
.L_x_4755:
        /* <DEDUP_REMOVED lines=12> */
.L_x_4745:
        /* <DEDUP_REMOVED lines=9> */
[----:B------:R-:W-:Y:S02]  /*1ca0*/  MOV R19, RZ ;  /* 0x000000ff00137202 */ /* 0x000fe40000000f00 */
[----:B--2---:R-:W-:-:S04]  /*1cb0*/  ISETP.NE.AND P0, PT, R2, RZ, PT ;  /* 0x000000ff0200720c */ /* 0x004fc80003f05270 */
[----:B------:R-:W-:Y:S01]  /*1cc0*/  FSEL R18, RZ, 1, !P0 ;  /* 0x3f800000ff127808 */ /* 0x000fe20004000000 */
[----:B------:R-:W-:Y:S08]  /*1cd0*/  BRA `(.L_x_4750) ;  /* 0x00000008009c7947 */ /* 0x000ff00003800000 */
.L_x_4759:
        /* <DEDUP_REMOVED lines=22> */
.L_x_4758:
        /* <DEDUP_REMOVED lines=13> */
[----:B0-----:R-:W-:-:S04]  /*1f10*/  IADD3 R4, PT, PT, -R4, RZ, RZ ;  /* 0x000000ff04047210 */ /* 0x001fc80007ffe1ff */
[----:B------:R-:W-:-:S05]  /*1f20*/  VIADDMNMX.U32 R4, R4, R5, 0x4, !PT ;  /* 0x0000000404047446 */ /* 0x000fca0007800005 */
[----:B------:R-:W-:Y:S01]  /*1f30*/  VIADD R5, R4, 0xfffffffc ;  /* 0xfffffffc04057836 */ /* 0x000fe20000000000 */
[----:B------:R-:W-:-:S04]  /*1f40*/  IADD3 R4, PT, PT, R0, 0x1000000, RZ ;  /* 0x0100000000047810 */ /* 0x000fc80007ffe0ff */
        /* <DEDUP_REMOVED lines=9> */
.L_x_4761:
[----:B------:R-:W2:Y:S01]  /*1fe0*/  LDG.E.U8 R2, desc[UR36][R2.64] ;  /* 0x0000002402027981 */ /* 0x000ea2000c1e1100 */
[----:B------:R-:W-:Y:S01]  /*1ff0*/  IMAD.MOV.U32 R19, RZ, RZ, RZ ;  /* 0x000000ffff137224 */ /* 0x000fe200078e00ff */
[C---:B--2---:R-:W-:Y:S01]  /*2000*/  SHF.L.U32 R4, R2.reuse, 0x19, RZ ;  /* 0x0000001902047819 */ /* 0x044fe200000006ff */
        /* <DEDUP_REMOVED lines=10> */
.L_x_4760:
[----:B------:R-:W2:Y:S01]  /*20b0*/  LDG.E.U16 R2, desc[UR36][R2.64] ;  /* 0x0000002402027981 */ /* 0x000ea2000c1e1500 */
[----:B------:R-:W-:Y:S01]  /*20c0*/  MOV R19, RZ ;  /* 0x000000ff00137202 */ /* 0x000fe20000000f00 */
[----:B--2---:R-:W-:Y:S01]  /*20d0*/  IMAD.U32 R18, R2, 0x10000, RZ ;  /* 0x0001000002127824 */ /* 0x004fe200078e00ff */
[----:B------:R-:W-:Y:S06]  /*20e0*/  BRA `(.L_x_4750) ;  /* 0x0000000400987947 */ /* 0x000fec0003800000 */
.L_x_4757:
        /* <DEDUP_REMOVED lines=12> */
.L_x_4764:
        /* <DEDUP_REMOVED lines=20> */
.L_x_4766:
[----:B------:R-:W-:Y:S05]  /*22f0*/  BSYNC.RECONVERGENT B0 ;  /* 0x0000000000007941 */ /* 0x000fea0003800200 */
.L_x_4765:
[----:B------:R-:W-:Y:S02]  /*2300*/  SHF.L.U32 R0, R0, 0x14, RZ ;  /* 0x0000001400007819 */ /* 0x000fe400000006ff */
[----:B------:R-:W-:-:S04]  /*2310*/  LEA R2, R2, 0x3b800000, 0x17 ;  /* 0x3b80000002027811 */ /* 0x000fc800078eb8ff */
[----:B------:R-:W-:Y:S01]  /*2320*/  LOP3.LUT R18, R2, R0, R7, 0xfe, !PT ;  /* 0x0000000002127212 */ /* 0x000fe200078efe07 */
[----:B------:R-:W-:Y:S06]  /*2330*/  BRA `(.L_x_4750) ;  /* 0x0000000400047947 */ /* 0x000fec0003800000 */
.L_x_4763:
        /* <DEDUP_REMOVED lines=20> */
.L_x_4768:
[----:B------:R-:W-:Y:S05]  /*2480*/  BSYNC.RECONVERGENT B0 ;  /* 0x0000000000007941 */ /* 0x000fea0003800200 */
.L_x_4767:
[----:B------:R-:W-:Y:S01]  /*2490*/  IMAD.SHL.U32 R0, R0, 0x200000, RZ ;  /* 0x0020000000007824 */ /* 0x000fe200078e00ff */
[----:B------:R-:W-:-:S04]  /*24a0*/  LEA R2, R2, 0x37800000, 0x17 ;  /* 0x3780000002027811 */ /* 0x000fc800078eb8ff */
[----:B------:R-:W-:Y:S01]  /*24b0*/  LOP3.LUT R18, R2, R0, R7, 0xfe, !PT ;  /* 0x0000000002127212 */ /* 0x000fe200078efe07 */
[----:B------:R-:W-:Y:S06]  /*24c0*/  BRA `(.L_x_4750) ;  /* 0x0000000000a07947 */ /* 0x000fec0003800000 */
.L_x_4762:
[----:B------:R-:W-:-:S09]  /*24d0*/  UISETP.NE.AND UP0, UPT, UR4, 0x1c, UPT ;  /* 0x0000001c0400788c */ /* 0x000fd2000bf05270 */
[----:B------:R-:W-:Y:S05]  /*24e0*/  BRA.U !UP0, `(.L_x_4769) ;  /* 0x00000001088c7547 */ /* 0x000fea000b800000 */
[----:B------:R-:W-:-:S09]  /*24f0*/  UISETP.NE.AND UP0, UPT, UR4, 0x1d, UPT ;  /* 0x0000001d0400788c */ /* 0x000fd2000bf05270 */
[----:B------:R-:W-:Y:S05]  /*2500*/  BRA.U !UP0, `(.L_x_4770) ;  /* 0x0000000108747547 */ /* 0x000fea000b800000 */
[----:B------:R-:W-:-:S09]  /*2510*/  UISETP.NE.AND UP0, UPT, UR4, 0x2c, UPT ;  /* 0x0000002c0400788c */ /* 0x000fd2000bf05270 */
[----:B------:R-:W-:Y:S05]  /*2520*/  BRA.U !UP0, `(.L_x_4771) ;  /* 0x0000000108487547 */ /* 0x000fea000b800000 */
.L_x_4749:
        /* <DEDUP_REMOVED lines=16> */
.L_x_4772:
[----:B------:R-:W-:Y:S01]  /*2630*/  CS2R R18, SRZ ;  /* 0x0000000000127805 */ /* 0x000fe2000001ff00 */
[----:B------:R-:W-:Y:S06]  /*2640*/  BRA `(.L_x_4750) ;  /* 0x0000000000407947 */ /* 0x000fec0003800000 */
.L_x_4771:
[----:B------:R-:W2:Y:S01]  /*2650*/  LDG.E.U8 R2, desc[UR36][R2.64] ;  /* 0x0000002402027981 */ /* 0x000ea2000c1e1100 */
[----:B------:R-:W-:Y:S01]  /*2660*/  IMAD.MOV.U32 R19, RZ, RZ, RZ ;  /* 0x000000ffff137224 */ /* 0x000fe200078e00ff */
[----:B------:R-:W-:Y:S02]  /*2670*/  MOV R18, 0x400000 ;  /* 0x0040000000127802 */ /* 0x000fe40000000f00 */
[----:B--2---:R-:W-:-:S13]  /*2680*/  ISETP.NE.AND P0, PT, R2, RZ, PT ;  /* 0x000000ff0200720c */ /* 0x004fda0003f05270 */
[----:B------:R-:W-:Y:S05]  /*2690*/  @!P0 BRA `(.L_x_4750) ;  /* 0x00000000002c8947 */ /* 0x000fea0003800000 */
[----:B------:R-:W-:-:S13]  /*26a0*/  ISETP.NE.AND P0, PT, R2, 0xff, PT ;  /* 0x000000ff0200780c */ /* 0x000fda0003f05270 */
[----:B------:R-:W-:Y:S02]  /*26b0*/  @!P0 IMAD.MOV.U32 R18, RZ, RZ, 0x7f800001 ;  /* 0x7f800001ff128424 */ /* 0x000fe400078e00ff */
[----:B------:R-:W-:Y:S01]  /*26c0*/  @P0 IMAD.SHL.U32 R18, R2, 0x800000, RZ ;  /* 0x0080000002120824 */ /* 0x000fe200078e00ff */
[----:B------:R-:W-:Y:S06]  /*26d0*/  BRA `(.L_x_4750) ;  /* 0x00000000001c7947 */ /* 0x000fec0003800000 */
.L_x_4770:
[----:B------:R-:W2:Y:S01]  /*26e0*/  LDG.E.64 R2, desc[UR36][R2.64] ;  /* 0x0000002402027981 */ /* 0x000ea2000c1e1b00 */
[----:B------:R-:W-:Y:S01]  /*26f0*/  HFMA2 R19, -RZ, RZ, 0, 0 ;  /* 0x00000000ff137431 */ /* 0x000fe200000001ff */
[----:B--2---:R0:W1:Y:S02]  /*2700*/  I2F.U64 R18, R2 ;  /* 0x0000000200127312 */ /* 0x0040640000301000 */
[----:B01----:R-:W-:Y:S05]  /*2710*/  BRA `(.L_x_4750) ;  /* 0x00000000000c7947 */ /* 0x003fea0003800000 */
.L_x_4769:
[----:B------:R-:W2:Y:S01]  /*2720*/  LDG.E R2, desc[UR36][R2.64] ;  /* 0x0000002402027981 */ /* 0x000ea2000c1e1900 */
[----:B------:R-:W-:Y:S01]  /*2730*/  IMAD.MOV.U32 R19, RZ, RZ, RZ ;  /* 0x000000ffff137224 */ /* 0x000fe200078e00ff */
[----:B--2---:R-:W-:-:S07]  /*2740*/  I2FP.F32.U32 R18, R2 ;  /* 0x0000000200127245 */ /* 0x004fce0000201000 */
.L_x_4750:
[----:B------:R-:W-:Y:S05]  /*2750*/  BSYNC.RECONVERGENT B6 ;  /* 0x0000000000067941 */ /* 0x000fea0003800200 */
.L_x_4744:
[----:B------:R-:W1:Y:S01]  /*2760*/  LDCU.64 UR6, c[0x0][0x5f8] ;  /* 0x0000bf00ff0677ac */ /* 0x000e620008000a00 */
[----:B------:R-:W-:Y:S01]  /*2770*/  BSSY.RECONVERGENT B6, `(.L_x_4773) ;  /* 0x0000101000067945 */ /* 0x000fe20003800200 */
[----:B------:R-:W-:-:S04]  /*2780*/  UPRMT UR4, UR42, 0x9910, URZ ;  /* 0x000099102a047896 */ /* 0x000fc800080000ff */
        /* <DEDUP_REMOVED lines=12> */
[----:B0-2-4-:R-:W2:Y:S01]  /*2850*/  LDG.E.S8 R2, desc[UR36][R4.64] ;  /* 0x0000002404027981 */ /* 0x015ea2000c1e1300 */
[----:B------:R-:W-:Y:S01]  /*2860*/  MOV R3, RZ ;  /* 0x000000ff00037202 */ /* 0x000fe20000000f00 */
[----:B--2---:R-:W4:Y:S01]  /*2870*/  I2F.S16 R2, R2 ;  /* 0x0000000200027306 */ /* 0x004f220000101400 */
[----:B------:R-:W-:Y:S05]  /*2880*/  BRA `(.L_x_4779) ;  /* 0x0000000c00bc7947 */ /* 0x000fea0003800000 */
.L_x_4777:
[----:B0-2-4-:R-:W2:Y:S01]  /*2890*/  LDG.E.U8 R2, desc[UR36][R4.64] ;  /* 0x0000002404027981 */ /* 0x015ea2000c1e1100 */
[----:B------:R-:W-:Y:S01]  /*28a0*/  IMAD.MOV.U32 R3, RZ, RZ, RZ ;  /* 0x000000ffff037224 */ /* 0x000fe200078e00ff */
[----:B--2---:R-:W-:Y:S01]  /*28b0*/  I2FP.F32.U32 R2, R2 ;  /* 0x0000000200027245 */ /* 0x004fe20000201000 */
[----:B------:R-:W-:Y:S06]  /*28c0*/  BRA `(.L_x_4779) ;  /* 0x0000000c00ac7947 */ /* 0x000fec0003800000 */
.L_x_4776:
[----:B------:R-:W-:-:S09]  /*28d0*/  UISETP.NE.AND UP0, UPT, UR4, 0x2, UPT ;  /* 0x000000020400788c */ /* 0x000fd2000bf05270 */
[----:B------:R-:W-:Y:S05]  /*28e0*/  BRA.U !UP0, `(.L_x_4780) ;  /* 0x0000000108307547 */ /* 0x000fea000b800000 */
[----:B------:R-:W-:-:S09]  /*28f0*/  UISETP.NE.AND UP0, UPT, UR4, 0x3, UPT ;  /* 0x000000030400788c */ /* 0x000fd2000bf05270 */
[----:B------:R-:W-:Y:S05]  /*2900*/  BRA.U !UP0, `(.L_x_4781) ;  /* 0x0000000108187547 */ /* 0x000fea000b800000 */
[----:B------:R-:W-:-:S09]  /*2910*/  UISETP.NE.AND UP0, UPT, UR4, 0x4, UPT ;  /* 0x000000040400788c */ /* 0x000fd2000bf05270 */
[----:B------:R-:W-:Y:S05]  /*2920*/  BRA.U UP0, `(.L_x_4778) ;  /* 0x0000000d000c7547 */ /* 0x000fea000b800000 */
[----:B------:R-:W2:Y:S01]  /*2930*/  LDG.E.64 R4, desc[UR36][R4.64] ;  /* 0x0000002404047981 */ /* 0x000ea2000c1e1b00 */
[----:B0-----:R-:W-:Y:S01]  /*2940*/  IMAD.MOV.U32 R3, RZ, RZ, RZ ;  /* 0x000000ffff037224 */ /* 0x001fe200078e00ff */
[----:B--2-4-:R4:W0:Y:S02]  /*2950*/  I2F.S64 R2, R4 ;  /* 0x0000000400027312 */ /* 0x0148240000301400 */
[----:B0---4-:R-:W-:Y:S05]  /*2960*/  BRA `(.L_x_4779) ;  /* 0x0000000c00847947 */ /* 0x011fea0003800000 */
.L_x_4781:
[----:B0-2-4-:R-:W2:Y:S01]  /*2970*/  LDG.E R2, desc[UR36][R4.64] ;  /* 0x0000002404027981 */ /* 0x015ea2000c1e1900 */
[----:B------:R-:W-:Y:S01]  /*2980*/  HFMA2 R3, -RZ, RZ, 0, 0 ;  /* 0x00000000ff037431 */ /* 0x000fe200000001ff */
[----:B--2---:R-:W-:Y:S01]  /*2990*/  I2FP.F32.S32 R2, R2 ;  /* 0x0000000200027245 */ /* 0x004fe20000201400 */
[----:B------:R-:W-:Y:S06]  /*29a0*/  BRA `(.L_x_4779) ;  /* 0x0000000c00747947 */ /* 0x000fec0003800000 */
.L_x_4780:
[----:B0-2-4-:R-:W2:Y:S01]  /*29b0*/  LDG.E.U16 R2, desc[UR36][R4.64] ;  /* 0x0000002404027981 */ /* 0x015ea2000c1e1500 */
[----:B------:R-:W-:Y:S01]  /*29c0*/  IMAD.MOV.U32 R3, RZ, RZ, RZ ;  /* 0x000000ffff037224 */ /* 0x000fe200078e00ff */
[----:B--2---:R-:W2:Y:S01]  /*29d0*/  I2F.S16 R2, R2 ;  /* 0x0000000200027306 */ /* 0x004ea20000101400 */
[----:B------:R-:W-:Y:S05]  /*29e0*/  BRA `(.L_x_4779) ;  /* 0x0000000c00647947 */ /* 0x000fea0003800000 */
.L_x_4775:
[----:B------:R-:W-:-:S09]  /*29f0*/  UISETP.GT.AND UP0, UPT, UR4, 0x6, UPT ;  /* 0x000000060400788c */ /* 0x000fd2000bf04270 */
[----:B------:R-:W-:Y:S05]  /*2a00*/  BRA.U UP0, `(.L_x_4782) ;  /* 0x00000001002c7547 */ /* 0x000fea000b800000 */
[----:B------:R-:W-:-:S09]  /*2a10*/  UISETP.NE.AND UP0, UPT, UR4, 0x5, UPT ;  /* 0x000000050400788c */ /* 0x000fd2000bf05270 */
[----:B------:R-:W-:Y:S05]  /*2a20*/  BRA.U !UP0, `(.L_x_4783) ;  /* 0x0000000108147547 */ /* 0x000fea000b800000 */
[----:B------:R-:W-:-:S09]  /*2a30*/  UISETP.NE.AND UP0, UPT, UR4, 0x6, UPT ;  /* 0x000000060400788c */ /* 0x000fd2000bf05270 */
[----:B------:R-:W-:Y:S05]  /*2a40*/  BRA.U UP0, `(.L_x_4778) ;  /* 0x0000000900c47547 */ /* 0x000fea000b800000 */
[----:B0-2-4-:R0:W5:Y:S01]  /*2a50*/  LDG.E R2, desc[UR36][R4.64] ;  /* 0x0000002404027981 */ /* 0x015162000c1e1900 */
[----:B------:R-:W-:Y:S01]  /*2a60*/  IMAD.MOV.U32 R3, RZ, RZ, RZ ;  /* 0x000000ffff037224 */ /* 0x000fe200078e00ff */
[----:B------:R-:W-:Y:S06]  /*2a70*/  BRA `(.L_x_4779) ;  /* 0x0000000c00407947 */ /* 0x000fec0003800000 */
.L_x_4783:
[----:B0-2-4-:R-:W2:Y:S01]  /*2a80*/  LDG.E.U16 R2, desc[UR36][R4.64] ;  /* 0x0000002404027981 */ /* 0x015ea2000c1e1500 */
[----:B------:R-:W-:Y:S01]  /*2a90*/  MOV R3, RZ ;  /* 0x000000ff00037202 */ /* 0x000fe20000000f00 */
[----:B--2---:R-:W-:Y:S01]  /*2aa0*/  HADD2.F32 R2, -RZ, R2.H0_H0 ;  /* 0x20000002ff027230 */ /* 0x004fe20000004100 */
[----:B------:R-:W-:Y:S06]  /*2ab0*/  BRA `(.L_x_4779) ;  /* 0x0000000c00307947 */ /* 0x000fec0003800000 */
.L_x_4782:
[----:B------:R-:W-:-:S09]  /*2ac0*/  UISETP.NE.AND UP0, UPT, UR4, 0x7, UPT ;  /* 0x000000070400788c */ /* 0x000fd2000bf05270 */
[----:B------:R-:W-:Y:S05]  /*2ad0*/  BRA.U !UP0, `(.L_x_4784) ;  /* 0x0000000108287547 */ /* 0x000fea000b800000 */
[----:B------:R-:W-:-:S09]  /*2ae0*/  UISETP.NE.AND UP0, UPT, UR4, 0x8, UPT ;  /* 0x000000080400788c */ /* 0x000fd2000bf05270 */
[----:B------:R-:W-:Y:S05]  /*2af0*/  BRA.U !UP0, `(.L_x_4785) ;  /* 0x0000000108107547 */ /* 0x000fea000b800000 */
[----:B------:R-:W-:-:S09]  /*2b00*/  UISETP.NE.AND UP0, UPT, UR4, 0x9, UPT ;  /* 0x000000090400788c */ /* 0x000fd2000bf05270 */
[----:B------:R-:W-:Y:S05]  /*2b10*/  BRA.U UP0, `(.L_x_4778) ;  /* 0x0000000900907547 */ /* 0x000fea000b800000 */
[----:B0-2-4-:R1:W5:Y:S01]  /*2b20*/  LDG.E.64 R2, desc[UR36][R4.64] ;  /* 0x0000002404027981 */ /* 0x015362000c1e1b00 */
[----:B------:R-:W-:Y:S05]  /*2b30*/  BRA `(.L_x_4779) ;  /* 0x0000000c00107947 */ /* 0x000fea0003800000 */
.L_x_4785:
[----:B0-----:R-:W2:Y:S02]  /*2b40*/  LDG.E R3, desc[UR36][R4.64] ;  /* 0x0000002404037981 */ /* 0x001ea4000c1e1900 */
[--C-:B--2-4-:R-:W-:Y:S02]  /*2b50*/  HADD2.F32 R2, -RZ, R3.reuse.H0_H0 ;  /* 0x20000003ff027230 */ /* 0x114fe40000004100 */
[----:B------:R-:W-:Y:S01]  /*2b60*/  HADD2.F32 R3, -RZ, R3.H1_H1 ;  /* 0x30000003ff037230 */ /* 0x000fe20000004100 */
[----:B------:R-:W-:Y:S06]  /*2b70*/  BRA `(.L_x_4779) ;  /* 0x0000000c00007947 */ /* 0x000fec0003800000 */
.L_x_4784:
[----:B------:R-:W2:Y:S01]  /*2b80*/  LDG.E.64 R4, desc[UR36][R4.64] ;  /* 0x0000002404047981 */ /* 0x000ea2000c1e1b00 */
[----:B------:R-:W-:Y:S01]  /*2b90*/  UMOV UR4, 0xf0000000 ;  /* 0xf000000000047882 */ /* 0x000fe20000000000 */
[----:B------:R-:W-:Y:S01]  /*2ba0*/  UMOV UR5, 0x380fffff ;  /* 0x380fffff00057882 */ /* 0x000fe20000000000 */
[----:B0-----:R-:W-:Y:S01]  /*2bb0*/  IMAD.MOV.U32 R3, RZ, RZ, RZ ;  /* 0x000000ffff037224 */ /* 0x001fe200078e00ff */
[----:B--2---:R-:W0:-:S15]  /*2bc0*/  DSETP.GEU.AND P0, PT, |R4|, UR4, PT ;  /* 0x0000000404007e2a */ /* 0x004e1e000bf0e200 */
[----:B------:R-:W-:-:S15]  /*2bd0*/  NOP ;  /* 0x0000000000007918 */ /* 0x000fde0000000000 */
[----:B------:R-:W-:-:S15]  /*2be0*/  NOP ;  /* 0x0000000000007918 */ /* 0x000fde0000000000 */
[----:B------:R-:W-:-:S15]  /*2bf0*/  NOP ;  /* 0x0000000000007918 */ /* 0x000fde0000000000 */
[----:B------:R-:W-:-:S04]  /*2c00*/  NOP ;  /* 0x0000000000007918 */ /* 0x000fc80000000000 */
[----:B----4-:R-:W0:Y:S02]  /*2c10*/  F2F.F32.F64 R2, R4 ;  /* 0x0000000400027310 */ /* 0x010e240000301000 */
[----:B0-----:R-:W-:Y:S01]  /*2c20*/  @!P0 FMUL R2, R2, 1.175494350822287508e-38 ;  /* 0x0080000002028820 */ /* 0x001fe20000400000 */
[----:B------:R-:W-:Y:S06]  /*2c30*/  BRA `(.L_x_4779) ;  /* 0x0000000800d07947 */ /* 0x000fec0003800000 */
.L_x_4774:
        /* <DEDUP_REMOVED lines=9> */
[----:B0-----:R-:W-:Y:S01]  /*2cd0*/  IMAD.MOV.U32 R3, RZ, RZ, RZ ;  /* 0x000000ffff037224 */ /* 0x001fe200078e00ff */
[----:B--2---:R-:W-:-:S04]  /*2ce0*/  ISETP.NE.AND P0, PT, R4, RZ, PT ;  /* 0x000000ff0400720c */ /* 0x004fc80003f05270 */
[----:B----4-:R-:W-:Y:S01]  /*2cf0*/  FSEL R2, RZ, 1, !P0 ;  /* 0x3f800000ff027808 */ /* 0x010fe20004000000 */
[----:B------:R-:W-:Y:S08]  /*2d00*/  BRA `(.L_x_4779) ;  /* 0x00000008009c7947 */ /* 0x000ff00003800000 */
.L_x_4788:
[----:B------:R-:W2:Y:S01]  /*2d10*/  LDG.E.128 R4, desc[UR36][R4.64] ;  /* 0x0000002404047981 */ /* 0x000ea2000c1e1d00 */
[----:B------:R-:W-:Y:S01]  /*2d20*/  UMOV UR4, 0xf0000000 ;  /* 0xf000000000047882 */ /* 0x000fe20000000000 */
[----:B------:R-:W-:Y:S02]  /*2d30*/  UMOV UR5, 0x380fffff ;  /* 0x380fffff00057882 */ /* 0x000fe40000000000 */
[----:B--2---:R-:W1:-:S15]  /*2d40*/  DSETP.GEU.AND P0, PT, |R4|, UR4, PT ;  /* 0x0000000404007e2a */ /* 0x004e5e000bf0e200 */
[----:B------:R-:W-:-:S15]  /*2d50*/  NOP ;  /* 0x0000000000007918 */ /* 0x000fde0000000000 */
[----:B------:R-:W-:-:S15]  /*2d60*/  NOP ;  /* 0x0000000000007918 */ /* 0x000fde0000000000 */
[----:B------:R-:W-:-:S15]  /*2d70*/  NOP ;  /* 0x0000000000007918 */ /* 0x000fde0000000000 */
[----:B------:R-:W-:-:S04]  /*2d80*/  NOP ;  /* 0x0000000000007918 */ /* 0x000fc80000000000 */
[----:B0---4-:R-:W1:Y:S02]  /*2d90*/  F2F.F32.F64 R2, R4 ;  /* 0x0000000400027310 */ /* 0x011e640000301000 */
[----:B-1----:R-:W-:-:S15]  /*2da0*/  @!P0 FMUL R2, R2, 1.175494350822287508e-38 ;  /* 0x0080000002028820 */ /* 0x002fde0000400000 */
        /* <DEDUP_REMOVED lines=12> */
.L_x_4787:
[----:B------:R-:W-:-:S09]  /*2e70*/  UISETP.NE.AND UP0, UPT, UR4, 0xf, UPT ;  /* 0x0000000f0400788c */ /* 0x000fd2000bf05270 */
[----:B------:R-:W-:Y:S05]  /*2e80*/  BRA.U !UP0, `(.L_x_4789) ;  /* 0x0000000108947547 */ /* 0x000fea000b800000 */
[----:B------:R-:W-:-:S09]  /*2e90*/  UISETP.NE.AND UP0, UPT, UR4, 0x17, UPT ;  /* 0x000000170400788c */ /* 0x000fd2000bf05270 */
[----:B------:R-:W-:Y:S05]  /*2ea0*/  BRA.U !UP0, `(.L_x_4790) ;  /* 0x0000000108587547 */ /* 0x000fea000b800000 */
[----:B------:R-:W-:-:S09]  /*2eb0*/  UISETP.NE.AND UP0, UPT, UR4, 0x18, UPT ;  /* 0x000000180400788c */ /* 0x000fd2000bf05270 */
[----:B------:R-:W-:Y:S05]  /*2ec0*/  BRA.U UP0, `(.L_x_4778) ;  /* 0x0000000500a47547 */ /* 0x000fea000b800000 */
[----:B0-2-4-:R-:W2:Y:S01]  /*2ed0*/  LDG.E.U8 R2, desc[UR36][R4.64] ;  /* 0x0000002404027981 */ /* 0x015ea2000c1e1100 */
        /* <DEDUP_REMOVED lines=19> */
.L_x_4790:
[----:B0-----:R-:W2:Y:S02]  /*3010*/  LDG.E.U8 R3, desc[UR36][R4.64] ;  /* 0x0000002404037981 */ /* 0x001ea4000c1e1100 */
[C---:B--2-4-:R-:W-:Y:S01]  /*3020*/  IMAD.SHL.U32 R2, R3.reuse, 0x2000000, RZ ;  /* 0x0200000003027824 */ /* 0x054fe200078e00ff */
        /* <DEDUP_REMOVED lines=11> */
.L_x_4789:
[----:B0-2-4-:R-:W2:Y:S01]  /*30e0*/  LDG.E.U16 R2, desc[UR36][R4.64] ;  /* 0x0000002404027981 */ /* 0x015ea2000c1e1500 */
[----:B------:R-:W-:Y:S01]  /*30f0*/  IMAD.MOV.U32 R3, RZ, RZ, RZ ;  /* 0x000000ffff037224 */ /* 0x000fe200078e00ff */
[----:B--2---:R-:W-:Y:S01]  /*3100*/  SHF.L.U32 R2, R2, 0x10, RZ ;  /* 0x0000001002027819 */ /* 0x004fe200000006ff */
[----:B------:R-:W-:Y:S06]  /*3110*/  BRA `(.L_x_4779) ;  /* 0x0000000400987947 */ /* 0x000fec0003800000 */
.L_x_4786:
        /* <DEDUP_REMOVED lines=8> */
[----:B0-2-4-:R-:W2:Y:S01]  /*31a0*/  LDG.E.U16 R2, desc[UR36][R4.64] ;  /* 0x0000002404027981 */ /* 0x015ea2000c1e1500 */
[----:B------:R-:W-:Y:S01]  /*31b0*/  IMAD.MOV.U32 R3, RZ, RZ, RZ ;  /* 0x000000ffff037224 */ /* 0x000fe200078e00ff */
[----:B--2---:R-:W-:Y:S01]  /*31c0*/  I2FP.F32.U32 R2, R2 ;  /* 0x0000000200027245 */ /* 0x004fe20000201000 */
[----:B------:R-:W-:Y:S06]  /*31d0*/  BRA `(.L_x_4779) ;  /* 0x0000000400687947 */ /* 0x000fec0003800000 */
.L_x_4793:
[----:B------:R-:W3:Y:S01]  /*31e0*/  LDG.E.U8 R4, desc[UR36][R4.64] ;  /* 0x0000002404047981 */ /* 0x000ee2000c1e1100 */
[----:B0-2-4-:R-:W-:Y:S02]  /*31f0*/  CS2R R2, SRZ ;  /* 0x0000000000027805 */ /* 0x015fe4000001ff00 */
[----:B---3--:R-:W-:-:S13]  /*3200*/  ISETP.NE.AND P0, PT, R4, RZ, PT ;  /* 0x000000ff0400720c */ /* 0x008fda0003f05270 */
        /* <DEDUP_REMOVED lines=17> */
.L_x_4795:
[----:B------:R-:W-:Y:S05]  /*3320*/  BSYNC.RECONVERGENT B0 ;  /* 0x0000000000007941 */ /* 0x000fea0003800200 */
.L_x_4794:
[----:B------:R-:W-:Y:S01]  /*3330*/  IMAD.SHL.U32 R0, R0, 0x100000, RZ ;  /* 0x0010000000007824 */ /* 0x000fe200078e00ff */
[----:B------:R-:W-:-:S04]  /*3340*/  LEA R2, R2, 0x3b800000, 0x17 ;  /* 0x3b80000002027811 */ /* 0x000fc800078eb8ff */
[----:B------:R-:W-:Y:S01]  /*3350*/  LOP3.LUT R2, R2, R0, R9, 0xfe, !PT ;  /* 0x0000000002027212 */ /* 0x000fe200078efe09 */
[----:B------:R-:W-:Y:S06]  /*3360*/  BRA `(.L_x_4779) ;  /* 0x0000000400047947 */ /* 0x000fec0003800000 */
.L_x_4792:
[----:B------:R-:W3:Y:S01]  /*3370*/  LDG.E.U8 R4, desc[UR36][R4.64] ;  /* 0x0000002404047981 */ /* 0x000ee2000c1e1100 */
[----:B0-2-4-:R-:W-:Y:S02]  /*3380*/  CS2R R2, SRZ ;  /* 0x0000000000027805 */ /* 0x015fe4000001ff00 */
[----:B---3--:R-:W-:-:S13]  /*3390*/  ISETP.NE.AND P0, PT, R4, RZ, PT ;  /* 0x000000ff0400720c */ /* 0x008fda0003f05270 */
        /* <DEDUP_REMOVED lines=17> */
.L_x_4797:
[----:B------:R-:W-:Y:S05]  /*34b0*/  BSYNC.RECONVERGENT B0 ;  /* 0x0000000000007941 */ /* 0x000fea0003800200 */
.L_x_4796:
[----:B------:R-:W-:Y:S02]  /*34c0*/  SHF.L.U32 R0, R0, 0x15, RZ ;  /* 0x0000001500007819 */ /* 0x000fe400000006ff */
[----:B------:R-:W-:-:S04]  /*34d0*/  LEA R2, R2, 0x37800000, 0x17 ;  /* 0x3780000002027811 */ /* 0x000fc800078eb8ff */
[----:B------:R-:W-:Y:S01]  /*34e0*/  LOP3.LUT R2, R2, R0, R9, 0xfe, !PT ;  /* 0x0000000002027212 */ /* 0x000fe200078efe09 */
[----:B------:R-:W-:Y:S06]  /*34f0*/  BRA `(.L_x_4779) ;  /* 0x0000000000a07947 */ /* 0x000fec0003800000 */
.L_x_4791:
[----:B------:R-:W-:-:S09]  /*3500*/  UISETP.NE.AND UP0, UPT, UR4, 0x1c, UPT ;  /* 0x0000001c0400788c */ /* 0x000fd2000bf05270 */
[----:B------:R-:W-:Y:S05]  /*3510*/  BRA.U !UP0, `(.L_x_4798) ;  /* 0x00000001088c7547 */ /* 0x000fea000b800000 */
[----:B------:R-:W-:-:S09]  /*3520*/  UISETP.NE.AND UP0, UPT, UR4, 0x1d, UPT ;  /* 0x0000001d0400788c */ /* 0x000fd2000bf05270 */
[----:B------:R-:W-:Y:S05]  /*3530*/  BRA.U !UP0, `(.L_x_4799) ;  /* 0x0000000108747547 */ /* 0x000fea000b800000 */
[----:B------:R-:W-:-:S09]  /*3540*/  UISETP.NE.AND UP0, UPT, UR4, 0x2c, UPT ;  /* 0x0000002c0400788c */ /* 0x000fd2000bf05270 */
[----:B------:R-:W-:Y:S05]  /*3550*/  BRA.U !UP0, `(.L_x_4800) ;  /* 0x0000000108487547 */ /* 0x000fea000b800000 */
.L_x_4778:
[----:B0-2-4-:R-:W-:Y:S01]  /*3560*/  MOV R2, 0x0 ;  /* 0x0000000000027802 */ /* 0x015fe20000000f00 */
[----:B------:R-:W0:Y:S01]  /*3570*/  LDCU.64 UR4, c[0x4][0x1a8] ;  /* 0x01003500ff0477ac */ /* 0x000e220008000a00 */
[----:B------:R-:W-:Y:S02]  /*3580*/  HFMA2 R13, -RZ, RZ, 0, 0 ;  /* 0x00000000ff0d7431 */ /* 0x000fe400000001ff */
[----:B------:R-:W-:Y:S01]  /*3590*/  IMAD.MOV.U32 R8, RZ, RZ, 0x4e ;  /* 0x0000004eff087424 */ /* 0x000fe200078e00ff */
[----:B------:R-:W1:Y:S01]  /*35a0*/  LDCU.64 UR6, c[0x4][0x1b0] ;  /* 0x01003600ff0677ac */ /* 0x000e620008000a00 */
[----:B------:R-:W2:Y:S01]  /*35b0*/  LDC.64 R2, c[0x4][R2] ;  /* 0x0100000002027b82 */ /* 0x000ea20000000a00 */
[----:B------:R-:W-:Y:S01]  /*35c0*/  IMAD.MOV.U32 R12, RZ, RZ, 0x1 ;  /* 0x00000001ff0c7424 */ /* 0x000fe200078e00ff */
[----:B------:R-:W4:Y:S01]  /*35d0*/  LDCU.64 UR8, c[0x4][0x8] ;  /* 0x01000100ff0877ac */ /* 0x000f220008000a00 */
[----:B0-----:R-:W-:Y:S02]  /*35e0*/  IMAD.U32 R4, RZ, RZ, UR4 ;  /* 0x00000004ff047e24 */ /* 0x001fe4000f8e00ff */
[----:B------:R-:W-:Y:S01]  /*35f0*/  IMAD.U32 R5, RZ, RZ, UR5 ;  /* 0x00000005ff057e24 */ /* 0x000fe2000f8e00ff */
[----:B-1----:R-:W-:Y:S01]  /*3600*/  MOV R6, UR6 ;  /* 0x0000000600067c02 */ /* 0x002fe20008000f00 */
[----:B------:R-:W-:-:S02]  /*3610*/  IMAD.U32 R7, RZ, RZ, UR7 ;  /* 0x00000007ff077e24 */ /* 0x000fc4000f8e00ff */
[----:B----4-:R-:W-:Y:S01]  /*3620*/  IMAD.U32 R10, RZ, RZ, UR8 ;  /* 0x00000008ff0a7e24 */ /* 0x010fe2000f8e00ff */
[----:B------:R-:W-:-:S07]  /*3630*/  MOV R11, UR9 ;  /* 0x00000009000b7c02 */ /* 0x000fce0008000f00 */
[----:B------:R-:W-:-:S07]  /*3640*/  LEPC R20, `(.L_x_4801) ;  /* 0x000000001014794e */ /* 0x000fce0000000000 */
[----:B--23-5:R-:W-:Y:S05]  /*3650*/  CALL.ABS.NOINC R2 ;  /* 0x0000000002007343 */ /* 0x02cfea0003c00000 */
.L_x_4801:
[----:B------:R-:W-:Y:S01]  /*3660*/  CS2R R2, SRZ ;  /* 0x0000000000027805 */ /* 0x000fe2000001ff00 */
[----:B------:R-:W-:Y:S06]  /*3670*/  BRA `(.L_x_4779) ;  /* 0x0000000000407947 */ /* 0x000fec0003800000 */
.L_x_4800:
[----:B------:R-:W3:Y:S01]  /*3680*/  LDG.E.U8 R4, desc[UR36][R4.64] ;  /* 0x0000002404047981 */ /* 0x000ee2000c1e1100 */
[----:B0-----:R-:W-:Y:S02]  /*3690*/  IMAD.MOV.U32 R3, RZ, RZ, RZ ;  /* 0x000000ffff037224 */ /* 0x001fe400078e00ff */
[----:B--2-4-:R-:W-:Y:S01]  /*36a0*/  IMAD.MOV.U32 R2, RZ, RZ, 0x400000 ;  /* 0x00400000ff027424 */ /* 0x014fe200078e00ff */
[----:B---3--:R-:W-:-:S13]  /*36b0*/  ISETP.NE.AND P0, PT, R4, RZ, PT ;  /* 0x000000ff0400720c */ /* 0x008fda0003f05270 */
[----:B------:R-:W-:Y:S05]  /*36c0*/  @!P0 BRA `(.L_x_4779) ;  /* 0x00000000002c8947 */ /* 0x000fea0003800000 */
[----:B------:R-:W-:-:S13]  /*36d0*/  ISETP.NE.AND P0, PT, R4, 0xff, PT ;  /* 0x000000ff0400780c */ /* 0x000fda0003f05270 */
[----:B------:R-:W-:Y:S01]  /*36e0*/  @!P0 MOV R2, 0x7f800001 ;  /* 0x7f80000100028802 */ /* 0x000fe20000000f00 */
[----:B------:R-:W-:Y:S01]  /*36f0*/  @P0 IMAD.SHL.U32 R2, R4, 0x800000, RZ ;  /* 0x0080000004020824 */ /* 0x000fe200078e00ff */
[----:B------:R-:W-:Y:S06]  /*3700*/  BRA `(.L_x_4779) ;  /* 0x00000000001c7947 */ /* 0x000fec0003800000 */
.L_x_4799:
[----:B------:R-:W2:Y:S01]  /*3710*/  LDG.E.64 R4, desc[UR36][R4.64] ;  /* 0x0000002404047981 */ /* 0x000ea2000c1e1b00 */
[----:B0-----:R-:W-:Y:S01]  /*3720*/  IMAD.MOV.U32 R3, RZ, RZ, RZ ;  /* 0x000000ffff037224 */ /* 0x001fe200078e00ff */
[----:B--2-4-:R0:W1:Y:S02]  /*3730*/  I2F.U64 R2, R4 ;  /* 0x0000000400027312 */ /* 0x0140640000301000 */
[----:B01----:R-:W-:Y:S05]  /*3740*/  BRA `(.L_x_4779) ;  /* 0x00000000000c7947 */ /* 0x003fea0003800000 */
.L_x_4798:
[----:B0-2-4-:R-:W2:Y:S01]  /*3750*/  LDG.E R2, desc[UR36][R4.64] ;  /* 0x0000002404027981 */ /* 0x015ea2000c1e1900 */
[----:B------:R-:W-:Y:S01]  /*3760*/  HFMA2 R3, -RZ, RZ, 0, 0 ;  /* 0x00000000ff037431 */ /* 0x000fe200000001ff */
[----:B--2---:R-:W-:-:S07]  /*3770*/  I2FP.F32.U32 R2, R2 ;  /* 0x0000000200027245 */ /* 0x004fce0000201000 */
.L_x_4779:
[----:B------:R-:W-:Y:S05]  /*3780*/  BSYNC.RECONVERGENT B6 ;  /* 0x0000000000067941 */ /* 0x000fea0003800200 */
.L_x_4773:
[----:B------:R-:W0:Y:S01]  /*3790*/  LDCU.64 UR6, c[0x0][0x5e8] ;  /* 0x0000bd00ff0677ac */ /* 0x000e220008000a00 */
[CC--:B-----5:R-:W-:Y:S01]  /*37a0*/  FMUL.FTZ R7, R3.reuse, R19.reuse ;  /* 0x0000001303077220 */ /* 0x0e0fe20000410000 */
[-C--:B---3--:R-:W-:Y:S01]  /*37b0*/  FMUL.FTZ R0, R3, R18.reuse ;  /* 0x0000001203007220 */ /* 0x088fe20000410000 */
[----:B------:R-:W-:Y:S02]  /*37c0*/  UPRMT UR4, UR43, 0x9910, URZ ;  /* 0x000099102b047896 */ /* 0x000fe400080000ff */
[C---:B--2-4-:R-:W-:Y:S01]  /*37d0*/  FFMA.FTZ R18, R2.reuse, R18, -R7 ;  /* 0x0000001202127223 */ /* 0x054fe20000010807 */
[----:B------:R-:W-:Y:S01]  /*37e0*/  FFMA.FTZ R19, R2, R19, R0 ;  /* 0x0000001302137223 */ /* 0x000fe20000010000 */
        /* <DEDUP_REMOVED lines=15> */
.L_x_4805:
[----:B------:R-:W0:Y:S02]  /*38e0*/  F2I.S64.TRUNC R18, R18 ;  /* 0x0000001200127311 */ /* 0x000e24000020d900 */
[----:B0-----:R-:W-:-:S05]  /*38f0*/  IMAD.MOV.U32 R3, RZ, RZ, R18 ;  /* 0x000000ffff037224 */ /* 0x001fca00078e0012 */
[----:B------:R0:W-:Y:S01]  /*3900*/  STG.E.U8 desc[UR36][R4.64], R3 ;  /* 0x0000000304007986 */ /* 0x0001e2000c101124 */
[----:B------:R-:W-:Y:S05]  /*3910*/  BRA `(.L_x_4807) ;  /* 0x0000000c00407947 */ /* 0x000fea0003800000 */
.L_x_4804:
        /* <DEDUP_REMOVED lines=9> */
.L_x_4809:
[----:B------:R-:W0:Y:S02]  /*39b0*/  F2I.FTZ.TRUNC.NTZ R3, R18 ;  /* 0x0000001200037305 */ /* 0x000e24000021f100 */
[----:B0-----:R0:W-:Y:S01]  /*39c0*/  STG.E desc[UR36][R4.64], R3 ;  /* 0x0000000304007986 */ /* 0x0011e2000c101924 */
[----:B------:R-:W-:Y:S05]  /*39d0*/  BRA `(.L_x_4807) ;  /* 0x0000000c00107947 */ /* 0x000fea0003800000 */
.L_x_4808:
[----:B------:R-:W0:Y:S02]  /*39e0*/  F2I.FTZ.TRUNC.NTZ R3, R18 ;  /* 0x0000001200037305 */ /* 0x000e24000021f100 */
[----:B0-----:R0:W-:Y:S01]  /*39f0*/  STG.E.U16 desc[UR36][R4.64], R3 ;  /* 0x0000000304007986 */ /* 0x0011e2000c101524 */
[----:B------:R-:W-:Y:S05]  /*3a00*/  BRA `(.L_x_4807) ;  /* 0x0000000c00047947 */ /* 0x000fea0003800000 */
.L_x_4803:
        /* <DEDUP_REMOVED lines=8> */
.L_x_4811:
[----:B------:R-:W-:-:S05]  /*3a90*/  F2FP.F16.F32.PACK_AB R18, RZ, R18 ;  /* 0x00000012ff12723e */ /* 0x000fca00000000ff */
[----:B------:R0:W-:Y:S01]  /*3aa0*/  STG.E.U16 desc[UR36][R4.64], R18 ;  /* 0x0000001204007986 */ /* 0x0001e2000c101524 */
[----:B------:R-:W-:Y:S05]  /*3ab0*/  BRA `(.L_x_4807) ;  /* 0x0000000800d87947 */ /* 0x000fea0003800000 */
.L_x_4810:
        /* <DEDUP_REMOVED lines=8> */
.L_x_4813:
[----:B------:R-:W-:-:S05]  /*3b40*/  F2FP.F16.F32.PACK_AB R19, R19, R18 ;  /* 0x000000121313723e */ /* 0x000fca00000000ff */
[----:B------:R2:W-:Y:S01]  /*3b50*/  STG.E desc[UR36][R4.64], R19 ;  /* 0x0000001304007986 */ /* 0x0005e2000c101924 */
[----:B------:R-:W-:Y:S05]  /*3b60*/  BRA `(.L_x_4807) ;  /* 0x0000000800ac7947 */ /* 0x000fea0003800000 */
.L_x_4812:
[----:B------:R-:W-:-:S06]  /*3b70*/  FMUL.FTZ R2, R18, 1 ;  /* 0x3f80000012027820 */ /* 0x000fcc0000410000 */
[----:B------:R-:W0:Y:S02]  /*3b80*/  F2F.F64.F32 R2, R2 ;  /* 0x0000000200027310 */ /* 0x000e240000201800 */
[----:B0-----:R4:W-:Y:S01]  /*3b90*/  STG.E.64 desc[UR36][R4.64], R2 ;  /* 0x0000000204007986 */ /* 0x0019e2000c101b24 */
[----:B------:R-:W-:Y:S05]  /*3ba0*/  BRA `(.L_x_4807) ;  /* 0x00000008009c7947 */ /* 0x000fea0003800000 */
.L_x_4802:
        /* <DEDUP_REMOVED lines=14> */
.L_x_4816:
        /* <DEDUP_REMOVED lines=10> */
.L_x_4815:
        /* <DEDUP_REMOVED lines=18> */
.L_x_4820:
[----:B------:R-:W-:Y:S05]  /*3e50*/  BSYNC.RECONVERGENT B0 ;  /* 0x0000000000007941 */ /* 0x000fea0003800200 */
.L_x_4819:
[----:B------:R-:W-:-:S05]  /*3e60*/  LOP3.LUT R7, R0, 0x80, R7, 0xf8, !PT ;  /* 0x0000008000077812 */ /* 0x000fca00078ef807 */
[----:B------:R0:W-:Y:S01]  /*3e70*/  STG.E.U8 desc[UR36][R4.64], R7 ;  /* 0x0000000704007986 */ /* 0x0001e2000c101124 */
[----:B------:R-:W-:Y:S05]  /*3e80*/  BRA `(.L_x_4807) ;  /* 0x0000000400e47947 */ /* 0x000fea0003800000 */
.L_x_4818:
        /* <DEDUP_REMOVED lines=14> */
.L_x_4822:
[----:B------:R-:W-:Y:S05]  /*3f70*/  BSYNC.RECONVERGENT B0 ;  /* 0x0000000000007941 */ /* 0x000fea0003800200 */
.L_x_4821:
[----:B------:R-:W-:-:S05]  /*3f80*/  LOP3.LUT R3, R0, 0x80, R7, 0xf8, !PT ;  /* 0x0000008000037812 */ /* 0x000fca00078ef807 */
[----:B------:R0:W-:Y:S01]  /*3f90*/  STG.E.U8 desc[UR36][R4.64], R3 ;  /* 0x0000000304007986 */ /* 0x0001e2000c101124 */
[----:B------:R-:W-:Y:S05]  /*3fa0*/  BRA `(.L_x_4807) ;  /* 0x00000004009c7947 */ /* 0x000fea0003800000 */
.L_x_4817:
[----:B------:R-:W-:-:S05]  /*3fb0*/  F2FP.BF16.F32.PACK_AB R18, RZ, R18 ;  /* 0x00000012ff12723e */ /* 0x000fca00000010ff */
[----:B------:R0:W-:Y:S01]  /*3fc0*/  STG.E.U16 desc[UR36][R4.64], R18 ;  /* 0x0000001204007986 */ /* 0x0001e2000c101524 */
[----:B------:R-:W-:Y:S05]  /*3fd0*/  BRA `(.L_x_4807) ;  /* 0x0000000400907947 */ /* 0x000fea0003800000 */
.L_x_4814:
        /* <DEDUP_REMOVED lines=11> */
.L_x_4825:
        /* <DEDUP_REMOVED lines=12> */
.L_x_4828:
[----:B------:R-:W-:-:S04]  /*4150*/  SHF.R.U32.HI R0, RZ, 0x14, R18 ;  /* 0x00000014ff007819 */ /* 0x000fc80000011612 */
[----:B------:R-:W-:-:S04]  /*4160*/  LOP3.LUT R3, R0, 0x1, RZ, 0xc0, !PT ;  /* 0x0000000100037812 */ /* 0x000fc800078ec0ff */
[----:B------:R-:W-:-:S04]  /*4170*/  IADD3 R0, PT, PT, R18, 0x487ffff, R3 ;  /* 0x0487ffff12007810 */ /* 0x000fc80007ffe003 */
[----:B------:R-:W-:-:S04]  /*4180*/  SHF.R.U32.HI R0, RZ, 0x14, R0 ;  /* 0x00000014ff007819 */ /* 0x000fc80000011600 */
[----:B------:R-:W-:-:S07]  /*4190*/  LOP3.LUT R0, R0, 0xff, RZ, 0xc0, !PT ;  /* 0x000000ff00007812 */ /* 0x000fce00078ec0ff */
.L_x_4829:
[----:B------:R-:W-:-:S04]  /*41a0*/  SHF.R.U32.HI R3, RZ, 0x18, R18 ;  /* 0x00000018ff037819 */ /* 0x000fc80000011612 */
[----:B------:R-:W-:-:S04]  /*41b0*/  LOP3.LUT R0, R0, 0x80, R3, 0xf8, !PT ;  /* 0x0000008000007812 */ /* 0x000fc800078ef803 */
[----:B------:R-:W-:-:S07]  /*41c0*/  PRMT R2, R0, 0x7610, R2 ;  /* 0x0000761000027816 */ /* 0x000fce0000000002 */
.L_x_4827:
[----:B------:R-:W-:Y:S05]  /*41d0*/  BSYNC.RECONVERGENT B0 ;  /* 0x0000000000007941 */ /* 0x000fea0003800200 */
.L_x_4826:
[----:B------:R0:W-:Y:S01]  /*41e0*/  STG.E.U8 desc[UR36][R4.64], R2 ;  /* 0x0000000204007986 */ /* 0x0001e2000c101124 */
[----:B------:R-:W-:Y:S05]  /*41f0*/  BRA `(.L_x_4807) ;  /* 0x0000000400087947 */ /* 0x000fea0003800000 */
.L_x_4824:
[----:B------:R-:W-:Y:S01]  /*4200*/  LOP3.LUT R0, R18, 0x7fffffff, RZ, 0xc0, !PT ;  /* 0x7fffffff12007812 */ /* 0x000fe200078ec0ff */
[----:B------:R-:W-:Y:S01]  /*4210*/  BSSY.RECONVERGENT B0, `(.L_x_4830) ;  /* 0x0000013000007945 */ /* 0x000fe20003800200 */
[----:B------:R-:W-:Y:S02]  /*4220*/  HFMA2 R2, -RZ, RZ, 0, 7.62939453125e-06 ;  /* 0x00000080ff027431 */ /* 0x000fe400000001ff */
        /* <DEDUP_REMOVED lines=9> */
.L_x_4832:
[----:B------:R-:W-:-:S04]  /*42c0*/  SHF.R.U32.HI R0, RZ, 0x15, R18 ;  /* 0x00000015ff007819 */ /* 0x000fc80000011612 */
[----:B------:R-:W-:-:S04]  /*42d0*/  LOP3.LUT R3, R0, 0x1, RZ, 0xc0, !PT ;  /* 0x0000000100037812 */ /* 0x000fc800078ec0ff */
[----:B------:R-:W-:-:S04]  /*42e0*/  IADD3 R0, PT, PT, R18, 0x88fffff, R3 ;  /* 0x088fffff12007810 */ /* 0x000fc80007ffe003 */
[----:B------:R-:W-:-:S04]  /*42f0*/  SHF.R.U32.HI R0, RZ, 0x15, R0 ;  /* 0x00000015ff007819 */ /* 0x000fc80000011600 */
[----:B------:R-:W-:-:S07]  /*4300*/  LOP3.LUT R0, R0, 0xff, RZ, 0xc0, !PT ;  /* 0x000000ff00007812 */ /* 0x000fce00078ec0ff */
.L_x_4833:
[----:B------:R-:W-:-:S04]  /*4310*/  SHF.R.U32.HI R3, RZ, 0x18, R18 ;  /* 0x00000018ff037819 */ /* 0x000fc80000011612 */
[----:B------:R-:W-:-:S04]  /*4320*/  LOP3.LUT R0, R0, 0x80, R3, 0xf8, !PT ;  /* 0x0000008000007812 */ /* 0x000fc800078ef803 */
[----:B------:R-:W-:-:S07]  /*4330*/  PRMT R2, R0, 0x7610, R2 ;  /* 0x0000761000027816 */ /* 0x000fce0000000002 */
.L_x_4831:
[----:B------:R-:W-:Y:S05]  /*4340*/  BSYNC.RECONVERGENT B0 ;  /* 0x0000000000007941 */ /* 0x000fea0003800200 */
.L_x_4830:
[----:B------:R0:W-:Y:S01]  /*4350*/  STG.E.U8 desc[UR36][R4.64], R2 ;  /* 0x0000000204007986 */ /* 0x0001e2000c101124 */
[----:B------:R-:W-:Y:S05]  /*4360*/  BRA `(.L_x_4807) ;  /* 0x0000000000ac7947 */ /* 0x000fea0003800000 */
.L_x_4823:
[----:B------:R-:W-:-:S09]  /*4370*/  UISETP.NE.AND UP0, UPT, UR4, 0x1c, UPT ;  /* 0x0000001c0400788c */ /* 0x000fd2000bf05270 */
[----:B------:R-:W-:Y:S05]  /*4380*/  BRA.U !UP0, `(.L_x_4834) ;  /* 0x00000001089c7547 */ /* 0x000fea000b800000 */
[----:B------:R-:W-:-:S09]  /*4390*/  UISETP.NE.AND UP0, UPT, UR4, 0x1d, UPT ;  /* 0x0000001d0400788c */ /* 0x000fd2000bf05270 */
[----:B------:R-:W-:Y:S05]  /*43a0*/  BRA.U !UP0, `(.L_x_4835) ;  /* 0x0000000108887547 */ /* 0x000fea000b800000 */
[----:B------:R-:W-:-:S09]  /*43b0*/  UISETP.NE.AND UP0, UPT, UR4, 0x2c, UPT ;  /* 0x0000002c0400788c */ /* 0x000fd2000bf05270 */
[----:B------:R-:W-:Y:S05]  /*43c0*/  BRA.U !UP0, `(.L_x_4836) ;  /* 0x0000000108447547 */ /* 0x000fea000b800000 */
.L_x_4806:
        /* <DEDUP_REMOVED lines=16> */
.L_x_4837:
[----:B------:R-:W-:Y:S05]  /*44d0*/  BRA `(.L_x_4807) ;  /* 0x0000000000507947 */ /* 0x000fea0003800000 */
.L_x_4836:
        /* <DEDUP_REMOVED lines=15> */
.L_x_4835:
[----:B------:R-:W0:Y:S02]  /*45d0*/  F2I.U64.TRUNC R18, R18 ;  /* 0x0000001200127311 */ /* 0x000e24000020d800 */
[----:B0-----:R0:W-:Y:S01]  /*45e0*/  STG.E.64 desc[UR36][R4.64], R18 ;  /* 0x0000001204007986 */ /* 0x0011e2000c101b24 */
[----:B------:R-:W-:Y:S05]  /*45f0*/  BRA `(.L_x_4807) ;  /* 0x0000000000087947 */ /* 0x000fea0003800000 */
.L_x_4834:
[----:B------:R-:W0:Y:S02]  /*4600*/  F2I.FTZ.U32.TRUNC.NTZ R3, R18 ;  /* 0x0000001200037305 */ /* 0x000e24000021f000 */
[----:B0-----:R0:W-:Y:S02]  /*4610*/  STG.E desc[UR36][R4.64], R3 ;  /* 0x0000000304007986 */ /* 0x0011e4000c101924 */
.L_x_4807:
[----:B------:R-:W-:-:S07]  /*4620*/  VIADD R17, R17, 0x80 ;  /* 0x0000008011117836 */ /* 0x000fce0000000000 */
.L_x_4742:
[----:B------:R-:W-:Y:S05]  /*4630*/  BSYNC.RECONVERGENT B7 ;  /* 0x0000000000077941 */ /* 0x000fea0003800200 */
.L_x_4741:
[----:B------:R-:W5:Y:S01]  /*4640*/  LDCU UR4, c[0x0][0x380] ;  /* 0x00007000ff0477ac */ /* 0x000f620008000800 */
[----:B------:R-:W-:Y:S01]  /*4650*/  BSSY.RECONVERGENT B7, `(.L_x_4838) ;  /* 0x0000454000077945 */ /* 0x000fe20003800200 */
[----:B-----5:R-:W-:-:S13]  /*4660*/  ISETP.GE.AND P0, PT, R17, UR4, PT ;  /* 0x0000000411007c0c */ /* 0x020fda000bf06270 */
[----:B------:R-:W-:Y:S05]  /*4670*/  @P0 BRA `(.L_x_4839) ;  /* 0x0000004400440947 */ /* 0x000fea0003800000 */
[----:B------:R-:W5:Y:S01]  /*4680*/  LDCU UR4, c[0x0][0x388] ;  /* 0x00007100ff0477ac */ /* 0x000f620008000800 */
[----:B------:R-:W-:Y:S02]  /*4690*/  HFMA2 R22, -RZ, RZ, 0, 0 ;  /* 0x00000000ff167431 */ /* 0x000fe400000001ff */
[----:B------:R-:W-:Y:S02]  /*46a0*/  IMAD.MOV.U32 R0, RZ, RZ, RZ ;  /* 0x000000ffff007224 */ /* 0x000fe400078e00ff */
[----:B------:R-:W-:Y:S01]  /*46b0*/  IMAD.MOV.U32 R16, RZ, RZ, RZ ;  /* 0x000000ffff107224 */ /* 0x000fe200078e00ff */
[----:B-----5:R-:W-:-:S09]  /*46c0*/  UISETP.NE.AND UP0, UPT, UR4, URZ, UPT ;  /* 0x000000ff0400728c */ /* 0x020fd2000bf05270 */
[----:B------:R-:W-:Y:S05]  /*46d0*/  BRA.U !UP0, `(.L_x_4840) ;  /* 0x0000001508707547 */ /* 0x000fea000b800000 */
[----:B------:R-:W0:Y:S01]  /*46e0*/  LDCU.64 UR4, c[0x0][0x390] ;  /* 0x00007200ff0477ac */ /* 0x000e220008000a00 */
[----:B------:R-:W-:Y:S01]  /*46f0*/  MOV R16, RZ ;  /* 0x000000ff00107202 */ /* 0x000fe20000000f00 */
[----:B------:R-:W5:Y:S01]  /*4700*/  LDCU UR6, c[0x0][0x38c] ;  /* 0x00007180ff0677ac */ /* 0x000f620008000800 */
[----:B------:R-:W1:Y:S01]  /*4710*/  LDCU.64 UR8, c[0x0][0x4b8] ;  /* 0x00009700ff0877ac */ /* 0x000e620008000a00 */
[----:B------:R-:W-:Y:S02]  /*4720*/  UISETP.NE.AND UP0, UPT, UR41, URZ, UPT ;  /* 0x000000ff2900728c */ /* 0x000fe4000bf05270 */
[----:B0---4-:R-:W-:Y:S01]  /*4730*/  IMAD.HI.U32 R2, R17, UR4, R16 ;  /* 0x0000000411027c27 */ /* 0x011fe2000f8e0010 */
[----:B------:R-:W0:Y:S04]  /*4740*/  LDCU UR4, c[0x0][0x4c0] ;  /* 0x00009800ff0477ac */ /* 0x000e280008000800 */
[----:B------:R-:W-:-:S05]  /*4750*/  SHF.R.U32.HI R3, RZ, UR5, R2 ;  /* 0x00000005ff037c19 */ /* 0x000fca0008011602 */
[----:B------:R-:W-:-:S04]  /*4760*/  IMAD.MOV R22, RZ, RZ, -R3 ;  /* 0x000000ffff167224 */ /* 0x000fc800078e0a03 */
[----:B-----5:R-:W-:-:S04]  /*4770*/  IMAD R22, R22, UR6, R17 ;  /* 0x0000000616167c24 */ /* 0x020fc8000f8e0211 */
[C---:B-1----:R-:W-:Y:S02]  /*4780*/  IMAD R16, R22.reuse, UR8, RZ ;  /* 0x0000000816107c24 */ /* 0x042fe4000f8e02ff */
[C---:B------:R-:W-:Y:S02]  /*4790*/  IMAD R0, R22.reuse, UR9, RZ ;  /* 0x0000000916007c24 */ /* 0x040fe4000f8e02ff */
[----:B0-----:R-:W-:Y:S01]  /*47a0*/  IMAD R22, R22, UR4, RZ ;  /* 0x0000000416167c24 */ /* 0x001fe2000f8e02ff */
[----:B------:R-:W-:Y:S06]  /*47b0*/  BRA.U !UP0, `(.L_x_4840) ;  /* 0x0000001508387547 */ /* 0x000fec000b800000 */
[----:B------:R-:W2:Y:S01]  /*47c0*/  LDCU.64 UR6, c[0x0][0x398] ;  /* 0x00007300ff0677ac */ /* 0x000ea20008000a00 */
[----:B------:R-:W-:Y:S01]  /*47d0*/  IMAD.MOV.U32 R2, RZ, RZ, RZ ;  /* 0x000000ffff027224 */ /* 0x000fe200078e00ff */
[----:B------:R-:W0:Y:S01]  /*47e0*/  LDCU UR4, c[0x0][0x3a0] ;  /* 0x00007400ff0477ac */ /* 0x000e220008000800 */
[----:B------:R-:W1:Y:S01]  /*47f0*/  LDCU UR5, c[0x0][0x4c4] ;  /* 0x00009880ff0577ac */ /* 0x000e620008000800 */
[----:B------:R-:W4:Y:S01]  /*4800*/  LDCU.64 UR8, c[0x0][0x4c8] ;  /* 0x00009900ff0877ac */ /* 0x000f220008000a00 */
[----:B------:R-:W-:Y:S01]  /*4810*/  UISETP.NE.AND UP0, UPT, UR38, 0x2, UPT ;  /* 0x000000022600788c */ /* 0x000fe2000bf05270 */
[----:B--23--:R-:W-:-:S05]  /*4820*/  IMAD.HI.U32 R4, R3, UR7, R2 ;  /* 0x0000000703047c27 */ /* 0x00cfca000f8e0002 */
[----:B0-----:R-:W-:-:S04]  /*4830*/  SHF.R.U32.HI R5, RZ, UR4, R4 ;  /* 0x00000004ff057c19 */ /* 0x001fc80008011604 */
[----:B------:R-:W-:-:S05]  /*4840*/  IADD3 R2, PT, PT, -R5, RZ, RZ ;  /* 0x000000ff05027210 */ /* 0x000fca0007ffe1ff */
[----:B------:R-:W-:-:S04]  /*4850*/  IMAD R3, R2, UR6, R3 ;  /* 0x0000000602037c24 */ /* 0x000fc8000f8e0203 */
[C---:B-1----:R-:W-:Y:S02]  /*4860*/  IMAD R16, R3.reuse, UR5, R16 ;  /* 0x0000000503107c24 */ /* 0x042fe4000f8e0210 */
[C---:B----4-:R-:W-:Y:S02]  /*4870*/  IMAD R0, R3.reuse, UR8, R0 ;  /* 0x0000000803007c24 */ /* 0x050fe4000f8e0200 */
        /* <DEDUP_REMOVED lines=322> */
.L_x_4840:
[----:B------:R-:W0:Y:S01]  /*5ca0*/  LDCU.64 UR6, c[0x0][0x5f0] ;  /* 0x0000be00ff0677ac */ /* 0x000e220008000a00 */
[----:B------:R-:W-:Y:S01]  /*5cb0*/  BSSY.RECONVERGENT B6, `(.L_x_4841) ;  /* 0x0000101000067945 */ /* 0x000fe20003800200 */
[----:B------:R-:W-:-:S04]  /*5cc0*/  UPRMT UR4, UR39, 0x9910, URZ ;  /* 0x0000991027047896 */ /* 0x000fc800080000ff */
[----:B------:R-:W-:Y:S01]  /*5cd0*/  UISETP.GT.AND UP0, UPT, UR4, 0x9, UPT ;  /* 0x000000090400788c */ /* 0x000fe2000bf04270 */
[----:B0---4-:R-:W-:-:S05]  /*5ce0*/  IADD3 R2, P0, PT, R0, UR6, RZ ;  /* 0x0000000600027c10 */ /* 0x011fca000ff1e0ff */
        /* <DEDUP_REMOVED lines=10> */
[----:B------:R-:W1:Y:S01]  /*5d90*/  LDG.E.S8 R2, desc[UR36][R2.64] ;  /* 0x0000002402027981 */ /* 0x000e62000c1e1300 */
[----:B--23--:R-:W-:Y:S01]  /*5da0*/  MOV R19, RZ ;  /* 0x000000ff00137202 */ /* 0x00cfe20000000f00 */
[----:B-1----:R2:W3:Y:S01]  /*5db0*/  I2F.S16 R18, R2 ;  /* 0x0000000200127306 */ /* 0x0024e20000101400 */
[----:B------:R-:W-:Y:S05]  /*5dc0*/  BRA `(.L_x_4847) ;  /* 0x0000000c00bc7947 */ /* 0x000fea0003800000 */
.L_x_4845:
[----:B------:R-:W1:Y:S01]  /*5dd0*/  LDG.E.U8 R2, desc[UR36][R2.64] ;  /* 0x0000002402027981 */ /* 0x000e62000c1e1100 */
[----:B--23--:R-:W-:Y:S01]  /*5de0*/  IMAD.MOV.U32 R19, RZ, RZ, RZ ;  /* 0x000000ffff137224 */ /* 0x00cfe200078e00ff */
[----:B-1----:R-:W-:Y:S01]  /*5df0*/  I2FP.F32.U32 R18, R2 ;  /* 0x0000000200127245 */ /* 0x002fe20000201000 */
[----:B------:R-:W-:Y:S06]  /*5e00*/  BRA `(.L_x_4847) ;  /* 0x0000000c00ac7947 */ /* 0x000fec0003800000 */
.L_x_4844:
[----:B------:R-:W-:-:S09]  /*5e10*/  UISETP.NE.AND UP0, UPT, UR4, 0x2, UPT ;  /* 0x000000020400788c */ /* 0x000fd2000bf05270 */
[----:B------:R-:W-:Y:S05]  /*5e20*/  BRA.U !UP0, `(.L_x_4848) ;  /* 0x0000000108307547 */ /* 0x000fea000b800000 */
[----:B------:R-:W-:-:S09]  /*5e30*/  UISETP.NE.AND UP0, UPT, UR4, 0x3, UPT ;  /* 0x000000030400788c */ /* 0x000fd2000bf05270 */
[----:B------:R-:W-:Y:S05]  /*5e40*/  BRA.U !UP0, `(.L_x_4849) ;  /* 0x0000000108187547 */ /* 0x000fea000b800000 */
[----:B------:R-:W-:-:S09]  /*5e50*/  UISETP.NE.AND UP0, UPT, UR4, 0x4, UPT ;  /* 0x000000040400788c */ /* 0x000fd2000bf05270 */
[----:B------:R-:W-:Y:S05]  /*5e60*/  BRA.U UP0, `(.L_x_4846) ;  /* 0x0000000d00307547 */ /* 0x000fea000b800000 */
[----:B------:R-:W1:Y:S01]  /*5e70*/  LDG.E.64 R2, desc[UR36][R2.64] ;  /* 0x0000002402027981 */ /* 0x000e62000c1e1b00 */
[----:B--23--:R-:W-:Y:S01]  /*5e80*/  IMAD.MOV.U32 R19, RZ, RZ, RZ ;  /* 0x000000ffff137224 */ /* 0x00cfe200078e00ff */
[----:B-1----:R2:W3:Y:S02]  /*5e90*/  I2F.S64 R18, R2 ;  /* 0x0000000200127312 */ /* 0x0024e40000301400 */
[----:B--23--:R-:W-:Y:S05]  /*5ea0*/  BRA `(.L_x_4847) ;  /* 0x0000000c00847947 */ /* 0x00cfea0003800000 */
.L_x_4849:
[----:B------:R-:W1:Y:S01]  /*5eb0*/  LDG.E R2, desc[UR36][R2.64] ;  /* 0x0000002402027981 */ /* 0x000e62000c1e1900 */
[----:B--23--:R-:W-:Y:S01]  /*5ec0*/  HFMA2 R19, -RZ, RZ, 0, 0 ;  /* 0x00000000ff137431 */ /* 0x00cfe200000001ff */
[----:B-1----:R-:W-:Y:S01]  /*5ed0*/  I2FP.F32.S32 R18, R2 ;  /* 0x0000000200127245 */ /* 0x002fe20000201400 */
[----:B------:R-:W-:Y:S06]  /*5ee0*/  BRA `(.L_x_4847) ;  /* 0x0000000c00747947 */ /* 0x000fec0003800000 */
.L_x_4848:
[----:B------:R-:W1:Y:S01]  /*5ef0*/  LDG.E.U16 R2, desc[UR36][R2.64] ;  /* 0x0000002402027981 */ /* 0x000e62000c1e1500 */
[----:B--23--:R-:W-:Y:S01]  /*5f00*/  IMAD.MOV.U32 R19, RZ, RZ, RZ ;  /* 0x000000ffff137224 */ /* 0x00cfe200078e00ff */
[----:B-1----:R0:W1:Y:S01]  /*5f10*/  I2F.S16 R18, R2 ;  /* 0x0000000200127306 */ /* 0x0020620000101400 */
[----:B------:R-:W-:Y:S05]  /*5f20*/  BRA `(.L_x_4847) ;  /* 0x0000000c00647947 */ /* 0x000fea0003800000 */
.L_x_4843:
[----:B------:R-:W-:-:S09]  /*5f30*/  UISETP.GT.AND UP0, UPT, UR4, 0x6, UPT ;  /* 0x000000060400788c */ /* 0x000fd2000bf04270 */
[----:B------:R-:W-:Y:S05]  /*5f40*/  BRA.U UP0, `(.L_x_4850) ;  /* 0x00000001002c7547 */ /* 0x000fea000b800000 */
[----:B------:R-:W-:-:S09]  /*5f50*/  UISETP.NE.AND UP0, UPT, UR4, 0x5, UPT ;  /* 0x000000050400788c */ /* 0x000fd2000bf05270 */
[----:B------:R-:W-:Y:S05]  /*5f60*/  BRA.U !UP0, `(.L_x_4851) ;  /* 0x0000000108147547 */ /* 0x000fea000b800000 */
[----:B------:R-:W-:-:S09]  /*5f70*/  UISETP.NE.AND UP0, UPT, UR4, 0x6, UPT ;  /* 0x000000060400788c */ /* 0x000fd2000bf05270 */
[----:B------:R-:W-:Y:S05]  /*5f80*/  BRA.U UP0, `(.L_x_4846) ;  /* 0x0000000900e87547 */ /* 0x000fea000b800000 */
[----:B-1-3--:R4:W5:Y:S01]  /*5f90*/  LDG.E R18, desc[UR36][R2.64] ;  /* 0x0000002402127981 */ /* 0x00a962000c1e1900 */
[----:B--2---:R-:W-:Y:S01]  /*5fa0*/  IMAD.MOV.U32 R19, RZ, RZ, RZ ;  /* 0x000000ffff137224 */ /* 0x004fe200078e00ff */
[----:B------:R-:W-:Y:S06]  /*5fb0*/  BRA `(.L_x_4847) ;  /* 0x0000000c00407947 */ /* 0x000fec0003800000 */
.L_x_4851:
[----:B------:R-:W1:Y:S01]  /*5fc0*/  LDG.E.U16 R2, desc[UR36][R2.64] ;  /* 0x0000002402027981 */ /* 0x000e62000c1e1500 */
[----:B--23--:R-:W-:Y:S01]  /*5fd0*/  MOV R19, RZ ;  /* 0x000000ff00137202 */ /* 0x00cfe20000000f00 */
[----:B-1----:R-:W-:Y:S01]  /*5fe0*/  HADD2.F32 R18, -RZ, R2.H0_H0 ;  /* 0x20000002ff127230 */ /* 0x002fe20000004100 */
[----:B------:R-:W-:Y:S06]  /*5ff0*/  BRA `(.L_x_4847) ;  /* 0x0000000c00307947 */ /* 0x000fec0003800000 */
.L_x_4850:
[----:B------:R-:W-:-:S09]  /*6000*/  UISETP.NE.AND UP0, UPT, UR4, 0x7, UPT ;  /* 0x000000070400788c */ /* 0x000fd2000bf05270 */
[----:B------:R-:W-:Y:S05]  /*6010*/  BRA.U !UP0, `(.L_x_4852) ;  /* 0x0000000108287547 */ /* 0x000fea000b800000 */
[----:B------:R-:W-:-:S09]  /*6020*/  UISETP.NE.AND UP0, UPT, UR4, 0x8, UPT ;  /* 0x000000080400788c */ /* 0x000fd2000bf05270 */
[----:B------:R-:W-:Y:S05]  /*6030*/  BRA.U !UP0, `(.L_x_4853) ;  /* 0x0000000108107547 */ /* 0x000fea000b800000 */
[----:B------:R-:W-:-:S09]  /*6040*/  UISETP.NE.AND UP0, UPT, UR4, 0x9, UPT ;  /* 0x000000090400788c */ /* 0x000fd2000bf05270 */
[----:B------:R-:W-:Y:S05]  /*6050*/  BRA.U UP0, `(.L_x_4846) ;  /* 0x0000000900b47547 */ /* 0x000fea000b800000 */
[----:B-123--:R0:W5:Y:S01]  /*6060*/  LDG.E.64 R18, desc[UR36][R2.64] ;  /* 0x0000002402127981 */ /* 0x00e162000c1e1b00 */
[----:B------:R-:W-:Y:S05]  /*6070*/  BRA `(.L_x_4847) ;  /* 0x0000000c00107947 */ /* 0x000fea0003800000 */
.L_x_4853:
[----:B------:R-:W1:Y:S02]  /*6080*/  LDG.E R2, desc[UR36][R2.64] ;  /* 0x0000002402027981 */ /* 0x000e64000c1e1900 */
[--C-:B-1-3--:R-:W-:Y:S02]  /*6090*/  HADD2.F32 R18, -RZ, R2.reuse.H0_H0 ;  /* 0x20000002ff127230 */ /* 0x10afe40000004100 */
[----:B--2---:R-:W-:Y:S01]  /*60a0*/  HADD2.F32 R19, -RZ, R2.H1_H1 ;  /* 0x30000002ff137230 */ /* 0x004fe20000004100 */
[----:B------:R-:W-:Y:S06]  /*60b0*/  BRA `(.L_x_4847) ;  /* 0x0000000c00007947 */ /* 0x000fec0003800000 */
.L_x_4852:
[----:B------:R-:W4:Y:S01]  /*60c0*/  LDG.E.64 R2, desc[UR36][R2.64] ;  /* 0x0000002402027981 */ /* 0x000f22000c1e1b00 */
[----:B------:R-:W-:Y:S01]  /*60d0*/  UMOV UR4, 0xf0000000 ;  /* 0xf000000000047882 */ /* 0x000fe20000000000 */
[----:B------:R-:W-:Y:S01]  /*60e0*/  UMOV UR5, 0x380fffff ;  /* 0x380fffff00057882 */ /* 0x000fe20000000000 */
[----:B--23--:R-:W-:Y:S01]  /*60f0*/  IMAD.MOV.U32 R19, RZ, RZ, RZ ;  /* 0x000000ffff137224 */ /* 0x00cfe200078e00ff */
[----:B----4-:R-:W0:-:S15]  /*6100*/  DSETP.GEU.AND P0, PT, |R2|, UR4, PT ;  /* 0x0000000402007e2a */ /* 0x010e1e000bf0e200 */
[----:B------:R-:W-:-:S15]  /*6110*/  NOP ;  /* 0x0000000000007918 */ /* 0x000fde0000000000 */
[----:B------:R-:W-:-:S15]  /*6120*/  NOP ;  /* 0x0000000000007918 */ /* 0x000fde0000000000 */
[----:B------:R-:W-:-:S15]  /*6130*/  NOP ;  /* 0x0000000000007918 */ /* 0x000fde0000000000 */
[----:B------:R-:W-:-:S04]  /*6140*/  NOP ;  /* 0x0000000000007918 */ /* 0x000fc80000000000 */
[----:B-1----:R-:W0:Y:S02]  /*6150*/  F2F.F32.F64 R18, R2 ;  /* 0x0000000200127310 */ /* 0x002e240000301000 */
[----:B0-----:R-:W-:Y:S01]  /*6160*/  @!P0 FMUL R18, R18, 1.175494350822287508e-38 ;  /* 0x0080000012128820 */ /* 0x001fe20000400000 */
[----:B------:R-:W-:Y:S06]  /*6170*/  BRA `(.L_x_4847) ;  /* 0x0000000800d07947 */ /* 0x000fec0003800000 */
.L_x_4842:
        /* <DEDUP_REMOVED lines=8> */
[----:B------:R-:W4:Y:S01]  /*6200*/  LDG.E.U8 R2, desc[UR36][R2.64] ;  /* 0x0000002402027981 */ /* 0x000f22000c1e1100 */
[----:B--23--:R-:W-:Y:S01]  /*6210*/  IMAD.MOV.U32 R19, RZ, RZ, RZ ;  /* 0x000000ffff137224 */ /* 0x00cfe200078e00ff */
[----:B----4-:R-:W-:-:S04]  /*6220*/  ISETP.NE.AND P0, PT, R2, RZ, PT ;  /* 0x000000ff0200720c */ /* 0x010fc80003f05270 */
[----:B-1----:R-:W-:Y:S01]  /*6230*/  FSEL R18, RZ, 1, !P0 ;  /* 0x3f800000ff127808 */ /* 0x002fe20004000000 */
[----:B------:R-:W-:Y:S08]  /*6240*/  BRA `(.L_x_4847) ;  /* 0x00000008009c7947 */ /* 0x000ff00003800000 */
.L_x_4856:
[----:B-123--:R-:W2:Y:S01]  /*6250*/  LDG.E.128 R4, desc[UR36][R2.64] ;  /* 0x0000002402047981 */ /* 0x00eea2000c1e1d00 */
        /* <DEDUP_REMOVED lines=21> */
.L_x_4855:
[----:B------:R-:W-:-:S09]  /*63b0*/  UISETP.NE.AND UP0, UPT, UR4, 0xf, UPT ;  /* 0x0000000f0400788c */ /* 0x000fd2000bf05270 */
[----:B------:R-:W-:Y:S05]  /*63c0*/  BRA.U !UP0, `(.L_x_4857) ;  /* 0x0000000108947547 */ /* 0x000fea000b800000 */
[----:B------:R-:W-:-:S09]  /*63d0*/  UISETP.NE.AND UP0, UPT, UR4, 0x17, UPT ;  /* 0x000000170400788c */ /* 0x000fd2000bf05270 */
[----:B------:R-:W-:Y:S05]  /*63e0*/  BRA.U !UP0, `(.L_x_4858) ;  /* 0x0000000108587547 */ /* 0x000fea000b800000 */
[----:B------:R-:W-:-:S09]  /*63f0*/  UISETP.NE.AND UP0, UPT, UR4, 0x18, UPT ;  /* 0x000000180400788c */ /* 0x000fd2000bf05270 */
[----:B------:R-:W-:Y:S05]  /*6400*/  BRA.U UP0, `(.L_x_4846) ;  /* 0x0000000500c87547 */ /* 0x000fea000b800000 */
[----:B-1-3--:R-:W3:Y:S01]  /*6410*/  LDG.E.U8 R18, desc[UR36][R2.64] ;  /* 0x0000002402127981 */ /* 0x00aee2000c1e1100 */
[----:B--2---:R-:W-:Y:S02]  /*6420*/  IMAD.MOV.U32 R5, RZ, RZ, 0x1f ;  /* 0x0000001fff057424 */ /* 0x004fe400078e00ff */
[----:B------:R-:W-:Y:S01]  /*6430*/  IMAD.MOV.U32 R19, RZ, RZ, RZ ;  /* 0x000000ffff137224 */ /* 0x000fe200078e00ff */
[----:B---3--:R-:W-:-:S04]  /*6440*/  SHF.L.U32 R18, R18, 0x18, RZ ;  /* 0x0000001812127819 */ /* 0x008fc800000006ff */
[C---:B------:R-:W-:Y:S02]  /*6450*/  LOP3.LUT R0, R18.reuse, 0x7f000000, RZ, 0xc0, !PT ;  /* 0x7f00000012007812 */ /* 0x040fe400078ec0ff */
[----:B------:R-:W-:Y:S02]  /*6460*/  LOP3.LUT P0, RZ, R18, 0x7f000000, RZ, 0xc0, !PT ;  /* 0x7f00000012ff7812 */ /* 0x000fe4000780c0ff */
[----:B------:R-:W0:Y:S02]  /*6470*/  FLO.U32 R4, R0 ;  /* 0x0000000000047300 */ /* 0x000e2400000e0000 */
[----:B0-----:R-:W-:-:S05]  /*6480*/  IMAD.MOV R4, RZ, RZ, -R4 ;  /* 0x000000ffff047224 */ /* 0x001fca00078e0a04 */
[----:B------:R-:W-:-:S04]  /*6490*/  VIADDMNMX.U32 R4, R4, R5, 0x4, !PT ;  /* 0x0000000404047446 */ /* 0x000fc80007800005 */
[----:B------:R-:W-:Y:S01]  /*64a0*/  IADD3 R5, PT, PT, R4, -0x4, RZ ;  /* 0xfffffffc04057810 */ /* 0x000fe20007ffe0ff */
[----:B------:R-:W-:-:S03]  /*64b0*/  VIADD R4, R0, 0x1000000 ;  /* 0x0100000000047836 */ /* 0x000fc60000000000 */
[----:B------:R-:W-:Y:S01]  /*64c0*/  SHF.L.U32 R6, R0, R5, RZ ;  /* 0x0000000500067219 */ /* 0x000fe200000006ff */
[----:B------:R-:W-:Y:S01]  /*64d0*/  IMAD.SHL.U32 R5, R5, 0x800000, RZ ;  /* 0x0080000005057824 */ /* 0x000fe200078e00ff */
[----:B------:R-:W-:-:S04]  /*64e0*/  SHF.R.S32.HI R4, RZ, 0x8, R4 ;  /* 0x00000008ff047819 */ /* 0x000fc80000011404 */
[----:B------:R-:W-:-:S04]  /*64f0*/  LEA.HI R5, R6, -R5, RZ, 0x1c ;  /* 0x8000000506057211 */ /* 0x000fc800078fe0ff */
[----:B------:R-:W-:-:S04]  /*6500*/  IADD3 R5, PT, PT, R5, 0x3c000000, RZ ;  /* 0x3c00000005057810 */ /* 0x000fc80007ffe0ff */
[----:B------:R-:W-:-:S04]  /*6510*/  LOP3.LUT R4, R5, 0x7f800000, R4, 0xf8, !PT ;  /* 0x7f80000005047812 */ /* 0x000fc800078ef804 */
[----:B------:R-:W-:-:S04]  /*6520*/  SEL R3, R4, RZ, P0 ;  /* 0x000000ff04037207 */ /* 0x000fc80000000000 */
[----:B------:R-:W-:Y:S01]  /*6530*/  LOP3.LUT R18, R3, 0x80000000, R18, 0xf8, !PT ;  /* 0x8000000003127812 */ /* 0x000fe200078ef812 */
[----:B------:R-:W-:Y:S06]  /*6540*/  BRA `(.L_x_4847) ;  /* 0x0000000400dc7947 */ /* 0x000fec0003800000 */
.L_x_4858:
[----:B------:R-:W4:Y:S01]  /*6550*/  LDG.E.U8 R2, desc[UR36][R2.64] ;  /* 0x0000002402027981 */ /* 0x000f22000c1e1100 */
[----:B--23--:R-:W-:Y:S02]  /*6560*/  IMAD.MOV.U32 R19, RZ, RZ, RZ ;  /* 0x000000ffff137224 */ /* 0x00cfe400078e00ff */
[C---:B----4-:R-:W-:Y:S01]  /*6570*/  IMAD.SHL.U32 R0, R2.reuse, 0x2000000, RZ ;  /* 0x0200000002007824 */ /* 0x050fe200078e00ff */
[----:B-1----:R-:W-:-:S04]  /*6580*/  SHF.L.U32 R5, R2, 0x8, RZ ;  /* 0x0000000802057819 */ /* 0x002fc800000006ff */
        /* <DEDUP_REMOVED lines=9> */
.L_x_4857:
[----:B------:R-:W1:Y:S01]  /*6620*/  LDG.E.U16 R2, desc[UR36][R2.64] ;  /* 0x0000002402027981 */ /* 0x000e62000c1e1500 */
[----:B--23--:R-:W-:Y:S01]  /*6630*/  IMAD.MOV.U32 R19, RZ, RZ, RZ ;  /* 0x000000ffff137224 */ /* 0x00cfe200078e00ff */
[----:B-1----:R-:W-:Y:S01]  /*6640*/  SHF.L.U32 R18, R2, 0x10, RZ ;  /* 0x0000001002127819 */ /* 0x002fe200000006ff */
[----:B------:R-:W-:Y:S06]  /*6650*/  BRA `(.L_x_4847) ;  /* 0x0000000400987947 */ /* 0x000fec0003800000 */
.L_x_4854:
        /* <DEDUP_REMOVED lines=8> */
[----:B------:R-:W1:Y:S01]  /*66e0*/  LDG.E.U16 R2, desc[UR36][R2.64] ;  /* 0x0000002402027981 */ /* 0x000e62000c1e1500 */
[----:B--23--:R-:W-:Y:S01]  /*66f0*/  IMAD.MOV.U32 R19, RZ, RZ, RZ ;  /* 0x000000ffff137224 */ /* 0x00cfe200078e00ff */
[----:B-1----:R-:W-:Y:S01]  /*6700*/  I2FP.F32.U32 R18, R2 ;  /* 0x0000000200127245 */ /* 0x002fe20000201000 */
[----:B------:R-:W-:Y:S06]  /*6710*/  BRA `(.L_x_4847) ;  /* 0x0000000400687947 */ /* 0x000fec0003800000 */
.L_x_4861:
[----:B------:R-:W4:Y:S01]  /*6720*/  LDG.E.U8 R3, desc[UR36][R2.64] ;  /* 0x0000002402037981 */ /* 0x000f22000c1e1100 */
[----:B-123--:R-:W-:Y:S02]  /*6730*/  CS2R R18, SRZ ;  /* 0x0000000000127805 */ /* 0x00efe4000001ff00 */
[----:B----4-:R-:W-:-:S13]  /*6740*/  ISETP.NE.AND P0, PT, R3, RZ, PT ;  /* 0x000000ff0300720c */ /* 0x010fda0003f05270 */
        /* <DEDUP_REMOVED lines=17> */
.L_x_4863:
[----:B------:R-:W-:Y:S05]  /*6860*/  BSYNC.RECONVERGENT B0 ;  /* 0x0000000000007941 */ /* 0x000fea0003800200 */
.L_x_4862:
[----:B------:R-:W-:Y:S01]  /*6870*/  IMAD.SHL.U32 R0, R0, 0x100000, RZ ;  /* 0x0010000000007824 */ /* 0x000fe200078e00ff */
[----:B------:R-:W-:-:S04]  /*6880*/  LEA R2, R2, 0x3b800000, 0x17 ;  /* 0x3b80000002027811 */ /* 0x000fc800078eb8ff */
[----:B------:R-:W-:Y:S01]  /*6890*/  LOP3.LUT R18, R2, R0, R7, 0xfe, !PT ;  /* 0x0000000002127212 */ /* 0x000fe200078efe07 */
[----:B------:R-:W-:Y:S06]  /*68a0*/  BRA `(.L_x_4847) ;  /* 0x0000000400047947 */ /* 0x000fec0003800000 */
.L_x_4860:
[----:B------:R-:W4:Y:S01]  /*68b0*/  LDG.E.U8 R3, desc[UR36][R2.64] ;  /* 0x0000002402037981 */ /* 0x000f22000c1e1100 */
[----:B-123--:R-:W-:Y:S02]  /*68c0*/  CS2R R18, SRZ ;  /* 0x0000000000127805 */ /* 0x00efe4000001ff00 */
[----:B----4-:R-:W-:-:S13]  /*68d0*/  ISETP.NE.AND P0, PT, R3, RZ, PT ;  /* 0x000000ff0300720c */ /* 0x010fda0003f05270 */
        /* <DEDUP_REMOVED lines=17> */
.L_x_4865:
[----:B------:R-:W-:Y:S05]  /*69f0*/  BSYNC.RECONVERGENT B0 ;  /* 0x0000000000007941 */ /* 0x000fea0003800200 */
.L_x_4864:
[----:B------:R-:W-:Y:S02]  /*6a00*/  SHF.L.U32 R0, R0, 0x15, RZ ;  /* 0x0000001500007819 */ /* 0x000fe400000006ff */
[----:B------:R-:W-:-:S04]  /*6a10*/  LEA R2, R2, 0x37800000, 0x17 ;  /* 0x3780000002027811 */ /* 0x000fc800078eb8ff */
[----:B------:R-:W-:Y:S01]  /*6a20*/  LOP3.LUT R18, R2, R0, R7, 0xfe, !PT ;  /* 0x0000000002127212 */ /* 0x000fe200078efe07 */
[----:B------:R-:W-:Y:S06]  /*6a30*/  BRA `(.L_x_4847) ;  /* 0x0000000000a07947 */ /* 0x000fec0003800000 */
.L_x_4859:
[----:B------:R-:W-:-:S09]  /*6a40*/  UISETP.NE.AND UP0, UPT, UR4, 0x1c, UPT ;  /* 0x0000001c0400788c */ /* 0x000fd2000bf05270 */
[----:B------:R-:W-:Y:S05]  /*6a50*/  BRA.U !UP0, `(.L_x_4866) ;  /* 0x00000001088c7547 */ /* 0x000fea000b800000 */
[----:B------:R-:W-:-:S09]  /*6a60*/  UISETP.NE.AND UP0, UPT, UR4, 0x1d, UPT ;  /* 0x0000001d0400788c */ /* 0x000fd2000bf05270 */
[----:B------:R-:W-:Y:S05]  /*6a70*/  BRA.U !UP0, `(.L_x_4867) ;  /* 0x0000000108747547 */ /* 0x000fea000b800000 */
[----:B------:R-:W-:-:S09]  /*6a80*/  UISETP.NE.AND UP0, UPT, UR4, 0x2c, UPT ;  /* 0x0000002c0400788c */ /* 0x000fd2000bf05270 */
[----:B------:R-:W-:Y:S05]  /*6a90*/  BRA.U UP0, `(.L_x_4846) ;  /* 0x0000000100247547 */ /* 0x000fea000b800000 */
[----:B------:R-:W4:Y:S01]  /*6aa0*/  LDG.E.U8 R2, desc[UR36][R2.64] ;  /* 0x0000002402027981 */ /* 0x000f22000c1e1100 */
[----:B--23--:R-:W-:Y:S02]  /*6ab0*/  IMAD.MOV.U32 R19, RZ, RZ, RZ ;  /* 0x000000ffff137224 */ /* 0x00cfe400078e00ff */
[----:B-1----:R-:W-:Y:S01]  /*6ac0*/  IMAD.MOV.U32 R18, RZ, RZ, 0x400000 ;  /* 0x00400000ff127424 */ /* 0x002fe200078e00ff */
[----:B----4-:R-:W-:-:S13]  /*6ad0*/  ISETP.NE.AND P0, PT, R2, RZ, PT ;  /* 0x000000ff0200720c */ /* 0x010fda0003f05270 */
[----:B------:R-:W-:Y:S05]  /*6ae0*/  @!P0 BRA `(.L_x_4847) ;  /* 0x0000000000748947 */ /* 0x000fea0003800000 */
[----:B------:R-:W-:-:S13]  /*6af0*/  ISETP.NE.AND P0, PT, R2, 0xff, PT ;  /* 0x000000ff0200780c */ /* 0x000fda0003f05270 */
[----:B------:R-:W-:Y:S01]  /*6b00*/  @!P0 MOV R18, 0x7f800001 ;  /* 0x7f80000100128802 */ /* 0x000fe20000000f00 */
[----:B------:R-:W-:Y:S01]  /*6b10*/  @P0 IMAD.SHL.U32 R18, R2, 0x800000, RZ ;  /* 0x0080000002120824 */ /* 0x000fe200078e00ff */
[----:B------:R-:W-:Y:S06]  /*6b20*/  BRA `(.L_x_4847) ;  /* 0x0000000000647947 */ /* 0x000fec0003800000 */
.L_x_4846:
[----:B------:R-:W-:Y:S01]  /*6b30*/  MOV R2, 0x0 ;  /* 0x0000000000027802 */ /* 0x000fe20000000f00 */
[----:B------:R-:W1:Y:S01]  /*6b40*/  LDCU.64 UR4, c[0x4][0x1a8] ;  /* 0x01003500ff0477ac */ /* 0x000e620008000a00 */
[----:B------:R-:W-:Y:S02]  /*6b50*/  HFMA2 R12, -RZ, RZ, 0, 5.9604644775390625e-08 ;  /* 0x00000001ff0c7431 */ /* 0x000fe400000001ff */
[----:B------:R-:W-:Y:S01]  /*6b60*/  IMAD.MOV.U32 R8, RZ, RZ, 0x4e ;  /* 0x0000004eff087424 */ /* 0x000fe200078e00ff */
[----:B------:R-:W0:Y:S01]  /*6b70*/  LDCU.64 UR6, c[0x4][0x1b0] ;  /* 0x01003600ff0677ac */ /* 0x000e220008000a00 */
[----:B------:R-:W4:Y:S01]  /*6b80*/  LDC.64 R2, c[0x4][R2] ;  /* 0x0100000002027b82 */ /* 0x000f220000000a00 */
[----:B------:R-:W-:Y:S01]  /*6b90*/  IMAD.MOV.U32 R13, RZ, RZ, RZ ;  /* 0x000000ffff0d7224 */ /* 0x000fe200078e00ff */
[----:B------:R-:W5:Y:S01]  /*6ba0*/  LDCU.64 UR8, c[0x4][0x8] ;  /* 0x01000100ff0877ac */ /* 0x000f620008000a00 */
[----:B-123--:R-:W-:Y:S01]  /*6bb0*/  IMAD.U32 R4, RZ, RZ, UR4 ;  /* 0x00000004ff047e24 */ /* 0x00efe2000f8e00ff */
[----:B------:R-:W-:Y:S01]  /*6bc0*/  MOV R5, UR5 ;  /* 0x0000000500057c02 */ /* 0x000fe20008000f00 */
[----:B0-----:R-:W-:-:S02]  /*6bd0*/  IMAD.U32 R6, RZ, RZ, UR6 ;  /* 0x00000006ff067e24 */ /* 0x001fc4000f8e00ff */
[----:B------:R-:W-:Y:S01]  /*6be0*/  IMAD.U32 R7, RZ, RZ, UR7 ;  /* 0x00000007ff077e24 */ /* 0x000fe2000f8e00ff */
[----:B-----5:R-:W-:Y:S01]  /*6bf0*/  MOV R10, UR8 ;  /* 0x00000008000a7c02 */ /* 0x020fe20008000f00 */
[----:B------:R-:W-:-:S07]  /*6c00*/  IMAD.U32 R11, RZ, RZ, UR9 ;  /* 0x00000009ff0b7e24 */ /* 0x000fce000f8e00ff */
[----:B------:R-:W-:-:S07]  /*6c10*/  LEPC R20, `(.L_x_4868) ;  /* 0x000000001014794e */ /* 0x000fce0000000000 */
[----:B----4-:R-:W-:Y:S05]  /*6c20*/  CALL.ABS.NOINC R2 ;  /* 0x0000000002007343 */ /* 0x010fea0003c00000 */
.L_x_4868:
[----:B------:R-:W-:Y:S01]  /*6c30*/  CS2R R18, SRZ ;  /* 0x0000000000127805 */ /* 0x000fe2000001ff00 */
[----:B------:R-:W-:Y:S06]  /*6c40*/  BRA `(.L_x_4847) ;  /* 0x00000000001c7947 */ /* 0x000fec0003800000 */
.L_x_4867:
[----:B------:R-:W1:Y:S01]  /*6c50*/  LDG.E.64 R2, desc[UR36][R2.64] ;  /* 0x0000002402027981 */ /* 0x000e62000c1e1b00 */
[----:B--23--:R-:W-:Y:S01]  /*6c60*/  IMAD.MOV.U32 R19, RZ, RZ, RZ ;  /* 0x000000ffff137224 */ /* 0x00cfe200078e00ff */
[----:B-1----:R0:W1:Y:S02]  /*6c70*/  I2F.U64 R18, R2 ;  /* 0x0000000200127312 */ /* 0x0020640000301000 */
[----:B01----:R-:W-:Y:S05]  /*6c80*/  BRA `(.L_x_4847) ;  /* 0x00000000000c7947 */ /* 0x003fea0003800000 */
.L_x_4866:
[----:B------:R-:W1:Y:S01]  /*6c90*/  LDG.E R2, desc[UR36][R2.64] ;  /* 0x0000002402027981 */ /* 0x000e62000c1e1900 */
[----:B--23--:R-:W-:Y:S02]  /*6ca0*/  MOV R19, RZ ;  /* 0x000000ff00137202 */ /* 0x00cfe40000000f00 */
[----:B-1----:R-:W-:-:S07]  /*6cb0*/  I2FP.F32.U32 R18, R2 ;  /* 0x0000000200127245 */ /* 0x002fce0000201000 */
.L_x_4847:
[----:B------:R-:W-:Y:S05]  /*6cc0*/  BSYNC.RECONVERGENT B6 ;  /* 0x0000000000067941 */ /* 0x000fea0003800200 */
.L_x_4841:
        /* <DEDUP_REMOVED lines=15> */
[----:B--2-4-:R-:W2:Y:S01]  /*6dc0*/  LDG.E.S8 R2, desc[UR36][R4.64] ;  /* 0x0000002404027981 */ /* 0x014ea2000c1e1300 */
[----:B------:R-:W-:Y:S01]  /*6dd0*/  IMAD.MOV.U32 R3, RZ, RZ, RZ ;  /* 0x000000ffff037224 */ /* 0x000fe200078e00ff */
[----:B--2---:R-:W4:Y:S01]  /*6de0*/  I2F.S16 R2, R2 ;  /* 0x0000000200027306 */ /* 0x004f220000101400 */
[----:B------:R-:W-:Y:S05]  /*6df0*/  BRA `(.L_x_4875) ;  /* 0x0000000c00bc7947 */ /* 0x000fea0003800000 */
.L_x_4873:
[----:B--2-4-:R-:W2:Y:S01]  /*6e00*/  LDG.E.U8 R2, desc[UR36][R4.64] ;  /* 0x0000002404027981 */ /* 0x014ea2000c1e1100 */
[----:B------:R-:W-:Y:S01]  /*6e10*/  HFMA2 R3, -RZ, RZ, 0, 0 ;  /* 0x00000000ff037431 */ /* 0x000fe200000001ff */
[----:B--2---:R-:W-:Y:S01]  /*6e20*/  I2FP.F32.U32 R2, R2 ;  /* 0x0000000200027245 */ /* 0x004fe20000201000 */
[----:B------:R-:W-:Y:S06]  /*6e30*/  BRA `(.L_x_4875) ;  /* 0x0000000c00ac7947 */ /* 0x000fec0003800000 */
.L_x_4872:
[----:B------:R-:W-:-:S09]  /*6e40*/  UISETP.NE.AND UP0, UPT, UR4, 0x2, UPT ;  /* 0x000000020400788c */ /* 0x000fd2000bf05270 */
[----:B------:R-:W-:Y:S05]  /*6e50*/  BRA.U !UP0, `(.L_x_4876) ;  /* 0x0000000108307547 */ /* 0x000fea000b800000 */
[----:B------:R-:W-:-:S09]  /*6e60*/  UISETP.NE.AND UP0, UPT, UR4, 0x3, UPT ;  /* 0x000000030400788c */ /* 0x000fd2000bf05270 */
[----:B------:R-:W-:Y:S05]  /*6e70*/  BRA.U !UP0, `(.L_x_4877) ;  /* 0x0000000108187547 */ /* 0x000fea000b800000 */
[----:B------:R-:W-:-:S09]  /*6e80*/  UISETP.NE.AND UP0, UPT, UR4, 0x4, UPT ;  /* 0x000000040400788c */ /* 0x000fd2000bf05270 */
[----:B------:R-:W-:Y:S05]  /*6e90*/  BRA.U UP0, `(.L_x_4874) ;  /* 0x0000000d00307547 */ /* 0x000fea000b800000 */
[----:B------:R-:W2:Y:S01]  /*6ea0*/  LDG.E.64 R4, desc[UR36][R4.64] ;  /* 0x0000002404047981 */ /* 0x000ea2000c1e1b00 */
[----:B----4-:R-:W-:Y:S01]  /*6eb0*/  IMAD.MOV.U32 R3, RZ, RZ, RZ ;  /* 0x000000ffff037224 */ /* 0x010fe200078e00ff */
[----:B--2---:R0:W2:Y:S02]  /*6ec0*/  I2F.S64 R2, R4 ;  /* 0x0000000400027312 */ /* 0x0040a40000301400 */
[----:B0-2---:R-:W-:Y:S05]  /*6ed0*/  BRA `(.L_x_4875) ;  /* 0x0000000c00847947 */ /* 0x005fea0003800000 */
.L_x_4877:
[----:B--2-4-:R-:W2:Y:S01]  /*6ee0*/  LDG.E R2, desc[UR36][R4.64] ;  /* 0x0000002404027981 */ /* 0x014ea2000c1e1900 */
[----:B------:R-:W-:Y:S01]  /*6ef0*/  IMAD.MOV.U32 R3, RZ, RZ, RZ ;  /* 0x000000ffff037224 */ /* 0x000fe200078e00ff */
[----:B--2---:R-:W-:Y:S01]  /*6f00*/  I2FP.F32.S32 R2, R2 ;  /* 0x0000000200027245 */ /* 0x004fe20000201400 */
[----:B------:R-:W-:Y:S06]  /*6f10*/  BRA `(.L_x_4875) ;  /* 0x0000000c00747947 */ /* 0x000fec0003800000 */
.L_x_4876:
[----:B--2-4-:R-:W2:Y:S01]  /*6f20*/  LDG.E.U16 R2, desc[UR36][R4.64] ;  /* 0x0000002404027981 */ /* 0x014ea2000c1e1500 */
[----:B------:R-:W-:Y:S01]  /*6f30*/  MOV R3, RZ ;  /* 0x000000ff00037202 */ /* 0x000fe20000000f00 */
[----:B--2---:R-:W0:Y:S01]  /*6f40*/  I2F.S16 R2, R2 ;  /* 0x0000000200027306 */ /* 0x004e220000101400 */
[----:B------:R-:W-:Y:S05]  /*6f50*/  BRA `(.L_x_4875) ;  /* 0x0000000c00647947 */ /* 0x000fea0003800000 */
.L_x_4871:
[----:B------:R-:W-:-:S09]  /*6f60*/  UISETP.GT.AND UP0, UPT, UR4, 0x6, UPT ;  /* 0x000000060400788c */ /* 0x000fd2000bf04270 */
[----:B------:R-:W-:Y:S05]  /*6f70*/  BRA.U UP0, `(.L_x_4878) ;  /* 0x00000001002c7547 */ /* 0x000fea000b800000 */
[----:B------:R-:W-:-:S09]  /*6f80*/  UISETP.NE.AND UP0, UPT, UR4, 0x5, UPT ;  /* 0x000000050400788c */ /* 0x000fd2000bf05270 */
[----:B------:R-:W-:Y:S05]  /*6f90*/  BRA.U !UP0, `(.L_x_4879) ;  /* 0x0000000108147547 */ /* 0x000fea000b800000 */
[----:B------:R-:W-:-:S09]  /*6fa0*/  UISETP.NE.AND UP0, UPT, UR4, 0x6, UPT ;  /* 0x000000060400788c */ /* 0x000fd2000bf05270 */
[----:B------:R-:W-:Y:S05]  /*6fb0*/  BRA.U UP0, `(.L_x_4874) ;  /* 0x0000000900e87547 */ /* 0x000fea000b800000 */
[----:B--2-4-:R0:W5:Y:S01]  /*6fc0*/  LDG.E R2, desc[UR36][R4.64] ;  /* 0x0000002404027981 */ /* 0x014162000c1e1900 */
[----:B------:R-:W-:Y:S01]  /*6fd0*/  IMAD.MOV.U32 R3, RZ, RZ, RZ ;  /* 0x000000ffff037224 */ /* 0x000fe200078e00ff */
[----:B------:R-:W-:Y:S06]  /*6fe0*/  BRA `(.L_x_4875) ;  /* 0x0000000c00407947 */ /* 0x000fec0003800000 */
.L_x_4879:
[----:B--2-4-:R-:W2:Y:S01]  /*6ff0*/  LDG.E.U16 R2, desc[UR36][R4.64] ;  /* 0x0000002404027981 */ /* 0x014ea2000c1e1500 */
[----:B------:R-:W-:Y:S02]  /*7000*/  IMAD.MOV.U32 R3, RZ, RZ, RZ ;  /* 0x000000ffff037224 */ /* 0x000fe400078e00ff */
[----:B--2---:R-:W-:Y:S01]  /*7010*/  HADD2.F32 R2, -RZ, R2.H0_H0 ;  /* 0x20000002ff027230 */ /* 0x004fe20000004100 */
[----:B------:R-:W-:Y:S06]  /*7020*/  BRA `(.L_x_4875) ;  /* 0x0000000c00307947 */ /* 0x000fec0003800000 */
.L_x_4878:
[----:B------:R-:W-:-:S09]  /*7030*/  UISETP.NE.AND UP0, UPT, UR4, 0x7, UPT ;  /* 0x000000070400788c */ /* 0x000fd2000bf05270 */
[----:B------:R-:W-:Y:S05]  /*7040*/  BRA.U !UP0, `(.L_x_4880) ;  /* 0x0000000108287547 */ /* 0x000fea000b800000 */
[----:B------:R-:W-:-:S09]  /*7050*/  UISETP.NE.AND UP0, UPT, UR4, 0x8, UPT ;  /* 0x000000080400788c */ /* 0x000fd2000bf05270 */
[----:B------:R-:W-:Y:S05]  /*7060*/  BRA.U !UP0, `(.L_x_4881) ;  /* 0x0000000108107547 */ /* 0x000fea000b800000 */
[----:B------:R-:W-:-:S09]  /*7070*/  UISETP.NE.AND UP0, UPT, UR4, 0x9, UPT ;  /* 0x000000090400788c */ /* 0x000fd2000bf05270 */
[----:B------:R-:W-:Y:S05]  /*7080*/  BRA.U UP0, `(.L_x_4874) ;  /* 0x0000000900b47547 */ /* 0x000fea000b800000 */
[----:B--2-4-:R2:W5:Y:S01]  /*7090*/  LDG.E.64 R2, desc[UR36][R4.64] ;  /* 0x0000002404027981 */ /* 0x014562000c1e1b00 */
[----:B------:R-:W-:Y:S05]  /*70a0*/  BRA `(.L_x_4875) ;  /* 0x0000000c00107947 */ /* 0x000fea0003800000 */
.L_x_4881:
[----:B----4-:R-:W2:Y:S02]  /*70b0*/  LDG.E R3, desc[UR36][R4.64] ;  /* 0x0000002404037981 */ /* 0x010ea4000c1e1900 */
[--C-:B--2---:R-:W-:Y:S02]  /*70c0*/  HADD2.F32 R2, -RZ, R3.reuse.H0_H0 ;  /* 0x20000003ff027230 */ /* 0x104fe40000004100 */
[----:B------:R-:W-:Y:S01]  /*70d0*/  HADD2.F32 R3, -RZ, R3.H1_H1 ;  /* 0x30000003ff037230 */ /* 0x000fe20000004100 */
[----:B------:R-:W-:Y:S06]  /*70e0*/  BRA `(.L_x_4875) ;  /* 0x0000000c00007947 */ /* 0x000fec0003800000 */
.L_x_4880:
[----:B------:R-:W2:Y:S01]  /*70f0*/  LDG.E.64 R4, desc[UR36][R4.64] ;  /* 0x0000002404047981 */ /* 0x000ea2000c1e1b00 */
[----:B------:R-:W-:Y:S01]  /*7100*/  UMOV UR4, 0xf0000000 ;  /* 0xf000000000047882 */ /* 0x000fe20000000000 */
[----:B------:R-:W-:Y:S01]  /*7110*/  UMOV UR5, 0x380fffff ;  /* 0x380fffff00057882 */ /* 0x000fe20000000000 */
[----:B----4-:R-:W-:Y:S01]  /*7120*/  MOV R3, RZ ;  /* 0x000000ff00037202 */ /* 0x010fe20000000f00 */
        /* <DEDUP_REMOVED lines=8> */
.L_x_4870:
        /* <DEDUP_REMOVED lines=9> */
[----:B----4-:R-:W-:Y:S01]  /*7240*/  IMAD.MOV.U32 R3, RZ, RZ, RZ ;  /* 0x000000ffff037224 */ /* 0x010fe200078e00ff */
[----:B--2---:R-:W-:-:S04]  /*7250*/  ISETP.NE.AND P0, PT, R4, RZ, PT ;  /* 0x000000ff0400720c */ /* 0x004fc80003f05270 */
[----:B------:R-:W-:Y:S01]  /*7260*/  FSEL R2, RZ, 1, !P0 ;  /* 0x3f800000ff027808 */ /* 0x000fe20004000000 */
[----:B------:R-:W-:Y:S08]  /*7270*/  BRA `(.L_x_4875) ;  /* 0x00000008009c7947 */ /* 0x000ff00003800000 */
.L_x_4884:
        /* <DEDUP_REMOVED lines=8> */
[----:B----4-:R-:W0:Y:S02]  /*7300*/  F2F.F32.F64 R2, R4 ;  /* 0x0000000400027310 */ /* 0x010e240000301000 */
        /* <DEDUP_REMOVED lines=13> */
.L_x_4883:
[----:B------:R-:W-:-:S09]  /*73e0*/  UISETP.NE.AND UP0, UPT, UR4, 0xf, UPT ;  /* 0x0000000f0400788c */ /* 0x000fd2000bf05270 */
[----:B------:R-:W-:Y:S05]  /*73f0*/  BRA.U !UP0, `(.L_x_4885) ;  /* 0x0000000108947547 */ /* 0x000fea000b800000 */
[----:B------:R-:W-:-:S09]  /*7400*/  UISETP.NE.AND UP0, UPT, UR4, 0x17, UPT ;  /* 0x000000170400788c */ /* 0x000fd2000bf05270 */
[----:B------:R-:W-:Y:S05]  /*7410*/  BRA.U !UP0, `(.L_x_4886) ;  /* 0x0000000108587547 */ /* 0x000fea000b800000 */
[----:B------:R-:W-:-:S09]  /*7420*/  UISETP.NE.AND UP0, UPT, UR4, 0x18, UPT ;  /* 0x000000180400788c */ /* 0x000fd2000bf05270 */
[----:B------:R-:W-:Y:S05]  /*7430*/  BRA.U UP0, `(.L_x_4874) ;  /* 0x0000000500c87547 */ /* 0x000fea000b800000 */
[----:B--2-4-:R-:W2:Y:S01]  /*7440*/  LDG.E.U8 R2, desc[UR36][R4.64] ;  /* 0x0000002404027981 */ /* 0x014ea2000c1e1100 */
        /* <DEDUP_REMOVED lines=19> */
.L_x_4886:
[----:B----4-:R-:W4:Y:S02]  /*7580*/  LDG.E.U8 R3, desc[UR36][R4.64] ;  /* 0x0000002404037981 */ /* 0x010f24000c1e1100 */
[C---:B----4-:R-:W-:Y:S02]  /*7590*/  IMAD.SHL.U32 R0, R3.reuse, 0x2000000, RZ ;  /* 0x0200000003007824 */ /* 0x050fe400078e00ff */
[----:B------:R-:W-:-:S03]  /*75a0*/  IMAD.SHL.U32 R3, R3, 0x100, RZ ;  /* 0x0000010003037824 */ /* 0x000fc600078e00ff */
[----:B------:R-:W-:Y:S02]  /*75b0*/  ISETP.GE.U32.AND P0, PT, R0, 0x8000000, PT ;  /* 0x080000000000780c */ /* 0x000fe40003f06070 */
[----:B------:R-:W-:-:S11]  /*75c0*/  PRMT R7, R3, 0x9910, RZ ;  /* 0x0000991003077816 */ /* 0x000fd600000000ff */
[----:B--2---:R-:W-:Y:S02]  /*75d0*/  @!P0 LOP3.LUT R2, R3, 0x7f00, RZ, 0xc0, !PT ;  /* 0x00007f0003028812 */ /* 0x004fe400078ec0ff */
[----:B------:R-:W-:Y:S02]  /*75e0*/  @P0 LEA.HI R0, R0, 0x70000000, RZ, 0x1c ;  /* 0x7000000000000811 */ /* 0x000fe400078fe0ff */
[----:B------:R-:W-:Y:S02]  /*75f0*/  @!P0 LOP3.LUT R2, R2, 0x3f000000, RZ, 0xfc, !PT ;  /* 0x3f00000002028812 */ /* 0x000fe400078efcff */
[----:B------:R-:W-:Y:S01]  /*7600*/  MOV R3, RZ ;  /* 0x000000ff00037202 */ /* 0x000fe20000000f00 */
[----:B------:R-:W-:Y:S02]  /*7610*/  @P0 FMUL.FTZ R0, R0, 1.9259299443872358531e-34 ;  /* 0x0780000000000820 */ /* 0x000fe40000410000 */
[----:B------:R-:W-:-:S05]  /*7620*/  @!P0 FADD.FTZ R0, R2, -0.5 ;  /* 0xbf00000002008421 */ /* 0x000fca0000010000 */
[----:B------:R-:W-:Y:S01]  /*7630*/  LOP3.LUT R2, R0, 0x80000000, R7, 0xf8, !PT ;  /* 0x8000000000027812 */ /* 0x000fe200078ef807 */
[----:B------:R-:W-:Y:S06]  /*7640*/  BRA `(.L_x_4875) ;  /* 0x0000000400a87947 */ /* 0x000fec0003800000 */
.L_x_4885:
[----:B--2-4-:R-:W2:Y:S01]  /*7650*/  LDG.E.U16 R2, desc[UR36][R4.64] ;  /* 0x0000002404027981 */ /* 0x014ea2000c1e1500 */
[----:B------:R-:W-:Y:S02]  /*7660*/  IMAD.MOV.U32 R3, RZ, RZ, RZ ;  /* 0x000000ffff037224 */ /* 0x000fe400078e00ff */
[----:B--2---:R-:W-:Y:S01]  /*7670*/  IMAD.U32 R2, R2, 0x10000, RZ ;  /* 0x0001000002027824 */ /* 0x004fe200078e00ff */
[----:B------:R-:W-:Y:S06]  /*7680*/  BRA `(.L_x_4875) ;  /* 0x0000000400987947 */ /* 0x000fec0003800000 */
.L_x_4882:
        /* <DEDUP_REMOVED lines=8> */
[----:B--2-4-:R-:W2:Y:S01]  /*7710*/  LDG.E.U16 R2, desc[UR36][R4.64] ;  /* 0x0000002404027981 */ /* 0x014ea2000c1e1500 */
[----:B------:R-:W-:Y:S01]  /*7720*/  HFMA2 R3, -RZ, RZ, 0, 0 ;  /* 0x00000000ff037431 */ /* 0x000fe200000001ff */
[----:B--2---:R-:W-:Y:S01]  /*7730*/  I2FP.F32.U32 R2, R2 ;  /* 0x0000000200027245 */ /* 0x004fe20000201000 */
[----:B------:R-:W-:Y:S06]  /*7740*/  BRA `(.L_x_4875) ;  /* 0x0000000400687947 */ /* 0x000fec0003800000 */
.L_x_4889:
[----:B------:R-:W3:Y:S01]  /*7750*/  LDG.E.U8 R4, desc[UR36][R4.64] ;  /* 0x0000002404047981 */ /* 0x000ee2000c1e1100 */
[----:B--2-4-:R-:W-:Y:S02]  /*7760*/  CS2R R2, SRZ ;  /* 0x0000000000027805 */ /* 0x014fe4000001ff00 */
        /* <DEDUP_REMOVED lines=18> */
.L_x_4891:
[----:B------:R-:W-:Y:S05]  /*7890*/  BSYNC.RECONVERGENT B0 ;  /* 0x0000000000007941 */ /* 0x000fea0003800200 */
.L_x_4890:
[----:B------:R-:W-:Y:S01]  /*78a0*/  IMAD.SHL.U32 R0, R0, 0x100000, RZ ;  /* 0x0010000000007824 */ /* 0x000fe200078e00ff */
[----:B------:R-:W-:-:S04]  /*78b0*/  LEA R2, R2, 0x3b800000, 0x17 ;  /* 0x3b80000002027811 */ /* 0x000fc800078eb8ff */
[----:B------:R-:W-:Y:S01]  /*78c0*/  LOP3.LUT R2, R2, R0, R9, 0xfe, !PT ;  /* 0x0000000002027212 */ /* 0x000fe200078efe09 */
[----:B------:R-:W-:Y:S06]  /*78d0*/  BRA `(.L_x_4875) ;  /* 0x0000000400047947 */ /* 0x000fec0003800000 */
.L_x_4888:
        /* <DEDUP_REMOVED lines=20> */
.L_x_4893:
[----:B------:R-:W-:Y:S05]  /*7a20*/  BSYNC.RECONVERGENT B0 ;  /* 0x0000000000007941 */ /* 0x000fea0003800200 */
.L_x_4892:
[----:B------:R-:W-:Y:S01]  /*7a30*/  IMAD.SHL.U32 R0, R0, 0x200000, RZ ;  /* 0x0020000000007824 */ /* 0x000fe200078e00ff */
[----:B------:R-:W-:-:S04]  /*7a40*/  LEA R2, R2, 0x37800000, 0x17 ;  /* 0x3780000002027811 */ /* 0x000fc800078eb8ff */
[----:B------:R-:W-:Y:S01]  /*7a50*/  LOP3.LUT R2, R2, R0, R9, 0xfe, !PT ;  /* 0x0000000002027212 */ /* 0x000fe200078efe09 */
[----:B------:R-:W-:Y:S06]  /*7a60*/  BRA `(.L_x_4875) ;  /* 0x0000000000a07947 */ /* 0x000fec0003800000 */
.L_x_4887:
[----:B------:R-:W-:-:S09]  /*7a70*/  UISETP.NE.AND UP0, UPT, UR4, 0x1c, UPT ;  /* 0x0000001c0400788c */ /* 0x000fd2000bf05270 */
[----:B------:R-:W-:Y:S05]  /*7a80*/  BRA.U !UP0, `(.L_x_4894) ;  /* 0x00000001088c7547 */ /* 0x000fea000b800000 */
[----:B------:R-:W-:-:S09]  /*7a90*/  UISETP.NE.AND UP0, UPT, UR4, 0x1d, UPT ;  /* 0x0000001d0400788c */ /* 0x000fd2000bf05270 */
[----:B------:R-:W-:Y:S05]  /*7aa0*/  BRA.U !UP0, `(.L_x_4895) ;  /* 0x0000000108747547 */ /* 0x000fea000b800000 */
[----:B------:R-:W-:-:S09]  /*7ab0*/  UISETP.NE.AND UP0, UPT, UR4, 0x2c, UPT ;  /* 0x0000002c0400788c */ /* 0x000fd2000bf05270 */
[----:B------:R-:W-:Y:S05]  /*7ac0*/  BRA.U UP0, `(.L_x_4874) ;  /* 0x0000000100247547 */ /* 0x000fea000b800000 */
[----:B------:R-:W3:Y:S01]  /*7ad0*/  LDG.E.U8 R4, desc[UR36][R4.64] ;  /* 0x0000002404047981 */ /* 0x000ee2000c1e1100 */
[----:B----4-:R-:W-:Y:S01]  /*7ae0*/  MOV R3, RZ ;  /* 0x000000ff00037202 */ /* 0x010fe20000000f00 */
[----:B--2---:R-:W-:Y:S01]  /*7af0*/  IMAD.MOV.U32 R2, RZ, RZ, 0x400000 ;  /* 0x00400000ff027424 */ /* 0x004fe200078e00ff */
[----:B---3--:R-:W-:-:S13]  /*7b00*/  ISETP.NE.AND P0, PT, R4, RZ, PT ;  /* 0x000000ff0400720c */ /* 0x008fda0003f05270 */
[----:B------:R-:W-:Y:S05]  /*7b10*/  @!P0 BRA `(.L_x_4875) ;  /* 0x0000000000748947 */ /* 0x000fea0003800000 */
[----:B------:R-:W-:-:S13]  /*7b20*/  ISETP.NE.AND P0, PT, R4, 0xff, PT ;  /* 0x000000ff0400780c */ /* 0x000fda0003f05270 */
[----:B------:R-:W-:Y:S01]  /*7b30*/  @!P0 IMAD.MOV.U32 R2, RZ, RZ, 0x7f800001 ;  /* 0x7f800001ff028424 */ /* 0x000fe200078e00ff */
[----:B------:R-:W-:Y:S01]  /*7b40*/  @P0 SHF.L.U32 R2, R4, 0x17, RZ ;  /* 0x0000001704020819 */ /* 0x000fe200000006ff */
[----:B------:R-:W-:Y:S06]  /*7b50*/  BRA `(.L_x_4875) ;  /* 0x0000000000647947 */ /* 0x000fec0003800000 */
.L_x_4874:
[----:B--2-4-:R-:W-:Y:S01]  /*7b60*/  MOV R2, 0x0 ;  /* 0x0000000000027802 */ /* 0x014fe20000000f00 */
[----:B------:R-:W0:Y:S01]  /*7b70*/  LDCU.64 UR4, c[0x4][0x1a8] ;  /* 0x01003500ff0477ac */ /* 0x000e220008000a00 */
[----:B------:R-:W-:Y:S02]  /*7b80*/  HFMA2 R13, -RZ, RZ, 0, 0 ;  /* 0x00000000ff0d7431 */ /* 0x000fe400000001ff */
[----:B------:R-:W-:Y:S01]  /*7b90*/  IMAD.MOV.U32 R8, RZ, RZ, 0x4e ;  /* 0x0000004eff087424 */ /* 0x000fe200078e00ff */
[----:B------:R-:W2:Y:S01]  /*7ba0*/  LDCU.64 UR6, c[0x4][0x1b0] ;  /* 0x01003600ff0677ac */ /* 0x000ea20008000a00 */
[----:B------:R-:W4:Y:S01]  /*7bb0*/  LDC.64 R2, c[0x4][R2] ;  /* 0x0100000002027b82 */ /* 0x000f220000000a00 */
[----:B------:R-:W-:Y:S01]  /*7bc0*/  IMAD.MOV.U32 R12, RZ, RZ, 0x1 ;  /* 0x00000001ff0c7424 */ /* 0x000fe200078e00ff */
[----:B------:R-:W1:Y:S01]  /*7bd0*/  LDCU.64 UR8, c[0x4][0x8] ;  /* 0x01000100ff0877ac */ /* 0x000e620008000a00 */
[----:B0-----:R-:W-:Y:S02]  /*7be0*/  IMAD.U32 R4, RZ, RZ, UR4 ;  /* 0x00000004ff047e24 */ /* 0x001fe4000f8e00ff */
[----:B------:R-:W-:Y:S01]  /*7bf0*/  IMAD.U32 R5, RZ, RZ, UR5 ;  /* 0x00000005ff057e24 */ /* 0x000fe2000f8e00ff */
[----:B--2---:R-:W-:Y:S01]  /*7c00*/  MOV R6, UR6 ;  /* 0x0000000600067c02 */ /* 0x004fe20008000f00 */
[----:B------:R-:W-:-:S02]  /*7c10*/  IMAD.U32 R7, RZ, RZ, UR7 ;  /* 0x00000007ff077e24 */ /* 0x000fc4000f8e00ff */
[----:B-1----:R-:W-:Y:S01]  /*7c20*/  IMAD.U32 R10, RZ, RZ, UR8 ;  /* 0x00000008ff0a7e24 */ /* 0x002fe2000f8e00ff */
[----:B------:R-:W-:-:S07]  /*7c30*/  MOV R11, UR9 ;  /* 0x00000009000b7c02 */ /* 0x000fce0008000f00 */
[----:B------:R-:W-:-:S07]  /*7c40*/  LEPC R20, `(.L_x_4896) ;  /* 0x000000001014794e */ /* 0x000fce0000000000 */
[----:B---345:R-:W-:Y:S05]  /*7c50*/  CALL.ABS.NOINC R2 ;  /* 0x0000000002007343 */ /* 0x038fea0003c00000 */
.L_x_4896:
[----:B------:R-:W-:Y:S01]  /*7c60*/  CS2R R2, SRZ ;  /* 0x0000000000027805 */ /* 0x000fe2000001ff00 */
[----:B------:R-:W-:Y:S06]  /*7c70*/  BRA `(.L_x_4875) ;  /* 0x00000000001c7947 */ /* 0x000fec0003800000 */
.L_x_4895:
[----:B------:R-:W2:Y:S01]  /*7c80*/  LDG.E.64 R4, desc[UR36][R4.64] ;  /* 0x0000002404047981 */ /* 0x000ea2000c1e1b00 */
[----:B----4-:R-:W-:Y:S01]  /*7c90*/  IMAD.MOV.U32 R3, RZ, RZ, RZ ;  /* 0x000000ffff037224 */ /* 0x010fe200078e00ff */
[----:B--2---:R0:W2:Y:S02]  /*7ca0*/  I2F.U64 R2, R4 ;  /* 0x0000000400027312 */ /* 0x0040a40000301000 */
[----:B0-2---:R-:W-:Y:S05]  /*7cb0*/  BRA `(.L_x_4875) ;  /* 0x00000000000c7947 */ /* 0x005fea0003800000 */
.L_x_4894:
[----:B--2-4-:R-:W2:Y:S01]  /*7cc0*/  LDG.E R2, desc[UR36][R4.64] ;  /* 0x0000002404027981 */ /* 0x014ea2000c1e1900 */
[----:B------:R-:W-:Y:S01]  /*7cd0*/  IMAD.MOV.U32 R3, RZ, RZ, RZ ;  /* 0x000000ffff037224 */ /* 0x000fe200078e00ff */
[----:B--2---:R-:W-:-:S07]  /*7ce0*/  I2FP.F32.U32 R2, R2 ;  /* 0x0000000200027245 */ /* 0x004fce0000201000 */
.L_x_4875:
[----:B------:R-:W-:Y:S05]  /*7cf0*/  BSYNC.RECONVERGENT B6 ;  /* 0x0000000000067941 */ /* 0x000fea0003800200 */
.L_x_4869:
[----:B------:R-:W2:Y:S01]  /*7d00*/  LDCU.64 UR6, c[0x0][0x5e8] ;  /* 0x0000bd00ff0677ac */ /* 0x000ea20008000a00 */
[CC--:B-----5:R-:W-:Y:S01]  /*7d10*/  FMUL.FTZ R7, R3.reuse, R19.reuse ;  /* 0x0000001303077220 */ /* 0x0e0fe20000410000 */
[-C--:B-1-3--:R-:W-:Y:S01]  /*7d20*/  FMUL.FTZ R0, R3, R18.reuse ;  /* 0x0000001203007220 */ /* 0x08afe20000410000 */
[----:B------:R-:W-:Y:S02]  /*7d30*/  UPRMT UR4, UR43, 0x9910, URZ ;  /* 0x000099102b047896 */ /* 0x000fe400080000ff */
[C---:B0---4-:R-:W-:Y:S01]  /*7d40*/  FFMA.FTZ R18, R2.reuse, R18, -R7 ;  /* 0x0000001202127223 */ /* 0x051fe20000010807 */
[----:B------:R-:W-:Y:S01]  /*7d50*/  FFMA.FTZ R19, R2, R19, R0 ;  /* 0x0000001302137223 */ /* 0x000fe20000010000 */
[----:B------:R-:W-:Y:S01]  /*7d60*/  UISETP.GT.AND UP0, UPT, UR4, 0x9, UPT ;  /* 0x000000090400788c */ /* 0x000fe2000bf04270 */
[----:B--2---:R-:W-:-:S04]  /*7d70*/  IADD3 R4, P0, PT, R16, UR6, RZ ;  /* 0x0000000610047c10 */ /* 0x004fc8000ff1e0ff */
        /* <DEDUP_REMOVED lines=13> */
.L_x_4900:
[----:B------:R-:W0:Y:S02]  /*7e50*/  F2I.S64.TRUNC R18, R18 ;  /* 0x0000001200127311 */ /* 0x000e24000020d900 */
[----:B0-----:R-:W-:-:S05]  /*7e60*/  IMAD.MOV.U32 R3, RZ, RZ, R18 ;  /* 0x000000ffff037224 */ /* 0x001fca00078e0012 */
[----:B------:R0:W-:Y:S01]  /*7e70*/  STG.E.U8 desc[UR36][R4.64], R3 ;  /* 0x0000000304007986 */ /* 0x0001e2000c101124 */
[----:B------:R-:W-:Y:S05]  /*7e80*/  BRA `(.L_x_4902) ;  /* 0x0000000c003c7947 */ /* 0x000fea0003800000 */
.L_x_4899:
        /* <DEDUP_REMOVED lines=9> */
.L_x_4904:
[----:B------:R-:W0:Y:S02]  /*7f20*/  F2I.FTZ.TRUNC.NTZ R3, R18 ;  /* 0x0000001200037305 */ /* 0x000e24000021f100 */
[----:B0-----:R0:W-:Y:S01]  /*7f30*/  STG.E desc[UR36][R4.64], R3 ;  /* 0x0000000304007986 */ /* 0x0011e2000c101924 */
[----:B------:R-:W-:Y:S05]  /*7f40*/  BRA `(.L_x_4902) ;  /* 0x0000000c000c7947 */ /* 0x000fea0003800000 */
.L_x_4903:
[----:B------:R-:W0:Y:S02]  /*7f50*/  F2I.FTZ.TRUNC.NTZ R3, R18 ;  /* 0x0000001200037305 */ /* 0x000e24000021f100 */
[----:B0-----:R0:W-:Y:S01]  /*7f60*/  STG.E.U16 desc[UR36][R4.64], R3 ;  /* 0x0000000304007986 */ /* 0x0011e2000c101524 */
[----:B------:R-:W-:Y:S05]  /*7f70*/  BRA `(.L_x_4902) ;  /* 0x0000000c00007947 */ /* 0x000fea0003800000 */
.L_x_4898:
        /* <DEDUP_REMOVED lines=8> */
.L_x_4906:
[----:B------:R-:W-:-:S05]  /*8000*/  F2FP.F16.F32.PACK_AB R18, RZ, R18 ;  /* 0x00000012ff12723e */ /* 0x000fca00000000ff */
[----:B------:R0:W-:Y:S01]  /*8010*/  STG.E.U16 desc[UR36][R4.64], R18 ;  /* 0x0000001204007986 */ /* 0x0001e2000c101524 */
[----:B------:R-:W-:Y:S05]  /*8020*/  BRA `(.L_x_4902) ;  /* 0x0000000800d47947 */ /* 0x000fea0003800000 */
.L_x_4905:
        /* <DEDUP_REMOVED lines=8> */
.L_x_4908:
[----:B------:R-:W-:-:S05]  /*80b0*/  F2FP.F16.F32.PACK_AB R19, R19, R18 ;  /* 0x000000121313723e */ /* 0x000fca00000000ff */
[----:B------:R0:W-:Y:S01]  /*80c0*/  STG.E desc[UR36][R4.64], R19 ;  /* 0x0000001304007986 */ /* 0x0001e2000c101924 */
[----:B------:R-:W-:Y:S05]  /*80d0*/  BRA `(.L_x_4902) ;  /* 0x0000000800a87947 */ /* 0x000fea0003800000 */
.L_x_4907:
[----:B------:R-:W-:-:S06]  /*80e0*/  FMUL.FTZ R2, R18, 1 ;  /* 0x3f80000012027820 */ /* 0x000fcc0000410000 */
[----:B------:R-:W0:Y:S02]  /*80f0*/  F2F.F64.F32 R2, R2 ;  /* 0x0000000200027310 */ /* 0x000e240000201800 */
[----:B0-----:R0:W-:Y:S01]  /*8100*/  STG.E.64 desc[UR36][R4.64], R2 ;  /* 0x0000000204007986 */ /* 0x0011e2000c101b24 */
[----:B------:R-:W-:Y:S05]  /*8110*/  BRA `(.L_x_4902) ;  /* 0x0000000800987947 */ /* 0x000fea0003800000 */
.L_x_4897:
        /* <DEDUP_REMOVED lines=13> */
.L_x_4912:
        /* <DEDUP_REMOVED lines=16> */
.L_x_4915:
[----:B------:R-:W-:-:S04]  /*82f0*/  SHF.R.U32.HI R18, RZ, 0x18, R18 ;  /* 0x00000018ff127819 */ /* 0x000fc80000011612 */
[----:B------:R-:W-:-:S04]  /*8300*/  LOP3.LUT R3, R3, 0x80, R18, 0xf8, !PT ;  /* 0x0000008003037812 */ /* 0x000fc800078ef812 */
[----:B------:R-:W-:-:S07]  /*8310*/  PRMT R2, R3, 0x7610, R2 ;  /* 0x0000761003027816 */ /* 0x000fce0000000002 */
.L_x_4914:
[----:B------:R-:W-:Y:S05]  /*8320*/  BSYNC.RECONVERGENT B0 ;  /* 0x0000000000007941 */ /* 0x000fea0003800200 */
.L_x_4913:
[----:B------:R0:W-:Y:S01]  /*8330*/  STG.E.U8 desc[UR36][R4.64], R2 ;  /* 0x0000000204007986 */ /* 0x0001e2000c101124 */
[----:B------:R-:W-:Y:S05]  /*8340*/  BRA `(.L_x_4902) ;  /* 0x00000008000c7947 */ /* 0x000fea0003800000 */
.L_x_4911:
        /* <DEDUP_REMOVED lines=16> */
.L_x_4918:
[----:B------:R-:W-:-:S04]  /*8450*/  SHF.R.U32.HI R18, RZ, 0x18, R18 ;  /* 0x00000018ff127819 */ /* 0x000fc80000011612 */
[----:B------:R-:W-:-:S04]  /*8460*/  LOP3.LUT R3, R3, 0x80, R18, 0xf8, !PT ;  /* 0x0000008003037812 */ /* 0x000fc800078ef812 */
[----:B------:R-:W-:-:S07]  /*8470*/  PRMT R2, R3, 0x7610, R2 ;  /* 0x0000761003027816 */ /* 0x000fce0000000002 */
.L_x_4917:
[----:B------:R-:W-:Y:S05]  /*8480*/  BSYNC.RECONVERGENT B0 ;  /* 0x0000000000007941 */ /* 0x000fea0003800200 */
.L_x_4916:
[----:B------:R0:W-:Y:S01]  /*8490*/  STG.E.U8 desc[UR36][R4.64], R2 ;  /* 0x0000000204007986 */ /* 0x0001e2000c101124 */
[----:B------:R-:W-:Y:S05]  /*84a0*/  BRA `(.L_x_4902) ;  /* 0x0000000400b47947 */ /* 0x000fea0003800000 */
.L_x_4910:
        /* <DEDUP_REMOVED lines=21> */
.L_x_4920:
[----:B------:R-:W0:Y:S02]  /*8600*/  F2I.U64.TRUNC R18, R18 ;  /* 0x0000001200127311 */ /* 0x000e24000020d800 */
[----:B0-----:R0:W-:Y:S01]  /*8610*/  STG.E.64 desc[UR36][R4.64], R18 ;  /* 0x0000001204007986 */ /* 0x0011e2000c101b24 */
[----:B------:R-:W-:Y:S05]  /*8620*/  BRA `(.L_x_4902) ;  /* 0x0000000400547947 */ /* 0x000fea0003800000 */
.L_x_4919:
[----:B------:R-:W0:Y:S02]  /*8630*/  F2I.FTZ.U32.TRUNC.NTZ R3, R18 ;  /* 0x0000001200037305 */ /* 0x000e24000021f000 */
[----:B0-----:R0:W-:Y:S01]  /*8640*/  STG.E desc[UR36][R4.64], R3 ;  /* 0x0000000304007986 */ /* 0x0011e2000c101924 */
[----:B------:R-:W-:Y:S05]  /*8650*/  BRA `(.L_x_4902) ;  /* 0x0000000400487947 */ /* 0x000fea0003800000 */
.L_x_4909:
        /* <DEDUP_REMOVED lines=12> */
.L_x_4922:
        /* <DEDUP_REMOVED lines=10> */
.L_x_4921:
[----:B------:R-:W-:-:S09]  /*87c0*/  UISETP.NE.AND UP0, UPT, UR4, 0xf, UPT ;  /* 0x0000000f0400788c */ /* 0x000fd2000bf05270 */
[----:B------:R-:W-:Y:S05]  /*87d0*/  BRA.U !UP0, `(.L_x_4923) ;  /* 0x0000000108e07547 */ /* 0x000fea000b800000 */
[----:B------:R-:W-:-:S09]  /*87e0*/  UISETP.NE.AND UP0, UPT, UR4, 0x17, UPT ;  /* 0x000000170400788c */ /* 0x000fd2000bf05270 */
[----:B------:R-:W-:Y:S05]  /*87f0*/  BRA.U !UP0, `(.L_x_4924) ;  /* 0x00000001088c7547 */ /* 0x000fea000b800000 */
[----:B------:R-:W-:-:S09]  /*8800*/  UISETP.NE.AND UP0, UPT, UR4, 0x18, UPT ;  /* 0x000000180400788c */ /* 0x000fd2000bf05270 */
[----:B------:R-:W-:Y:S05]  /*8810*/  BRA.U !UP0, `(.L_x_4925) ;  /* 0x0000000108447547 */ /* 0x000fea000b800000 */
.L_x_4901:
        /* <DEDUP_REMOVED lines=16> */
.L_x_4926:
[----:B------:R-:W-:Y:S05]  /*8920*/  BRA `(.L_x_4902) ;  /* 0x0000000000947947 */ /* 0x000fea0003800000 */
.L_x_4925:
        /* <DEDUP_REMOVED lines=12> */
.L_x_4928:
[----:B------:R-:W-:Y:S05]  /*89f0*/  BSYNC.RECONVERGENT B0 ;  /* 0x0000000000007941 */ /* 0x000fea0003800200 */
.L_x_4927:
[----:B------:R-:W-:-:S05]  /*8a00*/  LOP3.LUT R3, R0, 0x80, R7, 0xf8, !PT ;  /* 0x0000008000037812 */ /* 0x000fca00078ef807 */
[----:B------:R1:W-:Y:S01]  /*8a10*/  STG.E.U8 desc[UR36][R4.64], R3 ;  /* 0x0000000304007986 */ /* 0x0003e2000c101124 */
[----:B------:R-:W-:Y:S05]  /*8a20*/  BRA `(.L_x_4902) ;  /* 0x0000000000547947 */ /* 0x000fea0003800000 */
.L_x_4924:
        /* <DEDUP_REMOVED lines=11> */
.L_x_4930:
[----:B------:R-:W-:Y:S02]  /*8ae0*/  ISETP.GT.U32.AND P0, PT, R2, 0x7f800000, PT ;  /* 0x7f8000000200780c */ /* 0x000fe40003f04070 */
[----:B------:R-:W-:-:S04]  /*8af0*/  MOV R0, 0x7f ;  /* 0x0000007f00007802 */ /* 0x000fc80000000f00 */
[----:B------:R-:W-:-:S07]  /*8b00*/  SEL R0, R0, 0x7c, P0 ;  /* 0x0000007c00007807 */ /* 0x000fce0000000000 */
.L_x_4931:
[----:B------:R-:W-:Y:S05]  /*8b10*/  BSYNC.RECONVERGENT B0 ;  /* 0x0000000000007941 */ /* 0x000fea0003800200 */
.L_x_4929:
[----:B------:R-:W-:-:S04]  /*8b20*/  SHF.R.U32.HI R3, RZ, 0x18, R18 ;  /* 0x00000018ff037819 */ /* 0x000fc80000011612 */
[----:B------:R-:W-:-:S05]  /*8b30*/  LOP3.LUT R3, R0, 0x80, R3, 0xf8, !PT ;  /* 0x0000008000037812 */ /* 0x000fca00078ef803 */
[----:B------:R2:W-:Y:S01]  /*8b40*/  STG.E.U8 desc[UR36][R4.64], R3 ;  /* 0x0000000304007986 */ /* 0x0005e2000c101124 */
[----:B------:R-:W-:Y:S05]  /*8b50*/  BRA `(.L_x_4902) ;  /* 0x0000000000087947 */ /* 0x000fea0003800000 */
.L_x_4923:
[----:B------:R-:W-:-:S05]  /*8b60*/  F2FP.BF16.F32.PACK_AB R18, RZ, R18 ;  /* 0x00000012ff12723e */ /* 0x000fca00000010ff */
[----:B------:R0:W-:Y:S02]  /*8b70*/  STG.E.U16 desc[UR36][R4.64], R18 ;  /* 0x0000001204007986 */ /* 0x0001e4000c101524 */
.L_x_4902:
[----:B------:R-:W-:-:S07]  /*8b80*/  VIADD R17, R17, 0x80 ;  /* 0x0000008011117836 */ /* 0x000fce0000000000 */
.L_x_4839:
[----:B------:R-:W-:Y:S05]  /*8b90*/  BSYNC.RECONVERGENT B7 ;  /* 0x0000000000077941 */ /* 0x000fea0003800200 */
.L_x_4838:
        /* <DEDUP_REMOVED lines=11> */
[----:B------:R-:W-:Y:S01]  /*8c50*/  IMAD.MOV.U32 R16, RZ, RZ, RZ ;  /* 0x000000ffff107224 */ /* 0x000fe200078e00ff */
[----:B------:R-:W5:Y:S01]  /*8c60*/  LDCU UR6, c[0x0][0x38c] ;  /* 0x00007180ff0677ac */ /* 0x000f620008000800 */
[----:B------:R-:W3:Y:S01]  /*8c70*/  LDCU.64 UR8, c[0x0][0x4b8] ;  /* 0x00009700ff0877ac */ /* 0x000ee20008000a00 */
[----:B------:R-:W-:Y:S01]  /*8c80*/  UISETP.NE.AND UP0, UPT, UR41, URZ, UPT ;  /* 0x000000ff2900728c */ /* 0x000fe2000bf05270 */
[----:B0---4-:R-:W-:Y:S01]  /*8c90*/  IMAD.HI.U32 R2, R17, UR4, R16 ;  /* 0x0000000411027c27 */ /* 0x011fe2000f8e0010 */
[----:B------:R-:W0:Y:S04]  /*8ca0*/  LDCU UR4, c[0x0][0x4c0] ;  /* 0x00009800ff0477ac */ /* 0x000e280008000800 */
[----:B-12---:R-:W-:-:S04]  /*8cb0*/  SHF.R.U32.HI R3, RZ, UR5, R2 ;  /* 0x00000005ff037c19 */ /* 0x006fc80008011602 */
[----:B------:R-:W-:-:S05]  /*8cc0*/  IADD3 R22, PT, PT, -R3, RZ, RZ ;  /* 0x000000ff03167210 */ /* 0x000fca0007ffe1ff */
[----:B-----5:R-:W-:-:S04]  /*8cd0*/  IMAD R22, R22, UR6, R17 ;  /* 0x0000000616167c24 */ /* 0x020fc8000f8e0211 */
[C---:B---3--:R-:W-:Y:S02]  /*8ce0*/  IMAD R16, R22.reuse, UR8, RZ ;  /* 0x0000000816107c24 */ /* 0x048fe4000f8e02ff */
        /* <DEDUP_REMOVED lines=337> */
.L_x_4934:
[----:B------:R-:W0:Y:S01]  /*a200*/  LDCU.64 UR6, c[0x0][0x5f0] ;  /* 0x0000be00ff0677ac */ /* 0x000e220008000a00 */
[----:B------:R-:W-:Y:S01]  /*a210*/  BSSY.RECONVERGENT B6, `(.L_x_4935) ;  /* 0x0000101000067945 */ /* 0x000fe20003800200 */
[----:B------:R-:W-:-:S04]  /*a220*/  UPRMT UR4, UR39, 0x9910, URZ ;  /* 0x0000991027047896 */ /* 0x000fc800080000ff */
[----:B------:R-:W-:Y:S01]  /*a230*/  UISETP.GT.AND UP0, UPT, UR4, 0x9, UPT ;  /* 0x000000090400788c */ /* 0x000fe2000bf04270 */
[----:B0---4-:R-:W-:-:S05]  /*a240*/  IADD3 R2, P0, PT, R0, UR6, RZ ;  /* 0x0000000600027c10 */ /* 0x011fca000ff1e0ff */
[----:B-12---:R-:W-:-:S03]  /*a250*/  IMAD.X R3, RZ, RZ, UR7, P0 ;  /* 0x00000007ff037e24 */ /* 0x006fc600080e06ff */
        /* <DEDUP_REMOVED lines=10> */
[----:B---3--:R-:W-:Y:S01]  /*a300*/  IMAD.MOV.U32 R19, RZ, RZ, RZ ;  /* 0x000000ffff137224 */ /* 0x008fe200078e00ff */
[----:B--2---:R2:W3:Y:S01]  /*a310*/  I2F.S16 R18, R2 ;  /* 0x0000000200127306 */ /* 0x0044e20000101400 */
[----:B------:R-:W-:Y:S05]  /*a320*/  BRA `(.L_x_4941) ;  /* 0x0000000c00bc7947 */ /* 0x000fea0003800000 */
.L_x_4939:
[----:B------:R-:W2:Y:S01]  /*a330*/  LDG.E.U8 R2, desc[UR36][R2.64] ;  /* 0x0000002402027981 */ /* 0x000ea2000c1e1100 */
[----:B---3--:R-:W-:Y:S02]  /*a340*/  MOV R19, RZ ;  /* 0x000000ff00137202 */ /* 0x008fe40000000f00 */
[----:B--2---:R-:W-:Y:S01]  /*a350*/  I2FP.F32.U32 R18, R2 ;  /* 0x0000000200127245 */ /* 0x004fe20000201000 */
[----:B------:R-:W-:Y:S06]  /*a360*/  BRA `(.L_x_4941) ;  /* 0x0000000c00ac7947 */ /* 0x000fec0003800000 */
.L_x_4938:
[----:B------:R-:W-:-:S09]  /*a370*/  UISETP.NE.AND UP0, UPT, UR4, 0x2, UPT ;  /* 0x000000020400788c */ /* 0x000fd2000bf05270 */
[----:B------:R-:W-:Y:S05]  /*a380*/  BRA.U !UP0, `(.L_x_4942) ;  /* 0x0000000108307547 */ /* 0x000fea000b800000 */
[----:B------:R-:W-:-:S09]  /*a390*/  UISETP.NE.AND UP0, UPT, UR4, 0x3, UPT ;  /* 0x000000030400788c */ /* 0x000fd2000bf05270 */
[----:B------:R-:W-:Y:S05]  /*a3a0*/  BRA.U !UP0, `(.L_x_4943) ;  /* 0x0000000108187547 */ /* 0x000fea000b800000 */
[----:B------:R-:W-:-:S09]  /*a3b0*/  UISETP.NE.AND UP0, UPT, UR4, 0x4, UPT ;  /* 0x000000040400788c */ /* 0x000fd2000bf05270 */
[----:B------:R-:W-:Y:S05]  /*a3c0*/  BRA.U UP0, `(.L_x_4940) ;  /* 0x0000000d00307547 */ /* 0x000fea000b800000 */
[----:B------:R-:W2:Y:S01]  /*a3d0*/  LDG.E.64 R2, desc[UR36][R2.64] ;  /* 0x0000002402027981 */ /* 0x000ea2000c1e1b00 */
[----:B---3--:R-:W-:Y:S01]  /*a3e0*/  IMAD.MOV.U32 R19, RZ, RZ, RZ ;  /* 0x000000ffff137224 */ /* 0x008fe200078e00ff */
[----:B--2---:R2:W3:Y:S02]  /*a3f0*/  I2F.S64 R18, R2 ;  /* 0x0000000200127312 */ /* 0x0044e40000301400 */
[----:B--23--:R-:W-:Y:S05]  /*a400*/  BRA `(.L_x_4941) ;  /* 0x0000000c00847947 */ /* 0x00cfea0003800000 */
.L_x_4943:
[----:B------:R-:W2:Y:S01]  /*a410*/  LDG.E R2, desc[UR36][R2.64] ;  /* 0x0000002402027981 */ /* 0x000ea2000c1e1900 */
[----:B---3--:R-:W-:Y:S01]  /*a420*/  IMAD.MOV.U32 R19, RZ, RZ, RZ ;  /* 0x000000ffff137224 */ /* 0x008fe200078e00ff */
[----:B--2---:R-:W-:Y:S01]  /*a430*/  I2FP.F32.S32 R18, R2 ;  /* 0x0000000200127245 */ /* 0x004fe20000201400 */
[----:B------:R-:W-:Y:S06]  /*a440*/  BRA `(.L_x_4941) ;  /* 0x0000000c00747947 */ /* 0x000fec0003800000 */
.L_x_4942:
[----:B------:R-:W2:Y:S01]  /*a450*/  LDG.E.U16 R2, desc[UR36][R2.64] ;  /* 0x0000002402027981 */ /* 0x000ea2000c1e1500 */
[----:B---3--:R-:W-:Y:S01]  /*a460*/  HFMA2 R19, -RZ, RZ, 0, 0 ;  /* 0x00000000ff137431 */ /* 0x008fe200000001ff */
[----:B--2---:R0:W1:Y:S01]  /*a470*/  I2F.S16 R18, R2 ;  /* 0x0000000200127306 */ /* 0x0040620000101400 */
[----:B------:R-:W-:Y:S05]  /*a480*/  BRA `(.L_x_4941) ;  /* 0x0000000c00647947 */ /* 0x000fea0003800000 */
.L_x_4937:
[----:B------:R-:W-:-:S09]  /*a490*/  UISETP.GT.AND UP0, UPT, UR4, 0x6, UPT ;  /* 0x000000060400788c */ /* 0x000fd2000bf04270 */
[----:B------:R-:W-:Y:S05]  /*a4a0*/  BRA.U UP0, `(.L_x_4944) ;  /* 0x00000001002c7547 */ /* 0x000fea000b800000 */
[----:B------:R-:W-:-:S09]  /*a4b0*/  UISETP.NE.AND UP0, UPT, UR4, 0x5, UPT ;  /* 0x000000050400788c */ /* 0x000fd2000bf05270 */
[----:B------:R-:W-:Y:S05]  /*a4c0*/  BRA.U !UP0, `(.L_x_4945) ;  /* 0x0000000108147547 */ /* 0x000fea000b800000 */
[----:B------:R-:W-:-:S09]  /*a4d0*/  UISETP.NE.AND UP0, UPT, UR4, 0x6, UPT ;  /* 0x000000060400788c */ /* 0x000fd2000bf05270 */
[----:B------:R-:W-:Y:S05]  /*a4e0*/  BRA.U UP0, `(.L_x_4940) ;  /* 0x0000000900e87547 */ /* 0x000fea000b800000 */
[----:B---3--:R0:W5:Y:S01]  /*a4f0*/  LDG.E R18, desc[UR36][R2.64] ;  /* 0x0000002402127981 */ /* 0x008162000c1e1900 */
[----:B------:R-:W-:Y:S01]  /*a500*/  IMAD.MOV.U32 R19, RZ, RZ, RZ ;  /* 0x000000ffff137224 */ /* 0x000fe200078e00ff */
[----:B------:R-:W-:Y:S06]  /*a510*/  BRA `(.L_x_4941) ;  /* 0x0000000c00407947 */ /* 0x000fec0003800000 */
.L_x_4945:
[----:B------:R-:W2:Y:S01]  /*a520*/  LDG.E.U16 R2, desc[UR36][R2.64] ;  /* 0x0000002402027981 */ /* 0x000ea2000c1e1500 */
[----:B---3--:R-:W-:Y:S02]  /*a530*/  IMAD.MOV.U32 R19, RZ, RZ, RZ ;  /* 0x000000ffff137224 */ /* 0x008fe400078e00ff */
[----:B--2---:R-:W-:Y:S01]  /*a540*/  HADD2.F32 R18, -RZ, R2.H0_H0 ;  /* 0x20000002ff127230 */ /* 0x004fe20000004100 */
[----:B------:R-:W-:Y:S06]  /*a550*/  BRA `(.L_x_4941) ;  /* 0x0000000c00307947 */ /* 0x000fec0003800000 */
.L_x_4944:
[----:B------:R-:W-:-:S09]  /*a560*/  UISETP.NE.AND UP0, UPT, UR4, 0x7, UPT ;  /* 0x000000070400788c */ /* 0x000fd2000bf05270 */
[----:B------:R-:W-:Y:S05]  /*a570*/  BRA.U !UP0, `(.L_x_4946) ;  /* 0x0000000108287547 */ /* 0x000fea000b800000 */
[----:B------:R-:W-:-:S09]  /*a580*/  UISETP.NE.AND UP0, UPT, UR4, 0x8, UPT ;  /* 0x000000080400788c */ /* 0x000fd2000bf05270 */
[----:B------:R-:W-:Y:S05]  /*a590*/  BRA.U !UP0, `(.L_x_4947) ;  /* 0x0000000108107547 */ /* 0x000fea000b800000 */
[----:B------:R-:W-:-:S09]  /*a5a0*/  UISETP.NE.AND UP0, UPT, UR4, 0x9, UPT ;  /* 0x000000090400788c */ /* 0x000fd2000bf05270 */
[----:B------:R-:W-:Y:S05]  /*a5b0*/  BRA.U UP0, `(.L_x_4940) ;  /* 0x0000000900b47547 */ /* 0x000fea000b800000 */
[----:B---3--:R4:W5:Y:S01]  /*a5c0*/  LDG.E.64 R18, desc[UR36][R2.64] ;  /* 0x0000002402127981 */ /* 0x008962000c1e1b00 */
[----:B------:R-:W-:Y:S05]  /*a5d0*/  BRA `(.L_x_4941) ;  /* 0x0000000c00107947 */ /* 0x000fea0003800000 */
.L_x_4947:
[----:B------:R-:W3:Y:S02]  /*a5e0*/  LDG.E R2, desc[UR36][R2.64] ;  /* 0x0000002402027981 */ /* 0x000ee4000c1e1900 */
[--C-:B---3--:R-:W-:Y:S02]  /*a5f0*/  HADD2.F32 R18, -RZ, R2.reuse.H0_H0 ;  /* 0x20000002ff127230 */ /* 0x108fe40000004100 */
[----:B------:R-:W-:Y:S01]  /*a600*/  HADD2.F32 R19, -RZ, R2.H1_H1 ;  /* 0x30000002ff137230 */ /* 0x000fe20000004100 */
[----:B------:R-:W-:Y:S06]  /*a610*/  BRA `(.L_x_4941) ;  /* 0x0000000c00007947 */ /* 0x000fec0003800000 */
.L_x_4946:
[----:B------:R-:W2:Y:S01]  /*a620*/  LDG.E.64 R2, desc[UR36][R2.64] ;  /* 0x0000002402027981 */ /* 0x000ea2000c1e1b00 */
[----:B------:R-:W-:Y:S01]  /*a630*/  UMOV UR4, 0xf0000000 ;  /* 0xf000000000047882 */ /* 0x000fe20000000000 */
[----:B------:R-:W-:Y:S01]  /*a640*/  UMOV UR5, 0x380fffff ;  /* 0x380fffff00057882 */ /* 0x000fe20000000000 */
[----:B---3--:R-:W-:Y:S01]  /*a650*/  MOV R19, RZ ;  /* 0x000000ff00137202 */ /* 0x008fe20000000f00 */
        /* <DEDUP_REMOVED lines=8> */
.L_x_4936:
        /* <DEDUP_REMOVED lines=9> */
[----:B---3--:R-:W-:Y:S01]  /*a770*/  IMAD.MOV.U32 R19, RZ, RZ, RZ ;  /* 0x000000ffff137224 */ /* 0x008fe200078e00ff */
[----:B--2---:R-:W-:-:S04]  /*a780*/  ISETP.NE.AND P0, PT, R2, RZ, PT ;  /* 0x000000ff0200720c */ /* 0x004fc80003f05270 */
[----:B------:R-:W-:Y:S01]  /*a790*/  FSEL R18, RZ, 1, !P0 ;  /* 0x3f800000ff127808 */ /* 0x000fe20004000000 */
[----:B------:R-:W-:Y:S08]  /*a7a0*/  BRA `(.L_x_4941) ;  /* 0x00000008009c7947 */ /* 0x000ff00003800000 */
.L_x_4950:
[----:B---3--:R-:W2:Y:S01]  /*a7b0*/  LDG.E.128 R4, desc[UR36][R2.64] ;  /* 0x0000002402047981 */ /* 0x008ea2000c1e1d00 */
        /* <DEDUP_REMOVED lines=21> */
.L_x_4949:
[----:B------:R-:W-:-:S09]  /*a910*/  UISETP.NE.AND UP0, UPT, UR4, 0xf, UPT ;  /* 0x0000000f0400788c */ /* 0x000fd2000bf05270 */
[----:B------:R-:W-:Y:S05]  /*a920*/  BRA.U !UP0, `(.L_x_4951) ;  /* 0x0000000108947547 */ /* 0x000fea000b800000 */
[----:B------:R-:W-:-:S09]  /*a930*/  UISETP.NE.AND UP0, UPT, UR4, 0x17, UPT ;  /* 0x000000170400788c */ /* 0x000fd2000bf05270 */
[----:B------:R-:W-:Y:S05]  /*a940*/  BRA.U !UP0, `(.L_x_4952) ;  /* 0x0000000108587547 */ /* 0x000fea000b800000 */
[----:B------:R-:W-:-:S09]  /*a950*/  UISETP.NE.AND UP0, UPT, UR4, 0x18, UPT ;  /* 0x000000180400788c */ /* 0x000fd2000bf05270 */
[----:B------:R-:W-:Y:S05]  /*a960*/  BRA.U UP0, `(.L_x_4940) ;  /* 0x0000000500c87547 */ /* 0x000fea000b800000 */
[----:B---3--:R-:W2:Y:S01]  /*a970*/  LDG.E.U8 R18, desc[UR36][R2.64] ;  /* 0x0000002402127981 */ /* 0x008ea2000c1e1100 */
[----:B------:R-:W-:Y:S01]  /*a980*/  MOV R5, 0x1f ;  /* 0x0000001f00057802 */ /* 0x000fe20000000f00 */
[----:B------:R-:W-:Y:S02]  /*a990*/  HFMA2 R19, -RZ, RZ, 0, 0 ;  /* 0x00000000ff137431 */ /* 0x000fe400000001ff */
        /* <DEDUP_REMOVED lines=8> */
[----:B------:R-:W-:Y:S02]  /*aa20*/  SHF.L.U32 R6, R0, R5, RZ ;  /* 0x0000000500067219 */ /* 0x000fe400000006ff */
[----:B------:R-:W-:Y:S02]  /*aa30*/  SHF.L.U32 R5, R5, 0x17, RZ ;  /* 0x0000001705057819 */ /* 0x000fe400000006ff */
[----:B------:R-:W-:Y:S02]  /*aa40*/  SHF.R.S32.HI R4, RZ, 0x8, R4 ;  /* 0x00000008ff047819 */ /* 0x000fe40000011404 */
[----:B------:R-:W-:-:S05]  /*aa50*/  LEA.HI R5, R6, -R5, RZ, 0x1c ;  /* 0x8000000506057211 */ /* 0x000fca00078fe0ff */
[----:B------:R-:W-:-:S05]  /*aa60*/  VIADD R5, R5, 0x3c000000 ;  /* 0x3c00000005057836 */ /* 0x000fca0000000000 */
[----:B------:R-:W-:-:S04]  /*aa70*/  LOP3.LUT R4, R5, 0x7f800000, R4, 0xf8, !PT ;  /* 0x7f80000005047812 */ /* 0x000fc800078ef804 */
[----:B------:R-:W-:-:S04]  /*aa80*/  SEL R3, R4, RZ, P0 ;  /* 0x000000ff04037207 */ /* 0x000fc80000000000 */
[----:B------:R-:W-:Y:S01]  /*aa90*/  LOP3.LUT R18, R3, 0x80000000, R18, 0xf8, !PT ;  /* 0x8000000003127812 */ /* 0x000fe200078ef812 */
[----:B------:R-:W-:Y:S06]  /*aaa0*/  BRA `(.L_x_4941) ;  /* 0x0000000400dc7947 */ /* 0x000fec0003800000 */
.L_x_4952:
[----:B------:R-:W2:Y:S01]  /*aab0*/  LDG.E.U8 R2, desc[UR36][R2.64] ;  /* 0x0000002402027981 */ /* 0x000ea2000c1e1100 */
[----:B---3--:R-:W-:Y:S01]  /*aac0*/  MOV R19, RZ ;  /* 0x000000ff00137202 */ /* 0x008fe20000000f00 */
        /* <DEDUP_REMOVED lines=11> */
.L_x_4951:
[----:B------:R-:W2:Y:S01]  /*ab80*/  LDG.E.U16 R2, desc[UR36][R2.64] ;  /* 0x0000002402027981 */ /* 0x000ea2000c1e1500 */
[----:B---3--:R-:W-:Y:S02]  /*ab90*/  IMAD.MOV.U32 R19, RZ, RZ, RZ ;  /* 0x000000ffff137224 */ /* 0x008fe400078e00ff */
[----:B--2---:R-:W-:Y:S01]  /*aba0*/  IMAD.U32 R18, R2, 0x10000, RZ ;  /* 0x0001000002127824 */ /* 0x004fe200078e00ff */
[----:B------:R-:W-:Y:S06]  /*abb0*/  BRA `(.L_x_4941) ;  /* 0x0000000400987947 */ /* 0x000fec0003800000 */
.L_x_4948:
        /* <DEDUP_REMOVED lines=9> */
[----:B---3--:R-:W-:Y:S01]  /*ac50*/  HFMA2 R19, -RZ, RZ, 0, 0 ;  /* 0x00000000ff137431 */ /* 0x008fe200000001ff */
[----:B--2---:R-:W-:Y:S01]  /*ac60*/  I2FP.F32.U32 R18, R2 ;  /* 0x0000000200127245 */ /* 0x004fe20000201000 */
[----:B------:R-:W-:Y:S06]  /*ac70*/  BRA `(.L_x_4941) ;  /* 0x0000000400687947 */ /* 0x000fec0003800000 */
.L_x_4955:
[----:B------:R-:W2:Y:S01]  /*ac80*/  LDG.E.U8 R3, desc[UR36][R2.64] ;  /* 0x0000002402037981 */ /* 0x000ea2000c1e1100 */
[----:B---3--:R-:W-:Y:S02]  /*ac90*/  CS2R R18, SRZ ;  /* 0x0000000000127805 */ /* 0x008fe4000001ff00 */
        /* <DEDUP_REMOVED lines=18> */
.L_x_4957:
[----:B------:R-:W-:Y:S05]  /*adc0*/  BSYNC.RECONVERGENT B0 ;  /* 0x0000000000007941 */ /* 0x000fea0003800200 */
.L_x_4956:
[----:B------:R-:W-:Y:S01]  /*add0*/  IMAD.SHL.U32 R0, R0, 0x100000, RZ ;  /* 0x0010000000007824 */ /* 0x000fe200078e00ff */
[----:B------:R-:W-:-:S04]  /*ade0*/  LEA R2, R2, 0x3b800000, 0x17 ;  /* 0x3b80000002027811 */ /* 0x000fc800078eb8ff */
[----:B------:R-:W-:Y:S01]  /*adf0*/  LOP3.LUT R18, R2, R0, R7, 0xfe, !PT ;  /* 0x0000000002127212 */ /* 0x000fe200078efe07 */
[----:B------:R-:W-:Y:S06]  /*ae00*/  BRA `(.L_x_4941) ;  /* 0x0000000400047947 */ /* 0x000fec0003800000 */
.L_x_4954:
        /* <DEDUP_REMOVED lines=20> */
.L_x_4959:
[----:B------:R-:W-:Y:S05]  /*af50*/  BSYNC.RECONVERGENT B0 ;  /* 0x0000000000007941 */ /* 0x000fea0003800200 */
.L_x_4958:
[----:B------:R-:W-:Y:S01]  /*af60*/  IMAD.SHL.U32 R0, R0, 0x200000, RZ ;  /* 0x0020000000007824 */ /* 0x000fe200078e00ff */
[----:B------:R-:W-:-:S04]  /*af70*/  LEA R2, R2, 0x37800000, 0x17 ;  /* 0x3780000002027811 */ /* 0x000fc800078eb8ff */
[----:B------:R-:W-:Y:S01]  /*af80*/  LOP3.LUT R18, R2, R0, R7, 0xfe, !PT ;  /* 0x0000000002127212 */ /* 0x000fe200078efe07 */
[----:B------:R-:W-:Y:S06]  /*af90*/  BRA `(.L_x_4941) ;  /* 0x0000000000a07947 */ /* 0x000fec0003800000 */
.L_x_4953:
[----:B------:R-:W-:-:S09]  /*afa0*/  UISETP.NE.AND UP0, UPT, UR4, 0x1c, UPT ;  /* 0x0000001c0400788c */ /* 0x000fd2000bf05270 */
[----:B------:R-:W-:Y:S05]  /*afb0*/  BRA.U !UP0, `(.L_x_4960) ;  /* 0x00000001088c7547 */ /* 0x000fea000b800000 */
[----:B------:R-:W-:-:S09]  /*afc0*/  UISETP.NE.AND UP0, UPT, UR4, 0x1d, UPT ;  /* 0x0000001d0400788c */ /* 0x000fd2000bf05270 */
[----:B------:R-:W-:Y:S05]  /*afd0*/  BRA.U !UP0, `(.L_x_4961) ;  /* 0x0000000108747547 */ /* 0x000fea000b800000 */
[----:B------:R-:W-:-:S09]  /*afe0*/  UISETP.NE.AND UP0, UPT, UR4, 0x2c, UPT ;  /* 0x0000002c0400788c */ /* 0x000fd2000bf05270 */
[----:B------:R-:W-:Y:S05]  /*aff0*/  BRA.U UP0, `(.L_x_4940) ;  /* 0x0000000100247547 */ /* 0x000fea000b800000 */
[----:B------:R-:W2:Y:S01]  /*b000*/  LDG.E.U8 R2, desc[UR36][R2.64] ;  /* 0x0000002402027981 */ /* 0x000ea2000c1e1100 */
[----:B---3--:R-:W-:Y:S01]  /*b010*/  MOV R19, RZ ;  /* 0x000000ff00137202 */ /* 0x008fe20000000f00 */
[----:B------:R-:W-:Y:S01]  /*b020*/  IMAD.MOV.U32 R18, RZ, RZ, 0x400000 ;  /* 0x00400000ff127424 */ /* 0x000fe200078e00ff */
[----:B--2---:R-:W-:-:S13]  /*b030*/  ISETP.NE.AND P0, PT, R2, RZ, PT ;  /* 0x000000ff0200720c */ /* 0x004fda0003f05270 */
[----:B------:R-:W-:Y:S05]  /*b040*/  @!P0 BRA `(.L_x_4941) ;  /* 0x0000000000748947 */ /* 0x000fea0003800000 */
[----:B------:R-:W-:-:S13]  /*b050*/  ISETP.NE.AND P0, PT, R2, 0xff, PT ;  /* 0x000000ff0200780c */ /* 0x000fda0003f05270 */
[----:B------:R-:W-:Y:S01]  /*b060*/  @!P0 IMAD.MOV.U32 R18, RZ, RZ, 0x7f800001 ;  /* 0x7f800001ff128424 */ /* 0x000fe200078e00ff */
[----:B------:R-:W-:Y:S01]  /*b070*/  @P0 SHF.L.U32 R18, R2, 0x17, RZ ;  /* 0x0000001702120819 */ /* 0x000fe200000006ff */
[----:B------:R-:W-:Y:S06]  /*b080*/  BRA `(.L_x_4941) ;  /* 0x0000000000647947 */ /* 0x000fec0003800000 */
.L_x_4940:
[----:B------:R-:W-:Y:S01]  /*b090*/  MOV R2, 0x0 ;  /* 0x0000000000027802 */ /* 0x000fe20000000f00 */
[----:B------:R-:W0:Y:S01]  /*b0a0*/  LDCU.64 UR4, c[0x4][0x1a8] ;  /* 0x01003500ff0477ac */ /* 0x000e220008000a00 */
[----:B------:R-:W-:Y:S02]  /*b0b0*/  HFMA2 R13, -RZ, RZ, 0, 0 ;  /* 0x00000000ff0d7431 */ /* 0x000fe400000001ff */
[----:B---3--:R-:W-:Y:S01]  /*b0c0*/  IMAD.MOV.U32 R8, RZ, RZ, 0x4e ;  /* 0x0000004eff087424 */ /* 0x008fe200078e00ff */
        /* <DEDUP_REMOVED lines=12> */
.L_x_4962:
[----:B------:R-:W-:Y:S01]  /*b190*/  CS2R R18, SRZ ;  /* 0x0000000000127805 */ /* 0x000fe2000001ff00 */
[----:B------:R-:W-:Y:S06]  /*b1a0*/  BRA `(.L_x_4941) ;  /* 0x00000000001c7947 */ /* 0x000fec0003800000 */
.L_x_4961:
[----:B------:R-:W2:Y:S01]  /*b1b0*/  LDG.E.64 R2, desc[UR36][R2.64] ;  /* 0x0000002402027981 */ /* 0x000ea2000c1e1b00 */
[----:B---3--:R-:W-:Y:S01]  /*b1c0*/  IMAD.MOV.U32 R19, RZ, RZ, RZ ;  /* 0x000000ffff137224 */ /* 0x008fe200078e00ff */
[----:B--2---:R0:W1:Y:S02]  /*b1d0*/  I2F.U64 R18, R2 ;  /* 0x0000000200127312 */ /* 0x0040640000301000 */
[----:B01----:R-:W-:Y:S05]  /*b1e0*/  BRA `(.L_x_4941) ;  /* 0x00000000000c7947 */ /* 0x003fea0003800000 */
.L_x_4960:
[----:B------:R-:W2:Y:S01]  /*b1f0*/  LDG.E R2, desc[UR36][R2.64] ;  /* 0x0000002402027981 */ /* 0x000ea2000c1e1900 */
[----:B---3--:R-:W-:Y:S01]  /*b200*/  IMAD.MOV.U32 R19, RZ, RZ, RZ ;  /* 0x000000ffff137224 */ /* 0x008fe200078e00ff */
[----:B--2---:R-:W-:-:S07]  /*b210*/  I2FP.F32.U32 R18, R2 ;  /* 0x0000000200127245 */ /* 0x004fce0000201000 */
.L_x_4941:
[----:B------:R-:W-:Y:S05]  /*b220*/  BSYNC.RECONVERGENT B6 ;  /* 0x0000000000067941 */ /* 0x000fea0003800200 */
.L_x_4935:
        /* <DEDUP_REMOVED lines=17> */
[----:B--2---:R-:W0:Y:S01]  /*b340*/  I2F.S16 R2, R2 ;  /* 0x0000000200027306 */ /* 0x004e220000101400 */
[----:B------:R-:W-:Y:S05]  /*b350*/  BRA `(.L_x_4969) ;  /* 0x0000000c00bc7947 */ /* 0x000fea0003800000 */
.L_x_4967:
[----:B--2-4-:R-:W2:Y:S01]  /*b360*/  LDG.E.U8 R2, desc[UR36][R4.64] ;  /* 0x0000002404027981 */ /* 0x014ea2000c1e1100 */
[----:B------:R-:W-:Y:S01]  /*b370*/  IMAD.MOV.U32 R3, RZ, RZ, RZ ;  /* 0x000000ffff037224 */ /* 0x000fe200078e00ff */
[----:B--2---:R-:W-:Y:S01]  /*b380*/  I2FP.F32.U32 R2, R2 ;  /* 0x0000000200027245 */ /* 0x004fe20000201000 */
[----:B------:R-:W-:Y:S06]  /*b390*/  BRA `(.L_x_4969) ;  /* 0x0000000c00ac7947 */ /* 0x000fec0003800000 */
.L_x_4966:
[----:B------:R-:W-:-:S09]  /*b3a0*/  UISETP.NE.AND UP0, UPT, UR4, 0x2, UPT ;  /* 0x000000020400788c */ /* 0x000fd2000bf05270 */
[----:B------:R-:W-:Y:S05]  /*b3b0*/  BRA.U !UP0, `(.L_x_4970) ;  /* 0x0000000108307547 */ /* 0x000fea000b800000 */
[----:B------:R-:W-:-:S09]  /*b3c0*/  UISETP.NE.AND UP0, UPT, UR4, 0x3, UPT ;  /* 0x000000030400788c */ /* 0x000fd2000bf05270 */
[----:B------:R-:W-:Y:S05]  /*b3d0*/  BRA.U !UP0, `(.L_x_4971) ;  /* 0x0000000108187547 */ /* 0x000fea000b800000 */
[----:B------:R-:W-:-:S09]  /*b3e0*/  UISETP.NE.AND UP0, UPT, UR4, 0x4, UPT ;  /* 0x000000040400788c */ /* 0x000fd2000bf05270 */
[----:B------:R-:W-:Y:S05]  /*b3f0*/  BRA.U UP0, `(.L_x_4968) ;  /* 0x0000000d00307547 */ /* 0x000fea000b800000 */
[----:B------:R-:W2:Y:S01]  /*b400*/  LDG.E.64 R4, desc[UR36][R4.64] ;  /* 0x0000002404047981 */ /* 0x000ea2000c1e1b00 */
[----:B----4-:R-:W-:Y:S01]  /*b410*/  MOV R3, RZ ;  /* 0x000000ff00037202 */ /* 0x010fe20000000f00 */
[----:B--2---:R0:W2:Y:S02]  /*b420*/  I2F.S64 R2, R4 ;  /* 0x0000000400027312 */ /* 0x0040a40000301400 */
[----:B0-2---:R-:W-:Y:S05]  /*b430*/  BRA `(.L_x_4969) ;  /* 0x0000000c00847947 */ /* 0x005fea0003800000 */
.L_x_4971:
[----:B--2-4-:R-:W2:Y:S01]  /*b440*/  LDG.E R2, desc[UR36][R4.64] ;  /* 0x0000002404027981 */ /* 0x014ea2000c1e1900 */
[----:B------:R-:W-:Y:S01]  /*b450*/  IMAD.MOV.U32 R3, RZ, RZ, RZ ;  /* 0x000000ffff037224 */ /* 0x000fe200078e00ff */
[----:B--2---:R-:W-:Y:S01]  /*b460*/  I2FP.F32.S32 R2, R2 ;  /* 0x0000000200027245 */ /* 0x004fe20000201400 */
[----:B------:R-:W-:Y:S06]  /*b470*/  BRA `(.L_x_4969) ;  /* 0x0000000c00747947 */ /* 0x000fec0003800000 */
.L_x_4970:
[----:B--2-4-:R-:W2:Y:S01]  /*b480*/  LDG.E.U16 R2, desc[UR36][R4.64] ;  /* 0x0000002404027981 */ /* 0x014ea2000c1e1500 */
[----:B------:R-:W-:Y:S01]  /*b490*/  IMAD.MOV.U32 R3, RZ, RZ, RZ ;  /* 0x000000ffff037224 */ /* 0x000fe200078e00ff */
[----:B--2---:R-:W4:Y:S01]  /*b4a0*/  I2F.S16 R2, R2 ;  /* 0x0000000200027306 */ /* 0x004f220000101400 */
[----:B------:R-:W-:Y:S05]  /*b4b0*/  BRA `(.L_x_4969) ;  /* 0x0000000c00647947 */ /* 0x000fea0003800000 */
.L_x_4965:
[----:B------:R-:W-:-:S09]  /*b4c0*/  UISETP.GT.AND UP0, UPT, UR4, 0x6, UPT ;  /* 0x000000060400788c */ /* 0x000fd2000bf04270 */
[----:B------:R-:W-:Y:S05]  /*b4d0*/  BRA.U UP0, `(.L_x_4972) ;  /* 0x00000001002c7547 */ /* 0x000fea000b800000 */
[----:B------:R-:W-:-:S09]  /*b4e0*/  UISETP.NE.AND UP0, UPT, UR4, 0x5, UPT ;  /* 0x000000050400788c */ /* 0x000fd2000bf05270 */
[----:B------:R-:W-:Y:S05]  /*b4f0*/  BRA.U !UP0, `(.L_x_4973) ;  /* 0x0000000108147547 */ /* 0x000fea000b800000 */
[----:B------:R-:W-:-:S09]  /*b500*/  UISETP.NE.AND UP0, UPT, UR4, 0x6, UPT ;  /* 0x000000060400788c */ /* 0x000fd2000bf05270 */
[----:B------:R-:W-:Y:S05]  /*b510*/  BRA.U UP0, `(.L_x_4968) ;  /* 0x0000000900e87547 */ /* 0x000fea000b800000 */
[----:B--2-4-:R0:W5:Y:S01]  /*b520*/  LDG.E R2, desc[UR36][R4.64] ;  /* 0x0000002404027981 */ /* 0x014162000c1e1900 */
[----:B------:R-:W-:Y:S01]  /*b530*/  HFMA2 R3, -RZ, RZ, 0, 0 ;  /* 0x00000000ff037431 */ /* 0x000fe200000001ff */
[----:B------:R-:W-:Y:S06]  /*b540*/  BRA `(.L_x_4969) ;  /* 0x0000000c00407947 */ /* 0x000fec0003800000 */
.L_x_4973:
[----:B--2-4-:R-:W2:Y:S01]  /*b550*/  LDG.E.U16 R2, desc[UR36][R4.64] ;  /* 0x0000002404027981 */ /* 0x014ea2000c1e1500 */
[----:B------:R-:W-:Y:S02]  /*b560*/  IMAD.MOV.U32 R3, RZ, RZ, RZ ;  /* 0x000000ffff037224 */ /* 0x000fe400078e00ff */
[----:B--2---:R-:W-:Y:S01]  /*b570*/  HADD2.F32 R2, -RZ, R2.H0_H0 ;  /* 0x20000002ff027230 */ /* 0x004fe20000004100 */
[----:B------:R-:W-:Y:S06]  /*b580*/  BRA `(.L_x_4969) ;  /* 0x0000000c00307947 */ /* 0x000fec0003800000 */
.L_x_4972:
        /* <DEDUP_REMOVED lines=8> */
.L_x_4975:
[----:B----4-:R-:W2:Y:S02]  /*b610*/  LDG.E R3, desc[UR36][R4.64] ;  /* 0x0000002404037981 */ /* 0x010ea4000c1e1900 */
[--C-:B--2---:R-:W-:Y:S02]  /*b620*/  HADD2.F32 R2, -RZ, R3.reuse.H0_H0 ;  /* 0x20000003ff027230 */ /* 0x104fe40000004100 */
[----:B------:R-:W-:Y:S01]  /*b630*/  HADD2.F32 R3, -RZ, R3.H1_H1 ;  /* 0x30000003ff037230 */ /* 0x000fe20000004100 */
[----:B------:R-:W-:Y:S06]  /*b640*/  BRA `(.L_x_4969) ;  /* 0x0000000c00007947 */ /* 0x000fec0003800000 */
.L_x_4974:
[----:B------:R-:W2:Y:S01]  /*b650*/  LDG.E.64 R4, desc[UR36][R4.64] ;  /* 0x0000002404047981 */ /* 0x000ea2000c1e1b00 */
[----:B------:R-:W-:Y:S01]  /*b660*/  UMOV UR4, 0xf0000000 ;  /* 0xf000000000047882 */ /* 0x000fe20000000000 */
[----:B------:R-:W-:Y:S01]  /*b670*/  UMOV UR5, 0x380fffff ;  /* 0x380fffff00057882 */ /* 0x000fe20000000000 */
[----:B----4-:R-:W-:Y:S01]  /*b680*/  IMAD.MOV.U32 R3, RZ, RZ, RZ ;  /* 0x000000ffff037224 */ /* 0x010fe200078e00ff */
        /* <DEDUP_REMOVED lines=8> */
.L_x_4964:
        /* <DEDUP_REMOVED lines=9> */
[----:B----4-:R-:W-:Y:S02]  /*b7a0*/  MOV R3, RZ ;  /* 0x000000ff00037202 */ /* 0x010fe40000000f00 */
[----:B--2---:R-:W-:-:S04]  /*b7b0*/  ISETP.NE.AND P0, PT, R4, RZ, PT ;  /* 0x000000ff0400720c */ /* 0x004fc80003f05270 */
[----:B------:R-:W-:Y:S01]  /*b7c0*/  FSEL R2, RZ, 1, !P0 ;  /* 0x3f800000ff027808 */ /* 0x000fe20004000000 */
[----:B------:R-:W-:Y:S08]  /*b7d0*/  BRA `(.L_x_4969) ;  /* 0x00000008009c7947 */ /* 0x000ff00003800000 */
.L_x_4978:
        /* <DEDUP_REMOVED lines=22> */
.L_x_4977:
[----:B------:R-:W-:-:S09]  /*b940*/  UISETP.NE.AND UP0, UPT, UR4, 0xf, UPT ;  /* 0x0000000f0400788c */ /* 0x000fd2000bf05270 */
[----:B------:R-:W-:Y:S05]  /*b950*/  BRA.U !UP0, `(.L_x_4979) ;  /* 0x0000000108947547 */ /* 0x000fea000b800000 */
[----:B------:R-:W-:-:S09]  /*b960*/  UISETP.NE.AND UP0, UPT, UR4, 0x17, UPT ;  /* 0x000000170400788c */ /* 0x000fd2000bf05270 */
[----:B------:R-:W-:Y:S05]  /*b970*/  BRA.U !UP0, `(.L_x_4980) ;  /* 0x0000000108587547 */ /* 0x000fea000b800000 */
[----:B------:R-:W-:-:S09]  /*b980*/  UISETP.NE.AND UP0, UPT, UR4, 0x18, UPT ;  /* 0x000000180400788c */ /* 0x000fd2000bf05270 */
[----:B------:R-:W-:Y:S05]  /*b990*/  BRA.U UP0, `(.L_x_4968) ;  /* 0x0000000500c87547 */ /* 0x000fea000b800000 */
[----:B--2-4-:R-:W2:Y:S01]  /*b9a0*/  LDG.E.U8 R2, desc[UR36][R4.64] ;  /* 0x0000002404027981 */ /* 0x014ea2000c1e1100 */
        /* <DEDUP_REMOVED lines=15> */
[----:B------:R-:W-:Y:S01]  /*baa0*/  SEL R5, R3, RZ, P0 ;  /* 0x000000ff03057207 */ /* 0x000fe20000000000 */
[----:B------:R-:W-:-:S03]  /*bab0*/  IMAD.MOV.U32 R3, RZ, RZ, RZ ;  /* 0x000000ffff037224 */ /* 0x000fc600078e00ff */
[----:B------:R-:W-:Y:S01]  /*bac0*/  LOP3.LUT R2, R5, 0x80000000, R2, 0xf8, !PT ;  /* 0x8000000005027812 */ /* 0x000fe200078ef802 */
[----:B------:R-:W-:Y:S06]  /*bad0*/  BRA `(.L_x_4969) ;  /* 0x0000000400dc7947 */ /* 0x000fec0003800000 */
.L_x_4980:
[----:B----4-:R-:W4:Y:S02]  /*bae0*/  LDG.E.U8 R3, desc[UR36][R4.64] ;  /* 0x0000002404037981 */ /* 0x010f24000c1e1100 */
[C---:B----4-:R-:W-:Y:S01]  /*baf0*/  SHF.L.U32 R0, R3.reuse, 0x19, RZ ;  /* 0x0000001903007819 */ /* 0x050fe200000006ff */
[----:B------:R-:W-:-:S03]  /*bb00*/  IMAD.SHL.U32 R3, R3, 0x100, RZ ;  /* 0x0000010003037824 */ /* 0x000fc600078e00ff */
[----:B------:R-:W-:Y:S02]  /*bb10*/  ISETP.GE.U32.AND P0, PT, R0, 0x8000000, PT ;  /* 0x080000000000780c */ /* 0x000fe40003f06070 */
[----:B------:R-:W-:-:S11]  /*bb20*/  PRMT R7, R3, 0x9910, RZ ;  /* 0x0000991003077816 */ /* 0x000fd600000000ff */
[----:B--2---:R-:W-:Y:S01]  /*bb30*/  @!P0 LOP3.LUT R2, R3, 0x7f00, RZ, 0xc0, !PT ;  /* 0x00007f0003028812 */ /* 0x004fe200078ec0ff */
[----:B------:R-:W-:Y:S01]  /*bb40*/  IMAD.MOV.U32 R3, RZ, RZ, RZ ;  /* 0x000000ffff037224 */ /* 0x000fe200078e00ff */
[----:B------:R-:W-:Y:S02]  /*bb50*/  @P0 LEA.HI R0, R0, 0x70000000, RZ, 0x1c ;  /* 0x7000000000000811 */ /* 0x000fe400078fe0ff */
[----:B------:R-:W-:-:S03]  /*bb60*/  @!P0 LOP3.LUT R2, R2, 0x3f000000, RZ, 0xfc, !PT ;  /* 0x3f00000002028812 */ /* 0x000fc600078efcff */
[----:B------:R-:W-:Y:S02]  /*bb70*/  @P0 FMUL.FTZ R0, R0, 1.9259299443872358531e-34 ;  /* 0x0780000000000820 */ /* 0x000fe40000410000 */
[----:B------:R-:W-:-:S05]  /*bb80*/  @!P0 FADD.FTZ R0, R2, -0.5 ;  /* 0xbf00000002008421 */ /* 0x000fca0000010000 */
[----:B------:R-:W-:Y:S01]  /*bb90*/  LOP3.LUT R2, R0, 0x80000000, R7, 0xf8, !PT ;  /* 0x8000000000027812 */ /* 0x000fe200078ef807 */
[----:B------:R-:W-:Y:S06]  /*bba0*/  BRA `(.L_x_4969) ;  /* 0x0000000400a87947 */ /* 0x000fec0003800000 */
.L_x_4979:
[----:B--2-4-:R-:W2:Y:S01]  /*bbb0*/  LDG.E.U16 R2, desc[UR36][R4.64] ;  /* 0x0000002404027981 */ /* 0x014ea2000c1e1500 */
[----:B------:R-:W-:Y:S01]  /*bbc0*/  MOV R3, RZ ;  /* 0x000000ff00037202 */ /* 0x000fe20000000f00 */
[----:B--2---:R-:W-:Y:S01]  /*bbd0*/  IMAD.U32 R2, R2, 0x10000, RZ ;  /* 0x0001000002027824 */ /* 0x004fe200078e00ff */
[----:B------:R-:W-:Y:S06]  /*bbe0*/  BRA `(.L_x_4969) ;  /* 0x0000000400987947 */ /* 0x000fec0003800000 */
.L_x_4976:
        /* <DEDUP_REMOVED lines=9> */
[----:B------:R-:W-:Y:S01]  /*bc80*/  IMAD.MOV.U32 R3, RZ, RZ, RZ ;  /* 0x000000ffff037224 */ /* 0x000fe200078e00ff */
[----:B--2---:R-:W-:Y:S01]  /*bc90*/  I2FP.F32.U32 R2, R2 ;  /* 0x0000000200027245 */ /* 0x004fe20000201000 */
[----:B------:R-:W-:Y:S06]  /*bca0*/  BRA `(.L_x_4969) ;  /* 0x0000000400687947 */ /* 0x000fec0003800000 */
.L_x_4983:
[----:B------:R-:W3:Y:S01]  /*bcb0*/  LDG.E.U8 R4, desc[UR36][R4.64] ;  /* 0x0000002404047981 */ /* 0x000ee2000c1e1100 */
[----:B--2-4-:R-:W-:Y:S02]  /*bcc0*/  CS2R R2, SRZ ;  /* 0x0000000000027805 */ /* 0x014fe4000001ff00 */
        /* <DEDUP_REMOVED lines=18> */
.L_x_4985:
[----:B------:R-:W-:Y:S05]  /*bdf0*/  BSYNC.RECONVERGENT B0 ;  /* 0x0000000000007941 */ /* 0x000fea0003800200 */
.L_x_4984:
[----:B------:R-:W-:Y:S02]  /*be00*/  SHF.L.U32 R0, R0, 0x14, RZ ;  /* 0x0000001400007819 */ /* 0x000fe400000006ff */
[----:B------:R-:W-:-:S04]  /*be10*/  LEA R2, R2, 0x3b800000, 0x17 ;  /* 0x3b80000002027811 */ /* 0x000fc800078eb8ff */
[----:B------:R-:W-:Y:S01]  /*be20*/  LOP3.LUT R2, R2, R0, R9, 0xfe, !PT ;  /* 0x0000000002027212 */ /* 0x000fe200078efe09 */
[----:B------:R-:W-:Y:S06]  /*be30*/  BRA `(.L_x_4969) ;  /* 0x0000000400047947 */ /* 0x000fec0003800000 */
.L_x_4982:
        /* <DEDUP_REMOVED lines=20> */
.L_x_4987:
[----:B------:R-:W-:Y:S05]  /*bf80*/  BSYNC.RECONVERGENT B0 ;  /* 0x0000000000007941 */ /* 0x000fea0003800200 */
.L_x_4986:
[----:B------:R-:W-:Y:S01]  /*bf90*/  IMAD.SHL.U32 R0, R0, 0x200000, RZ ;  /* 0x0020000000007824 */ /* 0x000fe200078e00ff */
[----:B------:R-:W-:-:S04]  /*bfa0*/  LEA R2, R2, 0x37800000, 0x17 ;  /* 0x3780000002027811 */ /* 0x000fc800078eb8ff */
[----:B------:R-:W-:Y:S01]  /*bfb0*/  LOP3.LUT R2, R2, R0, R9, 0xfe, !PT ;  /* 0x0000000002027212 */ /* 0x000fe200078efe09 */
[----:B------:R-:W-:Y:S06]  /*bfc0*/  BRA `(.L_x_4969) ;  /* 0x0000000000a07947 */ /* 0x000fec0003800000 */
.L_x_4981:
[----:B------:R-:W-:-:S09]  /*bfd0*/  UISETP.NE.AND UP0, UPT, UR4, 0x1c, UPT ;  /* 0x0000001c0400788c */ /* 0x000fd2000bf05270 */
[----:B------:R-:W-:Y:S05]  /*bfe0*/  BRA.U !UP0, `(.L_x_4988) ;  /* 0x00000001088c7547 */ /* 0x000fea000b800000 */
[----:B------:R-:W-:-:S09]  /*bff0*/  UISETP.NE.AND UP0, UPT, UR4, 0x1d, UPT ;  /* 0x0000001d0400788c */ /* 0x000fd2000bf05270 */
[----:B------:R-:W-:Y:S05]  /*c000*/  BRA.U !UP0, `(.L_x_4989) ;  /* 0x0000000108747547 */ /* 0x000fea000b800000 */
[----:B------:R-:W-:-:S09]  /*c010*/  UISETP.NE.AND UP0, UPT, UR4, 0x2c, UPT ;  /* 0x0000002c0400788c */ /* 0x000fd2000bf05270 */
[----:B------:R-:W-:Y:S05]  /*c020*/  BRA.U UP0, `(.L_x_4968) ;  /* 0x0000000100247547 */ /* 0x000fea000b800000 */
[----:B------:R-:W3:Y:S01]  /*c030*/  LDG.E.U8 R4, desc[UR36][R4.64] ;  /* 0x0000002404047981 */ /* 0x000ee2000c1e1100 */
[----:B--2-4-:R-:W-:Y:S02]  /*c040*/  HFMA2 R2, -RZ, RZ, 3.814697265625e-06, 0 ;  /* 0x00400000ff027431 */ /* 0x014fe400000001ff */
[----:B------:R-:W-:Y:S01]  /*c050*/  IMAD.MOV.U32 R3, RZ, RZ, RZ ;  /* 0x000000ffff037224 */ /* 0x000fe200078e00ff */
[----:B---3--:R-:W-:-:S13]  /*c060*/  ISETP.NE.AND P0, PT, R4, RZ, PT ;  /* 0x000000ff0400720c */ /* 0x008fda0003f05270 */
[----:B------:R-:W-:Y:S05]  /*c070*/  @!P0 BRA `(.L_x_4969) ;  /* 0x0000000000748947 */ /* 0x000fea0003800000 */
[----:B------:R-:W-:-:S13]  /*c080*/  ISETP.NE.AND P0, PT, R4, 0xff, PT ;  /* 0x000000ff0400780c */ /* 0x000fda0003f05270 */
[----:B------:R-:W-:Y:S02]  /*c090*/  @!P0 IMAD.MOV.U32 R2, RZ, RZ, 0x7f800001 ;  /* 0x7f800001ff028424 */ /* 0x000fe400078e00ff */
[----:B------:R-:W-:Y:S01]  /*c0a0*/  @P0 IMAD.SHL.U32 R2, R4, 0x800000, RZ ;  /* 0x0080000004020824 */ /* 0x000fe200078e00ff */
[----:B------:R-:W-:Y:S06]  /*c0b0*/  BRA `(.L_x_4969) ;  /* 0x0000000000647947 */ /* 0x000fec0003800000 */
.L_x_4968:
[----:B--2-4-:R-:W-:Y:S01]  /*c0c0*/  MOV R2, 0x0 ;  /* 0x0000000000027802 */ /* 0x014fe20000000f00 */
[----:B------:R-:W0:Y:S01]  /*c0d0*/  LDCU.64 UR4, c[0x4][0x1a8] ;  /* 0x01003500ff0477ac */ /* 0x000e220008000a00 */
[----:B------:R-:W-:Y:S02]  /*c0e0*/  HFMA2 R8, -RZ, RZ, 0, 4.64916229248046875e-06 ;  /* 0x0000004eff087431 */ /* 0x000fe400000001ff */
[----:B------:R-:W-:Y:S01]  /*c0f0*/  IMAD.MOV.U32 R12, RZ, RZ, 0x1 ;  /* 0x00000001ff0c7424 */ /* 0x000fe200078e00ff */
[----:B------:R-:W2:Y:S01]  /*c100*/  LDCU.64 UR6, c[0x4][0x1b0] ;  /* 0x01003600ff0677ac */ /* 0x000ea20008000a00 */
[----:B------:R-:W4:Y:S01]  /*c110*/  LDC.64 R2, c[0x4][R2] ;  /* 0x0100000002027b82 */ /* 0x000f220000000a00 */
[----:B------:R-:W-:Y:S01]  /*c120*/  IMAD.MOV.U32 R13, RZ, RZ, RZ ;  /* 0x000000ffff0d7224 */ /* 0x000fe200078e00ff */
[----:B------:R-:W1:Y:S01]  /*c130*/  LDCU.64 UR8, c[0x4][0x8] ;  /* 0x01000100ff0877ac */ /* 0x000e620008000a00 */
[----:B0-----:R-:W-:Y:S01]  /*c140*/  MOV R4, UR4 ;  /* 0x0000000400047c02 */ /* 0x001fe20008000f00 */
[----:B------:R-:W-:-:S02]  /*c150*/  IMAD.U32 R5, RZ, RZ, UR5 ;  /* 0x00000005ff057e24 */ /* 0x000fc4000f8e00ff */
[----:B--2---:R-:W-:Y:S01]  /*c160*/  IMAD.U32 R6, RZ, RZ, UR6 ;  /* 0x00000006ff067e24 */ /* 0x004fe2000f8e00ff */
[----:B------:R-:W-:Y:S01]  /*c170*/  MOV R7, UR7 ;  /* 0x0000000700077c02 */ /* 0x000fe20008000f00 */
[----:B-1----:R-:W-:Y:S02]  /*c180*/  IMAD.U32 R10, RZ, RZ, UR8 ;  /* 0x00000008ff0a7e24 */ /* 0x002fe4000f8e00ff */
[----:B------:R-:W-:-:S07]  /*c190*/  IMAD.U32 R11, RZ, RZ, UR9 ;  /* 0x00000009ff0b7e24 */ /* 0x000fce000f8e00ff */
[----:B------:R-:W-:-:S07]  /*c1a0*/  LEPC R20, `(.L_x_4990) ;  /* 0x000000001014794e */ /* 0x000fce0000000000 */
[----:B---345:R-:W-:Y:S05]  /*c1b0*/  CALL.ABS.NOINC R2 ;  /* 0x0000000002007343 */ /* 0x038fea0003c00000 */
.L_x_4990:
[----:B------:R-:W-:Y:S01]  /*c1c0*/  CS2R R2, SRZ ;  /* 0x0000000000027805 */ /* 0x000fe2000001ff00 */
[----:B------:R-:W-:Y:S06]  /*c1d0*/  BRA `(.L_x_4969) ;  /* 0x00000000001c7947 */ /* 0x000fec0003800000 */
.L_x_4989:
[----:B------:R-:W2:Y:S01]  /*c1e0*/  LDG.E.64 R4, desc[UR36][R4.64] ;  /* 0x0000002404047981 */ /* 0x000ea2000c1e1b00 */
[----:B----4-:R-:W-:Y:S01]  /*c1f0*/  MOV R3, RZ ;  /* 0x000000ff00037202 */ /* 0x010fe20000000f00 */
[----:B--2---:R0:W2:Y:S02]  /*c200*/  I2F.U64 R2, R4 ;  /* 0x0000000400027312 */ /* 0x0040a40000301000 */
[----:B0-2---:R-:W-:Y:S05]  /*c210*/  BRA `(.L_x_4969) ;  /* 0x00000000000c7947 */ /* 0x005fea0003800000 */
.L_x_4988:
[----:B--2-4-:R-:W2:Y:S01]  /*c220*/  LDG.E R2, desc[UR36][R4.64] ;  /* 0x0000002404027981 */ /* 0x014ea2000c1e1900 */
[----:B------:R-:W-:Y:S01]  /*c230*/  IMAD.MOV.U32 R3, RZ, RZ, RZ ;  /* 0x000000ffff037224 */ /* 0x000fe200078e00ff */
[----:B--2---:R-:W-:-:S07]  /*c240*/  I2FP.F32.U32 R2, R2 ;  /* 0x0000000200027245 */ /* 0x004fce0000201000 */
.L_x_4969:
[----:B------:R-:W-:Y:S05]  /*c250*/  BSYNC.RECONVERGENT B6 ;  /* 0x0000000000067941 */ /* 0x000fea0003800200 */
.L_x_4963:
[----:B------:R-:W2:Y:S01]  /*c260*/  LDCU.64 UR6, c[0x0][0x5e8] ;  /* 0x0000bd00ff0677ac */ /* 0x000ea20008000a00 */
[CC--:B-----5:R-:W-:Y:S01]  /*c270*/  FMUL.FTZ R7, R3.reuse, R19.reuse ;  /* 0x0000001303077220 */ /* 0x0e0fe20000410000 */
[-C--:B-1-3--:R-:W-:Y:S01]  /*c280*/  FMUL.FTZ R0, R3, R18.reuse ;  /* 0x0000001203007220 */ /* 0x08afe20000410000 */
[----:B------:R-:W-:Y:S02]  /*c290*/  UPRMT UR4, UR43, 0x9910, URZ ;  /* 0x000099102b047896 */ /* 0x000fe400080000ff */
[C---:B0---4-:R-:W-:Y:S01]  /*c2a0*/  FFMA.FTZ R18, R2.reuse, R18, -R7 ;  /* 0x0000001202127223 */ /* 0x051fe20000010807 */
[----:B------:R-:W-:Y:S01]  /*c2b0*/  FFMA.FTZ R19, R2, R19, R0 ;  /* 0x0000001302137223 */ /* 0x000fe20000010000 */
[----:B------:R-:W-:Y:S01]  /*c2c0*/  UISETP.GT.AND UP0, UPT, UR4, 0x9, UPT ;  /* 0x000000090400788c */ /* 0x000fe2000bf04270 */
[----:B--2---:R-:W-:-:S05]  /*c2d0*/  IADD3 R4, P0, PT, R16, UR6, RZ ;  /* 0x0000000610047c10 */ /* 0x004fca000ff1e0ff */
        /* <DEDUP_REMOVED lines=13> */
.L_x_4994:
[----:B------:R-:W0:Y:S02]  /*c3b0*/  F2I.S64.TRUNC R18, R18 ;  /* 0x0000001200127311 */ /* 0x000e24000020d900 */
[----:B0-----:R-:W-:-:S05]  /*c3c0*/  MOV R3, R18 ;  /* 0x0000001200037202 */ /* 0x001fca0000000f00 */
[----:B------:R0:W-:Y:S01]  /*c3d0*/  STG.E.U8 desc[UR36][R4.64], R3 ;  /* 0x0000000304007986 */ /* 0x0001e2000c101124 */
[----:B------:R-:W-:Y:S05]  /*c3e0*/  BRA `(.L_x_4996) ;  /* 0x0000000c003c7947 */ /* 0x000fea0003800000 */
.L_x_4993:
        /* <DEDUP_REMOVED lines=9> */
.L_x_4998:
[----:B------:R-:W0:Y:S02]  /*c480*/  F2I.FTZ.TRUNC.NTZ R3, R18 ;  /* 0x0000001200037305 */ /* 0x000e24000021f100 */
[----:B0-----:R0:W-:Y:S01]  /*c490*/  STG.E desc[UR36][R4.64], R3 ;  /* 0x0000000304007986 */ /* 0x0011e2000c101924 */
[----:B------:R-:W-:Y:S05]  /*c4a0*/  BRA `(.L_x_4996) ;  /* 0x0000000c000c7947 */ /* 0x000fea0003800000 */
.L_x_4997:
[----:B------:R-:W0:Y:S02]  /*c4b0*/  F2I.FTZ.TRUNC.NTZ R3, R18 ;  /* 0x0000001200037305 */ /* 0x000e24000021f100 */
[----:B0-----:R0:W-:Y:S01]  /*c4c0*/  STG.E.U16 desc[UR36][R4.64], R3 ;  /* 0x0000000304007986 */ /* 0x0011e2000c101524 */
[----:B------:R-:W-:Y:S05]  /*c4d0*/  BRA `(.L_x_4996) ;  /* 0x0000000c00007947 */ /* 0x000fea0003800000 */
.L_x_4992:
        /* <DEDUP_REMOVED lines=8> */
.L_x_5000:
[----:B------:R-:W-:-:S05]  /*c560*/  F2FP.F16.F32.PACK_AB R18, RZ, R18 ;  /* 0x00000012ff12723e */ /* 0x000fca00000000ff */
[----:B------:R0:W-:Y:S01]  /*c570*/  STG.E.U16 desc[UR36][R4.64], R18 ;  /* 0x0000001204007986 */ /* 0x0001e2000c101524 */
[----:B------:R-:W-:Y:S05]  /*c580*/  BRA `(.L_x_4996) ;  /* 0x0000000800d47947 */ /* 0x000fea0003800000 */
.L_x_4999:
        /* <DEDUP_REMOVED lines=8> */
.L_x_5002:
[----:B------:R-:W-:-:S05]  /*c610*/  F2FP.F16.F32.PACK_AB R19, R19, R18 ;  /* 0x000000121313723e */ /* 0x000fca00000000ff */
[----:B------:R0:W-:Y:S01]  /*c620*/  STG.E desc[UR36][R4.64], R19 ;  /* 0x0000001304007986 */ /* 0x0001e2000c101924 */
[----:B------:R-:W-:Y:S05]  /*c630*/  BRA `(.L_x_4996) ;  /* 0x0000000800a87947 */ /* 0x000fea0003800000 */
.L_x_5001:
[----:B------:R-:W-:-:S06]  /*c640*/  FMUL.FTZ R2, R18, 1 ;  /* 0x3f80000012027820 */ /* 0x000fcc0000410000 */
[----:B------:R-:W0:Y:S02]  /*c650*/  F2F.F64.F32 R2, R2 ;  /* 0x0000000200027310 */ /* 0x000e240000201800 */
[----:B0-----:R0:W-:Y:S01]  /*c660*/  STG.E.64 desc[UR36][R4.64], R2 ;  /* 0x0000000204007986 */ /* 0x0011e2000c101b24 */
[----:B------:R-:W-:Y:S05]  /*c670*/  BRA `(.L_x_4996) ;  /* 0x0000000800987947 */ /* 0x000fea0003800000 */
.L_x_4991:
        /* <DEDUP_REMOVED lines=13> */
.L_x_5006:
        /* <DEDUP_REMOVED lines=16> */
.L_x_5009:
[----:B------:R-:W-:-:S04]  /*c850*/  SHF.R.U32.HI R18, RZ, 0x18, R18 ;  /* 0x00000018ff127819 */ /* 0x000fc80000011612 */
[----:B------:R-:W-:-:S04]  /*c860*/  LOP3.LUT R3, R3, 0x80, R18, 0xf8, !PT ;  /* 0x0000008003037812 */ /* 0x000fc800078ef812 */
[----:B------:R-:W-:-:S07]  /*c870*/  PRMT R2, R3, 0x7610, R2 ;  /* 0x0000761003027816 */ /* 0x000fce0000000002 */
.L_x_5008:
[----:B------:R-:W-:Y:S05]  /*c880*/  BSYNC.RECONVERGENT B0 ;  /* 0x0000000000007941 */ /* 0x000fea0003800200 */
.L_x_5007:
[----:B------:R0:W-:Y:S01]  /*c890*/  STG.E.U8 desc[UR36][R4.64], R2 ;  /* 0x0000000204007986 */ /* 0x0001e2000c101124 */
[----:B------:R-:W-:Y:S05]  /*c8a0*/  BRA `(.L_x_4996) ;  /* 0x00000008000c7947 */ /* 0x000fea0003800000 */
.L_x_5005:
        /* <DEDUP_REMOVED lines=16> */
.L_x_5012:
[----:B------:R-:W-:-:S04]  /*c9b0*/  SHF.R.U32.HI R18, RZ, 0x18, R18 ;  /* 0x00000018ff127819 */ /* 0x000fc80000011612 */
[----:B------:R-:W-:-:S04]  /*c9c0*/  LOP3.LUT R3, R3, 0x80, R18, 0xf8, !PT ;  /* 0x0000008003037812 */ /* 0x000fc800078ef812 */
[----:B------:R-:W-:-:S07]  /*c9d0*/  PRMT R2, R3, 0x7610, R2 ;  /* 0x0000761003027816 */ /* 0x000fce0000000002 */
.L_x_5011:
[----:B------:R-:W-:Y:S05]  /*c9e0*/  BSYNC.RECONVERGENT B0 ;  /* 0x0000000000007941 */ /* 0x000fea0003800200 */
.L_x_5010:
[----:B------:R0:W-:Y:S01]  /*c9f0*/  STG.E.U8 desc[UR36][R4.64], R2 ;  /* 0x0000000204007986 */ /* 0x0001e2000c101124 */
[----:B------:R-:W-:Y:S05]  /*ca00*/  BRA `(.L_x_4996) ;  /* 0x0000000400b47947 */ /* 0x000fea0003800000 */
.L_x_5004:
        /* <DEDUP_REMOVED lines=21> */
.L_x_5014:
[----:B------:R-:W0:Y:S02]  /*cb60*/  F2I.U64.TRUNC R18, R18 ;  /* 0x0000001200127311 */ /* 0x000e24000020d800 */
[----:B0-----:R0:W-:Y:S01]  /*cb70*/  STG.E.64 desc[UR36][R4.64], R18 ;  /* 0x0000001204007986 */ /* 0x0011e2000c101b24 */
[----:B------:R-:W-:Y:S05]  /*cb80*/  BRA `(.L_x_4996) ;  /* 0x0000000400547947 */ /* 0x000fea0003800000 */
.L_x_5013:
[----:B------:R-:W0:Y:S02]  /*cb90*/  F2I.FTZ.U32.TRUNC.NTZ R3, R18 ;  /* 0x0000001200037305 */ /* 0x000e24000021f000 */
[----:B0-----:R0:W-:Y:S01]  /*cba0*/  STG.E desc[UR36][R4.64], R3 ;  /* 0x0000000304007986 */ /* 0x0011e2000c101924 */
[----:B------:R-:W-:Y:S05]  /*cbb0*/  BRA `(.L_x_4996) ;  /* 0x0000000400487947 */ /* 0x000fea0003800000 */
.L_x_5003:
        /* <DEDUP_REMOVED lines=12> */
.L_x_5016:
        /* <DEDUP_REMOVED lines=10> */
.L_x_5015:
[----:B------:R-:W-:-:S09]  /*cd20*/  UISETP.NE.AND UP0, UPT, UR4, 0xf, UPT ;  /* 0x0000000f0400788c */ /* 0x000fd2000bf05270 */
[----:B------:R-:W-:Y:S05]  /*cd30*/  BRA.U !UP0, `(.L_x_5017) ;  /* 0x0000000108e07547 */ /* 0x000fea000b800000 */
[----:B------:R-:W-:-:S09]  /*cd40*/  UISETP.NE.AND UP0, UPT, UR4, 0x17, UPT ;  /* 0x000000170400788c */ /* 0x000fd2000bf05270 */
[----:B------:R-:W-:Y:S05]  /*cd50*/  BRA.U !UP0, `(.L_x_5018) ;  /* 0x00000001088c7547 */ /* 0x000fea000b800000 */
[----:B------:R-:W-:-:S09]  /*cd60*/  UISETP.NE.AND UP0, UPT, UR4, 0x18, UPT ;  /* 0x000000180400788c */ /* 0x000fd2000bf05270 */
[----:B------:R-:W-:Y:S05]  /*cd70*/  BRA.U !UP0, `(.L_x_5019) ;  /* 0x0000000108447547 */ /* 0x000fea000b800000 */
.L_x_4995:
        /* <DEDUP_REMOVED lines=16> */
.L_x_5020:
[----:B------:R-:W-:Y:S05]  /*ce80*/  BRA `(.L_x_4996) ;  /* 0x0000000000947947 */ /* 0x000fea0003800000 */
.L_x_5019:
        /* <DEDUP_REMOVED lines=12> */
.L_x_5022:
[----:B------:R-:W-:Y:S05]  /*cf50*/  BSYNC.RECONVERGENT B0 ;  /* 0x0000000000007941 */ /* 0x000fea0003800200 */
.L_x_5021:
[----:B------:R-:W-:-:S05]  /*cf60*/  LOP3.LUT R3, R0, 0x80, R7, 0xf8, !PT ;  /* 0x0000008000037812 */ /* 0x000fca00078ef807 */
[----:B------:R1:W-:Y:S01]  /*cf70*/  STG.E.U8 desc[UR36][R4.64], R3 ;  /* 0x0000000304007986 */ /* 0x0003e2000c101124 */
[----:B------:R-:W-:Y:S05]  /*cf80*/  BRA `(.L_x_4996) ;  /* 0x0000000000547947 */ /* 0x000fea0003800000 */
.L_x_5018:
        /* <DEDUP_REMOVED lines=11> */
.L_x_5024:
[----:B------:R-:W-:Y:S01]  /*d040*/  IMAD.MOV.U32 R0, RZ, RZ, 0x7f ;  /* 0x0000007fff007424 */ /* 0x000fe200078e00ff */
[----:B------:R-:W-:-:S04]  /*d050*/  ISETP.GT.U32.AND P0, PT, R2, 0x7f800000, PT ;  /* 0x7f8000000200780c */ /* 0x000fc80003f04070 */
[----:B------:R-:W-:-:S09]  /*d060*/  SEL R0, R0, 0x7c, P0 ;  /* 0x0000007c00007807 */ /* 0x000fd20000000000 */
.L_x_5025:
[----:B------:R-:W-:Y:S05]  /*d070*/  BSYNC.RECONVERGENT B0 ;  /* 0x0000000000007941 */ /* 0x000fea0003800200 */
.L_x_5023:
[----:B------:R-:W-:-:S04]  /*d080*/  SHF.R.U32.HI R3, RZ, 0x18, R18 ;  /* 0x00000018ff037819 */ /* 0x000fc80000011612 */
[----:B------:R-:W-:-:S05]  /*d090*/  LOP3.LUT R3, R0, 0x80, R3, 0xf8, !PT ;  /* 0x0000008000037812 */ /* 0x000fca00078ef803 */
[----:B------:R0:W-:Y:S01]  /*d0a0*/  STG.E.U8 desc[UR36][R4.64], R3 ;  /* 0x0000000304007986 */ /* 0x0001e2000c101124 */
[----:B------:R-:W-:Y:S05]  /*d0b0*/  BRA `(.L_x_4996) ;  /* 0x0000000000087947 */ /* 0x000fea0003800000 */
.L_x_5017:
[----:B------:R-:W-:-:S05]  /*d0c0*/  F2FP.BF16.F32.PACK_AB R18, RZ, R18 ;  /* 0x00000012ff12723e */ /* 0x000fca00000010ff */
[----:B------:R2:W-:Y:S02]  /*d0d0*/  STG.E.U16 desc[UR36][R4.64], R18 ;  /* 0x0000001204007986 */ /* 0x0005e4000c101524 */
.L_x_4996:
[----:B------:R-:W-:-:S07]  /*d0e0*/  IADD3 R17, PT, PT, R17, 0x80, RZ ;  /* 0x0000008011117810 */ /* 0x000fce0007ffe0ff */
.L_x_4933:
[----:B------:R-:W-:Y:S05]  /*d0f0*/  BSYNC.RECONVERGENT B7 ;  /* 0x0000000000077941 */ /* 0x000fea0003800200 */
.L_x_4932:
[----:B------:R-:W5:Y:S02]  /*d100*/  LDCU UR4, c[0x0][0x380] ;  /* 0x00007000ff0477ac */ /* 0x000f640008000800 */
[----:B-----5:R-:W-:-:S13]  /*d110*/  ISETP.GE.AND P0, PT, R17, UR4, PT ;  /* 0x0000000411007c0c */ /* 0x020fda000bf06270 */
[----:B------:R-:W-:Y:S05]  /*d120*/  @P0 EXIT ;  /* 0x000000000000094d */ /* 0x000fea0003800000 */
[----:B------:R-:W5:Y:S01]  /*d130*/  LDCU UR4, c[0x0][0x388] ;  /* 0x00007100ff0477ac */ /* 0x000f620008000800 */
[----:B------:R-:W-:Y:S01]  /*d140*/  IMAD.MOV.U32 R22, RZ, RZ, RZ ;  /* 0x000000ffff167224 */ /* 0x000fe200078e00ff */
[----:B------:R-:W-:Y:S01]  /*d150*/  MOV R16, RZ ;  /* 0x000000ff00107202 */ /* 0x000fe20000000f00 */
[----:B------:R-:W-:Y:S01]  /*d160*/  IMAD.MOV.U32 R0, RZ, RZ, RZ ;  /* 0x000000ffff007224 */ /* 0x000fe200078e00ff */
[----:B-----5:R-:W-:-:S09]  /*d170*/  UISETP.NE.AND UP0, UPT, UR4, URZ, UPT ;  /* 0x000000ff0400728c */ /* 0x020fd2000bf05270 */
[----:B------:R-:W-:Y:S05]  /*d180*/  BRA.U !UP0, `(.L_x_5026) ;  /* 0x0000001508707547 */ /* 0x000fea000b800000 */
[----:B------:R-:W0:Y:S01]  /*d190*/  LDCU.64 UR4, c[0x0][0x390] ;  /* 0x00007200ff0477ac */ /* 0x000e220008000a00 */
[----:B------:R-:W-:Y:S01]  /*d1a0*/  IMAD.MOV.U32 R16, RZ, RZ, RZ ;  /* 0x000000ffff107224 */ /* 0x000fe200078e00ff */
[----:B------:R-:W5:Y:S01]  /*d1b0*/  LDCU UR6, c[0x0][0x38c] ;  /* 0x00007180ff0677ac */ /* 0x000f620008000800 */
[----:B------:R-:W5:Y:S01]  /*d1c0*/  LDCU.64 UR8, c[0x0][0x4b8] ;  /* 0x00009700ff0877ac */ /* 0x000f620008000a00 */
[----:B------:R-:W-:Y:S01]  /*d1d0*/  UISETP.NE.AND UP0, UPT, UR41, URZ, UPT ;  /* 0x000000ff2900728c */ /* 0x000fe2000bf05270 */
[----:B0---4-:R-:W-:Y:S01]  /*d1e0*/  IMAD.HI.U32 R2, R17, UR4, R16 ;  /* 0x0000000411027c27 */ /* 0x011fe2000f8e0010 */
[----:B------:R-:W0:Y:S04]  /*d1f0*/  LDCU UR4, c[0x0][0x4c0] ;  /* 0x00009800ff0477ac */ /* 0x000e280008000800 */
[----:B-123--:R-:W-:-:S05]  /*d200*/  SHF.R.U32.HI R3, RZ, UR5, R2 ;  /* 0x00000005ff037c19 */ /* 0x00efca0008011602 */
[----:B------:R-:W-:-:S04]  /*d210*/  IMAD.MOV R0, RZ, RZ, -R3 ;  /* 0x000000ffff007224 */ /* 0x000fc800078e0a03 */
[----:B-----5:R-:W-:-:S04]  /*d220*/  IMAD R17, R0, UR6, R17 ;  /* 0x0000000600117c24 */ /* 0x020fc8000f8e0211 */
[C---:B------:R-:W-:Y:S02]  /*d230*/  IMAD R16, R17.reuse, UR8, RZ ;  /* 0x0000000811107c24 */ /* 0x040fe4000f8e02ff */
        /* <DEDUP_REMOVED lines=337> */
.L_x_5026:
[----:B------:R-:W0:Y:S01]  /*e750*/  LDCU.64 UR8, c[0x0][0x5f0] ;  /* 0x0000be00ff0877ac */ /* 0x000e220008000a00 */
[----:B------:R-:W-:Y:S01]  /*e760*/  BSSY.RECONVERGENT B6, `(.L_x_5027) ;  /* 0x0000104000067945 */ /* 0x000fe20003800200 */
[----:B------:R-:W5:Y:S01]  /*e770*/  LDCU.64 UR6, c[0x0][0x5e8] ;  /* 0x0000bd00ff0677ac */ /* 0x000f620008000a00 */
[----:B------:R-:W-:-:S04]  /*e780*/  UPRMT UR4, UR39, 0x9910, URZ ;  /* 0x0000991027047896 */ /* 0x000fc800080000ff */
[----:B------:R-:W-:Y:S01]  /*e790*/  UISETP.GT.AND UP0, UPT, UR4, 0x9, UPT ;  /* 0x000000090400788c */ /* 0x000fe2000bf04270 */
[----:B0---4-:R-:W-:Y:S02]  /*e7a0*/  IADD3 R2, P1, PT, R0, UR8, RZ ;  /* 0x0000000800027c10 */ /* 0x011fe4000ff3e0ff */
[----:B-----5:R-:W-:-:S03]  /*e7b0*/  IADD3 R16, P0, PT, R16, UR6, RZ ;  /* 0x0000000610107c10 */ /* 0x020fc6000ff1e0ff */
[----:B-123--:R-:W-:Y:S01]  /*e7c0*/  IMAD.X R3, RZ, RZ, UR9, P1 ;  /* 0x00000009ff037e24 */ /* 0x00efe200088e06ff */
        /* <DEDUP_REMOVED lines=12> */
[----:B--2---:R2:W3:Y:S01]  /*e890*/  I2F.S16 R18, R2 ;  /* 0x0000000200127306 */ /* 0x0044e20000101400 */
[----:B------:R-:W-:Y:S05]  /*e8a0*/  BRA `(.L_x_5033) ;  /* 0x0000000c00bc7947 */ /* 0x000fea0003800000 */
.L_x_5031:
[----:B------:R-:W2:Y:S01]  /*e8b0*/  LDG.E.U8 R2, desc[UR36][R2.64] ;  /* 0x0000002402027981 */ /* 0x000ea2000c1e1100 */
[----:B------:R-:W-:Y:S01]  /*e8c0*/  IMAD.MOV.U32 R19, RZ, RZ, RZ ;  /* 0x000000ffff137224 */ /* 0x000fe200078e00ff */
[----:B--2---:R-:W-:Y:S01]  /*e8d0*/  I2FP.F32.U32 R18, R2 ;  /* 0x0000000200127245 */ /* 0x004fe20000201000 */
[----:B------:R-:W-:Y:S06]  /*e8e0*/  BRA `(.L_x_5033) ;  /* 0x0000000c00ac7947 */ /* 0x000fec0003800000 */
.L_x_5030:
[----:B------:R-:W-:-:S09]  /*e8f0*/  UISETP.NE.AND UP0, UPT, UR4, 0x2, UPT ;  /* 0x000000020400788c */ /* 0x000fd2000bf05270 */
[----:B------:R-:W-:Y:S05]  /*e900*/  BRA.U !UP0, `(.L_x_5034) ;  /* 0x0000000108307547 */ /* 0x000fea000b800000 */
[----:B------:R-:W-:-:S09]  /*e910*/  UISETP.NE.AND UP0, UPT, UR4, 0x3, UPT ;  /* 0x000000030400788c */ /* 0x000fd2000bf05270 */
[----:B------:R-:W-:Y:S05]  /*e920*/  BRA.U !UP0, `(.L_x_5035) ;  /* 0x0000000108187547 */ /* 0x000fea000b800000 */
[----:B------:R-:W-:-:S09]  /*e930*/  UISETP.NE.AND UP0, UPT, UR4, 0x4, UPT ;  /* 0x000000040400788c */ /* 0x000fd2000bf05270 */
[----:B------:R-:W-:Y:S05]  /*e940*/  BRA.U UP0, `(.L_x_5032) ;  /* 0x0000000d00307547 */ /* 0x000fea000b800000 */
[----:B------:R-:W2:Y:S01]  /*e950*/  LDG.E.64 R2, desc[UR36][R2.64] ;  /* 0x0000002402027981 */ /* 0x000ea2000c1e1b00 */
[----:B------:R-:W-:Y:S01]  /*e960*/  HFMA2 R19, -RZ, RZ, 0, 0 ;  /* 0x00000000ff137431 */ /* 0x000fe200000001ff */
[----:B--2---:R4:W0:Y:S02]  /*e970*/  I2F.S64 R18, R2 ;  /* 0x0000000200127312 */ /* 0x0048240000301400 */
[----:B0---4-:R-:W-:Y:S05]  /*e980*/  BRA `(.L_x_5033) ;  /* 0x0000000c00847947 */ /* 0x011fea0003800000 */
.L_x_5035:
[----:B------:R-:W2:Y:S01]  /*e990*/  LDG.E R2, desc[UR36][R2.64] ;  /* 0x0000002402027981 */ /* 0x000ea2000c1e1900 */
[----:B------:R-:W-:Y:S01]  /*e9a0*/  IMAD.MOV.U32 R19, RZ, RZ, RZ ;  /* 0x000000ffff137224 */ /* 0x000fe200078e00ff */
[----:B--2---:R-:W-:Y:S01]  /*e9b0*/  I2FP.F32.S32 R18, R2 ;  /* 0x0000000200127245 */ /* 0x004fe20000201400 */
[----:B------:R-:W-:Y:S06]  /*e9c0*/  BRA `(.L_x_5033) ;  /* 0x0000000c00747947 */ /* 0x000fec0003800000 */
.L_x_5034:
[----:B------:R-:W2:Y:S01]  /*e9d0*/  LDG.E.U16 R2, desc[UR36][R2.64] ;  /* 0x0000002402027981 */ /* 0x000ea2000c1e1500 */
[----:B------:R-:W-:Y:S01]  /*e9e0*/  MOV R19, RZ ;  /* 0x000000ff00137202 */ /* 0x000fe20000000f00 */
[----:B--2---:R4:W0:Y:S01]  /*e9f0*/  I2F.S16 R18, R2 ;  /* 0x0000000200127306 */ /* 0x0048220000101400 */
[----:B------:R-:W-:Y:S05]  /*ea00*/  BRA `(.L_x_5033) ;  /* 0x0000000c00647947 */ /* 0x000fea0003800000 */
.L_x_5029:
        /* <DEDUP_REMOVED lines=9> */
.L_x_5037:
[----:B------:R-:W2:Y:S01]  /*eaa0*/  LDG.E.U16 R2, desc[UR36][R2.64] ;  /* 0x0000002402027981 */ /* 0x000ea2000c1e1500 */
[----:B------:R-:W-:Y:S02]  /*eab0*/  HFMA2 R19, -RZ, RZ, 0, 0 ;  /* 0x00000000ff137431 */ /* 0x000fe400000001ff */
[----:B--2---:R-:W-:Y:S01]  /*eac0*/  HADD2.F32 R18, -RZ, R2.H0_H0 ;  /* 0x20000002ff127230 */ /* 0x004fe20000004100 */
[----:B------:R-:W-:Y:S06]  /*ead0*/  BRA `(.L_x_5033) ;  /* 0x0000000c00307947 */ /* 0x000fec0003800000 */
.L_x_5036:
        /* <DEDUP_REMOVED lines=8> */
.L_x_5039:
[----:B------:R-:W2:Y:S02]  /*eb60*/  LDG.E R2, desc[UR36][R2.64] ;  /* 0x0000002402027981 */ /* 0x000ea4000c1e1900 */
[--C-:B--2---:R-:W-:Y:S02]  /*eb70*/  HADD2.F32 R18, -RZ, R2.reuse.H0_H0 ;  /* 0x20000002ff127230 */ /* 0x104fe40000004100 */
[----:B------:R-:W-:Y:S01]  /*eb80*/  HADD2.F32 R19, -RZ, R2.H1_H1 ;  /* 0x30000002ff137230 */ /* 0x000fe20000004100 */
[----:B------:R-:W-:Y:S06]  /*eb90*/  BRA `(.L_x_5033) ;  /* 0x0000000c00007947 */ /* 0x000fec0003800000 */
.L_x_5038:
        /* <DEDUP_REMOVED lines=12> */
.L_x_5028:
        /* <DEDUP_REMOVED lines=13> */
.L_x_5042:
        /* <DEDUP_REMOVED lines=22> */
.L_x_5041:
        /* <DEDUP_REMOVED lines=8> */
[----:B------:R-:W-:Y:S02]  /*ef10*/  HFMA2 R19, -RZ, RZ, 0, 0 ;  /* 0x00000000ff137431 */ /* 0x000fe400000001ff */
[----:B--2---:R-:W-:-:S05]  /*ef20*/  IMAD.SHL.U32 R18, R18, 0x1000000, RZ ;  /* 0x0100000012127824 */ /* 0x004fca00078e00ff */
[C---:B------:R-:W-:Y:S02]  /*ef30*/  LOP3.LUT R0, R18.reuse, 0x7f000000, RZ, 0xc0, !PT ;  /* 0x7f00000012007812 */ /* 0x040fe400078ec0ff */
[----:B------:R-:W-:Y:S02]  /*ef40*/  LOP3.LUT P0, RZ, R18, 0x7f000000, RZ, 0xc0, !PT ;  /* 0x7f00000012ff7812 */ /* 0x000fe4000780c0ff */
[----:B------:R-:W0:Y:S02]  /*ef50*/  FLO.U32 R4, R0 ;  /* 0x0000000000047300 */ /* 0x000e2400000e0000 */
[----:B0-----:R-:W-:-:S05]  /*ef60*/  IMAD.MOV R4, RZ, RZ, -R4 ;  /* 0x000000ffff047224 */ /* 0x001fca00078e0a04 */
[----:B------:R-:W-:-:S04]  /*ef70*/  VIADDMNMX.U32 R4, R4, R5, 0x4, !PT ;  /* 0x0000000404047446 */ /* 0x000fc80007800005 */
[----:B------:R-:W-:Y:S02]  /*ef80*/  IADD3 R5, PT, PT, R4, -0x4, RZ ;  /* 0xfffffffc04057810 */ /* 0x000fe40007ffe0ff */
[C---:B------:R-:W-:Y:S02]  /*ef90*/  IADD3 R4, PT, PT, R0.reuse, 0x1000000, RZ ;  /* 0x0100000000047810 */ /* 0x040fe40007ffe0ff */
        /* <DEDUP_REMOVED lines=9> */
.L_x_5044:
[----:B------:R-:W2:Y:S01]  /*f030*/  LDG.E.U8 R2, desc[UR36][R2.64] ;  /* 0x0000002402027981 */ /* 0x000ea2000c1e1100 */
[----:B------:R-:W-:Y:S02]  /*f040*/  IMAD.MOV.U32 R19, RZ, RZ, RZ ;  /* 0x000000ffff137224 */ /* 0x000fe400078e00ff */
        /* <DEDUP_REMOVED lines=11> */
.L_x_5043:
[----:B------:R-:W2:Y:S01]  /*f100*/  LDG.E.U16 R2, desc[UR36][R2.64] ;  /* 0x0000002402027981 */ /* 0x000ea2000c1e1500 */
[----:B------:R-:W-:Y:S01]  /*f110*/  MOV R19, RZ ;  /* 0x000000ff00137202 */ /* 0x000fe20000000f00 */
[----:B--2---:R-:W-:Y:S01]  /*f120*/  IMAD.U32 R18, R2, 0x10000, RZ ;  /* 0x0001000002127824 */ /* 0x004fe200078e00ff */
[----:B------:R-:W-:Y:S06]  /*f130*/  BRA `(.L_x_5033) ;  /* 0x0000000400987947 */ /* 0x000fec0003800000 */
.L_x_5040:
        /* <DEDUP_REMOVED lines=12> */
.L_x_5047:
        /* <DEDUP_REMOVED lines=20> */
.L_x_5049:
[----:B------:R-:W-:Y:S05]  /*f340*/  BSYNC.RECONVERGENT B0 ;  /* 0x0000000000007941 */ /* 0x000fea0003800200 */
.L_x_5048:
[----:B------:R-:W-:Y:S02]  /*f350*/  SHF.L.U32 R0, R0, 0x14, RZ ;  /* 0x0000001400007819 */ /* 0x000fe400000006ff */
[----:B------:R-:W-:-:S04]  /*f360*/  LEA R2, R2, 0x3b800000, 0x17 ;  /* 0x3b80000002027811 */ /* 0x000fc800078eb8ff */
[----:B------:R-:W-:Y:S01]  /*f370*/  LOP3.LUT R18, R2, R0, R7, 0xfe, !PT ;  /* 0x0000000002127212 */ /* 0x000fe200078efe07 */
[----:B------:R-:W-:Y:S06]  /*f380*/  BRA `(.L_x_5033) ;  /* 0x0000000400047947 */ /* 0x000fec0003800000 */
.L_x_5046:
        /* <DEDUP_REMOVED lines=20> */
.L_x_5051:
[----:B------:R-:W-:Y:S05]  /*f4d0*/  BSYNC.RECONVERGENT B0 ;  /* 0x0000000000007941 */ /* 0x000fea0003800200 */
.L_x_5050:
[----:B------:R-:W-:Y:S02]  /*f4e0*/  SHF.L.U32 R0, R0, 0x15, RZ ;  /* 0x0000001500007819 */ /* 0x000fe400000006ff */
[----:B------:R-:W-:-:S04]  /*f4f0*/  LEA R2, R2, 0x37800000, 0x17 ;  /* 0x3780000002027811 */ /* 0x000fc800078eb8ff */
[----:B------:R-:W-:Y:S01]  /*f500*/  LOP3.LUT R18, R2, R0, R7, 0xfe, !PT ;  /* 0x0000000002127212 */ /* 0x000fe200078efe07 */
[----:B------:R-:W-:Y:S06]  /*f510*/  BRA `(.L_x_5033) ;  /* 0x0000000000a07947 */ /* 0x000fec0003800000 */
.L_x_5045:
[----:B------:R-:W-:-:S09]  /*f520*/  UISETP.NE.AND UP0, UPT, UR4, 0x1c, UPT ;  /* 0x0000001c0400788c */ /* 0x000fd2000bf05270 */
[----:B------:R-:W-:Y:S05]  /*f530*/  BRA.U !UP0, `(.L_x_5052) ;  /* 0x00000001088c7547 */ /* 0x000fea000b800000 */
[----:B------:R-:W-:-:S09]  /*f540*/  UISETP.NE.AND UP0, UPT, UR4, 0x1d, UPT ;  /* 0x0000001d0400788c */ /* 0x000fd2000bf05270 */
[----:B------:R-:W-:Y:S05]  /*f550*/  BRA.U !UP0, `(.L_x_5053) ;  /* 0x0000000108747547 */ /* 0x000fea000b800000 */
[----:B------:R-:W-:-:S09]  /*f560*/  UISETP.NE.AND UP0, UPT, UR4, 0x2c, UPT ;  /* 0x0000002c0400788c */ /* 0x000fd2000bf05270 */
[----:B------:R-:W-:Y:S05]  /*f570*/  BRA.U UP0, `(.L_x_5032) ;  /* 0x0000000100247547 */ /* 0x000fea000b800000 */
[----:B------:R-:W2:Y:S01]  /*f580*/  LDG.E.U8 R2, desc[UR36][R2.64] ;  /* 0x0000002402027981 */ /* 0x000ea2000c1e1100 */
[----:B------:R-:W-:Y:S01]  /*f590*/  IMAD.MOV.U32 R19, RZ, RZ, RZ ;  /* 0x000000ffff137224 */ /* 0x000fe200078e00ff */
[----:B------:R-:W-:Y:S02]  /*f5a0*/  MOV R18, 0x400000 ;  /* 0x0040000000127802 */ /* 0x000fe40000000f00 */
[----:B--2---:R-:W-:-:S13]  /*f5b0*/  ISETP.NE.AND P0, PT, R2, RZ, PT ;  /* 0x000000ff0200720c */ /* 0x004fda0003f05270 */
[----:B------:R-:W-:Y:S05]  /*f5c0*/  @!P0 BRA `(.L_x_5033) ;  /* 0x0000000000748947 */ /* 0x000fea0003800000 */
[----:B------:R-:W-:-:S13]  /*f5d0*/  ISETP.NE.AND P0, PT, R2, 0xff, PT ;  /* 0x000000ff0200780c */ /* 0x000fda0003f05270 */
[----:B------:R-:W-:Y:S01]  /*f5e0*/  @!P0 IMAD.MOV.U32 R18, RZ, RZ, 0x7f800001 ;  /* 0x7f800001ff128424 */ /* 0x000fe200078e00ff */
[----:B------:R-:W-:Y:S01]  /*f5f0*/  @P0 SHF.L.U32 R18, R2, 0x17, RZ ;  /* 0x0000001702120819 */ /* 0x000fe200000006ff */
[----:B------:R-:W-:Y:S06]  /*f600*/  BRA `(.L_x_5033) ;  /* 0x0000000000647947 */ /* 0x000fec0003800000 */
.L_x_5032:
        /* <DEDUP_REMOVED lines=16> */
.L_x_5054:
[----:B------:R-:W-:Y:S01]  /*f710*/  CS2R R18, SRZ ;  /* 0x0000000000127805 */ /* 0x000fe2000001ff00 */
[----:B------:R-:W-:Y:S06]  /*f720*/  BRA `(.L_x_5033) ;  /* 0x00000000001c7947 */ /* 0x000fec0003800000 */
.L_x_5053:
[----:B------:R-:W2:Y:S01]  /*f730*/  LDG.E.64 R2, desc[UR36][R2.64] ;  /* 0x0000002402027981 */ /* 0x000ea2000c1e1b00 */
[----:B------:R-:W-:Y:S01]  /*f740*/  MOV R19, RZ ;  /* 0x000000ff00137202 */ /* 0x000fe20000000f00 */
[----:B--2---:R0:W1:Y:S02]  /*f750*/  I2F.U64 R18, R2 ;  /* 0x0000000200127312 */ /* 0x0040640000301000 */
[----:B01----:R-:W-:Y:S05]  /*f760*/  BRA `(.L_x_5033) ;  /* 0x00000000000c7947 */ /* 0x003fea0003800000 */
.L_x_5052:
[----:B------:R-:W2:Y:S01]  /*f770*/  LDG.E R2, desc[UR36][R2.64] ;  /* 0x0000002402027981 */ /* 0x000ea2000c1e1900 */
[----:B------:R-:W-:Y:S01]  /*f780*/  IMAD.MOV.U32 R19, RZ, RZ, RZ ;  /* 0x000000ffff137224 */ /* 0x000fe200078e00ff */
[----:B--2---:R-:W-:-:S07]  /*f790*/  I2FP.F32.U32 R18, R2 ;  /* 0x0000000200127245 */ /* 0x004fce0000201000 */
.L_x_5033:
[----:B------:R-:W-:Y:S05]  /*f7a0*/  BSYNC.RECONVERGENT B6 ;  /* 0x0000000000067941 */ /* 0x000fea0003800200 */
.L_x_5027:
[----:B------:R-:W1:Y:S01]  /*f7b0*/  LDCU.64 UR6, c[0x0][0x5f8] ;  /* 0x0000bf00ff0677ac */ /* 0x000e620008000a00 */
[----:B------:R-:W-:Y:S01]  /*f7c0*/  BSSY.RECONVERGENT B6, `(.L_x_5055) ;  /* 0x0000101000067945 */ /* 0x000fe20003800200 */
[----:B------:R-:W-:-:S04]  /*f7d0*/  UPRMT UR4, UR42, 0x9910, URZ ;  /* 0x000099102a047896 */ /* 0x000fc800080000ff */
        /* <DEDUP_REMOVED lines=13> */
[----:B------:R-:W-:Y:S01]  /*f8b0*/  IMAD.MOV.U32 R3, RZ, RZ, RZ ;  /* 0x000000ffff037224 */ /* 0x000fe200078e00ff */
[----:B--2---:R-:W0:Y:S01]  /*f8c0*/  I2F.S16 R2, R2 ;  /* 0x0000000200027306 */ /* 0x004e220000101400 */
[----:B------:R-:W-:Y:S05]  /*f8d0*/  BRA `(.L_x_5061) ;  /* 0x0000000c00bc7947 */ /* 0x000fea0003800000 */
.L_x_5059:
[----:B0-2-4-:R-:W2:Y:S01]  /*f8e0*/  LDG.E.U8 R2, desc[UR36][R4.64] ;  /* 0x0000002404027981 */ /* 0x015ea2000c1e1100 */
[----:B------:R-:W-:Y:S01]  /*f8f0*/  HFMA2 R3, -RZ, RZ, 0, 0 ;  /* 0x00000000ff037431 */ /* 0x000fe200000001ff */
[----:B--2---:R-:W-:Y:S01]  /*f900*/  I2FP.F32.U32 R2, R2 ;  /* 0x0000000200027245 */ /* 0x004fe20000201000 */
[----:B------:R-:W-:Y:S06]  /*f910*/  BRA `(.L_x_5061) ;  /* 0x0000000c00ac7947 */ /* 0x000fec0003800000 */
.L_x_5058:
        /* <DEDUP_REMOVED lines=8> */
[----:B--2-4-:R1:W2:Y:S02]  /*f9a0*/  I2F.S64 R2, R4 ;  /* 0x0000000400027312 */ /* 0x0142a40000301400 */
[----:B-12---:R-:W-:Y:S05]  /*f9b0*/  BRA `(.L_x_5061) ;  /* 0x0000000c00847947 */ /* 0x006fea0003800000 */
.L_x_5063:
[----:B0-2-4-:R-:W2:Y:S01]  /*f9c0*/  LDG.E R2, desc[UR36][R4.64] ;  /* 0x0000002404027981 */ /* 0x015ea2000c1e1900 */
[----:B------:R-:W-:Y:S02]  /*f9d0*/  MOV R3, RZ ;  /* 0x000000ff00037202 */ /* 0x000fe40000000f00 */
[----:B--2---:R-:W-:Y:S01]  /*f9e0*/  I2FP.F32.S32 R2, R2 ;  /* 0x0000000200027245 */ /* 0x004fe20000201400 */
[----:B------:R-:W-:Y:S06]  /*f9f0*/  BRA `(.L_x_5061) ;  /* 0x0000000c00747947 */ /* 0x000fec0003800000 */
.L_x_5062:
[----:B0-2-4-:R-:W2:Y:S01]  /*fa00*/  LDG.E.U16 R2, desc[UR36][R4.64] ;  /* 0x0000002404027981 */ /* 0x015ea2000c1e1500 */
[----:B------:R-:W-:Y:S01]  /*fa10*/  IMAD.MOV.U32 R3, RZ, RZ, RZ ;  /* 0x000000ffff037224 */ /* 0x000fe200078e00ff */
[----:B--2---:R-:W1:Y:S01]  /*fa20*/  I2F.S16 R2, R2 ;  /* 0x0000000200027306 */ /* 0x004e620000101400 */
[----:B------:R-:W-:Y:S05]  /*fa30*/  BRA `(.L_x_5061) ;  /* 0x0000000c00647947 */ /* 0x000fea0003800000 */
.L_x_5057:
[----:B------:R-:W-:-:S09]  /*fa40*/  UISETP.GT.AND UP0, UPT, UR4, 0x6, UPT ;  /* 0x000000060400788c */ /* 0x000fd2000bf04270 */
[----:B------:R-:W-:Y:S05]  /*fa50*/  BRA.U UP0, `(.L_x_5064) ;  /* 0x00000001002c7547 */ /* 0x000fea000b800000 */
[----:B------:R-:W-:-:S09]  /*fa60*/  UISETP.NE.AND UP0, UPT, UR4, 0x5, UPT ;  /* 0x000000050400788c */ /* 0x000fd2000bf05270 */
[----:B------:R-:W-:Y:S05]  /*fa70*/  BRA.U !UP0, `(.L_x_5065) ;  /* 0x0000000108147547 */ /* 0x000fea000b800000 */
[----:B------:R-:W-:-:S09]  /*fa80*/  UISETP.NE.AND UP0, UPT, UR4, 0x6, UPT ;  /* 0x000000060400788c */ /* 0x000fd2000bf05270 */
[----:B------:R-:W-:Y:S05]  /*fa90*/  BRA.U UP0, `(.L_x_5060) ;  /* 0x0000000900e87547 */ /* 0x000fea000b800000 */
[----:B0-2-4-:R4:W5:Y:S01]  /*faa0*/  LDG.E R2, desc[UR36][R4.64] ;  /* 0x0000002404027981 */ /* 0x015962000c1e1900 */
[----:B------:R-:W-:Y:S01]  /*fab0*/  HFMA2 R3, -RZ, RZ, 0, 0 ;  /* 0x00000000ff037431 */ /* 0x000fe200000001ff */
[----:B------:R-:W-:Y:S06]  /*fac0*/  BRA `(.L_x_5061) ;  /* 0x0000000c00407947 */ /* 0x000fec0003800000 */
.L_x_5065:
[----:B0-2-4-:R-:W2:Y:S01]  /*fad0*/  LDG.E.U16 R2, desc[UR36][R4.64] ;  /* 0x0000002404027981 */ /* 0x015ea2000c1e1500 */
[----:B------:R-:W-:Y:S02]  /*fae0*/  IMAD.MOV.U32 R3, RZ, RZ, RZ ;  /* 0x000000ffff037224 */ /* 0x000fe400078e00ff */
[----:B--2---:R-:W-:Y:S01]  /*faf0*/  HADD2.F32 R2, -RZ, R2.H0_H0 ;  /* 0x20000002ff027230 */ /* 0x004fe20000004100 */
[----:B------:R-:W-:Y:S06]  /*fb00*/  BRA `(.L_x_5061) ;  /* 0x0000000c00307947 */ /* 0x000fec0003800000 */
.L_x_5064:
        /* <DEDUP_REMOVED lines=8> */
.L_x_5067:
[----:B0-----:R-:W2:Y:S02]  /*fb90*/  LDG.E R3, desc[UR36][R4.64] ;  /* 0x0000002404037981 */ /* 0x001ea4000c1e1900 */
[--C-:B--2-4-:R-:W-:Y:S02]  /*fba0*/  HADD2.F32 R2, -RZ, R3.reuse.H0_H0 ;  /* 0x20000003ff027230 */ /* 0x114fe40000004100 */
[----:B------:R-:W-:Y:S01]  /*fbb0*/  HADD2.F32 R3, -RZ, R3.H1_H1 ;  /* 0x30000003ff037230 */ /* 0x000fe20000004100 */
[----:B------:R-:W-:Y:S06]  /*fbc0*/  BRA `(.L_x_5061) ;  /* 0x0000000c00007947 */ /* 0x000fec0003800000 */
.L_x_5066:
[----:B------:R-:W2:Y:S01]  /*fbd0*/  LDG.E.64 R4, desc[UR36][R4.64] ;  /* 0x0000002404047981 */ /* 0x000ea2000c1e1b00 */
[----:B------:R-:W-:Y:S01]  /*fbe0*/  UMOV UR4, 0xf0000000 ;  /* 0xf000000000047882 */ /* 0x000fe20000000000 */
[----:B------:R-:W-:Y:S01]  /*fbf0*/  UMOV UR5, 0x380fffff ;  /* 0x380fffff00057882 */ /* 0x000fe20000000000 */
[----:B0-----:R-:W-:Y:S01]  /*fc00*/  MOV R3, RZ ;  /* 0x000000ff00037202 */ /* 0x001fe20000000f00 */
        /* <DEDUP_REMOVED lines=8> */
.L_x_5056:
        /* <DEDUP_REMOVED lines=13> */
.L_x_5070:
        /* <DEDUP_REMOVED lines=22> */
.L_x_5069:
        /* <DEDUP_REMOVED lines=26> */
.L_x_5072:
[----:B0-----:R-:W2:Y:S02]  /*10060*/  LDG.E.U8 R3, desc[UR36][R4.64] ;  /* 0x0000002404037981 */ /* 0x001ea4000c1e1100 */
[C---:B--2---:R-:W-:Y:S01]  /*10070*/  SHF.L.U32 R0, R3.reuse, 0x19, RZ ;  /* 0x0000001903007819 */ /* 0x044fe200000006ff */
[----:B------:R-:W-:-:S03]  /*10080*/  IMAD.SHL.U32 R3, R3, 0x100, RZ ;  /* 0x0000010003037824 */ /* 0x000fc600078e00ff */
[----:B------:R-:W-:Y:S02]  /*10090*/  ISETP.GE.U32.AND P0, PT, R0, 0x8000000, PT ;  /* 0x080000000000780c */ /* 0x000fe40003f06070 */
[----:B------:R-:W-:-:S11]  /*100a0*/  PRMT R7, R3, 0x9910, RZ ;  /* 0x0000991003077816 */ /* 0x000fd600000000ff */
[----:B----4-:R-:W-:Y:S02]  /*100b0*/  @!P0 LOP3.LUT R2, R3, 0x7f00, RZ, 0xc0, !PT ;  /* 0x00007f0003028812 */ /* 0x010fe400078ec0ff */
[----:B------:R-:W-:Y:S02]  /*100c0*/  @P0 LEA.HI R0, R0, 0x70000000, RZ, 0x1c ;  /* 0x7000000000000811 */ /* 0x000fe400078fe0ff */
[----:B------:R-:W-:Y:S02]  /*100d0*/  @!P0 LOP3.LUT R2, R2, 0x3f000000, RZ, 0xfc, !PT ;  /* 0x3f00000002028812 */ /* 0x000fe400078efcff */
[----:B------:R-:W-:Y:S01]  /*100e0*/  MOV R3, RZ ;  /* 0x000000ff00037202 */ /* 0x000fe20000000f00 */
[----:B------:R-:W-:Y:S02]  /*100f0*/  @P0 FMUL.FTZ R0, R0, 1.9259299443872358531e-34 ;  /* 0x0780000000000820 */ /* 0x000fe40000410000 */
[----:B------:R-:W-:-:S05]  /*10100*/  @!P0 FADD.FTZ R0, R2, -0.5 ;  /* 0xbf00000002008421 */ /* 0x000fca0000010000 */
[----:B------:R-:W-:Y:S01]  /*10110*/  LOP3.LUT R2, R0, 0x80000000, R7, 0xf8, !PT ;  /* 0x8000000000027812 */ /* 0x000fe200078ef807 */
[----:B------:R-:W-:Y:S06]  /*10120*/  BRA `(.L_x_5061) ;  /* 0x0000000400a87947 */ /* 0x000fec0003800000 */
.L_x_5071:
[----:B0-2-4-:R-:W2:Y:S01]  /*10130*/  LDG.E.U16 R2, desc[UR36][R4.64] ;  /* 0x0000002404027981 */ /* 0x015ea2000c1e1500 */
[----:B------:R-:W-:Y:S01]  /*10140*/  IMAD.MOV.U32 R3, RZ, RZ, RZ ;  /* 0x000000ffff037224 */ /* 0x000fe200078e00ff */
[----:B--2---:R-:W-:Y:S01]  /*10150*/  SHF.L.U32 R2, R2, 0x10, RZ ;  /* 0x0000001002027819 */ /* 0x004fe200000006ff */
[----:B------:R-:W-:Y:S06]  /*10160*/  BRA `(.L_x_5061) ;  /* 0x0000000400987947 */ /* 0x000fec0003800000 */
.L_x_5068:
        /* <DEDUP_REMOVED lines=12> */
.L_x_5075:
        /* <DEDUP_REMOVED lines=20> */
.L_x_5077:
[----:B------:R-:W-:Y:S05]  /*10370*/  BSYNC.RECONVERGENT B0 ;  /* 0x0000000000007941 */ /* 0x000fea0003800200 */
.L_x_5076:
[----:B------:R-:W-:Y:S01]  /*10380*/  IMAD.SHL.U32 R0, R0, 0x100000, RZ ;  /* 0x0010000000007824 */ /* 0x000fe200078e00ff */
[----:B------:R-:W-:-:S04]  /*10390*/  LEA R2, R2, 0x3b800000, 0x17 ;  /* 0x3b80000002027811 */ /* 0x000fc800078eb8ff */
[----:B------:R-:W-:Y:S01]  /*103a0*/  LOP3.LUT R2, R2, R0, R9, 0xfe, !PT ;  /* 0x0000000002027212 */ /* 0x000fe200078efe09 */
[----:B------:R-:W-:Y:S06]  /*103b0*/  BRA `(.L_x_5061) ;  /* 0x0000000400047947 */ /* 0x000fec0003800000 */
.L_x_5074:
        /* <DEDUP_REMOVED lines=20> */
.L_x_5079:
[----:B------:R-:W-:Y:S05]  /*10500*/  BSYNC.RECONVERGENT B0 ;  /* 0x0000000000007941 */ /* 0x000fea0003800200 */
.L_x_5078:
[----:B------:R-:W-:Y:S01]  /*10510*/  IMAD.SHL.U32 R0, R0, 0x200000, RZ ;  /* 0x0020000000007824 */ /* 0x000fe200078e00ff */
[----:B------:R-:W-:-:S04]  /*10520*/  LEA R2, R2, 0x37800000, 0x17 ;  /* 0x3780000002027811 */ /* 0x000fc800078eb8ff */
[----:B------:R-:W-:Y:S01]  /*10530*/  LOP3.LUT R2, R2, R0, R9, 0xfe, !PT ;  /* 0x0000000002027212 */ /* 0x000fe200078efe09 */
[----:B------:R-:W-:Y:S06]  /*10540*/  BRA `(.L_x_5061) ;  /* 0x0000000000a07947 */ /* 0x000fec0003800000 */
.L_x_5073:
[----:B------:R-:W-:-:S09]  /*10550*/  UISETP.NE.AND UP0, UPT, UR4, 0x1c, UPT ;  /* 0x0000001c0400788c */ /* 0x000fd2000bf05270 */
[----:B------:R-:W-:Y:S05]  /*10560*/  BRA.U !UP0, `(.L_x_5080) ;  /* 0x00000001088c7547 */ /* 0x000fea000b800000 */
[----:B------:R-:W-:-:S09]  /*10570*/  UISETP.NE.AND UP0, UPT, UR4, 0x1d, UPT ;  /* 0x0000001d0400788c */ /* 0x000fd2000bf05270 */
[----:B------:R-:W-:Y:S05]  /*10580*/  BRA.U !UP0, `(.L_x_5081) ;  /* 0x0000000108747547 */ /* 0x000fea000b800000 */
[----:B------:R-:W-:-:S09]  /*10590*/  UISETP.NE.AND UP0, UPT, UR4, 0x2c, UPT ;  /* 0x0000002c0400788c */ /* 0x000fd2000bf05270 */
[----:B------:R-:W-:Y:S05]  /*105a0*/  BRA.U UP0, `(.L_x_5060) ;  /* 0x0000000100247547 */ /* 0x000fea000b800000 */
[----:B------:R-:W3:Y:S01]  /*105b0*/  LDG.E.U8 R4, desc[UR36][R4.64] ;  /* 0x0000002404047981 */ /* 0x000ee2000c1e1100 */
[----:B0-----:R-:W-:Y:S02]  /*105c0*/  HFMA2 R3, -RZ, RZ, 0, 0 ;  /* 0x00000000ff037431 */ /* 0x001fe400000001ff */
[----:B--2-4-:R-:W-:Y:S01]  /*105d0*/  IMAD.MOV.U32 R2, RZ, RZ, 0x400000 ;  /* 0x00400000ff027424 */ /* 0x014fe200078e00ff */
[----:B---3--:R-:W-:-:S13]  /*105e0*/  ISETP.NE.AND P0, PT, R4, RZ, PT ;  /* 0x000000ff0400720c */ /* 0x008fda0003f05270 */
[----:B------:R-:W-:Y:S05]  /*105f0*/  @!P0 BRA `(.L_x_5061) ;  /* 0x0000000000748947 */ /* 0x000fea0003800000 */
[----:B------:R-:W-:-:S13]  /*10600*/  ISETP.NE.AND P0, PT, R4, 0xff, PT ;  /* 0x000000ff0400780c */ /* 0x000fda0003f05270 */
[----:B------:R-:W-:Y:S01]  /*10610*/  @!P0 MOV R2, 0x7f800001 ;  /* 0x7f80000100028802 */ /* 0x000fe20000000f00 */
[----:B------:R-:W-:Y:S01]  /*10620*/  @P0 IMAD.SHL.U32 R2, R4, 0x800000, RZ ;  /* 0x0080000004020824 */ /* 0x000fe200078e00ff */
[----:B------:R-:W-:Y:S06]  /*10630*/  BRA `(.L_x_5061) ;  /* 0x0000000000647947 */ /* 0x000fec0003800000 */
.L_x_5060:
[----:B0-2-4-:R-:W-:Y:S01]  /*10640*/  MOV R2, 0x0 ;  /* 0x0000000000027802 */ /* 0x015fe20000000f00 */
[----:B------:R-:W0:Y:S01]  /*10650*/  LDCU.64 UR4, c[0x4][0x1a8] ;  /* 0x01003500ff0477ac */ /* 0x000e220008000a00 */
[----:B------:R-:W-:Y:S02]  /*10660*/  HFMA2 R8, -RZ, RZ, 0, 4.64916229248046875e-06 ;  /* 0x0000004eff087431 */ /* 0x000fe400000001ff */
[----:B------:R-:W-:Y:S01]  /*10670*/  IMAD.MOV.U32 R12, RZ, RZ, 0x1 ;  /* 0x00000001ff0c7424 */ /* 0x000fe200078e00ff */
[----:B------:R-:W-:Y:S01]  /*10680*/  MOV R13, RZ ;  /* 0x000000ff000d7202 */ /* 0x000fe20000000f00 */
[----:B------:R-:W1:Y:S01]  /*10690*/  LDCU.64 UR6, c[0x4][0x1b0] ;  /* 0x01003600ff0677ac */ /* 0x000e620008000a00 */
[----:B------:R-:W2:Y:S01]  /*106a0*/  LDC.64 R2, c[0x4][R2] ;  /* 0x0100000002027b82 */ /* 0x000ea20000000a00 */
[----:B------:R-:W4:Y:S01]  /*106b0*/  LDCU.64 UR8, c[0x4][0x8] ;  /* 0x01000100ff0877ac */ /* 0x000f220008000a00 */
[----:B0-----:R-:W-:Y:S01]  /*106c0*/  MOV R4, UR4 ;  /* 0x0000000400047c02 */ /* 0x001fe20008000f00 */
[----:B------:R-:W-:Y:S01]  /*106d0*/  IMAD.U32 R5, RZ, RZ, UR5 ;  /* 0x00000005ff057e24 */ /* 0x000fe2000f8e00ff */
[----:B-1----:R-:W-:Y:S01]  /*106e0*/  MOV R6, UR6 ;  /* 0x0000000600067c02 */ /* 0x002fe20008000f00 */
[----:B------:R-:W-:Y:S01]  /*106f0*/  IMAD.U32 R7, RZ, RZ, UR7 ;  /* 0x00000007ff077e24 */ /* 0x000fe2000f8e00ff */
[----:B----4-:R-:W-:Y:S01]  /*10700*/  MOV R10, UR8 ;  /* 0x00000008000a7c02 */ /* 0x010fe20008000f00 */
[----:B------:R-:W-:-:S07]  /*10710*/  IMAD.U32 R11, RZ, RZ, UR9 ;  /* 0x00000009ff0b7e24 */ /* 0x000fce000f8e00ff */
[----:B------:R-:W-:-:S07]  /*10720*/  LEPC R20, `(.L_x_5082) ;  /* 0x000000001014794e */ /* 0x000fce0000000000 */
[----:B--23-5:R-:W-:Y:S05]  /*10730*/  CALL.ABS.NOINC R2 ;  /* 0x0000000002007343 */ /* 0x02cfea0003c00000 */
.L_x_5082:
[----:B------:R-:W-:Y:S01]  /*10740*/  CS2R R2, SRZ ;  /* 0x0000000000027805 */ /* 0x000fe2000001ff00 */
[----:B------:R-:W-:Y:S06]  /*10750*/  BRA `(.L_x_5061) ;  /* 0x00000000001c7947 */ /* 0x000fec0003800000 */
.L_x_5081:
[----:B------:R-:W2:Y:S01]  /*10760*/  LDG.E.64 R4, desc[UR36][R4.64] ;  /* 0x0000002404047981 */ /* 0x000ea2000c1e1b00 */
[----:B0-----:R-:W-:Y:S01]  /*10770*/  IMAD.MOV.U32 R3, RZ, RZ, RZ ;  /* 0x000000ffff037224 */ /* 0x001fe200078e00ff */
[----:B--2-4-:R0:W1:Y:S02]  /*10780*/  I2F.U64 R2, R4 ;  /* 0x0000000400027312 */ /* 0x0140640000301000 */
[----:B01----:R-:W-:Y:S05]  /*10790*/  BRA `(.L_x_5061) ;  /* 0x00000000000c7947 */ /* 0x003fea0003800000 */
.L_x_5080:
[----:B0-2-4-:R-:W2:Y:S01]  /*107a0*/  LDG.E R2, desc[UR36][R4.64] ;  /* 0x0000002404027981 */ /* 0x015ea2000c1e1900 */
[----:B------:R-:W-:Y:S01]  /*107b0*/  HFMA2 R3, -RZ, RZ, 0, 0 ;  /* 0x00000000ff037431 */ /* 0x000fe200000001ff */
[----:B--2---:R-:W-:-:S07]  /*107c0*/  I2FP.F32.U32 R2, R2 ;  /* 0x0000000200027245 */ /* 0x004fce0000201000 */
.L_x_5061:
[----:B------:R-:W-:Y:S05]  /*107d0*/  BSYNC.RECONVERGENT B6 ;  /* 0x0000000000067941 */ /* 0x000fea0003800200 */
.L_x_5055:
[----:B------:R-:W-:Y:S01]  /*107e0*/  UPRMT UR4, UR43, 0x9910, URZ ;  /* 0x000099102b047896 */ /* 0x000fe200080000ff */
[CC--:B--2-45:R-:W-:Y:S01]  /*107f0*/  FMUL.FTZ R5, R3.reuse, R19.reuse ;  /* 0x0000001303057220 */ /* 0x0f4fe20000410000 */
[-C--:B---3--:R-:W-:Y:S02]  /*10800*/  FMUL.FTZ R0, R3, R18.reuse ;  /* 0x0000001203007220 */ /* 0x088fe40000410000 */
[----:B------:R-:W-:Y:S01]  /*10810*/  UISETP.GT.AND UP0, UPT, UR4, 0x9, UPT ;  /* 0x000000090400788c */ /* 0x000fe2000bf04270 */
[C---:B01----:R-:W-:Y:S01]  /*10820*/  FFMA.FTZ R18, R2.reuse, R18, -R5 ;  /* 0x0000001202127223 */ /* 0x043fe20000010805 */
[----:B------:R-:W-:-:S07]  /*10830*/  FFMA.FTZ R19, R2, R19, R0 ;  /* 0x0000001302137223 */ /* 0x000fce0000010000 */
        /* <DEDUP_REMOVED lines=12> */
.L_x_5086:
[----:B------:R-:W0:Y:S02]  /*10900*/  F2I.S64.TRUNC R18, R18 ;  /* 0x0000001200127311 */ /* 0x000e24000020d900 */
[----:B0-----:R-:W-:-:S05]  /*10910*/  IMAD.MOV.U32 R3, RZ, RZ, R18 ;  /* 0x000000ffff037224 */ /* 0x001fca00078e0012 */
[----:B------:R-:W-:Y:S01]  /*10920*/  STG.E.U8 desc[UR36][R16.64], R3 ;  /* 0x0000000310007986 */ /* 0x000fe2000c101124 */
[----:B------:R-:W-:Y:S05]  /*10930*/  EXIT ;  /* 0x000000000000794d */ /* 0x000fea0003800000 */
.L_x_5085:
        /* <DEDUP_REMOVED lines=9> */
.L_x_5089:
[----:B------:R-:W0:Y:S02]  /*109d0*/  F2I.FTZ.TRUNC.NTZ R3, R18 ;  /* 0x0000001200037305 */ /* 0x000e24000021f100 */
[----:B0-----:R-:W-:Y:S01]  /*109e0*/  STG.E desc[UR36][R16.64], R3 ;  /* 0x0000000310007986 */ /* 0x001fe2000c101924 */
[----:B------:R-:W-:Y:S05]  /*109f0*/  EXIT ;  /* 0x000000000000794d */ /* 0x000fea0003800000 */
.L_x_5088:
[----:B------:R-:W0:Y:S02]  /*10a00*/  F2I.FTZ.TRUNC.NTZ R3, R18 ;  /* 0x0000001200037305 */ /* 0x000e24000021f100 */
[----:B0-----:R-:W-:Y:S01]  /*10a10*/  STG.E.U16 desc[UR36][R16.64], R3 ;  /* 0x0000000310007986 */ /* 0x001fe2000c101524 */
[----:B------:R-:W-:Y:S05]  /*10a20*/  EXIT ;  /* 0x000000000000794d */ /* 0x000fea0003800000 */
.L_x_5084:
        /* <DEDUP_REMOVED lines=8> */
.L_x_5091:
[----:B------:R-:W-:-:S05]  /*10ab0*/  F2FP.F16.F32.PACK_AB R18, RZ, R18 ;  /* 0x00000012ff12723e */ /* 0x000fca00000000ff */
[----:B------:R-:W-:Y:S01]  /*10ac0*/  STG.E.U16 desc[UR36][R16.64], R18 ;  /* 0x0000001210007986 */ /* 0x000fe2000c101524 */
[----:B------:R-:W-:Y:S05]  /*10ad0*/  EXIT ;  /* 0x000000000000794d */ /* 0x000fea0003800000 */
.L_x_5090:
        /* <DEDUP_REMOVED lines=8> */
.L_x_5093:
[----:B------:R-:W-:-:S05]  /*10b60*/  F2FP.F16.F32.PACK_AB R19, R19, R18 ;  /* 0x000000121313723e */ /* 0x000fca00000000ff */
[----:B------:R-:W-:Y:S01]  /*10b70*/  STG.E desc[UR36][R16.64], R19 ;  /* 0x0000001310007986 */ /* 0x000fe2000c101924 */
[----:B------:R-:W-:Y:S05]  /*10b80*/  EXIT ;  /* 0x000000000000794d */ /* 0x000fea0003800000 */
.L_x_5092:
[----:B------:R-:W-:-:S06]  /*10b90*/  FMUL.FTZ R2, R18, 1 ;  /* 0x3f80000012027820 */ /* 0x000fcc0000410000 */
[----:B------:R-:W0:Y:S02]  /*10ba0*/  F2F.F64.F32 R2, R2 ;  /* 0x0000000200027310 */ /* 0x000e240000201800 */
[----:B0-----:R-:W-:Y:S01]  /*10bb0*/  STG.E.64 desc[UR36][R16.64], R2 ;  /* 0x0000000210007986 */ /* 0x001fe2000c101b24 */
[----:B------:R-:W-:Y:S05]  /*10bc0*/  EXIT ;  /* 0x000000000000794d */ /* 0x000fea0003800000 */
.L_x_5083:
        /* <DEDUP_REMOVED lines=13> */
.L_x_5097:
        /* <DEDUP_REMOVED lines=16> */
.L_x_5100:
[----:B------:R-:W-:-:S04]  /*10da0*/  SHF.R.U32.HI R18, RZ, 0x18, R18 ;  /* 0x00000018ff127819 */ /* 0x000fc80000011612 */
[----:B------:R-:W-:-:S04]  /*10db0*/  LOP3.LUT R3, R3, 0x80, R18, 0xf8, !PT ;  /* 0x0000008003037812 */ /* 0x000fc800078ef812 */
[----:B------:R-:W-:-:S07]  /*10dc0*/  PRMT R8, R3, 0x7610, R8 ;  /* 0x0000761003087816 */ /* 0x000fce0000000008 */
.L_x_5099:
[----:B------:R-:W-:Y:S05]  /*10dd0*/  BSYNC.RECONVERGENT B0 ;  /* 0x0000000000007941 */ /* 0x000fea0003800200 */
.L_x_5098:
[----:B------:R-:W-:Y:S01]  /*10de0*/  STG.E.U8 desc[UR36][R16.64], R8 ;  /* 0x0000000810007986 */ /* 0x000fe2000c101124 */
[----:B------:R-:W-:Y:S05]  /*10df0*/  EXIT ;  /* 0x000000000000794d */ /* 0x000fea0003800000 */
.L_x_5096:
        /* <DEDUP_REMOVED lines=16> */
.L_x_5103:
[----:B------:R-:W-:-:S04]  /*10f00*/  SHF.R.U32.HI R18, RZ, 0x18, R18 ;  /* 0x00000018ff127819 */ /* 0x000fc80000011612 */
[----:B------:R-:W-:-:S04]  /*10f10*/  LOP3.LUT R3, R3, 0x80, R18, 0xf8, !PT ;  /* 0x0000008003037812 */ /* 0x000fc800078ef812 */
[----:B------:R-:W-:-:S07]  /*10f20*/  PRMT R8, R3, 0x7610, R8 ;  /* 0x0000761003087816 */ /* 0x000fce0000000008 */
.L_x_5102:
[----:B------:R-:W-:Y:S05]  /*10f30*/  BSYNC.RECONVERGENT B0 ;  /* 0x0000000000007941 */ /* 0x000fea0003800200 */
.L_x_5101:
[----:B------:R-:W-:Y:S01]  /*10f40*/  STG.E.U8 desc[UR36][R16.64], R8 ;  /* 0x0000000810007986 */ /* 0x000fe2000c101124 */
[----:B------:R-:W-:Y:S05]  /*10f50*/  EXIT ;  /* 0x000000000000794d */ /* 0x000fea0003800000 */
.L_x_5095:
        /* <DEDUP_REMOVED lines=21> */
.L_x_5105:
[----:B------:R-:W0:Y:S02]  /*110b0*/  F2I.U64.TRUNC R18, R18 ;  /* 0x0000001200127311 */ /* 0x000e24000020d800 */
[----:B0-----:R-:W-:Y:S01]  /*110c0*/  STG.E.64 desc[UR36][R16.64], R18 ;  /* 0x0000001210007986 */ /* 0x001fe2000c101b24 */
[----:B------:R-:W-:Y:S05]  /*110d0*/  EXIT ;  /* 0x000000000000794d */ /* 0x000fea0003800000 */
.L_x_5104:
[----:B------:R-:W0:Y:S02]  /*110e0*/  F2I.FTZ.U32.TRUNC.NTZ R3, R18 ;  /* 0x0000001200037305 */ /* 0x000e24000021f000 */
[----:B0-----:R-:W-:Y:S01]  /*110f0*/  STG.E desc[UR36][R16.64], R3 ;  /* 0x0000000310007986 */ /* 0x001fe2000c101924 */
[----:B------:R-:W-:Y:S05]  /*11100*/  EXIT ;  /* 0x000000000000794d */ /* 0x000fea0003800000 */
.L_x_5094:
        /* <DEDUP_REMOVED lines=12> */
.L_x_5107:
        /* <DEDUP_REMOVED lines=10> */
.L_x_5106:
[----:B------:R-:W-:-:S09]  /*11270*/  UISETP.NE.AND UP0, UPT, UR4, 0xf, UPT ;  /* 0x0000000f0400788c */ /* 0x000fd2000bf05270 */
[----:B------:R-:W-:Y:S05]  /*11280*/  BRA.U !UP0, `(.L_x_5108) ;  /* 0x0000000108e07547 */ /* 0x000fea000b800000 */
[----:B------:R-:W-:-:S09]  /*11290*/  UISETP.NE.AND UP0, UPT, UR4, 0x17, UPT ;  /* 0x000000170400788c */ /* 0x000fd2000bf05270 */
[----:B------:R-:W-:Y:S05]  /*112a0*/  BRA.U !UP0, `(.L_x_5109) ;  /* 0x00000001088c7547 */ /* 0x000fea000b800000 */
[----:B------:R-:W-:-:S09]  /*112b0*/  UISETP.NE.AND UP0, UPT, UR4, 0x18, UPT ;  /* 0x000000180400788c */ /* 0x000fd2000bf05270 */
[----:B------:R-:W-:Y:S05]  /*112c0*/  BRA.U !UP0, `(.L_x_5110) ;  /* 0x0000000108447547 */ /* 0x000fea000b800000 */
.L_x_5087:
        /* <DEDUP_REMOVED lines=16> */
.L_x_5111:
[----:B------:R-:W-:Y:S05]  /*113d0*/  EXIT ;  /* 0x000000000000794d */ /* 0x000fea0003800000 */
.L_x_5110:
        /* <DEDUP_REMOVED lines=12> */
.L_x_5113:
[----:B------:R-:W-:Y:S05]  /*114a0*/  BSYNC.RECONVERGENT B0 ;  /* 0x0000000000007941 */ /* 0x000fea0003800200 */
.L_x_5112:
[----:B------:R-:W-:-:S05]  /*114b0*/  LOP3.LUT R3, R0, 0x80, R5, 0xf8, !PT ;  /* 0x0000008000037812 */ /* 0x000fca00078ef805 */
[----:B------:R-:W-:Y:S01]  /*114c0*/  STG.E.U8 desc[UR36][R16.64], R3 ;  /* 0x0000000310007986 */ /* 0x000fe2000c101124 */
[----:B------:R-:W-:Y:S05]  /*114d0*/  EXIT ;  /* 0x000000000000794d */ /* 0x000fea0003800000 */
.L_x_5109:
        /* <DEDUP_REMOVED lines=11> */
.L_x_5115:
[----:B------:R-:W-:Y:S01]  /*11590*/  HFMA2 R0, -RZ, RZ, 0, 7.569789886474609375e-06 ;  /* 0x0000007fff007431 */ /* 0x000fe200000001ff */
[----:B------:R-:W-:-:S04]  /*115a0*/  ISETP.GT.U32.AND P0, PT, R2, 0x7f800000, PT ;  /* 0x7f8000000200780c */ /* 0x000fc80003f04070 */
[----:B------:R-:W-:-:S09]  /*115b0*/  SEL R0, R0, 0x7c, P0 ;  /* 0x0000007c00007807 */ /* 0x000fd20000000000 */
.L_x_5116:
[----:B------:R-:W-:Y:S05]  /*115c0*/  BSYNC.RECONVERGENT B0 ;  /* 0x0000000000007941 */ /* 0x000fea0003800200 */
.L_x_5114:
[----:B------:R-:W-:-:S04]  /*115d0*/  SHF.R.U32.HI R3, RZ, 0x18, R18 ;  /* 0x00000018ff037819 */ /* 0x000fc80000011612 */
[----:B------:R-:W-:-:S05]  /*115e0*/  LOP3.LUT R3, R0, 0x80, R3, 0xf8, !PT ;  /* 0x0000008000037812 */ /* 0x000fca00078ef803 */
[----:B------:R-:W-:Y:S01]  /*115f0*/  STG.E.U8 desc[UR36][R16.64], R3 ;  /* 0x0000000310007986 */ /* 0x000fe2000c101124 */
[----:B------:R-:W-:Y:S05]  /*11600*/  EXIT ;  /* 0x000000000000794d */ /* 0x000fea0003800000 */
.L_x_5108:
[----:B------:R-:W-:-:S05]  /*11610*/  F2FP.BF16.F32.PACK_AB R18, RZ, R18 ;  /* 0x00000012ff12723e */ /* 0x000fca00000010ff */
[----:B------:R-:W-:Y:S01]  /*11620*/  STG.E.U16 desc[UR36][R16.64], R18 ;  /* 0x0000001210007986 */ /* 0x000fe2000c101524 */
[----:B------:R-:W-:Y:S05]  /*11630*/  EXIT ;  /* 0x000000000000794d */ /* 0x000fea0003800000 */
.L_x_5117:
        /* <DEDUP_REMOVED lines=12> */
.L_x_16984:


//--------------------- .text._ZN2at6native27unrolled_elementwise_kernelINS0_13BinaryFunctorIN3c107complexIfEES5_S5_NS0_15binary_internal10MulFunctorIS5_EEEESt5arrayIPcLm3EELi4E23TrivialOffsetCalculatorILi2EjESD_ILi1EjENS0_6memory12LoadWithCastILi2EEENSG_13StoreWithCastILi1EEEEEviT_T0_T2_T3_T4_T5_ --------------------------
	.section	.text._ZN2at6native27unrolled_elementwise_kernelINS0_13BinaryFunctorIN3c107complexIfEES5_S5_NS0_15binary_internal10MulFunctorIS5_EEEESt5arrayIPcLm3EELi4E23TrivialOffsetCalculatorILi2EjESD_ILi1EjENS0_6memory12LoadWithCastILi2EEENSG_13StoreWithCastILi1EEEEEviT_T0_T2_T3_T4_T5_,"ax",@progbits
	.align	128
        .global         _ZN2at6native27unrolled_elementwise_kernelINS0_13BinaryFunctorIN3c107complexIfEES5_S5_NS0_15binary_internal10MulFunctorIS5_EEEESt5arrayIPcLm3EELi4E23TrivialOffsetCalculatorILi2EjESD_ILi1EjENS0_6memory12LoadWithCastILi2EEENSG_13StoreWithCastILi1EEEEEviT_T0_T2_T3_T4_T5_
        .type           _ZN2at6native27unrolled_elementwise_kernelINS0_13BinaryFunctorIN3c107complexIfEES5_S5_NS0_15binary_internal10MulFunctorIS5_EEEESt5arrayIPcLm3EELi4E23TrivialOffsetCalculatorILi2EjESD_ILi1EjENS0_6memory12LoadWithCastILi2EEENSG_13StoreWithCastILi1EEEEEviT_T0_T2_T3_T4_T5_,@function
        .size           _ZN2at6native27unrolled_elementwise_kernelINS0_13BinaryFunctorIN3c107complexIfEES5_S5_NS0_15binary_internal10MulFunctorIS5_EEEESt5arrayIPcLm3EELi4E23TrivialOffsetCalculatorILi2EjESD_ILi1EjENS0_6memory12LoadWithCastILi2EEENSG_13StoreWithCastILi1EEEEEviT_T0_T2_T3_T4_T5_,(.L_x_16985 - _ZN2at6native27unrolled_elementwise_kernelINS0_13BinaryFunctorIN3c107complexIfEES5_S5_NS0_15binary_internal10MulFunctorIS5_EEEESt5arrayIPcLm3EELi4E23TrivialOffsetCalculatorILi2EjESD_ILi1EjENS0_6memory12LoadWithCastILi2EEENSG_13StoreWithCastILi1EEEEEviT_T0_T2_T3_T4_T5_)
        .other          _ZN2at6native27unrolled_elementwise_kernelINS0_13BinaryFunctorIN3c107complexIfEES5_S5_NS0_15binary_internal10MulFunctorIS5_EEEESt5arrayIPcLm3EELi4E23TrivialOffsetCalculatorILi2EjESD_ILi1EjENS0_6memory12LoadWithCastILi2EEENSG_13StoreWithCastILi1EEEEEviT_T0_T2_T3_T4_T5_,@"STO_CUDA_ENTRY STV_DEFAULT"
_ZN2at6native27unrolled_elementwise_kernelINS0_13BinaryFunctorIN3c107complexIfEES5_S5_NS0_15binary_internal10MulFunctorIS5_EEEESt5arrayIPcLm3EELi4E23TrivialOffsetCalculatorILi2EjESD_ILi1EjENS0_6memory12LoadWithCastILi2EEENSG_13StoreWithCastILi1EEEEEviT_T0_T2_T3_T4_T5_:
.text._ZN2at6native27unrolled_elementwise_kernelINS0_13BinaryFunctorIN3c107complexIfEES5_S5_NS0_15binary_internal10MulFunctorIS5_EEEESt5arrayIPcLm3EELi4E23TrivialOffsetCalculatorILi2EjESD_ILi1EjENS0_6memory12LoadWithCastILi2EEENSG_13StoreWithCastILi1EEEEEviT_T0_T2_T3_T4_T5_:
        /* <DEDUP_REMOVED lines=8> */
[----:B------:R-:W-:Y:S01]  /*0080*/  CS2R R26, SRZ ;  /* 0x00000000001a7805 */ /* 0x000fe2000001ff00 */
        /* <DEDUP_REMOVED lines=27> */
.L_x_5124:
[----:B------:R-:W2:Y:S01]  /*0240*/  LDG.E.U8 R2, desc[UR36][R2.64] ;  /* 0x0000002402027981 */ /* 0x000ea2000c1e1100 */
[----:B------:R-:W-:Y:S01]  /*0250*/  IMAD.MOV.U32 R29, RZ, RZ, RZ ;  /* 0x000000ffff1d7224 */ /* 0x000fe200078e00ff */
[----:B--2---:R-:W-:Y:S01]  /*0260*/  I2FP.F32.U32 R28, R2 ;  /* 0x00000002001c7245 */ /* 0x004fe20000201000 */
[----:B------:R-:W-:Y:S06]  /*0270*/  BRA `(.L_x_5126) ;  /* 0x0000000c00ac7947 */ /* 0x000fec0003800000 */
.L_x_5123:
        /* <DEDUP_REMOVED lines=10> */
.L_x_5128:
[----:B------:R-:W2:Y:S01]  /*0320*/  LDG.E R2, desc[UR36][R2.64] ;  /* 0x0000002402027981 */ /* 0x000ea2000c1e1900 */
[----:B------:R-:W-:Y:S01]  /*0330*/  IMAD.MOV.U32 R29, RZ, RZ, RZ ;  /* 0x000000ffff1d7224 */ /* 0x000fe200078e00ff */
[----:B--2---:R-:W-:Y:S01]  /*0340*/  I2FP.F32.S32 R28, R2 ;  /* 0x00000002001c7245 */ /* 0x004fe20000201400 */
[----:B------:R-:W-:Y:S06]  /*0350*/  BRA `(.L_x_5126) ;  /* 0x0000000c00747947 */ /* 0x000fec0003800000 */
.L_x_5127:
[----:B------:R-:W2:Y:S01]  /*0360*/  LDG.E.U16 R2, desc[UR36][R2.64] ;  /* 0x0000002402027981 */ /* 0x000ea2000c1e1500 */
[----:B------:R-:W-:Y:S01]  /*0370*/  IMAD.MOV.U32 R29, RZ, RZ, RZ ;  /* 0x000000ffff1d7224 */ /* 0x000fe200078e00ff */
[----:B--2---:R0:W1:Y:S01]  /*0380*/  I2F.S16 R28, R2 ;  /* 0x00000002001c7306 */ /* 0x0040620000101400 */
[----:B------:R-:W-:Y:S05]  /*0390*/  BRA `(.L_x_5126) ;  /* 0x0000000c00647947 */ /* 0x000fea0003800000 */
.L_x_5122:
        /* <DEDUP_REMOVED lines=9> */
.L_x_5130:
[----:B------:R-:W2:Y:S01]  /*0430*/  LDG.E.U16 R2, desc[UR36][R2.64] ;  /* 0x0000002402027981 */ /* 0x000ea2000c1e1500 */
[----:B------:R-:W-:Y:S02]  /*0440*/  IMAD.MOV.U32 R29, RZ, RZ, RZ ;  /* 0x000000ffff1d7224 */ /* 0x000fe400078e00ff */
[----:B--2---:R-:W-:Y:S01]  /*0450*/  HADD2.F32 R28, -RZ, R2.H0_H0 ;  /* 0x20000002ff1c7230 */ /* 0x004fe20000004100 */
[----:B------:R-:W-:Y:S06]  /*0460*/  BRA `(.L_x_5126) ;  /* 0x0000000c00307947 */ /* 0x000fec0003800000 */
.L_x_5129:
        /* <DEDUP_REMOVED lines=8> */
.L_x_5132:
[----:B------:R-:W2:Y:S02]  /*04f0*/  LDG.E R2, desc[UR36][R2.64] ;  /* 0x0000002402027981 */ /* 0x000ea4000c1e1900 */
[--C-:B--2---:R-:W-:Y:S02]  /*0500*/  HADD2.F32 R28, -RZ, R2.reuse.H0_H0 ;  /* 0x20000002ff1c7230 */ /* 0x104fe40000004100 */
[----:B------:R-:W-:Y:S01]  /*0510*/  HADD2.F32 R29, -RZ, R2.H1_H1 ;  /* 0x30000002ff1d7230 */ /* 0x000fe20000004100 */
[----:B------:R-:W-:Y:S06]  /*0520*/  BRA `(.L_x_5126) ;  /* 0x0000000c00007947 */ /* 0x000fec0003800000 */
.L_x_5131:
        /* <DEDUP_REMOVED lines=12> */
.L_x_5121:
        /* <DEDUP_REMOVED lines=13> */
.L_x_5135:
        /* <DEDUP_REMOVED lines=22> */
.L_x_5134:
        /* <DEDUP_REMOVED lines=26> */
.L_x_5137:
        /* <DEDUP_REMOVED lines=13> */
.L_x_5136:
[----:B------:R-:W2:Y:S01]  /*0a90*/  LDG.E.U16 R2, desc[UR36][R2.64] ;  /* 0x0000002402027981 */ /* 0x000ea2000c1e1500 */
[----:B------:R-:W-:Y:S02]  /*0aa0*/  IMAD.MOV.U32 R29, RZ, RZ, RZ ;  /* 0x000000ffff1d7224 */ /* 0x000fe400078e00ff */
[----:B--2---:R-:W-:Y:S01]  /*0ab0*/  IMAD.U32 R28, R2, 0x10000, RZ ;  /* 0x00010000021c7824 */ /* 0x004fe200078e00ff */
[----:B------:R-:W-:Y:S06]  /*0ac0*/  BRA `(.L_x_5126) ;  /* 0x0000000400987947 */ /* 0x000fec0003800000 */
.L_x_5133:
        /* <DEDUP_REMOVED lines=12> */
.L_x_5140:
        /* <DEDUP_REMOVED lines=20> */
.L_x_5142:
[----:B------:R-:W-:Y:S05]  /*0cd0*/  BSYNC.RECONVERGENT B0 ;  /* 0x0000000000007941 */ /* 0x000fea0003800200 */
.L_x_5141:
[----:B------:R-:W-:Y:S01]  /*0ce0*/  IMAD.SHL.U32 R0, R0, 0x100000, RZ ;  /* 0x0010000000007824 */ /* 0x000fe200078e00ff */
[----:B------:R-:W-:-:S04]  /*0cf0*/  LEA R2, R2, 0x3b800000, 0x17 ;  /* 0x3b80000002027811 */ /* 0x000fc800078eb8ff */
[----:B------:R-:W-:Y:S01]  /*0d00*/  LOP3.LUT R28, R2, R0, R7, 0xfe, !PT ;  /* 0x00000000021c7212 */ /* 0x000fe200078efe07 */
[----:B------:R-:W-:Y:S06]  /*0d10*/  BRA `(.L_x_5126) ;  /* 0x0000000400047947 */ /* 0x000fec0003800000 */
.L_x_5139:
        /* <DEDUP_REMOVED lines=20> */
.L_x_5144:
[----:B------:R-:W-:Y:S05]  /*0e60*/  BSYNC.RECONVERGENT B0 ;  /* 0x0000000000007941 */ /* 0x000fea0003800200 */
.L_x_5143:
[----:B------:R-:W-:Y:S01]  /*0e70*/  IMAD.SHL.U32 R0, R0, 0x200000, RZ ;  /* 0x0020000000007824 */ /* 0x000fe200078e00ff */
[----:B------:R-:W-:-:S04]  /*0e80*/  LEA R2, R2, 0x37800000, 0x17 ;  /* 0x3780000002027811 */ /* 0x000fc800078eb8ff */
[----:B------:R-:W-:Y:S01]  /*0e90*/  LOP3.LUT R28, R2, R0, R7, 0xfe, !PT ;  /* 0x00000000021c7212 */ /* 0x000fe200078efe07 */
[----:B------:R-:W-:Y:S06]  /*0ea0*/  BRA `(.L_x_5126) ;  /* 0x0000000000a07947 */ /* 0x000fec0003800000 */
.L_x_5138:
[----:B------:R-:W-:-:S09]  /*0eb0*/  UISETP.NE.AND UP0, UPT, UR4, 0x1c, UPT ;  /* 0x0000001c0400788c */ /* 0x000fd2000bf05270 */
[----:B------:R-:W-:Y:S05]  /*0ec0*/  BRA.U !UP0, `(.L_x_5145) ;  /* 0x00000001088c7547 */ /* 0x000fea000b800000 */
[----:B------:R-:W-:-:S09]  /*0ed0*/  UISETP.NE.AND UP0, UPT, UR4, 0x1d, UPT ;  /* 0x0000001d0400788c */ /* 0x000fd2000bf05270 */
[----:B------:R-:W-:Y:S05]  /*0ee0*/  BRA.U !UP0, `(.L_x_5146) ;  /* 0x0000000108747547 */ /* 0x000fea000b800000 */
[----:B------:R-:W-:-:S09]  /*0ef0*/  UISETP.NE.AND UP0, UPT, UR4, 0x2c, UPT ;  /* 0x0000002c0400788c */ /* 0x000fd2000bf05270 */
[----:B------:R-:W-:Y:S05]  /*0f00*/  BRA.U !UP0, `(.L_x_5147) ;  /* 0x0000000108487547 */ /* 0x000fea000b800000 */
.L_x_5125:
        /* <DEDUP_REMOVED lines=16> */
.L_x_5148:
[----:B------:R-:W-:Y:S01]  /*1010*/  CS2R R28, SRZ ;  /* 0x00000000001c7805 */ /* 0x000fe2000001ff00 */
[----:B------:R-:W-:Y:S06]  /*1020*/  BRA `(.L_x_5126) ;  /* 0x0000000000407947 */ /* 0x000fec0003800000 */
.L_x_5147:
        /* <DEDUP_REMOVED lines=9> */
.L_x_5146:
[----:B------:R-:W2:Y:S01]  /*10c0*/  LDG.E.64 R2, desc[UR36][R2.64] ;  /* 0x0000002402027981 */ /* 0x000ea2000c1e1b00 */
[----:B------:R-:W-:Y:S01]  /*10d0*/  IMAD.MOV.U32 R29, RZ, RZ, RZ ;  /* 0x000000ffff1d7224 */ /* 0x000fe200078e00ff */
[----:B--2---:R0:W1:Y:S02]  /*10e0*/  I2F.U64 R28, R2 ;  /* 0x00000002001c7312 */ /* 0x0040640000301000 */
[----:B01----:R-:W-:Y:S05]  /*10f0*/  BRA `(.L_x_5126) ;  /* 0x00000000000c7947 */ /* 0x003fea0003800000 */
.L_x_5145:
[----:B------:R-:W2:Y:S01]  /*1100*/  LDG.E R2, desc[UR36][R2.64] ;  /* 0x0000002402027981 */ /* 0x000ea2000c1e1900 */
[----:B------:R-:W-:Y:S01]  /*1110*/  IMAD.MOV.U32 R29, RZ, RZ, RZ ;  /* 0x000000ffff1d7224 */ /* 0x000fe200078e00ff */
[----:B--2---:R-:W-:-:S07]  /*1120*/  I2FP.F32.U32 R28, R2 ;  /* 0x00000002001c7245 */ /* 0x004fce0000201000 */
.L_x_5126:
[----:B------:R-:W-:Y:S05]  /*1130*/  BSYNC.RECONVERGENT B6 ;  /* 0x0000000000067941 */ /* 0x000fea0003800200 */
.L_x_5120:
[----:B0-2-4-:R-:W0:Y:S01]  /*1140*/  LDC.64 R2, c[0x0][0x398] ;  /* 0x0000e600ff027b82 */ /* 0x015e220000000a00 */
[----:B------:R-:W2:Y:S01]  /*1150*/  LDCU UR5, c[0x0][0x3ac] ;  /* 0x00007580ff0577ac */ /* 0x000ea20008000800 */
        /* <DEDUP_REMOVED lines=17> */
[----:B--2---:R0:W2:Y:S01]  /*1270*/  I2F.S16 R26, R2 ;  /* 0x00000002001a7306 */ /* 0x0040a20000101400 */
[----:B------:R-:W-:Y:S05]  /*1280*/  BRA `(.L_x_5155) ;  /* 0x0000000c00bc7947 */ /* 0x000fea0003800000 */
.L_x_5153:
[----:B------:R-:W2:Y:S01]  /*1290*/  LDG.E.U8 R2, desc[UR36][R2.64] ;  /* 0x0000002402027981 */ /* 0x000ea2000c1e1100 */
[----:B------:R-:W-:Y:S01]  /*12a0*/  IMAD.MOV.U32 R27, RZ, RZ, RZ ;  /* 0x000000ffff1b7224 */ /* 0x000fe200078e00ff */
[----:B--2---:R-:W-:Y:S01]  /*12b0*/  I2FP.F32.U32 R26, R2 ;  /* 0x00000002001a7245 */ /* 0x004fe20000201000 */
[----:B------:R-:W-:Y:S06]  /*12c0*/  BRA `(.L_x_5155) ;  /* 0x0000000c00ac7947 */ /* 0x000fec0003800000 */
.L_x_5152:
        /* <DEDUP_REMOVED lines=8> */
[----:B--2---:R4:W0:Y:S02]  /*1350*/  I2F.S64 R26, R2 ;  /* 0x00000002001a7312 */ /* 0x0048240000301400 */
[----:B0---4-:R-:W-:Y:S05]  /*1360*/  BRA `(.L_x_5155) ;  /* 0x0000000c00847947 */ /* 0x011fea0003800000 */
.L_x_5157:
[----:B------:R-:W2:Y:S01]  /*1370*/  LDG.E R2, desc[UR36][R2.64] ;  /* 0x0000002402027981 */ /* 0x000ea2000c1e1900 */
[----:B------:R-:W-:Y:S01]  /*1380*/  IMAD.MOV.U32 R27, RZ, RZ, RZ ;  /* 0x000000ffff1b7224 */ /* 0x000fe200078e00ff */
[----:B--2---:R-:W-:Y:S01]  /*1390*/  I2FP.F32.S32 R26, R2 ;  /* 0x00000002001a7245 */ /* 0x004fe20000201400 */
[----:B------:R-:W-:Y:S06]  /*13a0*/  BRA `(.L_x_5155) ;  /* 0x0000000c00747947 */ /* 0x000fec0003800000 */
.L_x_5156:
[----:B------:R-:W2:Y:S01]  /*13b0*/  LDG.E.U16 R2, desc[UR36][R2.64] ;  /* 0x0000002402027981 */ /* 0x000ea2000c1e1500 */
[----:B------:R-:W-:Y:S01]  /*13c0*/  IMAD.MOV.U32 R27, RZ, RZ, RZ ;  /* 0x000000ffff1b7224 */ /* 0x000fe200078e00ff */
[----:B--2---:R4:W0:Y:S01]  /*13d0*/  I2F.S16 R26, R2 ;  /* 0x00000002001a7306 */ /* 0x0048220000101400 */
[----:B------:R-:W-:Y:S05]  /*13e0*/  BRA `(.L_x_5155) ;  /* 0x0000000c00647947 */ /* 0x000fea0003800000 */
.L_x_5151:
        /* <DEDUP_REMOVED lines=9> */
.L_x_5159:
[----:B------:R-:W2:Y:S01]  /*1480*/  LDG.E.U16 R2, desc[UR36][R2.64] ;  /* 0x0000002402027981 */ /* 0x000ea2000c1e1500 */
[----:B------:R-:W-:Y:S02]  /*1490*/  IMAD.MOV.U32 R27, RZ, RZ, RZ ;  /* 0x000000ffff1b7224 */ /* 0x000fe400078e00ff */
[----:B--2---:R-:W-:Y:S01]  /*14a0*/  HADD2.F32 R26, -RZ, R2.H0_H0 ;  /* 0x20000002ff1a7230 */ /* 0x004fe20000004100 */
[----:B------:R-:W-:Y:S06]  /*14b0*/  BRA `(.L_x_5155) ;  /* 0x0000000c00307947 */ /* 0x000fec0003800000 */
.L_x_5158:
        /* <DEDUP_REMOVED lines=8> */
.L_x_5161:
[----:B------:R-:W2:Y:S02]  /*1540*/  LDG.E R2, desc[UR36][R2.64] ;  /* 0x0000002402027981 */ /* 0x000ea4000c1e1900 */
[--C-:B--2---:R-:W-:Y:S02]  /*1550*/  HADD2.F32 R26, -RZ, R2.reuse.H0_H0 ;  /* 0x20000002ff1a7230 */ /* 0x104fe40000004100 */
[----:B------:R-:W-:Y:S01]  /*1560*/  HADD2.F32 R27, -RZ, R2.H1_H1 ;  /* 0x30000002ff1b7230 */ /* 0x000fe20000004100 */
[----:B------:R-:W-:Y:S06]  /*1570*/  BRA `(.L_x_5155) ;  /* 0x0000000c00007947 */ /* 0x000fec0003800000 */
.L_x_5160:
        /* <DEDUP_REMOVED lines=12> */
.L_x_5150:
        /* <DEDUP_REMOVED lines=13> */
.L_x_5164:
        /* <DEDUP_REMOVED lines=22> */
.L_x_5163:
        /* <DEDUP_REMOVED lines=26> */
.L_x_5166:
        /* <DEDUP_REMOVED lines=13> */
.L_x_5165:
[----:B------:R-:W2:Y:S01]  /*1ae0*/  LDG.E.U16 R2, desc[UR36][R2.64] ;  /* 0x0000002402027981 */ /* 0x000ea2000c1e1500 */
[----:B------:R-:W-:Y:S02]  /*1af0*/  IMAD.MOV.U32 R27, RZ, RZ, RZ ;  /* 0x000000ffff1b7224 */ /* 0x000fe400078e00ff */
[----:B--2---:R-:W-:Y:S01]  /*1b00*/  IMAD.U32 R26, R2, 0x10000, RZ ;  /* 0x00010000021a7824 */ /* 0x004fe200078e00ff */
[----:B------:R-:W-:Y:S06]  /*1b10*/  BRA `(.L_x_5155) ;  /* 0x0000000400987947 */ /* 0x000fec0003800000 */
.L_x_5162:
        /* <DEDUP_REMOVED lines=12> */
.L_x_5169:
        /* <DEDUP_REMOVED lines=20> */
.L_x_5171:
[----:B------:R-:W-:Y:S05]  /*1d20*/  BSYNC.RECONVERGENT B0 ;  /* 0x0000000000007941 */ /* 0x000fea0003800200 */
.L_x_5170:
[----:B------:R-:W-:Y:S01]  /*1d30*/  IMAD.SHL.U32 R0, R0, 0x100000, RZ ;  /* 0x0010000000007824 */ /* 0x000fe200078e00ff */
[----:B------:R-:W-:-:S04]  /*1d40*/  LEA R2, R2, 0x3b800000, 0x17 ;  /* 0x3b80000002027811 */ /* 0x000fc800078eb8ff */
[----:B------:R-:W-:Y:S01]  /*1d50*/  LOP3.LUT R26, R2, R0, R7, 0xfe, !PT ;  /* 0x00000000021a7212 */ /* 0x000fe200078efe07 */
[----:B------:R-:W-:Y:S06]  /*1d60*/  BRA `(.L_x_5155) ;  /* 0x0000000400047947 */ /* 0x000fec0003800000 */
.L_x_5168:
        /* <DEDUP_REMOVED lines=20> */
.L_x_5173:
[----:B------:R-:W-:Y:S05]  /*1eb0*/  BSYNC.RECONVERGENT B0 ;  /* 0x0000000000007941 */ /* 0x000fea0003800200 */
.L_x_5172:
[----:B------:R-:W-:Y:S01]  /*1ec0*/  IMAD.SHL.U32 R0, R0, 0x200000, RZ ;  /* 0x0020000000007824 */ /* 0x000fe200078e00ff */
[----:B------:R-:W-:-:S04]  /*1ed0*/  LEA R2, R2, 0x37800000, 0x17 ;  /* 0x3780000002027811 */ /* 0x000fc800078eb8ff */
[----:B------:R-:W-:Y:S01]  /*1ee0*/  LOP3.LUT R26, R2, R0, R7, 0xfe, !PT ;  /* 0x00000000021a7212 */ /* 0x000fe200078efe07 */
[----:B------:R-:W-:Y:S06]  /*1ef0*/  BRA `(.L_x_5155) ;  /* 0x0000000000a07947 */ /* 0x000fec0003800000 */
.L_x_5167:
[----:B------:R-:W-:-:S09]  /*1f00*/  UISETP.NE.AND UP0, UPT, UR4, 0x1c, UPT ;  /* 0x0000001c0400788c */ /* 0x000fd2000bf05270 */
[----:B------:R-:W-:Y:S05]  /*1f10*/  BRA.U !UP0, `(.L_x_5174) ;  /* 0x00000001088c7547 */ /* 0x000fea000b800000 */
[----:B------:R-:W-:-:S09]  /*1f20*/  UISETP.NE.AND UP0, UPT, UR4, 0x1d, UPT ;  /* 0x0000001d0400788c */ /* 0x000fd2000bf05270 */
[----:B------:R-:W-:Y:S05]  /*1f30*/  BRA.U !UP0, `(.L_x_5175) ;  /* 0x0000000108747547 */ /* 0x000fea000b800000 */
[----:B------:R-:W-:-:S09]  /*1f40*/  UISETP.NE.AND UP0, UPT, UR4, 0x2c, UPT ;  /* 0x0000002c0400788c */ /* 0x000fd2000bf05270 */
[----:B------:R-:W-:Y:S05]  /*1f50*/  BRA.U !UP0, `(.L_x_5176) ;  /* 0x0000000108487547 */ /* 0x000fea000b800000 */
.L_x_5154:
[----:B------:R-:W-:Y:S01]  /*1f60*/  MOV R0, 0x0 ;  /* 0x0000000000007802 */ /* 0x000fe20000000f00 */
[----:B------:R-:W0:Y:S01]  /*1f70*/  LDCU.64 UR4, c[0x4][0x1a8] ;  /* 0x01003500ff0477ac */ /* 0x000e220008000a00 */
[----:B------:R-:W-:Y:S02]  /*1f80*/  IMAD.MOV.U32 R8, RZ, RZ, 0x4e ;  /* 0x0000004eff087424 */ /* 0x000fe400078e00ff */
[----:B------:R2:W4:Y:S01]  /*1f90*/  LDC.64 R2, c[0x4][R0] ;  /* 0x0100000000027b82 */ /* 0x0005220000000a00 */
[----:B------:R-:W1:Y:S01]  /*1fa0*/  LDCU.64 UR6, c[0x4][0x1b0] ;  /* 0x01003600ff0677ac */ /* 0x000e620008000a00 */
[----:B------:R-:W-:Y:S02]  /*1fb0*/  IMAD.MOV.U32 R12, RZ, RZ, 0x1 ;  /* 0x00000001ff0c7424 */ /* 0x000fe400078e00ff */
[----:B------:R-:W-:Y:S01]  /*1fc0*/  IMAD.MOV.U32 R13, RZ, RZ, RZ ;  /* 0x000000ffff0d7224 */ /* 0x000fe200078e00ff */
[----:B------:R-:W3:Y:S01]  /*1fd0*/  LDCU.64 UR8, c[0x4][0x8] ;  /* 0x01000100ff0877ac */ /* 0x000ee20008000a00 */
[----:B0-----:R-:W-:-:S02]  /*1fe0*/  IMAD.U32 R4, RZ, RZ, UR4 ;  /* 0x00000004ff047e24 */ /* 0x001fc4000f8e00ff */
[----:B------:R-:W-:Y:S02]  /*1ff0*/  IMAD.U32 R5, RZ, RZ, UR5 ;  /* 0x00000005ff057e24 */ /* 0x000fe4000f8e00ff */
[----:B-1----:R-:W-:Y:S02]  /*2000*/  IMAD.U32 R6, RZ, RZ, UR6 ;  /* 0x00000006ff067e24 */ /* 0x002fe4000f8e00ff */
[----:B------:R-:W-:Y:S02]  /*2010*/  IMAD.U32 R7, RZ, RZ, UR7 ;  /* 0x00000007ff077e24 */ /* 0x000fe4000f8e00ff */
[----:B---3--:R-:W-:Y:S02]  /*2020*/  IMAD.U32 R10, RZ, RZ, UR8 ;  /* 0x00000008ff0a7e24 */ /* 0x008fe4000f8e00ff */
[----:B--2---:R-:W-:-:S07]  /*2030*/  IMAD.U32 R11, RZ, RZ, UR9 ;  /* 0x00000009ff0b7e24 */ /* 0x004fce000f8e00ff */
[----:B------:R-:W-:-:S07]  /*2040*/  LEPC R20, `(.L_x_5177) ;  /* 0x000000001014794e */ /* 0x000fce0000000000 */
[----:B----45:R-:W-:Y:S05]  /*2050*/  CALL.ABS.NOINC R2 ;  /* 0x0000000002007343 */ /* 0x030fea0003c00000 */
.L_x_5177:
[----:B------:R-:W-:Y:S01]  /*2060*/  CS2R R26, SRZ ;  /* 0x00000000001a7805 */ /* 0x000fe2000001ff00 */
[----:B------:R-:W-:Y:S06]  /*2070*/  BRA `(.L_x_5155) ;  /* 0x0000000000407947 */ /* 0x000fec0003800000 */
.L_x_5176:
        /* <DEDUP_REMOVED lines=9> */
.L_x_5175:
[----:B------:R-:W2:Y:S01]  /*2110*/  LDG.E.64 R2, desc[UR36][R2.64] ;  /* 0x0000002402027981 */ /* 0x000ea2000c1e1b00 */
[----:B------:R-:W-:Y:S01]  /*2120*/  IMAD.MOV.U32 R27, RZ, RZ, RZ ;  /* 0x000000ffff1b7224 */ /* 0x000fe200078e00ff */
[----:B--2---:R0:W2:Y:S02]  /*2130*/  I2F.U64 R26, R2 ;  /* 0x00000002001a7312 */ /* 0x0040a40000301000 */
[----:B0-2---:R-:W-:Y:S05]  /*2140*/  BRA `(.L_x_5155) ;  /* 0x00000000000c7947 */ /* 0x005fea0003800000 */
.L_x_5174:
[----:B------:R-:W2:Y:S01]  /*2150*/  LDG.E R2, desc[UR36][R2.64] ;  /* 0x0000002402027981 */ /* 0x000ea2000c1e1900 */
[----:B------:R-:W-:Y:S01]  /*2160*/  IMAD.MOV.U32 R27, RZ, RZ, RZ ;  /* 0x000000ffff1b7224 */ /* 0x000fe200078e00ff */
[----:B--2---:R-:W-:-:S07]  /*2170*/  I2FP.F32.U32 R26, R2 ;  /* 0x00000002001a7245 */ /* 0x004fce0000201000 */
.L_x_5155:
[----:B------:R-:W-:Y:S05]  /*2180*/  BSYNC.RECONVERGENT B6 ;  /* 0x0000000000067941 */ /* 0x000fea0003800200 */
.L_x_5149:
[----:B------:R-:W-:-:S07]  /*2190*/  VIADD R34, R36, 0x80 ;  /* 0x0000008024227836 */ /* 0x000fce0000000000 */
.L_x_5119:
[----:B------:R-:W-:Y:S05]  /*21a0*/  BSYNC.RECONVERGENT B7 ;  /* 0x0000000000077941 */ /* 0x000fea0003800200 */
.L_x_5118:
[----:B------:R-:W-:Y:S01]  /*21b0*/  ISETP.GE.AND P0, PT, R34, R37, PT ;  /* 0x000000252200720c */ /* 0x000fe20003f06270 */
[----:B------:R-:W-:Y:S01]  /*21c0*/  BSSY.RECONVERGENT B7, `(.L_x_5178) ;  /* 0x0000210000077945 */ /* 0x000fe20003800200 */
[----:B------:R-:W-:Y:S02]  /*21d0*/  CS2R R24, SRZ ;  /* 0x0000000000187805 */ /* 0x000fe4000001ff00 */
[----:B------:R-:W-:-:S09]  /*21e0*/  CS2R R22, SRZ ;  /* 0x0000000000167805 */ /* 0x000fd2000001ff00 */
        /* <DEDUP_REMOVED lines=23> */
.L_x_5184:
[----:B------:R-:W2:Y:S01]  /*2360*/  LDG.E.U8 R2, desc[UR36][R2.64] ;  /* 0x0000002402027981 */ /* 0x000ea2000c1e1100 */
[----:B------:R-:W-:Y:S01]  /*2370*/  IMAD.MOV.U32 R25, RZ, RZ, RZ ;  /* 0x000000ffff197224 */ /* 0x000fe200078e00ff */
[----:B--2---:R-:W-:Y:S01]  /*2380*/  I2FP.F32.U32 R24, R2 ;  /* 0x0000000200187245 */ /* 0x004fe20000201000 */
[----:B------:R-:W-:Y:S06]  /*2390*/  BRA `(.L_x_5186) ;  /* 0x0000000c00ac7947 */ /* 0x000fec0003800000 */
.L_x_5183:
        /* <DEDUP_REMOVED lines=10> */
.L_x_5188:
[----:B------:R-:W2:Y:S01]  /*2440*/  LDG.E R2, desc[UR36][R2.64] ;  /* 0x0000002402027981 */ /* 0x000ea2000c1e1900 */
[----:B------:R-:W-:Y:S01]  /*2450*/  IMAD.MOV.U32 R25, RZ, RZ, RZ ;  /* 0x000000ffff197224 */ /* 0x000fe200078e00ff */
[----:B--2---:R-:W-:Y:S01]  /*2460*/  I2FP.F32.S32 R24, R2 ;  /* 0x0000000200187245 */ /* 0x004fe20000201400 */
[----:B------:R-:W-:Y:S06]  /*2470*/  BRA `(.L_x_5186) ;  /* 0x0000000c00747947 */ /* 0x000fec0003800000 */
.L_x_5187:
[----:B------:R-:W2:Y:S01]  /*2480*/  LDG.E.U16 R2, desc[UR36][R2.64] ;  /* 0x0000002402027981 */ /* 0x000ea2000c1e1500 */
[----:B------:R-:W-:Y:S01]  /*2490*/  IMAD.MOV.U32 R25, RZ, RZ, RZ ;  /* 0x000000ffff197224 */ /* 0x000fe200078e00ff */
[----:B--2---:R0:W2:Y:S01]  /*24a0*/  I2F.S16 R24, R2 ;  /* 0x0000000200187306 */ /* 0x0040a20000101400 */
[----:B------:R-:W-:Y:S05]  /*24b0*/  BRA `(.L_x_5186) ;  /* 0x0000000c00647947 */ /* 0x000fea0003800000 */
.L_x_5182:
        /* <DEDUP_REMOVED lines=9> */
.L_x_5190:
[----:B------:R-:W2:Y:S01]  /*2550*/  LDG.E.U16 R2, desc[UR36][R2.64] ;  /* 0x0000002402027981 */ /* 0x000ea2000c1e1500 */
[----:B------:R-:W-:Y:S02]  /*2560*/  IMAD.MOV.U32 R25, RZ, RZ, RZ ;  /* 0x000000ffff197224 */ /* 0x000fe400078e00ff */
[----:B--2---:R-:W-:Y:S01]  /*2570*/  HADD2.F32 R24, -RZ, R2.H0_H0 ;  /* 0x20000002ff187230 */ /* 0x004fe20000004100 */
[----:B------:R-:W-:Y:S06]  /*2580*/  BRA `(.L_x_5186) ;  /* 0x0000000c00307947 */ /* 0x000fec0003800000 */
.L_x_5189:
        /* <DEDUP_REMOVED lines=8> */
.L_x_5192:
[----:B------:R-:W2:Y:S02]  /*2610*/  LDG.E R2, desc[UR36][R2.64] ;  /* 0x0000002402027981 */ /* 0x000ea4000c1e1900 */
[--C-:B--2---:R-:W-:Y:S02]  /*2620*/  HADD2.F32 R24, -RZ, R2.reuse.H0_H0 ;  /* 0x20000002ff187230 */ /* 0x104fe40000004100 */
[----:B------:R-:W-:Y:S01]  /*2630*/  HADD2.F32 R25, -RZ, R2.H1_H1 ;  /* 0x30000002ff197230 */ /* 0x000fe20000004100 */
[----:B------:R-:W-:Y:S06]  /*2640*/  BRA `(.L_x_5186) ;  /* 0x0000000c00007947 */ /* 0x000fec0003800000 */
.L_x_5191:
        /* <DEDUP_REMOVED lines=12> */
.L_x_5181:
        /* <DEDUP_REMOVED lines=13> */
.L_x_5195:
        /* <DEDUP_REMOVED lines=22> */
.L_x_5194:
        /* <DEDUP_REMOVED lines=26> */
.L_x_5197:
        /* <DEDUP_REMOVED lines=13> */
.L_x_5196:
[----:B------:R-:W2:Y:S01]  /*2bb0*/  LDG.E.U16 R2, desc[UR36][R2.64] ;  /* 0x0000002402027981 */ /* 0x000ea2000c1e1500 */
[----:B------:R-:W-:Y:S02]  /*2bc0*/  IMAD.MOV.U32 R25, RZ, RZ, RZ ;  /* 0x000000ffff197224 */ /* 0x000fe400078e00ff */
[----:B--2---:R-:W-:Y:S01]  /*2bd0*/  IMAD.U32 R24, R2, 0x10000, RZ ;  /* 0x0001000002187824 */ /* 0x004fe200078e00ff */
[----:B------:R-:W-:Y:S06]  /*2be0*/  BRA `(.L_x_5186) ;  /* 0x0000000400987947 */ /* 0x000fec0003800000 */
.L_x_5193:
        /* <DEDUP_REMOVED lines=12> */
.L_x_5200:
        /* <DEDUP_REMOVED lines=20> */
.L_x_5202:
[----:B------:R-:W-:Y:S05]  /*2df0*/  BSYNC.RECONVERGENT B0 ;  /* 0x0000000000007941 */ /* 0x000fea0003800200 */
.L_x_5201:
[----:B------:R-:W-:Y:S01]  /*2e00*/  IMAD.SHL.U32 R0, R0, 0x100000, RZ ;  /* 0x0010000000007824 */ /* 0x000fe200078e00ff */
[----:B------:R-:W-:-:S04]  /*2e10*/  LEA R2, R2, 0x3b800000, 0x17 ;  /* 0x3b80000002027811 */ /* 0x000fc800078eb8ff */
[----:B------:R-:W-:Y:S01]  /*2e20*/  LOP3.LUT R24, R2, R0, R7, 0xfe, !PT ;  /* 0x0000000002187212 */ /* 0x000fe200078efe07 */
[----:B------:R-:W-:Y:S06]  /*2e30*/  BRA `(.L_x_5186) ;  /* 0x0000000400047947 */ /* 0x000fec0003800000 */
.L_x_5199:
        /* <DEDUP_REMOVED lines=20> */
.L_x_5204:
[----:B------:R-:W-:Y:S05]  /*2f80*/  BSYNC.RECONVERGENT B0 ;  /* 0x0000000000007941 */ /* 0x000fea0003800200 */
.L_x_5203:
[----:B------:R-:W-:Y:S01]  /*2f90*/  IMAD.SHL.U32 R0, R0, 0x200000, RZ ;  /* 0x0020000000007824 */ /* 0x000fe200078e00ff */
[----:B------:R-:W-:-:S04]  /*2fa0*/  LEA R2, R2, 0x37800000, 0x17 ;  /* 0x3780000002027811 */ /* 0x000fc800078eb8ff */
[----:B------:R-:W-:Y:S01]  /*2fb0*/  LOP3.LUT R24, R2, R0, R7, 0xfe, !PT ;  /* 0x0000000002187212 */ /* 0x000fe200078efe07 */
[----:B------:R-:W-:Y:S06]  /*2fc0*/  BRA `(.L_x_5186) ;  /* 0x0000000000a07947 */ /* 0x000fec0003800000 */
.L_x_5198:
        /* <DEDUP_REMOVED lines=15> */
.L_x_5185:
        /* <DEDUP_REMOVED lines=16> */
.L_x_5207:
[----:B------:R-:W-:Y:S01]  /*31c0*/  CS2R R24, SRZ ;  /* 0x0000000000187805 */ /* 0x000fe2000001ff00 */
[----:B------:R-:W-:Y:S06]  /*31d0*/  BRA `(.L_x_5186) ;  /* 0x00000000001c7947 */ /* 0x000fec0003800000 */
.L_x_5206:
[----:B------:R-:W2:Y:S01]  /*31e0*/  LDG.E.64 R2, desc[UR36][R2.64] ;  /* 0x0000002402027981 */ /* 0x000ea2000c1e1b00 */
[----:B------:R-:W-:Y:S01]  /*31f0*/  IMAD.MOV.U32 R25, RZ, RZ, RZ ;  /* 0x000000ffff197224 */ /* 0x000fe200078e00ff */
[----:B--2---:R0:W2:Y:S02]  /*3200*/  I2F.U64 R24, R2 ;  /* 0x0000000200187312 */ /* 0x0040a40000301000 */
[----:B0-2---:R-:W-:Y:S05]  /*3210*/  BRA `(.L_x_5186) ;  /* 0x00000000000c7947 */ /* 0x005fea0003800000 */
.L_x_5205:
[----:B------:R-:W2:Y:S01]  /*3220*/  LDG.E R2, desc[UR36][R2.64] ;  /* 0x0000002402027981 */ /* 0x000ea2000c1e1900 */
[----:B------:R-:W-:Y:S01]  /*3230*/  IMAD.MOV.U32 R25, RZ, RZ, RZ ;  /* 0x000000ffff197224 */ /* 0x000fe200078e00ff */
[----:B--2---:R-:W-:-:S07]  /*3240*/  I2FP.F32.U32 R24, R2 ;  /* 0x0000000200187245 */ /* 0x004fce0000201000 */
.L_x_5186:
[----:B------:R-:W-:Y:S05]  /*3250*/  BSYNC.RECONVERGENT B6 ;  /* 0x0000000000067941 */ /* 0x000fea0003800200 */
.L_x_5180:
        /* <DEDUP_REMOVED lines=21> */
.L_x_5212:
[----:B------:R-:W2:Y:S01]  /*33b0*/  LDG.E.U8 R2, desc[UR36][R2.64] ;  /* 0x0000002402027981 */ /* 0x000ea2000c1e1100 */
[----:B------:R-:W-:Y:S01]  /*33c0*/  IMAD.MOV.U32 R23, RZ, RZ, RZ ;  /* 0x000000ffff177224 */ /* 0x000fe200078e00ff */
[----:B--2---:R-:W-:Y:S01]  /*33d0*/  I2FP.F32.U32 R22, R2 ;  /* 0x0000000200167245 */ /* 0x004fe20000201000 */
[----:B------:R-:W-:Y:S06]  /*33e0*/  BRA `(.L_x_5214) ;  /* 0x0000000c00ac7947 */ /* 0x000fec0003800000 */
.L_x_5211:
        /* <DEDUP_REMOVED lines=10> */
.L_x_5216:
[----:B------:R-:W2:Y:S01]  /*3490*/  LDG.E R2, desc[UR36][R2.64] ;  /* 0x0000002402027981 */ /* 0x000ea2000c1e1900 */
[----:B------:R-:W-:Y:S01]  /*34a0*/  IMAD.MOV.U32 R23, RZ, RZ, RZ ;  /* 0x000000ffff177224 */ /* 0x000fe200078e00ff */
[----:B--2---:R-:W-:Y:S01]  /*34b0*/  I2FP.F32.S32 R22, R2 ;  /* 0x0000000200167245 */ /* 0x004fe20000201400 */
[----:B------:R-:W-:Y:S06]  /*34c0*/  BRA `(.L_x_5214) ;  /* 0x0000000c00747947 */ /* 0x000fec0003800000 */
.L_x_5215:
[----:B------:R-:W2:Y:S01]  /*34d0*/  LDG.E.U16 R2, desc[UR36][R2.64] ;  /* 0x0000002402027981 */ /* 0x000ea2000c1e1500 */
[----:B------:R-:W-:Y:S01]  /*34e0*/  IMAD.MOV.U32 R23, RZ, RZ, RZ ;  /* 0x000000ffff177224 */ /* 0x000fe200078e00ff */
[----:B--2---:R4:W0:Y:S01]  /*34f0*/  I2F.S16 R22, R2 ;  /* 0x0000000200167306 */ /* 0x0048220000101400 */
[----:B------:R-:W-:Y:S05]  /*3500*/  BRA `(.L_x_5214) ;  /* 0x0000000c00647947 */ /* 0x000fea0003800000 */
.L_x_5210:
        /* <DEDUP_REMOVED lines=9> */
.L_x_5218:
[----:B------:R-:W2:Y:S01]  /*35a0*/  LDG.E.U16 R2, desc[UR36][R2.64] ;  /* 0x0000002402027981 */ /* 0x000ea2000c1e1500 */
[----:B------:R-:W-:Y:S02]  /*35b0*/  IMAD.MOV.U32 R23, RZ, RZ, RZ ;  /* 0x000000ffff177224 */ /* 0x000fe400078e00ff */
[----:B--2---:R-:W-:Y:S01]  /*35c0*/  HADD2.F32 R22, -RZ, R2.H0_H0 ;  /* 0x20000002ff167230 */ /* 0x004fe20000004100 */
[----:B------:R-:W-:Y:S06]  /*35d0*/  BRA `(.L_x_5214) ;  /* 0x0000000c00307947 */ /* 0x000fec0003800000 */
.L_x_5217:
        /* <DEDUP_REMOVED lines=8> */
.L_x_5220:
[----:B------:R-:W2:Y:S02]  /*3660*/  LDG.E R2, desc[UR36][R2.64] ;  /* 0x0000002402027981 */ /* 0x000ea4000c1e1900 */
[--C-:B--2---:R-:W-:Y:S02]  /*3670*/  HADD2.F32 R22, -RZ, R2.reuse.H0_H0 ;  /* 0x20000002ff167230 */ /* 0x104fe40000004100 */
[----:B------:R-:W-:Y:S01]  /*3680*/  HADD2.F32 R23, -RZ, R2.H1_H1 ;  /* 0x30000002ff177230 */ /* 0x000fe20000004100 */
[----:B------:R-:W-:Y:S06]  /*3690*/  BRA `(.L_x_5214) ;  /* 0x0000000c00007947 */ /* 0x000fec0003800000 */
.L_x_5219:
        /* <DEDUP_REMOVED lines=12> */
.L_x_5209:
        /* <DEDUP_REMOVED lines=13> */
.L_x_5223:
        /* <DEDUP_REMOVED lines=22> */
.L_x_5222:
        /* <DEDUP_REMOVED lines=26> */
.L_x_5225:
        /* <DEDUP_REMOVED lines=13> */
.L_x_5224:
[----:B------:R-:W2:Y:S01]  /*3c00*/  LDG.E.U16 R2, desc[UR36][R2.64] ;  /* 0x0000002402027981 */ /* 0x000ea2000c1e1500 */
[----:B------:R-:W-:Y:S02]  /*3c10*/  IMAD.MOV.U32 R23, RZ, RZ, RZ ;  /* 0x000000ffff177224 */ /* 0x000fe400078e00ff */
[----:B--2---:R-:W-:Y:S01]  /*3c20*/  IMAD.U32 R22, R2, 0x10000, RZ ;  /* 0x0001000002167824 */ /* 0x004fe200078e00ff */
[----:B------:R-:W-:Y:S06]  /*3c30*/  BRA `(.L_x_5214) ;  /* 0x0000000400987947 */ /* 0x000fec0003800000 */
.L_x_5221:
        /* <DEDUP_REMOVED lines=12> */
.L_x_5228:
        /* <DEDUP_REMOVED lines=20> */
.L_x_5230:
[----:B------:R-:W-:Y:S05]  /*3e40*/  BSYNC.RECONVERGENT B0 ;  /* 0x0000000000007941 */ /* 0x000fea0003800200 */
.L_x_5229:
[----:B------:R-:W-:Y:S01]  /*3e50*/  IMAD.SHL.U32 R0, R0, 0x100000, RZ ;  /* 0x0010000000007824 */ /* 0x000fe200078e00ff */
[----:B------:R-:W-:-:S04]  /*3e60*/  LEA R2, R2, 0x3b800000, 0x17 ;  /* 0x3b80000002027811 */ /* 0x000fc800078eb8ff */
[----:B------:R-:W-:Y:S01]  /*3e70*/  LOP3.LUT R22, R2, R0, R7, 0xfe, !PT ;  /* 0x0000000002167212 */ /* 0x000fe200078efe07 */
[----:B------:R-:W-:Y:S06]  /*3e80*/  BRA `(.L_x_5214) ;  /* 0x0000000400047947 */ /* 0x000fec0003800000 */
.L_x_5227:
        /* <DEDUP_REMOVED lines=20> */
.L_x_5232:
[----:B------:R-:W-:Y:S05]  /*3fd0*/  BSYNC.RECONVERGENT B0 ;  /* 0x0000000000007941 */ /* 0x000fea0003800200 */
.L_x_5231:
[----:B------:R-:W-:Y:S01]  /*3fe0*/  IMAD.SHL.U32 R0, R0, 0x200000, RZ ;  /* 0x0020000000007824 */ /* 0x000fe200078e00ff */
[----:B------:R-:W-:-:S04]  /*3ff0*/  LEA R2, R2, 0x37800000, 0x17 ;  /* 0x3780000002027811 */ /* 0x000fc800078eb8ff */
[----:B------:R-:W-:Y:S01]  /*4000*/  LOP3.LUT R22, R2, R0, R7, 0xfe, !PT ;  /* 0x0000000002167212 */ /* 0x000fe200078efe07 */
[----:B------:R-:W-:Y:S06]  /*4010*/  BRA `(.L_x_5214) ;  /* 0x0000000000a07947 */ /* 0x000fec0003800000 */
.L_x_5226:
        /* <DEDUP_REMOVED lines=15> */
.L_x_5213:
        /* <DEDUP_REMOVED lines=16> */
.L_x_5235:
[----:B------:R-:W-:Y:S01]  /*4210*/  CS2R R22, SRZ ;  /* 0x0000000000167805 */ /* 0x000fe2000001ff00 */
[----:B------:R-:W-:Y:S06]  /*4220*/  BRA `(.L_x_5214) ;  /* 0x00000000001c7947 */ /* 0x000fec0003800000 */
.L_x_5234:
[----:B------:R-:W2:Y:S01]  /*4230*/  LDG.E.64 R2, desc[UR36][R2.64] ;  /* 0x0000002402027981 */ /* 0x000ea2000c1e1b00 */
[----:B------:R-:W-:Y:S01]  /*4240*/  IMAD.MOV.U32 R23, RZ, RZ, RZ ;  /* 0x000000ffff177224 */ /* 0x000fe200078e00ff */
[----:B--2---:R0:W2:Y:S02]  /*4250*/  I2F.U64 R22, R2 ;  /* 0x0000000200167312 */ /* 0x0040a40000301000 */
[----:B0-2---:R-:W-:Y:S05]  /*4260*/  BRA `(.L_x_5214) ;  /* 0x00000000000c7947 */ /* 0x005fea0003800000 */
.L_x_5233:
[----:B------:R-:W2:Y:S01]  /*4270*/  LDG.E R2, desc[UR36][R2.64] ;  /* 0x0000002402027981 */ /* 0x000ea2000c1e1900 */
[----:B------:R-:W-:Y:S01]  /*4280*/  IMAD.MOV.U32 R23, RZ, RZ, RZ ;  /* 0x000000ffff177224 */ /* 0x000fe200078e00ff */
[----:B--2---:R-:W-:-:S07]  /*4290*/  I2FP.F32.U32 R22, R2 ;  /* 0x0000000200167245 */ /* 0x004fce0000201000 */
.L_x_5214:
[----:B------:R-:W-:Y:S05]  /*42a0*/  BSYNC.RECONVERGENT B6 ;  /* 0x0000000000067941 */ /* 0x000fea0003800200 */
.L_x_5208:
[----:B------:R-:W-:-:S07]  /*42b0*/  VIADD R34, R34, 0x80 ;  /* 0x0000008022227836 */ /* 0x000fce0000000000 */
.L_x_5179:
[----:B------:R-:W-:Y:S05]  /*42c0*/  BSYNC.RECONVERGENT B7 ;  /* 0x0000000000077941 */ /* 0x000fea0003800200 */
.L_x_5178:
        /* <DEDUP_REMOVED lines=27> */
.L_x_5242:
[----:B------:R-:W2:Y:S01]  /*4480*/  LDG.E.U8 R2, desc[UR36][R2.64] ;  /* 0x0000002402027981 */ /* 0x000ea2000c1e1100 */
[----:B------:R-:W-:Y:S01]  /*4490*/  IMAD.MOV.U32 R19, RZ, RZ, RZ ;  /* 0x000000ffff137224 */ /* 0x000fe200078e00ff */
[----:B--2---:R-:W-:Y:S01]  /*44a0*/  I2FP.F32.U32 R18, R2 ;  /* 0x0000000200127245 */ /* 0x004fe20000201000 */
[----:B------:R-:W-:Y:S06]  /*44b0*/  BRA `(.L_x_5244) ;  /* 0x0000000c00ac7947 */ /* 0x000fec0003800000 */
.L_x_5241:
        /* <DEDUP_REMOVED lines=10> */
.L_x_5246:
[----:B------:R-:W2:Y:S01]  /*4560*/  LDG.E R2, desc[UR36][R2.64] ;  /* 0x0000002402027981 */ /* 0x000ea2000c1e1900 */
[----:B------:R-:W-:Y:S01]  /*4570*/  IMAD.MOV.U32 R19, RZ, RZ, RZ ;  /* 0x000000ffff137224 */ /* 0x000fe200078e00ff */
[----:B--2---:R-:W-:Y:S01]  /*4580*/  I2FP.F32.S32 R18, R2 ;  /* 0x0000000200127245 */ /* 0x004fe20000201400 */
[----:B------:R-:W-:Y:S06]  /*4590*/  BRA `(.L_x_5244) ;  /* 0x0000000c00747947 */ /* 0x000fec0003800000 */
.L_x_5245:
[----:B------:R-:W2:Y:S01]  /*45a0*/  LDG.E.U16 R2, desc[UR36][R2.64] ;  /* 0x0000002402027981 */ /* 0x000ea2000c1e1500 */
[----:B------:R-:W-:Y:S01]  /*45b0*/  IMAD.MOV.U32 R19, RZ, RZ, RZ ;  /* 0x000000ffff137224 */ /* 0x000fe200078e00ff */
[----:B--2---:R0:W2:Y:S01]  /*45c0*/  I2F.S16 R18, R2 ;  /* 0x0000000200127306 */ /* 0x0040a20000101400 */
[----:B------:R-:W-:Y:S05]  /*45d0*/  BRA `(.L_x_5244) ;  /* 0x0000000c00647947 */ /* 0x000fea0003800000 */
.L_x_5240:
        /* <DEDUP_REMOVED lines=9> */
.L_x_5248:
[----:B------:R-:W2:Y:S01]  /*4670*/  LDG.E.U16 R2, desc[UR36][R2.64] ;  /* 0x0000002402027981 */ /* 0x000ea2000c1e1500 */
[----:B------:R-:W-:Y:S02]  /*4680*/  IMAD.MOV.U32 R19, RZ, RZ, RZ ;  /* 0x000000ffff137224 */ /* 0x000fe400078e00ff */
[----:B--2---:R-:W-:Y:S01]  /*4690*/  HADD2.F32 R18, -RZ, R2.H0_H0 ;  /* 0x20000002ff127230 */ /* 0x004fe20000004100 */
[----:B------:R-:W-:Y:S06]  /*46a0*/  BRA `(.L_x_5244) ;  /* 0x0000000c00307947 */ /* 0x000fec0003800000 */
.L_x_5247:
        /* <DEDUP_REMOVED lines=8> */
.L_x_5250:
[----:B------:R-:W2:Y:S02]  /*4730*/  LDG.E R2, desc[UR36][R2.64] ;  /* 0x0000002402027981 */ /* 0x000ea4000c1e1900 */
[--C-:B--2---:R-:W-:Y:S02]  /*4740*/  HADD2.F32 R18, -RZ, R2.reuse.H0_H0 ;  /* 0x20000002ff127230 */ /* 0x104fe40000004100 */
[----:B------:R-:W-:Y:S01]  /*4750*/  HADD2.F32 R19, -RZ, R2.H1_H1 ;  /* 0x30000002ff137230 */ /* 0x000fe20000004100 */
[----:B------:R-:W-:Y:S06]  /*4760*/  BRA `(.L_x_5244) ;  /* 0x0000000c00007947 */ /* 0x000fec0003800000 */
.L_x_5249:
        /* <DEDUP_REMOVED lines=12> */
.L_x_5239:
        /* <DEDUP_REMOVED lines=13> */
.L_x_5253:
        /* <DEDUP_REMOVED lines=22> */
.L_x_5252:
        /* <DEDUP_REMOVED lines=26> */
.L_x_5255:
        /* <DEDUP_REMOVED lines=13> */
.L_x_5254:
[----:B------:R-:W2:Y:S01]  /*4cd0*/  LDG.E.U16 R2, desc[UR36][R2.64] ;  /* 0x0000002402027981 */ /* 0x000ea2000c1e1500 */
[----:B------:R-:W-:Y:S02]  /*4ce0*/  IMAD.MOV.U32 R19, RZ, RZ, RZ ;  /* 0x000000ffff137224 */ /* 0x000fe400078e00ff */
[----:B--2---:R-:W-:Y:S01]  /*4cf0*/  IMAD.U32 R18, R2, 0x10000, RZ ;  /* 0x0001000002127824 */ /* 0x004fe200078e00ff */
[----:B------:R-:W-:Y:S06]  /*4d00*/  BRA `(.L_x_5244) ;  /* 0x0000000400987947 */ /* 0x000fec0003800000 */
.L_x_5251:
        /* <DEDUP_REMOVED lines=12> */
.L_x_5258:
        /* <DEDUP_REMOVED lines=20> */
.L_x_5260:
[----:B------:R-:W-:Y:S05]  /*4f10*/  BSYNC.RECONVERGENT B0 ;  /* 0x0000000000007941 */ /* 0x000fea0003800200 */
.L_x_5259:
[----:B------:R-:W-:Y:S01]  /*4f20*/  IMAD.SHL.U32 R0, R0, 0x100000, RZ ;  /* 0x0010000000007824 */ /* 0x000fe200078e00ff */
[----:B------:R-:W-:-:S04]  /*4f30*/  LEA R2, R2, 0x3b800000, 0x17 ;  /* 0x3b80000002027811 */ /* 0x000fc800078eb8ff */
[----:B------:R-:W-:Y:S01]  /*4f40*/  LOP3.LUT R18, R2, R0, R7, 0xfe, !PT ;  /* 0x0000000002127212 */ /* 0x000fe200078efe07 */
[----:B------:R-:W-:Y:S06]  /*4f50*/  BRA `(.L_x_5244) ;  /* 0x0000000400047947 */ /* 0x000fec0003800000 */
.L_x_5257:
        /* <DEDUP_REMOVED lines=20> */
.L_x_5262:
[----:B------:R-:W-:Y:S05]  /*50a0*/  BSYNC.RECONVERGENT B0 ;  /* 0x0000000000007941 */ /* 0x000fea0003800200 */
.L_x_5261:
[----:B------:R-:W-:Y:S01]  /*50b0*/  IMAD.SHL.U32 R0, R0, 0x200000, RZ ;  /* 0x0020000000007824 */ /* 0x000fe200078e00ff */
[----:B------:R-:W-:-:S04]  /*50c0*/  LEA R2, R2, 0x37800000, 0x17 ;  /* 0x3780000002027811 */ /* 0x000fc800078eb8ff */
[----:B------:R-:W-:Y:S01]  /*50d0*/  LOP3.LUT R18, R2, R0, R7, 0xfe, !PT ;  /* 0x0000000002127212 */ /* 0x000fe200078efe07 */
[----:B------:R-:W-:Y:S06]  /*50e0*/  BRA `(.L_x_5244) ;  /* 0x0000000000a07947 */ /* 0x000fec0003800000 */
.L_x_5256:
        /* <DEDUP_REMOVED lines=15> */
.L_x_5243:
        /* <DEDUP_REMOVED lines=16> */
.L_x_5265:
[----:B------:R-:W-:Y:S01]  /*52e0*/  CS2R R18, SRZ ;  /* 0x0000000000127805 */ /* 0x000fe2000001ff00 */
[----:B------:R-:W-:Y:S06]  /*52f0*/  BRA `(.L_x_5244) ;  /* 0x00000000001c7947 */ /* 0x000fec0003800000 */
.L_x_5264:
[----:B------:R-:W2:Y:S01]  /*5300*/  LDG.E.64 R2, desc[UR36][R2.64] ;  /* 0x0000002402027981 */ /* 0x000ea2000c1e1b00 */
[----:B------:R-:W-:Y:S01]  /*5310*/  IMAD.MOV.U32 R19, RZ, RZ, RZ ;  /* 0x000000ffff137224 */ /* 0x000fe200078e00ff */
[----:B--2---:R0:W2:Y:S02]  /*5320*/  I2F.U64 R18, R2 ;  /* 0x0000000200127312 */ /* 0x0040a40000301000 */
[----:B0-2---:R-:W-:Y:S05]  /*5330*/  BRA `(.L_x_5244) ;  /* 0x00000000000c7947 */ /* 0x005fea0003800000 */
.L_x_5263:
[----:B------:R-:W2:Y:S01]  /*5340*/  LDG.E R2, desc[UR36][R2.64] ;  /* 0x0000002402027981 */ /* 0x000ea2000c1e1900 */
[----:B------:R-:W-:Y:S01]  /*5350*/  IMAD.MOV.U32 R19, RZ, RZ, RZ ;  /* 0x000000ffff137224 */ /* 0x000fe200078e00ff */
[----:B--2---:R-:W-:-:S07]  /*5360*/  I2FP.F32.U32 R18, R2 ;  /* 0x0000000200127245 */ /* 0x004fce0000201000 */
.L_x_5244:
[----:B------:R-:W-:Y:S05]  /*5370*/  BSYNC.RECONVERGENT B6 ;  /* 0x0000000000067941 */ /* 0x000fea0003800200 */
.L_x_5238:
[----:B0---4-:R-:W0:Y:S01]  /*5380*/  LDC.64 R2, c[0x0][0x398] ;  /* 0x0000e600ff027b82 */ /* 0x011e220000000a00 */
[----:B------:R-:W4:Y:S01]  /*5390*/  LDCU UR5, c[0x0][0x3ac] ;  /* 0x00007580ff0577ac */ /* 0x000f220008000800 */
[----:B------:R-:W-:Y:S01]  /*53a0*/  BSSY.RECONVERGENT B6, `(.L_x_5266) ;  /* 0x0000102000067945 */ /* 0x000fe20003800200 */
[----:B------:R-:W-:-:S04]  /*53b0*/  UPRMT UR4, UR39, 0x9910, URZ ;  /* 0x0000991027047896 */ /* 0x000fc800080000ff */
[----:B------:R-:W-:Y:S01]  /*53c0*/  UISETP.GT.AND UP0, UPT, UR4, 0x9, UPT ;  /* 0x000000090400788c */ /* 0x000fe2000bf04270 */
[----:B----4-:R-:W-:-:S05]  /*53d0*/  IMAD R5, R16, UR5, RZ ;  /* 0x0000000510057c24 */ /* 0x010fca000f8e02ff */
        /* <DEDUP_REMOVED lines=11> */
[----:B------:R-:W4:Y:S01]  /*5490*/  LDG.E.S8 R2, desc[UR36][R2.64] ;  /* 0x0000002402027981 */ /* 0x000f22000c1e1300 */
[----:B------:R-:W-:Y:S01]  /*54a0*/  IMAD.MOV.U32 R17, RZ, RZ, RZ ;  /* 0x000000ffff117224 */ /* 0x000fe200078e00ff */
[----:B----4-:R0:W4:Y:S01]  /*54b0*/  I2F.S16 R16, R2 ;  /* 0x0000000200107306 */ /* 0x0101220000101400 */
[----:B------:R-:W-:Y:S05]  /*54c0*/  BRA `(.L_x_5272) ;  /* 0x0000000c00bc7947 */ /* 0x000fea0003800000 */
.L_x_5270:
[----:B------:R-:W4:Y:S01]  /*54d0*/  LDG.E.U8 R2, desc[UR36][R2.64] ;  /* 0x0000002402027981 */ /* 0x000f22000c1e1100 */
[----:B------:R-:W-:Y:S01]  /*54e0*/  IMAD.MOV.U32 R17, RZ, RZ, RZ ;  /* 0x000000ffff117224 */ /* 0x000fe200078e00ff */
[----:B----4-:R-:W-:Y:S01]  /*54f0*/  I2FP.F32.U32 R16, R2 ;  /* 0x0000000200107245 */ /* 0x010fe20000201000 */
[----:B------:R-:W-:Y:S06]  /*5500*/  BRA `(.L_x_5272) ;  /* 0x0000000c00ac7947 */ /* 0x000fec0003800000 */
.L_x_5269:
[----:B------:R-:W-:-:S09]  /*5510*/  UISETP.NE.AND UP0, UPT, UR4, 0x2, UPT ;  /* 0x000000020400788c */ /* 0x000fd2000bf05270 */
[----:B------:R-:W-:Y:S05]  /*5520*/  BRA.U !UP0, `(.L_x_5273) ;  /* 0x0000000108307547 */ /* 0x000fea000b800000 */
[----:B------:R-:W-:-:S09]  /*5530*/  UISETP.NE.AND UP0, UPT, UR4, 0x3, UPT ;  /* 0x000000030400788c */ /* 0x000fd2000bf05270 */
[----:B------:R-:W-:Y:S05]  /*5540*/  BRA.U !UP0, `(.L_x_5274) ;  /* 0x0000000108187547 */ /* 0x000fea000b800000 */
[----:B------:R-:W-:-:S09]  /*5550*/  UISETP.NE.AND UP0, UPT, UR4, 0x4, UPT ;  /* 0x000000040400788c */ /* 0x000fd2000bf05270 */
[----:B------:R-:W-:Y:S05]  /*5560*/  BRA.U UP0, `(.L_x_5271) ;  /* 0x0000000d00307547 */ /* 0x000fea000b800000 */
[----:B------:R-:W4:Y:S01]  /*5570*/  LDG.E.64 R2, desc[UR36][R2.64] ;  /* 0x0000002402027981 */ /* 0x000f22000c1e1b00 */
[----:B------:R-:W-:Y:S01]  /*5580*/  IMAD.MOV.U32 R17, RZ, RZ, RZ ;  /* 0x000000ffff117224 */ /* 0x000fe200078e00ff */
[----:B----4-:R0:W4:Y:S02]  /*5590*/  I2F.S64 R16, R2 ;  /* 0x0000000200107312 */ /* 0x0101240000301400 */
[----:B0---4-:R-:W-:Y:S05]  /*55a0*/  BRA `(.L_x_5272) ;  /* 0x0000000c00847947 */ /* 0x011fea0003800000 */
.L_x_5274:
[----:B------:R-:W4:Y:S01]  /*55b0*/  LDG.E R2, desc[UR36][R2.64] ;  /* 0x0000002402027981 */ /* 0x000f22000c1e1900 */
[----:B------:R-:W-:Y:S01]  /*55c0*/  IMAD.MOV.U32 R17, RZ, RZ, RZ ;  /* 0x000000ffff117224 */ /* 0x000fe200078e00ff */
[----:B----4-:R-:W-:Y:S01]  /*55d0*/  I2FP.F32.S32 R16, R2 ;  /* 0x0000000200107245 */ /* 0x010fe20000201400 */
[----:B------:R-:W-:Y:S06]  /*55e0*/  BRA `(.L_x_5272) ;  /* 0x0000000c00747947 */ /* 0x000fec0003800000 */
.L_x_5273:
[----:B------:R-:W4:Y:S01]  /*55f0*/  LDG.E.U16 R2, desc[UR36][R2.64] ;  /* 0x0000002402027981 */ /* 0x000f22000c1e1500 */
[----:B------:R-:W-:Y:S01]  /*5600*/  IMAD.MOV.U32 R17, RZ, RZ, RZ ;  /* 0x000000ffff117224 */ /* 0x000fe200078e00ff */
[----:B----4-:R0:W4:Y:S01]  /*5610*/  I2F.S16 R16, R2 ;  /* 0x0000000200107306 */ /* 0x0101220000101400 */
[----:B------:R-:W-:Y:S05]  /*5620*/  BRA `(.L_x_5272) ;  /* 0x0000000c00647947 */ /* 0x000fea0003800000 */
.L_x_5268:
        /* <DEDUP_REMOVED lines=9> */
.L_x_5276:
[----:B------:R-:W4:Y:S01]  /*56c0*/  LDG.E.U16 R2, desc[UR36][R2.64] ;  /* 0x0000002402027981 */ /* 0x000f22000c1e1500 */
[----:B------:R-:W-:Y:S02]  /*56d0*/  IMAD.MOV.U32 R17, RZ, RZ, RZ ;  /* 0x000000ffff117224 */ /* 0x000fe400078e00ff */
[----:B----4-:R-:W-:Y:S01]  /*56e0*/  HADD2.F32 R16, -RZ, R2.H0_H0 ;  /* 0x20000002ff107230 */ /* 0x010fe20000004100 */
[----:B------:R-:W-:Y:S06]  /*56f0*/  BRA `(.L_x_5272) ;  /* 0x0000000c00307947 */ /* 0x000fec0003800000 */
.L_x_5275:
        /* <DEDUP_REMOVED lines=8> */
.L_x_5278:
[----:B------:R-:W4:Y:S02]  /*5780*/  LDG.E R2, desc[UR36][R2.64] ;  /* 0x0000002402027981 */ /* 0x000f24000c1e1900 */
[--C-:B----4-:R-:W-:Y:S02]  /*5790*/  HADD2.F32 R16, -RZ, R2.reuse.H0_H0 ;  /* 0x20000002ff107230 */ /* 0x110fe40000004100 */
[----:B------:R-:W-:Y:S01]  /*57a0*/  HADD2.F32 R17, -RZ, R2.H1_H1 ;  /* 0x30000002ff117230 */ /* 0x000fe20000004100 */
[----:B------:R-:W-:Y:S06]  /*57b0*/  BRA `(.L_x_5272) ;  /* 0x0000000c00007947 */ /* 0x000fec0003800000 */
.L_x_5277:
[----:B------:R-:W4:Y:S01]  /*57c0*/  LDG.E.64 R2, desc[UR36][R2.64] ;  /* 0x0000002402027981 */ /* 0x000f22000c1e1b00 */
[----:B------:R-:W-:Y:S01]  /*57d0*/  UMOV UR4, 0xf0000000 ;  /* 0xf000000000047882 */ /* 0x000fe20000000000 */
[----:B------:R-:W-:Y:S01]  /*57e0*/  UMOV UR5, 0x380fffff ;  /* 0x380fffff00057882 */ /* 0x000fe20000000000 */
[----:B------:R-:W-:Y:S01]  /*57f0*/  IMAD.MOV.U32 R17, RZ, RZ, RZ ;  /* 0x000000ffff117224 */ /* 0x000fe200078e00ff */
[----:B----4-:R-:W0:-:S15]  /*5800*/  DSETP.GEU.AND P0, PT, |R2|, UR4, PT ;  /* 0x0000000402007e2a */ /* 0x010e1e000bf0e200 */
[----:B------:R-:W-:-:S15]  /*5810*/  NOP ;  /* 0x0000000000007918 */ /* 0x000fde0000000000 */
[----:B------:R-:W-:-:S15]  /*5820*/  NOP ;  /* 0x0000000000007918 */ /* 0x000fde0000000000 */
[----:B------:R-:W-:-:S15]  /*5830*/  NOP ;  /* 0x0000000000007918 */ /* 0x000fde0000000000 */
[----:B------:R-:W-:-:S04]  /*5840*/  NOP ;  /* 0x0000000000007918 */ /* 0x000fc80000000000 */
[----:B------:R-:W0:Y:S02]  /*5850*/  F2F.F32.F64 R16, R2 ;  /* 0x0000000200107310 */ /* 0x000e240000301000 */
[----:B0-----:R-:W-:Y:S01]  /*5860*/  @!P0 FMUL R16, R16, 1.175494350822287508e-38 ;  /* 0x0080000010108820 */ /* 0x001fe20000400000 */
[----:B------:R-:W-:Y:S06]  /*5870*/  BRA `(.L_x_5272) ;  /* 0x0000000800d07947 */ /* 0x000fec0003800000 */
.L_x_5267:
        /* <DEDUP_REMOVED lines=9> */
[----:B------:R-:W-:Y:S01]  /*5910*/  IMAD.MOV.U32 R17, RZ, RZ, RZ ;  /* 0x000000ffff117224 */ /* 0x000fe200078e00ff */
[----:B----4-:R-:W-:-:S04]  /*5920*/  ISETP.NE.AND P0, PT, R2, RZ, PT ;  /* 0x000000ff0200720c */ /* 0x010fc80003f05270 */
[----:B------:R-:W-:Y:S01]  /*5930*/  FSEL R16, RZ, 1, !P0 ;  /* 0x3f800000ff107808 */ /* 0x000fe20004000000 */
[----:B------:R-:W-:Y:S08]  /*5940*/  BRA `(.L_x_5272) ;  /* 0x00000008009c7947 */ /* 0x000ff00003800000 */
.L_x_5281:
[----:B------:R-:W4:Y:S01]  /*5950*/  LDG.E.128 R4, desc[UR36][R2.64] ;  /* 0x0000002402047981 */ /* 0x000f22000c1e1d00 */
[----:B------:R-:W-:Y:S01]  /*5960*/  UMOV UR4, 0xf0000000 ;  /* 0xf000000000047882 */ /* 0x000fe20000000000 */
[----:B------:R-:W-:Y:S02]  /*5970*/  UMOV UR5, 0x380fffff ;  /* 0x380fffff00057882 */ /* 0x000fe40000000000 */
[----:B----4-:R-:W0:-:S15]  /*5980*/  DSETP.GEU.AND P0, PT, |R4|, UR4, PT ;  /* 0x0000000404007e2a */ /* 0x010e1e000bf0e200 */
        /* <DEDUP_REMOVED lines=18> */
.L_x_5280:
[----:B------:R-:W-:-:S09]  /*5ab0*/  UISETP.NE.AND UP0, UPT, UR4, 0xf, UPT ;  /* 0x0000000f0400788c */ /* 0x000fd2000bf05270 */
[----:B------:R-:W-:Y:S05]  /*5ac0*/  BRA.U !UP0, `(.L_x_5282) ;  /* 0x0000000108947547 */ /* 0x000fea000b800000 */
[----:B------:R-:W-:-:S09]  /*5ad0*/  UISETP.NE.AND UP0, UPT, UR4, 0x17, UPT ;  /* 0x000000170400788c */ /* 0x000fd2000bf05270 */
[----:B------:R-:W-:Y:S05]  /*5ae0*/  BRA.U !UP0, `(.L_x_5283) ;  /* 0x0000000108587547 */ /* 0x000fea000b800000 */
[----:B------:R-:W-:-:S09]  /*5af0*/  UISETP.NE.AND UP0, UPT, UR4, 0x18, UPT ;  /* 0x000000180400788c */ /* 0x000fd2000bf05270 */
[----:B------:R-:W-:Y:S05]  /*5b00*/  BRA.U UP0, `(.L_x_5271) ;  /* 0x0000000500c87547 */ /* 0x000fea000b800000 */
[----:B------:R-:W4:Y:S01]  /*5b10*/  LDG.E.U8 R16, desc[UR36][R2.64] ;  /* 0x0000002402107981 */ /* 0x000f22000c1e1100 */
[----:B------:R-:W-:Y:S02]  /*5b20*/  IMAD.MOV.U32 R5, RZ, RZ, 0x1f ;  /* 0x0000001fff057424 */ /* 0x000fe400078e00ff */
[----:B------:R-:W-:Y:S02]  /*5b30*/  IMAD.MOV.U32 R17, RZ, RZ, RZ ;  /* 0x000000ffff117224 */ /* 0x000fe400078e00ff */
[----:B----4-:R-:W-:-:S05]  /*5b40*/  IMAD.SHL.U32 R16, R16, 0x1000000, RZ ;  /* 0x0100000010107824 */ /* 0x010fca00078e00ff */
        /* <DEDUP_REMOVED lines=16> */
.L_x_5283:
[----:B------:R-:W4:Y:S01]  /*5c50*/  LDG.E.U8 R2, desc[UR36][R2.64] ;  /* 0x0000002402027981 */ /* 0x000f22000c1e1100 */
[----:B------:R-:W-:Y:S02]  /*5c60*/  IMAD.MOV.U32 R17, RZ, RZ, RZ ;  /* 0x000000ffff117224 */ /* 0x000fe400078e00ff */
[C---:B----4-:R-:W-:Y:S02]  /*5c70*/  IMAD.SHL.U32 R0, R2.reuse, 0x2000000, RZ ;  /* 0x0200000002007824 */ /* 0x050fe400078e00ff */
        /* <DEDUP_REMOVED lines=10> */
.L_x_5282:
[----:B------:R-:W4:Y:S01]  /*5d20*/  LDG.E.U16 R2, desc[UR36][R2.64] ;  /* 0x0000002402027981 */ /* 0x000f22000c1e1500 */
[----:B------:R-:W-:Y:S02]  /*5d30*/  IMAD.MOV.U32 R17, RZ, RZ, RZ ;  /* 0x000000ffff117224 */ /* 0x000fe400078e00ff */
[----:B----4-:R-:W-:Y:S01]  /*5d40*/  IMAD.U32 R16, R2, 0x10000, RZ ;  /* 0x0001000002107824 */ /* 0x010fe200078e00ff */
[----:B------:R-:W-:Y:S06]  /*5d50*/  BRA `(.L_x_5272) ;  /* 0x0000000400987947 */ /* 0x000fec0003800000 */
.L_x_5279:
        /* <DEDUP_REMOVED lines=8> */
[----:B------:R-:W4:Y:S01]  /*5de0*/  LDG.E.U16 R2, desc[UR36][R2.64] ;  /* 0x0000002402027981 */ /* 0x000f22000c1e1500 */
[----:B------:R-:W-:Y:S01]  /*5df0*/  IMAD.MOV.U32 R17, RZ, RZ, RZ ;  /* 0x000000ffff117224 */ /* 0x000fe200078e00ff */
[----:B----4-:R-:W-:Y:S01]  /*5e00*/  I2FP.F32.U32 R16, R2 ;  /* 0x0000000200107245 */ /* 0x010fe20000201000 */
[----:B------:R-:W-:Y:S06]  /*5e10*/  BRA `(.L_x_5272) ;  /* 0x0000000400687947 */ /* 0x000fec0003800000 */
.L_x_5286:
[----:B------:R-:W4:Y:S01]  /*5e20*/  LDG.E.U8 R3, desc[UR36][R2.64] ;  /* 0x0000002402037981 */ /* 0x000f22000c1e1100 */
[----:B------:R-:W-:Y:S02]  /*5e30*/  CS2R R16, SRZ ;  /* 0x0000000000107805 */ /* 0x000fe4000001ff00 */
        /* <DEDUP_REMOVED lines=18> */
.L_x_5288:
[----:B------:R-:W-:Y:S05]  /*5f60*/  BSYNC.RECONVERGENT B0 ;  /* 0x0000000000007941 */ /* 0x000fea0003800200 */
.L_x_5287:
[----:B------:R-:W-:Y:S01]  /*5f70*/  IMAD.SHL.U32 R0, R0, 0x100000, RZ ;  /* 0x0010000000007824 */ /* 0x000fe200078e00ff */
[----:B------:R-:W-:-:S04]  /*5f80*/  LEA R2, R2, 0x3b800000, 0x17 ;  /* 0x3b80000002027811 */ /* 0x000fc800078eb8ff */
[----:B------:R-:W-:Y:S01]  /*5f90*/  LOP3.LUT R16, R2, R0, R7, 0xfe, !PT ;  /* 0x0000000002107212 */ /* 0x000fe200078efe07 */
[----:B------:R-:W-:Y:S06]  /*5fa0*/  BRA `(.L_x_5272) ;  /* 0x0000000400047947 */ /* 0x000fec0003800000 */
.L_x_5285:
        /* <DEDUP_REMOVED lines=20> */
.L_x_5290:
[----:B------:R-:W-:Y:S05]  /*60f0*/  BSYNC.RECONVERGENT B0 ;  /* 0x0000000000007941 */ /* 0x000fea0003800200 */
.L_x_5289:
[----:B------:R-:W-:Y:S01]  /*6100*/  IMAD.SHL.U32 R0, R0, 0x200000, RZ ;  /* 0x0020000000007824 */ /* 0x000fe200078e00ff */
[----:B------:R-:W-:-:S04]  /*6110*/  LEA R2, R2, 0x37800000, 0x17 ;  /* 0x3780000002027811 */ /* 0x000fc800078eb8ff */
[----:B------:R-:W-:Y:S01]  /*6120*/  LOP3.LUT R16, R2, R0, R7, 0xfe, !PT ;  /* 0x0000000002107212 */ /* 0x000fe200078efe07 */
[----:B------:R-:W-:Y:S06]  /*6130*/  BRA `(.L_x_5272) ;  /* 0x0000000000a07947 */ /* 0x000fec0003800000 */
.L_x_5284:
[----:B------:R-:W-:-:S09]  /*6140*/  UISETP.NE.AND UP0, UPT, UR4, 0x1c, UPT ;  /* 0x0000001c0400788c */ /* 0x000fd2000bf05270 */
[----:B------:R-:W-:Y:S05]  /*6150*/  BRA.U !UP0, `(.L_x_5291) ;  /* 0x00000001088c7547 */ /* 0x000fea000b800000 */
[----:B------:R-:W-:-:S09]  /*6160*/  UISETP.NE.AND UP0, UPT, UR4, 0x1d, UPT ;  /* 0x0000001d0400788c */ /* 0x000fd2000bf05270 */
[----:B------:R-:W-:Y:S05]  /*6170*/  BRA.U !UP0, `(.L_x_5292) ;  /* 0x0000000108747547 */ /* 0x000fea000b800000 */
[----:B------:R-:W-:-:S09]  /*6180*/  UISETP.NE.AND UP0, UPT, UR4, 0x2c, UPT ;  /* 0x0000002c0400788c */ /* 0x000fd2000bf05270 */
[----:B------:R-:W-:Y:S05]  /*6190*/  BRA.U UP0, `(.L_x_5271) ;  /* 0x0000000100247547 */ /* 0x000fea000b800000 */
[----:B------:R-:W4:Y:S01]  /*61a0*/  LDG.E.U8 R2, desc[UR36][R2.64] ;  /* 0x0000002402027981 */ /* 0x000f22000c1e1100 */
[----:B------:R-:W-:Y:S02]  /*61b0*/  IMAD.MOV.U32 R17, RZ, RZ, RZ ;  /* 0x000000ffff117224 */ /* 0x000fe400078e00ff */
[----:B------:R-:W-:Y:S01]  /*61c0*/  IMAD.MOV.U32 R16, RZ, RZ, 0x400000 ;  /* 0x00400000ff107424 */ /* 0x000fe200078e00ff */
[----:B----4-:R-:W-:-:S13]  /*61d0*/  ISETP.NE.AND P0, PT, R2, RZ, PT ;  /* 0x000000ff0200720c */ /* 0x010fda0003f05270 */
[----:B------:R-:W-:Y:S05]  /*61e0*/  @!P0 BRA `(.L_x_5272) ;  /* 0x0000000000748947 */ /* 0x000fea0003800000 */
[----:B------:R-:W-:-:S13]  /*61f0*/  ISETP.NE.AND P0, PT, R2, 0xff, PT ;  /* 0x000000ff0200780c */ /* 0x000fda0003f05270 */
[----:B------:R-:W-:Y:S02]  /*6200*/  @!P0 IMAD.MOV.U32 R16, RZ, RZ, 0x7f800001 ;  /* 0x7f800001ff108424 */ /* 0x000fe400078e00ff */
[----:B------:R-:W-:Y:S01]  /*6210*/  @P0 IMAD.SHL.U32 R16, R2, 0x800000, RZ ;  /* 0x0080000002100824 */ /* 0x000fe200078e00ff */
[----:B------:R-:W-:Y:S06]  /*6220*/  BRA `(.L_x_5272) ;  /* 0x0000000000647947 */ /* 0x000fec0003800000 */
.L_x_5271:
[----:B------:R-:W-:Y:S01]  /*6230*/  MOV R2, 0x0 ;  /* 0x0000000000027802 */ /* 0x000fe20000000f00 */
[----:B------:R-:W0:Y:S01]  /*6240*/  LDCU.64 UR4, c[0x4][0x1a8] ;  /* 0x01003500ff0477ac */ /* 0x000e220008000a00 */
[----:B------:R-:W-:Y:S02]  /*6250*/  IMAD.MOV.U32 R8, RZ, RZ, 0x4e ;  /* 0x0000004eff087424 */ /* 0x000fe400078e00ff */
[----:B------:R-:W-:Y:S01]  /*6260*/  IMAD.MOV.U32 R12, RZ, RZ, 0x1 ;  /* 0x00000001ff0c7424 */ /* 0x000fe200078e00ff */
[----:B------:R-:W4:Y:S01]  /*6270*/  LDCU.64 UR6, c[0x4][0x1b0] ;  /* 0x01003600ff0677ac */ /* 0x000f220008000a00 */
[----:B------:R-:W1:Y:S01]  /*6280*/  LDC.64 R2, c[0x4][R2] ;  /* 0x0100000002027b82 */ /* 0x000e620000000a00 */
[----:B------:R-:W-:Y:S01]  /*6290*/  IMAD.MOV.U32 R13, RZ, RZ, RZ ;  /* 0x000000ffff0d7224 */ /* 0x000fe200078e00ff */
[----:B------:R-:W2:Y:S01]  /*62a0*/  LDCU.64 UR8, c[0x4][0x8] ;  /* 0x01000100ff0877ac */ /* 0x000ea20008000a00 */
[----:B0-----:R-:W-:Y:S02]  /*62b0*/  IMAD.U32 R4, RZ, RZ, UR4 ;  /* 0x00000004ff047e24 */ /* 0x001fe4000f8e00ff */
[----:B------:R-:W-:-:S02]  /*62c0*/  IMAD.U32 R5, RZ, RZ, UR5 ;  /* 0x00000005ff057e24 */ /* 0x000fc4000f8e00ff */
[----:B----4-:R-:W-:Y:S02]  /*62d0*/  IMAD.U32 R6, RZ, RZ, UR6 ;  /* 0x00000006ff067e24 */ /* 0x010fe4000f8e00ff */
[----:B------:R-:W-:Y:S02]  /*62e0*/  IMAD.U32 R7, RZ, RZ, UR7 ;  /* 0x00000007ff077e24 */ /* 0x000fe4000f8e00ff */
[----:B--2---:R-:W-:Y:S02]  /*62f0*/  IMAD.U32 R10, RZ, RZ, UR8 ;  /* 0x00000008ff0a7e24 */ /* 0x004fe4000f8e00ff */
[----:B------:R-:W-:-:S07]  /*6300*/  IMAD.U32 R11, RZ, RZ, UR9 ;  /* 0x00000009ff0b7e24 */ /* 0x000fce000f8e00ff */
[----:B------:R-:W-:-:S07]  /*6310*/  LEPC R20, `(.L_x_5293) ;  /* 0x000000001014794e */ /* 0x000fce0000000000 */
[----:B-1-3-5:R-:W-:Y:S05]  /*6320*/  CALL.ABS.NOINC R2 ;  /* 0x0000000002007343 */ /* 0x02afea0003c00000 */
.L_x_5293:
[----:B------:R-:W-:Y:S01]  /*6330*/  CS2R R16, SRZ ;  /* 0x0000000000107805 */ /* 0x000fe2000001ff00 */
[----:B------:R-:W-:Y:S06]  /*6340*/  BRA `(.L_x_5272) ;  /* 0x00000000001c7947 */ /* 0x000fec0003800000 */
.L_x_5292:
[----:B------:R-:W4:Y:S01]  /*6350*/  LDG.E.64 R2, desc[UR36][R2.64] ;  /* 0x0000002402027981 */ /* 0x000f22000c1e1b00 */
[----:B------:R-:W-:Y:S01]  /*6360*/  IMAD.MOV.U32 R17, RZ, RZ, RZ ;  /* 0x000000ffff117224 */ /* 0x000fe200078e00ff */
[----:B----4-:R0:W4:Y:S02]  /*6370*/  I2F.U64 R16, R2 ;  /* 0x0000000200107312 */ /* 0x0101240000301000 */
[----:B0---4-:R-:W-:Y:S05]  /*6380*/  BRA `(.L_x_5272) ;  /* 0x00000000000c7947 */ /* 0x011fea0003800000 */
.L_x_5291:
[----:B------:R-:W4:Y:S01]  /*6390*/  LDG.E R2, desc[UR36][R2.64] ;  /* 0x0000002402027981 */ /* 0x000f22000c1e1900 */
[----:B------:R-:W-:Y:S01]  /*63a0*/  IMAD.MOV.U32 R17, RZ, RZ, RZ ;  /* 0x000000ffff117224 */ /* 0x000fe200078e00ff */
[----:B----4-:R-:W-:-:S07]  /*63b0*/  I2FP.F32.U32 R16, R2 ;  /* 0x0000000200107245 */ /* 0x010fce0000201000 */
.L_x_5272:
[----:B------:R-:W-:Y:S05]  /*63c0*/  BSYNC.RECONVERGENT B6 ;  /* 0x0000000000067941 */ /* 0x000fea0003800200 */
.L_x_5266:
[----:B------:R-:W-:-:S07]  /*63d0*/  VIADD R34, R34, 0x80 ;  /* 0x0000008022227836 */ /* 0x000fce0000000000 */
.L_x_5237:
[----:B------:R-:W-:Y:S05]  /*63e0*/  BSYNC.RECONVERGENT B7 ;  /* 0x0000000000077941 */ /* 0x000fea0003800200 */
.L_x_5236:
        /* <DEDUP_REMOVED lines=27> */
.L_x_5300:
[----:B------:R-:W2:Y:S01]  /*65a0*/  LDG.E.U8 R2, desc[UR36][R2.64] ;  /* 0x0000002402027981 */ /* 0x000ea2000c1e1100 */
[----:B------:R-:W-:Y:S01]  /*65b0*/  IMAD.MOV.U32 R33, RZ, RZ, RZ ;  /* 0x000000ffff217224 */ /* 0x000fe200078e00ff */
[----:B--2---:R-:W-:Y:S01]  /*65c0*/  I2FP.F32.U32 R32, R2 ;  /* 0x0000000200207245 */ /* 0x004fe20000201000 */
[----:B------:R-:W-:Y:S06]  /*65d0*/  BRA `(.L_x_5302) ;  /* 0x0000000c00ac7947 */ /* 0x000fec0003800000 */
.L_x_5299:
        /* <DEDUP_REMOVED lines=10> */
.L_x_5304:
[----:B------:R-:W2:Y:S01]  /*6680*/  LDG.E R2, desc[UR36][R2.64] ;  /* 0x0000002402027981 */ /* 0x000ea2000c1e1900 */
[----:B------:R-:W-:Y:S01]  /*6690*/  IMAD.MOV.U32 R33, RZ, RZ, RZ ;  /* 0x000000ffff217224 */ /* 0x000fe200078e00ff */
[----:B--2---:R-:W-:Y:S01]  /*66a0*/  I2FP.F32.S32 R32, R2 ;  /* 0x0000000200207245 */ /* 0x004fe20000201400 */
[----:B------:R-:W-:Y:S06]  /*66b0*/  BRA `(.L_x_5302) ;  /* 0x0000000c00747947 */ /* 0x000fec0003800000 */
.L_x_5303:
[----:B------:R-:W2:Y:S01]  /*66c0*/  LDG.E.U16 R2, desc[UR36][R2.64] ;  /* 0x0000002402027981 */ /* 0x000ea2000c1e1500 */
[----:B------:R-:W-:Y:S01]  /*66d0*/  IMAD.MOV.U32 R33, RZ, RZ, RZ ;  /* 0x000000ffff217224 */ /* 0x000fe200078e00ff */
[----:B--2---:R0:W2:Y:S01]  /*66e0*/  I2F.S16 R32, R2 ;  /* 0x0000000200207306 */ /* 0x0040a20000101400 */
[----:B------:R-:W-:Y:S05]  /*66f0*/  BRA `(.L_x_5302) ;  /* 0x0000000c00647947 */ /* 0x000fea0003800000 */
.L_x_5298:
        /* <DEDUP_REMOVED lines=9> */
.L_x_5306:
[----:B------:R-:W2:Y:S01]  /*6790*/  LDG.E.U16 R2, desc[UR36][R2.64] ;  /* 0x0000002402027981 */ /* 0x000ea2000c1e1500 */
[----:B------:R-:W-:Y:S02]  /*67a0*/  IMAD.MOV.U32 R33, RZ, RZ, RZ ;  /* 0x000000ffff217224 */ /* 0x000fe400078e00ff */
[----:B--2---:R-:W-:Y:S01]  /*67b0*/  HADD2.F32 R32, -RZ, R2.H0_H0 ;  /* 0x20000002ff207230 */ /* 0x004fe20000004100 */
[----:B------:R-:W-:Y:S06]  /*67c0*/  BRA `(.L_x_5302) ;  /* 0x0000000c00307947 */ /* 0x000fec0003800000 */
.L_x_5305:
        /* <DEDUP_REMOVED lines=8> */
.L_x_5308:
[----:B------:R-:W2:Y:S02]  /*6850*/  LDG.E R2, desc[UR36][R2.64] ;  /* 0x0000002402027981 */ /* 0x000ea4000c1e1900 */
[--C-:B--2---:R-:W-:Y:S02]  /*6860*/  HADD2.F32 R32, -RZ, R2.reuse.H0_H0 ;  /* 0x20000002ff207230 */ /* 0x104fe40000004100 */
[----:B------:R-:W-:Y:S01]  /*6870*/  HADD2.F32 R33, -RZ, R2.H1_H1 ;  /* 0x30000002ff217230 */ /* 0x000fe20000004100 */
[----:B------:R-:W-:Y:S06]  /*6880*/  BRA `(.L_x_5302) ;  /* 0x0000000c00007947 */ /* 0x000fec0003800000 */
.L_x_5307:
        /* <DEDUP_REMOVED lines=12> */
.L_x_5297:
        /* <DEDUP_REMOVED lines=13> */
.L_x_5311:
        /* <DEDUP_REMOVED lines=22> */
.L_x_5310:
        /* <DEDUP_REMOVED lines=26> */
.L_x_5313:
        /* <DEDUP_REMOVED lines=13> */
.L_x_5312:
[----:B------:R-:W2:Y:S01]  /*6df0*/  LDG.E.U16 R2, desc[UR36][R2.64] ;  /* 0x0000002402027981 */ /* 0x000ea2000c1e1500 */
[----:B------:R-:W-:Y:S02]  /*6e00*/  IMAD.MOV.U32 R33, RZ, RZ, RZ ;  /* 0x000000ffff217224 */ /* 0x000fe400078e00ff */
[----:B--2---:R-:W-:Y:S01]  /*6e10*/  IMAD.U32 R32, R2, 0x10000, RZ ;  /* 0x0001000002207824 */ /* 0x004fe200078e00ff */
[----:B------:R-:W-:Y:S06]  /*6e20*/  BRA `(.L_x_5302) ;  /* 0x0000000400987947 */ /* 0x000fec0003800000 */
.L_x_5309:
        /* <DEDUP_REMOVED lines=12> */
.L_x_5316:
        /* <DEDUP_REMOVED lines=20> */
.L_x_5318:
[----:B------:R-:W-:Y:S05]  /*7030*/  BSYNC.RECONVERGENT B0 ;  /* 0x0000000000007941 */ /* 0x000fea0003800200 */
.L_x_5317:
[----:B------:R-:W-:Y:S01]  /*7040*/  IMAD.SHL.U32 R0, R0, 0x100000, RZ ;  /* 0x0010000000007824 */ /* 0x000fe200078e00ff */
[----:B------:R-:W-:-:S04]  /*7050*/  LEA R2, R2, 0x3b800000, 0x17 ;  /* 0x3b80000002027811 */ /* 0x000fc800078eb8ff */
[----:B------:R-:W-:Y:S01]  /*7060*/  LOP3.LUT R32, R2, R0, R7, 0xfe, !PT ;  /* 0x0000000002207212 */ /* 0x000fe200078efe07 */
[----:B------:R-:W-:Y:S06]  /*7070*/  BRA `(.L_x_5302) ;  /* 0x0000000400047947 */ /* 0x000fec0003800000 */
.L_x_5315:
        /* <DEDUP_REMOVED lines=20> */
.L_x_5320:
[----:B------:R-:W-:Y:S05]  /*71c0*/  BSYNC.RECONVERGENT B0 ;  /* 0x0000000000007941 */ /* 0x000fea0003800200 */
.L_x_5319:
[----:B------:R-:W-:Y:S01]  /*71d0*/  IMAD.SHL.U32 R0, R0, 0x200000, RZ ;  /* 0x0020000000007824 */ /* 0x000fe200078e00ff */
[----:B------:R-:W-:-:S04]  /*71e0*/  LEA R2, R2, 0x37800000, 0x17 ;  /* 0x3780000002027811 */ /* 0x000fc800078eb8ff */
[----:B------:R-:W-:Y:S01]  /*71f0*/  LOP3.LUT R32, R2, R0, R7, 0xfe, !PT ;  /* 0x0000000002207212 */ /* 0x000fe200078efe07 */
[----:B------:R-:W-:Y:S06]  /*7200*/  BRA `(.L_x_5302) ;  /* 0x0000000000a07947 */ /* 0x000fec0003800000 */
.L_x_5314:
        /* <DEDUP_REMOVED lines=15> */
.L_x_5301:
        /* <DEDUP_REMOVED lines=16> */
.L_x_5323:
[----:B------:R-:W-:Y:S01]  /*7400*/  CS2R R32, SRZ ;  /* 0x0000000000207805 */ /* 0x000fe2000001ff00 */
[----:B------:R-:W-:Y:S06]  /*7410*/  BRA `(.L_x_5302) ;  /* 0x00000000001c7947 */ /* 0x000fec0003800000 */
.L_x_5322:
[----:B------:R-:W2:Y:S01]  /*7420*/  LDG.E.64 R2, desc[UR36][R2.64] ;  /* 0x0000002402027981 */ /* 0x000ea2000c1e1b00 */
[----:B------:R-:W-:Y:S01]  /*7430*/  IMAD.MOV.U32 R33, RZ, RZ, RZ ;  /* 0x000000ffff217224 */ /* 0x000fe200078e00ff */
[----:B--2---:R0:W2:Y:S02]  /*7440*/  I2F.U64 R32, R2 ;  /* 0x0000000200207312 */ /* 0x0040a40000301000 */
[----:B0-2---:R-:W-:Y:S05]  /*7450*/  BRA `(.L_x_5302) ;  /* 0x00000000000c7947 */ /* 0x005fea0003800000 */
.L_x_5321:
[----:B------:R-:W2:Y:S01]  /*7460*/  LDG.E R2, desc[UR36][R2.64] ;  /* 0x0000002402027981 */ /* 0x000ea2000c1e1900 */
[----:B------:R-:W-:Y:S01]  /*7470*/  IMAD.MOV.U32 R33, RZ, RZ, RZ ;  /* 0x000000ffff217224 */ /* 0x000fe200078e00ff */
[----:B--2---:R-:W-:-:S07]  /*7480*/  I2FP.F32.U32 R32, R2 ;  /* 0x0000000200207245 */ /* 0x004fce0000201000 */
.L_x_5302:
[----:B------:R-:W-:Y:S05]  /*7490*/  BSYNC.RECONVERGENT B6 ;  /* 0x0000000000067941 */ /* 0x000fea0003800200 */
.L_x_5296:
[----:B0---4-:R-:W0:Y:S01]  /*74a0*/  LDC.64 R2, c[0x0][0x398] ;  /* 0x0000e600ff027b82 */ /* 0x011e220000000a00 */
[----:B------:R-:W4:Y:S01]  /*74b0*/  LDCU UR5, c[0x0][0x3ac] ;  /* 0x00007580ff0577ac */ /* 0x000f220008000800 */
        /* <DEDUP_REMOVED lines=14> */
[----:B------:R-:W4:Y:S02]  /*75a0*/  LDG.E.S8 R2, desc[UR36][R2.64] ;  /* 0x0000002402027981 */ /* 0x000f24000c1e1300 */
[----:B----4-:R0:W4:Y:S01]  /*75b0*/  I2F.S16 R30, R2 ;  /* 0x00000002001e7306 */ /* 0x0101220000101400 */
[----:B------:R-:W-:Y:S05]  /*75c0*/  BRA `(.L_x_5295) ;  /* 0x0000000c00807947 */ /* 0x000fea0003800000 */
.L_x_5327:
[----:B------:R-:W4:Y:S02]  /*75d0*/  LDG.E.U8 R2, desc[UR36][R2.64] ;  /* 0x0000002402027981 */ /* 0x000f24000c1e1100 */
[----:B----4-:R-:W-:Y:S01]  /*75e0*/  I2FP.F32.U32 R30, R2 ;  /* 0x00000002001e7245 */ /* 0x010fe20000201000 */
[----:B------:R-:W-:Y:S06]  /*75f0*/  BRA `(.L_x_5295) ;  /* 0x0000000c00747947 */ /* 0x000fec0003800000 */
.L_x_5326:
[----:B------:R-:W-:-:S09]  /*7600*/  UISETP.NE.AND UP0, UPT, UR4, 0x2, UPT ;  /* 0x000000020400788c */ /* 0x000fd2000bf05270 */
[----:B------:R-:W-:Y:S05]  /*7610*/  BRA.U !UP0, `(.L_x_5329) ;  /* 0x0000000108287547 */ /* 0x000fea000b800000 */
[----:B------:R-:W-:-:S09]  /*7620*/  UISETP.NE.AND UP0, UPT, UR4, 0x3, UPT ;  /* 0x000000030400788c */ /* 0x000fd2000bf05270 */
[----:B------:R-:W-:Y:S05]  /*7630*/  BRA.U !UP0, `(.L_x_5330) ;  /* 0x0000000108147547 */ /* 0x000fea000b800000 */
[----:B------:R-:W-:-:S09]  /*7640*/  UISETP.NE.AND UP0, UPT, UR4, 0x4, UPT ;  /* 0x000000040400788c */ /* 0x000fd2000bf05270 */
[----:B------:R-:W-:Y:S05]  /*7650*/  BRA.U UP0, `(.L_x_5328) ;  /* 0x0000000d00007547 */ /* 0x000fea000b800000 */
[----:B------:R-:W4:Y:S02]  /*7660*/  LDG.E.64 R2, desc[UR36][R2.64] ;  /* 0x0000002402027981 */ /* 0x000f24000c1e1b00 */
[----:B----4-:R0:W4:Y:S02]  /*7670*/  I2F.S64 R30, R2 ;  /* 0x00000002001e7312 */ /* 0x0101240000301400 */
[----:B0---4-:R-:W-:Y:S05]  /*7680*/  BRA `(.L_x_5295) ;  /* 0x0000000c00507947 */ /* 0x011fea0003800000 */
.L_x_5330:
[----:B------:R-:W4:Y:S02]  /*7690*/  LDG.E R2, desc[UR36][R2.64] ;  /* 0x0000002402027981 */ /* 0x000f24000c1e1900 */
[----:B----4-:R-:W-:Y:S01]  /*76a0*/  I2FP.F32.S32 R30, R2 ;  /* 0x00000002001e7245 */ /* 0x010fe20000201400 */
[----:B------:R-:W-:Y:S06]  /*76b0*/  BRA `(.L_x_5295) ;  /* 0x0000000c00447947 */ /* 0x000fec0003800000 */
.L_x_5329:
[----:B------:R-:W4:Y:S02]  /*76c0*/  LDG.E.U16 R2, desc[UR36][R2.64] ;  /* 0x0000002402027981 */ /* 0x000f24000c1e1500 */
[----:B----4-:R0:W4:Y:S01]  /*76d0*/  I2F.S16 R30, R2 ;  /* 0x00000002001e7306 */ /* 0x0101220000101400 */
[----:B------:R-:W-:Y:S05]  /*76e0*/  BRA `(.L_x_5295) ;  /* 0x0000000c00387947 */ /* 0x000fea0003800000 */
.L_x_5325:
        /* <DEDUP_REMOVED lines=8> */
.L_x_5332:
[----:B------:R-:W4:Y:S02]  /*7770*/  LDG.E.U16 R2, desc[UR36][R2.64] ;  /* 0x0000002402027981 */ /* 0x000f24000c1e1500 */
[----:B----4-:R-:W-:Y:S01]  /*7780*/  HADD2.F32 R30, -RZ, R2.H0_H0 ;  /* 0x20000002ff1e7230 */ /* 0x010fe20000004100 */
[----:B------:R-:W-:Y:S06]  /*7790*/  BRA `(.L_x_5295) ;  /* 0x0000000c000c7947 */ /* 0x000fec0003800000 */
.L_x_5331:
        /* <DEDUP_REMOVED lines=8> */
.L_x_5334:
[----:B------:R-:W4:Y:S02]  /*7820*/  LDG.E R2, desc[UR36][R2.64] ;  /* 0x0000002402027981 */ /* 0x000f24000c1e1900 */
[--C-:B----4-:R-:W-:Y:S02]  /*7830*/  HADD2.F32 R30, -RZ, R2.reuse.H0_H0 ;  /* 0x20000002ff1e7230 */ /* 0x110fe40000004100 */
[----:B------:R-:W-:Y:S01]  /*7840*/  HADD2.F32 R31, -RZ, R2.H1_H1 ;  /* 0x30000002ff1f7230 */ /* 0x000fe20000004100 */
[----:B------:R-:W-:Y:S06]  /*7850*/  BRA `(.L_x_5295) ;  /* 0x0000000800dc7947 */ /* 0x000fec0003800000 */
.L_x_5333:
[----:B------:R-:W4:Y:S01]  /*7860*/  LDG.E.64 R2, desc[UR36][R2.64] ;  /* 0x0000002402027981 */ /* 0x000f22000c1e1b00 */
        /* <DEDUP_REMOVED lines=10> */
.L_x_5324:
        /* <DEDUP_REMOVED lines=8> */
[----:B------:R-:W4:Y:S02]  /*7990*/  LDG.E.U8 R2, desc[UR36][R2.64] ;  /* 0x0000002402027981 */ /* 0x000f24000c1e1100 */
[----:B----4-:R-:W-:-:S04]  /*79a0*/  ISETP.NE.AND P0, PT, R2, RZ, PT ;  /* 0x000000ff0200720c */ /* 0x010fc80003f05270 */
[----:B------:R-:W-:Y:S01]  /*79b0*/  FSEL R30, RZ, 1, !P0 ;  /* 0x3f800000ff1e7808 */ /* 0x000fe20004000000 */
[----:B------:R-:W-:Y:S08]  /*79c0*/  BRA `(.L_x_5295) ;  /* 0x0000000800807947 */ /* 0x000ff00003800000 */
.L_x_5337:
        /* <DEDUP_REMOVED lines=22> */
.L_x_5336:
        /* <DEDUP_REMOVED lines=25> */
.L_x_5339:
[----:B------:R-:W4:Y:S02]  /*7cc0*/  LDG.E.U8 R2, desc[UR36][R2.64] ;  /* 0x0000002402027981 */ /* 0x000f24000c1e1100 */
        /* <DEDUP_REMOVED lines=11> */
.L_x_5338:
[----:B------:R-:W4:Y:S02]  /*7d80*/  LDG.E.U16 R2, desc[UR36][R2.64] ;  /* 0x0000002402027981 */ /* 0x000f24000c1e1500 */
[----:B----4-:R-:W-:Y:S01]  /*7d90*/  IMAD.U32 R30, R2, 0x10000, RZ ;  /* 0x00010000021e7824 */ /* 0x010fe200078e00ff */
[----:B------:R-:W-:Y:S06]  /*7da0*/  BRA `(.L_x_5295) ;  /* 0x0000000400887947 */ /* 0x000fec0003800000 */
.L_x_5335:
        /* <DEDUP_REMOVED lines=8> */
[----:B------:R-:W4:Y:S02]  /*7e30*/  LDG.E.U16 R2, desc[UR36][R2.64] ;  /* 0x0000002402027981 */ /* 0x000f24000c1e1500 */
[----:B----4-:R-:W-:Y:S01]  /*7e40*/  I2FP.F32.U32 R30, R2 ;  /* 0x00000002001e7245 */ /* 0x010fe20000201000 */
[----:B------:R-:W-:Y:S06]  /*7e50*/  BRA `(.L_x_5295) ;  /* 0x00000004005c7947 */ /* 0x000fec0003800000 */
.L_x_5342:
[----:B------:R-:W4:Y:S01]  /*7e60*/  LDG.E.U8 R3, desc[UR36][R2.64] ;  /* 0x0000002402037981 */ /* 0x000f22000c1e1100 */
[----:B------:R-:W-:Y:S01]  /*7e70*/  IMAD.MOV.U32 R30, RZ, RZ, RZ ;  /* 0x000000ffff1e7224 */ /* 0x000fe200078e00ff */
        /* <DEDUP_REMOVED lines=18> */
.L_x_5344:
[----:B------:R-:W-:Y:S05]  /*7fa0*/  BSYNC.RECONVERGENT B0 ;  /* 0x0000000000007941 */ /* 0x000fea0003800200 */
.L_x_5343:
[----:B------:R-:W-:Y:S01]  /*7fb0*/  IMAD.SHL.U32 R0, R0, 0x100000, RZ ;  /* 0x0010000000007824 */ /* 0x000fe200078e00ff */
[----:B------:R-:W-:-:S04]  /*7fc0*/  LEA R2, R2, 0x3b800000, 0x17 ;  /* 0x3b80000002027811 */ /* 0x000fc800078eb8ff */
[----:B------:R-:W-:Y:S01]  /*7fd0*/  LOP3.LUT R30, R2, R0, R7, 0xfe, !PT ;  /* 0x00000000021e7212 */ /* 0x000fe200078efe07 */
[----:B------:R-:W-:Y:S06]  /*7fe0*/  BRA `(.L_x_5295) ;  /* 0x0000000000f87947 */ /* 0x000fec0003800000 */
.L_x_5341:
        /* <DEDUP_REMOVED lines=20> */
.L_x_5346:
[----:B------:R-:W-:Y:S05]  /*8130*/  BSYNC.RECONVERGENT B0 ;  /* 0x0000000000007941 */ /* 0x000fea0003800200 */
.L_x_5345:
[----:B------:R-:W-:Y:S01]  /*8140*/  IMAD.SHL.U32 R0, R0, 0x200000, RZ ;  /* 0x0020000000007824 */ /* 0x000fe200078e00ff */
[----:B------:R-:W-:-:S04]  /*8150*/  LEA R2, R2, 0x37800000, 0x17 ;  /* 0x3780000002027811 */ /* 0x000fc800078eb8ff */
[----:B------:R-:W-:Y:S01]  /*8160*/  LOP3.LUT R30, R2, R0, R7, 0xfe, !PT ;  /* 0x00000000021e7212 */ /* 0x000fe200078efe07 */
[----:B------:R-:W-:Y:S06]  /*8170*/  BRA `(.L_x_5295) ;  /* 0x0000000000947947 */ /* 0x000fec0003800000 */
.L_x_5340:
[----:B------:R-:W-:-:S09]  /*8180*/  UISETP.NE.AND UP0, UPT, UR4, 0x1c, UPT ;  /* 0x0000001c0400788c */ /* 0x000fd2000bf05270 */
[----:B------:R-:W-:Y:S05]  /*8190*/  BRA.U !UP0, `(.L_x_5347) ;  /* 0x0000000108847547 */ /* 0x000fea000b800000 */
[----:B------:R-:W-:-:S09]  /*81a0*/  UISETP.NE.AND UP0, UPT, UR4, 0x1d, UPT ;  /* 0x0000001d0400788c */ /* 0x000fd2000bf05270 */
[----:B------:R-:W-:Y:S05]  /*81b0*/  BRA.U !UP0, `(.L_x_5348) ;  /* 0x0000000108707547 */ /* 0x000fea000b800000 */
[----:B------:R-:W-:-:S09]  /*81c0*/  UISETP.NE.AND UP0, UPT, UR4, 0x2c, UPT ;  /* 0x0000002c0400788c */ /* 0x000fd2000bf05270 */
[----:B------:R-:W-:Y:S05]  /*81d0*/  BRA.U UP0, `(.L_x_5328) ;  /* 0x0000000100207547 */ /* 0x000fea000b800000 */
[----:B------:R-:W4:Y:S01]  /*81e0*/  LDG.E.U8 R2, desc[UR36][R2.64] ;  /* 0x0000002402027981 */ /* 0x000f22000c1e1100 */
[----:B------:R-:W-:Y:S01]  /*81f0*/  IMAD.MOV.U32 R30, RZ, RZ, 0x400000 ;  /* 0x00400000ff1e7424 */ /* 0x000fe200078e00ff */
[----:B----4-:R-:W-:-:S13]  /*8200*/  ISETP.NE.AND P0, PT, R2, RZ, PT ;  /* 0x000000ff0200720c */ /* 0x010fda0003f05270 */
[----:B------:R-:W-:Y:S05]  /*8210*/  @!P0 BRA `(.L_x_5295) ;  /* 0x00000000006c8947 */ /* 0x000fea0003800000 */
[----:B------:R-:W-:-:S13]  /*8220*/  ISETP.NE.AND P0, PT, R2, 0xff, PT ;  /* 0x000000ff0200780c */ /* 0x000fda0003f05270 */
[----:B------:R-:W-:Y:S02]  /*8230*/  @!P0 IMAD.MOV.U32 R30, RZ, RZ, 0x7f800001 ;  /* 0x7f800001ff1e8424 */ /* 0x000fe400078e00ff */
[----:B------:R-:W-:Y:S01]  /*8240*/  @P0 IMAD.SHL.U32 R30, R2, 0x800000, RZ ;  /* 0x00800000021e0824 */ /* 0x000fe200078e00ff */
[----:B------:R-:W-:Y:S06]  /*8250*/  BRA `(.L_x_5295) ;  /* 0x00000000005c7947 */ /* 0x000fec0003800000 */
.L_x_5328:
        /* <DEDUP_REMOVED lines=16> */
.L_x_5349:
[----:B------:R-:W-:Y:S01]  /*8360*/  IMAD.MOV.U32 R30, RZ, RZ, RZ ;  /* 0x000000ffff1e7224 */ /* 0x000fe200078e00ff */
[----:B------:R-:W-:Y:S06]  /*8370*/  BRA `(.L_x_5295) ;  /* 0x0000000000147947 */ /* 0x000fec0003800000 */
.L_x_5348:
[----:B------:R-:W4:Y:S02]  /*8380*/  LDG.E.64 R2, desc[UR36][R2.64] ;  /* 0x0000002402027981 */ /* 0x000f24000c1e1b00 */
[----:B----4-:R0:W4:Y:S02]  /*8390*/  I2F.U64 R30, R2 ;  /* 0x00000002001e7312 */ /* 0x0101240000301000 */
[----:B0---4-:R-:W-:Y:S05]  /*83a0*/  BRA `(.L_x_5295) ;  /* 0x0000000000087947 */ /* 0x011fea0003800000 */
.L_x_5347:
[----:B------:R-:W4:Y:S02]  /*83b0*/  LDG.E R2, desc[UR36][R2.64] ;  /* 0x0000002402027981 */ /* 0x000f24000c1e1900 */
[----:B----4-:R-:W-:-:S07]  /*83c0*/  I2FP.F32.U32 R30, R2 ;  /* 0x00000002001e7245 */ /* 0x010fce0000201000 */
.L_x_5295:
[----:B------:R-:W-:Y:S05]  /*83d0*/  BSYNC.RECONVERGENT B7 ;  /* 0x0000000000077941 */ /* 0x000fea0003800200 */
.L_x_5294:
[CC--:B------:R-:W-:Y:S01]  /*83e0*/  ISETP.GE.AND P0, PT, R36.reuse, R37.reuse, PT ;  /* 0x000000252400720c */ /* 0x0c0fe20003f06270 */
[C---:B0-2-4-:R-:W-:Y:S01]  /*83f0*/  VIADD R2, R36.reuse, 0x80 ;  /* 0x0000008024027836 */ /* 0x055fe20000000000 */
[----:B------:R-:W-:Y:S01]  /*8400*/  CS2R R6, SRZ ;  /* 0x0000000000067805 */ /* 0x000fe2000001ff00 */
[C---:B------:R-:W-:Y:S01]  /*8410*/  VIADD R0, R36.reuse, 0x100 ;  /* 0x0000010024007836 */ /* 0x040fe20000000000 */
[----:B------:R-:W-:Y:S01]  /*8420*/  CS2R R34, SRZ ;  /* 0x0000000000227805 */ /* 0x000fe2000001ff00 */
[----:B------:R-:W-:Y:S01]  /*8430*/  VIADD R4, R36, 0x180 ;  /* 0x0000018024047836 */ /* 0x000fe20000000000 */
[-C--:B------:R-:W-:Y:S01]  /*8440*/  ISETP.GE.AND P1, PT, R2, R37.reuse, PT ;  /* 0x000000250200720c */ /* 0x080fe20003f26270 */
[----:B------:R-:W-:Y:S01]  /*8450*/  BSSY.RECONVERGENT B6, `(.L_x_5350) ;  /* 0x0000117000067945 */ /* 0x000fe20003800200 */
[-C--:B------:R-:W-:Y:S02]  /*8460*/  ISETP.GE.AND P2, PT, R0, R37.reuse, PT ;  /* 0x000000250000720c */ /* 0x080fe40003f46270 */
[----:B------:R-:W-:-:S03]  /*8470*/  ISETP.GE.AND P3, PT, R4, R37, PT ;  /* 0x000000250400720c */ /* 0x000fc60003f66270 */
[CC--:B-----5:R-:W-:Y:S01]  /*8480*/  @!P0 FMUL.FTZ R3, R27.reuse, R29.reuse ;  /* 0x0000001d1b038220 */ /* 0x0e0fe20000410000 */
[-C--:B-1-3--:R-:W-:Y:S02]  /*8490*/  @!P0 FMUL.FTZ R5, R27, R28.reuse ;  /* 0x0000001c1b058220 */ /* 0x08afe40000410000 */
[----:B------:R-:W0:Y:S01]  /*84a0*/  LDC.U8 R27, c[0x0][0x3b0] ;  /* 0x0000ec00ff1b7b82 */ /* 0x000e220000000000 */
[C---:B------:R-:W-:Y:S01]  /*84b0*/  @!P0 FFMA.FTZ R6, R26.reuse, R28, -R3 ;  /* 0x0000001c1a068223 */ /* 0x040fe20000010803 */
[----:B------:R-:W-:Y:S01]  /*84c0*/  @!P0 FFMA.FTZ R7, R26, R29, R5 ;  /* 0x0000001d1a078223 */ /* 0x000fe20000010005 */
[C---:B------:R-:W-:Y:S01]  /*84d0*/  @!P1 FMUL.FTZ R3, R23.reuse, R25 ;  /* 0x0000001917039220 */ /* 0x040fe20000410000 */
[----:B------:R-:W-:-:S03]  /*84e0*/  @!P1 FMUL.FTZ R0, R23, R24 ;  /* 0x0000001817009220 */ /* 0x000fc60000410000 */
[C---:B------:R-:W-:Y:S01]  /*84f0*/  @!P1 FFMA.FTZ R34, R22.reuse, R24, -R3 ;  /* 0x0000001816229223 */ /* 0x040fe20000010803 */
[----:B------:R-:W-:Y:S01]  /*8500*/  @!P1 FFMA.FTZ R35, R22, R25, R0 ;  /* 0x0000001916239223 */ /* 0x000fe20000010000 */
[C---:B------:R-:W-:Y:S01]  /*8510*/  @!P2 FMUL.FTZ R3, R17.reuse, R19 ;  /* 0x000000131103a220 */ /* 0x040fe20000410000 */
[-C--:B------:R-:W-:Y:S01]  /*8520*/  @!P2 FMUL.FTZ R0, R17, R18.reuse ;  /* 0x000000121100a220 */ /* 0x080fe20000410000 */
[-C--:B------:R-:W-:Y:S01]  /*8530*/  @!P3 FMUL.FTZ R5, R33, R31.reuse ;  /* 0x0000001f2105b220 */ /* 0x080fe20000410000 */
[----:B------:R-:W-:Y:S01]  /*8540*/  @!P3 FMUL.FTZ R4, R32, R31 ;  /* 0x0000001f2004b220 */ /* 0x000fe20000410000 */
[----:B------:R-:W-:Y:S02]  /*8550*/  CS2R R22, SRZ ;  /* 0x0000000000167805 */ /* 0x000fe4000001ff00 */
[----:B------:R-:W-:Y:S01]  /*8560*/  CS2R R24, SRZ ;  /* 0x0000000000187805 */ /* 0x000fe2000001ff00 */
[C---:B------:R-:W-:Y:S01]  /*8570*/  @!P2 FFMA.FTZ R22, R16.reuse, R18, -R3 ;  /* 0x000000121016a223 */ /* 0x040fe20000010803 */
[----:B------:R-:W-:Y:S01]  /*8580*/  @!P2 FFMA.FTZ R23, R16, R19, R0 ;  /* 0x000000131017a223 */ /* 0x000fe20000010000 */
[C---:B------:R-:W-:Y:S01]  /*8590*/  @!P3 FFMA.FTZ R24, R30.reuse, R32, -R5 ;  /* 0x000000201e18b223 */ /* 0x040fe20000010805 */
[----:B------:R-:W-:Y:S01]  /*85a0*/  @!P3 FFMA.FTZ R25, R30, R33, R4 ;  /* 0x000000211e19b223 */ /* 0x000fe20000010004 */
[----:B------:R-:W-:Y:S06]  /*85b0*/  @P0 BRA `(.L_x_5351) ;  /* 0x0000001000000947 */ /* 0x000fec0003800000 */
[----:B------:R-:W1:Y:S01]  /*85c0*/  S2R R10, SR_CTAID.X ;  /* 0x00000000000a7919 */ /* 0x000e620000002500 */
[----:B------:R-:W2:Y:S01]  /*85d0*/  LDCU UR4, c[0x0][0x3b4] ;  /* 0x00007680ff0477ac */ /* 0x000ea20008000800 */
[----:B------:R-:W3:Y:S01]  /*85e0*/  LDC.64 R8, c[0x0][0x388] ;  /* 0x0000e200ff087b82 */ /* 0x000ee20000000a00 */
[----:B0-----:R-:W-:Y:S01]  /*85f0*/  PRMT R4, R27, 0x9910, RZ ;  /* 0x000099101b047816 */ /* 0x001fe200000000ff */
[----:B-1----:R-:W-:-:S04]  /*8600*/  IMAD R0, R10, 0x200, R36 ;  /* 0x000002000a007824 */ /* 0x002fc800078e0224 */
[----:B--2---:R-:W-:Y:S02]  /*8610*/  IMAD R3, R0, UR4, RZ ;  /* 0x0000000400037c24 */ /* 0x004fe4000f8e02ff */
[----:B------:R-:W-:-:S03]  /*8620*/  IMAD.MOV.U32 R0, RZ, RZ, R4 ;  /* 0x000000ffff007224 */ /* 0x000fc600078e0004 */
[----:B---3--:R-:W-:Y:S02]  /*8630*/  IADD3 R8, P1, PT, R3, R8, RZ ;  /* 0x0000000803087210 */ /* 0x008fe40007f3e0ff */
[----:B------:R-:W-:-:S03]  /*8640*/  ISETP.GT.AND P0, PT, R0, 0x9, PT ;  /* 0x000000090000780c */ /* 0x000fc60003f04270 */
[----:B------:R-:W-:-:S10]  /*8650*/  IMAD.X R9, RZ, RZ, R9, P1 ;  /* 0x000000ffff097224 */ /* 0x000fd400008e0609 */
        /* <DEDUP_REMOVED lines=13> */
.L_x_5355:
[----:B------:R-:W0:Y:S01]  /*8730*/  F2I.S64.TRUNC R6, R6 ;  /* 0x0000000600067311 */ /* 0x000e22000020d900 */
[----:B------:R-:W-:Y:S02]  /*8740*/  IMAD.MOV.U32 R36, RZ, RZ, R2 ;  /* 0x000000ffff247224 */ /* 0x000fe400078e0002 */
[----:B0-----:R-:W-:-:S05]  /*8750*/  IMAD.MOV.U32 R3, RZ, RZ, R6 ;  /* 0x000000ffff037224 */ /* 0x001fca00078e0006 */
[----:B------:R0:W-:Y:S01]  /*8760*/  STG.E.U8 desc[UR36][R8.64], R3 ;  /* 0x0000000308007986 */ /* 0x0001e2000c101124 */
[----:B------:R-:W-:Y:S05]  /*8770*/  BRA `(.L_x_5351) ;  /* 0x0000000c00907947 */ /* 0x000fea0003800000 */
.L_x_5354:
        /* <DEDUP_REMOVED lines=10> */
.L_x_5358:
[----:B------:R-:W0:Y:S01]  /*8820*/  F2I.FTZ.TRUNC.NTZ R3, R6 ;  /* 0x0000000600037305 */ /* 0x000e22000021f100 */
[----:B------:R-:W-:Y:S01]  /*8830*/  IMAD.MOV.U32 R36, RZ, RZ, R2 ;  /* 0x000000ffff247224 */ /* 0x000fe200078e0002 */
[----:B0-----:R0:W-:Y:S01]  /*8840*/  STG.E desc[UR36][R8.64], R3 ;  /* 0x0000000308007986 */ /* 0x0011e2000c101924 */
[----:B------:R-:W-:Y:S05]  /*8850*/  BRA `(.L_x_5351) ;  /* 0x0000000c00587947 */ /* 0x000fea0003800000 */
.L_x_5357:
[----:B------:R-:W0:Y:S01]  /*8860*/  F2I.FTZ.TRUNC.NTZ R3, R6 ;  /* 0x0000000600037305 */ /* 0x000e22000021f100 */
[----:B------:R-:W-:Y:S01]  /*8870*/  IMAD.MOV.U32 R36, RZ, RZ, R2 ;  /* 0x000000ffff247224 */ /* 0x000fe200078e0002 */
[----:B0-----:R0:W-:Y:S01]  /*8880*/  STG.E.U16 desc[UR36][R8.64], R3 ;  /* 0x0000000308007986 */ /* 0x0011e2000c101524 */
[----:B------:R-:W-:Y:S05]  /*8890*/  BRA `(.L_x_5351) ;  /* 0x0000000c00487947 */ /* 0x000fea0003800000 */
.L_x_5353:
        /* <DEDUP_REMOVED lines=9> */
.L_x_5360:
[----:B------:R-:W-:Y:S01]  /*8930*/  F2FP.F16.F32.PACK_AB R6, RZ, R6 ;  /* 0x00000006ff06723e */ /* 0x000fe200000000ff */
[----:B------:R-:W-:-:S04]  /*8940*/  IMAD.MOV.U32 R36, RZ, RZ, R2 ;  /* 0x000000ffff247224 */ /* 0x000fc800078e0002 */
[----:B------:R0:W-:Y:S01]  /*8950*/  STG.E.U16 desc[UR36][R8.64], R6 ;  /* 0x0000000608007986 */ /* 0x0001e2000c101524 */
[----:B------:R-:W-:Y:S05]  /*8960*/  BRA `(.L_x_5351) ;  /* 0x0000000c00147947 */ /* 0x000fea0003800000 */
.L_x_5359:
        /* <DEDUP_REMOVED lines=9> */
.L_x_5362:
[----:B------:R-:W-:Y:S01]  /*8a00*/  F2FP.F16.F32.PACK_AB R7, R7, R6 ;  /* 0x000000060707723e */ /* 0x000fe200000000ff */
[----:B------:R-:W-:-:S04]  /*8a10*/  IMAD.MOV.U32 R36, RZ, RZ, R2 ;  /* 0x000000ffff247224 */ /* 0x000fc800078e0002 */
[----:B------:R3:W-:Y:S01]  /*8a20*/  STG.E desc[UR36][R8.64], R7 ;  /* 0x0000000708007986 */ /* 0x0007e2000c101924 */
[----:B------:R-:W-:Y:S05]  /*8a30*/  BRA `(.L_x_5351) ;  /* 0x0000000800e07947 */ /* 0x000fea0003800000 */
.L_x_5361:
[----:B------:R-:W-:Y:S01]  /*8a40*/  FMUL.FTZ R4, R6, 1 ;  /* 0x3f80000006047820 */ /* 0x000fe20000410000 */
[----:B------:R-:W-:-:S05]  /*8a50*/  IMAD.MOV.U32 R36, RZ, RZ, R2 ;  /* 0x000000ffff247224 */ /* 0x000fca00078e0002 */
[----:B------:R-:W0:Y:S02]  /*8a60*/  F2F.F64.F32 R4, R4 ;  /* 0x0000000400047310 */ /* 0x000e240000201800 */
[----:B0-----:R1:W-:Y:S01]  /*8a70*/  STG.E.64 desc[UR36][R8.64], R4 ;  /* 0x0000000408007986 */ /* 0x0013e2000c101b24 */
[----:B------:R-:W-:Y:S05]  /*8a80*/  BRA `(.L_x_5351) ;  /* 0x0000000800cc7947 */ /* 0x000fea0003800000 */
.L_x_5352:
        /* <DEDUP_REMOVED lines=15> */
.L_x_5365:
        /* <DEDUP_REMOVED lines=11> */
.L_x_5364:
        /* <DEDUP_REMOVED lines=18> */
.L_x_5369:
[----:B------:R-:W-:Y:S05]  /*8d50*/  BSYNC.RECONVERGENT B0 ;  /* 0x0000000000007941 */ /* 0x000fea0003800200 */
.L_x_5368:
[----:B------:R-:W-:Y:S01]  /*8d60*/  LOP3.LUT R5, R0, 0x80, R5, 0xf8, !PT ;  /* 0x0000008000057812 */ /* 0x000fe200078ef805 */
[----:B------:R-:W-:-:S04]  /*8d70*/  IMAD.MOV.U32 R36, RZ, RZ, R2 ;  /* 0x000000ffff247224 */ /* 0x000fc800078e0002 */
[----:B------:R0:W-:Y:S01]  /*8d80*/  STG.E.U8 desc[UR36][R8.64], R5 ;  /* 0x0000000508007986 */ /* 0x0001e2000c101124 */
[----:B------:R-:W-:Y:S05]  /*8d90*/  BRA `(.L_x_5351) ;  /* 0x0000000800087947 */ /* 0x000fea0003800000 */
.L_x_5367:
        /* <DEDUP_REMOVED lines=14> */
.L_x_5371:
[----:B------:R-:W-:Y:S05]  /*8e80*/  BSYNC.RECONVERGENT B0 ;  /* 0x0000000000007941 */ /* 0x000fea0003800200 */
.L_x_5370:
[----:B------:R-:W-:Y:S01]  /*8e90*/  LOP3.LUT R3, R0, 0x80, R5, 0xf8, !PT ;  /* 0x0000008000037812 */ /* 0x000fe200078ef805 */
[----:B------:R-:W-:-:S04]  /*8ea0*/  IMAD.MOV.U32 R36, RZ, RZ, R2 ;  /* 0x000000ffff247224 */ /* 0x000fc800078e0002 */
[----:B------:R0:W-:Y:S01]  /*8eb0*/  STG.E.U8 desc[UR36][R8.64], R3 ;  /* 0x0000000308007986 */ /* 0x0001e2000c101124 */
[----:B------:R-:W-:Y:S05]  /*8ec0*/  BRA `(.L_x_5351) ;  /* 0x0000000400bc7947 */ /* 0x000fea0003800000 */
.L_x_5366:
[----:B------:R-:W-:Y:S01]  /*8ed0*/  F2FP.BF16.F32.PACK_AB R6, RZ, R6 ;  /* 0x00000006ff06723e */ /* 0x000fe200000010ff */
[----:B------:R-:W-:-:S04]  /*8ee0*/  IMAD.MOV.U32 R36, RZ, RZ, R2 ;  /* 0x000000ffff247224 */ /* 0x000fc800078e0002 */
[----:B------:R0:W-:Y:S01]  /*8ef0*/  STG.E.U16 desc[UR36][R8.64], R6 ;  /* 0x0000000608007986 */ /* 0x0001e2000c101524 */
[----:B------:R-:W-:Y:S05]  /*8f00*/  BRA `(.L_x_5351) ;  /* 0x0000000400ac7947 */ /* 0x000fea0003800000 */
.L_x_5363:
        /* <DEDUP_REMOVED lines=12> */
.L_x_5374:
        /* <DEDUP_REMOVED lines=12> */
.L_x_5377:
[----:B------:R-:W-:-:S04]  /*9090*/  SHF.R.U32.HI R0, RZ, 0x14, R6 ;  /* 0x00000014ff007819 */ /* 0x000fc80000011606 */
[----:B------:R-:W-:-:S04]  /*90a0*/  LOP3.LUT R3, R0, 0x1, RZ, 0xc0, !PT ;  /* 0x0000000100037812 */ /* 0x000fc800078ec0ff */
[----:B------:R-:W-:-:S04]  /*90b0*/  IADD3 R0, PT, PT, R6, 0x487ffff, R3 ;  /* 0x0487ffff06007810 */ /* 0x000fc80007ffe003 */
[----:B------:R-:W-:-:S04]  /*90c0*/  SHF.R.U32.HI R0, RZ, 0x14, R0 ;  /* 0x00000014ff007819 */ /* 0x000fc80000011600 */
[----:B------:R-:W-:-:S07]  /*90d0*/  LOP3.LUT R0, R0, 0xff, RZ, 0xc0, !PT ;  /* 0x000000ff00007812 */ /* 0x000fce00078ec0ff */
.L_x_5378:
[----:B------:R-:W-:-:S04]  /*90e0*/  SHF.R.U32.HI R3, RZ, 0x18, R6 ;  /* 0x00000018ff037819 */ /* 0x000fc80000011606 */
[----:B------:R-:W-:-:S04]  /*90f0*/  LOP3.LUT R0, R0, 0x80, R3, 0xf8, !PT ;  /* 0x0000008000007812 */ /* 0x000fc800078ef803 */
[----:B------:R-:W-:-:S07]  /*9100*/  PRMT R4, R0, 0x7610, R4 ;  /* 0x0000761000047816 */ /* 0x000fce0000000004 */
.L_x_5376:
[----:B------:R-:W-:Y:S05]  /*9110*/  BSYNC.RECONVERGENT B0 ;  /* 0x0000000000007941 */ /* 0x000fea0003800200 */
.L_x_5375:
[----:B------:R0:W-:Y:S01]  /*9120*/  STG.E.U8 desc[UR36][R8.64], R4 ;  /* 0x0000000408007986 */ /* 0x0001e2000c101124 */
[----:B------:R-:W-:Y:S01]  /*9130*/  IMAD.MOV.U32 R36, RZ, RZ, R2 ;  /* 0x000000ffff247224 */ /* 0x000fe200078e0002 */
[----:B------:R-:W-:Y:S06]  /*9140*/  BRA `(.L_x_5351) ;  /* 0x00000004001c7947 */ /* 0x000fec0003800000 */
.L_x_5373:
        /* <DEDUP_REMOVED lines=12> */
.L_x_5381:
[----:B------:R-:W-:-:S04]  /*9210*/  SHF.R.U32.HI R0, RZ, 0x15, R6 ;  /* 0x00000015ff007819 */ /* 0x000fc80000011606 */
[----:B------:R-:W-:-:S04]  /*9220*/  LOP3.LUT R3, R0, 0x1, RZ, 0xc0, !PT ;  /* 0x0000000100037812 */ /* 0x000fc800078ec0ff */
[----:B------:R-:W-:-:S04]  /*9230*/  IADD3 R0, PT, PT, R6, 0x88fffff, R3 ;  /* 0x088fffff06007810 */ /* 0x000fc80007ffe003 */
[----:B------:R-:W-:-:S04]  /*9240*/  SHF.R.U32.HI R0, RZ, 0x15, R0 ;  /* 0x00000015ff007819 */ /* 0x000fc80000011600 */
[----:B------:R-:W-:-:S07]  /*9250*/  LOP3.LUT R0, R0, 0xff, RZ, 0xc0, !PT ;  /* 0x000000ff00007812 */ /* 0x000fce00078ec0ff */
.L_x_5382:
[----:B------:R-:W-:-:S04]  /*9260*/  SHF.R.U32.HI R3, RZ, 0x18, R6 ;  /* 0x00000018ff037819 */ /* 0x000fc80000011606 */
[----:B------:R-:W-:-:S04]  /*9270*/  LOP3.LUT R0, R0, 0x80, R3, 0xf8, !PT ;  /* 0x0000008000007812 */ /* 0x000fc800078ef803 */
[----:B------:R-:W-:-:S07]  /*9280*/  PRMT R4, R0, 0x7610, R4 ;  /* 0x0000761000047816 */ /* 0x000fce0000000004 */
.L_x_5380:
[----:B------:R-:W-:Y:S05]  /*9290*/  BSYNC.RECONVERGENT B0 ;  /* 0x0000000000007941 */ /* 0x000fea0003800200 */
.L_x_5379:
[----:B------:R0:W-:Y:S01]  /*92a0*/  STG.E.U8 desc[UR36][R8.64], R4 ;  /* 0x0000000408007986 */ /* 0x0001e2000c101124 */
[----:B------:R-:W-:Y:S01]  /*92b0*/  IMAD.MOV.U32 R36, RZ, RZ, R2 ;  /* 0x000000ffff247224 */ /* 0x000fe200078e0002 */
[----:B------:R-:W-:Y:S06]  /*92c0*/  BRA `(.L_x_5351) ;  /* 0x0000000000bc7947 */ /* 0x000fec0003800000 */
.L_x_5372:
[----:B------:R-:W-:-:S13]  /*92d0*/  ISETP.NE.AND P0, PT, R0, 0x1c, PT ;  /* 0x0000001c0000780c */ /* 0x000fda0003f05270 */
[----:B------:R-:W-:Y:S05]  /*92e0*/  @!P0 BRA `(.L_x_5383) ;  /* 0x0000000000a88947 */ /* 0x000fea0003800000 */
[----:B------:R-:W-:-:S13]  /*92f0*/  ISETP.NE.AND P0, PT, R0, 0x1d, PT ;  /* 0x0000001d0000780c */ /* 0x000fda0003f05270 */
[----:B------:R-:W-:Y:S05]  /*9300*/  @!P0 BRA `(.L_x_5384) ;  /* 0x0000000000908947 */ /* 0x000fea0003800000 */
[----:B------:R-:W-:-:S13]  /*9310*/  ISETP.NE.AND P0, PT, R0, 0x2c, PT ;  /* 0x0000002c0000780c */ /* 0x000fda0003f05270 */
[----:B------:R-:W-:Y:S05]  /*9320*/  @!P0 BRA `(.L_x_5385) ;  /* 0x0000000000488947 */ /* 0x000fea0003800000 */
.L_x_5356:
        /* <DEDUP_REMOVED lines=16> */
.L_x_5386:
[----:B------:R-:W-:Y:S01]  /*9430*/  IMAD.MOV.U32 R36, RZ, RZ, R2 ;  /* 0x000000ffff247224 */ /* 0x000fe200078e0002 */
[----:B------:R-:W-:Y:S06]  /*9440*/  BRA `(.L_x_5351) ;  /* 0x00000000005c7947 */ /* 0x000fec0003800000 */
.L_x_5385:
        /* <DEDUP_REMOVED lines=16> */
.L_x_5384:
[----:B------:R-:W0:Y:S01]  /*9550*/  F2I.U64.TRUNC R6, R6 ;  /* 0x0000000600067311 */ /* 0x000e22000020d800 */
[----:B------:R-:W-:Y:S01]  /*9560*/  IMAD.MOV.U32 R36, RZ, RZ, R2 ;  /* 0x000000ffff247224 */ /* 0x000fe200078e0002 */
[----:B0-----:R0:W-:Y:S01]  /*9570*/  STG.E.64 desc[UR36][R8.64], R6 ;  /* 0x0000000608007986 */ /* 0x0011e2000c101b24 */
[----:B------:R-:W-:Y:S05]  /*9580*/  BRA `(.L_x_5351) ;  /* 0x00000000000c7947 */ /* 0x000fea0003800000 */
.L_x_5383:
[----:B------:R-:W0:Y:S01]  /*9590*/  F2I.FTZ.U32.TRUNC.NTZ R3, R6 ;  /* 0x0000000600037305 */ /* 0x000e22000021f000 */
[----:B------:R-:W-:Y:S01]  /*95a0*/  IMAD.MOV.U32 R36, RZ, RZ, R2 ;  /* 0x000000ffff247224 */ /* 0x000fe200078e0002 */
[----:B0-----:R0:W-:Y:S06]  /*95b0*/  STG.E desc[UR36][R8.64], R3 ;  /* 0x0000000308007986 */ /* 0x0011ec000c101924 */
.L_x_5351:
[----:B------:R-:W-:Y:S05]  /*95c0*/  BSYNC.RECONVERGENT B6 ;  /* 0x0000000000067941 */ /* 0x000fea0003800200 */
.L_x_5350:
[----:B------:R-:W-:Y:S01]  /*95d0*/  ISETP.GE.AND P0, PT, R36, R37, PT ;  /* 0x000000252400720c */ /* 0x000fe20003f06270 */
[----:B------:R-:W-:-:S12]  /*95e0*/  BSSY.RECONVERGENT B6, `(.L_x_5387) ;  /* 0x00001d7000067945 */ /* 0x000fd80003800200 */
[----:B------:R-:W-:Y:S05]  /*95f0*/  @P0 BRA `(.L_x_5388) ;  /* 0x0000001c00540947 */ /* 0x000fea0003800000 */
[----:B------:R-:W5:Y:S01]  /*9600*/  S2R R16, SR_CTAID.X ;  /* 0x0000000000107919 */ /* 0x000f620000002500 */
[----:B------:R-:W2:Y:S01]  /*9610*/  LDCU UR4, c[0x0][0x3b4] ;  /* 0x00007680ff0477ac */ /* 0x000ea20008000800 */
[----:B0-----:R-:W0:Y:S01]  /*9620*/  LDC.64 R2, c[0x0][0x388] ;  /* 0x0000e200ff027b82 */ /* 0x001e220000000a00 */
[----:B-1----:R-:W-:Y:S01]  /*9630*/  PRMT R4, R27, 0x9910, RZ ;  /* 0x000099101b047816 */ /* 0x002fe200000000ff */
[----:B-----5:R-:W-:-:S04]  /*9640*/  IMAD R0, R16, 0x200, R36 ;  /* 0x0000020010007824 */ /* 0x020fc800078e0224 */
[----:B--2---:R-:W-:Y:S02]  /*9650*/  IMAD R5, R0, UR4, RZ ;  /* 0x0000000400057c24 */ /* 0x004fe4000f8e02ff */
[----:B------:R-:W-:-:S03]  /*9660*/  IMAD.MOV.U32 R0, RZ, RZ, R4 ;  /* 0x000000ffff007224 */ /* 0x000fc600078e0004 */
[----:B0-----:R-:W-:Y:S02]  /*9670*/  IADD3 R2, P0, PT, R5, R2, RZ ;  /* 0x0000000205027210 */ /* 0x001fe40007f1e0ff */
        /* <DEDUP_REMOVED lines=14> */
.L_x_5392:
[----:B------:R-:W0:Y:S02]  /*9760*/  F2I.S64.TRUNC R34, R34 ;  /* 0x0000002200227311 */ /* 0x000e24000020d900 */
[----:B0-----:R-:W-:-:S05]  /*9770*/  IMAD.MOV.U32 R5, RZ, RZ, R34 ;  /* 0x000000ffff057224 */ /* 0x001fca00078e0022 */
[----:B------:R0:W-:Y:S01]  /*9780*/  STG.E.U8 desc[UR36][R2.64], R5 ;  /* 0x0000000502007986 */ /* 0x0001e2000c101124 */
[----:B------:R-:W-:Y:S05]  /*9790*/  BRA `(.L_x_5394) ;  /* 0x0000000c003c7947 */ /* 0x000fea0003800000 */
.L_x_5391:
        /* <DEDUP_REMOVED lines=9> */
.L_x_5396:
[----:B------:R-:W0:Y:S02]  /*9830*/  F2I.FTZ.TRUNC.NTZ R5, R34 ;  /* 0x0000002200057305 */ /* 0x000e24000021f100 */
[----:B0-----:R2:W-:Y:S01]  /*9840*/  STG.E desc[UR36][R2.64], R5 ;  /* 0x0000000502007986 */ /* 0x0015e2000c101924 */
[----:B------:R-:W-:Y:S05]  /*9850*/  BRA `(.L_x_5394) ;  /* 0x0000000c000c7947 */ /* 0x000fea0003800000 */
.L_x_5395:
[----:B------:R-:W0:Y:S02]  /*9860*/  F2I.FTZ.TRUNC.NTZ R5, R34 ;  /* 0x0000002200057305 */ /* 0x000e24000021f100 */
[----:B0-----:R0:W-:Y:S01]  /*9870*/  STG.E.U16 desc[UR36][R2.64], R5 ;  /* 0x0000000502007986 */ /* 0x0011e2000c101524 */
[----:B------:R-:W-:Y:S05]  /*9880*/  BRA `(.L_x_5394) ;  /* 0x0000000c00007947 */ /* 0x000fea0003800000 */
.L_x_5390:
        /* <DEDUP_REMOVED lines=8> */
.L_x_5398:
[----:B------:R-:W-:-:S05]  /*9910*/  F2FP.F16.F32.PACK_AB R34, RZ, R34 ;  /* 0x00000022ff22723e */ /* 0x000fca00000000ff */
[----:B------:R0:W-:Y:S01]  /*9920*/  STG.E.U16 desc[UR36][R2.64], R34 ;  /* 0x0000002202007986 */ /* 0x0001e2000c101524 */
[----:B------:R-:W-:Y:S05]  /*9930*/  BRA `(.L_x_5394) ;  /* 0x0000000800d47947 */ /* 0x000fea0003800000 */
.L_x_5397:
        /* <DEDUP_REMOVED lines=8> */
.L_x_5400:
[----:B------:R-:W-:-:S05]  /*99c0*/  F2FP.F16.F32.PACK_AB R35, R35, R34 ;  /* 0x000000222323723e */ /* 0x000fca00000000ff */
[----:B------:R0:W-:Y:S01]  /*99d0*/  STG.E desc[UR36][R2.64], R35 ;  /* 0x0000002302007986 */ /* 0x0001e2000c101924 */
[----:B------:R-:W-:Y:S05]  /*99e0*/  BRA `(.L_x_5394) ;  /* 0x0000000800a87947 */ /* 0x000fea0003800000 */
.L_x_5399:
[----:B------:R-:W-:-:S06]  /*99f0*/  FMUL.FTZ R4, R34, 1 ;  /* 0x3f80000022047820 */ /* 0x000fcc0000410000 */
[----:B------:R-:W0:Y:S02]  /*9a00*/  F2F.F64.F32 R4, R4 ;  /* 0x0000000400047310 */ /* 0x000e240000201800 */
[----:B0-----:R0:W-:Y:S01]  /*9a10*/  STG.E.64 desc[UR36][R2.64], R4 ;  /* 0x0000000402007986 */ /* 0x0011e2000c101b24 */
[----:B------:R-:W-:Y:S05]  /*9a20*/  BRA `(.L_x_5394) ;  /* 0x0000000800987947 */ /* 0x000fea0003800000 */
.L_x_5389:
        /* <DEDUP_REMOVED lines=13> */
.L_x_5404:
        /* <DEDUP_REMOVED lines=16> */
.L_x_5407:
[----:B------:R-:W-:-:S04]  /*9c00*/  SHF.R.U32.HI R34, RZ, 0x18, R34 ;  /* 0x00000018ff227819 */ /* 0x000fc80000011622 */
[----:B------:R-:W-:-:S04]  /*9c10*/  LOP3.LUT R5, R5, 0x80, R34, 0xf8, !PT ;  /* 0x0000008005057812 */ /* 0x000fc800078ef822 */
[----:B------:R-:W-:-:S07]  /*9c20*/  PRMT R0, R5, 0x7610, R0 ;  /* 0x0000761005007816 */ /* 0x000fce0000000000 */
.L_x_5406:
[----:B------:R-:W-:Y:S05]  /*9c30*/  BSYNC.RECONVERGENT B0 ;  /* 0x0000000000007941 */ /* 0x000fea0003800200 */
.L_x_5405:
[----:B------:R0:W-:Y:S01]  /*9c40*/  STG.E.U8 desc[UR36][R2.64], R0 ;  /* 0x0000000002007986 */ /* 0x0001e2000c101124 */
[----:B------:R-:W-:Y:S05]  /*9c50*/  BRA `(.L_x_5394) ;  /* 0x00000008000c7947 */ /* 0x000fea0003800000 */
.L_x_5403:
        /* <DEDUP_REMOVED lines=16> */
.L_x_5410:
[----:B------:R-:W-:-:S04]  /*9d60*/  SHF.R.U32.HI R34, RZ, 0x18, R34 ;  /* 0x00000018ff227819 */ /* 0x000fc80000011622 */
[----:B------:R-:W-:-:S04]  /*9d70*/  LOP3.LUT R5, R5, 0x80, R34, 0xf8, !PT ;  /* 0x0000008005057812 */ /* 0x000fc800078ef822 */
[----:B------:R-:W-:-:S07]  /*9d80*/  PRMT R0, R5, 0x7610, R0 ;  /* 0x0000761005007816 */ /* 0x000fce0000000000 */
.L_x_5409:
[----:B------:R-:W-:Y:S05]  /*9d90*/  BSYNC.RECONVERGENT B0 ;  /* 0x0000000000007941 */ /* 0x000fea0003800200 */
.L_x_5408:
[----:B------:R0:W-:Y:S01]  /*9da0*/  STG.E.U8 desc[UR36][R2.64], R0 ;  /* 0x0000000002007986 */ /* 0x0001e2000c101124 */
[----:B------:R-:W-:Y:S05]  /*9db0*/  BRA `(.L_x_5394) ;  /* 0x0000000400b47947 */ /* 0x000fea0003800000 */
.L_x_5402:
        /* <DEDUP_REMOVED lines=21> */
.L_x_5412:
[----:B------:R-:W0:Y:S02]  /*9f10*/  F2I.U64.TRUNC R34, R34 ;  /* 0x0000002200227311 */ /* 0x000e24000020d800 */
[----:B0-----:R0:W-:Y:S01]  /*9f20*/  STG.E.64 desc[UR36][R2.64], R34 ;  /* 0x0000002202007986 */ /* 0x0011e2000c101b24 */
[----:B------:R-:W-:Y:S05]  /*9f30*/  BRA `(.L_x_5394) ;  /* 0x0000000400547947 */ /* 0x000fea0003800000 */
.L_x_5411:
[----:B------:R-:W0:Y:S02]  /*9f40*/  F2I.FTZ.U32.TRUNC.NTZ R5, R34 ;  /* 0x0000002200057305 */ /* 0x000e24000021f000 */
[----:B0-----:R0:W-:Y:S01]  /*9f50*/  STG.E desc[UR36][R2.64], R5 ;  /* 0x0000000502007986 */ /* 0x0011e2000c101924 */
[----:B------:R-:W-:Y:S05]  /*9f60*/  BRA `(.L_x_5394) ;  /* 0x0000000400487947 */ /* 0x000fea0003800000 */
.L_x_5401:
        /* <DEDUP_REMOVED lines=12> */
.L_x_5414:
[----:B------:R-:W-:Y:S01]  /*a030*/  FMUL.FTZ R4, R34, 1 ;  /* 0x3f80000022047820 */ /* 0x000fe20000410000 */
[----:B----4-:R-:W-:-:S05]  /*a040*/  FMUL.FTZ R6, R35, 1 ;  /* 0x3f80000023067820 */ /* 0x010fca0000410000 */
[----:B------:R-:W-:-:S15]  /*a050*/  F2F.F64.F32 R4, R4 ;  /* 0x0000000400047310 */ /* 0x000fde0000201800 */
[----:B------:R-:W-:-:S15]  /*a060*/  NOP ;  /* 0x0000000000007918 */ /* 0x000fde0000000000 */
[----:B------:R-:W-:-:S15]  /*a070*/  NOP ;  /* 0x0000000000007918 */ /* 0x000fde0000000000 */
[----:B------:R-:W-:-:S15]  /*a080*/  NOP ;  /* 0x0000000000007918 */ /* 0x000fde0000000000 */
[----:B------:R-:W-:-:S04]  /*a090*/  NOP ;  /* 0x0000000000007918 */ /* 0x000fc80000000000 */
[----:B---3--:R-:W0:Y:S02]  /*a0a0*/  F2F.F64.F32 R6, R6 ;  /* 0x0000000600067310 */ /* 0x008e240000201800 */
[----:B0-----:R0:W-:Y:S01]  /*a0b0*/  STG.E.128 desc[UR36][R2.64], R4 ;  /* 0x0000000402007986 */ /* 0x0011e2000c101d24 */
[----:B------:R-:W-:Y:S05]  /*a0c0*/  BRA `(.L_x_5394) ;  /* 0x0000000000f07947 */ /* 0x000fea0003800000 */
.L_x_5413:
[----:B------:R-:W-:-:S13]  /*a0d0*/  ISETP.NE.AND P0, PT, R0, 0xf, PT ;  /* 0x0000000f0000780c */ /* 0x000fda0003f05270 */
[----:B------:R-:W-:Y:S05]  /*a0e0*/  @!P0 BRA `(.L_x_5415) ;  /* 0x0000000000e08947 */ /* 0x000fea0003800000 */
[----:B------:R-:W-:-:S13]  /*a0f0*/  ISETP.NE.AND P0, PT, R0, 0x17, PT ;  /* 0x000000170000780c */ /* 0x000fda0003f05270 */
[----:B------:R-:W-:Y:S05]  /*a100*/  @!P0 BRA `(.L_x_5416) ;  /* 0x00000000008c8947 */ /* 0x000fea0003800000 */
[----:B------:R-:W-:-:S13]  /*a110*/  ISETP.NE.AND P0, PT, R0, 0x18, PT ;  /* 0x000000180000780c */ /* 0x000fda0003f05270 */
[----:B------:R-:W-:Y:S05]  /*a120*/  @!P0 BRA `(.L_x_5417) ;  /* 0x0000000000448947 */ /* 0x000fea0003800000 */
.L_x_5393:
[----:B------:R-:W-:Y:S01]  /*a130*/  MOV R2, 0x0 ;  /* 0x0000000000027802 */ /* 0x000fe20000000f00 */
[----:B------:R-:W0:Y:S01]  /*a140*/  LDCU.64 UR4, c[0x4][0x1a8] ;  /* 0x01003500ff0477ac */ /* 0x000e220008000a00 */
[----:B---34-:R-:W-:Y:S02]  /*a150*/  IMAD.MOV.U32 R8, RZ, RZ, 0x65 ;  /* 0x00000065ff087424 */ /* 0x018fe400078e00ff */
        /* <DEDUP_REMOVED lines=13> */
.L_x_5418:
[----:B------:R-:W-:Y:S05]  /*a230*/  BRA `(.L_x_5394) ;  /* 0x0000000000947947 */ /* 0x000fea0003800000 */
.L_x_5417:
[----:B------:R-:W-:Y:S01]  /*a240*/  LOP3.LUT R4, R34, 0x7fffffff, RZ, 0xc0, !PT ;  /* 0x7fffffff22047812 */ /* 0x000fe200078ec0ff */
[----:B------:R-:W-:Y:S01]  /*a250*/  BSSY.RECONVERGENT B0, `(.L_x_5419) ;  /* 0x000000b000007945 */ /* 0x000fe20003800200 */
[----:B---3--:R-:W-:Y:S01]  /*a260*/  SHF.R.U32.HI R7, RZ, 0x18, R34 ;  /* 0x00000018ff077819 */ /* 0x008fe20000011622 */
        /* <DEDUP_REMOVED lines=9> */
.L_x_5420:
[----:B------:R-:W-:Y:S05]  /*a300*/  BSYNC.RECONVERGENT B0 ;  /* 0x0000000000007941 */ /* 0x000fea0003800200 */
.L_x_5419:
[----:B------:R-:W-:-:S05]  /*a310*/  LOP3.LUT R5, R0, 0x80, R7, 0xf8, !PT ;  /* 0x0000008000057812 */ /* 0x000fca00078ef807 */
[----:B------:R0:W-:Y:S01]  /*a320*/  STG.E.U8 desc[UR36][R2.64], R5 ;  /* 0x0000000502007986 */ /* 0x0001e2000c101124 */
[----:B------:R-:W-:Y:S05]  /*a330*/  BRA `(.L_x_5394) ;  /* 0x0000000000547947 */ /* 0x000fea0003800000 */
.L_x_5416:
        /* <DEDUP_REMOVED lines=11> */
.L_x_5422:
[----:B------:R-:W-:Y:S01]  /*a3f0*/  IMAD.MOV.U32 R0, RZ, RZ, 0x7f ;  /* 0x0000007fff007424 */ /* 0x000fe200078e00ff */
[----:B------:R-:W-:-:S04]  /*a400*/  ISETP.GT.U32.AND P0, PT, R4, 0x7f800000, PT ;  /* 0x7f8000000400780c */ /* 0x000fc80003f04070 */
[----:B------:R-:W-:-:S09]  /*a410*/  SEL R0, R0, 0x7c, P0 ;  /* 0x0000007c00007807 */ /* 0x000fd20000000000 */
.L_x_5423:
[----:B------:R-:W-:Y:S05]  /*a420*/  BSYNC.RECONVERGENT B0 ;  /* 0x0000000000007941 */ /* 0x000fea0003800200 */
.L_x_5421:
[----:B------:R-:W-:-:S04]  /*a430*/  SHF.R.U32.HI R5, RZ, 0x18, R34 ;  /* 0x00000018ff057819 */ /* 0x000fc80000011622 */
[----:B------:R-:W-:-:S05]  /*a440*/  LOP3.LUT R5, R0, 0x80, R5, 0xf8, !PT ;  /* 0x0000008000057812 */ /* 0x000fca00078ef805 */
[----:B------:R0:W-:Y:S01]  /*a450*/  STG.E.U8 desc[UR36][R2.64], R5 ;  /* 0x0000000502007986 */ /* 0x0001e2000c101124 */
[----:B------:R-:W-:Y:S05]  /*a460*/  BRA `(.L_x_5394) ;  /* 0x0000000000087947 */ /* 0x000fea0003800000 */
.L_x_5415:
[----:B------:R-:W-:-:S05]  /*a470*/  F2FP.BF16.F32.PACK_AB R34, RZ, R34 ;  /* 0x00000022ff22723e */ /* 0x000fca00000010ff */
[----:B------:R0:W-:Y:S02]  /*a480*/  STG.E.U16 desc[UR36][R2.64], R34 ;  /* 0x0000002202007986 */ /* 0x0001e4000c101524 */
.L_x_5394:
[----:B------:R-:W-:-:S05]  /*a490*/  VIADD R36, R36, 0x80 ;  /* 0x0000008024247836 */ /* 0x000fca0000000000 */
[----:B------:R-:W-:-:S13]  /*a4a0*/  ISETP.GE.AND P0, PT, R36, R37, PT ;  /* 0x000000252400720c */ /* 0x000fda0003f06270 */
[----:B------:R-:W-:Y:S05]  /*a4b0*/  @P0 BRA `(.L_x_5388) ;  /* 0x0000000c00a40947 */ /* 0x000fea0003800000 */
[----:B------:R-:W5:Y:S01]  /*a4c0*/  LDCU UR4, c[0x0][0x3b4] ;  /* 0x00007680ff0477ac */ /* 0x000f620008000800 */
[----:B012---:R-:W0:Y:S01]  /*a4d0*/  LDC.64 R2, c[0x0][0x388] ;  /* 0x0000e200ff027b82 */ /* 0x007e220000000a00 */
        /* <DEDUP_REMOVED lines=19> */
.L_x_5427:
[----:B------:R-:W0:Y:S02]  /*a610*/  F2I.S64.TRUNC R22, R22 ;  /* 0x0000001600167311 */ /* 0x000e24000020d900 */
[----:B0-----:R-:W-:-:S05]  /*a620*/  IMAD.MOV.U32 R5, RZ, RZ, R22 ;  /* 0x000000ffff057224 */ /* 0x001fca00078e0016 */
[----:B------:R0:W-:Y:S01]  /*a630*/  STG.E.U8 desc[UR36][R2.64], R5 ;  /* 0x0000000502007986 */ /* 0x0001e2000c101124 */
[----:B------:R-:W-:Y:S05]  /*a640*/  BRA `(.L_x_5429) ;  /* 0x0000000c003c7947 */ /* 0x000fea0003800000 */
.L_x_5426:
        /* <DEDUP_REMOVED lines=9> */
.L_x_5431:
[----:B------:R-:W0:Y:S02]  /*a6e0*/  F2I.FTZ.TRUNC.NTZ R5, R22 ;  /* 0x0000001600057305 */ /* 0x000e24000021f100 */
[----:B0-----:R0:W-:Y:S01]  /*a6f0*/  STG.E desc[UR36][R2.64], R5 ;  /* 0x0000000502007986 */ /* 0x0011e2000c101924 */
[----:B------:R-:W-:Y:S05]  /*a700*/  BRA `(.L_x_5429) ;  /* 0x0000000c000c7947 */ /* 0x000fea0003800000 */
.L_x_5430:
[----:B------:R-:W0:Y:S02]  /*a710*/  F2I.FTZ.TRUNC.NTZ R5, R22 ;  /* 0x0000001600057305 */ /* 0x000e24000021f100 */
[----:B0-----:R0:W-:Y:S01]  /*a720*/  STG.E.U16 desc[UR36][R2.64], R5 ;  /* 0x0000000502007986 */ /* 0x0011e2000c101524 */
[----:B------:R-:W-:Y:S05]  /*a730*/  BRA `(.L_x_5429) ;  /* 0x0000000c00007947 */ /* 0x000fea0003800000 */
.L_x_5425:
        /* <DEDUP_REMOVED lines=8> */
.L_x_5433:
[----:B------:R-:W-:-:S05]  /*a7c0*/  F2FP.F16.F32.PACK_AB R22, RZ, R22 ;  /* 0x00000016ff16723e */ /* 0x000fca00000000ff */
[----:B------:R0:W-:Y:S01]  /*a7d0*/  STG.E.U16 desc[UR36][R2.64], R22 ;  /* 0x0000001602007986 */ /* 0x0001e2000c101524 */
[----:B------:R-:W-:Y:S05]  /*a7e0*/  BRA `(.L_x_5429) ;  /* 0x0000000800d47947 */ /* 0x000fea0003800000 */
.L_x_5432:
        /* <DEDUP_REMOVED lines=8> */
.L_x_5435:
[----:B------:R-:W-:-:S05]  /*a870*/  F2FP.F16.F32.PACK_AB R23, R23, R22 ;  /* 0x000000161717723e */ /* 0x000fca00000000ff */
[----:B------:R0:W-:Y:S01]  /*a880*/  STG.E desc[UR36][R2.64], R23 ;  /* 0x0000001702007986 */ /* 0x0001e2000c101924 */
[----:B------:R-:W-:Y:S05]  /*a890*/  BRA `(.L_x_5429) ;  /* 0x0000000800a87947 */ /* 0x000fea0003800000 */
.L_x_5434:
[----:B------:R-:W-:-:S06]  /*a8a0*/  FMUL.FTZ R4, R22, 1 ;  /* 0x3f80000016047820 */ /* 0x000fcc0000410000 */
[----:B------:R-:W0:Y:S02]  /*a8b0*/  F2F.F64.F32 R4, R4 ;  /* 0x0000000400047310 */ /* 0x000e240000201800 */
[----:B0-----:R0:W-:Y:S01]  /*a8c0*/  STG.E.64 desc[UR36][R2.64], R4 ;  /* 0x0000000402007986 */ /* 0x0011e2000c101b24 */
[----:B------:R-:W-:Y:S05]  /*a8d0*/  BRA `(.L_x_5429) ;  /* 0x0000000800987947 */ /* 0x000fea0003800000 */
.L_x_5424:
        /* <DEDUP_REMOVED lines=13> */
.L_x_5439:
        /* <DEDUP_REMOVED lines=16> */
.L_x_5442:
[----:B------:R-:W-:-:S04]  /*aab0*/  SHF.R.U32.HI R22, RZ, 0x18, R22 ;  /* 0x00000018ff167819 */ /* 0x000fc80000011616 */
[----:B------:R-:W-:-:S04]  /*aac0*/  LOP3.LUT R5, R5, 0x80, R22, 0xf8, !PT ;  /* 0x0000008005057812 */ /* 0x000fc800078ef816 */
[----:B------:R-:W-:-:S07]  /*aad0*/  PRMT R0, R5, 0x7610, R0 ;  /* 0x0000761005007816 */ /* 0x000fce0000000000 */
.L_x_5441:
[----:B------:R-:W-:Y:S05]  /*aae0*/  BSYNC.RECONVERGENT B0 ;  /* 0x0000000000007941 */ /* 0x000fea0003800200 */
.L_x_5440:
[----:B------:R0:W-:Y:S01]  /*aaf0*/  STG.E.U8 desc[UR36][R2.64], R0 ;  /* 0x0000000002007986 */ /* 0x0001e2000c101124 */
[----:B------:R-:W-:Y:S05]  /*ab00*/  BRA `(.L_x_5429) ;  /* 0x00000008000c7947 */ /* 0x000fea0003800000 */
.L_x_5438:
        /* <DEDUP_REMOVED lines=16> */
.L_x_5445:
[----:B------:R-:W-:-:S04]  /*ac10*/  SHF.R.U32.HI R22, RZ, 0x18, R22 ;  /* 0x00000018ff167819 */ /* 0x000fc80000011616 */
[----:B------:R-:W-:-:S04]  /*ac20*/  LOP3.LUT R5, R5, 0x80, R22, 0xf8, !PT ;  /* 0x0000008005057812 */ /* 0x000fc800078ef816 */
[----:B------:R-:W-:-:S07]  /*ac30*/  PRMT R0, R5, 0x7610, R0 ;  /* 0x0000761005007816 */ /* 0x000fce0000000000 */
.L_x_5444:
[----:B------:R-:W-:Y:S05]  /*ac40*/  BSYNC.RECONVERGENT B0 ;  /* 0x0000000000007941 */ /* 0x000fea0003800200 */
.L_x_5443:
[----:B------:R0:W-:Y:S01]  /*ac50*/  STG.E.U8 desc[UR36][R2.64], R0 ;  /* 0x0000000002007986 */ /* 0x0001e2000c101124 */
[----:B------:R-:W-:Y:S05]  /*ac60*/  BRA `(.L_x_5429) ;  /* 0x0000000400b47947 */ /* 0x000fea0003800000 */
.L_x_5437:
        /* <DEDUP_REMOVED lines=21> */
.L_x_5447:
[----:B------:R-:W0:Y:S02]  /*adc0*/  F2I.U64.TRUNC R22, R22 ;  /* 0x0000001600167311 */ /* 0x000e24000020d800 */
[----:B0-----:R0:W-:Y:S01]  /*add0*/  STG.E.64 desc[UR36][R2.64], R22 ;  /* 0x0000001602007986 */ /* 0x0011e2000c101b24 */
[----:B------:R-:W-:Y:S05]  /*ade0*/  BRA `(.L_x_5429) ;  /* 0x0000000400547947 */ /* 0x000fea0003800000 */
.L_x_5446:
[----:B------:R-:W0:Y:S02]  /*adf0*/  F2I.FTZ.U32.TRUNC.NTZ R5, R22 ;  /* 0x0000001600057305 */ /* 0x000e24000021f000 */
[----:B0-----:R0:W-:Y:S01]  /*ae00*/  STG.E desc[UR36][R2.64], R5 ;  /* 0x0000000502007986 */ /* 0x0011e2000c101924 */
[----:B------:R-:W-:Y:S05]  /*ae10*/  BRA `(.L_x_5429) ;  /* 0x0000000400487947 */ /* 0x000fea0003800000 */
.L_x_5436:
        /* <DEDUP_REMOVED lines=12> */
.L_x_5449:
        /* <DEDUP_REMOVED lines=10> */
.L_x_5448:
[----:B------:R-:W-:-:S13]  /*af80*/  ISETP.NE.AND P0, PT, R0, 0xf, PT ;  /* 0x0000000f0000780c */ /* 0x000fda0003f05270 */
[----:B------:R-:W-:Y:S05]  /*af90*/  @!P0 BRA `(.L_x_5450) ;  /* 0x0000000000e08947 */ /* 0x000fea0003800000 */
[----:B------:R-:W-:-:S13]  /*afa0*/  ISETP.NE.AND P0, PT, R0, 0x17, PT ;  /* 0x000000170000780c */ /* 0x000fda0003f05270 */
[----:B------:R-:W-:Y:S05]  /*afb0*/  @!P0 BRA `(.L_x_5451) ;  /* 0x00000000008c8947 */ /* 0x000fea0003800000 */
[----:B------:R-:W-:-:S13]  /*afc0*/  ISETP.NE.AND P0, PT, R0, 0x18, PT ;  /* 0x000000180000780c */ /* 0x000fda0003f05270 */
[----:B------:R-:W-:Y:S05]  /*afd0*/  @!P0 BRA `(.L_x_5452) ;  /* 0x0000000000448947 */ /* 0x000fea0003800000 */
.L_x_5428:
[----:B------:R-:W-:Y:S01]  /*afe0*/  MOV R0, 0x0 ;  /* 0x0000000000007802 */ /* 0x000fe20000000f00 */
[----:B------:R-:W0:Y:S01]  /*aff0*/  LDCU.64 UR4, c[0x4][0x1a8] ;  /* 0x01003500ff0477ac */ /* 0x000e220008000a00 */
[----:B---34-:R-:W-:Y:S02]  /*b000*/  IMAD.MOV.U32 R8, RZ, RZ, 0x65 ;  /* 0x00000065ff087424 */ /* 0x018fe400078e00ff */
        /* <DEDUP_REMOVED lines=13> */
.L_x_5453:
[----:B------:R-:W-:Y:S05]  /*b0e0*/  BRA `(.L_x_5429) ;  /* 0x0000000000947947 */ /* 0x000fea0003800000 */
.L_x_5452:
        /* <DEDUP_REMOVED lines=12> */
.L_x_5455:
[----:B------:R-:W-:Y:S05]  /*b1b0*/  BSYNC.RECONVERGENT B0 ;  /* 0x0000000000007941 */ /* 0x000fea0003800200 */
.L_x_5454:
[----:B------:R-:W-:-:S05]  /*b1c0*/  LOP3.LUT R5, R0, 0x80, R7, 0xf8, !PT ;  /* 0x0000008000057812 */ /* 0x000fca00078ef807 */
[----:B------:R2:W-:Y:S01]  /*b1d0*/  STG.E.U8 desc[UR36][R2.64], R5 ;  /* 0x0000000502007986 */ /* 0x0005e2000c101124 */
[----:B------:R-:W-:Y:S05]  /*b1e0*/  BRA `(.L_x_5429) ;  /* 0x0000000000547947 */ /* 0x000fea0003800000 */
.L_x_5451:
        /* <DEDUP_REMOVED lines=11> */
.L_x_5457:
[----:B------:R-:W-:Y:S01]  /*b2a0*/  IMAD.MOV.U32 R0, RZ, RZ, 0x7f ;  /* 0x0000007fff007424 */ /* 0x000fe200078e00ff */
[----:B------:R-:W-:-:S04]  /*b2b0*/  ISETP.GT.U32.AND P0, PT, R4, 0x7f800000, PT ;  /* 0x7f8000000400780c */ /* 0x000fc80003f04070 */
[----:B------:R-:W-:-:S09]  /*b2c0*/  SEL R0, R0, 0x7c, P0 ;  /* 0x0000007c00007807 */ /* 0x000fd20000000000 */
.L_x_5458:
[----:B------:R-:W-:Y:S05]  /*b2d0*/  BSYNC.RECONVERGENT B0 ;  /* 0x0000000000007941 */ /* 0x000fea0003800200 */
.L_x_5456:
[----:B------:R-:W-:-:S04]  /*b2e0*/  SHF.R.U32.HI R5, RZ, 0x18, R22 ;  /* 0x00000018ff057819 */ /* 0x000fc80000011616 */
[----:B------:R-:W-:-:S05]  /*b2f0*/  LOP3.LUT R5, R0, 0x80, R5, 0xf8, !PT ;  /* 0x0000008000057812 */ /* 0x000fca00078ef805 */
[----:B------:R1:W-:Y:S01]  /*b300*/  STG.E.U8 desc[UR36][R2.64], R5 ;  /* 0x0000000502007986 */ /* 0x0003e2000c101124 */
[----:B------:R-:W-:Y:S05]  /*b310*/  BRA `(.L_x_5429) ;  /* 0x0000000000087947 */ /* 0x000fea0003800000 */
.L_x_5450:
[----:B------:R-:W-:-:S05]  /*b320*/  F2FP.BF16.F32.PACK_AB R22, RZ, R22 ;  /* 0x00000016ff16723e */ /* 0x000fca00000010ff */
[----:B------:R0:W-:Y:S02]  /*b330*/  STG.E.U16 desc[UR36][R2.64], R22 ;  /* 0x0000001602007986 */ /* 0x0001e4000c101524 */
.L_x_5429:
[----:B------:R-:W-:-:S07]  /*b340*/  VIADD R36, R36, 0x80 ;  /* 0x0000008024247836 */ /* 0x000fce0000000000 */
.L_x_5388:
[----:B------:R-:W-:Y:S05]  /*b350*/  BSYNC.RECONVERGENT B6 ;  /* 0x0000000000067941 */ /* 0x000fea0003800200 */
.L_x_5387:
[----:B------:R-:W-:-:S13]  /*b360*/  ISETP.GE.AND P0, PT, R36, R37, PT ;  /* 0x000000252400720c */ /* 0x000fda0003f06270 */
[----:B------:R-:W-:Y:S05]  /*b370*/  @P0 EXIT ;  /* 0x000000000000094d */ /* 0x000fea0003800000 */
[----:B0-----:R-:W0:Y:S01]  /*b380*/  S2R R0, SR_CTAID.X ;  /* 0x0000000000007919 */ /* 0x001e220000002500 */
[----:B-12---:R-:W1:Y:S01]  /*b390*/  LDC.64 R2, c[0x0][0x388] ;  /* 0x0000e200ff027b82 */ /* 0x006e620000000a00 */
[----:B------:R-:W2:Y:S01]  /*b3a0*/  LDCU UR4, c[0x0][0x3b4] ;  /* 0x00007680ff0477ac */ /* 0x000ea20008000800 */
[----:B0-----:R-:W-:Y:S01]  /*b3b0*/  IMAD R36, R0, 0x200, R36 ;  /* 0x0000020000247824 */ /* 0x001fe200078e0224 */
[----:B------:R-:W-:-:S03]  /*b3c0*/  PRMT R0, R27, 0x9910, RZ ;  /* 0x000099101b007816 */ /* 0x000fc600000000ff */
[----:B--2---:R-:W-:Y:S01]  /*b3d0*/  IMAD R5, R36, UR4, RZ ;  /* 0x0000000424057c24 */ /* 0x004fe2000f8e02ff */
        /* <DEDUP_REMOVED lines=15> */
.L_x_5462:
[----:B------:R-:W0:Y:S02]  /*b4d0*/  F2I.S64.TRUNC R24, R24 ;  /* 0x0000001800187311 */ /* 0x000e24000020d900 */
[----:B0-----:R-:W-:-:S05]  /*b4e0*/  IMAD.MOV.U32 R5, RZ, RZ, R24 ;  /* 0x000000ffff057224 */ /* 0x001fca00078e0018 */
[----:B------:R-:W-:Y:S01]  /*b4f0*/  STG.E.U8 desc[UR36][R2.64], R5 ;  /* 0x0000000502007986 */ /* 0x000fe2000c101124 */
[----:B------:R-:W-:Y:S05]  /*b500*/  EXIT ;  /* 0x000000000000794d */ /* 0x000fea0003800000 */
.L_x_5461:
        /* <DEDUP_REMOVED lines=9> */
.L_x_5465:
[----:B------:R-:W0:Y:S02]  /*b5a0*/  F2I.FTZ.TRUNC.NTZ R5, R24 ;  /* 0x0000001800057305 */ /* 0x000e24000021f100 */
[----:B0-----:R-:W-:Y:S01]  /*b5b0*/  STG.E desc[UR36][R2.64], R5 ;  /* 0x0000000502007986 */ /* 0x001fe2000c101924 */
[----:B------:R-:W-:Y:S05]  /*b5c0*/  EXIT ;  /* 0x000000000000794d */ /* 0x000fea0003800000 */
.L_x_5464:
[----:B------:R-:W0:Y:S02]  /*b5d0*/  F2I.FTZ.TRUNC.NTZ R5, R24 ;  /* 0x0000001800057305 */ /* 0x000e24000021f100 */
[----:B0-----:R-:W-:Y:S01]  /*b5e0*/  STG.E.U16 desc[UR36][R2.64], R5 ;  /* 0x0000000502007986 */ /* 0x001fe2000c101524 */
[----:B------:R-:W-:Y:S05]  /*b5f0*/  EXIT ;  /* 0x000000000000794d */ /* 0x000fea0003800000 */
.L_x_5460:
        /* <DEDUP_REMOVED lines=8> */
.L_x_5467:
[----:B------:R-:W-:-:S05]  /*b680*/  F2FP.F16.F32.PACK_AB R24, RZ, R24 ;  /* 0x00000018ff18723e */ /* 0x000fca00000000ff */
[----:B------:R-:W-:Y:S01]  /*b690*/  STG.E.U16 desc[UR36][R2.64], R24 ;  /* 0x0000001802007986 */ /* 0x000fe2000c101524 */
[----:B------:R-:W-:Y:S05]  /*b6a0*/  EXIT ;  /* 0x000000000000794d */ /* 0x000fea0003800000 */
.L_x_5466:
        /* <DEDUP_REMOVED lines=8> */
.L_x_5469:
[----:B------:R-:W-:-:S05]  /*b730*/  F2FP.F16.F32.PACK_AB R25, R25, R24 ;  /* 0x000000181919723e */ /* 0x000fca00000000ff */
[----:B------:R-:W-:Y:S01]  /*b740*/  STG.E desc[UR36][R2.64], R25 ;  /* 0x0000001902007986 */ /* 0x000fe2000c101924 */
[----:B------:R-:W-:Y:S05]  /*b750*/  EXIT ;  /* 0x000000000000794d */ /* 0x000fea0003800000 */
.L_x_5468:
[----:B------:R-:W-:-:S06]  /*b760*/  FMUL.FTZ R4, R24, 1 ;  /* 0x3f80000018047820 */ /* 0x000fcc0000410000 */
[----:B------:R-:W0:Y:S02]  /*b770*/  F2F.F64.F32 R4, R4 ;  /* 0x0000000400047310 */ /* 0x000e240000201800 */
[----:B0-----:R-:W-:Y:S01]  /*b780*/  STG.E.64 desc[UR36][R2.64], R4 ;  /* 0x0000000402007986 */ /* 0x001fe2000c101b24 */
[----:B------:R-:W-:Y:S05]  /*b790*/  EXIT ;  /* 0x000000000000794d */ /* 0x000fea0003800000 */
.L_x_5459:
        /* <DEDUP_REMOVED lines=13> */
.L_x_5473:
        /* <DEDUP_REMOVED lines=16> */
.L_x_5476:
[----:B------:R-:W-:-:S04]  /*b970*/  SHF.R.U32.HI R24, RZ, 0x18, R24 ;  /* 0x00000018ff187819 */ /* 0x000fc80000011618 */
[----:B------:R-:W-:-:S04]  /*b980*/  LOP3.LUT R5, R5, 0x80, R24, 0xf8, !PT ;  /* 0x0000008005057812 */ /* 0x000fc800078ef818 */
[----:B------:R-:W-:-:S07]  /*b990*/  PRMT R0, R5, 0x7610, R0 ;  /* 0x0000761005007816 */ /* 0x000fce0000000000 */
.L_x_5475:
[----:B------:R-:W-:Y:S05]  /*b9a0*/  BSYNC.RECONVERGENT B0 ;  /* 0x0000000000007941 */ /* 0x000fea0003800200 */
.L_x_5474:
[----:B------:R-:W-:Y:S01]  /*b9b0*/  STG.E.U8 desc[UR36][R2.64], R0 ;  /* 0x0000000002007986 */ /* 0x000fe2000c101124 */
[----:B------:R-:W-:Y:S05]  /*b9c0*/  EXIT ;  /* 0x000000000000794d */ /* 0x000fea0003800000 */
.L_x_5472:
        /* <DEDUP_REMOVED lines=16> */
.L_x_5479:
[----:B------:R-:W-:-:S04]  /*bad0*/  SHF.R.U32.HI R24, RZ, 0x18, R24 ;  /* 0x00000018ff187819 */ /* 0x000fc80000011618 */
[----:B------:R-:W-:-:S04]  /*bae0*/  LOP3.LUT R5, R5, 0x80, R24, 0xf8, !PT ;  /* 0x0000008005057812 */ /* 0x000fc800078ef818 */
[----:B------:R-:W-:-:S07]  /*baf0*/  PRMT R0, R5, 0x7610, R0 ;  /* 0x0000761005007816 */ /* 0x000fce0000000000 */
.L_x_5478:
[----:B------:R-:W-:Y:S05]  /*bb00*/  BSYNC.RECONVERGENT B0 ;  /* 0x0000000000007941 */ /* 0x000fea0003800200 */
.L_x_5477:
[----:B------:R-:W-:Y:S01]  /*bb10*/  STG.E.U8 desc[UR36][R2.64], R0 ;  /* 0x0000000002007986 */ /* 0x000fe2000c101124 */
[----:B------:R-:W-:Y:S05]  /*bb20*/  EXIT ;  /* 0x000000000000794d */ /* 0x000fea0003800000 */
.L_x_5471:
        /* <DEDUP_REMOVED lines=21> */
.L_x_5481:
[----:B------:R-:W0:Y:S02]  /*bc80*/  F2I.U64.TRUNC R24, R24 ;  /* 0x0000001800187311 */ /* 0x000e24000020d800 */
[----:B0-----:R-:W-:Y:S01]  /*bc90*/  STG.E.64 desc[UR36][R2.64], R24 ;  /* 0x0000001802007986 */ /* 0x001fe2000c101b24 */
[----:B------:R-:W-:Y:S05]  /*bca0*/  EXIT ;  /* 0x000000000000794d */ /* 0x000fea0003800000 */
.L_x_5480:
[----:B------:R-:W0:Y:S02]  /*bcb0*/  F2I.FTZ.U32.TRUNC.NTZ R5, R24 ;  /* 0x0000001800057305 */ /* 0x000e24000021f000 */
[----:B0-----:R-:W-:Y:S01]  /*bcc0*/  STG.E desc[UR36][R2.64], R5 ;  /* 0x0000000502007986 */ /* 0x001fe2000c101924 */
[----:B------:R-:W-:Y:S05]  /*bcd0*/  EXIT ;  /* 0x000000000000794d */ /* 0x000fea0003800000 */
.L_x_5470:
        /* <DEDUP_REMOVED lines=12> */
.L_x_5483:
        /* <DEDUP_REMOVED lines=8> */
[----:B0-----:R-:W-:Y:S01]  /*be20*/  STG.E.128 desc[UR36][R2.64], R4 ;  /* 0x0000000402007986 */ /* 0x001fe2000c101d24 */
[----:B------:R-:W-:Y:S05]  /*be30*/  EXIT ;  /* 0x000000000000794d */ /* 0x000fea0003800000 */
.L_x_5482:
[----:B------:R-:W-:-:S13]  /*be40*/  ISETP.NE.AND P0, PT, R0, 0xf, PT ;  /* 0x0000000f0000780c */ /* 0x000fda0003f05270 */
[----:B------:R-:W-:Y:S05]  /*be50*/  @!P0 BRA `(.L_x_5484) ;  /* 0x0000000000e08947 */ /* 0x000fea0003800000 */
[----:B------:R-:W-:-:S13]  /*be60*/  ISETP.NE.AND P0, PT, R0, 0x17, PT ;  /* 0x000000170000780c */ /* 0x000fda0003f05270 */
[----:B------:R-:W-:Y:S05]  /*be70*/  @!P0 BRA `(.L_x_5485) ;  /* 0x00000000008c8947 */ /* 0x000fea0003800000 */
[----:B------:R-:W-:-:S13]  /*be80*/  ISETP.NE.AND P0, PT, R0, 0x18, PT ;  /* 0x000000180000780c */ /* 0x000fda0003f05270 */
[----:B------:R-:W-:Y:S05]  /*be90*/  @!P0 BRA `(.L_x_5486) ;  /* 0x0000000000448947 */ /* 0x000fea0003800000 */
.L_x_5463:
        /* <DEDUP_REMOVED lines=16> */
.L_x_5487:
[----:B------:R-:W-:Y:S05]  /*bfa0*/  EXIT ;  /* 0x000000000000794d */ /* 0x000fea0003800000 */
.L_x_5486:
        /* <DEDUP_REMOVED lines=12> */
.L_x_5489:
[----:B------:R-:W-:Y:S05]  /*c070*/  BSYNC.RECONVERGENT B0 ;  /* 0x0000000000007941 */ /* 0x000fea0003800200 */
.L_x_5488:
[----:B------:R-:W-:-:S05]  /*c080*/  LOP3.LUT R5, R0, 0x80, R7, 0xf8, !PT ;  /* 0x0000008000057812 */ /* 0x000fca00078ef807 */
[----:B------:R-:W-:Y:S01]  /*c090*/  STG.E.U8 desc[UR36][R2.64], R5 ;  /* 0x0000000502007986 */ /* 0x000fe2000c101124 */
[----:B------:R-:W-:Y:S05]  /*c0a0*/  EXIT ;  /* 0x000000000000794d */ /* 0x000fea0003800000 */
.L_x_5485:
        /* <DEDUP_REMOVED lines=11> */
.L_x_5491:
[----:B------:R-:W-:Y:S01]  /*c160*/  IMAD.MOV.U32 R0, RZ, RZ, 0x7f ;  /* 0x0000007fff007424 */ /* 0x000fe200078e00ff */
[----:B------:R-:W-:-:S04]  /*c170*/  ISETP.GT.U32.AND P0, PT, R4, 0x7f800000, PT ;  /* 0x7f8000000400780c */ /* 0x000fc80003f04070 */
[----:B------:R-:W-:-:S09]  /*c180*/  SEL R0, R0, 0x7c, P0 ;  /* 0x0000007c00007807 */ /* 0x000fd20000000000 */
.L_x_5492:
[----:B------:R-:W-:Y:S05]  /*c190*/  BSYNC.RECONVERGENT B0 ;  /* 0x0000000000007941 */ /* 0x000fea0003800200 */
.L_x_5490:
[----:B------:R-:W-:-:S04]  /*c1a0*/  SHF.R.U32.HI R5, RZ, 0x18, R24 ;  /* 0x00000018ff057819 */ /* 0x000fc80000011618 */
[----:B------:R-:W-:-:S05]  /*c1b0*/  LOP3.LUT R5, R0, 0x80, R5, 0xf8, !PT ;  /* 0x0000008000057812 */ /* 0x000fca00078ef805 */
[----:B------:R-:W-:Y:S01]  /*c1c0*/  STG.E.U8 desc[UR36][R2.64], R5 ;  /* 0x0000000502007986 */ /* 0x000fe2000c101124 */
[----:B------:R-:W-:Y:S05]  /*c1d0*/  EXIT ;  /* 0x000000000000794d */ /* 0x000fea0003800000 */
.L_x_5484:
[----:B------:R-:W-:-:S05]  /*c1e0*/  F2FP.BF16.F32.PACK_AB R24, RZ, R24 ;  /* 0x00000018ff18723e */ /* 0x000fca00000010ff */
[----:B------:R-:W-:Y:S01]  /*c1f0*/  STG.E.U16 desc[UR36][R2.64], R24 ;  /* 0x0000001802007986 */ /* 0x000fe2000c101524 */
[----:B------:R-:W-:Y:S05]  /*c200*/  EXIT ;  /* 0x000000000000794d */ /* 0x000fea0003800000 */
.L_x_5493:
        /* <DEDUP_REMOVED lines=15> */
.L_x_16985:


//--------------------- .text._ZN2at6native18elementwise_kernelILi128ELi2EZNS0_22gpu_kernel_impl_nocastINS0_13BinaryFunctorIN3c107complexIfEES6_S6_NS0_15binary_internal10MulFunctorIS6_EEEEEEvRNS_18TensorIteratorBaseERKT_EUliE_EEviT1_ --------------------------
	.section	.text._ZN2at6native18elementwise_kernelILi128ELi2EZNS0_22gpu_kernel_impl_nocastINS0_13BinaryFunctorIN3c107complexIfEES6_S6_NS0_15binary_internal10MulFunctorIS6_EEEEEEvRNS_18TensorIteratorBaseERKT_EUliE_EEviT1_,"ax",@progbits
	.align	128
        .global         _ZN2at6native18elementwise_kernelILi128ELi2EZNS0_22gpu_kernel_impl_nocastINS0_13BinaryFunctorIN3c107complexIfEES6_S6_NS0_15binary_internal10MulFunctorIS6_EEEEEEvRNS_18TensorIteratorBaseERKT_EUliE_EEviT1_
        .type           _ZN2at6native18elementwise_kernelILi128ELi2EZNS0_22gpu_kernel_impl_nocastINS0_13BinaryFunctorIN3c107complexIfEES6_S6_NS0_15binary_internal10MulFunctorIS6_EEEEEEvRNS_18TensorIteratorBaseERKT_EUliE_EEviT1_,@function
        .size           _ZN2at6native18elementwise_kernelILi128ELi2EZNS0_22gpu_kernel_impl_nocastINS0_13BinaryFunctorIN3c107complexIfEES6_S6_NS0_15binary_internal10MulFunctorIS6_EEEEEEvRNS_18TensorIteratorBaseERKT_EUliE_EEviT1_,(.L_x_16986 - _ZN2at6native18elementwise_kernelILi128ELi2EZNS0_22gpu_kernel_impl_nocastINS0_13BinaryFunctorIN3c107complexIfEES6_S6_NS0_15binary_internal10MulFunctorIS6_EEEEEEvRNS_18TensorIteratorBaseERKT_EUliE_EEviT1_)
        .other          _ZN2at6native18elementwise_kernelILi128ELi2EZNS0_22gpu_kernel_impl_nocastINS0_13BinaryFunctorIN3c107complexIfEES6_S6_NS0_15binary_internal10MulFunctorIS6_EEEEEEvRNS_18TensorIteratorBaseERKT_EUliE_EEviT1_,@"STO_CUDA_ENTRY STV_DEFAULT"
_ZN2at6native18elementwise_kernelILi128ELi2EZNS0_22gpu_kernel_impl_nocastINS0_13BinaryFunctorIN3c107complexIfEES6_S6_NS0_15binary_internal10MulFunctorIS6_EEEEEEvRNS_18TensorIteratorBaseERKT_EUliE_EEviT1_:
.text._ZN2at6native18elementwise_kernelILi128ELi2EZNS0_22gpu_kernel_impl_nocastINS0_13BinaryFunctorIN3c107complexIfEES6_S6_NS0_15binary_internal10MulFunctorIS6_EEEEEEvRNS_18TensorIteratorBaseERKT_EUliE_EEviT1_:
        /* <DEDUP_REMOVED lines=13> */
[----:B------:R-:W0:Y:S08]  /*00d0*/  LDC.64 R4, c[0x0][0x5f0] ;  /* 0x00017c00ff047b82 */ /* 0x000e300000000a00 */
[----:B------:R-:W1:Y:S01]  /*00e0*/  LDC.64 R6, c[0x0][0x5f8] ;  /* 0x00017e00ff067b82 */ /* 0x000e620000000a00 */
[----:B0-----:R-:W2:Y:S04]  /*00f0*/  LDG.E.64 R4, desc[UR6][R4.64] ;  /* 0x0000000604047981 */ /* 0x001ea8000c1e1b00 */
[----:B-1----:R-:W2:Y:S03]  /*0100*/  LDG.E.64 R6, desc[UR6][R6.64] ;  /* 0x0000000606067981 */ /* 0x002ea6000c1e1b00 */
[----:B------:R-:W0:Y:S01]  /*0110*/  LDC.64 R8, c[0x0][0x5e8] ;  /* 0x00017a00ff087b82 */ /* 0x000e220000000a00 */
[----:B------:R-:W-:Y:S01]  /*0120*/  IADD3 R3, PT, PT, R3, 0x80, RZ ;  /* 0x0000008003037810 */ /* 0x000fe20007ffe0ff */
[-C--:B--2---:R-:W-:Y:S01]  /*0130*/  FMUL.FTZ R11, R5, R7.reuse ;  /* 0x00000007050b7220 */ /* 0x084fe20000410000 */
[----:B------:R-:W-:-:S03]  /*0140*/  FMUL.FTZ R0, R4, R7 ;  /* 0x0000000704007220 */ /* 0x000fc60000410000 */
[-C--:B------:R-:W-:Y:S01]  /*0150*/  FFMA.FTZ R10, R4, R6.reuse, -R11 ;  /* 0x00000006040a7223 */ /* 0x080fe2000001080b */
[----:B------:R-:W-:-:S05]  /*0160*/  FFMA.FTZ R11, R5, R6, R0 ;  /* 0x00000006050b7223 */ /* 0x000fca0000010000 */
[----:B0-----:R0:W-:Y:S02]  /*0170*/  STG.E.64 desc[UR6][R8.64], R10 ;  /* 0x0000000a08007986 */ /* 0x0011e4000c101b06 */
.L_x_5496:
[----:B------:R-:W-:Y:S05]  /*0180*/  BSYNC.RECONVERGENT B0 ;  /* 0x0000000000007941 */ /* 0x000fea0003800200 */
.L_x_5495:
[----:B------:R-:W-:-:S13]  /*0190*/  ISETP.GE.AND P0, PT, R3, UR4, PT ;  /* 0x0000000403007c0c */ /* 0x000fda000bf06270 */
[----:B------:R-:W-:Y:S05]  /*01a0*/  @P0 EXIT ;  /* 0x000000000000094d */ /* 0x000fea0003800000 */
[----:B------:R-:W1:Y:S08]  /*01b0*/  LDC.64 R2, c[0x0][0x5f0] ;  /* 0x00017c00ff027b82 */ /* 0x000e700000000a00 */
[----:B------:R-:W2:Y:S01]  /*01c0*/  LDC.64 R4, c[0x0][0x5f8] ;  /* 0x00017e00ff047b82 */ /* 0x000ea20000000a00 */
[----:B-1----:R-:W0:Y:S04]  /*01d0*/  LDG.E.64 R2, desc[UR6][R2.64] ;  /* 0x0000000602027981 */ /* 0x002e28000c1e1b00 */
[----:B--2---:R-:W0:Y:S03]  /*01e0*/  LDG.E.64 R4, desc[UR6][R4.64] ;  /* 0x0000000604047981 */ /* 0x004e26000c1e1b00 */
[----:B------:R-:W1:Y:S01]  /*01f0*/  LDC.64 R6, c[0x0][0x5e8] ;  /* 0x00017a00ff067b82 */ /* 0x000e620000000a00 */
[-C--:B0-----:R-:W-:Y:S01]  /*0200*/  FMUL.FTZ R9, R3, R5.reuse ;  /* 0x0000000503097220 */ /* 0x081fe20000410000 */
[----:B------:R-:W-:-:S03]  /*0210*/  FMUL.FTZ R0, R2, R5 ;  /* 0x0000000502007220 */ /* 0x000fc60000410000 */
[-C--:B------:R-:W-:Y:S01]  /*0220*/  FFMA.FTZ R8, R2, R4.reuse, -R9 ;  /* 0x0000000402087223 */ /* 0x080fe20000010809 */
[----:B------:R-:W-:-:S05]  /*0230*/  FFMA.FTZ R9, R3, R4, R0 ;  /* 0x0000000403097223 */ /* 0x000fca0000010000 */
[----:B-1----:R-:W-:Y:S01]  /*0240*/  STG.E.64 desc[UR6][R6.64], R8 ;  /* 0x0000000806007986 */ /* 0x002fe2000c101b06 */
[----:B------:R-:W-:Y:S05]  /*0250*/  EXIT ;  /* 0x000000000000794d */ /* 0x000fea0003800000 */
.L_x_5494:
        /* <DEDUP_REMOVED lines=355> */
.L_x_5499:
[----:B------:R-:W0:Y:S02]  /*1890*/  LDCU.128 UR8, c[0x0][0x5f0] ;  /* 0x0000be00ff0877ac */ /* 0x000e240008000c00 */
[----:B0-----:R-:W-:Y:S02]  /*18a0*/  IADD3 R6, P0, PT, R6, UR8, RZ ;  /* 0x0000000806067c10 */ /* 0x001fe4000ff1e0ff */
[----:B------:R-:W-:Y:S02]  /*18b0*/  IADD3 R8, P1, PT, R4, UR10, RZ ;  /* 0x0000000a04087c10 */ /* 0x000fe4000ff3e0ff */
[----:B------:R-:W-:Y:S01]  /*18c0*/  IADD3.X R7, PT, PT, RZ, UR9, RZ, P0, !PT ;  /* 0x00000009ff077c10 */ /* 0x000fe200087fe4ff */
[----:B------:R-:W0:Y:S01]  /*18d0*/  LDCU.64 UR8, c[0x0][0x5e8] ;  /* 0x0000bd00ff0877ac */ /* 0x000e220008000a00 */
[----:B------:R-:W-:-:S04]  /*18e0*/  IADD3.X R9, PT, PT, RZ, UR11, RZ, P1, !PT ;  /* 0x0000000bff097c10 */ /* 0x000fc80008ffe4ff */
[----:B------:R-:W2:Y:S04]  /*18f0*/  LDG.E.64 R6, desc[UR6][R6.64] ;  /* 0x0000000606067981 */ /* 0x000ea8000c1e1b00 */
[----:B------:R-:W2:Y:S01]  /*1900*/  LDG.E.64 R8, desc[UR6][R8.64] ;  /* 0x0000000608087981 */ /* 0x000ea2000c1e1b00 */
[----:B------:R-:W-:Y:S02]  /*1910*/  IADD3 R3, PT, PT, R3, 0x80, RZ ;  /* 0x0000008003037810 */ /* 0x000fe40007ffe0ff */
[----:B0-----:R-:W-:-:S04]  /*1920*/  IADD3 R4, P0, PT, R5, UR8, RZ ;  /* 0x0000000805047c10 */ /* 0x001fc8000ff1e0ff */
[----:B------:R-:W-:Y:S01]  /*1930*/  IADD3.X R5, PT, PT, RZ, UR9, RZ, P0, !PT ;  /* 0x00000009ff057c10 */ /* 0x000fe200087fe4ff */
[-C--:B--2---:R-:W-:Y:S01]  /*1940*/  FMUL.FTZ R11, R7, R9.reuse ;  /* 0x00000009070b7220 */ /* 0x084fe20000410000 */
[----:B------:R-:W-:-:S03]  /*1950*/  FMUL.FTZ R12, R6, R9 ;  /* 0x00000009060c7220 */ /* 0x000fc60000410000 */
[-C--:B------:R-:W-:Y:S01]  /*1960*/  FFMA.FTZ R10, R6, R8.reuse, -R11 ;  /* 0x00000008060a7223 */ /* 0x080fe2000001080b */
[----:B------:R-:W-:-:S05]  /*1970*/  FFMA.FTZ R11, R7, R8, R12 ;  /* 0x00000008070b7223 */ /* 0x000fca000001000c */
[----:B------:R0:W-:Y:S02]  /*1980*/  STG.E.64 desc[UR6][R4.64], R10 ;  /* 0x0000000a04007986 */ /* 0x0001e4000c101b06 */
.L_x_5498:
[----:B------:R-:W-:Y:S05]  /*1990*/  BSYNC.RECONVERGENT B0 ;  /* 0x0000000000007941 */ /* 0x000fea0003800200 */
.L_x_5497:
        /* <DEDUP_REMOVED lines=350> */
.L_x_5500:
[----:B------:R-:W0:Y:S01]  /*2f80*/  LDCU.128 UR8, c[0x0][0x5f0] ;  /* 0x0000be00ff0877ac */ /* 0x000e220008000c00 */
[----:B------:R-:W1:Y:S01]  /*2f90*/  LDCU.64 UR4, c[0x0][0x5e8] ;  /* 0x0000bd00ff0477ac */ /* 0x000e620008000a00 */
[----:B0-----:R-:W-:Y:S02]  /*2fa0*/  IADD3 R4, P0, PT, R4, UR8, RZ ;  /* 0x0000000804047c10 */ /* 0x001fe4000ff1e0ff */
[----:B------:R-:W-:Y:S02]  /*2fb0*/  IADD3 R6, P1, PT, R2, UR10, RZ ;  /* 0x0000000a02067c10 */ /* 0x000fe4000ff3e0ff */
[----:B------:R-:W-:Y:S02]  /*2fc0*/  IADD3.X R5, PT, PT, RZ, UR9, RZ, P0, !PT ;  /* 0x00000009ff057c10 */ /* 0x000fe400087fe4ff */
[----:B------:R-:W-:-:S04]  /*2fd0*/  IADD3.X R7, PT, PT, RZ, UR11, RZ, P1, !PT ;  /* 0x0000000bff077c10 */ /* 0x000fc80008ffe4ff */
[----:B------:R-:W2:Y:S04]  /*2fe0*/  LDG.E.64 R4, desc[UR6][R4.64] ;  /* 0x0000000604047981 */ /* 0x000ea8000c1e1b00 */
[----:B------:R-:W2:Y:S01]  /*2ff0*/  LDG.E.64 R6, desc[UR6][R6.64] ;  /* 0x0000000606067981 */ /* 0x000ea2000c1e1b00 */
[----:B-1----:R-:W-:-:S04]  /*3000*/  IADD3 R2, P0, PT, R3, UR4, RZ ;  /* 0x0000000403027c10 */ /* 0x002fc8000ff1e0ff */
[----:B------:R-:W-:Y:S01]  /*3010*/  IADD3.X R3, PT, PT, RZ, UR5, RZ, P0, !PT ;  /* 0x00000005ff037c10 */ /* 0x000fe200087fe4ff */
[-C--:B--2---:R-:W-:Y:S01]  /*3020*/  FMUL.FTZ R9, R5, R7.reuse ;  /* 0x0000000705097220 */ /* 0x084fe20000410000 */
[----:B------:R-:W-:-:S03]  /*3030*/  FMUL.FTZ R0, R4, R7 ;  /* 0x0000000704007220 */ /* 0x000fc60000410000 */
[-C--:B------:R-:W-:Y:S01]  /*3040*/  FFMA.FTZ R8, R4, R6.reuse, -R9 ;  /* 0x0000000604087223 */ /* 0x080fe20000010809 */
[----:B------:R-:W-:-:S05]  /*3050*/  FFMA.FTZ R9, R5, R6, R0 ;  /* 0x0000000605097223 */ /* 0x000fca0000010000 */
[----:B------:R-:W-:Y:S01]  /*3060*/  STG.E.64 desc[UR6][R2.64], R8 ;  /* 0x0000000802007986 */ /* 0x000fe2000c101b06 */
[----:B------:R-:W-:Y:S05]  /*3070*/  EXIT ;  /* 0x000000000000794d */ /* 0x000fea0003800000 */
.L_x_5501:
        /* <DEDUP_REMOVED lines=16> */
.L_x_16986:


//--------------------- .text._ZN2at6native27unrolled_elementwise_kernelINS0_13BinaryFunctorIN3c107complexIfEES5_S5_NS0_15binary_internal10MulFunctorIS5_EEEESt5arrayIPcLm3EELi4E23TrivialOffsetCalculatorILi2EjESD_ILi1EjENS0_6memory15LoadWithoutCastENSG_16StoreWithoutCastEEEviT_T0_T2_T3_T4_T5_ --------------------------
	.section	.text._ZN2at6native27unrolled_elementwise_kernelINS0_13BinaryFunctorIN3c107complexIfEES5_S5_NS0_15binary_internal10MulFunctorIS5_EEEESt5arrayIPcLm3EELi4E23TrivialOffsetCalculatorILi2EjESD_ILi1EjENS0_6memory15LoadWithoutCastENSG_16StoreWithoutCastEEEviT_T0_T2_T3_T4_T5_,"ax",@progbits
	.align	128
        .global         _ZN2at6native27unrolled_elementwise_kernelINS0_13BinaryFunctorIN3c107complexIfEES5_S5_NS0_15binary_internal10MulFunctorIS5_EEEESt5arrayIPcLm3EELi4E23TrivialOffsetCalculatorILi2EjESD_ILi1EjENS0_6memory15LoadWithoutCastENSG_16StoreWithoutCastEEEviT_T0_T2_T3_T4_T5_
        .type           _ZN2at6native27unrolled_elementwise_kernelINS0_13BinaryFunctorIN3c107complexIfEES5_S5_NS0_15binary_internal10MulFunctorIS5_EEEESt5arrayIPcLm3EELi4E23TrivialOffsetCalculatorILi2EjESD_ILi1EjENS0_6memory15LoadWithoutCastENSG_16StoreWithoutCastEEEviT_T0_T2_T3_T4_T5_,@function
        .size           _ZN2at6native27unrolled_elementwise_kernelINS0_13BinaryFunctorIN3c107complexIfEES5_S5_NS0_15binary_internal10MulFunctorIS5_EEEESt5arrayIPcLm3EELi4E23TrivialOffsetCalculatorILi2EjESD_ILi1EjENS0_6memory15LoadWithoutCastENSG_16StoreWithoutCastEEEviT_T0_T2_T3_T4_T5_,(.L_x_16987 - _ZN2at6native27unrolled_elementwise_kernelINS0_13BinaryFunctorIN3c107complexIfEES5_S5_NS0_15binary_internal10MulFunctorIS5_EEEESt5arrayIPcLm3EELi4E23TrivialOffsetCalculatorILi2EjESD_ILi1EjENS0_6memory15LoadWithoutCastENSG_16StoreWithoutCastEEEviT_T0_T2_T3_T4_T5_)
        .other          _ZN2at6native27unrolled_elementwise_kernelINS0_13BinaryFunctorIN3c107complexIfEES5_S5_NS0_15binary_internal10MulFunctorIS5_EEEESt5arrayIPcLm3EELi4E23TrivialOffsetCalculatorILi2EjESD_ILi1EjENS0_6memory15LoadWithoutCastENSG_16StoreWithoutCastEEEviT_T0_T2_T3_T4_T5_,@"STO_CUDA_ENTRY STV_DEFAULT"
_ZN2at6native27unrolled_elementwise_kernelINS0_13BinaryFunctorIN3c107complexIfEES5_S5_NS0_15binary_internal10MulFunctorIS5_EEEESt5arrayIPcLm3EELi4E23TrivialOffsetCalculatorILi2EjESD_ILi1EjENS0_6memory15LoadWithoutCastENSG_16StoreWithoutCastEEEviT_T0_T2_T3_T4_T5_:
.text._ZN2at6native27unrolled_elementwise_kernelINS0_13BinaryFunctorIN3c107complexIfEES5_S5_NS0_15binary_internal10MulFunctorIS5_EEEESt5arrayIPcLm3EELi4E23TrivialOffsetCalculatorILi2EjESD_ILi1EjENS0_6memory15LoadWithoutCastENSG_16StoreWithoutCastEEEviT_T0_T2_T3_T4_T5_:
[----:B------:R-:W-:Y:S01]  /*0000*/  LDC R1, c[0x0][0x37c] ;  /* 0x0000df00ff017b82 */ /* 0x000fe20000000800 */
[----:B------:R-:W0:Y:S07]  /*0010*/  S2R R0, SR_CTAID.X ;  /* 0x0000000000007919 */ /* 0x000e2e0000002500 */
[----:B------:R-:W0:Y:S01]  /*0020*/  LDC R3, c[0x0][0x380] ;  /* 0x0000e000ff037b82 */ /* 0x000e220000000800 */
[----:B------:R-:W1:Y:S01]  /*0030*/  LDCU.64 UR4, c[0x0][0x358] ;  /* 0x00006b00ff0477ac */ /* 0x000e620008000a00 */
[----:B------:R-:W-:Y:S01]  /*0040*/  CS2R R4, SRZ ;  /* 0x0000000000047805 */ /* 0x000fe2000001ff00 */
        /* <DEDUP_REMOVED lines=10> */
[----:B------:R-:W-:Y:S01]  /*00f0*/  @!P0 IADD3 R17, PT, PT, R15, 0x80, RZ ;  /* 0x000000800f118810 */ /* 0x000fe20007ffe0ff */
[----:B------:R-:W-:-:S03]  /*0100*/  @!P0 IMAD R3, R0, 0x200, R15 ;  /* 0x0000020000038824 */ /* 0x000fc600078e020f */
[----:B------:R-:W-:Y:S01]  /*0110*/  ISETP.GE.AND P1, PT, R17, R14, PT ;  /* 0x0000000e1100720c */ /* 0x000fe20003f26270 */
[----:B---3--:R-:W-:-:S04]  /*0120*/  @!P0 IMAD.WIDE.U32 R22, R3, 0x8, R22 ;  /* 0x0000000803168825 */ /* 0x008fc800078e0016 */
[----:B----4-:R-:W-:Y:S01]  /*0130*/  @!P0 IMAD.WIDE.U32 R26, R3, 0x8, R26 ;  /* 0x00000008031a8825 */ /* 0x010fe200078e001a */
[----:B------:R-:W-:-:S04]  /*0140*/  CS2R R2, SRZ ;  /* 0x0000000000027805 */ /* 0x000fc8000001ff00 */
[----:B-1----:R1:W3:Y:S03]  /*0150*/  @!P0 LDG.E.64 R4, desc[UR4][R26.64] ;  /* 0x000000041a048981 */ /* 0x0022e6000c1e1b00 */
[----:B------:R-:W-:Y:S01]  /*0160*/  @!P1 LEA R25, R0, R17, 0x9 ;  /* 0x0000001100199211 */ /* 0x000fe200078e48ff */
[----:B------:R4:W3:Y:S01]  /*0170*/  @!P0 LDG.E.64 R2, desc[UR4][R22.64] ;  /* 0x0000000416028981 */ /* 0x0008e2000c1e1b00 */
[----:B------:R-:W-:-:S05]  /*0180*/  @!P1 VIADD R17, R17, 0x80 ;  /* 0x0000008011119836 */ /* 0x000fca0000000000 */
[----:B------:R-:W-:Y:S01]  /*0190*/  ISETP.GE.AND P2, PT, R17, R14, PT ;  /* 0x0000000e1100720c */ /* 0x000fe20003f46270 */
[C---:B------:R-:W-:Y:S01]  /*01a0*/  @!P1 IMAD.WIDE.U32 R18, R25.reuse, 0x8, R18 ;  /* 0x0000000819129825 */ /* 0x040fe200078e0012 */
[----:B------:R-:W-:Y:S01]  /*01b0*/  CS2R R8, SRZ ;  /* 0x0000000000087805 */ /* 0x000fe2000001ff00 */
[----:B-1----:R-:W1:Y:S02]  /*01c0*/  LDC.64 R26, c[0x0][0x390] ;  /* 0x0000e400ff1a7b82 */ /* 0x002e640000000a00 */
[----:B0-----:R-:W-:Y:S01]  /*01d0*/  @!P1 IMAD.WIDE.U32 R24, R25, 0x8, R6 ;  /* 0x0000000819189825 */ /* 0x001fe200078e0006 */
[----:B------:R-:W-:-:S04]  /*01e0*/  CS2R R6, SRZ ;  /* 0x0000000000067805 */ /* 0x000fc8000001ff00 */
[----:B------:R-:W3:Y:S03]  /*01f0*/  @!P1 LDG.E.64 R8, desc[UR4][R24.64] ;  /* 0x0000000418089981 */ /* 0x000ee6000c1e1b00 */
[----:B------:R-:W-:Y:S01]  /*0200*/  @!P2 LEA R29, R0, R17, 0x9 ;  /* 0x00000011001da211 */ /* 0x000fe200078e48ff */
[----:B------:R0:W3:Y:S04]  /*0210*/  @!P1 LDG.E.64 R6, desc[UR4][R18.64] ;  /* 0x0000000412069981 */ /* 0x0000e8000c1e1b00 */
[----:B--2---:R-:W-:Y:S01]  /*0220*/  @!P2 IMAD.WIDE.U32 R20, R29, 0x8, R12 ;  /* 0x000000081d14a825 */ /* 0x004fe200078e000c */
[----:B------:R-:W-:-:S03]  /*0230*/  CS2R R12, SRZ ;  /* 0x00000000000c7805 */ /* 0x000fc6000001ff00 */
[----:B----4-:R-:W-:Y:S01]  /*0240*/  @!P2 IMAD.WIDE.U32 R22, R29, 0x8, R10 ;  /* 0x000000081d16a825 */ /* 0x010fe200078e000a */
[----:B------:R-:W-:Y:S01]  /*0250*/  CS2R R10, SRZ ;  /* 0x00000000000a7805 */ /* 0x000fe2000001ff00 */
[----:B------:R-:W2:Y:S03]  /*0260*/  LDC.64 R28, c[0x0][0x398] ;  /* 0x0000e600ff1c7b82 */ /* 0x000ea60000000a00 */
[----:B------:R4:W3:Y:S04]  /*0270*/  @!P2 LDG.E.64 R12, desc[UR4][R22.64] ;  /* 0x00000004160ca981 */ /* 0x0008e8000c1e1b00 */
[----:B------:R4:W3:Y:S01]  /*0280*/  @!P2 LDG.E.64 R10, desc[UR4][R20.64] ;  /* 0x00000004140aa981 */ /* 0x0008e2000c1e1b00 */
[----:B------:R-:W-:-:S04]  /*0290*/  @!P2 IADD3 R17, PT, PT, R17, 0x80, RZ ;  /* 0x000000801111a810 */ /* 0x000fc80007ffe0ff */
[----:B------:R-:W-:Y:S02]  /*02a0*/  ISETP.GE.AND P0, PT, R17, R14, PT ;  /* 0x0000000e1100720c */ /* 0x000fe40003f06270 */
[----:B0-----:R-:W-:-:S11]  /*02b0*/  CS2R R18, SRZ ;  /* 0x0000000000127805 */ /* 0x001fd6000001ff00 */
[----:B------:R-:W-:-:S04]  /*02c0*/  @!P0 IMAD R17, R0, 0x200, R17 ;  /* 0x0000020000118824 */ /* 0x000fc800078e0211 */
[----:B-1----:R-:W-:-:S04]  /*02d0*/  @!P0 IMAD.WIDE.U32 R24, R17, 0x8, R26 ;  /* 0x0000000811188825 */ /* 0x002fc800078e001a */
[----:B--2---:R-:W-:Y:S01]  /*02e0*/  @!P0 IMAD.WIDE.U32 R28, R17, 0x8, R28 ;  /* 0x00000008111c8825 */ /* 0x004fe200078e001c */
[----:B------:R-:W-:Y:S01]  /*02f0*/  CS2R R16, SRZ ;  /* 0x0000000000107805 */ /* 0x000fe2000001ff00 */
[----:B------:R0:W5:Y:S05]  /*0300*/  @!P0 LDG.E.64 R18, desc[UR4][R24.64] ;  /* 0x0000000418128981 */ /* 0x00016a000c1e1b00 */
[----:B------:R1:W5:Y:S01]  /*0310*/  @!P0 LDG.E.64 R16, desc[UR4][R28.64] ;  /* 0x000000041c108981 */ /* 0x000362000c1e1b00 */
[----:B------:R-:W-:-:S13]  /*0320*/  ISETP.GE.AND P0, PT, R15, R14, PT ;  /* 0x0000000e0f00720c */ /* 0x000fda0003f06270 */
[----:B----4-:R-:W2:Y:S01]  /*0330*/  @!P0 LDC.64 R22, c[0x0][0x388] ;  /* 0x0000e200ff168b82 */ /* 0x010ea20000000a00 */
[----:B------:R-:W-:Y:S01]  /*0340*/  HFMA2 R20, -RZ, RZ, 0, 0 ;  /* 0x00000000ff147431 */ /* 0x000fe200000001ff */
[C---:B------:R-:W-:Y:S02]  /*0350*/  IADD3 R27, PT, PT, R15.reuse, 0x80, RZ ;  /* 0x000000800f1b7810 */ /* 0x040fe40007ffe0ff */
[----:B0-----:R-:W-:Y:S02]  /*0360*/  IADD3 R25, PT, PT, R15, 0x100, RZ ;  /* 0x000001000f197810 */ /* 0x001fe40007ffe0ff */
[-C--:B------:R-:W-:Y:S02]  /*0370*/  ISETP.GE.AND P1, PT, R27, R14.reuse, PT ;  /* 0x0000000e1b00720c */ /* 0x080fe40003f26270 */
[----:B------:R-:W-:Y:S02]  /*0380*/  ISETP.GE.AND P2, PT, R25, R14, PT ;  /* 0x0000000e1900720c */ /* 0x000fe40003f46270 */
[----:B------:R-:W-:Y:S01]  /*0390*/  IADD3 R25, PT, PT, R15, 0x180, RZ ;  /* 0x000001800f197810 */ /* 0x000fe20007ffe0ff */
[----:B------:R-:W-:Y:S01]  /*03a0*/  BSSY.RECONVERGENT B0, `(.L_x_5502) ;  /* 0x0000021000007945 */ /* 0x000fe20003800200 */
[C---:B---3--:R-:W-:Y:S01]  /*03b0*/  @!P0 FMUL.FTZ R21, R5.reuse, R3 ;  /* 0x0000000305158220 */ /* 0x048fe20000410000 */
[----:B------:R-:W-:-:S03]  /*03c0*/  @!P0 FMUL.FTZ R5, R5, R2 ;  /* 0x0000000205058220 */ /* 0x000fc60000410000 */
[C---:B------:R-:W-:Y:S01]  /*03d0*/  @!P0 FFMA.FTZ R20, R4.reuse, R2, -R21 ;  /* 0x0000000204148223 */ /* 0x040fe20000010815 */
[----:B------:R-:W-:Y:S02]  /*03e0*/  IMAD.MOV.U32 R21, RZ, RZ, RZ ;  /* 0x000000ffff157224 */ /* 0x000fe400078e00ff */
[----:B------:R-:W-:Y:S01]  /*03f0*/  @!P0 FFMA.FTZ R21, R4, R3, R5 ;  /* 0x0000000304158223 */ /* 0x000fe20000010005 */
[----:B------:R-:W-:-:S05]  /*0400*/  @!P0 LEA R5, R0, R15, 0x9 ;  /* 0x0000000f00058211 */ /* 0x000fca00078e48ff */
[----:B--2---:R-:W-:Y:S01]  /*0410*/  @!P0 IMAD.WIDE.U32 R22, R5, 0x8, R22 ;  /* 0x0000000805168825 */ /* 0x004fe200078e0016 */
[----:B------:R-:W-:-:S04]  /*0420*/  @!P0 MOV R15, R27 ;  /* 0x0000001b000f8202 */ /* 0x000fc80000000f00 */
[----:B------:R1:W-:Y:S01]  /*0430*/  @!P0 STG.E.64 desc[UR4][R22.64], R20 ;  /* 0x0000001416008986 */ /* 0x0003e2000c101b04 */
[----:B------:R-:W-:Y:S01]  /*0440*/  ISETP.GE.AND P3, PT, R15, R14, PT ;  /* 0x0000000e0f00720c */ /* 0x000fe20003f66270 */
[CC--:B------:R-:W-:Y:S01]  /*0450*/  @!P1 FMUL.FTZ R3, R9.reuse, R7.reuse ;  /* 0x0000000709039220 */ /* 0x0c0fe20000410000 */
[----:B------:R-:W-:Y:S02]  /*0460*/  IMAD.MOV.U32 R2, RZ, RZ, RZ ;  /* 0x000000ffff027224 */ /* 0x000fe400078e00ff */
[-C--:B------:R-:W-:Y:S01]  /*0470*/  @!P1 FMUL.FTZ R9, R9, R6.reuse ;  /* 0x0000000609099220 */ /* 0x080fe20000410000 */
[C---:B------:R-:W-:Y:S01]  /*0480*/  @!P1 FFMA.FTZ R2, R8.reuse, R6, -R3 ;  /* 0x0000000608029223 */ /* 0x040fe20000010803 */
[----:B------:R-:W-:Y:S01]  /*0490*/  CS2R R4, SRZ ;  /* 0x0000000000047805 */ /* 0x000fe2000001ff00 */
[----:B------:R-:W-:Y:S02]  /*04a0*/  IMAD.MOV.U32 R3, RZ, RZ, RZ ;  /* 0x000000ffff037224 */ /* 0x000fe400078e00ff */
[----:B------:R-:W-:Y:S01]  /*04b0*/  @!P1 FFMA.FTZ R3, R8, R7, R9 ;  /* 0x0000000708039223 */ /* 0x000fe20000010009 */
[C---:B------:R-:W-:Y:S01]  /*04c0*/  @!P2 FMUL.FTZ R27, R13.reuse, R11 ;  /* 0x0000000b0d1ba220 */ /* 0x040fe20000410000 */
[----:B------:R-:W-:-:S03]  /*04d0*/  @!P2 FMUL.FTZ R6, R13, R10 ;  /* 0x0000000a0d06a220 */ /* 0x000fc60000410000 */
[C---:B------:R-:W-:Y:S01]  /*04e0*/  @!P2 FFMA.FTZ R4, R12.reuse, R10, -R27 ;  /* 0x0000000a0c04a223 */ /* 0x040fe2000001081b */
[----:B------:R-:W-:Y:S01]  /*04f0*/  @!P2 FFMA.FTZ R5, R12, R11, R6 ;  /* 0x0000000b0c05a223 */ /* 0x000fe20000010006 */
[----:B-1----:R-:W-:Y:S06]  /*0500*/  @P3 BRA `(.L_x_5503) ;  /* 0x0000000000283947 */ /* 0x002fec0003800000 */
        /* <DEDUP_REMOVED lines=10> */
.L_x_5503:
[----:B------:R-:W-:Y:S05]  /*05b0*/  BSYNC.RECONVERGENT B0 ;  /* 0x0000000000007941 */ /* 0x000fea0003800200 */
.L_x_5502:
[----:B------:R-:W-:-:S13]  /*05c0*/  ISETP.GE.AND P0, PT, R15, R14, PT ;  /* 0x0000000e0f00720c */ /* 0x000fda0003f06270 */
[----:B------:R-:W-:Y:S05]  /*05d0*/  @P0 EXIT ;  /* 0x000000000000094d */ /* 0x000fea0003800000 */
[----:B0-----:R-:W0:Y:S01]  /*05e0*/  LDC.64 R2, c[0x0][0x388] ;  /* 0x0000e200ff027b82 */ /* 0x001e220000000a00 */
[----:B------:R-:W-:Y:S02]  /*05f0*/  ISETP.GE.AND P0, PT, R25, R14, PT ;  /* 0x0000000e1900720c */ /* 0x000fe40003f06270 */
[----:B------:R-:W-:Y:S02]  /*0600*/  CS2R R4, SRZ ;  /* 0x0000000000047805 */ /* 0x000fe4000001ff00 */
[----:B------:R-:W-:-:S09]  /*0610*/  LEA R15, R0, R15, 0x9 ;  /* 0x0000000f000f7211 */ /* 0x000fd200078e48ff */
[C---:B-----5:R-:W-:Y:S01]  /*0620*/  @!P0 FMUL.FTZ R7, R17.reuse, R19 ;  /* 0x0000001311078220 */ /* 0x060fe20000410000 */
[----:B------:R-:W-:-:S03]  /*0630*/  @!P0 FMUL.FTZ R0, R17, R18 ;  /* 0x0000001211008220 */ /* 0x000fc60000410000 */
[C---:B------:R-:W-:Y:S01]  /*0640*/  @!P0 FFMA.FTZ R4, R16.reuse, R18, -R7 ;  /* 0x0000001210048223 */ /* 0x040fe20000010807 */
[----:B------:R-:W-:Y:S01]  /*0650*/  @!P0 FFMA.FTZ R5, R16, R19, R0 ;  /* 0x0000001310058223 */ /* 0x000fe20000010000 */
[----:B0-----:R-:W-:-:S05]  /*0660*/  IMAD.WIDE.U32 R2, R15, 0x8, R2 ;  /* 0x000000080f027825 */ /* 0x001fca00078e0002 */
[----:B------:R-:W-:Y:S01]  /*0670*/  STG.E.64 desc[UR4][R2.64], R4 ;  /* 0x0000000402007986 */ /* 0x000fe2000c101b04 */
[----:B------:R-:W-:Y:S05]  /*0680*/  EXIT ;  /* 0x000000000000794d */ /* 0x000fea0003800000 */
.L_x_5504:
        /* <DEDUP_REMOVED lines=15> */
.L_x_16987:


//--------------------- .text._ZN2at6native29vectorized_elementwise_kernelILi2ENS0_13BinaryFunctorIN3c107complexIfEES5_S5_NS0_15binary_internal10MulFunctorIS5_EEEESt5arrayIPcLm3EEEEviT0_T1_ --------------------------
	.section	.text._ZN2at6native29vectorized_elementwise_kernelILi2ENS0_13BinaryFunctorIN3c107complexIfEES5_S5_NS0_15binary_internal10MulFunctorIS5_EEEESt5arrayIPcLm3EEEEviT0_T1_,"ax",@progbits
	.align	128
        .global         _ZN2at6native29vectorized_elementwise_kernelILi2ENS0_13BinaryFunctorIN3c107complexIfEES5_S5_NS0_15binary_internal10MulFunctorIS5_EEEESt5arrayIPcLm3EEEEviT0_T1_
        .type           _ZN2at6native29vectorized_elementwise_kernelILi2ENS0_13BinaryFunctorIN3c107complexIfEES5_S5_NS0_15binary_internal10MulFunctorIS5_EEEESt5arrayIPcLm3EEEEviT0_T1_,@function
        .size           _ZN2at6native29vectorized_elementwise_kernelILi2ENS0_13BinaryFunctorIN3c107complexIfEES5_S5_NS0_15binary_internal10MulFunctorIS5_EEEESt5arrayIPcLm3EEEEviT0_T1_,(.L_x_16988 - _ZN2at6native29vectorized_elementwise_kernelILi2ENS0_13BinaryFunctorIN3c107complexIfEES5_S5_NS0_15binary_internal10MulFunctorIS5_EEEESt5arrayIPcLm3EEEEviT0_T1_)
        .other          _ZN2at6native29vectorized_elementwise_kernelILi2ENS0_13BinaryFunctorIN3c107complexIfEES5_S5_NS0_15binary_internal10MulFunctorIS5_EEEESt5arrayIPcLm3EEEEviT0_T1_,@"STO_CUDA_ENTRY STV_DEFAULT"
_ZN2at6native29vectorized_elementwise_kernelILi2ENS0_13BinaryFunctorIN3c107complexIfEES5_S5_NS0_15binary_internal10MulFunctorIS5_EEEESt5arrayIPcLm3EEEEviT0_T1_:
.text._ZN2at6native29vectorized_elementwise_kernelILi2ENS0_13BinaryFunctorIN3c107complexIfEES5_S5_NS0_15binary_internal10MulFunctorIS5_EEEESt5arrayIPcLm3EEEEviT0_T1_:
[----:B------:R-:W-:Y:S01]  /*0000*/  LDC R1, c[0x0][0x37c] ;  /* 0x0000df00ff017b82 */ /* 0x000fe20000000800 */
[----:B------:R-:W0:Y:S07]  /*0010*/  S2R R2, SR_CTAID.X ;  /* 0x0000000000027919 */ /* 0x000e2e0000002500 */
[----:B------:R-:W0:Y:S01]  /*0020*/  LDC R3, c[0x0][0x380] ;  /* 0x0000e000ff037b82 */ /* 0x000e220000000800 */
[----:B------:R-:W1:Y:S01]  /*0030*/  LDCU.64 UR4, c[0x0][0x358] ;  /* 0x00006b00ff0477ac */ /* 0x000e620008000a00 */
[----:B0-----:R-:W-:-:S05]  /*0040*/  IMAD R3, R2, -0x400, R3 ;  /* 0xfffffc0002037824 */ /* 0x001fca00078e0203 */
[----:B------:R-:W-:-:S13]  /*0050*/  ISETP.GT.U32.AND P0, PT, R3, 0x3ff, PT ;  /* 0x000003ff0300780c */ /* 0x000fda0003f04070 */
[----:B-1----:R-:W-:Y:S05]  /*0060*/  @P0 BRA `(.L_x_5505) ;  /* 0x0000000c00440947 */ /* 0x002fea0003800000 */
[----:B------:R-:W0:Y:S01]  /*0070*/  S2R R4, SR_TID.X ;  /* 0x0000000000047919 */ /* 0x000e220000002100 */
[----:B------:R-:W1:Y:S01]  /*0080*/  LDC.64 R12, c[0x0][0x390] ;  /* 0x0000e400ff0c7b82 */ /* 0x000e620000000a00 */
[----:B------:R-:W-:-:S07]  /*0090*/  CS2R R6, SRZ ;  /* 0x0000000000067805 */ /* 0x000fce000001ff00 */
[----:B------:R-:W2:Y:S08]  /*00a0*/  LDC.64 R18, c[0x0][0x398] ;  /* 0x0000e600ff127b82 */ /* 0x000eb00000000a00 */
[----:B------:R-:W3:Y:S08]  /*00b0*/  LDC.64 R20, c[0x0][0x390] ;  /* 0x0000e400ff147b82 */ /* 0x000ef00000000a00 */
[----:B------:R-:W4:Y:S01]  /*00c0*/  LDC.64 R22, c[0x0][0x398] ;  /* 0x0000e600ff167b82 */ /* 0x000f220000000a00 */
[----:B0-----:R-:W-:-:S07]  /*00d0*/  ISETP.GE.U32.AND P0, PT, R4, R3, PT ;  /* 0x000000030400720c */ /* 0x001fce0003f06070 */
[----:B------:R-:W0:Y:S01]  /*00e0*/  LDC.64 R36, c[0x0][0x398] ;  /* 0x0000e600ff247b82 */ /* 0x000e220000000a00 */
[----:B------:R-:W-:Y:S02]  /*00f0*/  IADD3 R0, PT, PT, R4, 0x80, RZ ;  /* 0x0000008004007810 */ /* 0x000fe40007ffe0ff */
[----:B------:R-:W-:-:S05]  /*0100*/  MOV R34, R4 ;  /* 0x0000000400227202 */ /* 0x000fca0000000f00 */
[----:B------:R-:W5:Y:S01]  /*0110*/  LDC.64 R24, c[0x0][0x390] ;  /* 0x0000e400ff187b82 */ /* 0x000f620000000a00 */
[----:B------:R-:W-:Y:S02]  /*0120*/  @!P0 MOV R34, R0 ;  /* 0x0000000000228202 */ /* 0x000fe40000000f00 */
[----:B------:R-:W-:Y:S02]  /*0130*/  @!P0 LEA R5, R2, R4, 0xa ;  /* 0x0000000402058211 */ /* 0x000fe400078e50ff */
[----:B------:R-:W-:-:S03]  /*0140*/  ISETP.GE.U32.AND P3, PT, R34, R3, PT ;  /* 0x000000032200720c */ /* 0x000fc60003f66070 */
[----:B------:R-:W5:Y:S01]  /*0150*/  LDC.64 R32, c[0x0][0x390] ;  /* 0x0000e400ff207b82 */ /* 0x000f620000000a00 */
[----:B-1----:R-:W-:-:S04]  /*0160*/  @!P0 IMAD.WIDE.U32 R12, R5, 0x8, R12 ;  /* 0x00000008050c8825 */ /* 0x002fc800078e000c */
[----:B--2---:R-:W-:Y:S01]  /*0170*/  @!P0 IMAD.WIDE.U32 R18, R5, 0x8, R18 ;  /* 0x0000000805128825 */ /* 0x004fe200078e0012 */
[----:B------:R-:W-:Y:S02]  /*0180*/  CS2R R16, SRZ ;  /* 0x0000000000107805 */ /* 0x000fe4000001ff00 */
[----:B------:R-:W1:Y:S01]  /*0190*/  LDC.64 R4, c[0x0][0x398] ;  /* 0x0000e600ff047b82 */ /* 0x000e620000000a00 */
[----:B------:R2:W2:Y:S01]  /*01a0*/  @!P0 LDG.E.64 R6, desc[UR4][R12.64] ;  /* 0x000000040c068981 */ /* 0x0004a2000c1e1b00 */
[----:B------:R-:W-:Y:S02]  /*01b0*/  @!P3 LEA R9, R2, R34, 0xa ;  /* 0x000000220209b211 */ /* 0x000fe400078e50ff */
[----:B------:R-:W-:-:S04]  /*01c0*/  @!P3 IADD3 R34, PT, PT, R34, 0x80, RZ ;  /* 0x000000802222b810 */ /* 0x000fc80007ffe0ff */
[----:B------:R-:W1:Y:S01]  /*01d0*/  LDC.64 R28, c[0x0][0x390] ;  /* 0x0000e400ff1c7b82 */ /* 0x000e620000000a00 */
[----:B---3--:R-:W-:Y:S01]  /*01e0*/  @!P3 IMAD.WIDE.U32 R20, R9, 0x8, R20 ;  /* 0x000000080914b825 */ /* 0x008fe200078e0014 */
[----:B------:R-:W-:-:S03]  /*01f0*/  ISETP.GE.U32.AND P4, PT, R34, R3, PT ;  /* 0x000000032200720c */ /* 0x000fc60003f86070 */
[----:B----4-:R-:W-:-:S03]  /*0200*/  @!P3 IMAD.WIDE.U32 R22, R9, 0x8, R22 ;  /* 0x000000080916b825 */ /* 0x010fc600078e0016 */
[----:B------:R-:W3:Y:S07]  /*0210*/  LDC.64 R30, c[0x0][0x398] ;  /* 0x0000e600ff1e7b82 */ /* 0x000eee0000000a00 */
[----:B------:R-:W-:Y:S02]  /*0220*/  @!P4 LEA R11, R2, R34, 0xa ;  /* 0x00000022020bc211 */ /* 0x000fe400078e50ff */
[----:B------:R-:W-:Y:S02]  /*0230*/  @!P4 IADD3 R34, PT, PT, R34, 0x80, RZ ;  /* 0x000000802222c810 */ /* 0x000fe40007ffe0ff */
[----:B------:R-:W-:Y:S01]  /*0240*/  CS2R R8, SRZ ;  /* 0x0000000000087805 */ /* 0x000fe2000001ff00 */
[----:B0-----:R-:W-:Y:S01]  /*0250*/  @!P4 IMAD.WIDE.U32 R36, R11, 0x8, R36 ;  /* 0x000000080b24c825 */ /* 0x001fe200078e0024 */
[----:B------:R-:W-:-:S04]  /*0260*/  ISETP.GE.U32.AND P2, PT, R34, R3, PT ;  /* 0x000000032200720c */ /* 0x000fc80003f46070 */
[----:B------:R-:W4:Y:S01]  /*0270*/  @!P0 LDG.E.64 R8, desc[UR4][R18.64] ;  /* 0x0000000412088981 */ /* 0x000f22000c1e1b00 */
[----:B-----5:R-:W-:Y:S01]  /*0280*/  @!P4 IMAD.WIDE.U32 R24, R11, 0x8, R24 ;  /* 0x000000080b18c825 */ /* 0x020fe200078e0018 */
[----:B--2---:R-:W-:Y:S02]  /*0290*/  CS2R R12, SRZ ;  /* 0x00000000000c7805 */ /* 0x004fe4000001ff00 */
[----:B------:R0:W2:Y:S05]  /*02a0*/  @!P4 LDG.E.64 R16, desc[UR4][R36.64] ;  /* 0x000000042410c981 */ /* 0x0000aa000c1e1b00 */
[----:B------:R-:W-:Y:S02]  /*02b0*/  @!P2 LEA R27, R2, R34, 0xa ;  /* 0x00000022021ba211 */ /* 0x000fe400078e50ff */
[----:B------:R-:W-:-:S02]  /*02c0*/  CS2R R10, SRZ ;  /* 0x00000000000a7805 */ /* 0x000fc4000001ff00 */
[----:B------:R-:W-:Y:S01]  /*02d0*/  @!P2 IADD3 R34, PT, PT, R34, 0x80, RZ ;  /* 0x000000802222a810 */ /* 0x000fe20007ffe0ff */
[----:B------:R5:W2:Y:S01]  /*02e0*/  @!P3 LDG.E.64 R12, desc[UR4][R22.64] ;  /* 0x00000004160cb981 */ /* 0x000aa2000c1e1b00 */
[----:B0-----:R-:W0:Y:S02]  /*02f0*/  LDC.64 R36, c[0x0][0x398] ;  /* 0x0000e600ff247b82 */ /* 0x001e240000000a00 */
[----:B------:R-:W-:Y:S01]  /*0300*/  ISETP.GE.U32.AND P1, PT, R34, R3, PT ;  /* 0x000000032200720c */ /* 0x000fe20003f26070 */
[----:B------:R3:W2:Y:S01]  /*0310*/  @!P3 LDG.E.64 R10, desc[UR4][R20.64] ;  /* 0x00000004140ab981 */ /* 0x0006a2000c1e1b00 */
[----:B------:R-:W-:-:S11]  /*0320*/  @!P2 IMAD.WIDE.U32 R32, R27, 0x8, R32 ;  /* 0x000000081b20a825 */ /* 0x000fd600078e0020 */
[----:B------:R-:W-:Y:S02]  /*0330*/  @!P1 LEA R35, R2, R34, 0xa ;  /* 0x0000002202239211 */ /* 0x000fe400078e50ff */
[----:B------:R-:W-:-:S04]  /*0340*/  @!P1 IADD3 R34, PT, PT, R34, 0x80, RZ ;  /* 0x0000008022229810 */ /* 0x000fc80007ffe0ff */
[----:B------:R-:W-:Y:S01]  /*0350*/  ISETP.GE.U32.AND P3, PT, R34, R3, PT ;  /* 0x000000032200720c */ /* 0x000fe20003f66070 */
[----:B-1----:R-:W-:Y:S02]  /*0360*/  @!P2 IMAD.WIDE.U32 R4, R27, 0x8, R4 ;  /* 0x000000081b04a825 */ /* 0x002fe400078e0004 */
[----:B------:R-:W1:Y:S01]  /*0370*/  LDC.64 R26, c[0x0][0x390] ;  /* 0x0000e400ff1a7b82 */ /* 0x000e620000000a00 */
[----:B-----5:R-:W-:Y:S01]  /*0380*/  CS2R R22, SRZ ;  /* 0x0000000000167805 */ /* 0x020fe2000001ff00 */
[C---:B------:R-:W-:Y:S01]  /*0390*/  @!P1 IMAD.WIDE.U32 R28, R35.reuse, 0x8, R28 ;  /* 0x00000008231c9825 */ /* 0x040fe200078e001c */
[----:B------:R-:W-:Y:S02]  /*03a0*/  CS2R R14, SRZ ;  /* 0x00000000000e7805 */ /* 0x000fe4000001ff00 */
[----:B---3--:R-:W-:Y:S01]  /*03b0*/  CS2R R20, SRZ ;  /* 0x0000000000147805 */ /* 0x008fe2000001ff00 */
[----:B------:R-:W-:Y:S01]  /*03c0*/  @!P1 IMAD.WIDE.U32 R30, R35, 0x8, R30 ;  /* 0x00000008231e9825 */ /* 0x000fe200078e001e */
[----:B------:R3:W5:Y:S03]  /*03d0*/  @!P1 LDG.E.64 R22, desc[UR4][R28.64] ;  /* 0x000000041c169981 */ /* 0x000766000c1e1b00 */
[----:B------:R-:W-:Y:S01]  /*03e0*/  @!P3 LEA R35, R2, R34, 0xa ;  /* 0x000000220223b211 */ /* 0x000fe200078e50ff */
[----:B------:R3:W5:Y:S04]  /*03f0*/  @!P4 LDG.E.64 R14, desc[UR4][R24.64] ;  /* 0x00000004180ec981 */ /* 0x000768000c1e1b00 */
[----:B0-----:R-:W-:Y:S01]  /*0400*/  @!P3 IMAD.WIDE.U32 R36, R35, 0x8, R36 ;  /* 0x000000082324b825 */ /* 0x001fe200078e0024 */
[----:B------:R0:W5:Y:S01]  /*0410*/  @!P2 LDG.E.64 R20, desc[UR4][R4.64] ;  /* 0x000000040414a981 */ /* 0x000162000c1e1b00 */
[----:B---3--:R-:W-:-:S02]  /*0420*/  CS2R R28, SRZ ;  /* 0x00000000001c7805 */ /* 0x008fc4000001ff00 */
[----:B------:R-:W-:Y:S02]  /*0430*/  @!P3 IADD3 R34, PT, PT, R34, 0x80, RZ ;  /* 0x000000802222b810 */ /* 0x000fe40007ffe0ff */
[----:B------:R-:W-:Y:S02]  /*0440*/  CS2R R24, SRZ ;  /* 0x0000000000187805 */ /* 0x000fe4000001ff00 */
[----:B------:R-:W-:Y:S01]  /*0450*/  CS2R R18, SRZ ;  /* 0x0000000000127805 */ /* 0x000fe2000001ff00 */
[----:B------:R3:W5:Y:S01]  /*0460*/  @!P3 LDG.E.64 R28, desc[UR4][R36.64] ;  /* 0x00000004241cb981 */ /* 0x000762000c1e1b00 */
[----:B0-----:R-:W0:Y:S03]  /*0470*/  LDC.64 R4, c[0x0][0x390] ;  /* 0x0000e400ff047b82 */ /* 0x001e260000000a00 */
[----:B------:R-:W5:Y:S01]  /*0480*/  @!P1 LDG.E.64 R24, desc[UR4][R30.64] ;  /* 0x000000041e189981 */ /* 0x000f62000c1e1b00 */
[----:B------:R-:W-:-:S03]  /*0490*/  ISETP.GE.U32.AND P1, PT, R34, R3, PT ;  /* 0x000000032200720c */ /* 0x000fc60003f26070 */
[----:B------:R1:W5:Y:S01]  /*04a0*/  @!P2 LDG.E.64 R18, desc[UR4][R32.64] ;  /* 0x000000042012a981 */ /* 0x000362000c1e1b00 */
[----:B---3--:R-:W3:Y:S01]  /*04b0*/  LDC.64 R36, c[0x0][0x398] ;  /* 0x0000e600ff247b82 */ /* 0x008ee20000000a00 */
[----:B-1----:R-:W-:Y:S01]  /*04c0*/  @!P3 IMAD.WIDE.U32 R32, R35, 0x8, R26 ;  /* 0x000000082320b825 */ /* 0x002fe200078e001a */
[----:B------:R-:W-:Y:S02]  /*04d0*/  CS2R R26, SRZ ;  /* 0x00000000001a7805 */ /* 0x000fe4000001ff00 */
[----:B------:R-:W-:-:S04]  /*04e0*/  CS2R R30, SRZ ;  /* 0x00000000001e7805 */ /* 0x000fc8000001ff00 */
[----:B------:R1:W5:Y:S02]  /*04f0*/  @!P3 LDG.E.64 R26, desc[UR4][R32.64] ;  /* 0x00000004201ab981 */ /* 0x000364000c1e1b00 */
[----:B-1----:R-:W-:-:S05]  /*0500*/  @!P1 LEA R33, R2, R34, 0xa ;  /* 0x0000002202219211 */ /* 0x002fca00078e50ff */
[----:B0-----:R-:W-:-:S04]  /*0510*/  @!P1 IMAD.WIDE.U32 R4, R33, 0x8, R4 ;  /* 0x0000000821049825 */ /* 0x001fc800078e0004 */
[----:B---3--:R-:W-:Y:S01]  /*0520*/  @!P1 IMAD.WIDE.U32 R36, R33, 0x8, R36 ;  /* 0x0000000821249825 */ /* 0x008fe200078e0024 */
[----:B------:R0:W3:Y:S01]  /*0530*/  @!P1 LDG.E.64 R30, desc[UR4][R4.64] ;  /* 0x00000004041e9981 */ /* 0x0000e2000c1e1b00 */
[----:B------:R-:W-:Y:S02]  /*0540*/  CS2R R32, SRZ ;  /* 0x0000000000207805 */ /* 0x000fe4000001ff00 */
[----:B------:R-:W-:-:S04]  /*0550*/  @!P1 IADD3 R34, PT, PT, R34, 0x80, RZ ;  /* 0x0000008022229810 */ /* 0x000fc80007ffe0ff */
[----:B------:R1:W3:Y:S01]  /*0560*/  @!P1 LDG.E.64 R32, desc[UR4][R36.64] ;  /* 0x0000000424209981 */ /* 0x0002e2000c1e1b00 */
[----:B0-----:R-:W0:Y:S01]  /*0570*/  LDC.64 R4, c[0x0][0x390] ;  /* 0x0000e400ff047b82 */ /* 0x001e220000000a00 */
[----:B------:R-:W-:-:S13]  /*0580*/  ISETP.GE.U32.AND P1, PT, R34, R3, PT ;  /* 0x000000032200720c */ /* 0x000fda0003f26070 */
[----:B-1----:R-:W-:Y:S02]  /*0590*/  @!P1 LEA R37, R2, R34, 0xa ;  /* 0x0000002202259211 */ /* 0x002fe400078e50ff */
[----:B------:R-:W-:-:S03]  /*05a0*/  CS2R R34, SRZ ;  /* 0x0000000000227805 */ /* 0x000fc6000001ff00 */
[----:B0-----:R-:W-:-:S05]  /*05b0*/  @!P1 IMAD.WIDE.U32 R4, R37, 0x8, R4 ;  /* 0x0000000825049825 */ /* 0x001fca00078e0004 */
[----:B------:R0:W3:Y:S02]  /*05c0*/  @!P1 LDG.E.64 R34, desc[UR4][R4.64] ;  /* 0x0000000404229981 */ /* 0x0000e4000c1e1b00 */
[----:B0-----:R-:W0:Y:S02]  /*05d0*/  LDC.64 R4, c[0x0][0x398] ;  /* 0x0000e600ff047b82 */ /* 0x001e240000000a00 */
[----:B0-----:R-:W-:Y:S01]  /*05e0*/  @!P1 IMAD.WIDE.U32 R4, R37, 0x8, R4 ;  /* 0x0000000825049825 */ /* 0x001fe200078e0004 */
[----:B------:R-:W-:-:S06]  /*05f0*/  CS2R R36, SRZ ;  /* 0x0000000000247805 */ /* 0x000fcc000001ff00 */
[----:B------:R0:W3:Y:S02]  /*0600*/  @!P1 LDG.E.64 R36, desc[UR4][R4.64] ;  /* 0x0000000404249981 */ /* 0x0000e4000c1e1b00 */
[----:B0-----:R-:W-:Y:S02]  /*0610*/  HFMA2 R4, -RZ, RZ, 0, 0 ;  /* 0x00000000ff047431 */ /* 0x001fe400000001ff */
[----:B----4-:R-:W-:-:S04]  /*0620*/  @!P0 FMUL.FTZ R5, R9, R7 ;  /* 0x0000000709058220 */ /* 0x010fc80000410000 */
[-C--:B------:R-:W-:Y:S01]  /*0630*/  @!P0 FFMA.FTZ R4, R8, R6.reuse, -R5 ;  /* 0x0000000608048223 */ /* 0x080fe20000010805 */
[----:B------:R-:W-:Y:S01]  /*0640*/  @!P0 FMUL.FTZ R6, R9, R6 ;  /* 0x0000000609068220 */ /* 0x000fe20000410000 */
[----:B------:R-:W-:-:S03]  /*0650*/  MOV R5, RZ ;  /* 0x000000ff00057202 */ /* 0x000fc60000000f00 */
[----:B------:R-:W-:Y:S01]  /*0660*/  @!P0 FFMA.FTZ R5, R8, R7, R6 ;  /* 0x0000000708058223 */ /* 0x000fe20000010006 */
[----:B------:R-:W-:Y:S01]  /*0670*/  ISETP.GE.U32.AND P0, PT, R0, R3, PT ;  /* 0x000000030000720c */ /* 0x000fe20003f06070 */
[----:B------:R-:W-:-:S12]  /*0680*/  HFMA2 R6, -RZ, RZ, 0, 0 ;  /* 0x00000000ff067431 */ /* 0x000fd800000001ff */
[----:B--2---:R-:W-:-:S04]  /*0690*/  @!P0 FMUL.FTZ R7, R13, R11 ;  /* 0x0000000b0d078220 */ /* 0x004fc80000410000 */
[-C--:B------:R-:W-:Y:S01]  /*06a0*/  @!P0 FFMA.FTZ R6, R12, R10.reuse, -R7 ;  /* 0x0000000a0c068223 */ /* 0x080fe20000010807 */
[----:B------:R-:W-:Y:S01]  /*06b0*/  @!P0 FMUL.FTZ R10, R13, R10 ;  /* 0x0000000a0d0a8220 */ /* 0x000fe20000410000 */
[----:B------:R-:W-:-:S03]  /*06c0*/  MOV R7, RZ ;  /* 0x000000ff00077202 */ /* 0x000fc60000000f00 */
[----:B------:R-:W-:Y:S02]  /*06d0*/  @!P0 FFMA.FTZ R7, R12, R11, R10 ;  /* 0x0000000b0c078223 */ /* 0x000fe4000001000a */
[----:B------:R-:W0:Y:S02]  /*06e0*/  S2R R12, SR_TID.X ;  /* 0x00000000000c7919 */ /* 0x000e240000002100 */
[----:B0-----:R-:W-:-:S04]  /*06f0*/  IADD3 R8, PT, PT, R12, 0x100, RZ ;  /* 0x000001000c087810 */ /* 0x001fc80007ffe0ff */
[----:B------:R-:W-:Y:S02]  /*0700*/  ISETP.GE.U32.AND P0, PT, R8, R3, PT ;  /* 0x000000030800720c */ /* 0x000fe40003f06070 */
[----:B------:R-:W-:Y:S01]  /*0710*/  IADD3 R10, PT, PT, R12, 0x180, RZ ;  /* 0x000001800c0a7810 */ /* 0x000fe20007ffe0ff */
[----:B------:R-:W-:-:S03]  /*0720*/  HFMA2 R8, -RZ, RZ, 0, 0 ;  /* 0x00000000ff087431 */ /* 0x000fc600000001ff */
[----:B------:R-:W-:-:S07]  /*0730*/  ISETP.GE.U32.AND P1, PT, R10, R3, PT ;  /* 0x000000030a00720c */ /* 0x000fce0003f26070 */
[C---:B-----5:R-:W-:Y:S01]  /*0740*/  @!P0 FMUL.FTZ R9, R17.reuse, R15 ;  /* 0x0000000f11098220 */ /* 0x060fe20000410000 */
[----:B------:R-:W-:-:S03]  /*0750*/  @!P0 FMUL.FTZ R17, R17, R14 ;  /* 0x0000000e11118220 */ /* 0x000fc60000410000 */
[----:B------:R-:W-:Y:S01]  /*0760*/  @!P0 FFMA.FTZ R8, R16, R14, -R9 ;  /* 0x0000000e10088223 */ /* 0x000fe20000010809 */
[----:B------:R-:W-:Y:S02]  /*0770*/  IADD3 R14, PT, PT, R12, 0x200, RZ ;  /* 0x000002000c0e7810 */ /* 0x000fe40007ffe0ff */
[----:B------:R-:W-:Y:S01]  /*0780*/  MOV R9, RZ ;  /* 0x000000ff00097202 */ /* 0x000fe20000000f00 */
[----:B------:R-:W-:Y:S01]  /*0790*/  @!P0 FFMA.FTZ R9, R16, R15, R17 ;  /* 0x0000000f10098223 */ /* 0x000fe20000010011 */
[----:B------:R-:W-:Y:S01]  /*07a0*/  ISETP.GE.U32.AND P0, PT, R14, R3, PT ;  /* 0x000000030e00720c */ /* 0x000fe20003f06070 */
[C---:B------:R-:W-:Y:S01]  /*07b0*/  @!P1 FMUL.FTZ R11, R21.reuse, R19 ;  /* 0x00000013150b9220 */ /* 0x040fe20000410000 */
[----:B------:R-:W-:Y:S01]  /*07c0*/  IADD3 R14, PT, PT, R12, 0x280, RZ ;  /* 0x000002800c0e7810 */ /* 0x000fe20007ffe0ff */
[----:B------:R-:W-:Y:S02]  /*07d0*/  HFMA2 R10, -RZ, RZ, 0, 0 ;  /* 0x00000000ff0a7431 */ /* 0x000fe400000001ff */
[-C--:B------:R-:W-:Y:S01]  /*07e0*/  @!P1 FMUL.FTZ R21, R21, R18.reuse ;  /* 0x0000001215159220 */ /* 0x080fe20000410000 */
[----:B------:R-:W-:Y:S01]  /*07f0*/  @!P1 FFMA.FTZ R10, R20, R18, -R11 ;  /* 0x00000012140a9223 */ /* 0x000fe2000001080b */
[----:B------:R-:W-:-:S02]  /*0800*/  ISETP.GE.U32.AND P2, PT, R14, R3, PT ;  /* 0x000000030e00720c */ /* 0x000fc40003f46070 */
[C---:B------:R-:W-:Y:S02]  /*0810*/  IADD3 R14, PT, PT, R12.reuse, 0x300, RZ ;  /* 0x000003000c0e7810 */ /* 0x040fe40007ffe0ff */
[----:B------:R-:W-:Y:S02]  /*0820*/  IADD3 R18, PT, PT, R12, 0x380, RZ ;  /* 0x000003800c127810 */ /* 0x000fe40007ffe0ff */
[C---:B------:R-:W-:Y:S01]  /*0830*/  @!P0 FMUL.FTZ R13, R25.reuse, R23 ;  /* 0x00000017190d8220 */ /* 0x040fe20000410000 */
[-C--:B------:R-:W-:Y:S01]  /*0840*/  @!P0 FMUL.FTZ R25, R25, R22.reuse ;  /* 0x0000001619198220 */ /* 0x080fe20000410000 */
[----:B------:R-:W-:Y:S01]  /*0850*/  MOV R11, RZ ;  /* 0x000000ff000b7202 */ /* 0x000fe20000000f00 */
[----:B------:R-:W-:Y:S01]  /*0860*/  @!P1 FFMA.FTZ R11, R20, R19, R21 ;  /* 0x00000013140b9223 */ /* 0x000fe20000010015 */
[----:B------:R-:W-:Y:S02]  /*0870*/  CS2R R16, SRZ ;  /* 0x0000000000107805 */ /* 0x000fe4000001ff00 */
[-C--:B------:R-:W-:Y:S01]  /*0880*/  ISETP.GE.U32.AND P1, PT, R14, R3.reuse, PT ;  /* 0x000000030e00720c */ /* 0x080fe20003f26070 */
[----:B------:R-:W-:Y:S01]  /*0890*/  @!P0 FFMA.FTZ R16, R24, R22, -R13 ;  /* 0x0000001618108223 */ /* 0x000fe2000001080d */
[----:B------:R-:W-:Y:S01]  /*08a0*/  ISETP.GE.U32.AND P3, PT, R18, R3, PT ;  /* 0x000000031200720c */ /* 0x000fe20003f66070 */
[----:B------:R-:W-:Y:S01]  /*08b0*/  @!P0 FFMA.FTZ R17, R24, R23, R25 ;  /* 0x0000001718118223 */ /* 0x000fe20000010019 */
[----:B------:R-:W-:Y:S01]  /*08c0*/  ISETP.GE.U32.AND P0, PT, R12, R3, PT ;  /* 0x000000030c00720c */ /* 0x000fe20003f06070 */
[C---:B------:R-:W-:Y:S01]  /*08d0*/  @!P2 FMUL.FTZ R13, R29.reuse, R27 ;  /* 0x0000001b1d0da220 */ /* 0x040fe20000410000 */
[----:B------:R-:W-:Y:S01]  /*08e0*/  CS2R R14, SRZ ;  /* 0x00000000000e7805 */ /* 0x000fe2000001ff00 */
[-C--:B------:R-:W-:Y:S01]  /*08f0*/  @!P2 FMUL.FTZ R18, R29, R26.reuse ;  /* 0x0000001a1d12a220 */ /* 0x080fe20000410000 */
[----:B------:R-:W-:Y:S01]  /*0900*/  BSSY.RECONVERGENT B0, `(.L_x_5506) ;  /* 0x000003f000007945 */ /* 0x000fe20003800200 */
[----:B------:R-:W-:-:S03]  /*0910*/  @!P2 FFMA.FTZ R14, R28, R26, -R13 ;  /* 0x0000001a1c0ea223 */ /* 0x000fc6000001080d */
[----:B------:R-:W-:Y:S01]  /*0920*/  BSSY.RELIABLE B1, `(.L_x_5507) ;  /* 0x0000036000017945 */ /* 0x000fe20003800100 */
[----:B------:R-:W-:Y:S01]  /*0930*/  @!P2 FFMA.FTZ R15, R28, R27, R18 ;  /* 0x0000001b1c0fa223 */ /* 0x000fe20000010012 */
[CC--:B---3--:R-:W-:Y:S01]  /*0940*/  @!P1 FMUL.FTZ R13, R33.reuse, R31.reuse ;  /* 0x0000001f210d9220 */ /* 0x0c8fe20000410000 */
[-C--:B------:R-:W-:Y:S01]  /*0950*/  @!P1 FMUL.FTZ R22, R33, R30.reuse ;  /* 0x0000001e21169220 */ /* 0x080fe20000410000 */
[----:B------:R-:W-:Y:S02]  /*0960*/  CS2R R20, SRZ ;  /* 0x0000000000147805 */ /* 0x000fe4000001ff00 */
[----:B------:R-:W-:Y:S01]  /*0970*/  CS2R R18, SRZ ;  /* 0x0000000000127805 */ /* 0x000fe2000001ff00 */
[C---:B------:R-:W-:Y:S01]  /*0980*/  @!P1 FFMA.FTZ R20, R32.reuse, R30, -R13 ;  /* 0x0000001e20149223 */ /* 0x040fe2000001080d */
[----:B------:R-:W-:Y:S01]  /*0990*/  @!P1 FFMA.FTZ R21, R32, R31, R22 ;  /* 0x0000001f20159223 */ /* 0x000fe20000010016 */
[C---:B------:R-:W-:Y:S01]  /*09a0*/  @!P3 FMUL.FTZ R23, R37.reuse, R35 ;  /* 0x000000232517b220 */ /* 0x040fe20000410000 */
[----:B------:R-:W-:-:S03]  /*09b0*/  @!P3 FMUL.FTZ R24, R37, R34 ;  /* 0x000000222518b220 */ /* 0x000fc60000410000 */
[C---:B------:R-:W-:Y:S01]  /*09c0*/  @!P3 FFMA.FTZ R18, R36.reuse, R34, -R23 ;  /* 0x000000222412b223 */ /* 0x040fe20000010817 */
[----:B------:R-:W-:Y:S01]  /*09d0*/  @!P3 FFMA.FTZ R19, R36, R35, R24 ;  /* 0x000000232413b223 */ /* 0x000fe20000010018 */
[----:B------:R-:W-:Y:S06]  /*09e0*/  @P0 BRA `(.L_x_5508) ;  /* 0x0000000000300947 */ /* 0x000fec0003800000 */
[----:B------:R-:W0:Y:S01]  /*09f0*/  LDC.64 R22, c[0x0][0x388] ;  /* 0x0000e200ff167b82 */ /* 0x000e220000000a00 */
[----:B------:R-:W-:Y:S02]  /*0a00*/  LEA R13, R2, R12, 0xa ;  /* 0x0000000c020d7211 */ /* 0x000fe400078e50ff */
[----:B------:R-:W-:-:S04]  /*0a10*/  MOV R12, R0 ;  /* 0x00000000000c7202 */ /* 0x000fc80000000f00 */
[----:B------:R-:W-:Y:S01]  /*0a20*/  ISETP.GE.U32.AND P0, PT, R12, R3, PT ;  /* 0x000000030c00720c */ /* 0x000fe20003f06070 */
[----:B0-----:R-:W-:-:S05]  /*0a30*/  IMAD.WIDE.U32 R22, R13, 0x8, R22 ;  /* 0x000000080d167825 */ /* 0x001fca00078e0016 */
[----:B------:R0:W-:Y:S07]  /*0a40*/  STG.E.64 desc[UR4][R22.64], R4 ;  /* 0x0000000416007986 */ /* 0x0001ee000c101b04 */
[----:B------:R-:W-:Y:S05]  /*0a50*/  @P0 BRA `(.L_x_5509) ;  /* 0x0000000000300947 */ /* 0x000fea0003800000 */
[----:B0-----:R-:W0:Y:S01]  /*0a60*/  LDC.64 R4, c[0x0][0x388] ;  /* 0x0000e200ff047b82 */ /* 0x001e220000000a00 */
[----:B------:R-:W-:Y:S02]  /*0a70*/  LEA R13, R2, R12, 0xa ;  /* 0x0000000c020d7211 */ /* 0x000fe400078e50ff */
[----:B------:R-:W-:-:S03]  /*0a80*/  IADD3 R12, PT, PT, R12, 0x80, RZ ;  /* 0x000000800c0c7810 */ /* 0x000fc60007ffe0ff */
[----:B0-----:R-:W-:-:S05]  /*0a90*/  IMAD.WIDE.U32 R4, R13, 0x8, R4 ;  /* 0x000000080d047825 */ /* 0x001fca00078e0004 */
[----:B------:R0:W-:Y:S02]  /*0aa0*/  STG.E.64 desc[UR4][R4.64], R6 ;  /* 0x0000000604007986 */ /* 0x0001e4000c101b04 */
.L_x_5508:
[----:B------:R-:W-:-:S13]  /*0ab0*/  ISETP.GE.U32.AND P0, PT, R12, R3, PT ;  /* 0x000000030c00720c */ /* 0x000fda0003f06070 */
[----:B------:R-:W-:Y:S05]  /*0ac0*/  @P0 BRA `(.L_x_5510) ;  /* 0x0000000000300947 */ /* 0x000fea0003800000 */
[----:B0-----:R-:W0:Y:S01]  /*0ad0*/  LDC.64 R4, c[0x0][0x388] ;  /* 0x0000e200ff047b82 */ /* 0x001e220000000a00 */
[----:B------:R-:W-:Y:S02]  /*0ae0*/  LEA R7, R2, R12, 0xa ;  /* 0x0000000c02077211 */ /* 0x000fe400078e50ff */
[----:B------:R-:W-:-:S03]  /*0af0*/  IADD3 R12, PT, PT, R12, 0x80, RZ ;  /* 0x000000800c0c7810 */ /* 0x000fc60007ffe0ff */
[----:B0-----:R-:W-:-:S05]  /*0b00*/  IMAD.WIDE.U32 R4, R7, 0x8, R4 ;  /* 0x0000000807047825 */ /* 0x001fca00078e0004 */
[----:B------:R1:W-:Y:S02]  /*0b10*/  STG.E.64 desc[UR4][R4.64], R8 ;  /* 0x0000000804007986 */ /* 0x0003e4000c101b04 */
.L_x_5509:
[----:B------:R-:W-:-:S13]  /*0b20*/  ISETP.GE.U32.AND P0, PT, R12, R3, PT ;  /* 0x000000030c00720c */ /* 0x000fda0003f06070 */
[----:B------:R-:W-:Y:S05]  /*0b30*/  @P0 BRA `(.L_x_5511) ;  /* 0x0000000000300947 */ /* 0x000fea0003800000 */
[----:B01----:R-:W0:Y:S01]  /*0b40*/  LDC.64 R4, c[0x0][0x388] ;  /* 0x0000e200ff047b82 */ /* 0x003e220000000a00 */
[----:B------:R-:W-:Y:S02]  /*0b50*/  LEA R7, R2, R12, 0xa ;  /* 0x0000000c02077211 */ /* 0x000fe400078e50ff */
[----:B------:R-:W-:-:S03]  /*0b60*/  IADD3 R12, PT, PT, R12, 0x80, RZ ;  /* 0x000000800c0c7810 */ /* 0x000fc60007ffe0ff */
[----:B0-----:R-:W-:-:S05]  /*0b70*/  IMAD.WIDE.U32 R4, R7, 0x8, R4 ;  /* 0x0000000807047825 */ /* 0x001fca00078e0004 */
[----:B------:R1:W-:Y:S02]  /*0b80*/  STG.E.64 desc[UR4][R4.64], R10 ;  /* 0x0000000a04007986 */ /* 0x0003e4000c101b04 */
.L_x_5510:
[----:B------:R-:W-:-:S13]  /*0b90*/  ISETP.GE.U32.AND P0, PT, R12, R3, PT ;  /* 0x000000030c00720c */ /* 0x000fda0003f06070 */
[----:B------:R-:W-:Y:S05]  /*0ba0*/  @P0 BRA `(.L_x_5512) ;  /* 0x0000000000340947 */ /* 0x000fea0003800000 */
[----:B01----:R-:W0:Y:S01]  /*0bb0*/  LDC.64 R4, c[0x0][0x388] ;  /* 0x0000e200ff047b82 */ /* 0x003e220000000a00 */
[----:B------:R-:W-:Y:S02]  /*0bc0*/  LEA R7, R2, R12, 0xa ;  /* 0x0000000c02077211 */ /* 0x000fe400078e50ff */
[----:B------:R-:W-:-:S03]  /*0bd0*/  IADD3 R12, PT, PT, R12, 0x80, RZ ;  /* 0x000000800c0c7810 */ /* 0x000fc60007ffe0ff */
[----:B0-----:R-:W-:-:S05]  /*0be0*/  IMAD.WIDE.U32 R4, R7, 0x8, R4 ;  /* 0x0000000807047825 */ /* 0x001fca00078e0004 */
[----:B------:R2:W-:Y:S02]  /*0bf0*/  STG.E.64 desc[UR4][R4.64], R16 ;  /* 0x0000001004007986 */ /* 0x0005e4000c101b04 */
.L_x_5511:
[----:B------:R-:W-:-:S13]  /*0c00*/  ISETP.GE.U32.AND P0, PT, R12, R3, PT ;  /* 0x000000030c00720c */ /* 0x000fda0003f06070 */
[----:B------:R-:W-:Y:S05]  /*0c10*/  @P0 BREAK.RELIABLE B1 ;  /* 0x0000000000010942 */ /* 0x000fea0003800100 */
[----:B------:R-:W-:Y:S05]  /*0c20*/  @P0 BRA `(.L_x_5513) ;  /* 0x0000000000300947 */ /* 0x000fea0003800000 */
[----:B012---:R-:W0:Y:S01]  /*0c30*/  LDC.64 R4, c[0x0][0x388] ;  /* 0x0000e200ff047b82 */ /* 0x007e220000000a00 */
[----:B------:R-:W-:Y:S02]  /*0c40*/  LEA R7, R2, R12, 0xa ;  /* 0x0000000c02077211 */ /* 0x000fe400078e50ff */
[----:B------:R-:W-:-:S03]  /*0c50*/  IADD3 R12, PT, PT, R12, 0x80, RZ ;  /* 0x000000800c0c7810 */ /* 0x000fc60007ffe0ff */
[----:B0-----:R-:W-:-:S05]  /*0c60*/  IMAD.WIDE.U32 R4, R7, 0x8, R4 ;  /* 0x0000000807047825 */ /* 0x001fca00078e0004 */
[----:B------:R2:W-:Y:S02]  /*0c70*/  STG.E.64 desc[UR4][R4.64], R14 ;  /* 0x0000000e04007986 */ /* 0x0005e4000c101b04 */
.L_x_5512:
[----:B------:R-:W-:Y:S05]  /*0c80*/  BSYNC.RELIABLE B1 ;  /* 0x0000000000017941 */ /* 0x000fea0003800100 */
.L_x_5507:
[----:B------:R-:W-:-:S13]  /*0c90*/  ISETP.GE.U32.AND P0, PT, R12, R3, PT ;  /* 0x000000030c00720c */ /* 0x000fda0003f06070 */
[----:B012---:R-:W0:Y:S01]  /*0ca0*/  @!P0 LDC.64 R4, c[0x0][0x388] ;  /* 0x0000e200ff048b82 */ /* 0x007e220000000a00 */
[----:B------:R-:W-:Y:S02]  /*0cb0*/  @!P0 LEA R7, R2, R12, 0xa ;  /* 0x0000000c02078211 */ /* 0x000fe400078e50ff */
[----:B------:R-:W-:-:S03]  /*0cc0*/  @!P0 IADD3 R12, PT, PT, R12, 0x80, RZ ;  /* 0x000000800c0c8810 */ /* 0x000fc60007ffe0ff */
[----:B0-----:R-:W-:-:S05]  /*0cd0*/  @!P0 IMAD.WIDE.U32 R4, R7, 0x8, R4 ;  /* 0x0000000807048825 */ /* 0x001fca00078e0004 */
[----:B------:R3:W-:Y:S02]  /*0ce0*/  @!P0 STG.E.64 desc[UR4][R4.64], R20 ;  /* 0x0000001404008986 */ /* 0x0007e4000c101b04 */
.L_x_5513:
[----:B------:R-:W-:Y:S05]  /*0cf0*/  BSYNC.RECONVERGENT B0 ;  /* 0x0000000000007941 */ /* 0x000fea0003800200 */
.L_x_5506:
[----:B------:R-:W-:Y:S05]  /*0d00*/  WARPSYNC.ALL ;  /* 0x0000000000007948 */ /* 0x000fea0003800000 */
[----:B------:R-:W-:-:S13]  /*0d10*/  ISETP.GE.U32.AND P0, PT, R12, R3, PT ;  /* 0x000000030c00720c */ /* 0x000fda0003f06070 */
[----:B------:R-:W-:Y:S05]  /*0d20*/  @P0 EXIT ;  /* 0x000000000000094d */ /* 0x000fea0003800000 */
[----:B0123--:R-:W0:Y:S01]  /*0d30*/  LDC.64 R4, c[0x0][0x388] ;  /* 0x0000e200ff047b82 */ /* 0x00fe220000000a00 */
[----:B------:R-:W-:-:S05]  /*0d40*/  LEA R3, R2, R12, 0xa ;  /* 0x0000000c02037211 */ /* 0x000fca00078e50ff */
[----:B0-----:R-:W-:-:S05]  /*0d50*/  IMAD.WIDE.U32 R2, R3, 0x8, R4 ;  /* 0x0000000803027825 */ /* 0x001fca00078e0004 */
[----:B------:R-:W-:Y:S01]  /*0d60*/  STG.E.64 desc[UR4][R2.64], R18 ;  /* 0x0000001202007986 */ /* 0x000fe2000c101b04 */
[----:B------:R-:W-:Y:S05]  /*0d70*/  EXIT ;  /* 0x000000000000794d */ /* 0x000fea0003800000 */
.L_x_5505:
[----:B------:R-:W0:Y:S01]  /*0d80*/  S2R R0, SR_TID.X ;  /* 0x0000000000007919 */ /* 0x000e220000002100 */
[----:B------:R-:W1:Y:S01]  /*0d90*/  LDC.64 R24, c[0x0][0x390] ;  /* 0x0000e400ff187b82 */ /* 0x000e620000000a00 */
[----:B------:R-:W-:-:S07]  /*0da0*/  SHF.L.U32 R2, R2, 0xa, RZ ;  /* 0x0000000a02027819 */ /* 0x000fce00000006ff */
[----:B------:R-:W2:Y:S01]  /*0db0*/  LDC.64 R36, c[0x0][0x398] ;  /* 0x0000e600ff247b82 */ /* 0x000ea20000000a00 */
[----:B-1----:R-:W-:-:S04]  /*0dc0*/  IMAD.WIDE.U32 R24, R2, 0x8, R24 ;  /* 0x0000000802187825 */ /* 0x002fc800078e0018 */
[----:B0-----:R-:W-:-:S04]  /*0dd0*/  IMAD.WIDE.U32 R24, R0, 0x10, R24 ;  /* 0x0000001000187825 */ /* 0x001fc800078e0018 */
[----:B--2---:R-:W-:Y:S01]  /*0de0*/  IMAD.WIDE.U32 R36, R2, 0x8, R36 ;  /* 0x0000000802247825 */ /* 0x004fe200078e0024 */
[----:B------:R-:W2:Y:S04]  /*0df0*/  LDG.E.128 R32, desc[UR4][R24.64] ;  /* 0x0000000418207981 */ /* 0x000ea8000c1e1d00 */
[----:B------:R-:W3:Y:S01]  /*0e00*/  LDG.E.128 R8, desc[UR4][R24.64+0x800] ;  /* 0x0008000418087981 */ /* 0x000ee2000c1e1d00 */
[----:B------:R-:W-:-:S03]  /*0e10*/  IMAD.WIDE.U32 R36, R0, 0x10, R36 ;  /* 0x0000001000247825 */ /* 0x000fc600078e0024 */
[----:B------:R-:W4:Y:S04]  /*0e20*/  LDG.E.128 R16, desc[UR4][R24.64+0x1000] ;  /* 0x0010000418107981 */ /* 0x000f28000c1e1d00 */
[----:B------:R-:W2:Y:S04]  /*0e30*/  LDG.E.128 R4, desc[UR4][R36.64] ;  /* 0x0000000424047981 */ /* 0x000ea8000c1e1d00 */
[----:B------:R-:W3:Y:S04]  /*0e40*/  LDG.E.128 R20, desc[UR4][R36.64+0x800] ;  /* 0x0008000424147981 */ /* 0x000ee8000c1e1d00 */
[----:B------:R-:W4:Y:S04]  /*0e50*/  LDG.E.128 R12, desc[UR4][R36.64+0x1000] ;  /* 0x00100004240c7981 */ /* 0x000f28000c1e1d00 */
[----:B------:R-:W5:Y:S04]  /*0e60*/  LDG.E.128 R24, desc[UR4][R24.64+0x1800] ;  /* 0x0018000418187981 */ /* 0x000f68000c1e1d00 */
[----:B------:R-:W5:Y:S01]  /*0e70*/  LDG.E.128 R28, desc[UR4][R36.64+0x1800] ;  /* 0x00180004241c7981 */ /* 0x000f62000c1e1d00 */
[-C--:B--2---:R-:W-:Y:S01]  /*0e80*/  FMUL.FTZ R3, R33, R5.reuse ;  /* 0x0000000521037220 */ /* 0x084fe20000410000 */
[----:B------:R-:W-:-:S03]  /*0e90*/  FMUL.FTZ R5, R32, R5 ;  /* 0x0000000520057220 */ /* 0x000fc60000410000 */
[-C--:B------:R-:W-:Y:S01]  /*0ea0*/  FFMA.FTZ R32, R32, R4.reuse, -R3 ;  /* 0x0000000420207223 */ /* 0x080fe20000010803 */
[----:B------:R-:W-:Y:S02]  /*0eb0*/  FFMA.FTZ R33, R33, R4, R5 ;  /* 0x0000000421217223 */ /* 0x000fe40000010005 */
[----:B------:R-:W0:Y:S01]  /*0ec0*/  LDC.64 R4, c[0x0][0x388] ;  /* 0x0000e200ff047b82 */ /* 0x000e220000000a00 */
[-C--:B------:R-:W-:Y:S01]  /*0ed0*/  FMUL.FTZ R3, R35, R7.reuse ;  /* 0x0000000723037220 */ /* 0x080fe20000410000 */
[----:B------:R-:W-:-:S03]  /*0ee0*/  FMUL.FTZ R7, R34, R7 ;  /* 0x0000000722077220 */ /* 0x000fc60000410000 */
[-C--:B------:R-:W-:Y:S01]  /*0ef0*/  FFMA.FTZ R34, R34, R6.reuse, -R3 ;  /* 0x0000000622227223 */ /* 0x080fe20000010803 */
[-C--:B---3--:R-:W-:Y:S01]  /*0f00*/  FMUL.FTZ R3, R9, R21.reuse ;  /* 0x0000001509037220 */ /* 0x088fe20000410000 */
[----:B------:R-:W-:Y:S01]  /*0f10*/  FFMA.FTZ R35, R35, R6, R7 ;  /* 0x0000000623237223 */ /* 0x000fe20000010007 */
[C---:B------:R-:W-:Y:S02]  /*0f20*/  FMUL.FTZ R6, R8.reuse, R21 ;  /* 0x0000001508067220 */ /* 0x040fe40000410000 */
[----:B------:R-:W-:Y:S01]  /*0f30*/  FFMA.FTZ R8, R8, R20, -R3 ;  /* 0x0000001408087223 */ /* 0x000fe20000010803 */
[----:B------:R-:W-:Y:S01]  /*0f40*/  FMUL.FTZ R3, R11, R23 ;  /* 0x000000170b037220 */ /* 0x000fe20000410000 */
[----:B----4-:R-:W-:Y:S01]  /*0f50*/  FMUL.FTZ R7, R19, R15 ;  /* 0x0000000f13077220 */ /* 0x010fe20000410000 */
[----:B0-----:R-:W-:-:S04]  /*0f60*/  IMAD.WIDE.U32 R4, R2, 0x8, R4 ;  /* 0x0000000802047825 */ /* 0x001fc800078e0004 */
[C---:B------:R-:W-:Y:S01]  /*0f70*/  FMUL.FTZ R2, R10.reuse, R23 ;  /* 0x000000170a027220 */ /* 0x040fe20000410000 */
[-C--:B------:R-:W-:Y:S01]  /*0f80*/  FFMA.FTZ R10, R10, R22.reuse, -R3 ;  /* 0x000000160a0a7223 */ /* 0x080fe20000010803 */
[----:B------:R-:W-:Y:S02]  /*0f90*/  FMUL.FTZ R3, R17, R13 ;  /* 0x0000000d11037220 */ /* 0x000fe40000410000 */
[----:B------:R-:W-:Y:S01]  /*0fa0*/  FFMA.FTZ R11, R11, R22, R2 ;  /* 0x000000160b0b7223 */ /* 0x000fe20000010002 */
[----:B------:R-:W-:-:S04]  /*0fb0*/  IMAD.WIDE.U32 R4, R0, 0x10, R4 ;  /* 0x0000001000047825 */ /* 0x000fc800078e0004 */
[----:B------:R-:W-:Y:S01]  /*0fc0*/  FMUL.FTZ R0, R16, R13 ;  /* 0x0000000d10007220 */ /* 0x000fe20000410000 */
[----:B------:R-:W-:Y:S01]  /*0fd0*/  FMUL.FTZ R2, R18, R15 ;  /* 0x0000000f12027220 */ /* 0x000fe20000410000 */
[----:B------:R-:W-:Y:S01]  /*0fe0*/  FFMA.FTZ R16, R16, R12, -R3 ;  /* 0x0000000c10107223 */ /* 0x000fe20000010803 */
[----:B------:R-:W-:Y:S01]  /*0ff0*/  FFMA.FTZ R18, R18, R14, -R7 ;  /* 0x0000000e12127223 */ /* 0x000fe20000010807 */
[----:B------:R-:W-:Y:S01]  /*1000*/  FFMA.FTZ R17, R17, R12, R0 ;  /* 0x0000000c11117223 */ /* 0x000fe20000010000 */
[----:B------:R-:W-:Y:S01]  /*1010*/  FFMA.FTZ R19, R19, R14, R2 ;  /* 0x0000000e13137223 */ /* 0x000fe20000010002 */
[-C--:B-----5:R-:W-:Y:S01]  /*1020*/  FMUL.FTZ R3, R25, R29.reuse ;  /* 0x0000001d19037220 */ /* 0x0a0fe20000410000 */
[----:B------:R-:W-:Y:S01]  /*1030*/  FMUL.FTZ R0, R24, R29 ;  /* 0x0000001d18007220 */ /* 0x000fe20000410000 */
[-C--:B------:R-:W-:Y:S01]  /*1040*/  FMUL.FTZ R7, R27, R31.reuse ;  /* 0x0000001f1b077220 */ /* 0x080fe20000410000 */
[----:B------:R-:W-:Y:S01]  /*1050*/  FMUL.FTZ R2, R26, R31 ;  /* 0x0000001f1a027220 */ /* 0x000fe20000410000 */
[----:B------:R-:W-:Y:S01]  /*1060*/  FFMA.FTZ R9, R9, R20, R6 ;  /* 0x0000001409097223 */ /* 0x000fe20000010006 */
[-C--:B------:R-:W-:Y:S01]  /*1070*/  FFMA.FTZ R24, R24, R28.reuse, -R3 ;  /* 0x0000001c18187223 */ /* 0x080fe20000010803 */
[----:B------:R-:W-:Y:S01]  /*1080*/  FFMA.FTZ R25, R25, R28, R0 ;  /* 0x0000001c19197223 */ /* 0x000fe20000010000 */
[-C--:B------:R-:W-:Y:S01]  /*1090*/  FFMA.FTZ R26, R26, R30.reuse, -R7 ;  /* 0x0000001e1a1a7223 */ /* 0x080fe20000010807 */
[----:B------:R-:W-:Y:S01]  /*10a0*/  FFMA.FTZ R27, R27, R30, R2 ;  /* 0x0000001e1b1b7223 */ /* 0x000fe20000010002 */
[----:B------:R-:W-:Y:S04]  /*10b0*/  STG.E.128 desc[UR4][R4.64], R32 ;  /* 0x0000002004007986 */ /* 0x000fe8000c101d04 */
[----:B------:R-:W-:Y:S04]  /*10c0*/  STG.E.128 desc[UR4][R4.64+0x800], R8 ;  /* 0x0008000804007986 */ /* 0x000fe8000c101d04 */
[----:B------:R-:W-:Y:S04]  /*10d0*/  STG.E.128 desc[UR4][R4.64+0x1000], R16 ;  /* 0x0010001004007986 */ /* 0x000fe8000c101d04 */
[----:B------:R-:W-:Y:S01]  /*10e0*/  STG.E.128 desc[UR4][R4.64+0x1800], R24 ;  /* 0x0018001804007986 */ /* 0x000fe2000c101d04 */
[----:B------:R-:W-:Y:S05]  /*10f0*/  EXIT ;  /* 0x000000000000794d */ /* 0x000fea0003800000 */
.L_x_5514:
        /* <DEDUP_REMOVED lines=16> */
.L_x_16988:


//--------------------- .text._ZN2at6native29vectorized_elementwise_kernelILi4ENS0_13BinaryFunctorIN3c107complexIfEES5_S5_NS0_15binary_internal10MulFunctorIS5_EEEESt5arrayIPcLm3EEEEviT0_T1_ --------------------------
	.section	.text._ZN2at6native29vectorized_elementwise_kernelILi4ENS0_13BinaryFunctorIN3c107complexIfEES5_S5_NS0_15binary_internal10MulFunctorIS5_EEEESt5arrayIPcLm3EEEEviT0_T1_,"ax",@progbits
	.align	128
        .global         _ZN2at6native29vectorized_elementwise_kernelILi4ENS0_13BinaryFunctorIN3c107complexIfEES5_S5_NS0_15binary_internal10MulFunctorIS5_EEEESt5arrayIPcLm3EEEEviT0_T1_
        .type           _ZN2at6native29vectorized_elementwise_kernelILi4ENS0_13BinaryFunctorIN3c107complexIfEES5_S5_NS0_15binary_internal10MulFunctorIS5_EEEESt5arrayIPcLm3EEEEviT0_T1_,@function
        .size           _ZN2at6native29vectorized_elementwise_kernelILi4ENS0_13BinaryFunctorIN3c107complexIfEES5_S5_NS0_15binary_internal10MulFunctorIS5_EEEESt5arrayIPcLm3EEEEviT0_T1_,(.L_x_16989 - _ZN2at6native29vectorized_elementwise_kernelILi4ENS0_13BinaryFunctorIN3c107complexIfEES5_S5_NS0_15binary_internal10MulFunctorIS5_EEEESt5arrayIPcLm3EEEEviT0_T1_)
        .other          _ZN2at6native29vectorized_elementwise_kernelILi4ENS0_13BinaryFunctorIN3c107complexIfEES5_S5_NS0_15binary_internal10MulFunctorIS5_EEEESt5arrayIPcLm3EEEEviT0_T1_,@"STO_CUDA_ENTRY STV_DEFAULT"
_ZN2at6native29vectorized_elementwise_kernelILi4ENS0_13BinaryFunctorIN3c107complexIfEES5_S5_NS0_15binary_internal10MulFunctorIS5_EEEESt5arrayIPcLm3EEEEviT0_T1_:
.text._ZN2at6native29vectorized_elementwise_kernelILi4ENS0_13BinaryFunctorIN3c107complexIfEES5_S5_NS0_15binary_internal10MulFunctorIS5_EEEESt5arrayIPcLm3EEEEviT0_T1_:
        /* <DEDUP_REMOVED lines=171> */
.L_x_5518:
[----:B------:R-:W-:-:S13]  /*0ab0*/  ISETP.GE.U32.AND P0, PT, R12, R3, PT ;  /* 0x000000030c00720c */ /* 0x000fda0003f06070 */
[----:B------:R-:W-:Y:S05]  /*0ac0*/  @P0 BRA `(.L_x_5520) ;  /* 0x0000000000300947 */ /* 0x000fea0003800000 */
[----:B0-----:R-:W0:Y:S01]  /*0ad0*/  LDC.64 R4, c[0x0][0x388] ;  /* 0x0000e200ff047b82 */ /* 0x001e220000000a00 */
[----:B------:R-:W-:Y:S02]  /*0ae0*/  LEA R7, R2, R12, 0xa ;  /* 0x0000000c02077211 */ /* 0x000fe400078e50ff */
[----:B------:R-:W-:-:S03]  /*0af0*/  IADD3 R12, PT, PT, R12, 0x80, RZ ;  /* 0x000000800c0c7810 */ /* 0x000fc60007ffe0ff */
[----:B0-----:R-:W-:-:S05]  /*0b00*/  IMAD.WIDE.U32 R4, R7, 0x8, R4 ;  /* 0x0000000807047825 */ /* 0x001fca00078e0004 */
[----:B------:R1:W-:Y:S02]  /*0b10*/  STG.E.64 desc[UR4][R4.64], R8 ;  /* 0x0000000804007986 */ /* 0x0003e4000c101b04 */
.L_x_5519:
[----:B------:R-:W-:-:S13]  /*0b20*/  ISETP.GE.U32.AND P0, PT, R12, R3, PT ;  /* 0x000000030c00720c */ /* 0x000fda0003f06070 */
[----:B------:R-:W-:Y:S05]  /*0b30*/  @P0 BRA `(.L_x_5521) ;  /* 0x0000000000300947 */ /* 0x000fea0003800000 */
[----:B01----:R-:W0:Y:S01]  /*0b40*/  LDC.64 R4, c[0x0][0x388] ;  /* 0x0000e200ff047b82 */ /* 0x003e220000000a00 */
[----:B------:R-:W-:Y:S02]  /*0b50*/  LEA R7, R2, R12, 0xa ;  /* 0x0000000c02077211 */ /* 0x000fe400078e50ff */
[----:B------:R-:W-:-:S03]  /*0b60*/  IADD3 R12, PT, PT, R12, 0x80, RZ ;  /* 0x000000800c0c7810 */ /* 0x000fc60007ffe0ff */
[----:B0-----:R-:W-:-:S05]  /*0b70*/  IMAD.WIDE.U32 R4, R7, 0x8, R4 ;  /* 0x0000000807047825 */ /* 0x001fca00078e0004 */
[----:B------:R1:W-:Y:S02]  /*0b80*/  STG.E.64 desc[UR4][R4.64], R10 ;  /* 0x0000000a04007986 */ /* 0x0003e4000c101b04 */
.L_x_5520:
[----:B------:R-:W-:-:S13]  /*0b90*/  ISETP.GE.U32.AND P0, PT, R12, R3, PT ;  /* 0x000000030c00720c */ /* 0x000fda0003f06070 */
[----:B------:R-:W-:Y:S05]  /*0ba0*/  @P0 BRA `(.L_x_5522) ;  /* 0x0000000000340947 */ /* 0x000fea0003800000 */
[----:B01----:R-:W0:Y:S01]  /*0bb0*/  LDC.64 R4, c[0x0][0x388] ;  /* 0x0000e200ff047b82 */ /* 0x003e220000000a00 */
[----:B------:R-:W-:Y:S02]  /*0bc0*/  LEA R7, R2, R12, 0xa ;  /* 0x0000000c02077211 */ /* 0x000fe400078e50ff */
[----:B------:R-:W-:-:S03]  /*0bd0*/  IADD3 R12, PT, PT, R12, 0x80, RZ ;  /* 0x000000800c0c7810 */ /* 0x000fc60007ffe0ff */
[----:B0-----:R-:W-:-:S05]  /*0be0*/  IMAD.WIDE.U32 R4, R7, 0x8, R4 ;  /* 0x0000000807047825 */ /* 0x001fca00078e0004 */
[----:B------:R2:W-:Y:S02]  /*0bf0*/  STG.E.64 desc[UR4][R4.64], R16 ;  /* 0x0000001004007986 */ /* 0x0005e4000c101b04 */
.L_x_5521:
        /* <DEDUP_REMOVED lines=8> */
.L_x_5522:
[----:B------:R-:W-:Y:S05]  /*0c80*/  BSYNC.RELIABLE B1 ;  /* 0x0000000000017941 */ /* 0x000fea0003800100 */
.L_x_5517:
[----:B------:R-:W-:-:S13]  /*0c90*/  ISETP.GE.U32.AND P0, PT, R12, R3, PT ;  /* 0x000000030c00720c */ /* 0x000fda0003f06070 */
[----:B012---:R-:W0:Y:S01]  /*0ca0*/  @!P0 LDC.64 R4, c[0x0][0x388] ;  /* 0x0000e200ff048b82 */ /* 0x007e220000000a00 */
[----:B------:R-:W-:Y:S02]  /*0cb0*/  @!P0 LEA R7, R2, R12, 0xa ;  /* 0x0000000c02078211 */ /* 0x000fe400078e50ff */
[----:B------:R-:W-:-:S03]  /*0cc0*/  @!P0 IADD3 R12, PT, PT, R12, 0x80, RZ ;  /* 0x000000800c0c8810 */ /* 0x000fc60007ffe0ff */
[----:B0-----:R-:W-:-:S05]  /*0cd0*/  @!P0 IMAD.WIDE.U32 R4, R7, 0x8, R4 ;  /* 0x0000000807048825 */ /* 0x001fca00078e0004 */
[----:B------:R3:W-:Y:S02]  /*0ce0*/  @!P0 STG.E.64 desc[UR4][R4.64], R20 ;  /* 0x0000001404008986 */ /* 0x0007e4000c101b04 */
.L_x_5523:
[----:B------:R-:W-:Y:S05]  /*0cf0*/  BSYNC.RECONVERGENT B0 ;  /* 0x0000000000007941 */ /* 0x000fea0003800200 */
.L_x_5516:
        /* <DEDUP_REMOVED lines=8> */
.L_x_5515:
[----:B------:R-:W0:Y:S01]  /*0d80*/  S2R R0, SR_TID.X ;  /* 0x0000000000007919 */ /* 0x000e220000002100 */
[----:B------:R-:W1:Y:S01]  /*0d90*/  LDC.64 R4, c[0x0][0x390] ;  /* 0x0000e400ff047b82 */ /* 0x000e620000000a00 */
[----:B------:R-:W-:-:S07]  /*0da0*/  SHF.L.U32 R2, R2, 0xa, RZ ;  /* 0x0000000a02027819 */ /* 0x000fce00000006ff */
[----:B------:R-:W2:Y:S01]  /*0db0*/  LDC.64 R6, c[0x0][0x398] ;  /* 0x0000e600ff067b82 */ /* 0x000ea20000000a00 */
[----:B-1----:R-:W-:-:S04]  /*0dc0*/  IMAD.WIDE.U32 R4, R2, 0x8, R4 ;  /* 0x0000000802047825 */ /* 0x002fc800078e0004 */
[----:B0-----:R-:W-:-:S04]  /*0dd0*/  IMAD.WIDE.U32 R36, R0, 0x20, R4 ;  /* 0x0000002000247825 */ /* 0x001fc800078e0004 */
[----:B--2---:R-:W-:Y:S01]  /*0de0*/  IMAD.WIDE.U32 R6, R2, 0x8, R6 ;  /* 0x0000000802067825 */ /* 0x004fe200078e0006 */
[----:B------:R-:W2:Y:S03]  /*0df0*/  LDG.E.ENL2.256 R24, R32, desc[UR4][R36.64] ;  /* 0xfe0000042420797e */ /* 0x000ea60008121918 */
[----:B------:R-:W-:Y:S02]  /*0e00*/  IMAD.WIDE.U32 R8, R0, 0x20, R6 ;  /* 0x0000002000087825 */ /* 0x000fe400078e0006 */
[----:B------:R-:W3:Y:S04]  /*0e10*/  LDG.E.ENL2.256 R12, R4, desc[UR4][R36.64+0x1000] ;  /* 0xfe0080042404797e */ /* 0x000ee8000812190c */
[----:B------:R-:W2:Y:S04]  /*0e20*/  LDG.E.ENL2.256 R16, R28, desc[UR4][R8.64] ;  /* 0xfe000004081c797e */ /* 0x000ea80008121910 */
[----:B------:R-:W3:Y:S01]  /*0e30*/  LDG.E.ENL2.256 R8, R20, desc[UR4][R8.64+0x1000] ;  /* 0xfe0080040814797e */ /* 0x000ee20008121908 */
        /* <DEDUP_REMOVED lines=8> */
[-C--:B------:R-:W-:Y:S01]  /*0ec0*/  FMUL.FTZ R3, R25, R17.reuse ;  /* 0x0000001119037220 */ /* 0x080fe20000410000 */
[----:B------:R-:W-:Y:S01]  /*0ed0*/  FFMA.FTZ R35, R35, R30, R31 ;  /* 0x0000001e23237223 */ /* 0x000fe2000001001f */
[C---:B------:R-:W-:Y:S02]  /*0ee0*/  FMUL.FTZ R30, R24.reuse, R17 ;  /* 0x00000011181e7220 */ /* 0x040fe40000410000 */
[----:B------:R-:W-:Y:S01]  /*0ef0*/  FFMA.FTZ R24, R24, R16, -R3 ;  /* 0x0000001018187223 */ /* 0x000fe20000010803 */
[----:B------:R-:W-:Y:S01]  /*0f00*/  FMUL.FTZ R3, R27, R19 ;  /* 0x000000131b037220 */ /* 0x000fe20000410000 */
[----:B---3--:R-:W-:Y:S01]  /*0f10*/  FMUL.FTZ R17, R7, R23 ;  /* 0x0000001707117220 */ /* 0x008fe20000410000 */
        /* <DEDUP_REMOVED lines=8> */
[-C--:B------:R-:W-:Y:S01]  /*0fa0*/  FFMA.FTZ R4, R4, R20.reuse, -R3 ;  /* 0x0000001404047223 */ /* 0x080fe20000010803 */
[-C--:B------:R-:W-:Y:S01]  /*0fb0*/  FMUL.FTZ R3, R13, R9.reuse ;  /* 0x000000090d037220 */ /* 0x080fe20000410000 */
[----:B------:R-:W-:Y:S01]  /*0fc0*/  FFMA.FTZ R5, R5, R20, R0 ;  /* 0x0000001405057223 */ /* 0x000fe20000010000 */
[----:B------:R-:W-:Y:S01]  /*0fd0*/  FFMA.FTZ R7, R7, R22, R2 ;  /* 0x0000001607077223 */ /* 0x000fe20000010002 */
[----:B------:R-:W-:Y:S01]  /*0fe0*/  FMUL.FTZ R0, R12, R9 ;  /* 0x000000090c007220 */ /* 0x000fe20000410000 */
[-C--:B------:R-:W-:Y:S01]  /*0ff0*/  FMUL.FTZ R9, R15, R11.reuse ;  /* 0x0000000b0f097220 */ /* 0x080fe20000410000 */
[----:B------:R-:W-:Y:S01]  /*1000*/  FMUL.FTZ R2, R14, R11 ;  /* 0x0000000b0e027220 */ /* 0x000fe20000410000 */
[----:B------:R-:W-:Y:S01]  /*1010*/  FFMA.FTZ R25, R25, R16, R30 ;  /* 0x0000001019197223 */ /* 0x000fe2000001001e */
[----:B------:R-:W-:Y:S01]  /*1020*/  FFMA.FTZ R6, R6, R22, -R17 ;  /* 0x0000001606067223 */ /* 0x000fe20000010811 */
[-C--:B------:R-:W-:Y:S01]  /*1030*/  FFMA.FTZ R12, R12, R8.reuse, -R3 ;  /* 0x000000080c0c7223 */ /* 0x080fe20000010803 */
[----:B------:R-:W-:Y:S01]  /*1040*/  FFMA.FTZ R13, R13, R8, R0 ;  /* 0x000000080d0d7223 */ /* 0x000fe20000010000 */
[-C--:B------:R-:W-:Y:S01]  /*1050*/  FFMA.FTZ R14, R14, R10.reuse, -R9 ;  /* 0x0000000a0e0e7223 */ /* 0x080fe20000010809 */
[----:B------:R-:W-:Y:S01]  /*1060*/  FFMA.FTZ R15, R15, R10, R2 ;  /* 0x0000000a0f0f7223 */ /* 0x000fe20000010002 */
[----:B------:R-:W-:Y:S04]  /*1070*/  STG.E.ENL2.256 desc[UR4][R28.64], R32, R24 ;  /* 0xf80000201c18797f */ /* 0x000fe8000f121804 */
[----:B------:R-:W-:Y:S01]  /*1080*/  STG.E.ENL2.256 desc[UR4][R28.64+0x1000], R4, R12 ;  /* 0xf80080041c0c797f */ /* 0x000fe2000f121804 */
[----:B------:R-:W-:Y:S05]  /*1090*/  EXIT ;  /* 0x000000000000794d */ /* 0x000fea0003800000 */
.L_x_5524:
        /* <DEDUP_REMOVED lines=14> */
.L_x_16989:


//--------------------- .text._ZN2at6native29vectorized_elementwise_kernelILi8ENS0_13BinaryFunctorIN3c107complexIfEES5_S5_NS0_15binary_internal10MulFunctorIS5_EEEESt5arrayIPcLm3EEEEviT0_T1_ --------------------------
	.section	.text._ZN2at6native29vectorized_elementwise_kernelILi8ENS0_13BinaryFunctorIN3c107complexIfEES5_S5_NS0_15binary_internal10MulFunctorIS5_EEEESt5arrayIPcLm3EEEEviT0_T1_,"ax",@progbits
	.align	128
        .global         _ZN2at6native29vectorized_elementwise_kernelILi8ENS0_13BinaryFunctorIN3c107complexIfEES5_S5_NS0_15binary_internal10MulFunctorIS5_EEEESt5arrayIPcLm3EEEEviT0_T1_
        .type           _ZN2at6native29vectorized_elementwise_kernelILi8ENS0_13BinaryFunctorIN3c107complexIfEES5_S5_NS0_15binary_internal10MulFunctorIS5_EEEESt5arrayIPcLm3EEEEviT0_T1_,@function
        .size           _ZN2at6native29vectorized_elementwise_kernelILi8ENS0_13BinaryFunctorIN3c107complexIfEES5_S5_NS0_15binary_internal10MulFunctorIS5_EEEESt5arrayIPcLm3EEEEviT0_T1_,(.L_x_16990 - _ZN2at6native29vectorized_elementwise_kernelILi8ENS0_13BinaryFunctorIN3c107complexIfEES5_S5_NS0_15binary_internal10MulFunctorIS5_EEEESt5arrayIPcLm3EEEEviT0_T1_)
        .other          _ZN2at6native29vectorized_elementwise_kernelILi8ENS0_13BinaryFunctorIN3c107complexIfEES5_S5_NS0_15binary_internal10MulFunctorIS5_EEEESt5arrayIPcLm3EEEEviT0_T1_,@"STO_CUDA_ENTRY STV_DEFAULT"
_ZN2at6native29vectorized_elementwise_kernelILi8ENS0_13BinaryFunctorIN3c107complexIfEES5_S5_NS0_15binary_internal10MulFunctorIS5_EEEESt5arrayIPcLm3EEEEviT0_T1_:
.text._ZN2at6native29vectorized_elementwise_kernelILi8ENS0_13BinaryFunctorIN3c107complexIfEES5_S5_NS0_15binary_internal10MulFunctorIS5_EEEESt5arrayIPcLm3EEEEviT0_T1_:
[----:B------:R-:W-:Y:S01]  /*0000*/  LDC R1, c[0x0][0x37c] ;  /* 0x0000df00ff017b82 */ /* 0x000fe20000000800 */
[----:B------:R-:W-:Y:S05]  /*0010*/  EXIT ;  /* 0x000000000000794d */ /* 0x000fea0003800000 */
.L_x_5525:
        /* <DEDUP_REMOVED lines=14> */
.L_x_16990:


//--------------------- .text._ZN2at6native18elementwise_kernelILi128ELi4EZNS0_15gpu_kernel_implINS0_13AUnaryFunctorIN3c107complexIdEES6_S6_NS0_15binary_internal10MulFunctorIS6_EEEEEEvRNS_18TensorIteratorBaseERKT_EUliE_EEviT1_ --------------------------
	.section	.text._ZN2at6native18elementwise_kernelILi128ELi4EZNS0_15gpu_kernel_implINS0_13AUnaryFunctorIN3c107complexIdEES6_S6_NS0_15binary_internal10MulFunctorIS6_EEEEEEvRNS_18TensorIteratorBaseERKT_EUliE_EEviT1_,"ax",@progbits
	.align	128
        .global         _ZN2at6native18elementwise_kernelILi128ELi4EZNS0_15gpu_kernel_implINS0_13AUnaryFunctorIN3c107complexIdEES6_S6_NS0_15binary_internal10MulFunctorIS6_EEEEEEvRNS_18TensorIteratorBaseERKT_EUliE_EEviT1_
        .type           _ZN2at6native18elementwise_kernelILi128ELi4EZNS0_15gpu_kernel_implINS0_13AUnaryFunctorIN3c107complexIdEES6_S6_NS0_15binary_internal10MulFunctorIS6_EEEEEEvRNS_18TensorIteratorBaseERKT_EUliE_EEviT1_,@function
        .size           _ZN2at6native18elementwise_kernelILi128ELi4EZNS0_15gpu_kernel_implINS0_13AUnaryFunctorIN3c107complexIdEES6_S6_NS0_15binary_internal10MulFunctorIS6_EEEEEEvRNS_18TensorIteratorBaseERKT_EUliE_EEviT1_,(.L_x_16991 - _ZN2at6native18elementwise_kernelILi128ELi4EZNS0_15gpu_kernel_implINS0_13AUnaryFunctorIN3c107complexIdEES6_S6_NS0_15binary_internal10MulFunctorIS6_EEEEEEvRNS_18TensorIteratorBaseERKT_EUliE_EEviT1_)
        .other          _ZN2at6native18elementwise_kernelILi128ELi4EZNS0_15gpu_kernel_implINS0_13AUnaryFunctorIN3c107complexIdEES6_S6_NS0_15binary_internal10MulFunctorIS6_EEEEEEvRNS_18TensorIteratorBaseERKT_EUliE_EEviT1_,@"STO_CUDA_ENTRY STV_DEFAULT"
_ZN2at6native18elementwise_kernelILi128ELi4EZNS0_15gpu_kernel_implINS0_13AUnaryFunctorIN3c107complexIdEES6_S6_NS0_15binary_internal10MulFunctorIS6_EEEEEEvRNS_18TensorIteratorBaseERKT_EUliE_EEviT1_:
.text._ZN2at6native18elementwise_kernelILi128ELi4EZNS0_15gpu_kernel_implINS0_13AUnaryFunctorIN3c107complexIdEES6_S6_NS0_15binary_internal10MulFunctorIS6_EEEEEEvRNS_18TensorIteratorBaseERKT_EUliE_EEviT1_:
        /* <DEDUP_REMOVED lines=319> */
.L_x_5528:
        /* <DEDUP_REMOVED lines=16> */
[----:B------:R-:W-:Y:S01]  /*14f0*/  CS2R R6, SRZ ;  /* 0x0000000000067805 */ /* 0x000fe2000001ff00 */
[----:B--2---:R4:W0:Y:S02]  /*1500*/  I2F.F64.S16 R4, R2 ;  /* 0x0000000200047312 */ /* 0x0048240000101c00 */
[----:B0---4-:R-:W-:Y:S05]  /*1510*/  BRA `(.L_x_5535) ;  /* 0x0000000c00e87947 */ /* 0x011fea0003800000 */
.L_x_5533:
[----:B------:R-:W2:Y:S01]  /*1520*/  LDG.E.U8 R2, desc[UR36][R2.64] ;  /* 0x0000002402027981 */ /* 0x000ea2000c1e1100 */
[----:B------:R-:W-:Y:S01]  /*1530*/  CS2R R6, SRZ ;  /* 0x0000000000067805 */ /* 0x000fe2000001ff00 */
[----:B--2---:R4:W0:Y:S02]  /*1540*/  I2F.F64.U16 R4, R2 ;  /* 0x0000000200047312 */ /* 0x0048240000101800 */
[----:B0---4-:R-:W-:Y:S05]  /*1550*/  BRA `(.L_x_5535) ;  /* 0x0000000c00d87947 */ /* 0x011fea0003800000 */
.L_x_5532:
[----:B------:R-:W-:-:S09]  /*1560*/  UISETP.NE.AND UP0, UPT, UR4, 0x2, UPT ;  /* 0x000000020400788c */ /* 0x000fd2000bf05270 */
[----:B------:R-:W-:Y:S05]  /*1570*/  BRA.U !UP0, `(.L_x_5536) ;  /* 0x0000000108307547 */ /* 0x000fea000b800000 */
[----:B------:R-:W-:-:S09]  /*1580*/  UISETP.NE.AND UP0, UPT, UR4, 0x3, UPT ;  /* 0x000000030400788c */ /* 0x000fd2000bf05270 */
[----:B------:R-:W-:Y:S05]  /*1590*/  BRA.U !UP0, `(.L_x_5537) ;  /* 0x0000000108187547 */ /* 0x000fea000b800000 */
[----:B------:R-:W-:-:S09]  /*15a0*/  UISETP.NE.AND UP0, UPT, UR4, 0x4, UPT ;  /* 0x000000040400788c */ /* 0x000fd2000bf05270 */
[----:B------:R-:W-:Y:S05]  /*15b0*/  BRA.U UP0, `(.L_x_5534) ;  /* 0x0000000d00247547 */ /* 0x000fea000b800000 */
[----:B------:R-:W2:Y:S01]  /*15c0*/  LDG.E.64 R4, desc[UR36][R2.64] ;  /* 0x0000002402047981 */ /* 0x000ea2000c1e1b00 */
[----:B------:R-:W-:Y:S01]  /*15d0*/  CS2R R6, SRZ ;  /* 0x0000000000067805 */ /* 0x000fe2000001ff00 */
[----:B--2---:R-:W4:Y:S02]  /*15e0*/  I2F.F64.S64 R4, R4 ;  /* 0x0000000400047312 */ /* 0x004f240000301c00 */
[----:B----4-:R-:W-:Y:S05]  /*15f0*/  BRA `(.L_x_5535) ;  /* 0x0000000c00b07947 */ /* 0x010fea0003800000 */
.L_x_5537:
[----:B------:R-:W2:Y:S01]  /*1600*/  LDG.E R2, desc[UR36][R2.64] ;  /* 0x0000002402027981 */ /* 0x000ea2000c1e1900 */
[----:B------:R-:W-:Y:S01]  /*1610*/  CS2R R6, SRZ ;  /* 0x0000000000067805 */ /* 0x000fe2000001ff00 */
[----:B--2---:R4:W0:Y:S02]  /*1620*/  I2F.F64 R4, R2 ;  /* 0x0000000200047312 */ /* 0x0048240000201c00 */
[----:B0---4-:R-:W-:Y:S05]  /*1630*/  BRA `(.L_x_5535) ;  /* 0x0000000c00a07947 */ /* 0x011fea0003800000 */
.L_x_5536:
[----:B------:R-:W2:Y:S01]  /*1640*/  LDG.E.U16 R2, desc[UR36][R2.64] ;  /* 0x0000002402027981 */ /* 0x000ea2000c1e1500 */
[----:B------:R-:W-:Y:S01]  /*1650*/  CS2R R6, SRZ ;  /* 0x0000000000067805 */ /* 0x000fe2000001ff00 */
[----:B--2---:R4:W0:Y:S02]  /*1660*/  I2F.F64.S16 R4, R2 ;  /* 0x0000000200047312 */ /* 0x0048240000101c00 */
[----:B0---4-:R-:W-:Y:S05]  /*1670*/  BRA `(.L_x_5535) ;  /* 0x0000000c00907947 */ /* 0x011fea0003800000 */
.L_x_5531:
[----:B------:R-:W-:-:S09]  /*1680*/  UISETP.GT.AND UP0, UPT, UR4, 0x6, UPT ;  /* 0x000000060400788c */ /* 0x000fd2000bf04270 */
[----:B------:R-:W-:Y:S05]  /*1690*/  BRA.U UP0, `(.L_x_5538) ;  /* 0x00000001003c7547 */ /* 0x000fea000b800000 */
[----:B------:R-:W-:-:S09]  /*16a0*/  UISETP.NE.AND UP0, UPT, UR4, 0x5, UPT ;  /* 0x000000050400788c */ /* 0x000fd2000bf05270 */
[----:B------:R-:W-:Y:S05]  /*16b0*/  BRA.U !UP0, `(.L_x_5539) ;  /* 0x00000001081c7547 */ /* 0x000fea000b800000 */
[----:B------:R-:W-:-:S09]  /*16c0*/  UISETP.NE.AND UP0, UPT, UR4, 0x6, UPT ;  /* 0x000000060400788c */ /* 0x000fd2000bf05270 */
[----:B------:R-:W-:Y:S05]  /*16d0*/  BRA.U UP0, `(.L_x_5534) ;  /* 0x0000000900dc7547 */ /* 0x000fea000b800000 */
[----:B------:R-:W2:Y:S01]  /*16e0*/  LDG.E R4, desc[UR36][R2.64] ;  /* 0x0000002402047981 */ /* 0x000ea2000c1e1900 */
[----:B------:R-:W-:Y:S01]  /*16f0*/  CS2R R6, SRZ ;  /* 0x0000000000067805 */ /* 0x000fe2000001ff00 */
[----:B--2---:R-:W-:-:S06]  /*1700*/  FMUL.FTZ R4, R4, 1 ;  /* 0x3f80000004047820 */ /* 0x004fcc0000410000 */
[----:B------:R-:W3:Y:S02]  /*1710*/  F2F.F64.F32 R4, R4 ;  /* 0x0000000400047310 */ /* 0x000ee40000201800 */
[----:B---3--:R-:W-:Y:S05]  /*1720*/  BRA `(.L_x_5535) ;  /* 0x0000000c00647947 */ /* 0x008fea0003800000 */
.L_x_5539:
[----:B------:R-:W2:Y:S01]  /*1730*/  LDG.E.U16 R0, desc[UR36][R2.64] ;  /* 0x0000002402007981 */ /* 0x000ea2000c1e1500 */
[----:B------:R-:W-:Y:S01]  /*1740*/  CS2R R6, SRZ ;  /* 0x0000000000067805 */ /* 0x000fe2000001ff00 */
[----:B--2---:R-:W-:-:S05]  /*1750*/  HADD2.F32 R0, -RZ, R0.H0_H0 ;  /* 0x20000000ff007230 */ /* 0x004fca0000004100 */
[----:B------:R-:W-:-:S04]  /*1760*/  FMUL.FTZ R0, R0, 1 ;  /* 0x3f80000000007820 */ /* 0x000fc80000410000 */
[----:B------:R3:W4:Y:S02]  /*1770*/  F2F.F64.F32 R4, R0 ;  /* 0x0000000000047310 */ /* 0x0007240000201800 */
[----:B---34-:R-:W-:Y:S05]  /*1780*/  BRA `(.L_x_5535) ;  /* 0x0000000c004c7947 */ /* 0x018fea0003800000 */
.L_x_5538:
[----:B------:R-:W-:-:S09]  /*1790*/  UISETP.NE.AND UP0, UPT, UR4, 0x7, UPT ;  /* 0x000000070400788c */ /* 0x000fd2000bf05270 */
[----:B------:R-:W-:Y:S05]  /*17a0*/  BRA.U !UP0, `(.L_x_5540) ;  /* 0x0000000108687547 */ /* 0x000fea000b800000 */
[----:B------:R-:W-:-:S09]  /*17b0*/  UISETP.NE.AND UP0, UPT, UR4, 0x8, UPT ;  /* 0x000000080400788c */ /* 0x000fd2000bf05270 */
[----:B------:R-:W-:Y:S05]  /*17c0*/  BRA.U !UP0, `(.L_x_5541) ;  /* 0x0000000108307547 */ /* 0x000fea000b800000 */
[----:B------:R-:W-:-:S09]  /*17d0*/  UISETP.NE.AND UP0, UPT, UR4, 0x9, UPT ;  /* 0x000000090400788c */ /* 0x000fd2000bf05270 */
[----:B------:R-:W-:Y:S05]  /*17e0*/  BRA.U UP0, `(.L_x_5534) ;  /* 0x0000000900987547 */ /* 0x000fea000b800000 */
[----:B------:R-:W2:Y:S02]  /*17f0*/  LDG.E.64 R2, desc[UR36][R2.64] ;  /* 0x0000002402027981 */ /* 0x000ea4000c1e1b00 */
[----:B--2---:R-:W-:Y:S01]  /*1800*/  FMUL.FTZ R4, R2, 1 ;  /* 0x3f80000002047820 */ /* 0x004fe20000410000 */
[----:B------:R-:W-:-:S05]  /*1810*/  FMUL.FTZ R6, R3, 1 ;  /* 0x3f80000003067820 */ /* 0x000fca0000410000 */
[----:B------:R-:W4:-:S15]  /*1820*/  F2F.F64.F32 R4, R4 ;  /* 0x0000000400047310 */ /* 0x000f1e0000201800 */
[----:B------:R-:W-:-:S15]  /*1830*/  NOP ;  /* 0x0000000000007918 */ /* 0x000fde0000000000 */
[----:B------:R-:W-:-:S15]  /*1840*/  NOP ;  /* 0x0000000000007918 */ /* 0x000fde0000000000 */
[----:B------:R-:W-:-:S15]  /*1850*/  NOP ;  /* 0x0000000000007918 */ /* 0x000fde0000000000 */
[----:B------:R-:W-:-:S04]  /*1860*/  NOP ;  /* 0x0000000000007918 */ /* 0x000fc80000000000 */
[----:B------:R-:W0:Y:S02]  /*1870*/  F2F.F64.F32 R6, R6 ;  /* 0x0000000600067310 */ /* 0x000e240000201800 */
[----:B0---4-:R-:W-:Y:S05]  /*1880*/  BRA `(.L_x_5535) ;  /* 0x0000000c000c7947 */ /* 0x011fea0003800000 */
.L_x_5541:
[----:B------:R-:W2:Y:S02]  /*1890*/  LDG.E R2, desc[UR36][R2.64] ;  /* 0x0000002402027981 */ /* 0x000ea4000c1e1900 */
[----:B--2---:R-:W-:-:S05]  /*18a0*/  HADD2.F32 R0, -RZ, R2.H0_H0 ;  /* 0x20000002ff007230 */ /* 0x004fca0000004100 */
[----:B------:R-:W-:Y:S01]  /*18b0*/  FMUL.FTZ R4, R0, 1 ;  /* 0x3f80000000047820 */ /* 0x000fe20000410000 */
[----:B------:R-:W-:-:S05]  /*18c0*/  HADD2.F32 R0, -RZ, R2.H1_H1 ;  /* 0x30000002ff007230 */ /* 0x000fca0000004100 */
[----:B------:R-:W-:Y:S01]  /*18d0*/  FMUL.FTZ R0, R0, 1 ;  /* 0x3f80000000007820 */ /* 0x000fe20000410000 */
[----:B------:R-:W4:-:S15]  /*18e0*/  F2F.F64.F32 R4, R4 ;  /* 0x0000000400047310 */ /* 0x000f1e0000201800 */
[----:B------:R-:W-:-:S15]  /*18f0*/  NOP ;  /* 0x0000000000007918 */ /* 0x000fde0000000000 */
[----:B------:R-:W-:-:S15]  /*1900*/  NOP ;  /* 0x0000000000007918 */ /* 0x000fde0000000000 */
[----:B------:R-:W-:-:S15]  /*1910*/  NOP ;  /* 0x0000000000007918 */ /* 0x000fde0000000000 */
[----:B------:R-:W-:-:S04]  /*1920*/  NOP ;  /* 0x0000000000007918 */ /* 0x000fc80000000000 */
[----:B------:R0:W1:Y:S02]  /*1930*/  F2F.F64.F32 R6, R0 ;  /* 0x0000000000067310 */ /* 0x0000640000201800 */
[----:B01--4-:R-:W-:Y:S05]  /*1940*/  BRA `(.L_x_5535) ;  /* 0x0000000800dc7947 */ /* 0x013fea0003800000 */
.L_x_5540:
[----:B------:R3:W5:Y:S01]  /*1950*/  LDG.E.64 R4, desc[UR36][R2.64] ;  /* 0x0000002402047981 */ /* 0x000762000c1e1b00 */
[----:B------:R-:W-:Y:S01]  /*1960*/  CS2R R6, SRZ ;  /* 0x0000000000067805 */ /* 0x000fe2000001ff00 */
[----:B------:R-:W-:Y:S06]  /*1970*/  BRA `(.L_x_5535) ;  /* 0x0000000800d07947 */ /* 0x000fec0003800000 */
.L_x_5530:
        /* <DEDUP_REMOVED lines=9> */
[----:B------:R-:W-:Y:S02]  /*1a10*/  CS2R R6, SRZ ;  /* 0x0000000000067805 */ /* 0x000fe4000001ff00 */
[----:B------:R-:W-:Y:S02]  /*1a20*/  MOV R4, RZ ;  /* 0x000000ff00047202 */ /* 0x000fe40000000f00 */
[----:B--2---:R-:W-:-:S04]  /*1a30*/  ISETP.NE.AND P0, PT, R2, RZ, PT ;  /* 0x000000ff0200720c */ /* 0x004fc80003f05270 */
[----:B------:R-:W-:Y:S01]  /*1a40*/  FSEL R5, RZ, 1.875, !P0 ;  /* 0x3ff00000ff057808 */ /* 0x000fe20004000000 */
[----:B------:R-:W-:Y:S08]  /*1a50*/  BRA `(.L_x_5535) ;  /* 0x0000000800987947 */ /* 0x000ff00003800000 */
.L_x_5544:
[----:B------:R2:W5:Y:S01]  /*1a60*/  LDG.E.128 R4, desc[UR36][R2.64] ;  /* 0x0000002402047981 */ /* 0x000562000c1e1d00 */
[----:B------:R-:W-:Y:S05]  /*1a70*/  BRA `(.L_x_5535) ;  /* 0x0000000800907947 */ /* 0x000fea0003800000 */
.L_x_5543:
        /* <DEDUP_REMOVED lines=21> */
[----:B------:R-:W-:Y:S02]  /*1bd0*/  LOP3.LUT R5, R6, 0x7f800000, R5, 0xf8, !PT ;  /* 0x7f80000006057812 */ /* 0x000fe400078ef805 */
[----:B------:R-:W-:Y:S02]  /*1be0*/  CS2R R6, SRZ ;  /* 0x0000000000067805 */ /* 0x000fe4000001ff00 */
[----:B------:R-:W-:-:S04]  /*1bf0*/  SEL R5, R5, RZ, P0 ;  /* 0x000000ff05057207 */ /* 0x000fc80000000000 */
[----:B------:R-:W-:-:S05]  /*1c00*/  LOP3.LUT R5, R5, 0x80000000, R0, 0xf8, !PT ;  /* 0x8000000005057812 */ /* 0x000fca00078ef800 */
[----:B------:R-:W-:-:S06]  /*1c10*/  FMUL.FTZ R5, R5, 1 ;  /* 0x3f80000005057820 */ /* 0x000fcc0000410000 */
[----:B------:R-:W2:Y:S02]  /*1c20*/  F2F.F64.F32 R4, R5 ;  /* 0x0000000500047310 */ /* 0x000ea40000201800 */
[----:B--2---:R-:W-:Y:S05]  /*1c30*/  BRA `(.L_x_5535) ;  /* 0x0000000800207947 */ /* 0x004fea0003800000 */
.L_x_5546:
[----:B------:R-:W2:Y:S01]  /*1c40*/  LDG.E.U8 R2, desc[UR36][R2.64] ;  /* 0x0000002402027981 */ /* 0x000ea2000c1e1100 */
[----:B------:R-:W-:Y:S01]  /*1c50*/  CS2R R6, SRZ ;  /* 0x0000000000067805 */ /* 0x000fe2000001ff00 */
        /* <DEDUP_REMOVED lines=9> */
[----:B------:R-:W-:-:S05]  /*1cf0*/  LOP3.LUT R0, R0, 0x80000000, R5, 0xf8, !PT ;  /* 0x8000000000007812 */ /* 0x000fca00078ef805 */
[----:B------:R-:W-:-:S04]  /*1d00*/  FMUL.FTZ R0, R0, 1 ;  /* 0x3f80000000007820 */ /* 0x000fc80000410000 */
[----:B------:R2:W3:Y:S02]  /*1d10*/  F2F.F64.F32 R4, R0 ;  /* 0x0000000000047310 */ /* 0x0004e40000201800 */
[----:B--23--:R-:W-:Y:S05]  /*1d20*/  BRA `(.L_x_5535) ;  /* 0x0000000400e47947 */ /* 0x00cfea0003800000 */
.L_x_5545:
[----:B------:R-:W2:Y:S01]  /*1d30*/  LDG.E.U16 R0, desc[UR36][R2.64] ;  /* 0x0000002402007981 */ /* 0x000ea2000c1e1500 */
[----:B------:R-:W-:Y:S01]  /*1d40*/  CS2R R6, SRZ ;  /* 0x0000000000067805 */ /* 0x000fe2000001ff00 */
[----:B--2---:R-:W-:-:S04]  /*1d50*/  IMAD.U32 R0, R0, 0x10000, RZ ;  /* 0x0001000000007824 */ /* 0x004fc800078e00ff */
[----:B------:R-:W-:-:S04]  /*1d60*/  FMUL.FTZ R0, R0, 1 ;  /* 0x3f80000000007820 */ /* 0x000fc80000410000 */
[----:B------:R2:W3:Y:S02]  /*1d70*/  F2F.F64.F32 R4, R0 ;  /* 0x0000000000047310 */ /* 0x0004e40000201800 */
[----:B--23--:R-:W-:Y:S05]  /*1d80*/  BRA `(.L_x_5535) ;  /* 0x0000000400cc7947 */ /* 0x00cfea0003800000 */
.L_x_5542:
        /* <DEDUP_REMOVED lines=9> */
[----:B------:R-:W-:Y:S01]  /*1e20*/  CS2R R6, SRZ ;  /* 0x0000000000067805 */ /* 0x000fe2000001ff00 */
[----:B--2---:R2:W3:Y:S02]  /*1e30*/  I2F.F64.U16 R4, R2 ;  /* 0x0000000200047312 */ /* 0x0044e40000101800 */
[----:B--23--:R-:W-:Y:S05]  /*1e40*/  BRA `(.L_x_5535) ;  /* 0x00000004009c7947 */ /* 0x00cfea0003800000 */
.L_x_5549:
[----:B------:R-:W2:Y:S01]  /*1e50*/  LDG.E.U8 R3, desc[UR36][R2.64] ;  /* 0x0000002402037981 */ /* 0x000ea2000c1e1100 */
[----:B------:R-:W-:Y:S02]  /*1e60*/  CS2R R6, SRZ ;  /* 0x0000000000067805 */ /* 0x000fe4000001ff00 */
[----:B------:R-:W-:Y:S02]  /*1e70*/  CS2R R4, SRZ ;  /* 0x0000000000047805 */ /* 0x000fe4000001ff00 */
[----:B--2---:R-:W-:-:S13]  /*1e80*/  ISETP.NE.AND P0, PT, R3, RZ, PT ;  /* 0x000000ff0300720c */ /* 0x004fda0003f05270 */
[----:B------:R-:W-:Y:S05]  /*1e90*/  @!P0 BRA `(.L_x_5535) ;  /* 0x0000000400888947 */ /* 0x000fea0003800000 */
[----:B------:R-:W-:-:S13]  /*1ea0*/  ISETP.NE.AND P0, PT, R3, 0x80, PT ;  /* 0x000000800300780c */ /* 0x000fda0003f05270 */
[----:B------:R-:W-:Y:S01]  /*1eb0*/  @!P0 IMAD.MOV.U32 R4, RZ, RZ, 0x20000000 ;  /* 0x20000000ff048424 */ /* 0x000fe200078e00ff */
        /* <DEDUP_REMOVED lines=15> */
.L_x_5551:
[----:B------:R-:W-:Y:S05]  /*1fb0*/  BSYNC.RECONVERGENT B0 ;  /* 0x0000000000007941 */ /* 0x000fea0003800200 */
.L_x_5550:
[----:B------:R-:W-:Y:S02]  /*1fc0*/  SHF.L.U32 R0, R0, 0x14, RZ ;  /* 0x0000001400007819 */ /* 0x000fe400000006ff */
[----:B------:R-:W-:-:S04]  /*1fd0*/  LEA R2, R2, 0x3b800000, 0x17 ;  /* 0x3b80000002027811 */ /* 0x000fc800078eb8ff */
[----:B------:R-:W-:-:S05]  /*1fe0*/  LOP3.LUT R0, R2, R0, R9, 0xfe, !PT ;  /* 0x0000000002007212 */ /* 0x000fca00078efe09 */
[----:B------:R-:W-:-:S04]  /*1ff0*/  FMUL.FTZ R0, R0, 1 ;  /* 0x3f80000000007820 */ /* 0x000fc80000410000 */
[----:B------:R2:W3:Y:S02]  /*2000*/  F2F.F64.F32 R4, R0 ;  /* 0x0000000000047310 */ /* 0x0004e40000201800 */
[----:B--23--:R-:W-:Y:S05]  /*2010*/  BRA `(.L_x_5535) ;  /* 0x0000000400287947 */ /* 0x00cfea0003800000 */
.L_x_5548:
[----:B------:R-:W2:Y:S01]  /*2020*/  LDG.E.U8 R3, desc[UR36][R2.64] ;  /* 0x0000002402037981 */ /* 0x000ea2000c1e1100 */
[----:B------:R-:W-:Y:S02]  /*2030*/  CS2R R6, SRZ ;  /* 0x0000000000067805 */ /* 0x000fe4000001ff00 */
[----:B------:R-:W-:Y:S02]  /*2040*/  CS2R R4, SRZ ;  /* 0x0000000000047805 */ /* 0x000fe4000001ff00 */
[----:B--2---:R-:W-:-:S13]  /*2050*/  ISETP.NE.AND P0, PT, R3, RZ, PT ;  /* 0x000000ff0300720c */ /* 0x004fda0003f05270 */
[----:B------:R-:W-:Y:S05]  /*2060*/  @!P0 BRA `(.L_x_5535) ;  /* 0x0000000400148947 */ /* 0x000fea0003800000 */
[----:B------:R-:W-:-:S13]  /*2070*/  ISETP.NE.AND P0, PT, R3, 0x80, PT ;  /* 0x000000800300780c */ /* 0x000fda0003f05270 */
[----:B------:R-:W-:Y:S02]  /*2080*/  @!P0 IMAD.MOV.U32 R4, RZ, RZ, 0x20000000 ;  /* 0x20000000ff048424 */ /* 0x000fe400078e00ff */
        /* <DEDUP_REMOVED lines=15> */
.L_x_5553:
[----:B------:R-:W-:Y:S05]  /*2180*/  BSYNC.RECONVERGENT B0 ;  /* 0x0000000000007941 */ /* 0x000fea0003800200 */
.L_x_5552:
[----:B------:R-:W-:Y:S01]  /*2190*/  IMAD.SHL.U32 R0, R0, 0x200000, RZ ;  /* 0x0020000000007824 */ /* 0x000fe200078e00ff */
[----:B------:R-:W-:-:S04]  /*21a0*/  LEA R2, R2, 0x37800000, 0x17 ;  /* 0x3780000002027811 */ /* 0x000fc800078eb8ff */
[----:B------:R-:W-:-:S05]  /*21b0*/  LOP3.LUT R0, R2, R0, R9, 0xfe, !PT ;  /* 0x0000000002007212 */ /* 0x000fca00078efe09 */
[----:B------:R-:W-:-:S04]  /*21c0*/  FMUL.FTZ R0, R0, 1 ;  /* 0x3f80000000007820 */ /* 0x000fc80000410000 */
[----:B------:R2:W3:Y:S02]  /*21d0*/  F2F.F64.F32 R4, R0 ;  /* 0x0000000000047310 */ /* 0x0004e40000201800 */
[----:B--23--:R-:W-:Y:S05]  /*21e0*/  BRA `(.L_x_5535) ;  /* 0x0000000000b47947 */ /* 0x00cfea0003800000 */
.L_x_5547:
[----:B------:R-:W-:-:S09]  /*21f0*/  UISETP.NE.AND UP0, UPT, UR4, 0x1c, UPT ;  /* 0x0000001c0400788c */ /* 0x000fd2000bf05270 */
[----:B------:R-:W-:Y:S05]  /*2200*/  BRA.U !UP0, `(.L_x_5554) ;  /* 0x0000000108a07547 */ /* 0x000fea000b800000 */
[----:B------:R-:W-:-:S09]  /*2210*/  UISETP.NE.AND UP0, UPT, UR4, 0x1d, UPT ;  /* 0x0000001d0400788c */ /* 0x000fd2000bf05270 */
[----:B------:R-:W-:Y:S05]  /*2220*/  BRA.U !UP0, `(.L_x_5555) ;  /* 0x0000000108887547 */ /* 0x000fea000b800000 */
[----:B------:R-:W-:-:S09]  /*2230*/  UISETP.NE.AND UP0, UPT, UR4, 0x2c, UPT ;  /* 0x0000002c0400788c */ /* 0x000fd2000bf05270 */
[----:B------:R-:W-:Y:S05]  /*2240*/  BRA.U !UP0, `(.L_x_5556) ;  /* 0x00000001084c7547 */ /* 0x000fea000b800000 */
.L_x_5534:
        /* <DEDUP_REMOVED lines=16> */
.L_x_5557:
[----:B------:R-:W-:Y:S02]  /*2350*/  CS2R R4, SRZ ;  /* 0x0000000000047805 */ /* 0x000fe4000001ff00 */
[----:B------:R-:W-:Y:S01]  /*2360*/  CS2R R6, SRZ ;  /* 0x0000000000067805 */ /* 0x000fe2000001ff00 */
[----:B------:R-:W-:Y:S06]  /*2370*/  BRA `(.L_x_5535) ;  /* 0x0000000000507947 */ /* 0x000fec0003800000 */
.L_x_5556:
[----:B------:R-:W2:Y:S01]  /*2380*/  LDG.E.U8 R0, desc[UR36][R2.64] ;  /* 0x0000002402007981 */ /* 0x000ea2000c1e1100 */
[----:B------:R-:W-:Y:S02]  /*2390*/  CS2R R6, SRZ ;  /* 0x0000000000067805 */ /* 0x000fe4000001ff00 */
[----:B------:R-:W-:Y:S01]  /*23a0*/  MOV R4, 0x0 ;  /* 0x0000000000047802 */ /* 0x000fe20000000f00 */
[----:B------:R-:W-:Y:S01]  /*23b0*/  IMAD.MOV.U32 R5, RZ, RZ, 0x38000000 ;  /* 0x38000000ff057424 */ /* 0x000fe200078e00ff */
[----:B--2---:R-:W-:-:S13]  /*23c0*/  ISETP.NE.AND P0, PT, R0, RZ, PT ;  /* 0x000000ff0000720c */ /* 0x004fda0003f05270 */
[----:B------:R-:W-:Y:S05]  /*23d0*/  @!P0 BRA `(.L_x_5535) ;  /* 0x0000000000388947 */ /* 0x000fea0003800000 */
[----:B------:R-:W-:-:S13]  /*23e0*/  ISETP.NE.AND P0, PT, R0, 0xff, PT ;  /* 0x000000ff0000780c */ /* 0x000fda0003f05270 */
[----:B------:R-:W-:Y:S01]  /*23f0*/  @P0 IMAD.SHL.U32 R0, R0, 0x800000, RZ ;  /* 0x0080000000000824 */ /* 0x000fe200078e00ff */
[----:B------:R-:W-:Y:S01]  /*2400*/  @!P0 MOV R4, 0x20000000 ;  /* 0x2000000000048802 */ /* 0x000fe20000000f00 */
[----:B------:R-:W-:Y:S02]  /*2410*/  @!P0 IMAD.MOV.U32 R5, RZ, RZ, 0x7ff80000 ;  /* 0x7ff80000ff058424 */ /* 0x000fe400078e00ff */
[----:B------:R-:W-:-:S04]  /*2420*/  @P0 FMUL.FTZ R0, R0, 1 ;  /* 0x3f80000000000820 */ /* 0x000fc80000410000 */
[----:B------:R2:W3:Y:S02]  /*2430*/  @P0 F2F.F64.F32 R4, R0 ;  /* 0x0000000000040310 */ /* 0x0004e40000201800 */
[----:B--23--:R-:W-:Y:S05]  /*2440*/  BRA `(.L_x_5535) ;  /* 0x00000000001c7947 */ /* 0x00cfea0003800000 */
.L_x_5555:
[----:B------:R-:W2:Y:S01]  /*2450*/  LDG.E.64 R4, desc[UR36][R2.64] ;  /* 0x0000002402047981 */ /* 0x000ea2000c1e1b00 */
[----:B------:R-:W-:Y:S01]  /*2460*/  CS2R R6, SRZ ;  /* 0x0000000000067805 */ /* 0x000fe2000001ff00 */
[----:B--2---:R-:W2:Y:S02]  /*2470*/  I2F.F64.U64 R4, R4 ;  /* 0x0000000400047312 */ /* 0x004ea40000301800 */
[----:B--2---:R-:W-:Y:S05]  /*2480*/  BRA `(.L_x_5535) ;  /* 0x00000000000c7947 */ /* 0x004fea0003800000 */
.L_x_5554:
[----:B------:R-:W2:Y:S01]  /*2490*/  LDG.E R2, desc[UR36][R2.64] ;  /* 0x0000002402027981 */ /* 0x000ea2000c1e1900 */
[----:B------:R-:W-:Y:S01]  /*24a0*/  CS2R R6, SRZ ;  /* 0x0000000000067805 */ /* 0x000fe2000001ff00 */
[----:B--2---:R0:W1:Y:S06]  /*24b0*/  I2F.F64.U32 R4, R2 ;  /* 0x0000000200047312 */ /* 0x00406c0000201800 */
.L_x_5535:
[----:B------:R-:W-:Y:S05]  /*24c0*/  BSYNC.RECONVERGENT B6 ;  /* 0x0000000000067941 */ /* 0x000fea0003800200 */
.L_x_5529:
[----:B------:R-:W0:Y:S01]  /*24d0*/  LDCU.128 UR8, c[0x0][0x5b0] ;  /* 0x0000b600ff0877ac */ /* 0x000e220008000c00 */
[----:B------:R-:W4:Y:S01]  /*24e0*/  LDCU.64 UR6, c[0x0][0x588] ;  /* 0x0000b100ff0677ac */ /* 0x000f220008000a00 */
[----:B------:R-:W-:-:S04]  /*24f0*/  UPRMT UR4, UR41, 0x9910, URZ ;  /* 0x0000991029047896 */ /* 0x000fc800080000ff */
[----:B------:R-:W-:Y:S01]  /*2500*/  UISETP.GT.AND UP0, UPT, UR4, 0x9, UPT ;  /* 0x000000090400788c */ /* 0x000fe2000bf04270 */
[----:B0-23-5:R-:W0:-:S15]  /*2510*/  DMUL R2, R6, UR10 ;  /* 0x0000000a06027c28 */ /* 0x02de1e0008000000 */
[----:B------:R-:W-:-:S15]  /*2520*/  NOP ;  /* 0x0000000000007918 */ /* 0x000fde0000000000 */
[----:B------:R-:W-:-:S15]  /*2530*/  NOP ;  /* 0x0000000000007918 */ /* 0x000fde0000000000 */
[----:B------:R-:W-:-:S15]  /*2540*/  NOP ;  /* 0x0000000000007918 */ /* 0x000fde0000000000 */
[----:B------:R-:W-:-:S04]  /*2550*/  NOP ;  /* 0x0000000000007918 */ /* 0x000fc80000000000 */
[----:B-1----:R-:W1:-:S15]  /*2560*/  DMUL R8, R4, UR10 ;  /* 0x0000000a04087c28 */ /* 0x002e5e0008000000 */
[----:B------:R-:W-:-:S15]  /*2570*/  NOP ;  /* 0x0000000000007918 */ /* 0x000fde0000000000 */
[----:B------:R-:W-:-:S15]  /*2580*/  NOP ;  /* 0x0000000000007918 */ /* 0x000fde0000000000 */
[----:B------:R-:W-:-:S15]  /*2590*/  NOP ;  /* 0x0000000000007918 */ /* 0x000fde0000000000 */
[----:B------:R-:W-:-:S04]  /*25a0*/  NOP ;  /* 0x0000000000007918 */ /* 0x000fc80000000000 */
[----:B0-----:R4:W0:Y:S02]  /*25b0*/  DFMA R4, R4, UR8, -R2 ;  /* 0x0000000804047c2b */ /* 0x0018240008000802 */
[----:B----4-:R-:W-:-:S05]  /*25c0*/  IADD3 R2, P0, PT, R16, UR6, RZ ;  /* 0x0000000610027c10 */ /* 0x010fca000ff1e0ff */
[----:B------:R-:W-:-:S15]  /*25d0*/  IMAD.X R3, RZ, RZ, UR7, P0 ;  /* 0x00000007ff037e24 */ /* 0x000fde00080e06ff */
[----:B------:R-:W-:-:S15]  /*25e0*/  NOP ;  /* 0x0000000000007918 */ /* 0x000fde0000000000 */
[----:B------:R-:W-:-:S15]  /*25f0*/  NOP ;  /* 0x0000000000007918 */ /* 0x000fde0000000000 */
[----:B------:R-:W-:-:S12]  /*2600*/  NOP ;  /* 0x0000000000007918 */ /* 0x000fd80000000000 */
[----:B-1----:R1:W2:Y:S02]  /*2610*/  DFMA R6, R6, UR8, R8 ;  /* 0x0000000806067c2b */ /* 0x0022a40008000008 */
[----:B012---:R-:W-:Y:S05]  /*2620*/  BRA.U UP0, `(.L_x_5558) ;  /* 0x0000000500c07547 */ /* 0x007fea000b800000 */
        /* <DEDUP_REMOVED lines=8> */
[----:B------:R-:W0:Y:S02]  /*26b0*/  F2I.F64.TRUNC R5, R4 ;  /* 0x0000000400057311 */ /* 0x000e24000030d100 */
[----:B0-----:R0:W-:Y:S01]  /*26c0*/  STG.E.U8 desc[UR36][R2.64], R5 ;  /* 0x0000000502007986 */ /* 0x0011e2000c101124 */
[----:B------:R-:W-:Y:S05]  /*26d0*/  BRA `(.L_x_5563) ;  /* 0x0000001000f47947 */ /* 0x000fea0003800000 */
.L_x_5561:
[----:B------:R-:W0:Y:S02]  /*26e0*/  F2I.S64.F64.TRUNC R4, R4 ;  /* 0x0000000400047311 */ /* 0x000e24000030d900 */
[----:B0-----:R-:W-:-:S05]  /*26f0*/  MOV R7, R4 ;  /* 0x0000000400077202 */ /* 0x001fca0000000f00 */
[----:B------:R0:W-:Y:S01]  /*2700*/  STG.E.U8 desc[UR36][R2.64], R7 ;  /* 0x0000000702007986 */ /* 0x0001e2000c101124 */
[----:B------:R-:W-:Y:S05]  /*2710*/  BRA `(.L_x_5563) ;  /* 0x0000001000e47947 */ /* 0x000fea0003800000 */
.L_x_5560:
[----:B------:R-:W-:-:S09]  /*2720*/  UISETP.NE.AND UP0, UPT, UR4, 0x2, UPT ;  /* 0x000000020400788c */ /* 0x000fd2000bf05270 */
[----:B------:R-:W-:Y:S05]  /*2730*/  BRA.U !UP0, `(.L_x_5564) ;  /* 0x0000000108287547 */ /* 0x000fea000b800000 */
[----:B------:R-:W-:-:S09]  /*2740*/  UISETP.NE.AND UP0, UPT, UR4, 0x3, UPT ;  /* 0x000000030400788c */ /* 0x000fd2000bf05270 */
[----:B------:R-:W-:Y:S05]  /*2750*/  BRA.U !UP0, `(.L_x_5565) ;  /* 0x0000000108147547 */ /* 0x000fea000b800000 */
[----:B------:R-:W-:-:S09]  /*2760*/  UISETP.NE.AND UP0, UPT, UR4, 0x4, UPT ;  /* 0x000000040400788c */ /* 0x000fd2000bf05270 */
[----:B------:R-:W-:Y:S05]  /*2770*/  BRA.U UP0, `(.L_x_5562) ;  /* 0x0000001100147547 */ /* 0x000fea000b800000 */
[----:B------:R-:W0:Y:S02]  /*2780*/  F2I.S64.F64.TRUNC R4, R4 ;  /* 0x0000000400047311 */ /* 0x000e24000030d900 */
[----:B0-----:R0:W-:Y:S01]  /*2790*/  STG.E.64 desc[UR36][R2.64], R4 ;  /* 0x0000000402007986 */ /* 0x0011e2000c101b24 */
[----:B------:R-:W-:Y:S05]  /*27a0*/  BRA `(.L_x_5563) ;  /* 0x0000001000c07947 */ /* 0x000fea0003800000 */
.L_x_5565:
[----:B------:R-:W0:Y:S02]  /*27b0*/  F2I.F64.TRUNC R5, R4 ;  /* 0x0000000400057311 */ /* 0x000e24000030d100 */
[----:B0-----:R0:W-:Y:S01]  /*27c0*/  STG.E desc[UR36][R2.64], R5 ;  /* 0x0000000502007986 */ /* 0x0011e2000c101924 */
[----:B------:R-:W-:Y:S05]  /*27d0*/  BRA `(.L_x_5563) ;  /* 0x0000001000b47947 */ /* 0x000fea0003800000 */
.L_x_5564:
[----:B------:R-:W0:Y:S02]  /*27e0*/  F2I.F64.TRUNC R5, R4 ;  /* 0x0000000400057311 */ /* 0x000e24000030d100 */
[----:B0-----:R0:W-:Y:S01]  /*27f0*/  STG.E.U16 desc[UR36][R2.64], R5 ;  /* 0x0000000502007986 */ /* 0x0011e2000c101524 */
[----:B------:R-:W-:Y:S05]  /*2800*/  BRA `(.L_x_5563) ;  /* 0x0000001000a87947 */ /* 0x000fea0003800000 */
.L_x_5559:
[----:B------:R-:W-:-:S09]  /*2810*/  UISETP.GT.AND UP0, UPT, UR4, 0x6, UPT ;  /* 0x000000060400788c */ /* 0x000fd2000bf04270 */
[----:B------:R-:W-:Y:S05]  /*2820*/  BRA.U UP0, `(.L_x_5566) ;  /* 0x00000001006c7547 */ /* 0x000fea000b800000 */
[----:B------:R-:W-:-:S09]  /*2830*/  UISETP.NE.AND UP0, UPT, UR4, 0x5, UPT ;  /* 0x000000050400788c */ /* 0x000fd2000bf05270 */
[----:B------:R-:W-:Y:S05]  /*2840*/  BRA.U !UP0, `(.L_x_5567) ;  /* 0x0000000108347547 */ /* 0x000fea000b800000 */
[----:B------:R-:W-:-:S09]  /*2850*/  UISETP.NE.AND UP0, UPT, UR4, 0x6, UPT ;  /* 0x000000060400788c */ /* 0x000fd2000bf05270 */
[----:B------:R-:W-:Y:S05]  /*2860*/  BRA.U UP0, `(.L_x_5562) ;  /* 0x0000000d00d87547 */ /* 0x000fea000b800000 */
[----:B------:R-:W-:Y:S01]  /*2870*/  UMOV UR4, 0xf0000000 ;  /* 0xf000000000047882 */ /* 0x000fe20000000000 */
[----:B------:R-:W-:Y:S01]  /*2880*/  UMOV UR5, 0x380fffff ;  /* 0x380fffff00057882 */ /* 0x000fe20000000000 */
[----:B------:R-:W0:-:S15]  /*2890*/  F2F.F32.F64 R7, R4 ;  /* 0x0000000400077310 */ /* 0x000e1e0000301000 */
[----:B------:R-:W-:-:S15]  /*28a0*/  NOP ;  /* 0x0000000000007918 */ /* 0x000fde0000000000 */
[----:B------:R-:W-:-:S15]  /*28b0*/  NOP ;  /* 0x0000000000007918 */ /* 0x000fde0000000000 */
[----:B------:R-:W-:-:S15]  /*28c0*/  NOP ;  /* 0x0000000000007918 */ /* 0x000fde0000000000 */
[----:B------:R-:W-:-:S04]  /*28d0*/  NOP ;  /* 0x0000000000007918 */ /* 0x000fc80000000000 */
[----:B------:R-:W0:Y:S02]  /*28e0*/  DSETP.GEU.AND P0, PT, |R4|, UR4, PT ;  /* 0x0000000404007e2a */ /* 0x000e24000bf0e200 */
[----:B0-----:R-:W-:-:S05]  /*28f0*/  @!P0 FMUL R7, R7, 1.175494350822287508e-38 ;  /* 0x0080000007078820 */ /* 0x001fca0000400000 */
[----:B------:R0:W-:Y:S01]  /*2900*/  STG.E desc[UR36][R2.64], R7 ;  /* 0x0000000702007986 */ /* 0x0001e2000c101924 */
[----:B------:R-:W-:Y:S05]  /*2910*/  BRA `(.L_x_5563) ;  /* 0x0000001000647947 */ /* 0x000fea0003800000 */
.L_x_5567:
        /* <DEDUP_REMOVED lines=9> */
[----:B------:R-:W-:-:S05]  /*29b0*/  F2FP.F16.F32.PACK_AB R0, RZ, R0 ;  /* 0x00000000ff00723e */ /* 0x000fca00000000ff */
[----:B------:R0:W-:Y:S01]  /*29c0*/  STG.E.U16 desc[UR36][R2.64], R0 ;  /* 0x0000000002007986 */ /* 0x0001e2000c101524 */
[----:B------:R-:W-:Y:S05]  /*29d0*/  BRA `(.L_x_5563) ;  /* 0x0000001000347947 */ /* 0x000fea0003800000 */
.L_x_5566:
[----:B------:R-:W-:-:S09]  /*29e0*/  UISETP.NE.AND UP0, UPT, UR4, 0x7, UPT ;  /* 0x000000070400788c */ /* 0x000fd2000bf05270 */
[----:B------:R-:W-:Y:S05]  /*29f0*/  BRA.U !UP0, `(.L_x_5568) ;  /* 0x0000000108c47547 */ /* 0x000fea000b800000 */
        /* <DEDUP_REMOVED lines=12> */
[----:B0-----:R-:W-:-:S15]  /*2ac0*/  @!P1 FMUL R8, R8, 1.175494350822287508e-38 ;  /* 0x0080000008089820 */ /* 0x001fde0000400000 */
[----:B------:R-:W-:-:S15]  /*2ad0*/  NOP ;  /* 0x0000000000007918 */ /* 0x000fde0000000000 */
[----:B------:R-:W-:-:S15]  /*2ae0*/  NOP ;  /* 0x0000000000007918 */ /* 0x000fde0000000000 */
[----:B------:R-:W-:-:S15]  /*2af0*/  NOP ;  /* 0x0000000000007918 */ /* 0x000fde0000000000 */
[----:B------:R-:W-:-:S02]  /*2b00*/  NOP ;  /* 0x0000000000007918 */ /* 0x000fc40000000000 */
[----:B------:R-:W0:-:S15]  /*2b10*/  F2F.F32.F64 R9, R6 ;  /* 0x0000000600097310 */ /* 0x000e1e0000301000 */
[----:B------:R-:W-:-:S15]  /*2b20*/  NOP ;  /* 0x0000000000007918 */ /* 0x000fde0000000000 */
[----:B------:R-:W-:-:S15]  /*2b30*/  NOP ;  /* 0x0000000000007918 */ /* 0x000fde0000000000 */
[----:B------:R-:W-:-:S15]  /*2b40*/  NOP ;  /* 0x0000000000007918 */ /* 0x000fde0000000000 */
[----:B------:R-:W-:-:S04]  /*2b50*/  NOP ;  /* 0x0000000000007918 */ /* 0x000fc80000000000 */
[----:B------:R-:W0:Y:S02]  /*2b60*/  DSETP.GEU.AND P0, PT, |R6|, UR4, PT ;  /* 0x0000000406007e2a */ /* 0x000e24000bf0e200 */
[----:B0-----:R-:W-:-:S05]  /*2b70*/  @!P0 FMUL R9, R9, 1.175494350822287508e-38 ;  /* 0x0080000009098820 */ /* 0x001fca0000400000 */
[----:B------:R0:W-:Y:S01]  /*2b80*/  STG.E.64 desc[UR36][R2.64], R8 ;  /* 0x0000000802007986 */ /* 0x0001e2000c101b24 */
[----:B------:R-:W-:Y:S05]  /*2b90*/  BRA `(.L_x_5563) ;  /* 0x0000000c00c47947 */ /* 0x000fea0003800000 */
.L_x_5569:
        /* <DEDUP_REMOVED lines=20> */
[----:B------:R-:W-:-:S05]  /*2ce0*/  F2FP.F16.F32.PACK_AB R9, R0, R9 ;  /* 0x000000090009723e */ /* 0x000fca00000000ff */
[----:B------:R0:W-:Y:S01]  /*2cf0*/  STG.E desc[UR36][R2.64], R9 ;  /* 0x0000000902007986 */ /* 0x0001e2000c101924 */
[----:B------:R-:W-:Y:S05]  /*2d00*/  BRA `(.L_x_5563) ;  /* 0x0000000c00687947 */ /* 0x000fea0003800000 */
.L_x_5568:
[----:B------:R0:W-:Y:S01]  /*2d10*/  STG.E.64 desc[UR36][R2.64], R4 ;  /* 0x0000000402007986 */ /* 0x0001e2000c101b24 */
[----:B------:R-:W-:Y:S05]  /*2d20*/  BRA `(.L_x_5563) ;  /* 0x0000000c00607947 */ /* 0x000fea0003800000 */
.L_x_5558:
        /* <DEDUP_REMOVED lines=8> */
[----:B------:R-:W0:-:S15]  /*2db0*/  DSETP.NEU.AND P0, PT, R6, RZ, PT ;  /* 0x000000ff0600722a */ /* 0x000e1e0003f0d000 */
[----:B------:R-:W-:-:S15]  /*2dc0*/  NOP ;  /* 0x0000000000007918 */ /* 0x000fde0000000000 */
[----:B------:R-:W-:-:S15]  /*2dd0*/  NOP ;  /* 0x0000000000007918 */ /* 0x000fde0000000000 */
[----:B------:R-:W-:-:S15]  /*2de0*/  NOP ;  /* 0x0000000000007918 */ /* 0x000fde0000000000 */
[----:B------:R-:W-:-:S04]  /*2df0*/  NOP ;  /* 0x0000000000007918 */ /* 0x000fc80000000000 */
[----:B0-----:R-:W0:Y:S02]  /*2e00*/  DSETP.NEU.OR P0, PT, R4, RZ, P0 ;  /* 0x000000ff0400722a */ /* 0x001e24000070d400 */
[----:B0-----:R-:W-:-:S05]  /*2e10*/  SEL R5, RZ, 0x1, !P0 ;  /* 0x00000001ff057807 */ /* 0x001fca0004000000 */
[----:B------:R0:W-:Y:S01]  /*2e20*/  STG.E.U8 desc[UR36][R2.64], R5 ;  /* 0x0000000502007986 */ /* 0x0001e2000c101124 */
[----:B------:R-:W-:Y:S05]  /*2e30*/  BRA `(.L_x_5563) ;  /* 0x0000000c001c7947 */ /* 0x000fea0003800000 */
.L_x_5572:
[----:B------:R0:W-:Y:S01]  /*2e40*/  STG.E.128 desc[UR36][R2.64], R4 ;  /* 0x0000000402007986 */ /* 0x0001e2000c101d24 */
[----:B------:R-:W-:Y:S05]  /*2e50*/  BRA `(.L_x_5563) ;  /* 0x0000000c00147947 */ /* 0x000fea0003800000 */
.L_x_5571:
        /* <DEDUP_REMOVED lines=13> */
[----:B------:R-:W0:Y:S01]  /*2f30*/  DSETP.GEU.AND P0, PT, |R4|, UR4, PT ;  /* 0x0000000404007e2a */ /* 0x000e22000bf0e200 */
[----:B------:R-:W-:Y:S01]  /*2f40*/  BSSY.RECONVERGENT B0, `(.L_x_5575) ;  /* 0x000000d000007945 */ /* 0x000fe20003800200 */
[----:B0-----:R-:W-:Y:S01]  /*2f50*/  @!P0 FMUL R9, R9, 1.175494350822287508e-38 ;  /* 0x0080000009098820 */ /* 0x001fe20000400000 */
[----:B------:R-:W-:-:S04]  /*2f60*/  IMAD.MOV.U32 R0, RZ, RZ, 0x7f ;  /* 0x0000007fff007424 */ /* 0x000fc800078e00ff */
        /* <DEDUP_REMOVED lines=10> */
.L_x_5576:
[----:B------:R-:W-:Y:S05]  /*3010*/  BSYNC.RECONVERGENT B0 ;  /* 0x0000000000007941 */ /* 0x000fea0003800200 */
.L_x_5575:
[----:B------:R-:W-:-:S05]  /*3020*/  LOP3.LUT R7, R0, 0x80, R7, 0xf8, !PT ;  /* 0x0000008000077812 */ /* 0x000fca00078ef807 */
[----:B------:R0:W-:Y:S01]  /*3030*/  STG.E.U8 desc[UR36][R2.64], R7 ;  /* 0x0000000702007986 */ /* 0x0001e2000c101124 */
[----:B------:R-:W-:Y:S05]  /*3040*/  BRA `(.L_x_5563) ;  /* 0x0000000800987947 */ /* 0x000fea0003800000 */
.L_x_5574:
        /* <DEDUP_REMOVED lines=9> */
[----:B0-----:R-:W-:-:S05]  /*30e0*/  @!P0 FMUL R9, R9, 1.175494350822287508e-38 ;  /* 0x0080000009098820 */ /* 0x001fca0000400000 */
        /* <DEDUP_REMOVED lines=13> */
.L_x_5578:
[----:B------:R-:W-:Y:S05]  /*31c0*/  BSYNC.RECONVERGENT B0 ;  /* 0x0000000000007941 */ /* 0x000fea0003800200 */
.L_x_5577:
[----:B------:R-:W-:-:S05]  /*31d0*/  LOP3.LUT R7, R0, 0x80, R7, 0xf8, !PT ;  /* 0x0000008000077812 */ /* 0x000fca00078ef807 */
[----:B------:R0:W-:Y:S01]  /*31e0*/  STG.E.U8 desc[UR36][R2.64], R7 ;  /* 0x0000000702007986 */ /* 0x0001e2000c101124 */
[----:B------:R-:W-:Y:S05]  /*31f0*/  BRA `(.L_x_5563) ;  /* 0x00000008002c7947 */ /* 0x000fea0003800000 */
.L_x_5573:
        /* <DEDUP_REMOVED lines=9> */
[----:B------:R-:W-:-:S05]  /*3290*/  F2FP.BF16.F32.PACK_AB R0, RZ, R0 ;  /* 0x00000000ff00723e */ /* 0x000fca00000010ff */
[----:B------:R0:W-:Y:S01]  /*32a0*/  STG.E.U16 desc[UR36][R2.64], R0 ;  /* 0x0000000002007986 */ /* 0x0001e2000c101524 */
[----:B------:R-:W-:Y:S05]  /*32b0*/  BRA `(.L_x_5563) ;  /* 0x0000000400fc7947 */ /* 0x000fea0003800000 */
.L_x_5570:
        /* <DEDUP_REMOVED lines=8> */
[----:B------:R-:W0:Y:S02]  /*3340*/  F2I.U32.F64.TRUNC R5, R4 ;  /* 0x0000000400057311 */ /* 0x000e24000030d000 */
[----:B0-----:R0:W-:Y:S01]  /*3350*/  STG.E.U16 desc[UR36][R2.64], R5 ;  /* 0x0000000502007986 */ /* 0x0011e2000c101524 */
[----:B------:R-:W-:Y:S05]  /*3360*/  BRA `(.L_x_5563) ;  /* 0x0000000400d07947 */ /* 0x000fea0003800000 */
.L_x_5581:
        /* <DEDUP_REMOVED lines=10> */
[----:B------:R-:W-:-:S04]  /*3410*/  MOV R0, 0x80 ;  /* 0x0000008000007802 */ /* 0x000fc80000000f00 */
        /* <DEDUP_REMOVED lines=10> */
.L_x_5584:
[----:B------:R-:W-:-:S04]  /*34c0*/  SHF.R.U32.HI R0, RZ, 0x14, R7 ;  /* 0x00000014ff007819 */ /* 0x000fc80000011607 */
[----:B------:R-:W-:-:S04]  /*34d0*/  LOP3.LUT R0, R0, 0x1, RZ, 0xc0, !PT ;  /* 0x0000000100007812 */ /* 0x000fc800078ec0ff */
[----:B------:R-:W-:-:S04]  /*34e0*/  IADD3 R0, PT, PT, R7, 0x487ffff, R0 ;  /* 0x0487ffff07007810 */ /* 0x000fc80007ffe000 */
[----:B------:R-:W-:-:S04]  /*34f0*/  SHF.R.U32.HI R0, RZ, 0x14, R0 ;  /* 0x00000014ff007819 */ /* 0x000fc80000011600 */
[----:B------:R-:W-:-:S07]  /*3500*/  LOP3.LUT R4, R0, 0xff, RZ, 0xc0, !PT ;  /* 0x000000ff00047812 */ /* 0x000fce00078ec0ff */
.L_x_5585:
[----:B------:R-:W-:-:S04]  /*3510*/  SHF.R.U32.HI R5, RZ, 0x18, R7 ;  /* 0x00000018ff057819 */ /* 0x000fc80000011607 */
[----:B------:R-:W-:-:S04]  /*3520*/  LOP3.LUT R4, R4, 0x80, R5, 0xf8, !PT ;  /* 0x0000008004047812 */ /* 0x000fc800078ef805 */
[----:B------:R-:W-:-:S07]  /*3530*/  PRMT R0, R4, 0x7610, R0 ;  /* 0x0000761004007816 */ /* 0x000fce0000000000 */
.L_x_5583:
[----:B------:R-:W-:Y:S05]  /*3540*/  BSYNC.RECONVERGENT B0 ;  /* 0x0000000000007941 */ /* 0x000fea0003800200 */
.L_x_5582:
[----:B------:R4:W-:Y:S01]  /*3550*/  STG.E.U8 desc[UR36][R2.64], R0 ;  /* 0x0000000002007986 */ /* 0x0009e2000c101124 */
[----:B------:R-:W-:Y:S05]  /*3560*/  BRA `(.L_x_5563) ;  /* 0x0000000400507947 */ /* 0x000fea0003800000 */
.L_x_5580:
        /* <DEDUP_REMOVED lines=21> */
.L_x_5588:
[----:B------:R-:W-:-:S04]  /*36c0*/  SHF.R.U32.HI R0, RZ, 0x15, R7 ;  /* 0x00000015ff007819 */ /* 0x000fc80000011607 */
[----:B------:R-:W-:-:S04]  /*36d0*/  LOP3.LUT R0, R0, 0x1, RZ, 0xc0, !PT ;  /* 0x0000000100007812 */ /* 0x000fc800078ec0ff */
[----:B------:R-:W-:-:S04]  /*36e0*/  IADD3 R0, PT, PT, R7, 0x88fffff, R0 ;  /* 0x088fffff07007810 */ /* 0x000fc80007ffe000 */
[----:B------:R-:W-:-:S04]  /*36f0*/  SHF.R.U32.HI R0, RZ, 0x15, R0 ;  /* 0x00000015ff007819 */ /* 0x000fc80000011600 */
[----:B------:R-:W-:-:S07]  /*3700*/  LOP3.LUT R4, R0, 0xff, RZ, 0xc0, !PT ;  /* 0x000000ff00047812 */ /* 0x000fce00078ec0ff */
.L_x_5589:
[----:B------:R-:W-:-:S04]  /*3710*/  SHF.R.U32.HI R5, RZ, 0x18, R7 ;  /* 0x00000018ff057819 */ /* 0x000fc80000011607 */
[----:B------:R-:W-:-:S04]  /*3720*/  LOP3.LUT R4, R4, 0x80, R5, 0xf8, !PT ;  /* 0x0000008004047812 */ /* 0x000fc800078ef805 */
[----:B------:R-:W-:-:S07]  /*3730*/  PRMT R0, R4, 0x7610, R0 ;  /* 0x0000761004007816 */ /* 0x000fce0000000000 */
.L_x_5587:
[----:B------:R-:W-:Y:S05]  /*3740*/  BSYNC.RECONVERGENT B0 ;  /* 0x0000000000007941 */ /* 0x000fea0003800200 */
.L_x_5586:
[----:B------:R3:W-:Y:S01]  /*3750*/  STG.E.U8 desc[UR36][R2.64], R0 ;  /* 0x0000000002007986 */ /* 0x0007e2000c101124 */
[----:B------:R-:W-:Y:S05]  /*3760*/  BRA `(.L_x_5563) ;  /* 0x0000000000d07947 */ /* 0x000fea0003800000 */
.L_x_5579:
[----:B------:R-:W-:-:S09]  /*3770*/  UISETP.NE.AND UP0, UPT, UR4, 0x1c, UPT ;  /* 0x0000001c0400788c */ /* 0x000fd2000bf05270 */
[----:B------:R-:W-:Y:S05]  /*3780*/  BRA.U !UP0, `(.L_x_5590) ;  /* 0x0000000108c07547 */ /* 0x000fea000b800000 */
[----:B------:R-:W-:-:S09]  /*3790*/  UISETP.NE.AND UP0, UPT, UR4, 0x1d, UPT ;  /* 0x0000001d0400788c */ /* 0x000fd2000bf05270 */
[----:B------:R-:W-:Y:S05]  /*37a0*/  BRA.U !UP0, `(.L_x_5591) ;  /* 0x0000000108ac7547 */ /* 0x000fea000b800000 */
[----:B------:R-:W-:-:S09]  /*37b0*/  UISETP.NE.AND UP0, UPT, UR4, 0x2c, UPT ;  /* 0x0000002c0400788c */ /* 0x000fd2000bf05270 */
[----:B------:R-:W-:Y:S05]  /*37c0*/  BRA.U !UP0, `(.L_x_5592) ;  /* 0x0000000108447547 */ /* 0x000fea000b800000 */
.L_x_5562:
        /* <DEDUP_REMOVED lines=16> */
.L_x_5593:
[----:B------:R-:W-:Y:S05]  /*38d0*/  BRA `(.L_x_5563) ;  /* 0x0000000000747947 */ /* 0x000fea0003800000 */
.L_x_5592:
        /* <DEDUP_REMOVED lines=8> */
[----:B0-----:R-:W-:Y:S01]  /*3960*/  @!P0 FMUL R8, R8, 1.175494350822287508e-38 ;  /* 0x0080000008088820 */ /* 0x001fe20000400000 */
[----:B------:R-:W-:-:S04]  /*3970*/  IMAD.MOV.U32 R5, RZ, RZ, 0xff ;  /* 0x000000ffff057424 */ /* 0x000fc800078e00ff */
[----:B------:R-:W-:-:S04]  /*3980*/  SHF.R.U32.HI R6, RZ, 0x17, R8 ;  /* 0x00000017ff067819 */ /* 0x000fc80000011608 */
[----:B------:R-:W-:-:S04]  /*3990*/  LOP3.LUT R7, R6, 0xff, RZ, 0xc0, !PT ;  /* 0x000000ff06077812 */ /* 0x000fc800078ec0ff */
[----:B------:R-:W-:-:S13]  /*39a0*/  ISETP.NE.AND P1, PT, R7, 0xff, PT ;  /* 0x000000ff0700780c */ /* 0x000fda0003f25270 */
[--C-:B------:R-:W-:Y:S02]  /*39b0*/  @P1 SHF.R.U32.HI R0, RZ, 0x16, R8.reuse ;  /* 0x00000016ff001819 */ /* 0x100fe40000011608 */
[----:B------:R-:W-:Y:S02]  /*39c0*/  @P1 LOP3.LUT P0, RZ, R7, 0x3fffff, R8, 0xf8, !PT ;  /* 0x003fffff07ff1812 */ /* 0x000fe4000780f808 */
        /* <DEDUP_REMOVED lines=9> */
.L_x_5591:
[----:B------:R-:W0:Y:S02]  /*3a60*/  F2I.U64.F64.TRUNC R4, R4 ;  /* 0x0000000400047311 */ /* 0x000e24000030d800 */
[----:B0-----:R1:W-:Y:S01]  /*3a70*/  STG.E.64 desc[UR36][R2.64], R4 ;  /* 0x0000000402007986 */ /* 0x0013e2000c101b24 */
[----:B------:R-:W-:Y:S05]  /*3a80*/  BRA `(.L_x_5563) ;  /* 0x0000000000087947 */ /* 0x000fea0003800000 */
.L_x_5590:
[----:B------:R-:W0:Y:S02]  /*3a90*/  F2I.U32.F64.TRUNC R5, R4 ;  /* 0x0000000400057311 */ /* 0x000e24000030d000 */
[----:B0-----:R0:W-:Y:S02]  /*3aa0*/  STG.E desc[UR36][R2.64], R5 ;  /* 0x0000000502007986 */ /* 0x0011e4000c101924 */
.L_x_5563:
[----:B------:R-:W-:-:S07]  /*3ab0*/  IADD3 R17, PT, PT, R17, 0x80, RZ ;  /* 0x0000008011117810 */ /* 0x000fce0007ffe0ff */
.L_x_5527:
[----:B------:R-:W-:Y:S05]  /*3ac0*/  BSYNC.RECONVERGENT B7 ;  /* 0x0000000000077941 */ /* 0x000fea0003800200 */
.L_x_5526:
[----:B------:R-:W5:Y:S01]  /*3ad0*/  LDCU UR4, c[0x0][0x380] ;  /* 0x00007000ff0477ac */ /* 0x000f620008000800 */
[----:B------:R-:W-:Y:S01]  /*3ae0*/  BSSY.RECONVERGENT B7, `(.L_x_5594) ;  /* 0x000039e000077945 */ /* 0x000fe20003800200 */
[----:B-----5:R-:W-:-:S13]  /*3af0*/  ISETP.GE.AND P0, PT, R17, UR4, PT ;  /* 0x0000000411007c0c */ /* 0x020fda000bf06270 */
[----:B------:R-:W-:Y:S05]  /*3b00*/  @P0 BRA `(.L_x_5595) ;  /* 0x00000038006c0947 */ /* 0x000fea0003800000 */
[----:B------:R-:W5:Y:S01]  /*3b10*/  LDCU UR4, c[0x0][0x390] ;  /* 0x00007200ff0477ac */ /* 0x000f620008000800 */
[----:B0--34-:R-:W-:Y:S02]  /*3b20*/  IMAD.MOV.U32 R0, RZ, RZ, RZ ;  /* 0x000000ffff007224 */ /* 0x019fe400078e00ff */
        /* <DEDUP_REMOVED lines=8> */
[----:B-12---:R-:W-:-:S05]  /*3bb0*/  IMAD.HI.U32 R2, R17, UR4, R16 ;  /* 0x0000000411027c27 */ /* 0x006fca000f8e0010 */
[----:B------:R-:W-:-:S05]  /*3bc0*/  SHF.R.U32.HI R3, RZ, UR5, R2 ;  /* 0x00000005ff037c19 */ /* 0x000fca0008011602 */
[----:B------:R-:W-:-:S04]  /*3bd0*/  IMAD.MOV R0, RZ, RZ, -R3 ;  /* 0x000000ffff007224 */ /* 0x000fc800078e0a03 */
        /* <DEDUP_REMOVED lines=290> */
.L_x_5596:
[----:B------:R-:W1:Y:S01]  /*4e00*/  LDCU.64 UR6, c[0x0][0x590] ;  /* 0x0000b200ff0677ac */ /* 0x000e620008000a00 */
[----:B------:R-:W-:Y:S01]  /*4e10*/  BSSY.RECONVERGENT B6, `(.L_x_5597) ;  /* 0x000010c000067945 */ /* 0x000fe20003800200 */
[----:B------:R-:W-:-:S04]  /*4e20*/  UPRMT UR4, UR42, 0x9910, URZ ;  /* 0x000099102a047896 */ /* 0x000fc800080000ff */
[----:B------:R-:W-:Y:S01]  /*4e30*/  UISETP.GT.AND UP0, UPT, UR4, 0x9, UPT ;  /* 0x000000090400788c */ /* 0x000fe2000bf04270 */
[----:B-12---:R-:W-:-:S05]  /*4e40*/  IADD3 R2, P0, PT, R0, UR6, RZ ;  /* 0x0000000600027c10 */ /* 0x006fca000ff1e0ff */
        /* <DEDUP_REMOVED lines=14> */
.L_x_5601:
[----:B------:R-:W2:Y:S01]  /*4f30*/  LDG.E.U8 R2, desc[UR36][R2.64] ;  /* 0x0000002402027981 */ /* 0x000ea2000c1e1100 */
[----:B------:R-:W-:Y:S01]  /*4f40*/  CS2R R6, SRZ ;  /* 0x0000000000067805 */ /* 0x000fe2000001ff00 */
[----:B--2---:R4:W0:Y:S02]  /*4f50*/  I2F.F64.U16 R4, R2 ;  /* 0x0000000200047312 */ /* 0x0048240000101800 */
[----:B0---4-:R-:W-:Y:S05]  /*4f60*/  BRA `(.L_x_5603) ;  /* 0x0000000c00d87947 */ /* 0x011fea0003800000 */
.L_x_5600:
        /* <DEDUP_REMOVED lines=10> */
.L_x_5605:
[----:B------:R-:W2:Y:S01]  /*5010*/  LDG.E R2, desc[UR36][R2.64] ;  /* 0x0000002402027981 */ /* 0x000ea2000c1e1900 */
[----:B------:R-:W-:Y:S01]  /*5020*/  CS2R R6, SRZ ;  /* 0x0000000000067805 */ /* 0x000fe2000001ff00 */
[----:B--2---:R4:W0:Y:S02]  /*5030*/  I2F.F64 R4, R2 ;  /* 0x0000000200047312 */ /* 0x0048240000201c00 */
[----:B0---4-:R-:W-:Y:S05]  /*5040*/  BRA `(.L_x_5603) ;  /* 0x0000000c00a07947 */ /* 0x011fea0003800000 */
.L_x_5604:
[----:B------:R-:W2:Y:S01]  /*5050*/  LDG.E.U16 R2, desc[UR36][R2.64] ;  /* 0x0000002402027981 */ /* 0x000ea2000c1e1500 */
[----:B------:R-:W-:Y:S01]  /*5060*/  CS2R R6, SRZ ;  /* 0x0000000000067805 */ /* 0x000fe2000001ff00 */
[----:B--2---:R4:W0:Y:S02]  /*5070*/  I2F.F64.S16 R4, R2 ;  /* 0x0000000200047312 */ /* 0x0048240000101c00 */
[----:B0---4-:R-:W-:Y:S05]  /*5080*/  BRA `(.L_x_5603) ;  /* 0x0000000c00907947 */ /* 0x011fea0003800000 */
.L_x_5599:
        /* <DEDUP_REMOVED lines=11> */
.L_x_5607:
[----:B------:R-:W2:Y:S01]  /*5140*/  LDG.E.U16 R0, desc[UR36][R2.64] ;  /* 0x0000002402007981 */ /* 0x000ea2000c1e1500 */
[----:B------:R-:W-:Y:S01]  /*5150*/  CS2R R6, SRZ ;  /* 0x0000000000067805 */ /* 0x000fe2000001ff00 */
[----:B--2---:R-:W-:-:S05]  /*5160*/  HADD2.F32 R0, -RZ, R0.H0_H0 ;  /* 0x20000000ff007230 */ /* 0x004fca0000004100 */
[----:B------:R-:W-:-:S04]  /*5170*/  FMUL.FTZ R0, R0, 1 ;  /* 0x3f80000000007820 */ /* 0x000fc80000410000 */
[----:B------:R3:W4:Y:S02]  /*5180*/  F2F.F64.F32 R4, R0 ;  /* 0x0000000000047310 */ /* 0x0007240000201800 */
[----:B---34-:R-:W-:Y:S05]  /*5190*/  BRA `(.L_x_5603) ;  /* 0x0000000c004c7947 */ /* 0x018fea0003800000 */
.L_x_5606:
        /* <DEDUP_REMOVED lines=16> */
.L_x_5609:
        /* <DEDUP_REMOVED lines=12> */
.L_x_5608:
[----:B------:R3:W5:Y:S01]  /*5360*/  LDG.E.64 R4, desc[UR36][R2.64] ;  /* 0x0000002402047981 */ /* 0x000762000c1e1b00 */
[----:B------:R-:W-:Y:S01]  /*5370*/  CS2R R6, SRZ ;  /* 0x0000000000067805 */ /* 0x000fe2000001ff00 */
[----:B------:R-:W-:Y:S06]  /*5380*/  BRA `(.L_x_5603) ;  /* 0x0000000800d07947 */ /* 0x000fec0003800000 */
.L_x_5598:
        /* <DEDUP_REMOVED lines=14> */
.L_x_5612:
[----:B------:R0:W5:Y:S01]  /*5470*/  LDG.E.128 R4, desc[UR36][R2.64] ;  /* 0x0000002402047981 */ /* 0x000162000c1e1d00 */
[----:B------:R-:W-:Y:S05]  /*5480*/  BRA `(.L_x_5603) ;  /* 0x0000000800907947 */ /* 0x000fea0003800000 */
.L_x_5611:
        /* <DEDUP_REMOVED lines=26> */
[----:B------:R-:W0:Y:S02]  /*5630*/  F2F.F64.F32 R4, R5 ;  /* 0x0000000500047310 */ /* 0x000e240000201800 */
[----:B0-----:R-:W-:Y:S05]  /*5640*/  BRA `(.L_x_5603) ;  /* 0x0000000800207947 */ /* 0x001fea0003800000 */
.L_x_5614:
[----:B------:R-:W2:Y:S01]  /*5650*/  LDG.E.U8 R2, desc[UR36][R2.64] ;  /* 0x0000002402027981 */ /* 0x000ea2000c1e1100 */
[----:B------:R-:W-:Y:S01]  /*5660*/  CS2R R6, SRZ ;  /* 0x0000000000067805 */ /* 0x000fe2000001ff00 */
        /* <DEDUP_REMOVED lines=9> */
[----:B------:R-:W-:-:S05]  /*5700*/  LOP3.LUT R0, R0, 0x80000000, R5, 0xf8, !PT ;  /* 0x8000000000007812 */ /* 0x000fca00078ef805 */
[----:B------:R-:W-:-:S04]  /*5710*/  FMUL.FTZ R0, R0, 1 ;  /* 0x3f80000000007820 */ /* 0x000fc80000410000 */
[----:B------:R0:W1:Y:S02]  /*5720*/  F2F.F64.F32 R4, R0 ;  /* 0x0000000000047310 */ /* 0x0000640000201800 */
[----:B01----:R-:W-:Y:S05]  /*5730*/  BRA `(.L_x_5603) ;  /* 0x0000000400e47947 */ /* 0x003fea0003800000 */
.L_x_5613:
[----:B------:R-:W2:Y:S01]  /*5740*/  LDG.E.U16 R0, desc[UR36][R2.64] ;  /* 0x0000002402007981 */ /* 0x000ea2000c1e1500 */
[----:B------:R-:W-:Y:S01]  /*5750*/  CS2R R6, SRZ ;  /* 0x0000000000067805 */ /* 0x000fe2000001ff00 */
[----:B--2---:R-:W-:-:S04]  /*5760*/  IMAD.U32 R0, R0, 0x10000, RZ ;  /* 0x0001000000007824 */ /* 0x004fc800078e00ff */
[----:B------:R-:W-:-:S04]  /*5770*/  FMUL.FTZ R0, R0, 1 ;  /* 0x3f80000000007820 */ /* 0x000fc80000410000 */
[----:B------:R0:W1:Y:S02]  /*5780*/  F2F.F64.F32 R4, R0 ;  /* 0x0000000000047310 */ /* 0x0000640000201800 */
[----:B01----:R-:W-:Y:S05]  /*5790*/  BRA `(.L_x_5603) ;  /* 0x0000000400cc7947 */ /* 0x003fea0003800000 */
.L_x_5610:
        /* <DEDUP_REMOVED lines=10> */
[----:B--2---:R3:W4:Y:S02]  /*5840*/  I2F.F64.U16 R4, R2 ;  /* 0x0000000200047312 */ /* 0x0047240000101800 */
[----:B---34-:R-:W-:Y:S05]  /*5850*/  BRA `(.L_x_5603) ;  /* 0x00000004009c7947 */ /* 0x018fea0003800000 */
.L_x_5617:
        /* <DEDUP_REMOVED lines=22> */
.L_x_5619:
[----:B------:R-:W-:Y:S05]  /*59c0*/  BSYNC.RECONVERGENT B0 ;  /* 0x0000000000007941 */ /* 0x000fea0003800200 */
.L_x_5618:
[----:B------:R-:W-:Y:S02]  /*59d0*/  SHF.L.U32 R0, R0, 0x14, RZ ;  /* 0x0000001400007819 */ /* 0x000fe400000006ff */
[----:B------:R-:W-:-:S04]  /*59e0*/  LEA R2, R2, 0x3b800000, 0x17 ;  /* 0x3b80000002027811 */ /* 0x000fc800078eb8ff */
[----:B------:R-:W-:-:S05]  /*59f0*/  LOP3.LUT R0, R2, R0, R9, 0xfe, !PT ;  /* 0x0000000002007212 */ /* 0x000fca00078efe09 */
[----:B------:R-:W-:-:S04]  /*5a00*/  FMUL.FTZ R0, R0, 1 ;  /* 0x3f80000000007820 */ /* 0x000fc80000410000 */
[----:B------:R3:W4:Y:S02]  /*5a10*/  F2F.F64.F32 R4, R0 ;  /* 0x0000000000047310 */ /* 0x0007240000201800 */
[----:B---34-:R-:W-:Y:S05]  /*5a20*/  BRA `(.L_x_5603) ;  /* 0x0000000400287947 */ /* 0x018fea0003800000 */
.L_x_5616:
        /* <DEDUP_REMOVED lines=22> */
.L_x_5621:
[----:B------:R-:W-:Y:S05]  /*5b90*/  BSYNC.RECONVERGENT B0 ;  /* 0x0000000000007941 */ /* 0x000fea0003800200 */
.L_x_5620:
[----:B------:R-:W-:Y:S01]  /*5ba0*/  IMAD.SHL.U32 R0, R0, 0x200000, RZ ;  /* 0x0020000000007824 */ /* 0x000fe200078e00ff */
[----:B------:R-:W-:-:S04]  /*5bb0*/  LEA R2, R2, 0x37800000, 0x17 ;  /* 0x3780000002027811 */ /* 0x000fc800078eb8ff */
[----:B------:R-:W-:-:S05]  /*5bc0*/  LOP3.LUT R0, R2, R0, R9, 0xfe, !PT ;  /* 0x0000000002007212 */ /* 0x000fca00078efe09 */
[----:B------:R-:W-:-:S04]  /*5bd0*/  FMUL.FTZ R0, R0, 1 ;  /* 0x3f80000000007820 */ /* 0x000fc80000410000 */
[----:B------:R3:W4:Y:S02]  /*5be0*/  F2F.F64.F32 R4, R0 ;  /* 0x0000000000047310 */ /* 0x0007240000201800 */
[----:B---34-:R-:W-:Y:S05]  /*5bf0*/  BRA `(.L_x_5603) ;  /* 0x0000000000b47947 */ /* 0x018fea0003800000 */
.L_x_5615:
[----:B------:R-:W-:-:S09]  /*5c00*/  UISETP.NE.AND UP0, UPT, UR4, 0x1c, UPT ;  /* 0x0000001c0400788c */ /* 0x000fd2000bf05270 */
[----:B------:R-:W-:Y:S05]  /*5c10*/  BRA.U !UP0, `(.L_x_5622) ;  /* 0x0000000108a07547 */ /* 0x000fea000b800000 */
[----:B------:R-:W-:-:S09]  /*5c20*/  UISETP.NE.AND UP0, UPT, UR4, 0x1d, UPT ;  /* 0x0000001d0400788c */ /* 0x000fd2000bf05270 */
[----:B------:R-:W-:Y:S05]  /*5c30*/  BRA.U !UP0, `(.L_x_5623) ;  /* 0x0000000108887547 */ /* 0x000fea000b800000 */
[----:B------:R-:W-:-:S09]  /*5c40*/  UISETP.NE.AND UP0, UPT, UR4, 0x2c, UPT ;  /* 0x0000002c0400788c */ /* 0x000fd2000bf05270 */
[----:B------:R-:W-:Y:S05]  /*5c50*/  BRA.U UP0, `(.L_x_5602) ;  /* 0x0000000100347547 */ /* 0x000fea000b800000 */
[----:B------:R-:W2:Y:S01]  /*5c60*/  LDG.E.U8 R0, desc[UR36][R2.64] ;  /* 0x0000002402007981 */ /* 0x000ea2000c1e1100 */
[----:B------:R-:W-:Y:S01]  /*5c70*/  HFMA2 R4, -RZ, RZ, 0, 0 ;  /* 0x00000000ff047431 */ /* 0x000fe200000001ff */
[----:B------:R-:W-:Y:S01]  /*5c80*/  CS2R R6, SRZ ;  /* 0x0000000000067805 */ /* 0x000fe2000001ff00 */
        /* <DEDUP_REMOVED lines=8> */
[----:B------:R3:W4:Y:S02]  /*5d10*/  @P0 F2F.F64.F32 R4, R0 ;  /* 0x0000000000040310 */ /* 0x0007240000201800 */
[----:B---34-:R-:W-:Y:S05]  /*5d20*/  BRA `(.L_x_5603) ;  /* 0x0000000000687947 */ /* 0x018fea0003800000 */
.L_x_5602:
        /* <DEDUP_REMOVED lines=16> */
.L_x_5624:
[----:B------:R-:W-:Y:S02]  /*5e30*/  CS2R R4, SRZ ;  /* 0x0000000000047805 */ /* 0x000fe4000001ff00 */
[----:B------:R-:W-:Y:S01]  /*5e40*/  CS2R R6, SRZ ;  /* 0x0000000000067805 */ /* 0x000fe2000001ff00 */
[----:B------:R-:W-:Y:S06]  /*5e50*/  BRA `(.L_x_5603) ;  /* 0x00000000001c7947 */ /* 0x000fec0003800000 */
.L_x_5623:
[----:B------:R-:W2:Y:S01]  /*5e60*/  LDG.E.64 R4, desc[UR36][R2.64] ;  /* 0x0000002402047981 */ /* 0x000ea2000c1e1b00 */
[----:B------:R-:W-:Y:S01]  /*5e70*/  CS2R R6, SRZ ;  /* 0x0000000000067805 */ /* 0x000fe2000001ff00 */
[----:B--2---:R-:W3:Y:S02]  /*5e80*/  I2F.F64.U64 R4, R4 ;  /* 0x0000000400047312 */ /* 0x004ee40000301800 */
[----:B---3--:R-:W-:Y:S05]  /*5e90*/  BRA `(.L_x_5603) ;  /* 0x00000000000c7947 */ /* 0x008fea0003800000 */
.L_x_5622:
[----:B------:R-:W2:Y:S01]  /*5ea0*/  LDG.E R2, desc[UR36][R2.64] ;  /* 0x0000002402027981 */ /* 0x000ea2000c1e1900 */
[----:B------:R-:W-:Y:S01]  /*5eb0*/  CS2R R6, SRZ ;  /* 0x0000000000067805 */ /* 0x000fe2000001ff00 */
[----:B--2---:R1:W2:Y:S06]  /*5ec0*/  I2F.F64.U32 R4, R2 ;  /* 0x0000000200047312 */ /* 0x0042ac0000201800 */
.L_x_5603:
[----:B------:R-:W-:Y:S05]  /*5ed0*/  BSYNC.RECONVERGENT B6 ;  /* 0x0000000000067941 */ /* 0x000fea0003800200 */
.L_x_5597:
        /* <DEDUP_REMOVED lines=9> */
[----:B--2---:R-:W1:-:S15]  /*5f70*/  DMUL R8, R4, UR10 ;  /* 0x0000000a04087c28 */ /* 0x004e5e0008000000 */
        /* <DEDUP_REMOVED lines=23> */
.L_x_5628:
[----:B------:R-:W0:Y:S02]  /*60f0*/  F2I.S64.F64.TRUNC R4, R4 ;  /* 0x0000000400047311 */ /* 0x000e24000030d900 */
[----:B0-----:R-:W-:-:S05]  /*6100*/  MOV R7, R4 ;  /* 0x0000000400077202 */ /* 0x001fca0000000f00 */
[----:B------:R3:W-:Y:S01]  /*6110*/  STG.E.U8 desc[UR36][R2.64], R7 ;  /* 0x0000000702007986 */ /* 0x0007e2000c101124 */
[----:B------:R-:W-:Y:S05]  /*6120*/  BRA `(.L_x_5630) ;  /* 0x0000001000e07947 */ /* 0x000fea0003800000 */
.L_x_5627:
        /* <DEDUP_REMOVED lines=9> */
.L_x_5632:
[----:B------:R-:W0:Y:S02]  /*61c0*/  F2I.F64.TRUNC R5, R4 ;  /* 0x0000000400057311 */ /* 0x000e24000030d100 */
[----:B0-----:R2:W-:Y:S01]  /*61d0*/  STG.E desc[UR36][R2.64], R5 ;  /* 0x0000000502007986 */ /* 0x0015e2000c101924 */
[----:B------:R-:W-:Y:S05]  /*61e0*/  BRA `(.L_x_5630) ;  /* 0x0000001000b07947 */ /* 0x000fea0003800000 */
.L_x_5631:
[----:B------:R-:W0:Y:S02]  /*61f0*/  F2I.F64.TRUNC R5, R4 ;  /* 0x0000000400057311 */ /* 0x000e24000030d100 */
[----:B0-----:R0:W-:Y:S01]  /*6200*/  STG.E.U16 desc[UR36][R2.64], R5 ;  /* 0x0000000502007986 */ /* 0x0011e2000c101524 */
[----:B------:R-:W-:Y:S05]  /*6210*/  BRA `(.L_x_5630) ;  /* 0x0000001000a47947 */ /* 0x000fea0003800000 */
.L_x_5626:
        /* <DEDUP_REMOVED lines=17> */
.L_x_5634:
        /* <DEDUP_REMOVED lines=12> */
.L_x_5633:
        /* <DEDUP_REMOVED lines=28> */
.L_x_5636:
        /* <DEDUP_REMOVED lines=23> */
.L_x_5635:
[----:B------:R0:W-:Y:S01]  /*6720*/  STG.E.64 desc[UR36][R2.64], R4 ;  /* 0x0000000402007986 */ /* 0x0001e2000c101b24 */
[----:B------:R-:W-:Y:S05]  /*6730*/  BRA `(.L_x_5630) ;  /* 0x0000000c005c7947 */ /* 0x000fea0003800000 */
.L_x_5625:
        /* <DEDUP_REMOVED lines=13> */
.L_x_5640:
        /* <DEDUP_REMOVED lines=26> */
.L_x_5643:
[----:B------:R-:W-:-:S04]  /*69b0*/  SHF.R.U32.HI R5, RZ, 0x18, R7 ;  /* 0x00000018ff057819 */ /* 0x000fc80000011607 */
[----:B------:R-:W-:-:S07]  /*69c0*/  LOP3.LUT R0, R0, 0x80, R5, 0xf8, !PT ;  /* 0x0000008000007812 */ /* 0x000fce00078ef805 */
.L_x_5642:
[----:B------:R-:W-:Y:S05]  /*69d0*/  BSYNC.RECONVERGENT B0 ;  /* 0x0000000000007941 */ /* 0x000fea0003800200 */
.L_x_5641:
[----:B------:R0:W-:Y:S01]  /*69e0*/  STG.E.U8 desc[UR36][R2.64], R0 ;  /* 0x0000000002007986 */ /* 0x0001e2000c101124 */
[----:B------:R-:W-:Y:S05]  /*69f0*/  BRA `(.L_x_5630) ;  /* 0x0000000800ac7947 */ /* 0x000fea0003800000 */
.L_x_5639:
        /* <DEDUP_REMOVED lines=26> */
.L_x_5646:
[----:B------:R-:W-:-:S04]  /*6ba0*/  SHF.R.U32.HI R5, RZ, 0x18, R7 ;  /* 0x00000018ff057819 */ /* 0x000fc80000011607 */
[----:B------:R-:W-:-:S07]  /*6bb0*/  LOP3.LUT R0, R0, 0x80, R5, 0xf8, !PT ;  /* 0x0000008000007812 */ /* 0x000fce00078ef805 */
.L_x_5645:
[----:B------:R-:W-:Y:S05]  /*6bc0*/  BSYNC.RECONVERGENT B0 ;  /* 0x0000000000007941 */ /* 0x000fea0003800200 */
.L_x_5644:
[----:B------:R0:W-:Y:S01]  /*6bd0*/  STG.E.U8 desc[UR36][R2.64], R0 ;  /* 0x0000000002007986 */ /* 0x0001e2000c101124 */
[----:B------:R-:W-:Y:S05]  /*6be0*/  BRA `(.L_x_5630) ;  /* 0x0000000800307947 */ /* 0x000fea0003800000 */
.L_x_5638:
        /* <DEDUP_REMOVED lines=30> */
.L_x_5648:
[----:B------:R-:W0:Y:S02]  /*6dd0*/  F2I.U64.F64.TRUNC R4, R4 ;  /* 0x0000000400047311 */ /* 0x000e24000030d800 */
[----:B0-----:R0:W-:Y:S01]  /*6de0*/  STG.E.64 desc[UR36][R2.64], R4 ;  /* 0x0000000402007986 */ /* 0x0011e2000c101b24 */
[----:B------:R-:W-:Y:S05]  /*6df0*/  BRA `(.L_x_5630) ;  /* 0x0000000400ac7947 */ /* 0x000fea0003800000 */
.L_x_5647:
[----:B------:R-:W0:Y:S02]  /*6e00*/  F2I.U32.F64.TRUNC R5, R4 ;  /* 0x0000000400057311 */ /* 0x000e24000030d000 */
[----:B0-----:R0:W-:Y:S01]  /*6e10*/  STG.E desc[UR36][R2.64], R5 ;  /* 0x0000000502007986 */ /* 0x0011e2000c101924 */
[----:B------:R-:W-:Y:S05]  /*6e20*/  BRA `(.L_x_5630) ;  /* 0x0000000400a07947 */ /* 0x000fea0003800000 */
.L_x_5637:
        /* <DEDUP_REMOVED lines=15> */
.L_x_5650:
[----:B------:R0:W-:Y:S01]  /*6f20*/  STG.E.128 desc[UR36][R2.64], R4 ;  /* 0x0000000402007986 */ /* 0x0001e2000c101d24 */
[----:B------:R-:W-:Y:S05]  /*6f30*/  BRA `(.L_x_5630) ;  /* 0x00000004005c7947 */ /* 0x000fea0003800000 */
.L_x_5649:
[----:B------:R-:W-:-:S09]  /*6f40*/  UISETP.NE.AND UP0, UPT, UR4, 0xf, UPT ;  /* 0x0000000f0400788c */ /* 0x000fd2000bf05270 */
[----:B------:R-:W-:Y:S05]  /*6f50*/  BRA.U !UP0, `(.L_x_5651) ;  /* 0x0000000508287547 */ /* 0x000fea000b800000 */
[----:B------:R-:W-:-:S09]  /*6f60*/  UISETP.NE.AND UP0, UPT, UR4, 0x17, UPT ;  /* 0x000000170400788c */ /* 0x000fd2000bf05270 */
[----:B------:R-:W-:Y:S05]  /*6f70*/  BRA.U !UP0, `(.L_x_5652) ;  /* 0x0000000108b07547 */ /* 0x000fea000b800000 */
[----:B------:R-:W-:-:S09]  /*6f80*/  UISETP.NE.AND UP0, UPT, UR4, 0x18, UPT ;  /* 0x000000180400788c */ /* 0x000fd2000bf05270 */
[----:B------:R-:W-:Y:S05]  /*6f90*/  BRA.U !UP0, `(.L_x_5653) ;  /* 0x0000000108447547 */ /* 0x000fea000b800000 */
.L_x_5629:
        /* <DEDUP_REMOVED lines=16> */
.L_x_5654:
[----:B------:R-:W-:Y:S05]  /*70a0*/  BRA `(.L_x_5630) ;  /* 0x0000000400007947 */ /* 0x000fea0003800000 */
.L_x_5653:
        /* <DEDUP_REMOVED lines=21> */
.L_x_5656:
[----:B------:R-:W-:Y:S05]  /*7200*/  BSYNC.RECONVERGENT B0 ;  /* 0x0000000000007941 */ /* 0x000fea0003800200 */
.L_x_5655:
[----:B------:R-:W-:-:S05]  /*7210*/  LOP3.LUT R7, R0, 0x80, R7, 0xf8, !PT ;  /* 0x0000008000077812 */ /* 0x000fca00078ef807 */
[----:B------:R0:W-:Y:S01]  /*7220*/  STG.E.U8 desc[UR36][R2.64], R7 ;  /* 0x0000000702007986 */ /* 0x0001e2000c101124 */
[----:B------:R-:W-:Y:S05]  /*7230*/  BRA `(.L_x_5630) ;  /* 0x00000000009c7947 */ /* 0x000fea0003800000 */
.L_x_5652:
        /* <DEDUP_REMOVED lines=20> */
.L_x_5658:
[----:B------:R-:W-:Y:S01]  /*7380*/  IMAD.MOV.U32 R0, RZ, RZ, 0x7f ;  /* 0x0000007fff007424 */ /* 0x000fe200078e00ff */
[----:B------:R-:W-:-:S04]  /*7390*/  ISETP.GT.U32.AND P0, PT, R6, 0x7f800000, PT ;  /* 0x7f8000000600780c */ /* 0x000fc80003f04070 */
[----:B------:R-:W-:-:S09]  /*73a0*/  SEL R0, R0, 0x7c, P0 ;  /* 0x0000007c00007807 */ /* 0x000fd20000000000 */
.L_x_5659:
[----:B------:R-:W-:Y:S05]  /*73b0*/  BSYNC.RECONVERGENT B0 ;  /* 0x0000000000007941 */ /* 0x000fea0003800200 */
.L_x_5657:
[----:B------:R-:W-:-:S04]  /*73c0*/  SHF.R.U32.HI R5, RZ, 0x18, R7 ;  /* 0x00000018ff057819 */ /* 0x000fc80000011607 */
[----:B------:R-:W-:-:S05]  /*73d0*/  LOP3.LUT R5, R0, 0x80, R5, 0xf8, !PT ;  /* 0x0000008000057812 */ /* 0x000fca00078ef805 */
[----:B------:R0:W-:Y:S01]  /*73e0*/  STG.E.U8 desc[UR36][R2.64], R5 ;  /* 0x0000000502007986 */ /* 0x0001e2000c101124 */
[----:B------:R-:W-:Y:S05]  /*73f0*/  BRA `(.L_x_5630) ;  /* 0x00000000002c7947 */ /* 0x000fea0003800000 */
.L_x_5651:
        /* <DEDUP_REMOVED lines=10> */
[----:B------:R0:W-:Y:S02]  /*74a0*/  STG.E.U16 desc[UR36][R2.64], R0 ;  /* 0x0000000002007986 */ /* 0x0001e4000c101524 */
.L_x_5630:
[----:B------:R-:W-:-:S07]  /*74b0*/  VIADD R17, R17, 0x80 ;  /* 0x0000008011117836 */ /* 0x000fce0000000000 */
.L_x_5595:
[----:B------:R-:W-:Y:S05]  /*74c0*/  BSYNC.RECONVERGENT B7 ;  /* 0x0000000000077941 */ /* 0x000fea0003800200 */
.L_x_5594:
[----:B------:R-:W5:Y:S01]  /*74d0*/  LDCU UR4, c[0x0][0x380] ;  /* 0x00007000ff0477ac */ /* 0x000f620008000800 */
[----:B------:R-:W-:Y:S01]  /*74e0*/  BSSY.RECONVERGENT B7, `(.L_x_5660) ;  /* 0x000039e000077945 */ /* 0x000fe20003800200 */
[----:B-----5:R-:W-:-:S13]  /*74f0*/  ISETP.GE.AND P0, PT, R17, UR4, PT ;  /* 0x0000000411007c0c */ /* 0x020fda000bf06270 */
[----:B------:R-:W-:Y:S05]  /*7500*/  @P0 BRA `(.L_x_5661) ;  /* 0x00000038006c0947 */ /* 0x000fea0003800000 */
[----:B------:R-:W5:Y:S01]  /*7510*/  LDCU UR4, c[0x0][0x390] ;  /* 0x00007200ff0477ac */ /* 0x000f620008000800 */
[----:B0--34-:R-:W-:Y:S01]  /*7520*/  MOV R0, RZ ;  /* 0x000000ff00007202 */ /* 0x019fe20000000f00 */
        /* <DEDUP_REMOVED lines=8> */
[----:B-12---:R-:W-:-:S05]  /*75b0*/  IMAD.HI.U32 R2, R17, UR4, R16 ;  /* 0x0000000411027c27 */ /* 0x006fca000f8e0010 */
[----:B------:R-:W-:-:S04]  /*75c0*/  SHF.R.U32.HI R3, RZ, UR5, R2 ;  /* 0x00000005ff037c19 */ /* 0x000fc80008011602 */
        /* <DEDUP_REMOVED lines=291> */
.L_x_5662:
        /* <DEDUP_REMOVED lines=17> */
[----:B--2---:R0:W1:Y:S02]  /*8910*/  I2F.F64.S16 R4, R2 ;  /* 0x0000000200047312 */ /* 0x0040640000101c00 */
[----:B01----:R-:W-:Y:S05]  /*8920*/  BRA `(.L_x_5669) ;  /* 0x0000000c00e87947 */ /* 0x003fea0003800000 */
.L_x_5667:
[----:B------:R-:W2:Y:S01]  /*8930*/  LDG.E.U8 R2, desc[UR36][R2.64] ;  /* 0x0000002402027981 */ /* 0x000ea2000c1e1100 */
[----:B------:R-:W-:Y:S01]  /*8940*/  CS2R R6, SRZ ;  /* 0x0000000000067805 */ /* 0x000fe2000001ff00 */
[----:B--2---:R0:W1:Y:S02]  /*8950*/  I2F.F64.U16 R4, R2 ;  /* 0x0000000200047312 */ /* 0x0040640000101800 */
[----:B01----:R-:W-:Y:S05]  /*8960*/  BRA `(.L_x_5669) ;  /* 0x0000000c00d87947 */ /* 0x003fea0003800000 */
.L_x_5666:
        /* <DEDUP_REMOVED lines=8> */
[----:B--2---:R-:W0:Y:S02]  /*89f0*/  I2F.F64.S64 R4, R4 ;  /* 0x0000000400047312 */ /* 0x004e240000301c00 */
[----:B0-----:R-:W-:Y:S05]  /*8a00*/  BRA `(.L_x_5669) ;  /* 0x0000000c00b07947 */ /* 0x001fea0003800000 */
.L_x_5671:
[----:B------:R-:W2:Y:S01]  /*8a10*/  LDG.E R2, desc[UR36][R2.64] ;  /* 0x0000002402027981 */ /* 0x000ea2000c1e1900 */
[----:B------:R-:W-:Y:S01]  /*8a20*/  CS2R R6, SRZ ;  /* 0x0000000000067805 */ /* 0x000fe2000001ff00 */
[----:B--2---:R0:W1:Y:S02]  /*8a30*/  I2F.F64 R4, R2 ;  /* 0x0000000200047312 */ /* 0x0040640000201c00 */
[----:B01----:R-:W-:Y:S05]  /*8a40*/  BRA `(.L_x_5669) ;  /* 0x0000000c00a07947 */ /* 0x003fea0003800000 */
.L_x_5670:
[----:B------:R-:W2:Y:S01]  /*8a50*/  LDG.E.U16 R2, desc[UR36][R2.64] ;  /* 0x0000002402027981 */ /* 0x000ea2000c1e1500 */
[----:B------:R-:W-:Y:S01]  /*8a60*/  CS2R R6, SRZ ;  /* 0x0000000000067805 */ /* 0x000fe2000001ff00 */
[----:B--2---:R0:W1:Y:S02]  /*8a70*/  I2F.F64.S16 R4, R2 ;  /* 0x0000000200047312 */ /* 0x0040640000101c00 */
[----:B01----:R-:W-:Y:S05]  /*8a80*/  BRA `(.L_x_5669) ;  /* 0x0000000c00907947 */ /* 0x003fea0003800000 */
.L_x_5665:
        /* <DEDUP_REMOVED lines=9> */
[----:B------:R-:W1:Y:S02]  /*8b20*/  F2F.F64.F32 R4, R4 ;  /* 0x0000000400047310 */ /* 0x000e640000201800 */
[----:B-1----:R-:W-:Y:S05]  /*8b30*/  BRA `(.L_x_5669) ;  /* 0x0000000c00647947 */ /* 0x002fea0003800000 */
.L_x_5673:
[----:B------:R-:W2:Y:S01]  /*8b40*/  LDG.E.U16 R0, desc[UR36][R2.64] ;  /* 0x0000002402007981 */ /* 0x000ea2000c1e1500 */
[----:B------:R-:W-:Y:S01]  /*8b50*/  CS2R R6, SRZ ;  /* 0x0000000000067805 */ /* 0x000fe2000001ff00 */
[----:B--2---:R-:W-:-:S05]  /*8b60*/  HADD2.F32 R0, -RZ, R0.H0_H0 ;  /* 0x20000000ff007230 */ /* 0x004fca0000004100 */
[----:B------:R-:W-:-:S04]  /*8b70*/  FMUL.FTZ R0, R0, 1 ;  /* 0x3f80000000007820 */ /* 0x000fc80000410000 */
[----:B------:R1:W2:Y:S02]  /*8b80*/  F2F.F64.F32 R4, R0 ;  /* 0x0000000000047310 */ /* 0x0002a40000201800 */
[----:B-12---:R-:W-:Y:S05]  /*8b90*/  BRA `(.L_x_5669) ;  /* 0x0000000c004c7947 */ /* 0x006fea0003800000 */
.L_x_5672:
        /* <DEDUP_REMOVED lines=9> */
[----:B------:R-:W1:-:S15]  /*8c30*/  F2F.F64.F32 R4, R4 ;  /* 0x0000000400047310 */ /* 0x000e5e0000201800 */
[----:B------:R-:W-:-:S15]  /*8c40*/  NOP ;  /* 0x0000000000007918 */ /* 0x000fde0000000000 */
[----:B------:R-:W-:-:S15]  /*8c50*/  NOP ;  /* 0x0000000000007918 */ /* 0x000fde0000000000 */
[----:B------:R-:W-:-:S15]  /*8c60*/  NOP ;  /* 0x0000000000007918 */ /* 0x000fde0000000000 */
[----:B------:R-:W-:-:S04]  /*8c70*/  NOP ;  /* 0x0000000000007918 */ /* 0x000fc80000000000 */
[----:B------:R-:W2:Y:S02]  /*8c80*/  F2F.F64.F32 R6, R6 ;  /* 0x0000000600067310 */ /* 0x000ea40000201800 */
[----:B-12---:R-:W-:Y:S05]  /*8c90*/  BRA `(.L_x_5669) ;  /* 0x0000000c000c7947 */ /* 0x006fea0003800000 */
.L_x_5675:
[----:B------:R-:W2:Y:S02]  /*8ca0*/  LDG.E R2, desc[UR36][R2.64] ;  /* 0x0000002402027981 */ /* 0x000ea4000c1e1900 */
[----:B--2---:R-:W-:-:S05]  /*8cb0*/  HADD2.F32 R0, -RZ, R2.H0_H0 ;  /* 0x20000002ff007230 */ /* 0x004fca0000004100 */
[----:B------:R-:W-:Y:S01]  /*8cc0*/  FMUL.FTZ R4, R0, 1 ;  /* 0x3f80000000047820 */ /* 0x000fe20000410000 */
[----:B------:R-:W-:-:S05]  /*8cd0*/  HADD2.F32 R0, -RZ, R2.H1_H1 ;  /* 0x30000002ff007230 */ /* 0x000fca0000004100 */
[----:B------:R-:W-:Y:S01]  /*8ce0*/  FMUL.FTZ R0, R0, 1 ;  /* 0x3f80000000007820 */ /* 0x000fe20000410000 */
[----:B------:R-:W1:-:S15]  /*8cf0*/  F2F.F64.F32 R4, R4 ;  /* 0x0000000400047310 */ /* 0x000e5e0000201800 */
[----:B------:R-:W-:-:S15]  /*8d00*/  NOP ;  /* 0x0000000000007918 */ /* 0x000fde0000000000 */
[----:B------:R-:W-:-:S15]  /*8d10*/  NOP ;  /* 0x0000000000007918 */ /* 0x000fde0000000000 */
[----:B------:R-:W-:-:S15]  /*8d20*/  NOP ;  /* 0x0000000000007918 */ /* 0x000fde0000000000 */
[----:B------:R-:W-:-:S04]  /*8d30*/  NOP ;  /* 0x0000000000007918 */ /* 0x000fc80000000000 */
[----:B------:R2:W3:Y:S02]  /*8d40*/  F2F.F64.F32 R6, R0 ;  /* 0x0000000000067310 */ /* 0x0004e40000201800 */
[----:B-123--:R-:W-:Y:S05]  /*8d50*/  BRA `(.L_x_5669) ;  /* 0x0000000800dc7947 */ /* 0x00efea0003800000 */
.L_x_5674:
[----:B------:R0:W5:Y:S01]  /*8d60*/  LDG.E.64 R4, desc[UR36][R2.64] ;  /* 0x0000002402047981 */ /* 0x000162000c1e1b00 */
[----:B------:R-:W-:Y:S01]  /*8d70*/  CS2R R6, SRZ ;  /* 0x0000000000067805 */ /* 0x000fe2000001ff00 */
[----:B------:R-:W-:Y:S06]  /*8d80*/  BRA `(.L_x_5669) ;  /* 0x0000000800d07947 */ /* 0x000fec0003800000 */
.L_x_5664:
        /* <DEDUP_REMOVED lines=9> */
[----:B------:R-:W-:Y:S01]  /*8e20*/  CS2R R6, SRZ ;  /* 0x0000000000067805 */ /* 0x000fe2000001ff00 */
[----:B------:R-:W-:Y:S01]  /*8e30*/  IMAD.MOV.U32 R4, RZ, RZ, RZ ;  /* 0x000000ffff047224 */ /* 0x000fe200078e00ff */
[----:B--2---:R-:W-:-:S04]  /*8e40*/  ISETP.NE.AND P0, PT, R2, RZ, PT ;  /* 0x000000ff0200720c */ /* 0x004fc80003f05270 */
[----:B------:R-:W-:Y:S01]  /*8e50*/  FSEL R5, RZ, 1.875, !P0 ;  /* 0x3ff00000ff057808 */ /* 0x000fe20004000000 */
[----:B------:R-:W-:Y:S08]  /*8e60*/  BRA `(.L_x_5669) ;  /* 0x0000000800987947 */ /* 0x000ff00003800000 */
.L_x_5678:
[----:B------:R1:W5:Y:S01]  /*8e70*/  LDG.E.128 R4, desc[UR36][R2.64] ;  /* 0x0000002402047981 */ /* 0x000362000c1e1d00 */
[----:B------:R-:W-:Y:S05]  /*8e80*/  BRA `(.L_x_5669) ;  /* 0x0000000800907947 */ /* 0x000fea0003800000 */
.L_x_5677:
        /* <DEDUP_REMOVED lines=21> */
[----:B------:R-:W-:Y:S02]  /*8fe0*/  LOP3.LUT R5, R6, 0x7f800000, R5, 0xf8, !PT ;  /* 0x7f80000006057812 */ /* 0x000fe400078ef805 */
[----:B------:R-:W-:Y:S02]  /*8ff0*/  CS2R R6, SRZ ;  /* 0x0000000000067805 */ /* 0x000fe4000001ff00 */
[----:B------:R-:W-:-:S04]  /*9000*/  SEL R5, R5, RZ, P0 ;  /* 0x000000ff05057207 */ /* 0x000fc80000000000 */
[----:B------:R-:W-:-:S05]  /*9010*/  LOP3.LUT R5, R5, 0x80000000, R0, 0xf8, !PT ;  /* 0x8000000005057812 */ /* 0x000fca00078ef800 */
[----:B------:R-:W-:-:S06]  /*9020*/  FMUL.FTZ R5, R5, 1 ;  /* 0x3f80000005057820 */ /* 0x000fcc0000410000 */
[----:B------:R-:W2:Y:S02]  /*9030*/  F2F.F64.F32 R4, R5 ;  /* 0x0000000500047310 */ /* 0x000ea40000201800 */
[----:B--2---:R-:W-:Y:S05]  /*9040*/  BRA `(.L_x_5669) ;  /* 0x0000000800207947 */ /* 0x004fea0003800000 */
.L_x_5680:
        /* <DEDUP_REMOVED lines=13> */
[----:B------:R2:W3:Y:S02]  /*9120*/  F2F.F64.F32 R4, R0 ;  /* 0x0000000000047310 */ /* 0x0004e40000201800 */
[----:B--23--:R-:W-:Y:S05]  /*9130*/  BRA `(.L_x_5669) ;  /* 0x0000000400e47947 */ /* 0x00cfea0003800000 */
.L_x_5679:
[----:B------:R-:W2:Y:S01]  /*9140*/  LDG.E.U16 R0, desc[UR36][R2.64] ;  /* 0x0000002402007981 */ /* 0x000ea2000c1e1500 */
[----:B------:R-:W-:Y:S01]  /*9150*/  CS2R R6, SRZ ;  /* 0x0000000000067805 */ /* 0x000fe2000001ff00 */
[----:B--2---:R-:W-:-:S04]  /*9160*/  IMAD.U32 R0, R0, 0x10000, RZ ;  /* 0x0001000000007824 */ /* 0x004fc800078e00ff */
[----:B------:R-:W-:-:S04]  /*9170*/  FMUL.FTZ R0, R0, 1 ;  /* 0x3f80000000007820 */ /* 0x000fc80000410000 */
[----:B------:R2:W3:Y:S02]  /*9180*/  F2F.F64.F32 R4, R0 ;  /* 0x0000000000047310 */ /* 0x0004e40000201800 */
[----:B--23--:R-:W-:Y:S05]  /*9190*/  BRA `(.L_x_5669) ;  /* 0x0000000400cc7947 */ /* 0x00cfea0003800000 */
.L_x_5676:
        /* <DEDUP_REMOVED lines=10> */
[----:B--2---:R4:W0:Y:S02]  /*9240*/  I2F.F64.U16 R4, R2 ;  /* 0x0000000200047312 */ /* 0x0048240000101800 */
[----:B0---4-:R-:W-:Y:S05]  /*9250*/  BRA `(.L_x_5669) ;  /* 0x00000004009c7947 */ /* 0x011fea0003800000 */
.L_x_5683:
[----:B------:R-:W2:Y:S01]  /*9260*/  LDG.E.U8 R3, desc[UR36][R2.64] ;  /* 0x0000002402037981 */ /* 0x000ea2000c1e1100 */
[----:B------:R-:W-:Y:S02]  /*9270*/  CS2R R6, SRZ ;  /* 0x0000000000067805 */ /* 0x000fe4000001ff00 */
[----:B------:R-:W-:Y:S02]  /*9280*/  CS2R R4, SRZ ;  /* 0x0000000000047805 */ /* 0x000fe4000001ff00 */
[----:B--2---:R-:W-:-:S13]  /*9290*/  ISETP.NE.AND P0, PT, R3, RZ, PT ;  /* 0x000000ff0300720c */ /* 0x004fda0003f05270 */
[----:B------:R-:W-:Y:S05]  /*92a0*/  @!P0 BRA `(.L_x_5669) ;  /* 0x0000000400888947 */ /* 0x000fea0003800000 */
[----:B------:R-:W-:-:S13]  /*92b0*/  ISETP.NE.AND P0, PT, R3, 0x80, PT ;  /* 0x000000800300780c */ /* 0x000fda0003f05270 */
[----:B------:R-:W-:Y:S01]  /*92c0*/  @!P0 MOV R4, 0x20000000 ;  /* 0x2000000000048802 */ /* 0x000fe20000000f00 */
        /* <DEDUP_REMOVED lines=15> */
.L_x_5685:
[----:B------:R-:W-:Y:S05]  /*93c0*/  BSYNC.RECONVERGENT B0 ;  /* 0x0000000000007941 */ /* 0x000fea0003800200 */
.L_x_5684:
[----:B------:R-:W-:Y:S02]  /*93d0*/  SHF.L.U32 R0, R0, 0x14, RZ ;  /* 0x0000001400007819 */ /* 0x000fe400000006ff */
[----:B------:R-:W-:-:S04]  /*93e0*/  LEA R2, R2, 0x3b800000, 0x17 ;  /* 0x3b80000002027811 */ /* 0x000fc800078eb8ff */
[----:B------:R-:W-:-:S05]  /*93f0*/  LOP3.LUT R0, R2, R0, R9, 0xfe, !PT ;  /* 0x0000000002007212 */ /* 0x000fca00078efe09 */
[----:B------:R-:W-:-:S04]  /*9400*/  FMUL.FTZ R0, R0, 1 ;  /* 0x3f80000000007820 */ /* 0x000fc80000410000 */
[----:B------:R4:W0:Y:S02]  /*9410*/  F2F.F64.F32 R4, R0 ;  /* 0x0000000000047310 */ /* 0x0008240000201800 */
[----:B0---4-:R-:W-:Y:S05]  /*9420*/  BRA `(.L_x_5669) ;  /* 0x0000000400287947 */ /* 0x011fea0003800000 */
.L_x_5682:
        /* <DEDUP_REMOVED lines=22> */
.L_x_5687:
[----:B------:R-:W-:Y:S05]  /*9590*/  BSYNC.RECONVERGENT B0 ;  /* 0x0000000000007941 */ /* 0x000fea0003800200 */
.L_x_5686:
[----:B------:R-:W-:Y:S01]  /*95a0*/  IMAD.SHL.U32 R0, R0, 0x200000, RZ ;  /* 0x0020000000007824 */ /* 0x000fe200078e00ff */
[----:B------:R-:W-:-:S04]  /*95b0*/  LEA R2, R2, 0x37800000, 0x17 ;  /* 0x3780000002027811 */ /* 0x000fc800078eb8ff */
[----:B------:R-:W-:-:S05]  /*95c0*/  LOP3.LUT R0, R2, R0, R9, 0xfe, !PT ;  /* 0x0000000002007212 */ /* 0x000fca00078efe09 */
[----:B------:R-:W-:-:S04]  /*95d0*/  FMUL.FTZ R0, R0, 1 ;  /* 0x3f80000000007820 */ /* 0x000fc80000410000 */
[----:B------:R4:W0:Y:S02]  /*95e0*/  F2F.F64.F32 R4, R0 ;  /* 0x0000000000047310 */ /* 0x0008240000201800 */
[----:B0---4-:R-:W-:Y:S05]  /*95f0*/  BRA `(.L_x_5669) ;  /* 0x0000000000b47947 */ /* 0x011fea0003800000 */
.L_x_5681:
        /* <DEDUP_REMOVED lines=13> */
[----:B------:R-:W-:Y:S01]  /*96d0*/  @P0 SHF.L.U32 R0, R0, 0x17, RZ ;  /* 0x0000001700000819 */ /* 0x000fe200000006ff */
[----:B------:R-:W-:Y:S01]  /*96e0*/  @!P0 IMAD.MOV.U32 R4, RZ, RZ, 0x20000000 ;  /* 0x20000000ff048424 */ /* 0x000fe200078e00ff */
[----:B------:R-:W-:-:S03]  /*96f0*/  @!P0 MOV R5, 0x7ff80000 ;  /* 0x7ff8000000058802 */ /* 0x000fc60000000f00 */
[----:B------:R-:W-:-:S04]  /*9700*/  @P0 FMUL.FTZ R0, R0, 1 ;  /* 0x3f80000000000820 */ /* 0x000fc80000410000 */
[----:B------:R4:W0:Y:S02]  /*9710*/  @P0 F2F.F64.F32 R4, R0 ;  /* 0x0000000000040310 */ /* 0x0008240000201800 */
[----:B0---4-:R-:W-:Y:S05]  /*9720*/  BRA `(.L_x_5669) ;  /* 0x0000000000687947 */ /* 0x011fea0003800000 */
.L_x_5668:
        /* <DEDUP_REMOVED lines=16> */
.L_x_5690:
[----:B------:R-:W-:Y:S02]  /*9830*/  CS2R R4, SRZ ;  /* 0x0000000000047805 */ /* 0x000fe4000001ff00 */
[----:B------:R-:W-:Y:S01]  /*9840*/  CS2R R6, SRZ ;  /* 0x0000000000067805 */ /* 0x000fe2000001ff00 */
[----:B------:R-:W-:Y:S06]  /*9850*/  BRA `(.L_x_5669) ;  /* 0x00000000001c7947 */ /* 0x000fec0003800000 */
.L_x_5689:
[----:B------:R-:W2:Y:S01]  /*9860*/  LDG.E.64 R4, desc[UR36][R2.64] ;  /* 0x0000002402047981 */ /* 0x000ea2000c1e1b00 */
[----:B------:R-:W-:Y:S01]  /*9870*/  CS2R R6, SRZ ;  /* 0x0000000000067805 */ /* 0x000fe2000001ff00 */
[----:B--2---:R-:W4:Y:S02]  /*9880*/  I2F.F64.U64 R4, R4 ;  /* 0x0000000400047312 */ /* 0x004f240000301800 */
[----:B----4-:R-:W-:Y:S05]  /*9890*/  BRA `(.L_x_5669) ;  /* 0x00000000000c7947 */ /* 0x010fea0003800000 */
.L_x_5688:
[----:B------:R-:W2:Y:S01]  /*98a0*/  LDG.E R2, desc[UR36][R2.64] ;  /* 0x0000002402027981 */ /* 0x000ea2000c1e1900 */
[----:B------:R-:W-:Y:S01]  /*98b0*/  CS2R R6, SRZ ;  /* 0x0000000000067805 */ /* 0x000fe2000001ff00 */
[----:B--2---:R2:W3:Y:S06]  /*98c0*/  I2F.F64.U32 R4, R2 ;  /* 0x0000000200047312 */ /* 0x0044ec0000201800 */
.L_x_5669:
[----:B------:R-:W-:Y:S05]  /*98d0*/  BSYNC.RECONVERGENT B6 ;  /* 0x0000000000067941 */ /* 0x000fea0003800200 */
.L_x_5663:
[----:B------:R-:W0:Y:S01]  /*98e0*/  LDCU.128 UR8, c[0x0][0x5b0] ;  /* 0x0000b600ff0877ac */ /* 0x000e220008000c00 */
[----:B------:R-:W4:Y:S01]  /*98f0*/  LDCU.64 UR6, c[0x0][0x588] ;  /* 0x0000b100ff0677ac */ /* 0x000f220008000a00 */
[----:B------:R-:W-:-:S04]  /*9900*/  UPRMT UR4, UR41, 0x9910, URZ ;  /* 0x0000991029047896 */ /* 0x000fc800080000ff */
[----:B------:R-:W-:Y:S01]  /*9910*/  UISETP.GT.AND UP0, UPT, UR4, 0x9, UPT ;  /* 0x000000090400788c */ /* 0x000fe2000bf04270 */
[----:B012--5:R-:W0:-:S15]  /*9920*/  DMUL R2, R6, UR10 ;  /* 0x0000000a06027c28 */ /* 0x027e1e0008000000 */
[----:B------:R-:W-:-:S15]  /*9930*/  NOP ;  /* 0x0000000000007918 */ /* 0x000fde0000000000 */
[----:B------:R-:W-:-:S15]  /*9940*/  NOP ;  /* 0x0000000000007918 */ /* 0x000fde0000000000 */
[----:B------:R-:W-:-:S15]  /*9950*/  NOP ;  /* 0x0000000000007918 */ /* 0x000fde0000000000 */
[----:B------:R-:W-:-:S04]  /*9960*/  NOP ;  /* 0x0000000000007918 */ /* 0x000fc80000000000 */
[----:B---3--:R-:W1:-:S15]  /*9970*/  DMUL R8, R4, UR10 ;  /* 0x0000000a04087c28 */ /* 0x008e5e0008000000 */
[----:B------:R-:W-:-:S15]  /*9980*/  NOP ;  /* 0x0000000000007918 */ /* 0x000fde0000000000 */
[----:B------:R-:W-:-:S15]  /*9990*/  NOP ;  /* 0x0000000000007918 */ /* 0x000fde0000000000 */
[----:B------:R-:W-:-:S15]  /*99a0*/  NOP ;  /* 0x0000000000007918 */ /* 0x000fde0000000000 */
[----:B------:R-:W-:-:S04]  /*99b0*/  NOP ;  /* 0x0000000000007918 */ /* 0x000fc80000000000 */
[----:B0-----:R4:W0:Y:S02]  /*99c0*/  DFMA R4, R4, UR8, -R2 ;  /* 0x0000000804047c2b */ /* 0x0018240008000802 */
[----:B----4-:R-:W-:-:S04]  /*99d0*/  IADD3 R2, P0, PT, R16, UR6, RZ ;  /* 0x0000000610027c10 */ /* 0x010fc8000ff1e0ff */
[----:B------:R-:W-:-:S15]  /*99e0*/  IADD3.X R3, PT, PT, RZ, UR7, RZ, P0, !PT ;  /* 0x00000007ff037c10 */ /* 0x000fde00087fe4ff */
[----:B------:R-:W-:-:S15]  /*99f0*/  NOP ;  /* 0x0000000000007918 */ /* 0x000fde0000000000 */
[----:B------:R-:W-:-:S15]  /*9a00*/  NOP ;  /* 0x0000000000007918 */ /* 0x000fde0000000000 */
[----:B------:R-:W-:-:S13]  /*9a10*/  NOP ;  /* 0x0000000000007918 */ /* 0x000fda0000000000 */
        /* <DEDUP_REMOVED lines=13> */
.L_x_5694:
[----:B------:R-:W0:Y:S02]  /*9af0*/  F2I.S64.F64.TRUNC R4, R4 ;  /* 0x0000000400047311 */ /* 0x000e24000030d900 */
[----:B0-----:R-:W-:-:S05]  /*9b00*/  IMAD.MOV.U32 R7, RZ, RZ, R4 ;  /* 0x000000ffff077224 */ /* 0x001fca00078e0004 */
[----:B------:R0:W-:Y:S01]  /*9b10*/  STG.E.U8 desc[UR36][R2.64], R7 ;  /* 0x0000000702007986 */ /* 0x0001e2000c101124 */
[----:B------:R-:W-:Y:S05]  /*9b20*/  BRA `(.L_x_5696) ;  /* 0x0000001000e07947 */ /* 0x000fea0003800000 */
.L_x_5693:
        /* <DEDUP_REMOVED lines=9> */
.L_x_5698:
[----:B------:R-:W0:Y:S02]  /*9bc0*/  F2I.F64.TRUNC R5, R4 ;  /* 0x0000000400057311 */ /* 0x000e24000030d100 */
[----:B0-----:R0:W-:Y:S01]  /*9bd0*/  STG.E desc[UR36][R2.64], R5 ;  /* 0x0000000502007986 */ /* 0x0011e2000c101924 */
[----:B------:R-:W-:Y:S05]  /*9be0*/  BRA `(.L_x_5696) ;  /* 0x0000001000b07947 */ /* 0x000fea0003800000 */
.L_x_5697:
[----:B------:R-:W0:Y:S02]  /*9bf0*/  F2I.F64.TRUNC R5, R4 ;  /* 0x0000000400057311 */ /* 0x000e24000030d100 */
[----:B0-----:R0:W-:Y:S01]  /*9c00*/  STG.E.U16 desc[UR36][R2.64], R5 ;  /* 0x0000000502007986 */ /* 0x0011e2000c101524 */
[----:B------:R-:W-:Y:S05]  /*9c10*/  BRA `(.L_x_5696) ;  /* 0x0000001000a47947 */ /* 0x000fea0003800000 */
.L_x_5692:
        /* <DEDUP_REMOVED lines=17> */
.L_x_5700:
        /* <DEDUP_REMOVED lines=12> */
.L_x_5699:
        /* <DEDUP_REMOVED lines=28> */
.L_x_5702:
        /* <DEDUP_REMOVED lines=23> */
.L_x_5701:
[----:B------:R0:W-:Y:S01]  /*a120*/  STG.E.64 desc[UR36][R2.64], R4 ;  /* 0x0000000402007986 */ /* 0x0001e2000c101b24 */
[----:B------:R-:W-:Y:S05]  /*a130*/  BRA `(.L_x_5696) ;  /* 0x0000000c005c7947 */ /* 0x000fea0003800000 */
.L_x_5691:
        /* <DEDUP_REMOVED lines=13> */
.L_x_5706:
        /* <DEDUP_REMOVED lines=26> */
.L_x_5709:
[----:B------:R-:W-:-:S04]  /*a3b0*/  SHF.R.U32.HI R5, RZ, 0x18, R7 ;  /* 0x00000018ff057819 */ /* 0x000fc80000011607 */
[----:B------:R-:W-:-:S07]  /*a3c0*/  LOP3.LUT R0, R0, 0x80, R5, 0xf8, !PT ;  /* 0x0000008000007812 */ /* 0x000fce00078ef805 */
.L_x_5708:
[----:B------:R-:W-:Y:S05]  /*a3d0*/  BSYNC.RECONVERGENT B0 ;  /* 0x0000000000007941 */ /* 0x000fea0003800200 */
.L_x_5707:
[----:B------:R3:W-:Y:S01]  /*a3e0*/  STG.E.U8 desc[UR36][R2.64], R0 ;  /* 0x0000000002007986 */ /* 0x0007e2000c101124 */
[----:B------:R-:W-:Y:S05]  /*a3f0*/  BRA `(.L_x_5696) ;  /* 0x0000000800ac7947 */ /* 0x000fea0003800000 */
.L_x_5705:
        /* <DEDUP_REMOVED lines=26> */
.L_x_5712:
[----:B------:R-:W-:-:S04]  /*a5a0*/  SHF.R.U32.HI R5, RZ, 0x18, R7 ;  /* 0x00000018ff057819 */ /* 0x000fc80000011607 */
[----:B------:R-:W-:-:S07]  /*a5b0*/  LOP3.LUT R0, R0, 0x80, R5, 0xf8, !PT ;  /* 0x0000008000007812 */ /* 0x000fce00078ef805 */
.L_x_5711:
[----:B------:R-:W-:Y:S05]  /*a5c0*/  BSYNC.RECONVERGENT B0 ;  /* 0x0000000000007941 */ /* 0x000fea0003800200 */
.L_x_5710:
[----:B------:R0:W-:Y:S01]  /*a5d0*/  STG.E.U8 desc[UR36][R2.64], R0 ;  /* 0x0000000002007986 */ /* 0x0001e2000c101124 */
[----:B------:R-:W-:Y:S05]  /*a5e0*/  BRA `(.L_x_5696) ;  /* 0x0000000800307947 */ /* 0x000fea0003800000 */
.L_x_5704:
        /* <DEDUP_REMOVED lines=15> */
[----:B------:R-:W-:-:S04]  /*a6e0*/  HFMA2 R5, -RZ, RZ, 0, 1.5199184417724609375e-05 ;  /* 0x000000ffff057431 */ /* 0x000fc800000001ff */
        /* <DEDUP_REMOVED lines=14> */
.L_x_5714:
[----:B------:R-:W0:Y:S02]  /*a7d0*/  F2I.U64.F64.TRUNC R4, R4 ;  /* 0x0000000400047311 */ /* 0x000e24000030d800 */
[----:B0-----:R1:W-:Y:S01]  /*a7e0*/  STG.E.64 desc[UR36][R2.64], R4 ;  /* 0x0000000402007986 */ /* 0x0013e2000c101b24 */
[----:B------:R-:W-:Y:S05]  /*a7f0*/  BRA `(.L_x_5696) ;  /* 0x0000000400ac7947 */ /* 0x000fea0003800000 */
.L_x_5713:
[----:B------:R-:W0:Y:S02]  /*a800*/  F2I.U32.F64.TRUNC R5, R4 ;  /* 0x0000000400057311 */ /* 0x000e24000030d000 */
[----:B0-----:R0:W-:Y:S01]  /*a810*/  STG.E desc[UR36][R2.64], R5 ;  /* 0x0000000502007986 */ /* 0x0011e2000c101924 */
[----:B------:R-:W-:Y:S05]  /*a820*/  BRA `(.L_x_5696) ;  /* 0x0000000400a07947 */ /* 0x000fea0003800000 */
.L_x_5703:
        /* <DEDUP_REMOVED lines=15> */
.L_x_5716:
[----:B------:R0:W-:Y:S01]  /*a920*/  STG.E.128 desc[UR36][R2.64], R4 ;  /* 0x0000000402007986 */ /* 0x0001e2000c101d24 */
[----:B------:R-:W-:Y:S05]  /*a930*/  BRA `(.L_x_5696) ;  /* 0x00000004005c7947 */ /* 0x000fea0003800000 */
.L_x_5715:
[----:B------:R-:W-:-:S09]  /*a940*/  UISETP.NE.AND UP0, UPT, UR4, 0xf, UPT ;  /* 0x0000000f0400788c */ /* 0x000fd2000bf05270 */
[----:B------:R-:W-:Y:S05]  /*a950*/  BRA.U !UP0, `(.L_x_5717) ;  /* 0x0000000508287547 */ /* 0x000fea000b800000 */
[----:B------:R-:W-:-:S09]  /*a960*/  UISETP.NE.AND UP0, UPT, UR4, 0x17, UPT ;  /* 0x000000170400788c */ /* 0x000fd2000bf05270 */
[----:B------:R-:W-:Y:S05]  /*a970*/  BRA.U !UP0, `(.L_x_5718) ;  /* 0x0000000108b07547 */ /* 0x000fea000b800000 */
[----:B------:R-:W-:-:S09]  /*a980*/  UISETP.NE.AND UP0, UPT, UR4, 0x18, UPT ;  /* 0x000000180400788c */ /* 0x000fd2000bf05270 */
[----:B------:R-:W-:Y:S05]  /*a990*/  BRA.U !UP0, `(.L_x_5719) ;  /* 0x0000000108447547 */ /* 0x000fea000b800000 */
.L_x_5695:
        /* <DEDUP_REMOVED lines=16> */
.L_x_5720:
[----:B------:R-:W-:Y:S05]  /*aaa0*/  BRA `(.L_x_5696) ;  /* 0x0000000400007947 */ /* 0x000fea0003800000 */
.L_x_5719:
        /* <DEDUP_REMOVED lines=21> */
.L_x_5722:
[----:B------:R-:W-:Y:S05]  /*ac00*/  BSYNC.RECONVERGENT B0 ;  /* 0x0000000000007941 */ /* 0x000fea0003800200 */
.L_x_5721:
[----:B------:R-:W-:-:S05]  /*ac10*/  LOP3.LUT R7, R0, 0x80, R7, 0xf8, !PT ;  /* 0x0000008000077812 */ /* 0x000fca00078ef807 */
[----:B------:R0:W-:Y:S01]  /*ac20*/  STG.E.U8 desc[UR36][R2.64], R7 ;  /* 0x0000000702007986 */ /* 0x0001e2000c101124 */
[----:B------:R-:W-:Y:S05]  /*ac30*/  BRA `(.L_x_5696) ;  /* 0x00000000009c7947 */ /* 0x000fea0003800000 */
.L_x_5718:
        /* <DEDUP_REMOVED lines=20> */
.L_x_5724:
[----:B------:R-:W-:Y:S02]  /*ad80*/  ISETP.GT.U32.AND P0, PT, R6, 0x7f800000, PT ;  /* 0x7f8000000600780c */ /* 0x000fe40003f04070 */
[----:B------:R-:W-:-:S04]  /*ad90*/  MOV R0, 0x7f ;  /* 0x0000007f00007802 */ /* 0x000fc80000000f00 */
[----:B------:R-:W-:-:S07]  /*ada0*/  SEL R0, R0, 0x7c, P0 ;  /* 0x0000007c00007807 */ /* 0x000fce0000000000 */
.L_x_5725:
[----:B------:R-:W-:Y:S05]  /*adb0*/  BSYNC.RECONVERGENT B0 ;  /* 0x0000000000007941 */ /* 0x000fea0003800200 */
.L_x_5723:
[----:B------:R-:W-:-:S04]  /*adc0*/  SHF.R.U32.HI R5, RZ, 0x18, R7 ;  /* 0x00000018ff057819 */ /* 0x000fc80000011607 */
[----:B------:R-:W-:-:S05]  /*add0*/  LOP3.LUT R5, R0, 0x80, R5, 0xf8, !PT ;  /* 0x0000008000057812 */ /* 0x000fca00078ef805 */
[----:B------:R0:W-:Y:S01]  /*ade0*/  STG.E.U8 desc[UR36][R2.64], R5 ;  /* 0x0000000502007986 */ /* 0x0001e2000c101124 */
[----:B------:R-:W-:Y:S05]  /*adf0*/  BRA `(.L_x_5696) ;  /* 0x00000000002c7947 */ /* 0x000fea0003800000 */
.L_x_5717:
        /* <DEDUP_REMOVED lines=11> */
.L_x_5696:
[----:B------:R-:W-:-:S07]  /*aeb0*/  VIADD R17, R17, 0x80 ;  /* 0x0000008011117836 */ /* 0x000fce0000000000 */
.L_x_5661:
[----:B------:R-:W-:Y:S05]  /*aec0*/  BSYNC.RECONVERGENT B7 ;  /* 0x0000000000077941 */ /* 0x000fea0003800200 */
.L_x_5660:
[----:B------:R-:W5:Y:S02]  /*aed0*/  LDCU UR4, c[0x0][0x380] ;  /* 0x00007000ff0477ac */ /* 0x000f640008000800 */
[----:B-----5:R-:W-:-:S13]  /*aee0*/  ISETP.GE.AND P0, PT, R17, UR4, PT ;  /* 0x0000000411007c0c */ /* 0x020fda000bf06270 */
[----:B------:R-:W-:Y:S05]  /*aef0*/  @P0 EXIT ;  /* 0x000000000000094d */ /* 0x000fea0003800000 */
[----:B------:R-:W5:Y:S01]  /*af00*/  LDCU UR4, c[0x0][0x390] ;  /* 0x00007200ff0477ac */ /* 0x000f620008000800 */
[----:B0--34-:R-:W-:Y:S01]  /*af10*/  MOV R0, RZ ;  /* 0x000000ff00007202 */ /* 0x019fe20000000f00 */
        /* <DEDUP_REMOVED lines=301> */
.L_x_5726:
[----:B------:R-:W1:Y:S01]  /*c1f0*/  LDCU.64 UR8, c[0x0][0x590] ;  /* 0x0000b200ff0877ac */ /* 0x000e620008000a00 */
[----:B------:R-:W-:Y:S01]  /*c200*/  BSSY.RECONVERGENT B6, `(.L_x_5727) ;  /* 0x000010f000067945 */ /* 0x000fe20003800200 */
[----:B------:R-:W0:Y:S01]  /*c210*/  LDCU.64 UR6, c[0x0][0x588] ;  /* 0x0000b100ff0677ac */ /* 0x000e220008000a00 */
[----:B------:R-:W-:-:S04]  /*c220*/  UPRMT UR4, UR42, 0x9910, URZ ;  /* 0x000099102a047896 */ /* 0x000fc800080000ff */
[----:B------:R-:W-:Y:S01]  /*c230*/  UISETP.GT.AND UP0, UPT, UR4, 0x9, UPT ;  /* 0x000000090400788c */ /* 0x000fe2000bf04270 */
[----:B-12---:R-:W-:Y:S02]  /*c240*/  IADD3 R2, P1, PT, R0, UR8, RZ ;  /* 0x0000000800027c10 */ /* 0x006fe4000ff3e0ff */
        /* <DEDUP_REMOVED lines=16> */
.L_x_5731:
[----:B------:R-:W2:Y:S01]  /*c350*/  LDG.E.U8 R2, desc[UR36][R2.64] ;  /* 0x0000002402027981 */ /* 0x000ea2000c1e1100 */
[----:B------:R-:W-:Y:S01]  /*c360*/  CS2R R6, SRZ ;  /* 0x0000000000067805 */ /* 0x000fe2000001ff00 */
[----:B--2---:R0:W1:Y:S02]  /*c370*/  I2F.F64.U16 R4, R2 ;  /* 0x0000000200047312 */ /* 0x0040640000101800 */
[----:B01----:R-:W-:Y:S05]  /*c380*/  BRA `(.L_x_5733) ;  /* 0x0000000c00d87947 */ /* 0x003fea0003800000 */
.L_x_5730:
        /* <DEDUP_REMOVED lines=10> */
.L_x_5735:
[----:B------:R-:W2:Y:S01]  /*c430*/  LDG.E R2, desc[UR36][R2.64] ;  /* 0x0000002402027981 */ /* 0x000ea2000c1e1900 */
[----:B------:R-:W-:Y:S01]  /*c440*/  CS2R R6, SRZ ;  /* 0x0000000000067805 */ /* 0x000fe2000001ff00 */
[----:B--2---:R0:W1:Y:S02]  /*c450*/  I2F.F64 R4, R2 ;  /* 0x0000000200047312 */ /* 0x0040640000201c00 */
[----:B01----:R-:W-:Y:S05]  /*c460*/  BRA `(.L_x_5733) ;  /* 0x0000000c00a07947 */ /* 0x003fea0003800000 */
.L_x_5734:
[----:B------:R-:W2:Y:S01]  /*c470*/  LDG.E.U16 R2, desc[UR36][R2.64] ;  /* 0x0000002402027981 */ /* 0x000ea2000c1e1500 */
[----:B------:R-:W-:Y:S01]  /*c480*/  CS2R R6, SRZ ;  /* 0x0000000000067805 */ /* 0x000fe2000001ff00 */
[----:B--2---:R0:W1:Y:S02]  /*c490*/  I2F.F64.S16 R4, R2 ;  /* 0x0000000200047312 */ /* 0x0040640000101c00 */
[----:B01----:R-:W-:Y:S05]  /*c4a0*/  BRA `(.L_x_5733) ;  /* 0x0000000c00907947 */ /* 0x003fea0003800000 */
.L_x_5729:
        /* <DEDUP_REMOVED lines=11> */
.L_x_5737:
[----:B------:R-:W2:Y:S01]  /*c560*/  LDG.E.U16 R0, desc[UR36][R2.64] ;  /* 0x0000002402007981 */ /* 0x000ea2000c1e1500 */
[----:B------:R-:W-:Y:S01]  /*c570*/  CS2R R6, SRZ ;  /* 0x0000000000067805 */ /* 0x000fe2000001ff00 */
[----:B--2---:R-:W-:-:S05]  /*c580*/  HADD2.F32 R0, -RZ, R0.H0_H0 ;  /* 0x20000000ff007230 */ /* 0x004fca0000004100 */
[----:B------:R-:W-:-:S04]  /*c590*/  FMUL.FTZ R0, R0, 1 ;  /* 0x3f80000000007820 */ /* 0x000fc80000410000 */
[----:B------:R1:W2:Y:S02]  /*c5a0*/  F2F.F64.F32 R4, R0 ;  /* 0x0000000000047310 */ /* 0x0002a40000201800 */
[----:B-12---:R-:W-:Y:S05]  /*c5b0*/  BRA `(.L_x_5733) ;  /* 0x0000000c004c7947 */ /* 0x006fea0003800000 */
.L_x_5736:
        /* <DEDUP_REMOVED lines=16> */
.L_x_5739:
        /* <DEDUP_REMOVED lines=12> */
.L_x_5738:
[----:B------:R0:W5:Y:S01]  /*c780*/  LDG.E.64 R4, desc[UR36][R2.64] ;  /* 0x0000002402047981 */ /* 0x000162000c1e1b00 */
[----:B------:R-:W-:Y:S01]  /*c790*/  CS2R R6, SRZ ;  /* 0x0000000000067805 */ /* 0x000fe2000001ff00 */
[----:B------:R-:W-:Y:S06]  /*c7a0*/  BRA `(.L_x_5733) ;  /* 0x0000000800d07947 */ /* 0x000fec0003800000 */
.L_x_5728:
        /* <DEDUP_REMOVED lines=14> */
.L_x_5742:
[----:B------:R3:W5:Y:S01]  /*c890*/  LDG.E.128 R4, desc[UR36][R2.64] ;  /* 0x0000002402047981 */ /* 0x000762000c1e1d00 */
[----:B------:R-:W-:Y:S05]  /*c8a0*/  BRA `(.L_x_5733) ;  /* 0x0000000800907947 */ /* 0x000fea0003800000 */
.L_x_5741:
[----:B------:R-:W-:-:S09]  /*c8b0*/  UISETP.NE.AND UP0, UPT, UR4, 0xf, UPT ;  /* 0x0000000f0400788c */ /* 0x000fd2000bf05270 */
[----:B------:R-:W-:Y:S05]  /*c8c0*/  BRA.U !UP0, `(.L_x_5743) ;  /* 0x0000000108a47547 */ /* 0x000fea000b800000 */
[----:B------:R-:W-:-:S09]  /*c8d0*/  UISETP.NE.AND UP0, UPT, UR4, 0x17, UPT ;  /* 0x000000170400788c */ /* 0x000fd2000bf05270 */
[----:B------:R-:W-:Y:S05]  /*c8e0*/  BRA.U !UP0, `(.L_x_5744) ;  /* 0x0000000108607547 */ /* 0x000fea000b800000 */
[----:B------:R-:W-:-:S09]  /*c8f0*/  UISETP.NE.AND UP0, UPT, UR4, 0x18, UPT ;  /* 0x000000180400788c */ /* 0x000fd2000bf05270 */
[----:B------:R-:W-:Y:S05]  /*c900*/  BRA.U UP0, `(.L_x_5732) ;  /* 0x0000000900107547 */ /* 0x000fea000b800000 */
[----:B------:R-:W2:Y:S01]  /*c910*/  LDG.E.U8 R0, desc[UR36][R2.64] ;  /* 0x0000002402007981 */ /* 0x000ea2000c1e1100 */
[----:B------:R-:W-:Y:S02]  /*c920*/  HFMA2 R6, -RZ, RZ, 0, 1.847743988037109375e-06 ;  /* 0x0000001fff067431 */ /* 0x000fe400000001ff */
        /* <DEDUP_REMOVED lines=18> */
[----:B------:R-:W4:Y:S02]  /*ca50*/  F2F.F64.F32 R4, R5 ;  /* 0x0000000500047310 */ /* 0x000f240000201800 */
[----:B----4-:R-:W-:Y:S05]  /*ca60*/  BRA `(.L_x_5733) ;  /* 0x0000000800207947 */ /* 0x010fea0003800000 */
.L_x_5744:
[----:B------:R-:W2:Y:S01]  /*ca70*/  LDG.E.U8 R2, desc[UR36][R2.64] ;  /* 0x0000002402027981 */ /* 0x000ea2000c1e1100 */
[----:B------:R-:W-:Y:S02]  /*ca80*/  CS2R R6, SRZ ;  /* 0x0000000000067805 */ /* 0x000fe4000001ff00 */
        /* <DEDUP_REMOVED lines=11> */
[----:B------:R4:W0:Y:S02]  /*cb40*/  F2F.F64.F32 R4, R0 ;  /* 0x0000000000047310 */ /* 0x0008240000201800 */
[----:B0---4-:R-:W-:Y:S05]  /*cb50*/  BRA `(.L_x_5733) ;  /* 0x0000000400e47947 */ /* 0x011fea0003800000 */
.L_x_5743:
[----:B------:R-:W2:Y:S01]  /*cb60*/  LDG.E.U16 R0, desc[UR36][R2.64] ;  /* 0x0000002402007981 */ /* 0x000ea2000c1e1500 */
[----:B------:R-:W-:Y:S02]  /*cb70*/  CS2R R6, SRZ ;  /* 0x0000000000067805 */ /* 0x000fe4000001ff00 */
[----:B--2---:R-:W-:-:S05]  /*cb80*/  SHF.L.U32 R0, R0, 0x10, RZ ;  /* 0x0000001000007819 */ /* 0x004fca00000006ff */
[----:B------:R-:W-:-:S04]  /*cb90*/  FMUL.FTZ R0, R0, 1 ;  /* 0x3f80000000007820 */ /* 0x000fc80000410000 */
[----:B------:R4:W0:Y:S02]  /*cba0*/  F2F.F64.F32 R4, R0 ;  /* 0x0000000000047310 */ /* 0x0008240000201800 */
[----:B0---4-:R-:W-:Y:S05]  /*cbb0*/  BRA `(.L_x_5733) ;  /* 0x0000000400cc7947 */ /* 0x011fea0003800000 */
.L_x_5740:
        /* <DEDUP_REMOVED lines=12> */
.L_x_5747:
        /* <DEDUP_REMOVED lines=22> */
.L_x_5749:
[----:B------:R-:W-:Y:S05]  /*cde0*/  BSYNC.RECONVERGENT B0 ;  /* 0x0000000000007941 */ /* 0x000fea0003800200 */
.L_x_5748:
[----:B------:R-:W-:Y:S01]  /*cdf0*/  IMAD.SHL.U32 R0, R0, 0x100000, RZ ;  /* 0x0010000000007824 */ /* 0x000fe200078e00ff */
[----:B------:R-:W-:-:S04]  /*ce00*/  LEA R2, R2, 0x3b800000, 0x17 ;  /* 0x3b80000002027811 */ /* 0x000fc800078eb8ff */
[----:B------:R-:W-:-:S05]  /*ce10*/  LOP3.LUT R0, R2, R0, R9, 0xfe, !PT ;  /* 0x0000000002007212 */ /* 0x000fca00078efe09 */
[----:B------:R-:W-:-:S04]  /*ce20*/  FMUL.FTZ R0, R0, 1 ;  /* 0x3f80000000007820 */ /* 0x000fc80000410000 */
[----:B------:R3:W4:Y:S02]  /*ce30*/  F2F.F64.F32 R4, R0 ;  /* 0x0000000000047310 */ /* 0x0007240000201800 */
[----:B---34-:R-:W-:Y:S05]  /*ce40*/  BRA `(.L_x_5733) ;  /* 0x0000000400287947 */ /* 0x018fea0003800000 */
.L_x_5746:
        /* <DEDUP_REMOVED lines=22> */
.L_x_5751:
[----:B------:R-:W-:Y:S05]  /*cfb0*/  BSYNC.RECONVERGENT B0 ;  /* 0x0000000000007941 */ /* 0x000fea0003800200 */
.L_x_5750:
[----:B------:R-:W-:Y:S02]  /*cfc0*/  SHF.L.U32 R0, R0, 0x15, RZ ;  /* 0x0000001500007819 */ /* 0x000fe400000006ff */
[----:B------:R-:W-:-:S04]  /*cfd0*/  LEA R2, R2, 0x37800000, 0x17 ;  /* 0x3780000002027811 */ /* 0x000fc800078eb8ff */
[----:B------:R-:W-:-:S05]  /*cfe0*/  LOP3.LUT R0, R2, R0, R9, 0xfe, !PT ;  /* 0x0000000002007212 */ /* 0x000fca00078efe09 */
[----:B------:R-:W-:-:S04]  /*cff0*/  FMUL.FTZ R0, R0, 1 ;  /* 0x3f80000000007820 */ /* 0x000fc80000410000 */
[----:B------:R3:W4:Y:S02]  /*d000*/  F2F.F64.F32 R4, R0 ;  /* 0x0000000000047310 */ /* 0x0007240000201800 */
[----:B---34-:R-:W-:Y:S05]  /*d010*/  BRA `(.L_x_5733) ;  /* 0x0000000000b47947 */ /* 0x018fea0003800000 */
.L_x_5745:
[----:B------:R-:W-:-:S09]  /*d020*/  UISETP.NE.AND UP0, UPT, UR4, 0x1c, UPT ;  /* 0x0000001c0400788c */ /* 0x000fd2000bf05270 */
[----:B------:R-:W-:Y:S05]  /*d030*/  BRA.U !UP0, `(.L_x_5752) ;  /* 0x0000000108a07547 */ /* 0x000fea000b800000 */
[----:B------:R-:W-:-:S09]  /*d040*/  UISETP.NE.AND UP0, UPT, UR4, 0x1d, UPT ;  /* 0x0000001d0400788c */ /* 0x000fd2000bf05270 */
[----:B------:R-:W-:Y:S05]  /*d050*/  BRA.U !UP0, `(.L_x_5753) ;  /* 0x0000000108887547 */ /* 0x000fea000b800000 */
[----:B------:R-:W-:-:S09]  /*d060*/  UISETP.NE.AND UP0, UPT, UR4, 0x2c, UPT ;  /* 0x0000002c0400788c */ /* 0x000fd2000bf05270 */
[----:B------:R-:W-:Y:S05]  /*d070*/  BRA.U UP0, `(.L_x_5732) ;  /* 0x0000000100347547 */ /* 0x000fea000b800000 */
[----:B------:R-:W2:Y:S01]  /*d080*/  LDG.E.U8 R0, desc[UR36][R2.64] ;  /* 0x0000002402007981 */ /* 0x000ea2000c1e1100 */
[----:B------:R-:W-:Y:S01]  /*d090*/  HFMA2 R5, -RZ, RZ, 0.5, 0 ;  /* 0x38000000ff057431 */ /* 0x000fe200000001ff */
        /* <DEDUP_REMOVED lines=11> */
.L_x_5732:
        /* <DEDUP_REMOVED lines=16> */
.L_x_5754:
[----:B------:R-:W-:Y:S02]  /*d250*/  CS2R R4, SRZ ;  /* 0x0000000000047805 */ /* 0x000fe4000001ff00 */
[----:B------:R-:W-:Y:S01]  /*d260*/  CS2R R6, SRZ ;  /* 0x0000000000067805 */ /* 0x000fe2000001ff00 */
[----:B------:R-:W-:Y:S06]  /*d270*/  BRA `(.L_x_5733) ;  /* 0x00000000001c7947 */ /* 0x000fec0003800000 */
.L_x_5753:
[----:B------:R-:W2:Y:S01]  /*d280*/  LDG.E.64 R4, desc[UR36][R2.64] ;  /* 0x0000002402047981 */ /* 0x000ea2000c1e1b00 */
[----:B------:R-:W-:Y:S01]  /*d290*/  CS2R R6, SRZ ;  /* 0x0000000000067805 */ /* 0x000fe2000001ff00 */
[----:B--2---:R-:W3:Y:S02]  /*d2a0*/  I2F.F64.U64 R4, R4 ;  /* 0x0000000400047312 */ /* 0x004ee40000301800 */
[----:B---3--:R-:W-:Y:S05]  /*d2b0*/  BRA `(.L_x_5733) ;  /* 0x00000000000c7947 */ /* 0x008fea0003800000 */
.L_x_5752:
[----:B------:R-:W2:Y:S01]  /*d2c0*/  LDG.E R2, desc[UR36][R2.64] ;  /* 0x0000002402027981 */ /* 0x000ea2000c1e1900 */
[----:B------:R-:W-:Y:S01]  /*d2d0*/  CS2R R6, SRZ ;  /* 0x0000000000067805 */ /* 0x000fe2000001ff00 */
[----:B--2---:R1:W2:Y:S06]  /*d2e0*/  I2F.F64.U32 R4, R2 ;  /* 0x0000000200047312 */ /* 0x0042ac0000201800 */
.L_x_5733:
[----:B------:R-:W-:Y:S05]  /*d2f0*/  BSYNC.RECONVERGENT B6 ;  /* 0x0000000000067941 */ /* 0x000fea0003800200 */
.L_x_5727:
[----:B------:R-:W0:Y:S01]  /*d300*/  LDCU.128 UR8, c[0x0][0x5b0] ;  /* 0x0000b600ff0877ac */ /* 0x000e220008000c00 */
        /* <DEDUP_REMOVED lines=12> */
[----:B0-----:R0:W2:-:S15]  /*d3d0*/  DFMA R4, R4, UR8, -R2 ;  /* 0x0000000804047c2b */ /* 0x00109e0008000802 */
[----:B------:R-:W-:-:S15]  /*d3e0*/  NOP ;  /* 0x0000000000007918 */ /* 0x000fde0000000000 */
[----:B------:R-:W-:-:S15]  /*d3f0*/  NOP ;  /* 0x0000000000007918 */ /* 0x000fde0000000000 */
[----:B------:R-:W-:-:S15]  /*d400*/  NOP ;  /* 0x0000000000007918 */ /* 0x000fde0000000000 */
[----:B------:R-:W-:-:S04]  /*d410*/  NOP ;  /* 0x0000000000007918 */ /* 0x000fc80000000000 */
[----:B-1----:R0:W1:Y:S02]  /*d420*/  DFMA R6, R6, UR8, R8 ;  /* 0x0000000806067c2b */ /* 0x0020640008000008 */
        /* <DEDUP_REMOVED lines=10> */
[----:B0-----:R-:W-:Y:S01]  /*d4d0*/  STG.E.U8 desc[UR36][R16.64], R5 ;  /* 0x0000000510007986 */ /* 0x001fe2000c101124 */
[----:B------:R-:W-:Y:S05]  /*d4e0*/  EXIT ;  /* 0x000000000000794d */ /* 0x000fea0003800000 */
.L_x_5758:
[----:B------:R-:W0:Y:S02]  /*d4f0*/  F2I.S64.F64.TRUNC R4, R4 ;  /* 0x0000000400047311 */ /* 0x000e24000030d900 */
[----:B0-----:R-:W-:-:S05]  /*d500*/  IMAD.MOV.U32 R3, RZ, RZ, R4 ;  /* 0x000000ffff037224 */ /* 0x001fca00078e0004 */
[----:B------:R-:W-:Y:S01]  /*d510*/  STG.E.U8 desc[UR36][R16.64], R3 ;  /* 0x0000000310007986 */ /* 0x000fe2000c101124 */
[----:B------:R-:W-:Y:S05]  /*d520*/  EXIT ;  /* 0x000000000000794d */ /* 0x000fea0003800000 */
.L_x_5757:
[----:B------:R-:W-:-:S09]  /*d530*/  UISETP.NE.AND UP0, UPT, UR4, 0x2, UPT ;  /* 0x000000020400788c */ /* 0x000fd2000bf05270 */
[----:B------:R-:W-:Y:S05]  /*d540*/  BRA.U !UP0, `(.L_x_5760) ;  /* 0x0000000108287547 */ /* 0x000fea000b800000 */
[----:B------:R-:W-:-:S09]  /*d550*/  UISETP.NE.AND UP0, UPT, UR4, 0x3, UPT ;  /* 0x000000030400788c */ /* 0x000fd2000bf05270 */
[----:B------:R-:W-:Y:S05]  /*d560*/  BRA.U !UP0, `(.L_x_5761) ;  /* 0x0000000108147547 */ /* 0x000fea000b800000 */
[----:B------:R-:W-:-:S09]  /*d570*/  UISETP.NE.AND UP0, UPT, UR4, 0x4, UPT ;  /* 0x000000040400788c */ /* 0x000fd2000bf05270 */
[----:B------:R-:W-:Y:S05]  /*d580*/  BRA.U UP0, `(.L_x_5759) ;  /* 0x0000000d00847547 */ /* 0x000fea000b800000 */
[----:B------:R-:W0:Y:S02]  /*d590*/  F2I.S64.F64.TRUNC R4, R4 ;  /* 0x0000000400047311 */ /* 0x000e24000030d900 */
[----:B0-----:R-:W-:Y:S01]  /*d5a0*/  STG.E.64 desc[UR36][R16.64], R4 ;  /* 0x0000000410007986 */ /* 0x001fe2000c101b24 */
[----:B------:R-:W-:Y:S05]  /*d5b0*/  EXIT ;  /* 0x000000000000794d */ /* 0x000fea0003800000 */
.L_x_5761:
[----:B------:R-:W0:Y:S02]  /*d5c0*/  F2I.F64.TRUNC R5, R4 ;  /* 0x0000000400057311 */ /* 0x000e24000030d100 */
[----:B0-----:R-:W-:Y:S01]  /*d5d0*/  STG.E desc[UR36][R16.64], R5 ;  /* 0x0000000510007986 */ /* 0x001fe2000c101924 */
[----:B------:R-:W-:Y:S05]  /*d5e0*/  EXIT ;  /* 0x000000000000794d */ /* 0x000fea0003800000 */
.L_x_5760:
[----:B------:R-:W0:Y:S02]  /*d5f0*/  F2I.F64.TRUNC R5, R4 ;  /* 0x0000000400057311 */ /* 0x000e24000030d100 */
[----:B0-----:R-:W-:Y:S01]  /*d600*/  STG.E.U16 desc[UR36][R16.64], R5 ;  /* 0x0000000510007986 */ /* 0x001fe2000c101524 */
[----:B------:R-:W-:Y:S05]  /*d610*/  EXIT ;  /* 0x000000000000794d */ /* 0x000fea0003800000 */
.L_x_5756:
        /* <DEDUP_REMOVED lines=15> */
[----:B------:R-:W-:Y:S01]  /*d710*/  STG.E desc[UR36][R16.64], R3 ;  /* 0x0000000310007986 */ /* 0x000fe2000c101924 */
[----:B------:R-:W-:Y:S05]  /*d720*/  EXIT ;  /* 0x000000000000794d */ /* 0x000fea0003800000 */
.L_x_5763:
        /* <DEDUP_REMOVED lines=10> */
[----:B------:R-:W-:Y:S01]  /*d7d0*/  STG.E.U16 desc[UR36][R16.64], R0 ;  /* 0x0000000010007986 */ /* 0x000fe2000c101524 */
[----:B------:R-:W-:Y:S05]  /*d7e0*/  EXIT ;  /* 0x000000000000794d */ /* 0x000fea0003800000 */
.L_x_5762:
        /* <DEDUP_REMOVED lines=26> */
[----:B------:R-:W-:Y:S01]  /*d990*/  STG.E.64 desc[UR36][R16.64], R2 ;  /* 0x0000000210007986 */ /* 0x000fe2000c101b24 */
[----:B------:R-:W-:Y:S05]  /*d9a0*/  EXIT ;  /* 0x000000000000794d */ /* 0x000fea0003800000 */
.L_x_5765:
        /* <DEDUP_REMOVED lines=21> */
[----:B------:R-:W-:Y:S01]  /*db00*/  STG.E desc[UR36][R16.64], R3 ;  /* 0x0000000310007986 */ /* 0x000fe2000c101924 */
[----:B------:R-:W-:Y:S05]  /*db10*/  EXIT ;  /* 0x000000000000794d */ /* 0x000fea0003800000 */
.L_x_5764:
[----:B------:R-:W-:Y:S01]  /*db20*/  STG.E.64 desc[UR36][R16.64], R4 ;  /* 0x0000000410007986 */ /* 0x000fe2000c101b24 */
[----:B------:R-:W-:Y:S05]  /*db30*/  EXIT ;  /* 0x000000000000794d */ /* 0x000fea0003800000 */
.L_x_5755:
        /* <DEDUP_REMOVED lines=11> */
[----:B0-----:R-:W-:Y:S01]  /*dbf0*/  STG.E.U16 desc[UR36][R16.64], R5 ;  /* 0x0000000510007986 */ /* 0x001fe2000c101524 */
[----:B------:R-:W-:Y:S05]  /*dc00*/  EXIT ;  /* 0x000000000000794d */ /* 0x000fea0003800000 */
.L_x_5769:
        /* <DEDUP_REMOVED lines=25> */
.L_x_5772:
[----:B------:R-:W-:-:S04]  /*dda0*/  SHF.R.U32.HI R3, RZ, 0x18, R3 ;  /* 0x00000018ff037819 */ /* 0x000fc80000011603 */
[----:B------:R-:W-:-:S04]  /*ddb0*/  LOP3.LUT R0, R0, 0x80, R3, 0xf8, !PT ;  /* 0x0000008000007812 */ /* 0x000fc800078ef803 */
[----:B------:R-:W-:-:S07]  /*ddc0*/  PRMT R8, R0, 0x7610, R8 ;  /* 0x0000761000087816 */ /* 0x000fce0000000008 */
.L_x_5771:
[----:B------:R-:W-:Y:S05]  /*ddd0*/  BSYNC.RECONVERGENT B0 ;  /* 0x0000000000007941 */ /* 0x000fea0003800200 */
.L_x_5770:
[----:B------:R-:W-:Y:S01]  /*dde0*/  STG.E.U8 desc[UR36][R16.64], R8 ;  /* 0x0000000810007986 */ /* 0x000fe2000c101124 */
[----:B------:R-:W-:Y:S05]  /*ddf0*/  EXIT ;  /* 0x000000000000794d */ /* 0x000fea0003800000 */
.L_x_5768:
        /* <DEDUP_REMOVED lines=25> */
.L_x_5775:
[----:B------:R-:W-:-:S04]  /*df90*/  SHF.R.U32.HI R3, RZ, 0x18, R3 ;  /* 0x00000018ff037819 */ /* 0x000fc80000011603 */
[----:B------:R-:W-:-:S04]  /*dfa0*/  LOP3.LUT R0, R0, 0x80, R3, 0xf8, !PT ;  /* 0x0000008000007812 */ /* 0x000fc800078ef803 */
[----:B------:R-:W-:-:S07]  /*dfb0*/  PRMT R8, R0, 0x7610, R8 ;  /* 0x0000761000087816 */ /* 0x000fce0000000008 */
.L_x_5774:
[----:B------:R-:W-:Y:S05]  /*dfc0*/  BSYNC.RECONVERGENT B0 ;  /* 0x0000000000007941 */ /* 0x000fea0003800200 */
.L_x_5773:
[----:B------:R-:W-:Y:S01]  /*dfd0*/  STG.E.U8 desc[UR36][R16.64], R8 ;  /* 0x0000000810007986 */ /* 0x000fe2000c101124 */
[----:B------:R-:W-:Y:S05]  /*dfe0*/  EXIT ;  /* 0x000000000000794d */ /* 0x000fea0003800000 */
.L_x_5767:
        /* <DEDUP_REMOVED lines=30> */
.L_x_5777:
[----:B------:R-:W0:Y:S02]  /*e1d0*/  F2I.U64.F64.TRUNC R4, R4 ;  /* 0x0000000400047311 */ /* 0x000e24000030d800 */
[----:B0-----:R-:W-:Y:S01]  /*e1e0*/  STG.E.64 desc[UR36][R16.64], R4 ;  /* 0x0000000410007986 */ /* 0x001fe2000c101b24 */
[----:B------:R-:W-:Y:S05]  /*e1f0*/  EXIT ;  /* 0x000000000000794d */ /* 0x000fea0003800000 */
.L_x_5776:
[----:B------:R-:W0:Y:S02]  /*e200*/  F2I.U32.F64.TRUNC R5, R4 ;  /* 0x0000000400057311 */ /* 0x000e24000030d000 */
[----:B0-----:R-:W-:Y:S01]  /*e210*/  STG.E desc[UR36][R16.64], R5 ;  /* 0x0000000510007986 */ /* 0x001fe2000c101924 */
[----:B------:R-:W-:Y:S05]  /*e220*/  EXIT ;  /* 0x000000000000794d */ /* 0x000fea0003800000 */
.L_x_5766:
        /* <DEDUP_REMOVED lines=13> */
[----:B------:R-:W-:Y:S01]  /*e300*/  STG.E.U8 desc[UR36][R16.64], R3 ;  /* 0x0000000310007986 */ /* 0x000fe2000c101124 */
[----:B------:R-:W-:Y:S05]  /*e310*/  EXIT ;  /* 0x000000000000794d */ /* 0x000fea0003800000 */
.L_x_5779:
[----:B------:R-:W-:Y:S01]  /*e320*/  STG.E.128 desc[UR36][R16.64], R4 ;  /* 0x0000000410007986 */ /* 0x000fe2000c101d24 */
[----:B------:R-:W-:Y:S05]  /*e330*/  EXIT ;  /* 0x000000000000794d */ /* 0x000fea0003800000 */
.L_x_5778:
[----:B------:R-:W-:-:S09]  /*e340*/  UISETP.NE.AND UP0, UPT, UR4, 0xf, UPT ;  /* 0x0000000f0400788c */ /* 0x000fd2000bf05270 */
[----:B------:R-:W-:Y:S05]  /*e350*/  BRA.U !UP0, `(.L_x_5780) ;  /* 0x0000000508287547 */ /* 0x000fea000b800000 */
[----:B------:R-:W-:-:S09]  /*e360*/  UISETP.NE.AND UP0, UPT, UR4, 0x17, UPT ;  /* 0x000000170400788c */ /* 0x000fd2000bf05270 */
[----:B------:R-:W-:Y:S05]  /*e370*/  BRA.U !UP0, `(.L_x_5781) ;  /* 0x0000000108b07547 */ /* 0x000fea000b800000 */
[----:B------:R-:W-:-:S09]  /*e380*/  UISETP.NE.AND UP0, UPT, UR4, 0x18, UPT ;  /* 0x000000180400788c */ /* 0x000fd2000bf05270 */
[----:B------:R-:W-:Y:S05]  /*e390*/  BRA.U !UP0, `(.L_x_5782) ;  /* 0x0000000108447547 */ /* 0x000fea000b800000 */
.L_x_5759:
        /* <DEDUP_REMOVED lines=16> */
.L_x_5783:
[----:B------:R-:W-:Y:S05]  /*e4a0*/  EXIT ;  /* 0x000000000000794d */ /* 0x000fea0003800000 */
.L_x_5782:
        /* <DEDUP_REMOVED lines=21> */
.L_x_5785:
[----:B------:R-:W-:Y:S05]  /*e600*/  BSYNC.RECONVERGENT B0 ;  /* 0x0000000000007941 */ /* 0x000fea0003800200 */
.L_x_5784:
[----:B------:R-:W-:-:S05]  /*e610*/  LOP3.LUT R3, R0, 0x80, R3, 0xf8, !PT ;  /* 0x0000008000037812 */ /* 0x000fca00078ef803 */
[----:B------:R-:W-:Y:S01]  /*e620*/  STG.E.U8 desc[UR36][R16.64], R3 ;  /* 0x0000000310007986 */ /* 0x000fe2000c101124 */
[----:B------:R-:W-:Y:S05]  /*e630*/  EXIT ;  /* 0x000000000000794d */ /* 0x000fea0003800000 */
.L_x_5781:
        /* <DEDUP_REMOVED lines=20> */
.L_x_5787:
[----:B------:R-:W-:Y:S02]  /*e780*/  ISETP.GT.U32.AND P0, PT, R2, 0x7f800000, PT ;  /* 0x7f8000000200780c */ /* 0x000fe40003f04070 */
[----:B------:R-:W-:-:S04]  /*e790*/  MOV R0, 0x7f ;  /* 0x0000007f00007802 */ /* 0x000fc80000000f00 */
[----:B------:R-:W-:-:S07]  /*e7a0*/  SEL R0, R0, 0x7c, P0 ;  /* 0x0000007c00007807 */ /* 0x000fce0000000000 */
.L_x_5788:
[----:B------:R-:W-:Y:S05]  /*e7b0*/  BSYNC.RECONVERGENT B0 ;  /* 0x0000000000007941 */ /* 0x000fea0003800200 */
.L_x_5786:
[----:B------:R-:W-:-:S04]  /*e7c0*/  SHF.R.U32.HI R3, RZ, 0x18, R3 ;  /* 0x00000018ff037819 */ /* 0x000fc80000011603 */
[----:B------:R-:W-:-:S05]  /*e7d0*/  LOP3.LUT R3, R0, 0x80, R3, 0xf8, !PT ;  /* 0x0000008000037812 */ /* 0x000fca00078ef803 */
[----:B------:R-:W-:Y:S01]  /*e7e0*/  STG.E.U8 desc[UR36][R16.64], R3 ;  /* 0x0000000310007986 */ /* 0x000fe2000c101124 */
[----:B------:R-:W-:Y:S05]  /*e7f0*/  EXIT ;  /* 0x000000000000794d */ /* 0x000fea0003800000 */
.L_x_5780:
        /* <DEDUP_REMOVED lines=10> */
[----:B------:R-:W-:Y:S01]  /*e8a0*/  STG.E.U16 desc[UR36][R16.64], R0 ;  /* 0x0000000010007986 */ /* 0x000fe2000c101524 */
[----:B------:R-:W-:Y:S05]  /*e8b0*/  EXIT ;  /* 0x000000000000794d */ /* 0x000fea0003800000 */
.L_x_5789:
        /* <DEDUP_REMOVED lines=12> */
.L_x_16991:


//--------------------- .text._ZN2at6native27unrolled_elementwise_kernelINS0_13AUnaryFunctorIN3c107complexIdEES5_S5_NS0_15binary_internal10MulFunctorIS5_EEEESt5arrayIPcLm2EELi4E23TrivialOffsetCalculatorILi1EjESE_NS0_6memory12LoadWithCastILi1EEENSF_13StoreWithCastILi1EEEEEviT_T0_T2_T3_T4_T5_ --------------------------
	.section	.text._ZN2at6native27unrolled_elementwise_kernelINS0_13AUnaryFunctorIN3c107complexIdEES5_S5_NS0_15binary_internal10MulFunctorIS5_EEEESt5arrayIPcLm2EELi4E23TrivialOffsetCalculatorILi1EjESE_NS0_6memory12LoadWithCastILi1EEENSF_13StoreWithCastILi1EEEEEviT_T0_T2_T3_T4_T5_,"ax",@progbits
	.align	128
        .global         _ZN2at6native27unrolled_elementwise_kernelINS0_13AUnaryFunctorIN3c107complexIdEES5_S5_NS0_15binary_internal10MulFunctorIS5_EEEESt5arrayIPcLm2EELi4E23TrivialOffsetCalculatorILi1EjESE_NS0_6memory12LoadWithCastILi1EEENSF_13StoreWithCastILi1EEEEEviT_T0_T2_T3_T4_T5_
        .type           _ZN2at6native27unrolled_elementwise_kernelINS0_13AUnaryFunctorIN3c107complexIdEES5_S5_NS0_15binary_internal10MulFunctorIS5_EEEESt5arrayIPcLm2EELi4E23TrivialOffsetCalculatorILi1EjESE_NS0_6memory12LoadWithCastILi1EEENSF_13StoreWithCastILi1EEEEEviT_T0_T2_T3_T4_T5_,@function
        .size           _ZN2at6native27unrolled_elementwise_kernelINS0_13AUnaryFunctorIN3c107complexIdEES5_S5_NS0_15binary_internal10MulFunctorIS5_EEEESt5arrayIPcLm2EELi4E23TrivialOffsetCalculatorILi1EjESE_NS0_6memory12LoadWithCastILi1EEENSF_13StoreWithCastILi1EEEEEviT_T0_T2_T3_T4_T5_,(.L_x_16992 - _ZN2at6native27unrolled_elementwise_kernelINS0_13AUnaryFunctorIN3c107complexIdEES5_S5_NS0_15binary_internal10MulFunctorIS5_EEEESt5arrayIPcLm2EELi4E23TrivialOffsetCalculatorILi1EjESE_NS0_6memory12LoadWithCastILi1EEENSF_13StoreWithCastILi1EEEEEviT_T0_T2_T3_T4_T5_)
        .other          _ZN2at6native27unrolled_elementwise_kernelINS0_13AUnaryFunctorIN3c107complexIdEES5_S5_NS0_15binary_internal10MulFunctorIS5_EEEESt5arrayIPcLm2EELi4E23TrivialOffsetCalculatorILi1EjESE_NS0_6memory12LoadWithCastILi1EEENSF_13StoreWithCastILi1EEEEEviT_T0_T2_T3_T4_T5_,@"STO_CUDA_ENTRY STV_DEFAULT"
_ZN2at6native27unrolled_elementwise_kernelINS0_13AUnaryFunctorIN3c107complexIdEES5_S5_NS0_15binary_internal10MulFunctorIS5_EEEESt5arrayIPcLm2EELi4E23TrivialOffsetCalculatorILi1EjESE_NS0_6memory12LoadWithCastILi1EEENSF_13StoreWithCastILi1EEEEEviT_T0_T2_T3_T4_T5_:
.text._ZN2at6native27unrolled_elementwise_kernelINS0_13AUnaryFunctorIN3c107complexIdEES5_S5_NS0_15binary_internal10MulFunctorIS5_EEEESt5arrayIPcLm2EELi4E23TrivialOffsetCalculatorILi1EjESE_NS0_6memory12LoadWithCastILi1EEENSF_13StoreWithCastILi1EEEEEviT_T0_T2_T3_T4_T5_:
        /* <DEDUP_REMOVED lines=35> */
.L_x_5796:
[----:B------:R-:W2:Y:S01]  /*0230*/  LDG.E.U8 R4, desc[UR36][R4.64] ;  /* 0x0000002404047981 */ /* 0x000ea2000c1e1100 */
[----:B------:R-:W-:Y:S01]  /*0240*/  CS2R R30, SRZ ;  /* 0x00000000001e7805 */ /* 0x000fe2000001ff00 */
[----:B--2---:R0:W1:Y:S02]  /*0250*/  I2F.F64.U16 R28, R4 ;  /* 0x00000004001c7312 */ /* 0x0040640000101800 */
[----:B01----:R-:W-:Y:S05]  /*0260*/  BRA `(.L_x_5798) ;  /* 0x0000000c00dc7947 */ /* 0x003fea0003800000 */
.L_x_5795:
        /* <DEDUP_REMOVED lines=10> */
.L_x_5800:
[----:B------:R-:W2:Y:S01]  /*0310*/  LDG.E R4, desc[UR36][R4.64] ;  /* 0x0000002404047981 */ /* 0x000ea2000c1e1900 */
[----:B------:R-:W-:Y:S01]  /*0320*/  CS2R R30, SRZ ;  /* 0x00000000001e7805 */ /* 0x000fe2000001ff00 */
[----:B--2---:R0:W1:Y:S02]  /*0330*/  I2F.F64 R28, R4 ;  /* 0x00000004001c7312 */ /* 0x0040640000201c00 */
[----:B01----:R-:W-:Y:S05]  /*0340*/  BRA `(.L_x_5798) ;  /* 0x0000000c00a47947 */ /* 0x003fea0003800000 */
.L_x_5799:
[----:B------:R-:W2:Y:S01]  /*0350*/  LDG.E.U16 R4, desc[UR36][R4.64] ;  /* 0x0000002404047981 */ /* 0x000ea2000c1e1500 */
[----:B------:R-:W-:Y:S01]  /*0360*/  CS2R R30, SRZ ;  /* 0x00000000001e7805 */ /* 0x000fe2000001ff00 */
[----:B--2---:R0:W1:Y:S02]  /*0370*/  I2F.F64.S16 R28, R4 ;  /* 0x00000004001c7312 */ /* 0x0040640000101c00 */
[----:B01----:R-:W-:Y:S05]  /*0380*/  BRA `(.L_x_5798) ;  /* 0x0000000c00947947 */ /* 0x003fea0003800000 */
.L_x_5794:
        /* <DEDUP_REMOVED lines=11> */
.L_x_5802:
[----:B------:R-:W2:Y:S01]  /*0440*/  LDG.E.U16 R0, desc[UR36][R4.64] ;  /* 0x0000002404007981 */ /* 0x000ea2000c1e1500 */
[----:B------:R-:W-:Y:S01]  /*0450*/  CS2R R30, SRZ ;  /* 0x00000000001e7805 */ /* 0x000fe2000001ff00 */
[----:B--2---:R-:W-:-:S05]  /*0460*/  HADD2.F32 R0, -RZ, R0.H0_H0 ;  /* 0x20000000ff007230 */ /* 0x004fca0000004100 */
[----:B------:R-:W-:-:S04]  /*0470*/  FMUL.FTZ R0, R0, 1 ;  /* 0x3f80000000007820 */ /* 0x000fc80000410000 */
[----:B------:R1:W2:Y:S02]  /*0480*/  F2F.F64.F32 R28, R0 ;  /* 0x00000000001c7310 */ /* 0x0002a40000201800 */
[----:B-12---:R-:W-:Y:S05]  /*0490*/  BRA `(.L_x_5798) ;  /* 0x0000000c00507947 */ /* 0x006fea0003800000 */
.L_x_5801:
        /* <DEDUP_REMOVED lines=16> */
.L_x_5804:
        /* <DEDUP_REMOVED lines=12> */
.L_x_5803:
[----:B------:R0:W5:Y:S01]  /*0660*/  LDG.E.64 R28, desc[UR36][R4.64] ;  /* 0x00000024041c7981 */ /* 0x000162000c1e1b00 */
[----:B------:R-:W-:Y:S01]  /*0670*/  CS2R R30, SRZ ;  /* 0x00000000001e7805 */ /* 0x000fe2000001ff00 */
[----:B------:R-:W-:Y:S06]  /*0680*/  BRA `(.L_x_5798) ;  /* 0x0000000800d47947 */ /* 0x000fec0003800000 */
.L_x_5793:
        /* <DEDUP_REMOVED lines=14> */
.L_x_5807:
[----:B------:R1:W5:Y:S01]  /*0770*/  LDG.E.128 R28, desc[UR36][R4.64] ;  /* 0x00000024041c7981 */ /* 0x000362000c1e1d00 */
[----:B------:R-:W-:Y:S05]  /*0780*/  BRA `(.L_x_5798) ;  /* 0x0000000800947947 */ /* 0x000fea0003800000 */
.L_x_5806:
        /* <DEDUP_REMOVED lines=8> */
[----:B------:R-:W-:Y:S01]  /*0810*/  CS2R R30, SRZ ;  /* 0x00000000001e7805 */ /* 0x000fe2000001ff00 */
        /* <DEDUP_REMOVED lines=15> */
[----:B------:R-:W-:-:S05]  /*0910*/  LOP3.LUT R3, R3, 0x80000000, R0, 0xf8, !PT ;  /* 0x8000000003037812 */ /* 0x000fca00078ef800 */
[----:B------:R-:W-:-:S04]  /*0920*/  FMUL.FTZ R3, R3, 1 ;  /* 0x3f80000003037820 */ /* 0x000fc80000410000 */
[----:B------:R2:W3:Y:S02]  /*0930*/  F2F.F64.F32 R28, R3 ;  /* 0x00000003001c7310 */ /* 0x0004e40000201800 */
[----:B--23--:R-:W-:Y:S05]  /*0940*/  BRA `(.L_x_5798) ;  /* 0x0000000800247947 */ /* 0x00cfea0003800000 */
.L_x_5809:
[----:B------:R-:W2:Y:S01]  /*0950*/  LDG.E.U8 R4, desc[UR36][R4.64] ;  /* 0x0000002404047981 */ /* 0x000ea2000c1e1100 */
[----:B------:R-:W-:Y:S01]  /*0960*/  CS2R R30, SRZ ;  /* 0x00000000001e7805 */ /* 0x000fe2000001ff00 */
        /* <DEDUP_REMOVED lines=10> */
[----:B------:R-:W-:-:S05]  /*0a10*/  LOP3.LUT R0, R0, 0x80000000, R3, 0xf8, !PT ;  /* 0x8000000000007812 */ /* 0x000fca00078ef803 */
[----:B------:R-:W-:-:S04]  /*0a20*/  FMUL.FTZ R0, R0, 1 ;  /* 0x3f80000000007820 */ /* 0x000fc80000410000 */
[----:B------:R2:W3:Y:S02]  /*0a30*/  F2F.F64.F32 R28, R0 ;  /* 0x00000000001c7310 */ /* 0x0004e40000201800 */
[----:B--23--:R-:W-:Y:S05]  /*0a40*/  BRA `(.L_x_5798) ;  /* 0x0000000400e47947 */ /* 0x00cfea0003800000 */
.L_x_5808:
[----:B------:R-:W2:Y:S01]  /*0a50*/  LDG.E.U16 R0, desc[UR36][R4.64] ;  /* 0x0000002404007981 */ /* 0x000ea2000c1e1500 */
[----:B------:R-:W-:Y:S01]  /*0a60*/  CS2R R30, SRZ ;  /* 0x00000000001e7805 */ /* 0x000fe2000001ff00 */
[----:B--2---:R-:W-:-:S04]  /*0a70*/  IMAD.U32 R0, R0, 0x10000, RZ ;  /* 0x0001000000007824 */ /* 0x004fc800078e00ff */
[----:B------:R-:W-:-:S04]  /*0a80*/  FMUL.FTZ R0, R0, 1 ;  /* 0x3f80000000007820 */ /* 0x000fc80000410000 */
[----:B------:R2:W3:Y:S02]  /*0a90*/  F2F.F64.F32 R28, R0 ;  /* 0x00000000001c7310 */ /* 0x0004e40000201800 */
[----:B--23--:R-:W-:Y:S05]  /*0aa0*/  BRA `(.L_x_5798) ;  /* 0x0000000400cc7947 */ /* 0x00cfea0003800000 */
.L_x_5805:
        /* <DEDUP_REMOVED lines=12> */
.L_x_5812:
        /* <DEDUP_REMOVED lines=22> */
.L_x_5814:
[----:B------:R-:W-:Y:S05]  /*0cd0*/  BSYNC.RECONVERGENT B0 ;  /* 0x0000000000007941 */ /* 0x000fea0003800200 */
.L_x_5813:
[----:B------:R-:W-:Y:S01]  /*0ce0*/  IMAD.SHL.U32 R0, R0, 0x100000, RZ ;  /* 0x0010000000007824 */ /* 0x000fe200078e00ff */
[----:B------:R-:W-:-:S04]  /*0cf0*/  LEA R3, R3, 0x3b800000, 0x17 ;  /* 0x3b80000003037811 */ /* 0x000fc800078eb8ff */
[----:B------:R-:W-:-:S05]  /*0d00*/  LOP3.LUT R0, R3, R0, R7, 0xfe, !PT ;  /* 0x0000000003007212 */ /* 0x000fca00078efe07 */
[----:B------:R-:W-:-:S04]  /*0d10*/  FMUL.FTZ R0, R0, 1 ;  /* 0x3f80000000007820 */ /* 0x000fc80000410000 */
[----:B------:R4:W0:Y:S02]  /*0d20*/  F2F.F64.F32 R28, R0 ;  /* 0x00000000001c7310 */ /* 0x0008240000201800 */
[----:B0---4-:R-:W-:Y:S05]  /*0d30*/  BRA `(.L_x_5798) ;  /* 0x0000000400287947 */ /* 0x011fea0003800000 */
.L_x_5811:
        /* <DEDUP_REMOVED lines=22> */
.L_x_5816:
[----:B------:R-:W-:Y:S05]  /*0ea0*/  BSYNC.RECONVERGENT B0 ;  /* 0x0000000000007941 */ /* 0x000fea0003800200 */
.L_x_5815:
[----:B------:R-:W-:Y:S01]  /*0eb0*/  IMAD.SHL.U32 R0, R0, 0x200000, RZ ;  /* 0x0020000000007824 */ /* 0x000fe200078e00ff */
[----:B------:R-:W-:-:S04]  /*0ec0*/  LEA R3, R3, 0x37800000, 0x17 ;  /* 0x3780000003037811 */ /* 0x000fc800078eb8ff */
[----:B------:R-:W-:-:S05]  /*0ed0*/  LOP3.LUT R0, R3, R0, R7, 0xfe, !PT ;  /* 0x0000000003007212 */ /* 0x000fca00078efe07 */
[----:B------:R-:W-:-:S04]  /*0ee0*/  FMUL.FTZ R0, R0, 1 ;  /* 0x3f80000000007820 */ /* 0x000fc80000410000 */
[----:B------:R4:W0:Y:S02]  /*0ef0*/  F2F.F64.F32 R28, R0 ;  /* 0x00000000001c7310 */ /* 0x0008240000201800 */
[----:B0---4-:R-:W-:Y:S05]  /*0f00*/  BRA `(.L_x_5798) ;  /* 0x0000000000b47947 */ /* 0x011fea0003800000 */
.L_x_5810:
[----:B------:R-:W-:-:S09]  /*0f10*/  UISETP.NE.AND UP0, UPT, UR4, 0x1c, UPT ;  /* 0x0000001c0400788c */ /* 0x000fd2000bf05270 */
[----:B------:R-:W-:Y:S05]  /*0f20*/  BRA.U !UP0, `(.L_x_5817) ;  /* 0x0000000108a07547 */ /* 0x000fea000b800000 */
[----:B------:R-:W-:-:S09]  /*0f30*/  UISETP.NE.AND UP0, UPT, UR4, 0x1d, UPT ;  /* 0x0000001d0400788c */ /* 0x000fd2000bf05270 */
[----:B------:R-:W-:Y:S05]  /*0f40*/  BRA.U !UP0, `(.L_x_5818) ;  /* 0x0000000108887547 */ /* 0x000fea000b800000 */
[----:B------:R-:W-:-:S09]  /*0f50*/  UISETP.NE.AND UP0, UPT, UR4, 0x2c, UPT ;  /* 0x0000002c0400788c */ /* 0x000fd2000bf05270 */
[----:B------:R-:W-:Y:S05]  /*0f60*/  BRA.U !UP0, `(.L_x_5819) ;  /* 0x00000001084c7547 */ /* 0x000fea000b800000 */
.L_x_5797:
        /* <DEDUP_REMOVED lines=16> */
.L_x_5820:
[----:B------:R-:W-:Y:S02]  /*1070*/  CS2R R28, SRZ ;  /* 0x00000000001c7805 */ /* 0x000fe4000001ff00 */
[----:B------:R-:W-:Y:S01]  /*1080*/  CS2R R30, SRZ ;  /* 0x00000000001e7805 */ /* 0x000fe2000001ff00 */
[----:B------:R-:W-:Y:S06]  /*1090*/  BRA `(.L_x_5798) ;  /* 0x0000000000507947 */ /* 0x000fec0003800000 */
.L_x_5819:
[----:B------:R-:W2:Y:S01]  /*10a0*/  LDG.E.U8 R0, desc[UR36][R4.64] ;  /* 0x0000002404007981 */ /* 0x000ea2000c1e1100 */
[----:B------:R-:W-:Y:S01]  /*10b0*/  CS2R R30, SRZ ;  /* 0x00000000001e7805 */ /* 0x000fe2000001ff00 */
[----:B------:R-:W-:Y:S02]  /*10c0*/  IMAD.MOV.U32 R28, RZ, RZ, 0x0 ;  /* 0x00000000ff1c7424 */ /* 0x000fe400078e00ff */
[----:B------:R-:W-:Y:S01]  /*10d0*/  IMAD.MOV.U32 R29, RZ, RZ, 0x38000000 ;  /* 0x38000000ff1d7424 */ /* 0x000fe200078e00ff */
[----:B--2---:R-:W-:-:S13]  /*10e0*/  ISETP.NE.AND P0, PT, R0, RZ, PT ;  /* 0x000000ff0000720c */ /* 0x004fda0003f05270 */
[----:B------:R-:W-:Y:S05]  /*10f0*/  @!P0 BRA `(.L_x_5798) ;  /* 0x0000000000388947 */ /* 0x000fea0003800000 */
[----:B------:R-:W-:-:S13]  /*1100*/  ISETP.NE.AND P0, PT, R0, 0xff, PT ;  /* 0x000000ff0000780c */ /* 0x000fda0003f05270 */
[----:B------:R-:W-:Y:S02]  /*1110*/  @P0 IMAD.SHL.U32 R0, R0, 0x800000, RZ ;  /* 0x0080000000000824 */ /* 0x000fe400078e00ff */
[----:B------:R-:W-:Y:S02]  /*1120*/  @!P0 IMAD.MOV.U32 R28, RZ, RZ, 0x20000000 ;  /* 0x20000000ff1c8424 */ /* 0x000fe400078e00ff */
[----:B------:R-:W-:Y:S02]  /*1130*/  @!P0 IMAD.MOV.U32 R29, RZ, RZ, 0x7ff80000 ;  /* 0x7ff80000ff1d8424 */ /* 0x000fe400078e00ff */
[----:B------:R-:W-:-:S04]  /*1140*/  @P0 FMUL.FTZ R0, R0, 1 ;  /* 0x3f80000000000820 */ /* 0x000fc80000410000 */
[----:B------:R4:W0:Y:S02]  /*1150*/  @P0 F2F.F64.F32 R28, R0 ;  /* 0x00000000001c0310 */ /* 0x0008240000201800 */
[----:B0---4-:R-:W-:Y:S05]  /*1160*/  BRA `(.L_x_5798) ;  /* 0x00000000001c7947 */ /* 0x011fea0003800000 */
.L_x_5818:
[----:B------:R-:W2:Y:S01]  /*1170*/  LDG.E.64 R28, desc[UR36][R4.64] ;  /* 0x00000024041c7981 */ /* 0x000ea2000c1e1b00 */
[----:B------:R-:W-:Y:S01]  /*1180*/  CS2R R30, SRZ ;  /* 0x00000000001e7805 */ /* 0x000fe2000001ff00 */
[----:B--2---:R-:W4:Y:S02]  /*1190*/  I2F.F64.U64 R28, R28 ;  /* 0x0000001c001c7312 */ /* 0x004f240000301800 */
[----:B----4-:R-:W-:Y:S05]  /*11a0*/  BRA `(.L_x_5798) ;  /* 0x00000000000c7947 */ /* 0x010fea0003800000 */
.L_x_5817:
[----:B------:R-:W2:Y:S01]  /*11b0*/  LDG.E R4, desc[UR36][R4.64] ;  /* 0x0000002404047981 */ /* 0x000ea2000c1e1900 */
[----:B------:R-:W-:Y:S01]  /*11c0*/  CS2R R30, SRZ ;  /* 0x00000000001e7805 */ /* 0x000fe2000001ff00 */
[----:B--2---:R2:W3:Y:S06]  /*11d0*/  I2F.F64.U32 R28, R4 ;  /* 0x00000004001c7312 */ /* 0x0044ec0000201800 */
.L_x_5798:
[----:B------:R-:W-:Y:S05]  /*11e0*/  BSYNC.RECONVERGENT B6 ;  /* 0x0000000000067941 */ /* 0x000fea0003800200 */
.L_x_5792:
[----:B------:R-:W-:-:S07]  /*11f0*/  VIADD R35, R33, 0x80 ;  /* 0x0000008021237836 */ /* 0x000fce0000000000 */
.L_x_5791:
[----:B------:R-:W-:Y:S05]  /*1200*/  BSYNC.RECONVERGENT B7 ;  /* 0x0000000000077941 */ /* 0x000fea0003800200 */
.L_x_5790:
[----:B------:R-:W-:Y:S01]  /*1210*/  ISETP.GE.AND P0, PT, R35, R32, PT ;  /* 0x000000202300720c */ /* 0x000fe20003f06270 */
[----:B------:R-:W-:Y:S01]  /*1220*/  BSSY.RECONVERGENT B7, `(.L_x_5821) ;  /* 0x0000117000077945 */ /* 0x000fe20003800200 */
[----:B------:R-:W-:Y:S02]  /*1230*/  CS2R R26, SRZ ;  /* 0x00000000001a7805 */ /* 0x000fe4000001ff00 */
[----:B------:R-:W-:-:S09]  /*1240*/  CS2R R24, SRZ ;  /* 0x0000000000187805 */ /* 0x000fd2000001ff00 */
[----:B------:R-:W-:Y:S05]  /*1250*/  @P0 BRA `(.L_x_5822) ;  /* 0x00000010004c0947 */ /* 0x000fea0003800000 */
[----:B012---:R-:W0:Y:S01]  /*1260*/  LDC.64 R4, c[0x0][0x3b8] ;  /* 0x0000ee00ff047b82 */ /* 0x007e220000000a00 */
        /* <DEDUP_REMOVED lines=19> */
[----:B--2---:R1:W2:Y:S02]  /*13a0*/  I2F.F64.S16 R24, R4 ;  /* 0x0000000400187312 */ /* 0x0042a40000101c00 */
[----:B-12---:R-:W-:Y:S05]  /*13b0*/  BRA `(.L_x_5829) ;  /* 0x0000000c00ec7947 */ /* 0x006fea0003800000 */
.L_x_5827:
[----:B------:R-:W2:Y:S01]  /*13c0*/  LDG.E.U8 R4, desc[UR36][R4.64] ;  /* 0x0000002404047981 */ /* 0x000ea2000c1e1100 */
[----:B------:R-:W-:Y:S01]  /*13d0*/  CS2R R26, SRZ ;  /* 0x00000000001a7805 */ /* 0x000fe2000001ff00 */
[----:B--2---:R1:W2:Y:S02]  /*13e0*/  I2F.F64.U16 R24, R4 ;  /* 0x0000000400187312 */ /* 0x0042a40000101800 */
[----:B-12---:R-:W-:Y:S05]  /*13f0*/  BRA `(.L_x_5829) ;  /* 0x0000000c00dc7947 */ /* 0x006fea0003800000 */
.L_x_5826:
        /* <DEDUP_REMOVED lines=8> */
[----:B--2---:R-:W1:Y:S02]  /*1480*/  I2F.F64.S64 R24, R24 ;  /* 0x0000001800187312 */ /* 0x004e640000301c00 */
[----:B-1----:R-:W-:Y:S05]  /*1490*/  BRA `(.L_x_5829) ;  /* 0x0000000c00b47947 */ /* 0x002fea0003800000 */
.L_x_5831:
[----:B------:R-:W2:Y:S01]  /*14a0*/  LDG.E R4, desc[UR36][R4.64] ;  /* 0x0000002404047981 */ /* 0x000ea2000c1e1900 */
[----:B------:R-:W-:Y:S01]  /*14b0*/  CS2R R26, SRZ ;  /* 0x00000000001a7805 */ /* 0x000fe2000001ff00 */
[----:B--2---:R1:W2:Y:S02]  /*14c0*/  I2F.F64 R24, R4 ;  /* 0x0000000400187312 */ /* 0x0042a40000201c00 */
[----:B-12---:R-:W-:Y:S05]  /*14d0*/  BRA `(.L_x_5829) ;  /* 0x0000000c00a47947 */ /* 0x006fea0003800000 */
.L_x_5830:
[----:B------:R-:W2:Y:S01]  /*14e0*/  LDG.E.U16 R4, desc[UR36][R4.64] ;  /* 0x0000002404047981 */ /* 0x000ea2000c1e1500 */
[----:B------:R-:W-:Y:S01]  /*14f0*/  CS2R R26, SRZ ;  /* 0x00000000001a7805 */ /* 0x000fe2000001ff00 */
[----:B--2---:R1:W2:Y:S02]  /*1500*/  I2F.F64.S16 R24, R4 ;  /* 0x0000000400187312 */ /* 0x0042a40000101c00 */
[----:B-12---:R-:W-:Y:S05]  /*1510*/  BRA `(.L_x_5829) ;  /* 0x0000000c00947947 */ /* 0x006fea0003800000 */
.L_x_5825:
        /* <DEDUP_REMOVED lines=9> */
[----:B------:R-:W0:Y:S02]  /*15b0*/  F2F.F64.F32 R24, R24 ;  /* 0x0000001800187310 */ /* 0x000e240000201800 */
[----:B0-----:R-:W-:Y:S05]  /*15c0*/  BRA `(.L_x_5829) ;  /* 0x0000000c00687947 */ /* 0x001fea0003800000 */
.L_x_5833:
[----:B------:R-:W2:Y:S01]  /*15d0*/  LDG.E.U16 R0, desc[UR36][R4.64] ;  /* 0x0000002404007981 */ /* 0x000ea2000c1e1500 */
[----:B------:R-:W-:Y:S01]  /*15e0*/  CS2R R26, SRZ ;  /* 0x00000000001a7805 */ /* 0x000fe2000001ff00 */
[----:B--2---:R-:W-:-:S05]  /*15f0*/  HADD2.F32 R0, -RZ, R0.H0_H0 ;  /* 0x20000000ff007230 */ /* 0x004fca0000004100 */
[----:B------:R-:W-:-:S04]  /*1600*/  FMUL.FTZ R0, R0, 1 ;  /* 0x3f80000000007820 */ /* 0x000fc80000410000 */
[----:B------:R0:W1:Y:S02]  /*1610*/  F2F.F64.F32 R24, R0 ;  /* 0x0000000000187310 */ /* 0x0000640000201800 */
[----:B01----:R-:W-:Y:S05]  /*1620*/  BRA `(.L_x_5829) ;  /* 0x0000000c00507947 */ /* 0x003fea0003800000 */
.L_x_5832:
        /* <DEDUP_REMOVED lines=9> */
[----:B------:R-:W0:-:S15]  /*16c0*/  F2F.F64.F32 R24, R24 ;  /* 0x0000001800187310 */ /* 0x000e1e0000201800 */
[----:B------:R-:W-:-:S15]  /*16d0*/  NOP ;  /* 0x0000000000007918 */ /* 0x000fde0000000000 */
[----:B------:R-:W-:-:S15]  /*16e0*/  NOP ;  /* 0x0000000000007918 */ /* 0x000fde0000000000 */
[----:B------:R-:W-:-:S15]  /*16f0*/  NOP ;  /* 0x0000000000007918 */ /* 0x000fde0000000000 */
[----:B------:R-:W-:-:S04]  /*1700*/  NOP ;  /* 0x0000000000007918 */ /* 0x000fc80000000000 */
[----:B------:R-:W1:Y:S02]  /*1710*/  F2F.F64.F32 R26, R26 ;  /* 0x0000001a001a7310 */ /* 0x000e640000201800 */
[----:B01----:R-:W-:Y:S05]  /*1720*/  BRA `(.L_x_5829) ;  /* 0x0000000c00107947 */ /* 0x003fea0003800000 */
.L_x_5835:
[----:B------:R-:W2:Y:S02]  /*1730*/  LDG.E R4, desc[UR36][R4.64] ;  /* 0x0000002404047981 */ /* 0x000ea4000c1e1900 */
[----:B--2---:R-:W-:-:S05]  /*1740*/  HADD2.F32 R0, -RZ, R4.H0_H0 ;  /* 0x20000004ff007230 */ /* 0x004fca0000004100 */
[----:B------:R-:W-:Y:S01]  /*1750*/  FMUL.FTZ R24, R0, 1 ;  /* 0x3f80000000187820 */ /* 0x000fe20000410000 */
[----:B------:R-:W-:-:S05]  /*1760*/  HADD2.F32 R0, -RZ, R4.H1_H1 ;  /* 0x30000004ff007230 */ /* 0x000fca0000004100 */
[----:B------:R-:W-:Y:S01]  /*1770*/  FMUL.FTZ R0, R0, 1 ;  /* 0x3f80000000007820 */ /* 0x000fe20000410000 */
[----:B------:R-:W0:-:S15]  /*1780*/  F2F.F64.F32 R24, R24 ;  /* 0x0000001800187310 */ /* 0x000e1e0000201800 */
[----:B------:R-:W-:-:S15]  /*1790*/  NOP ;  /* 0x0000000000007918 */ /* 0x000fde0000000000 */
[----:B------:R-:W-:-:S15]  /*17a0*/  NOP ;  /* 0x0000000000007918 */ /* 0x000fde0000000000 */
[----:B------:R-:W-:-:S15]  /*17b0*/  NOP ;  /* 0x0000000000007918 */ /* 0x000fde0000000000 */
[----:B------:R-:W-:-:S04]  /*17c0*/  NOP ;  /* 0x0000000000007918 */ /* 0x000fc80000000000 */
[----:B------:R1:W2:Y:S02]  /*17d0*/  F2F.F64.F32 R26, R0 ;  /* 0x00000000001a7310 */ /* 0x0002a40000201800 */
[----:B012---:R-:W-:Y:S05]  /*17e0*/  BRA `(.L_x_5829) ;  /* 0x0000000800e07947 */ /* 0x007fea0003800000 */
.L_x_5834:
[----:B------:R0:W5:Y:S01]  /*17f0*/  LDG.E.64 R24, desc[UR36][R4.64] ;  /* 0x0000002404187981 */ /* 0x000162000c1e1b00 */
[----:B------:R-:W-:Y:S01]  /*1800*/  CS2R R26, SRZ ;  /* 0x00000000001a7805 */ /* 0x000fe2000001ff00 */
[----:B------:R-:W-:Y:S06]  /*1810*/  BRA `(.L_x_5829) ;  /* 0x0000000800d47947 */ /* 0x000fec0003800000 */
.L_x_5824:
        /* <DEDUP_REMOVED lines=14> */
.L_x_5838:
[----:B------:R4:W5:Y:S01]  /*1900*/  LDG.E.128 R24, desc[UR36][R4.64] ;  /* 0x0000002404187981 */ /* 0x000962000c1e1d00 */
[----:B------:R-:W-:Y:S05]  /*1910*/  BRA `(.L_x_5829) ;  /* 0x0000000800947947 */ /* 0x000fea0003800000 */
.L_x_5837:
        /* <DEDUP_REMOVED lines=26> */
[----:B------:R4:W0:Y:S02]  /*1ac0*/  F2F.F64.F32 R24, R3 ;  /* 0x0000000300187310 */ /* 0x0008240000201800 */
[----:B0---4-:R-:W-:Y:S05]  /*1ad0*/  BRA `(.L_x_5829) ;  /* 0x0000000800247947 */ /* 0x011fea0003800000 */
.L_x_5840:
[----:B------:R-:W2:Y:S01]  /*1ae0*/  LDG.E.U8 R4, desc[UR36][R4.64] ;  /* 0x0000002404047981 */ /* 0x000ea2000c1e1100 */
[----:B------:R-:W-:Y:S01]  /*1af0*/  CS2R R26, SRZ ;  /* 0x00000000001a7805 */ /* 0x000fe2000001ff00 */
        /* <DEDUP_REMOVED lines=10> */
[----:B------:R-:W-:-:S05]  /*1ba0*/  LOP3.LUT R0, R0, 0x80000000, R3, 0xf8, !PT ;  /* 0x8000000000007812 */ /* 0x000fca00078ef803 */
[----:B------:R-:W-:-:S04]  /*1bb0*/  FMUL.FTZ R0, R0, 1 ;  /* 0x3f80000000007820 */ /* 0x000fc80000410000 */
[----:B------:R4:W0:Y:S02]  /*1bc0*/  F2F.F64.F32 R24, R0 ;  /* 0x0000000000187310 */ /* 0x0008240000201800 */
[----:B0---4-:R-:W-:Y:S05]  /*1bd0*/  BRA `(.L_x_5829) ;  /* 0x0000000400e47947 */ /* 0x011fea0003800000 */
.L_x_5839:
[----:B------:R-:W2:Y:S01]  /*1be0*/  LDG.E.U16 R0, desc[UR36][R4.64] ;  /* 0x0000002404007981 */ /* 0x000ea2000c1e1500 */
[----:B------:R-:W-:Y:S01]  /*1bf0*/  CS2R R26, SRZ ;  /* 0x00000000001a7805 */ /* 0x000fe2000001ff00 */
[----:B--2---:R-:W-:-:S04]  /*1c00*/  IMAD.U32 R0, R0, 0x10000, RZ ;  /* 0x0001000000007824 */ /* 0x004fc800078e00ff */
[----:B------:R-:W-:-:S04]  /*1c10*/  FMUL.FTZ R0, R0, 1 ;  /* 0x3f80000000007820 */ /* 0x000fc80000410000 */
[----:B------:R4:W0:Y:S02]  /*1c20*/  F2F.F64.F32 R24, R0 ;  /* 0x0000000000187310 */ /* 0x0008240000201800 */
[----:B0---4-:R-:W-:Y:S05]  /*1c30*/  BRA `(.L_x_5829) ;  /* 0x0000000400cc7947 */ /* 0x011fea0003800000 */
.L_x_5836:
        /* <DEDUP_REMOVED lines=12> */
.L_x_5843:
        /* <DEDUP_REMOVED lines=22> */
.L_x_5845:
[----:B------:R-:W-:Y:S05]  /*1e60*/  BSYNC.RECONVERGENT B0 ;  /* 0x0000000000007941 */ /* 0x000fea0003800200 */
.L_x_5844:
[----:B------:R-:W-:Y:S01]  /*1e70*/  IMAD.SHL.U32 R0, R0, 0x100000, RZ ;  /* 0x0010000000007824 */ /* 0x000fe200078e00ff */
[----:B------:R-:W-:-:S04]  /*1e80*/  LEA R3, R3, 0x3b800000, 0x17 ;  /* 0x3b80000003037811 */ /* 0x000fc800078eb8ff */
[----:B------:R-:W-:-:S05]  /*1e90*/  LOP3.LUT R0, R3, R0, R7, 0xfe, !PT ;  /* 0x0000000003007212 */ /* 0x000fca00078efe07 */
[----:B------:R-:W-:-:S04]  /*1ea0*/  FMUL.FTZ R0, R0, 1 ;  /* 0x3f80000000007820 */ /* 0x000fc80000410000 */
[----:B------:R4:W0:Y:S02]  /*1eb0*/  F2F.F64.F32 R24, R0 ;  /* 0x0000000000187310 */ /* 0x0008240000201800 */
[----:B0---4-:R-:W-:Y:S05]  /*1ec0*/  BRA `(.L_x_5829) ;  /* 0x0000000400287947 */ /* 0x011fea0003800000 */
.L_x_5842:
        /* <DEDUP_REMOVED lines=22> */
.L_x_5847:
[----:B------:R-:W-:Y:S05]  /*2030*/  BSYNC.RECONVERGENT B0 ;  /* 0x0000000000007941 */ /* 0x000fea0003800200 */
.L_x_5846:
[----:B------:R-:W-:Y:S01]  /*2040*/  IMAD.SHL.U32 R0, R0, 0x200000, RZ ;  /* 0x0020000000007824 */ /* 0x000fe200078e00ff */
[----:B------:R-:W-:-:S04]  /*2050*/  LEA R3, R3, 0x37800000, 0x17 ;  /* 0x3780000003037811 */ /* 0x000fc800078eb8ff */
[----:B------:R-:W-:-:S05]  /*2060*/  LOP3.LUT R0, R3, R0, R7, 0xfe, !PT ;  /* 0x0000000003007212 */ /* 0x000fca00078efe07 */
[----:B------:R-:W-:-:S04]  /*2070*/  FMUL.FTZ R0, R0, 1 ;  /* 0x3f80000000007820 */ /* 0x000fc80000410000 */
[----:B------:R4:W0:Y:S02]  /*2080*/  F2F.F64.F32 R24, R0 ;  /* 0x0000000000187310 */ /* 0x0008240000201800 */
[----:B0---4-:R-:W-:Y:S05]  /*2090*/  BRA `(.L_x_5829) ;  /* 0x0000000000b47947 */ /* 0x011fea0003800000 */
.L_x_5841:
[----:B------:R-:W-:-:S09]  /*20a0*/  UISETP.NE.AND UP0, UPT, UR4, 0x1c, UPT ;  /* 0x0000001c0400788c */ /* 0x000fd2000bf05270 */
[----:B------:R-:W-:Y:S05]  /*20b0*/  BRA.U !UP0, `(.L_x_5848) ;  /* 0x0000000108a07547 */ /* 0x000fea000b800000 */
[----:B------:R-:W-:-:S09]  /*20c0*/  UISETP.NE.AND UP0, UPT, UR4, 0x1d, UPT ;  /* 0x0000001d0400788c */ /* 0x000fd2000bf05270 */
[----:B------:R-:W-:Y:S05]  /*20d0*/  BRA.U !UP0, `(.L_x_5849) ;  /* 0x0000000108887547 */ /* 0x000fea000b800000 */
[----:B------:R-:W-:-:S09]  /*20e0*/  UISETP.NE.AND UP0, UPT, UR4, 0x2c, UPT ;  /* 0x0000002c0400788c */ /* 0x000fd2000bf05270 */
[----:B------:R-:W-:Y:S05]  /*20f0*/  BRA.U UP0, `(.L_x_5828) ;  /* 0x0000000100347547 */ /* 0x000fea000b800000 */
        /* <DEDUP_REMOVED lines=11> */
[----:B------:R1:W2:Y:S02]  /*21b0*/  @P0 F2F.F64.F32 R24, R0 ;  /* 0x0000000000180310 */ /* 0x0002a40000201800 */
[----:B-12---:R-:W-:Y:S05]  /*21c0*/  BRA `(.L_x_5829) ;  /* 0x0000000000687947 */ /* 0x006fea0003800000 */
.L_x_5828:
        /* <DEDUP_REMOVED lines=15> */
[----:B--23-5:R-:W-:Y:S05]  /*22c0*/  CALL.ABS.NOINC R14 ;  /* 0x000000000e007343 */ /* 0x02cfea0003c00000 */
.L_x_5850:
[----:B------:R-:W-:Y:S02]  /*22d0*/  CS2R R24, SRZ ;  /* 0x0000000000187805 */ /* 0x000fe4000001ff00 */
[----:B------:R-:W-:Y:S01]  /*22e0*/  CS2R R26, SRZ ;  /* 0x00000000001a7805 */ /* 0x000fe2000001ff00 */
[----:B------:R-:W-:Y:S06]  /*22f0*/  BRA `(.L_x_5829) ;  /* 0x00000000001c7947 */ /* 0x000fec0003800000 */
.L_x_5849:
[----:B------:R-:W2:Y:S01]  /*2300*/  LDG.E.64 R24, desc[UR36][R4.64] ;  /* 0x0000002404187981 */ /* 0x000ea2000c1e1b00 */
[----:B------:R-:W-:Y:S01]  /*2310*/  CS2R R26, SRZ ;  /* 0x00000000001a7805 */ /* 0x000fe2000001ff00 */
[----:B--2---:R-:W1:Y:S02]  /*2320*/  I2F.F64.U64 R24, R24 ;  /* 0x0000001800187312 */ /* 0x004e640000301800 */
[----:B-1----:R-:W-:Y:S05]  /*2330*/  BRA `(.L_x_5829) ;  /* 0x00000000000c7947 */ /* 0x002fea0003800000 */
.L_x_5848:
[----:B------:R-:W2:Y:S01]  /*2340*/  LDG.E R4, desc[UR36][R4.64] ;  /* 0x0000002404047981 */ /* 0x000ea2000c1e1900 */
[----:B------:R-:W-:Y:S01]  /*2350*/  CS2R R26, SRZ ;  /* 0x00000000001a7805 */ /* 0x000fe2000001ff00 */
[----:B--2---:R1:W2:Y:S06]  /*2360*/  I2F.F64.U32 R24, R4 ;  /* 0x0000000400187312 */ /* 0x0042ac0000201800 */
.L_x_5829:
[----:B------:R-:W-:Y:S05]  /*2370*/  BSYNC.RECONVERGENT B6 ;  /* 0x0000000000067941 */ /* 0x000fea0003800200 */
.L_x_5823:
[----:B------:R-:W-:-:S07]  /*2380*/  VIADD R35, R35, 0x80 ;  /* 0x0000008023237836 */ /* 0x000fce0000000000 */
.L_x_5822:
[----:B------:R-:W-:Y:S05]  /*2390*/  BSYNC.RECONVERGENT B7 ;  /* 0x0000000000077941 */ /* 0x000fea0003800200 */
.L_x_5821:
[----:B------:R-:W-:Y:S01]  /*23a0*/  ISETP.GE.AND P0, PT, R35, R32, PT ;  /* 0x000000202300720c */ /* 0x000fe20003f06270 */
[----:B------:R-:W-:Y:S01]  /*23b0*/  BSSY.RECONVERGENT B7, `(.L_x_5851) ;  /* 0x0000117000077945 */ /* 0x000fe20003800200 */
[----:B------:R-:W-:Y:S02]  /*23c0*/  CS2R R18, SRZ ;  /* 0x0000000000127805 */ /* 0x000fe4000001ff00 */
[----:B------:R-:W-:-:S09]  /*23d0*/  CS2R R16, SRZ ;  /* 0x0000000000107805 */ /* 0x000fd2000001ff00 */
[----:B------:R-:W-:Y:S05]  /*23e0*/  @P0 BRA `(.L_x_5852) ;  /* 0x00000010004c0947 */ /* 0x000fea0003800000 */
[----:B012-4-:R-:W0:Y:S01]  /*23f0*/  LDC.64 R4, c[0x0][0x3b8] ;  /* 0x0000ee00ff047b82 */ /* 0x017e220000000a00 */
        /* <DEDUP_REMOVED lines=21> */
.L_x_5857:
[----:B------:R-:W2:Y:S01]  /*2550*/  LDG.E.U8 R4, desc[UR36][R4.64] ;  /* 0x0000002404047981 */ /* 0x000ea2000c1e1100 */
[----:B------:R-:W-:Y:S01]  /*2560*/  CS2R R18, SRZ ;  /* 0x0000000000127805 */ /* 0x000fe2000001ff00 */
[----:B--2---:R0:W1:Y:S02]  /*2570*/  I2F.F64.U16 R16, R4 ;  /* 0x0000000400107312 */ /* 0x0040640000101800 */
[----:B01----:R-:W-:Y:S05]  /*2580*/  BRA `(.L_x_5859) ;  /* 0x0000000c00dc7947 */ /* 0x003fea0003800000 */
.L_x_5856:
        /* <DEDUP_REMOVED lines=10> */
.L_x_5861:
[----:B------:R-:W2:Y:S01]  /*2630*/  LDG.E R4, desc[UR36][R4.64] ;  /* 0x0000002404047981 */ /* 0x000ea2000c1e1900 */
[----:B------:R-:W-:Y:S01]  /*2640*/  CS2R R18, SRZ ;  /* 0x0000000000127805 */ /* 0x000fe2000001ff00 */
[----:B--2---:R0:W1:Y:S02]  /*2650*/  I2F.F64 R16, R4 ;  /* 0x0000000400107312 */ /* 0x0040640000201c00 */
[----:B01----:R-:W-:Y:S05]  /*2660*/  BRA `(.L_x_5859) ;  /* 0x0000000c00a47947 */ /* 0x003fea0003800000 */
.L_x_5860:
[----:B------:R-:W2:Y:S01]  /*2670*/  LDG.E.U16 R4, desc[UR36][R4.64] ;  /* 0x0000002404047981 */ /* 0x000ea2000c1e1500 */
[----:B------:R-:W-:Y:S01]  /*2680*/  CS2R R18, SRZ ;  /* 0x0000000000127805 */ /* 0x000fe2000001ff00 */
[----:B--2---:R0:W1:Y:S02]  /*2690*/  I2F.F64.S16 R16, R4 ;  /* 0x0000000400107312 */ /* 0x0040640000101c00 */
[----:B01----:R-:W-:Y:S05]  /*26a0*/  BRA `(.L_x_5859) ;  /* 0x0000000c00947947 */ /* 0x003fea0003800000 */
.L_x_5855:
        /* <DEDUP_REMOVED lines=11> */
.L_x_5863:
[----:B------:R-:W2:Y:S01]  /*2760*/  LDG.E.U16 R0, desc[UR36][R4.64] ;  /* 0x0000002404007981 */ /* 0x000ea2000c1e1500 */
[----:B------:R-:W-:Y:S01]  /*2770*/  CS2R R18, SRZ ;  /* 0x0000000000127805 */ /* 0x000fe2000001ff00 */
[----:B--2---:R-:W-:-:S05]  /*2780*/  HADD2.F32 R0, -RZ, R0.H0_H0 ;  /* 0x20000000ff007230 */ /* 0x004fca0000004100 */
[----:B------:R-:W-:-:S04]  /*2790*/  FMUL.FTZ R0, R0, 1 ;  /* 0x3f80000000007820 */ /* 0x000fc80000410000 */
[----:B------:R1:W2:Y:S02]  /*27a0*/  F2F.F64.F32 R16, R0 ;  /* 0x0000000000107310 */ /* 0x0002a40000201800 */
[----:B-12---:R-:W-:Y:S05]  /*27b0*/  BRA `(.L_x_5859) ;  /* 0x0000000c00507947 */ /* 0x006fea0003800000 */
.L_x_5862:
        /* <DEDUP_REMOVED lines=16> */
.L_x_5865:
        /* <DEDUP_REMOVED lines=10> */
[----:B------:R2:W4:Y:S02]  /*2960*/  F2F.F64.F32 R18, R0 ;  /* 0x0000000000127310 */ /* 0x0005240000201800 */
[----:B-12-4-:R-:W-:Y:S05]  /*2970*/  BRA `(.L_x_5859) ;  /* 0x0000000800e07947 */ /* 0x016fea0003800000 */
.L_x_5864:
[----:B------:R0:W5:Y:S01]  /*2980*/  LDG.E.64 R16, desc[UR36][R4.64] ;  /* 0x0000002404107981 */ /* 0x000162000c1e1b00 */
[----:B------:R-:W-:Y:S01]  /*2990*/  CS2R R18, SRZ ;  /* 0x0000000000127805 */ /* 0x000fe2000001ff00 */
[----:B------:R-:W-:Y:S06]  /*29a0*/  BRA `(.L_x_5859) ;  /* 0x0000000800d47947 */ /* 0x000fec0003800000 */
.L_x_5854:
        /* <DEDUP_REMOVED lines=14> */
.L_x_5868:
[----:B------:R1:W5:Y:S01]  /*2a90*/  LDG.E.128 R16, desc[UR36][R4.64] ;  /* 0x0000002404107981 */ /* 0x000362000c1e1d00 */
[----:B------:R-:W-:Y:S05]  /*2aa0*/  BRA `(.L_x_5859) ;  /* 0x0000000800947947 */ /* 0x000fea0003800000 */
.L_x_5867:
        /* <DEDUP_REMOVED lines=26> */
[----:B------:R2:W4:Y:S02]  /*2c50*/  F2F.F64.F32 R16, R3 ;  /* 0x0000000300107310 */ /* 0x0005240000201800 */
[----:B--2-4-:R-:W-:Y:S05]  /*2c60*/  BRA `(.L_x_5859) ;  /* 0x0000000800247947 */ /* 0x014fea0003800000 */
.L_x_5870:
        /* <DEDUP_REMOVED lines=14> */
[----:B------:R2:W4:Y:S02]  /*2d50*/  F2F.F64.F32 R16, R0 ;  /* 0x0000000000107310 */ /* 0x0005240000201800 */
[----:B--2-4-:R-:W-:Y:S05]  /*2d60*/  BRA `(.L_x_5859) ;  /* 0x0000000400e47947 */ /* 0x014fea0003800000 */
.L_x_5869:
[----:B------:R-:W2:Y:S01]  /*2d70*/  LDG.E.U16 R0, desc[UR36][R4.64] ;  /* 0x0000002404007981 */ /* 0x000ea2000c1e1500 */
[----:B------:R-:W-:Y:S01]  /*2d80*/  CS2R R18, SRZ ;  /* 0x0000000000127805 */ /* 0x000fe2000001ff00 */
[----:B--2---:R-:W-:-:S04]  /*2d90*/  IMAD.U32 R0, R0, 0x10000, RZ ;  /* 0x0001000000007824 */ /* 0x004fc800078e00ff */
[----:B------:R-:W-:-:S04]  /*2da0*/  FMUL.FTZ R0, R0, 1 ;  /* 0x3f80000000007820 */ /* 0x000fc80000410000 */
[----:B------:R2:W4:Y:S02]  /*2db0*/  F2F.F64.F32 R16, R0 ;  /* 0x0000000000107310 */ /* 0x0005240000201800 */
[----:B--2-4-:R-:W-:Y:S05]  /*2dc0*/  BRA `(.L_x_5859) ;  /* 0x0000000400cc7947 */ /* 0x014fea0003800000 */
.L_x_5866:
        /* <DEDUP_REMOVED lines=10> */
[----:B--2---:R0:W1:Y:S02]  /*2e70*/  I2F.F64.U16 R16, R4 ;  /* 0x0000000400107312 */ /* 0x0040640000101800 */
[----:B01----:R-:W-:Y:S05]  /*2e80*/  BRA `(.L_x_5859) ;  /* 0x00000004009c7947 */ /* 0x003fea0003800000 */
.L_x_5873:
        /* <DEDUP_REMOVED lines=22> */
.L_x_5875:
[----:B------:R-:W-:Y:S05]  /*2ff0*/  BSYNC.RECONVERGENT B0 ;  /* 0x0000000000007941 */ /* 0x000fea0003800200 */
.L_x_5874:
[----:B------:R-:W-:Y:S01]  /*3000*/  IMAD.SHL.U32 R0, R0, 0x100000, RZ ;  /* 0x0010000000007824 */ /* 0x000fe200078e00ff */
[----:B------:R-:W-:-:S04]  /*3010*/  LEA R3, R3, 0x3b800000, 0x17 ;  /* 0x3b80000003037811 */ /* 0x000fc800078eb8ff */
[----:B------:R-:W-:-:S05]  /*3020*/  LOP3.LUT R0, R3, R0, R7, 0xfe, !PT ;  /* 0x0000000003007212 */ /* 0x000fca00078efe07 */
[----:B------:R-:W-:-:S04]  /*3030*/  FMUL.FTZ R0, R0, 1 ;  /* 0x3f80000000007820 */ /* 0x000fc80000410000 */
[----:B------:R0:W1:Y:S02]  /*3040*/  F2F.F64.F32 R16, R0 ;  /* 0x0000000000107310 */ /* 0x0000640000201800 */
[----:B01----:R-:W-:Y:S05]  /*3050*/  BRA `(.L_x_5859) ;  /* 0x0000000400287947 */ /* 0x003fea0003800000 */
.L_x_5872:
        /* <DEDUP_REMOVED lines=22> */
.L_x_5877:
[----:B------:R-:W-:Y:S05]  /*31c0*/  BSYNC.RECONVERGENT B0 ;  /* 0x0000000000007941 */ /* 0x000fea0003800200 */
.L_x_5876:
[----:B------:R-:W-:Y:S01]  /*31d0*/  IMAD.SHL.U32 R0, R0, 0x200000, RZ ;  /* 0x0020000000007824 */ /* 0x000fe200078e00ff */
[----:B------:R-:W-:-:S04]  /*31e0*/  LEA R3, R3, 0x37800000, 0x17 ;  /* 0x3780000003037811 */ /* 0x000fc800078eb8ff */
[----:B------:R-:W-:-:S05]  /*31f0*/  LOP3.LUT R0, R3, R0, R7, 0xfe, !PT ;  /* 0x0000000003007212 */ /* 0x000fca00078efe07 */
[----:B------:R-:W-:-:S04]  /*3200*/  FMUL.FTZ R0, R0, 1 ;  /* 0x3f80000000007820 */ /* 0x000fc80000410000 */
[----:B------:R0:W1:Y:S02]  /*3210*/  F2F.F64.F32 R16, R0 ;  /* 0x0000000000107310 */ /* 0x0000640000201800 */
[----:B01----:R-:W-:Y:S05]  /*3220*/  BRA `(.L_x_5859) ;  /* 0x0000000000b47947 */ /* 0x003fea0003800000 */
.L_x_5871:
        /* <DEDUP_REMOVED lines=17> */
[----:B------:R0:W1:Y:S02]  /*3340*/  @P0 F2F.F64.F32 R16, R0 ;  /* 0x0000000000100310 */ /* 0x0000640000201800 */
[----:B01----:R-:W-:Y:S05]  /*3350*/  BRA `(.L_x_5859) ;  /* 0x0000000000687947 */ /* 0x003fea0003800000 */
.L_x_5858:
        /* <DEDUP_REMOVED lines=16> */
.L_x_5880:
[----:B------:R-:W-:Y:S02]  /*3460*/  CS2R R16, SRZ ;  /* 0x0000000000107805 */ /* 0x000fe4000001ff00 */
[----:B------:R-:W-:Y:S01]  /*3470*/  CS2R R18, SRZ ;  /* 0x0000000000127805 */ /* 0x000fe2000001ff00 */
[----:B------:R-:W-:Y:S06]  /*3480*/  BRA `(.L_x_5859) ;  /* 0x00000000001c7947 */ /* 0x000fec0003800000 */
.L_x_5879:
[----:B------:R-:W2:Y:S01]  /*3490*/  LDG.E.64 R16, desc[UR36][R4.64] ;  /* 0x0000002404107981 */ /* 0x000ea2000c1e1b00 */
[----:B------:R-:W-:Y:S01]  /*34a0*/  CS2R R18, SRZ ;  /* 0x0000000000127805 */ /* 0x000fe2000001ff00 */
[----:B--2---:R-:W0:Y:S02]  /*34b0*/  I2F.F64.U64 R16, R16 ;  /* 0x0000001000107312 */ /* 0x004e240000301800 */
[----:B0-----:R-:W-:Y:S05]  /*34c0*/  BRA `(.L_x_5859) ;  /* 0x00000000000c7947 */ /* 0x001fea0003800000 */
.L_x_5878:
[----:B------:R-:W2:Y:S01]  /*34d0*/  LDG.E R4, desc[UR36][R4.64] ;  /* 0x0000002404047981 */ /* 0x000ea2000c1e1900 */
[----:B------:R-:W-:Y:S01]  /*34e0*/  CS2R R18, SRZ ;  /* 0x0000000000127805 */ /* 0x000fe2000001ff00 */
[----:B--2---:R2:W4:Y:S06]  /*34f0*/  I2F.F64.U32 R16, R4 ;  /* 0x0000000400107312 */ /* 0x00452c0000201800 */
.L_x_5859:
[----:B------:R-:W-:Y:S05]  /*3500*/  BSYNC.RECONVERGENT B6 ;  /* 0x0000000000067941 */ /* 0x000fea0003800200 */
.L_x_5853:
[----:B------:R-:W-:-:S07]  /*3510*/  VIADD R35, R35, 0x80 ;  /* 0x0000008023237836 */ /* 0x000fce0000000000 */
.L_x_5852:
[----:B------:R-:W-:Y:S05]  /*3520*/  BSYNC.RECONVERGENT B7 ;  /* 0x0000000000077941 */ /* 0x000fea0003800200 */
.L_x_5851:
        /* <DEDUP_REMOVED lines=23> */
[----:B--2---:R0:W1:Y:S02]  /*36a0*/  I2F.F64.S16 R20, R4 ;  /* 0x0000000400147312 */ /* 0x0040640000101c00 */
[----:B01----:R-:W-:Y:S05]  /*36b0*/  BRA `(.L_x_5882) ;  /* 0x0000000c00a47947 */ /* 0x003fea0003800000 */
.L_x_5886:
[----:B------:R-:W2:Y:S02]  /*36c0*/  LDG.E.U8 R4, desc[UR36][R4.64] ;  /* 0x0000002404047981 */ /* 0x000ea4000c1e1100 */
[----:B--2---:R0:W1:Y:S02]  /*36d0*/  I2F.F64.U16 R20, R4 ;  /* 0x0000000400147312 */ /* 0x0040640000101800 */
[----:B01----:R-:W-:Y:S05]  /*36e0*/  BRA `(.L_x_5882) ;  /* 0x0000000c00987947 */ /* 0x003fea0003800000 */
.L_x_5885:
[----:B------:R-:W-:-:S09]  /*36f0*/  UISETP.NE.AND UP0, UPT, UR4, 0x2, UPT ;  /* 0x000000020400788c */ /* 0x000fd2000bf05270 */
[----:B------:R-:W-:Y:S05]  /*3700*/  BRA.U !UP0, `(.L_x_5888) ;  /* 0x0000000108287547 */ /* 0x000fea000b800000 */
[----:B------:R-:W-:-:S09]  /*3710*/  UISETP.NE.AND UP0, UPT, UR4, 0x3, UPT ;  /* 0x000000030400788c */ /* 0x000fd2000bf05270 */
[----:B------:R-:W-:Y:S05]  /*3720*/  BRA.U !UP0, `(.L_x_5889) ;  /* 0x0000000108147547 */ /* 0x000fea000b800000 */
[----:B------:R-:W-:-:S09]  /*3730*/  UISETP.NE.AND UP0, UPT, UR4, 0x4, UPT ;  /* 0x000000040400788c */ /* 0x000fd2000bf05270 */
[----:B------:R-:W-:Y:S05]  /*3740*/  BRA.U UP0, `(.L_x_5887) ;  /* 0x0000000d00247547 */ /* 0x000fea000b800000 */
[----:B------:R-:W2:Y:S02]  /*3750*/  LDG.E.64 R20, desc[UR36][R4.64] ;  /* 0x0000002404147981 */ /* 0x000ea4000c1e1b00 */
[----:B--2---:R-:W0:Y:S02]  /*3760*/  I2F.F64.S64 R20, R20 ;  /* 0x0000001400147312 */ /* 0x004e240000301c00 */
[----:B0-----:R-:W-:Y:S05]  /*3770*/  BRA `(.L_x_5882) ;  /* 0x0000000c00747947 */ /* 0x001fea0003800000 */
.L_x_5889:
[----:B------:R-:W2:Y:S02]  /*3780*/  LDG.E R4, desc[UR36][R4.64] ;  /* 0x0000002404047981 */ /* 0x000ea4000c1e1900 */
[----:B--2---:R0:W1:Y:S02]  /*3790*/  I2F.F64 R20, R4 ;  /* 0x0000000400147312 */ /* 0x0040640000201c00 */
[----:B01----:R-:W-:Y:S05]  /*37a0*/  BRA `(.L_x_5882) ;  /* 0x0000000c00687947 */ /* 0x003fea0003800000 */
.L_x_5888:
[----:B------:R-:W2:Y:S02]  /*37b0*/  LDG.E.U16 R4, desc[UR36][R4.64] ;  /* 0x0000002404047981 */ /* 0x000ea4000c1e1500 */
[----:B--2---:R0:W1:Y:S02]  /*37c0*/  I2F.F64.S16 R20, R4 ;  /* 0x0000000400147312 */ /* 0x0040640000101c00 */
[----:B01----:R-:W-:Y:S05]  /*37d0*/  BRA `(.L_x_5882) ;  /* 0x0000000c005c7947 */ /* 0x003fea0003800000 */
.L_x_5884:
[----:B------:R-:W-:-:S09]  /*37e0*/  UISETP.GT.AND UP0, UPT, UR4, 0x6, UPT ;  /* 0x000000060400788c */ /* 0x000fd2000bf04270 */
[----:B------:R-:W-:Y:S05]  /*37f0*/  BRA.U UP0, `(.L_x_5890) ;  /* 0x0000000100347547 */ /* 0x000fea000b800000 */
[----:B------:R-:W-:-:S09]  /*3800*/  UISETP.NE.AND UP0, UPT, UR4, 0x5, UPT ;  /* 0x000000050400788c */ /* 0x000fd2000bf05270 */
[----:B------:R-:W-:Y:S05]  /*3810*/  BRA.U !UP0, `(.L_x_5891) ;  /* 0x0000000108187547 */ /* 0x000fea000b800000 */
[----:B------:R-:W-:-:S09]  /*3820*/  UISETP.NE.AND UP0, UPT, UR4, 0x6, UPT ;  /* 0x000000060400788c */ /* 0x000fd2000bf05270 */
[----:B------:R-:W-:Y:S05]  /*3830*/  BRA.U UP0, `(.L_x_5887) ;  /* 0x0000000900e87547 */ /* 0x000fea000b800000 */
[----:B------:R-:W2:Y:S02]  /*3840*/  LDG.E R20, desc[UR36][R4.64] ;  /* 0x0000002404147981 */ /* 0x000ea4000c1e1900 */
[----:B--2---:R-:W-:-:S06]  /*3850*/  FMUL.FTZ R20, R20, 1 ;  /* 0x3f80000014147820 */ /* 0x004fcc0000410000 */
[----:B------:R-:W0:Y:S02]  /*3860*/  F2F.F64.F32 R20, R20 ;  /* 0x0000001400147310 */ /* 0x000e240000201800 */
[----:B0-----:R-:W-:Y:S05]  /*3870*/  BRA `(.L_x_5882) ;  /* 0x0000000c00347947 */ /* 0x001fea0003800000 */
.L_x_5891:
[----:B------:R-:W2:Y:S02]  /*3880*/  LDG.E.U16 R0, desc[UR36][R4.64] ;  /* 0x0000002404007981 */ /* 0x000ea4000c1e1500 */
[----:B--2---:R-:W-:-:S05]  /*3890*/  HADD2.F32 R0, -RZ, R0.H0_H0 ;  /* 0x20000000ff007230 */ /* 0x004fca0000004100 */
[----:B------:R-:W-:-:S04]  /*38a0*/  FMUL.FTZ R0, R0, 1 ;  /* 0x3f80000000007820 */ /* 0x000fc80000410000 */
[----:B------:R0:W1:Y:S02]  /*38b0*/  F2F.F64.F32 R20, R0 ;  /* 0x0000000000147310 */ /* 0x0000640000201800 */
[----:B01----:R-:W-:Y:S05]  /*38c0*/  BRA `(.L_x_5882) ;  /* 0x0000000c00207947 */ /* 0x003fea0003800000 */
.L_x_5890:
        /* <DEDUP_REMOVED lines=16> */
.L_x_5893:
        /* <DEDUP_REMOVED lines=12> */
.L_x_5892:
[----:B------:R0:W5:Y:S01]  /*3a90*/  LDG.E.64 R20, desc[UR36][R4.64] ;  /* 0x0000002404147981 */ /* 0x000162000c1e1b00 */
[----:B------:R-:W-:Y:S05]  /*3aa0*/  BRA `(.L_x_5882) ;  /* 0x0000000800a87947 */ /* 0x000fea0003800000 */
.L_x_5883:
        /* <DEDUP_REMOVED lines=11> */
[----:B------:R-:W-:Y:S01]  /*3b60*/  FSEL R21, RZ, 1.875, !P0 ;  /* 0x3ff00000ff157808 */ /* 0x000fe20004000000 */
[----:B------:R-:W-:Y:S08]  /*3b70*/  BRA `(.L_x_5882) ;  /* 0x0000000800747947 */ /* 0x000ff00003800000 */
.L_x_5896:
[----:B------:R0:W5:Y:S01]  /*3b80*/  LDG.E.128 R20, desc[UR36][R4.64] ;  /* 0x0000002404147981 */ /* 0x000162000c1e1d00 */
[----:B------:R-:W-:Y:S05]  /*3b90*/  BRA `(.L_x_5882) ;  /* 0x00000008006c7947 */ /* 0x000fea0003800000 */
.L_x_5895:
        /* <DEDUP_REMOVED lines=25> */
[----:B------:R0:W1:Y:S02]  /*3d30*/  F2F.F64.F32 R20, R3 ;  /* 0x0000000300147310 */ /* 0x0000640000201800 */
[----:B01----:R-:W-:Y:S05]  /*3d40*/  BRA `(.L_x_5882) ;  /* 0x0000000800007947 */ /* 0x003fea0003800000 */
.L_x_5898:
        /* <DEDUP_REMOVED lines=13> */
[----:B------:R0:W1:Y:S02]  /*3e20*/  F2F.F64.F32 R20, R0 ;  /* 0x0000000000147310 */ /* 0x0000640000201800 */
[----:B01----:R-:W-:Y:S05]  /*3e30*/  BRA `(.L_x_5882) ;  /* 0x0000000400c47947 */ /* 0x003fea0003800000 */
.L_x_5897:
[----:B------:R-:W2:Y:S02]  /*3e40*/  LDG.E.U16 R0, desc[UR36][R4.64] ;  /* 0x0000002404007981 */ /* 0x000ea4000c1e1500 */
[----:B--2---:R-:W-:-:S04]  /*3e50*/  IMAD.U32 R0, R0, 0x10000, RZ ;  /* 0x0001000000007824 */ /* 0x004fc800078e00ff */
[----:B------:R-:W-:-:S04]  /*3e60*/  FMUL.FTZ R0, R0, 1 ;  /* 0x3f80000000007820 */ /* 0x000fc80000410000 */
[----:B------:R0:W1:Y:S02]  /*3e70*/  F2F.F64.F32 R20, R0 ;  /* 0x0000000000147310 */ /* 0x0000640000201800 */
[----:B01----:R-:W-:Y:S05]  /*3e80*/  BRA `(.L_x_5882) ;  /* 0x0000000400b07947 */ /* 0x003fea0003800000 */
.L_x_5894:
        /* <DEDUP_REMOVED lines=9> */
[----:B--2---:R0:W1:Y:S02]  /*3f20*/  I2F.F64.U16 R20, R4 ;  /* 0x0000000400147312 */ /* 0x0040640000101800 */
[----:B01----:R-:W-:Y:S05]  /*3f30*/  BRA `(.L_x_5882) ;  /* 0x0000000400847947 */ /* 0x003fea0003800000 */
.L_x_5901:
[----:B------:R-:W2:Y:S01]  /*3f40*/  LDG.E.U8 R4, desc[UR36][R4.64] ;  /* 0x0000002404047981 */ /* 0x000ea2000c1e1100 */
        /* <DEDUP_REMOVED lines=20> */
.L_x_5903:
[----:B------:R-:W-:Y:S05]  /*4090*/  BSYNC.RECONVERGENT B0 ;  /* 0x0000000000007941 */ /* 0x000fea0003800200 */
.L_x_5902:
[----:B------:R-:W-:Y:S01]  /*40a0*/  IMAD.SHL.U32 R0, R0, 0x100000, RZ ;  /* 0x0010000000007824 */ /* 0x000fe200078e00ff */
[----:B------:R-:W-:-:S04]  /*40b0*/  LEA R3, R3, 0x3b800000, 0x17 ;  /* 0x3b80000003037811 */ /* 0x000fc800078eb8ff */
[----:B------:R-:W-:-:S05]  /*40c0*/  LOP3.LUT R0, R3, R0, R7, 0xfe, !PT ;  /* 0x0000000003007212 */ /* 0x000fca00078efe07 */
[----:B------:R-:W-:-:S04]  /*40d0*/  FMUL.FTZ R0, R0, 1 ;  /* 0x3f80000000007820 */ /* 0x000fc80000410000 */
[----:B------:R0:W1:Y:S02]  /*40e0*/  F2F.F64.F32 R20, R0 ;  /* 0x0000000000147310 */ /* 0x0000640000201800 */
[----:B01----:R-:W-:Y:S05]  /*40f0*/  BRA `(.L_x_5882) ;  /* 0x0000000400147947 */ /* 0x003fea0003800000 */
.L_x_5900:
        /* <DEDUP_REMOVED lines=21> */
.L_x_5905:
[----:B------:R-:W-:Y:S05]  /*4250*/  BSYNC.RECONVERGENT B0 ;  /* 0x0000000000007941 */ /* 0x000fea0003800200 */
.L_x_5904:
[----:B------:R-:W-:Y:S01]  /*4260*/  IMAD.SHL.U32 R0, R0, 0x200000, RZ ;  /* 0x0020000000007824 */ /* 0x000fe200078e00ff */
[----:B------:R-:W-:-:S04]  /*4270*/  LEA R3, R3, 0x37800000, 0x17 ;  /* 0x3780000003037811 */ /* 0x000fc800078eb8ff */
[----:B------:R-:W-:-:S05]  /*4280*/  LOP3.LUT R0, R3, R0, R7, 0xfe, !PT ;  /* 0x0000000003007212 */ /* 0x000fca00078efe07 */
[----:B------:R-:W-:-:S04]  /*4290*/  FMUL.FTZ R0, R0, 1 ;  /* 0x3f80000000007820 */ /* 0x000fc80000410000 */
[----:B------:R0:W1:Y:S02]  /*42a0*/  F2F.F64.F32 R20, R0 ;  /* 0x0000000000147310 */ /* 0x0000640000201800 */
[----:B01----:R-:W-:Y:S05]  /*42b0*/  BRA `(.L_x_5882) ;  /* 0x0000000000a47947 */ /* 0x003fea0003800000 */
.L_x_5899:
        /* <DEDUP_REMOVED lines=18> */
.L_x_5887:
        /* <DEDUP_REMOVED lines=16> */
.L_x_5908:
[----:B------:R-:W-:Y:S01]  /*44e0*/  CS2R R20, SRZ ;  /* 0x0000000000147805 */ /* 0x000fe2000001ff00 */
[----:B------:R-:W-:Y:S06]  /*44f0*/  BRA `(.L_x_5882) ;  /* 0x0000000000147947 */ /* 0x000fec0003800000 */
.L_x_5907:
[----:B------:R-:W2:Y:S02]  /*4500*/  LDG.E.64 R20, desc[UR36][R4.64] ;  /* 0x0000002404147981 */ /* 0x000ea4000c1e1b00 */
[----:B--2---:R-:W0:Y:S02]  /*4510*/  I2F.F64.U64 R20, R20 ;  /* 0x0000001400147312 */ /* 0x004e240000301800 */
[----:B0-----:R-:W-:Y:S05]  /*4520*/  BRA `(.L_x_5882) ;  /* 0x0000000000087947 */ /* 0x001fea0003800000 */
.L_x_5906:
[----:B------:R-:W2:Y:S02]  /*4530*/  LDG.E R4, desc[UR36][R4.64] ;  /* 0x0000002404047981 */ /* 0x000ea4000c1e1900 */
[----:B--2---:R0:W1:Y:S02]  /*4540*/  I2F.F64.U32 R20, R4 ;  /* 0x0000000400147312 */ /* 0x0040640000201800 */
.L_x_5882:
[----:B------:R-:W-:Y:S05]  /*4550*/  BSYNC.RECONVERGENT B6 ;  /* 0x0000000000067941 */ /* 0x000fea0003800200 */
.L_x_5881:
[----:B------:R-:W3:Y:S01]  /*4560*/  LDC.64 R8, c[0x0][0x3a8] ;  /* 0x0000ea00ff087b82 */ /* 0x000ee20000000a00 */
[CC--:B------:R-:W-:Y:S02]  /*4570*/  ISETP.GE.AND P0, PT, R33.reuse, R32.reuse, PT ;  /* 0x000000202100720c */ /* 0x0c0fe40003f06270 */
[----:B012-4-:R-:W-:Y:S01]  /*4580*/  CS2R R4, SRZ ;  /* 0x0000000000047805 */ /* 0x017fe2000001ff00 */
[C---:B------:R-:W-:Y:S01]  /*4590*/  VIADD R35, R33.reuse, 0x80 ;  /* 0x0000008021237836 */ /* 0x040fe20000000000 */
[----:B------:R-:W-:Y:S01]  /*45a0*/  BSSY.RECONVERGENT B6, `(.L_x_5909) ;  /* 0x00001c6000067945 */ /* 0x000fe20003800200 */
[----:B------:R-:W-:Y:S02]  /*45b0*/  VIADD R3, R33, 0x100 ;  /* 0x0000010021037836 */ /* 0x000fe40000000000 */
[----:B------:R-:W0:Y:S01]  /*45c0*/  LDC.64 R10, c[0x0][0x3a0] ;  /* 0x0000e800ff0a7b82 */ /* 0x000e220000000a00 */
[----:B------:R-:W-:-:S07]  /*45d0*/  ISETP.GE.AND P1, PT, R35, R32, PT ;  /* 0x000000202300720c */ /* 0x000fce0003f26270 */
[----:B------:R-:W1:Y:S01]  /*45e0*/  LDC.64 R12, c[0x0][0x3a0] ;  /* 0x0000e800ff0c7b82 */ /* 0x000e620000000a00 */
[----:B---3-5:R-:W0:-:S15]  /*45f0*/  @!P0 DMUL R6, R30, R8 ;  /* 0x000000081e068228 */ /* 0x028e1e0000000000 */
[----:B------:R-:W-:-:S15]  /*4600*/  NOP ;  /* 0x0000000000007918 */ /* 0x000fde0000000000 */
[----:B------:R-:W-:-:S15]  /*4610*/  NOP ;  /* 0x0000000000007918 */ /* 0x000fde0000000000 */
[----:B------:R-:W-:-:S15]  /*4620*/  NOP ;  /* 0x0000000000007918 */ /* 0x000fde0000000000 */
[----:B------:R-:W-:-:S04]  /*4630*/  NOP ;  /* 0x0000000000007918 */ /* 0x000fc80000000000 */
[----:B0-----:R0:W-:Y:S02]  /*4640*/  @!P0 DFMA R4, R28, R10, -R6 ;  /* 0x0000000a1c04822b */ /* 0x0011e40000000806 */
[----:B0-----:R-:W-:-:S15]  /*4650*/  CS2R R6, SRZ ;  /* 0x0000000000067805 */ /* 0x001fde000001ff00 */
[----:B------:R-:W-:-:S15]  /*4660*/  NOP ;  /* 0x0000000000007918 */ /* 0x000fde0000000000 */
[----:B------:R-:W-:-:S15]  /*4670*/  NOP ;  /* 0x0000000000007918 */ /* 0x000fde0000000000 */
[----:B------:R-:W-:-:S15]  /*4680*/  NOP ;  /* 0x0000000000007918 */ /* 0x000fde0000000000 */
[----:B------:R-:W-:-:S02]  /*4690*/  NOP ;  /* 0x0000000000007918 */ /* 0x000fc40000000000 */
[----:B------:R0:W2:Y:S02]  /*46a0*/  @!P0 DMUL R30, R30, R10 ;  /* 0x0000000a1e1e8228 */ /* 0x0000a40000000000 */
[----:B0-----:R-:W0:-:S15]  /*46b0*/  LDC.64 R10, c[0x0][0x3a8] ;  /* 0x0000ea00ff0a7b82 */ /* 0x001e1e0000000a00 */
[----:B------:R-:W-:-:S15]  /*46c0*/  NOP ;  /* 0x0000000000007918 */ /* 0x000fde0000000000 */
[----:B------:R-:W-:-:S15]  /*46d0*/  NOP ;  /* 0x0000000000007918 */ /* 0x000fde0000000000 */
[----:B------:R-:W-:-:S15]  /*46e0*/  NOP ;  /* 0x0000000000007918 */ /* 0x000fde0000000000 */
[----:B------:R-:W-:-:S02]  /*46f0*/  NOP ;  /* 0x0000000000007918 */ /* 0x000fc40000000000 */
[----:B--2---:R2:W-:Y:S02]  /*4700*/  @!P0 DFMA R6, R28, R8, R30 ;  /* 0x000000081c06822b */ /* 0x0045e4000000001e */
[----:B--2---:R-:W-:Y:S02]  /*4710*/  CS2R R28, SRZ ;  /* 0x00000000001c7805 */ /* 0x004fe4000001ff00 */
[----:B------:R-:W-:-:S15]  /*4720*/  CS2R R30, SRZ ;  /* 0x00000000001e7805 */ /* 0x000fde000001ff00 */
[----:B------:R-:W-:-:S15]  /*4730*/  NOP ;  /* 0x0000000000007918 */ /* 0x000fde0000000000 */
[----:B------:R-:W-:-:S15]  /*4740*/  NOP ;  /* 0x0000000000007918 */ /* 0x000fde0000000000 */
[----:B------:R-:W-:-:S15]  /*4750*/  NOP ;  /* 0x0000000000007918 */ /* 0x000fde0000000000 */
[----:B0-----:R-:W1:-:S15]  /*4760*/  @!P1 DMUL R8, R26, R10 ;  /* 0x0000000a1a089228 */ /* 0x001e5e0000000000 */
[----:B------:R-:W-:-:S15]  /*4770*/  NOP ;  /* 0x0000000000007918 */ /* 0x000fde0000000000 */
[----:B------:R-:W-:-:S15]  /*4780*/  NOP ;  /* 0x0000000000007918 */ /* 0x000fde0000000000 */
[----:B------:R-:W-:-:S15]  /*4790*/  NOP ;  /* 0x0000000000007918 */ /* 0x000fde0000000000 */
[----:B------:R-:W-:-:S04]  /*47a0*/  NOP ;  /* 0x0000000000007918 */ /* 0x000fc80000000000 */
[----:B-1----:R0:W-:Y:S02]  /*47b0*/  @!P1 DFMA R28, R24, R12, -R8 ;  /* 0x0000000c181c922b */ /* 0x0021e40000000808 */
[----:B0-----:R-:W0:-:S15]  /*47c0*/  LDC.64 R8, c[0x0][0x3a8] ;  /* 0x0000ea00ff087b82 */ /* 0x001e1e0000000a00 */
[----:B------:R-:W-:-:S15]  /*47d0*/  NOP ;  /* 0x0000000000007918 */ /* 0x000fde0000000000 */
[----:B------:R-:W-:-:S15]  /*47e0*/  NOP ;  /* 0x0000000000007918 */ /* 0x000fde0000000000 */
[----:B------:R-:W-:-:S15]  /*47f0*/  NOP ;  /* 0x0000000000007918 */ /* 0x000fde0000000000 */
[----:B------:R-:W-:-:S02]  /*4800*/  NOP ;  /* 0x0000000000007918 */ /* 0x000fc40000000000 */
[----:B------:R1:W2:Y:S02]  /*4810*/  @!P1 DMUL R26, R26, R12 ;  /* 0x0000000c1a1a9228 */ /* 0x0002a40000000000 */
[----:B-1----:R-:W1:-:S15]  /*4820*/  LDC.64 R12, c[0x0][0x3a0] ;  /* 0x0000e800ff0c7b82 */ /* 0x002e5e0000000a00 */
[----:B------:R-:W-:-:S15]  /*4830*/  NOP ;  /* 0x0000000000007918 */ /* 0x000fde0000000000 */
[----:B------:R-:W-:-:S15]  /*4840*/  NOP ;  /* 0x0000000000007918 */ /* 0x000fde0000000000 */
[----:B------:R-:W-:-:S15]  /*4850*/  NOP ;  /* 0x0000000000007918 */ /* 0x000fde0000000000 */
[----:B------:R-:W-:-:S02]  /*4860*/  NOP ;  /* 0x0000000000007918 */ /* 0x000fc40000000000 */
[----:B--2---:R2:W-:Y:S01]  /*4870*/  @!P1 DFMA R30, R24, R10, R26 ;  /* 0x0000000a181e922b */ /* 0x0045e2000000001a */
[----:B------:R-:W-:Y:S02]  /*4880*/  ISETP.GE.AND P1, PT, R3, R32, PT ;  /* 0x000000200300720c */ /* 0x000fe40003f26270 */
[----:B--2---:R-:W-:Y:S02]  /*4890*/  CS2R R26, SRZ ;  /* 0x00000000001a7805 */ /* 0x004fe4000001ff00 */
[----:B------:R-:W-:Y:S01]  /*48a0*/  CS2R R24, SRZ ;  /* 0x0000000000187805 */ /* 0x000fe2000001ff00 */
[----:B------:R-:W-:-:S15]  /*48b0*/  VIADD R3, R33, 0x180 ;  /* 0x0000018021037836 */ /* 0x000fde0000000000 */
[----:B------:R-:W-:-:S15]  /*48c0*/  NOP ;  /* 0x0000000000007918 */ /* 0x000fde0000000000 */
[----:B------:R-:W-:-:S15]  /*48d0*/  NOP ;  /* 0x0000000000007918 */ /* 0x000fde0000000000 */
[----:B------:R-:W-:-:S13]  /*48e0*/  NOP ;  /* 0x0000000000007918 */ /* 0x000fda0000000000 */
[----:B0-----:R-:W-:-:S15]  /*48f0*/  @!P1 DMUL R10, R18, R8 ;  /* 0x00000008120a9228 */ /* 0x001fde0000000000 */
[----:B------:R-:W-:-:S15]  /*4900*/  NOP ;  /* 0x0000000000007918 */ /* 0x000fde0000000000 */
[----:B------:R-:W-:-:S15]  /*4910*/  NOP ;  /* 0x0000000000007918 */ /* 0x000fde0000000000 */
[----:B------:R-:W-:-:S15]  /*4920*/  NOP ;  /* 0x0000000000007918 */ /* 0x000fde0000000000 */
[----:B------:R-:W-:-:S04]  /*4930*/  NOP ;  /* 0x0000000000007918 */ /* 0x000fc80000000000 */
[----:B-1----:R-:W0:-:S15]  /*4940*/  @!P1 DMUL R18, R18, R12 ;  /* 0x0000000c12129228 */ /* 0x002e1e0000000000 */
[----:B------:R-:W-:-:S15]  /*4950*/  NOP ;  /* 0x0000000000007918 */ /* 0x000fde0000000000 */
[----:B------:R-:W-:-:S15]  /*4960*/  NOP ;  /* 0x0000000000007918 */ /* 0x000fde0000000000 */
[----:B------:R-:W-:-:S15]  /*4970*/  NOP ;  /* 0x0000000000007918 */ /* 0x000fde0000000000 */
[----:B------:R-:W-:-:S04]  /*4980*/  NOP ;  /* 0x0000000000007918 */ /* 0x000fc80000000000 */
[----:B0-----:R0:W-:Y:S02]  /*4990*/  @!P1 DFMA R26, R16, R8, R18 ;  /* 0x00000008101a922b */ /* 0x0011e40000000012 */
[----:B0-----:R-:W0:Y:S01]  /*49a0*/  LDC.64 R8, c[0x0][0x3a8] ;  /* 0x0000ea00ff087b82 */ /* 0x001e220000000a00 */
[----:B------:R-:W-:-:S15]  /*49b0*/  CS2R R18, SRZ ;  /* 0x0000000000127805 */ /* 0x000fde000001ff00 */
[----:B------:R-:W-:-:S15]  /*49c0*/  NOP ;  /* 0x0000000000007918 */ /* 0x000fde0000000000 */
[----:B------:R-:W-:-:S15]  /*49d0*/  NOP ;  /* 0x0000000000007918 */ /* 0x000fde0000000000 */
[----:B------:R-:W-:-:S15]  /*49e0*/  NOP ;  /* 0x0000000000007918 */ /* 0x000fde0000000000 */
[----:B------:R-:W-:-:S01]  /*49f0*/  NOP ;  /* 0x0000000000007918 */ /* 0x000fc20000000000 */
[----:B------:R1:W-:Y:S01]  /*4a00*/  @!P1 DFMA R24, R16, R12, -R10 ;  /* 0x0000000c1018922b */ /* 0x0003e2000000080a */
[----:B------:R-:W-:Y:S01]  /*4a10*/  ISETP.GE.AND P1, PT, R3, R32, PT ;  /* 0x000000200300720c */ /* 0x000fe20003f26270 */
[----:B-1----:R-:W1:Y:S01]  /*4a20*/  LDC.64 R12, c[0x0][0x3a0] ;  /* 0x0000e800ff0c7b82 */ /* 0x002e620000000a00 */
[----:B------:R-:W-:-:S15]  /*4a30*/  CS2R R16, SRZ ;  /* 0x0000000000107805 */ /* 0x000fde000001ff00 */
[----:B------:R-:W-:-:S15]  /*4a40*/  NOP ;  /* 0x0000000000007918 */ /* 0x000fde0000000000 */
[----:B------:R-:W-:-:S15]  /*4a50*/  NOP ;  /* 0x0000000000007918 */ /* 0x000fde0000000000 */
[----:B------:R-:W-:-:S15]  /*4a60*/  NOP ;  /* 0x0000000000007918 */ /* 0x000fde0000000000 */
[----:B------:R-:W-:-:S01]  /*4a70*/  NOP ;  /* 0x0000000000007918 */ /* 0x000fc20000000000 */
        /* <DEDUP_REMOVED lines=10> */
[----:B0-----:R0:W1:Y:S02]  /*4b20*/  @!P1 DFMA R18, R20, R8, R22 ;  /* 0x000000081412922b */ /* 0x0010640000000016 */
[----:B0-----:R-:W0:-:S15]  /*4b30*/  LDC.U8 R22, c[0x0][0x3cc] ;  /* 0x0000f300ff167b82 */ /* 0x001e1e0000000000 */
[----:B------:R-:W-:-:S15]  /*4b40*/  NOP ;  /* 0x0000000000007918 */ /* 0x000fde0000000000 */
[----:B------:R-:W-:-:S15]  /*4b50*/  NOP ;  /* 0x0000000000007918 */ /* 0x000fde0000000000 */
[----:B------:R-:W-:-:S15]  /*4b60*/  NOP ;  /* 0x0000000000007918 */ /* 0x000fde0000000000 */
[----:B------:R-:W-:-:S02]  /*4b70*/  NOP ;  /* 0x0000000000007918 */ /* 0x000fc40000000000 */
[----:B------:R2:W3:Y:S02]  /*4b80*/  @!P1 DFMA R16, R20, R12, -R10 ;  /* 0x0000000c1410922b */ /* 0x0004e4000000080a */
[----:B0123--:R-:W-:Y:S05]  /*4b90*/  @P0 BRA `(.L_x_5910) ;  /* 0x0000001400980947 */ /* 0x00ffea0003800000 */
        /* <DEDUP_REMOVED lines=18> */
[----:B------:R-:W0:Y:S01]  /*4cc0*/  F2I.F64.TRUNC R5, R4 ;  /* 0x0000000400057311 */ /* 0x000e22000030d100 */
[----:B------:R-:W-:Y:S01]  /*4cd0*/  IMAD.MOV.U32 R33, RZ, RZ, R35 ;  /* 0x000000ffff217224 */ /* 0x000fe200078e0023 */
[----:B0-----:R0:W-:Y:S01]  /*4ce0*/  STG.E.U8 desc[UR36][R8.64], R5 ;  /* 0x0000000508007986 */ /* 0x0011e2000c101124 */
[----:B------:R-:W-:Y:S05]  /*4cf0*/  BRA `(.L_x_5910) ;  /* 0x0000001400407947 */ /* 0x000fea0003800000 */
.L_x_5914:
[----:B------:R-:W0:Y:S01]  /*4d00*/  F2I.S64.F64.TRUNC R4, R4 ;  /* 0x0000000400047311 */ /* 0x000e22000030d900 */
[----:B------:R-:W-:Y:S02]  /*4d10*/  IMAD.MOV.U32 R33, RZ, RZ, R35 ;  /* 0x000000ffff217224 */ /* 0x000fe400078e0023 */
[----:B0-----:R-:W-:-:S05]  /*4d20*/  IMAD.MOV.U32 R3, RZ, RZ, R4 ;  /* 0x000000ffff037224 */ /* 0x001fca00078e0004 */
[----:B------:R0:W-:Y:S01]  /*4d30*/  STG.E.U8 desc[UR36][R8.64], R3 ;  /* 0x0000000308007986 */ /* 0x0001e2000c101124 */
[----:B------:R-:W-:Y:S05]  /*4d40*/  BRA `(.L_x_5910) ;  /* 0x00000014002c7947 */ /* 0x000fea0003800000 */
.L_x_5913:
[----:B------:R-:W-:-:S13]  /*4d50*/  ISETP.NE.AND P0, PT, R0, 0x2, PT ;  /* 0x000000020000780c */ /* 0x000fda0003f05270 */
[----:B------:R-:W-:Y:S05]  /*4d60*/  @!P0 BRA `(.L_x_5916) ;  /* 0x0000000000308947 */ /* 0x000fea0003800000 */
[----:B------:R-:W-:-:S13]  /*4d70*/  ISETP.NE.AND P0, PT, R0, 0x3, PT ;  /* 0x000000030000780c */ /* 0x000fda0003f05270 */
[----:B------:R-:W-:Y:S05]  /*4d80*/  @!P0 BRA `(.L_x_5917) ;  /* 0x0000000000188947 */ /* 0x000fea0003800000 */
[----:B------:R-:W-:-:S13]  /*4d90*/  ISETP.NE.AND P0, PT, R0, 0x4, PT ;  /* 0x000000040000780c */ /* 0x000fda0003f05270 */
[----:B------:R-:W-:Y:S05]  /*4da0*/  @P0 BRA `(.L_x_5915) ;  /* 0x00000010004c0947 */ /* 0x000fea0003800000 */
[----:B------:R-:W0:Y:S01]  /*4db0*/  F2I.S64.F64.TRUNC R4, R4 ;  /* 0x0000000400047311 */ /* 0x000e22000030d900 */
[----:B------:R-:W-:Y:S01]  /*4dc0*/  IMAD.MOV.U32 R33, RZ, RZ, R35 ;  /* 0x000000ffff217224 */ /* 0x000fe200078e0023 */
[----:B0-----:R0:W-:Y:S01]  /*4dd0*/  STG.E.64 desc[UR36][R8.64], R4 ;  /* 0x0000000408007986 */ /* 0x0011e2000c101b24 */
[----:B------:R-:W-:Y:S05]  /*4de0*/  BRA `(.L_x_5910) ;  /* 0x0000001400047947 */ /* 0x000fea0003800000 */
.L_x_5917:
[----:B------:R-:W0:Y:S01]  /*4df0*/  F2I.F64.TRUNC R5, R4 ;  /* 0x0000000400057311 */ /* 0x000e22000030d100 */
[----:B------:R-:W-:Y:S01]  /*4e00*/  IMAD.MOV.U32 R33, RZ, RZ, R35 ;  /* 0x000000ffff217224 */ /* 0x000fe200078e0023 */
[----:B0-----:R0:W-:Y:S01]  /*4e10*/  STG.E desc[UR36][R8.64], R5 ;  /* 0x0000000508007986 */ /* 0x0011e2000c101924 */
[----:B------:R-:W-:Y:S05]  /*4e20*/  BRA `(.L_x_5910) ;  /* 0x0000001000f47947 */ /* 0x000fea0003800000 */
.L_x_5916:
[----:B------:R-:W0:Y:S01]  /*4e30*/  F2I.F64.TRUNC R5, R4 ;  /* 0x0000000400057311 */ /* 0x000e22000030d100 */
[----:B------:R-:W-:Y:S01]  /*4e40*/  IMAD.MOV.U32 R33, RZ, RZ, R35 ;  /* 0x000000ffff217224 */ /* 0x000fe200078e0023 */
[----:B0-----:R0:W-:Y:S01]  /*4e50*/  STG.E.U16 desc[UR36][R8.64], R5 ;  /* 0x0000000508007986 */ /* 0x0011e2000c101524 */
[----:B------:R-:W-:Y:S05]  /*4e60*/  BRA `(.L_x_5910) ;  /* 0x0000001000e47947 */ /* 0x000fea0003800000 */
.L_x_5912:
[----:B------:R-:W-:-:S13]  /*4e70*/  ISETP.GT.AND P0, PT, R0, 0x6, PT ;  /* 0x000000060000780c */ /* 0x000fda0003f04270 */
[----:B------:R-:W-:Y:S05]  /*4e80*/  @P0 BRA `(.L_x_5918) ;  /* 0x0000000000740947 */ /* 0x000fea0003800000 */
[----:B------:R-:W-:-:S13]  /*4e90*/  ISETP.NE.AND P0, PT, R0, 0x5, PT ;  /* 0x000000050000780c */ /* 0x000fda0003f05270 */
[----:B------:R-:W-:Y:S05]  /*4ea0*/  @!P0 BRA `(.L_x_5919) ;  /* 0x0000000000388947 */ /* 0x000fea0003800000 */
[----:B------:R-:W-:-:S13]  /*4eb0*/  ISETP.NE.AND P0, PT, R0, 0x6, PT ;  /* 0x000000060000780c */ /* 0x000fda0003f05270 */
[----:B------:R-:W-:Y:S05]  /*4ec0*/  @P0 BRA `(.L_x_5915) ;  /* 0x0000001000040947 */ /* 0x000fea0003800000 */
        /* <DEDUP_REMOVED lines=8> */
[----:B------:R-:W-:Y:S02]  /*4f50*/  IMAD.MOV.U32 R33, RZ, RZ, R35 ;  /* 0x000000ffff217224 */ /* 0x000fe400078e0023 */
[----:B0-----:R-:W-:-:S05]  /*4f60*/  @!P0 FMUL R3, R3, 1.175494350822287508e-38 ;  /* 0x0080000003038820 */ /* 0x001fca0000400000 */
[----:B------:R0:W-:Y:S01]  /*4f70*/  STG.E desc[UR36][R8.64], R3 ;  /* 0x0000000308007986 */ /* 0x0001e2000c101924 */
[----:B------:R-:W-:Y:S05]  /*4f80*/  BRA `(.L_x_5910) ;  /* 0x00000010009c7947 */ /* 0x000fea0003800000 */
.L_x_5919:
        /* <DEDUP_REMOVED lines=10> */
[----:B------:R-:W-:-:S05]  /*5030*/  F2FP.F16.F32.PACK_AB R0, RZ, R0 ;  /* 0x00000000ff00723e */ /* 0x000fca00000000ff */
[----:B------:R0:W-:Y:S01]  /*5040*/  STG.E.U16 desc[UR36][R8.64], R0 ;  /* 0x0000000008007986 */ /* 0x0001e2000c101524 */
[----:B------:R-:W-:Y:S05]  /*5050*/  BRA `(.L_x_5910) ;  /* 0x0000001000687947 */ /* 0x000fea0003800000 */
.L_x_5918:
[----:B------:R-:W-:-:S13]  /*5060*/  ISETP.NE.AND P0, PT, R0, 0x7, PT ;  /* 0x000000070000780c */ /* 0x000fda0003f05270 */
[----:B------:R-:W-:Y:S05]  /*5070*/  @!P0 BRA `(.L_x_5920) ;  /* 0x0000000000cc8947 */ /* 0x000fea0003800000 */
        /* <DEDUP_REMOVED lines=13> */
[----:B0-----:R-:W-:-:S15]  /*5150*/  @!P1 FMUL R10, R10, 1.175494350822287508e-38 ;  /* 0x008000000a0a9820 */ /* 0x001fde0000400000 */
[----:B------:R-:W-:-:S15]  /*5160*/  NOP ;  /* 0x0000000000007918 */ /* 0x000fde0000000000 */
[----:B------:R-:W-:-:S15]  /*5170*/  NOP ;  /* 0x0000000000007918 */ /* 0x000fde0000000000 */
[----:B------:R-:W-:-:S15]  /*5180*/  NOP ;  /* 0x0000000000007918 */ /* 0x000fde0000000000 */
[----:B------:R-:W-:-:S01]  /*5190*/  NOP ;  /* 0x0000000000007918 */ /* 0x000fc20000000000 */
        /* <DEDUP_REMOVED lines=9> */
.L_x_5921:
        /* <DEDUP_REMOVED lines=24> */
.L_x_5920:
[----:B------:R0:W-:Y:S01]  /*53b0*/  STG.E.64 desc[UR36][R8.64], R4 ;  /* 0x0000000408007986 */ /* 0x0001e2000c101b24 */
[----:B------:R-:W-:Y:S01]  /*53c0*/  IMAD.MOV.U32 R33, RZ, RZ, R35 ;  /* 0x000000ffff217224 */ /* 0x000fe200078e0023 */
[----:B------:R-:W-:Y:S06]  /*53d0*/  BRA `(.L_x_5910) ;  /* 0x0000000c00887947 */ /* 0x000fec0003800000 */
.L_x_5911:
        /* <DEDUP_REMOVED lines=8> */
[----:B------:R-:W0:Y:S01]  /*5460*/  DSETP.NEU.AND P0, PT, R6, RZ, PT ;  /* 0x000000ff0600722a */ /* 0x000e220003f0d000 */
[----:B------:R-:W-:-:S15]  /*5470*/  IMAD.MOV.U32 R33, RZ, RZ, R35 ;  /* 0x000000ffff217224 */ /* 0x000fde00078e0023 */
[----:B------:R-:W-:-:S15]  /*5480*/  NOP ;  /* 0x0000000000007918 */ /* 0x000fde0000000000 */
[----:B------:R-:W-:-:S15]  /*5490*/  NOP ;  /* 0x0000000000007918 */ /* 0x000fde0000000000 */
[----:B------:R-:W-:-:S15]  /*54a0*/  NOP ;  /* 0x0000000000007918 */ /* 0x000fde0000000000 */
[----:B------:R-:W-:-:S03]  /*54b0*/  NOP ;  /* 0x0000000000007918 */ /* 0x000fc60000000000 */
[----:B0-----:R-:W0:Y:S02]  /*54c0*/  DSETP.NEU.OR P0, PT, R4, RZ, P0 ;  /* 0x000000ff0400722a */ /* 0x001e24000070d400 */
[----:B0-----:R-:W-:-:S05]  /*54d0*/  SEL R3, RZ, 0x1, !P0 ;  /* 0x00000001ff037807 */ /* 0x001fca0004000000 */
[----:B------:R0:W-:Y:S01]  /*54e0*/  STG.E.U8 desc[UR36][R8.64], R3 ;  /* 0x0000000308007986 */ /* 0x0001e2000c101124 */
[----:B------:R-:W-:Y:S05]  /*54f0*/  BRA `(.L_x_5910) ;  /* 0x0000000c00407947 */ /* 0x000fea0003800000 */
.L_x_5924:
[----:B------:R0:W-:Y:S01]  /*5500*/  STG.E.128 desc[UR36][R8.64], R4 ;  /* 0x0000000408007986 */ /* 0x0001e2000c101d24 */
[----:B------:R-:W-:Y:S01]  /*5510*/  IMAD.MOV.U32 R33, RZ, RZ, R35 ;  /* 0x000000ffff217224 */ /* 0x000fe200078e0023 */
[----:B------:R-:W-:Y:S06]  /*5520*/  BRA `(.L_x_5910) ;  /* 0x0000000c00347947 */ /* 0x000fec0003800000 */
.L_x_5923:
        /* <DEDUP_REMOVED lines=27> */
.L_x_5928:
[----:B------:R-:W-:Y:S05]  /*56e0*/  BSYNC.RECONVERGENT B0 ;  /* 0x0000000000007941 */ /* 0x000fea0003800200 */
.L_x_5927:
[----:B------:R-:W-:Y:S01]  /*56f0*/  LOP3.LUT R7, R0, 0x80, R7, 0xf8, !PT ;  /* 0x0000008000077812 */ /* 0x000fe200078ef807 */
[----:B------:R-:W-:-:S04]  /*5700*/  IMAD.MOV.U32 R33, RZ, RZ, R35 ;  /* 0x000000ffff217224 */ /* 0x000fc800078e0023 */
[----:B------:R0:W-:Y:S01]  /*5710*/  STG.E.U8 desc[UR36][R8.64], R7 ;  /* 0x0000000708007986 */ /* 0x0001e2000c101124 */
[----:B------:R-:W-:Y:S05]  /*5720*/  BRA `(.L_x_5910) ;  /* 0x0000000800b47947 */ /* 0x000fea0003800000 */
.L_x_5926:
        /* <DEDUP_REMOVED lines=23> */
.L_x_5930:
[----:B------:R-:W-:Y:S05]  /*58a0*/  BSYNC.RECONVERGENT B0 ;  /* 0x0000000000007941 */ /* 0x000fea0003800200 */
.L_x_5929:
[----:B------:R-:W-:Y:S01]  /*58b0*/  LOP3.LUT R7, R0, 0x80, R7, 0xf8, !PT ;  /* 0x0000008000077812 */ /* 0x000fe200078ef807 */
[----:B------:R-:W-:-:S04]  /*58c0*/  IMAD.MOV.U32 R33, RZ, RZ, R35 ;  /* 0x000000ffff217224 */ /* 0x000fc800078e0023 */
[----:B------:R0:W-:Y:S01]  /*58d0*/  STG.E.U8 desc[UR36][R8.64], R7 ;  /* 0x0000000708007986 */ /* 0x0001e2000c101124 */
[----:B------:R-:W-:Y:S05]  /*58e0*/  BRA `(.L_x_5910) ;  /* 0x0000000800447947 */ /* 0x000fea0003800000 */
.L_x_5925:
        /* <DEDUP_REMOVED lines=10> */
[----:B------:R-:W-:-:S05]  /*5990*/  F2FP.BF16.F32.PACK_AB R0, RZ, R0 ;  /* 0x00000000ff00723e */ /* 0x000fca00000010ff */
[----:B------:R0:W-:Y:S01]  /*59a0*/  STG.E.U16 desc[UR36][R8.64], R0 ;  /* 0x0000000008007986 */ /* 0x0001e2000c101524 */
[----:B------:R-:W-:Y:S05]  /*59b0*/  BRA `(.L_x_5910) ;  /* 0x0000000800107947 */ /* 0x000fea0003800000 */
.L_x_5922:
        /* <DEDUP_REMOVED lines=8> */
[----:B------:R-:W0:Y:S01]  /*5a40*/  F2I.U32.F64.TRUNC R5, R4 ;  /* 0x0000000400057311 */ /* 0x000e22000030d000 */
[----:B------:R-:W-:Y:S01]  /*5a50*/  IMAD.MOV.U32 R33, RZ, RZ, R35 ;  /* 0x000000ffff217224 */ /* 0x000fe200078e0023 */
[----:B0-----:R0:W-:Y:S01]  /*5a60*/  STG.E.U16 desc[UR36][R8.64], R5 ;  /* 0x0000000508007986 */ /* 0x0011e2000c101524 */
[----:B------:R-:W-:Y:S05]  /*5a70*/  BRA `(.L_x_5910) ;  /* 0x0000000400e07947 */ /* 0x000fea0003800000 */
.L_x_5933:
        /* <DEDUP_REMOVED lines=21> */
.L_x_5936:
[----:B------:R-:W-:-:S04]  /*5bd0*/  SHF.R.U32.HI R0, RZ, 0x14, R7 ;  /* 0x00000014ff007819 */ /* 0x000fc80000011607 */
[----:B------:R-:W-:-:S04]  /*5be0*/  LOP3.LUT R0, R0, 0x1, RZ, 0xc0, !PT ;  /* 0x0000000100007812 */ /* 0x000fc800078ec0ff */
[----:B------:R-:W-:-:S04]  /*5bf0*/  IADD3 R0, PT, PT, R7, 0x487ffff, R0 ;  /* 0x0487ffff07007810 */ /* 0x000fc80007ffe000 */
[----:B------:R-:W-:-:S04]  /*5c00*/  SHF.R.U32.HI R0, RZ, 0x14, R0 ;  /* 0x00000014ff007819 */ /* 0x000fc80000011600 */
[----:B------:R-:W-:-:S07]  /*5c10*/  LOP3.LUT R3, R0, 0xff, RZ, 0xc0, !PT ;  /* 0x000000ff00037812 */ /* 0x000fce00078ec0ff */
.L_x_5937:
[----:B------:R-:W-:-:S04]  /*5c20*/  SHF.R.U32.HI R0, RZ, 0x18, R7 ;  /* 0x00000018ff007819 */ /* 0x000fc80000011607 */
[----:B------:R-:W-:-:S07]  /*5c30*/  LOP3.LUT R0, R3, 0x80, R0, 0xf8, !PT ;  /* 0x0000008003007812 */ /* 0x000fce00078ef800 */
.L_x_5935:
[----:B------:R-:W-:Y:S05]  /*5c40*/  BSYNC.RECONVERGENT B0 ;  /* 0x0000000000007941 */ /* 0x000fea0003800200 */
.L_x_5934:
[----:B------:R1:W-:Y:S01]  /*5c50*/  STG.E.U8 desc[UR36][R8.64], R0 ;  /* 0x0000000008007986 */ /* 0x0003e2000c101124 */
[----:B------:R-:W-:Y:S01]  /*5c60*/  IMAD.MOV.U32 R33, RZ, RZ, R35 ;  /* 0x000000ffff217224 */ /* 0x000fe200078e0023 */
[----:B------:R-:W-:Y:S06]  /*5c70*/  BRA `(.L_x_5910) ;  /* 0x0000000400607947 */ /* 0x000fec0003800000 */
.L_x_5932:
        /* <DEDUP_REMOVED lines=21> */
.L_x_5940:
[----:B------:R-:W-:-:S04]  /*5dd0*/  SHF.R.U32.HI R0, RZ, 0x15, R7 ;  /* 0x00000015ff007819 */ /* 0x000fc80000011607 */
[----:B------:R-:W-:-:S04]  /*5de0*/  LOP3.LUT R0, R0, 0x1, RZ, 0xc0, !PT ;  /* 0x0000000100007812 */ /* 0x000fc800078ec0ff */
[----:B------:R-:W-:-:S04]  /*5df0*/  IADD3 R0, PT, PT, R7, 0x88fffff, R0 ;  /* 0x088fffff07007810 */ /* 0x000fc80007ffe000 */
[----:B------:R-:W-:-:S04]  /*5e00*/  SHF.R.U32.HI R0, RZ, 0x15, R0 ;  /* 0x00000015ff007819 */ /* 0x000fc80000011600 */
[----:B------:R-:W-:-:S07]  /*5e10*/  LOP3.LUT R3, R0, 0xff, RZ, 0xc0, !PT ;  /* 0x000000ff00037812 */ /* 0x000fce00078ec0ff */
.L_x_5941:
[----:B------:R-:W-:-:S04]  /*5e20*/  SHF.R.U32.HI R0, RZ, 0x18, R7 ;  /* 0x00000018ff007819 */ /* 0x000fc80000011607 */
[----:B------:R-:W-:-:S07]  /*5e30*/  LOP3.LUT R0, R3, 0x80, R0, 0xf8, !PT ;  /* 0x0000008003007812 */ /* 0x000fce00078ef800 */
.L_x_5939:
[----:B------:R-:W-:Y:S05]  /*5e40*/  BSYNC.RECONVERGENT B0 ;  /* 0x0000000000007941 */ /* 0x000fea0003800200 */
.L_x_5938:
[----:B------:R2:W-:Y:S01]  /*5e50*/  STG.E.U8 desc[UR36][R8.64], R0 ;  /* 0x0000000008007986 */ /* 0x0005e2000c101124 */
[----:B------:R-:W-:Y:S01]  /*5e60*/  IMAD.MOV.U32 R33, RZ, RZ, R35 ;  /* 0x000000ffff217224 */ /* 0x000fe200078e0023 */
[----:B------:R-:W-:Y:S06]  /*5e70*/  BRA `(.L_x_5910) ;  /* 0x0000000000e07947 */ /* 0x000fec0003800000 */
.L_x_5931:
[----:B------:R-:W-:-:S13]  /*5e80*/  ISETP.NE.AND P0, PT, R0, 0x1c, PT ;  /* 0x0000001c0000780c */ /* 0x000fda0003f05270 */
[----:B------:R-:W-:Y:S05]  /*5e90*/  @!P0 BRA `(.L_x_5942) ;  /* 0x0000000000cc8947 */ /* 0x000fea0003800000 */
[----:B------:R-:W-:-:S13]  /*5ea0*/  ISETP.NE.AND P0, PT, R0, 0x1d, PT ;  /* 0x0000001d0000780c */ /* 0x000fda0003f05270 */
[----:B------:R-:W-:Y:S05]  /*5eb0*/  @!P0 BRA `(.L_x_5943) ;  /* 0x0000000000b48947 */ /* 0x000fea0003800000 */
[----:B------:R-:W-:-:S13]  /*5ec0*/  ISETP.NE.AND P0, PT, R0, 0x2c, PT ;  /* 0x0000002c0000780c */ /* 0x000fda0003f05270 */
[----:B------:R-:W-:Y:S05]  /*5ed0*/  @!P0 BRA `(.L_x_5944) ;  /* 0x0000000000488947 */ /* 0x000fea0003800000 */
.L_x_5915:
        /* <DEDUP_REMOVED lines=16> */
.L_x_5945:
[----:B------:R-:W-:Y:S01]  /*5fe0*/  IMAD.MOV.U32 R33, RZ, RZ, R35 ;  /* 0x000000ffff217224 */ /* 0x000fe200078e0023 */
[----:B------:R-:W-:Y:S06]  /*5ff0*/  BRA `(.L_x_5910) ;  /* 0x0000000000807947 */ /* 0x000fec0003800000 */
.L_x_5944:
        /* <DEDUP_REMOVED lines=25> */
.L_x_5943:
[----:B------:R-:W0:Y:S01]  /*6190*/  F2I.U64.F64.TRUNC R4, R4 ;  /* 0x0000000400047311 */ /* 0x000e22000030d800 */
[----:B------:R-:W-:Y:S01]  /*61a0*/  IMAD.MOV.U32 R33, RZ, RZ, R35 ;  /* 0x000000ffff217224 */ /* 0x000fe200078e0023 */
[----:B0-----:R0:W-:Y:S01]  /*61b0*/  STG.E.64 desc[UR36][R8.64], R4 ;  /* 0x0000000408007986 */ /* 0x0011e2000c101b24 */
[----:B------:R-:W-:Y:S05]  /*61c0*/  BRA `(.L_x_5910) ;  /* 0x00000000000c7947 */ /* 0x000fea0003800000 */
.L_x_5942:
[----:B------:R-:W0:Y:S01]  /*61d0*/  F2I.U32.F64.TRUNC R5, R4 ;  /* 0x0000000400057311 */ /* 0x000e22000030d000 */
[----:B------:R-:W-:Y:S01]  /*61e0*/  IMAD.MOV.U32 R33, RZ, RZ, R35 ;  /* 0x000000ffff217224 */ /* 0x000fe200078e0023 */
[----:B0-----:R3:W-:Y:S06]  /*61f0*/  STG.E desc[UR36][R8.64], R5 ;  /* 0x0000000508007986 */ /* 0x0017ec000c101924 */
.L_x_5910:
[----:B------:R-:W-:Y:S05]  /*6200*/  BSYNC.RECONVERGENT B6 ;  /* 0x0000000000067941 */ /* 0x000fea0003800200 */
.L_x_5909:
[----:B------:R-:W-:Y:S01]  /*6210*/  ISETP.GE.AND P0, PT, R33, R32, PT ;  /* 0x000000202100720c */ /* 0x000fe20003f06270 */
[----:B------:R-:W-:-:S12]  /*6220*/  BSSY.RECONVERGENT B6, `(.L_x_5946) ;  /* 0x00002a8000067945 */ /* 0x000fd80003800200 */
[----:B------:R-:W-:Y:S05]  /*6230*/  @P0 BRA `(.L_x_5947) ;  /* 0x0000002800980947 */ /* 0x000fea0003800000 */
[----:B------:R-:W4:Y:S01]  /*6240*/  LDCU UR4, c[0x0][0x3d0] ;  /* 0x00007a00ff0477ac */ /* 0x000f220008000800 */
[----:B0--3--:R-:W0:Y:S01]  /*6250*/  LDC.64 R4, c[0x0][0x3b0] ;  /* 0x0000ec00ff047b82 */ /* 0x009e220000000a00 */
[----:B-12---:R-:W-:Y:S01]  /*6260*/  IMAD R0, R2, 0x200, R33 ;  /* 0x0000020002007824 */ /* 0x006fe200078e0221 */
[----:B------:R-:W-:-:S03]  /*6270*/  PRMT R6, R22, 0x9910, RZ ;  /* 0x0000991016067816 */ /* 0x000fc600000000ff */
[----:B----4-:R-:W-:Y:S02]  /*6280*/  IMAD R3, R0, UR4, RZ ;  /* 0x0000000400037c24 */ /* 0x010fe4000f8e02ff */
        /* <DEDUP_REMOVED lines=13> */
[----:B------:R-:W0:Y:S02]  /*6360*/  F2I.F64.TRUNC R29, R28 ;  /* 0x0000001c001d7311 */ /* 0x000e24000030d100 */
[----:B0-----:R0:W-:Y:S01]  /*6370*/  STG.E.U8 desc[UR36][R4.64], R29 ;  /* 0x0000001d04007986 */ /* 0x0011e2000c101124 */
[----:B------:R-:W-:Y:S05]  /*6380*/  BRA `(.L_x_5953) ;  /* 0x0000001000f07947 */ /* 0x000fea0003800000 */
.L_x_5951:
[----:B------:R-:W0:Y:S02]  /*6390*/  F2I.S64.F64.TRUNC R28, R28 ;  /* 0x0000001c001c7311 */ /* 0x000e24000030d900 */
[----:B0-----:R-:W-:-:S05]  /*63a0*/  IMAD.MOV.U32 R3, RZ, RZ, R28 ;  /* 0x000000ffff037224 */ /* 0x001fca00078e001c */
[----:B------:R0:W-:Y:S01]  /*63b0*/  STG.E.U8 desc[UR36][R4.64], R3 ;  /* 0x0000000304007986 */ /* 0x0001e2000c101124 */
[----:B------:R-:W-:Y:S05]  /*63c0*/  BRA `(.L_x_5953) ;  /* 0x0000001000e07947 */ /* 0x000fea0003800000 */
.L_x_5950:
[----:B------:R-:W-:-:S13]  /*63d0*/  ISETP.NE.AND P0, PT, R0, 0x2, PT ;  /* 0x000000020000780c */ /* 0x000fda0003f05270 */
[----:B------:R-:W-:Y:S05]  /*63e0*/  @!P0 BRA `(.L_x_5954) ;  /* 0x0000000000288947 */ /* 0x000fea0003800000 */
[----:B------:R-:W-:-:S13]  /*63f0*/  ISETP.NE.AND P0, PT, R0, 0x3, PT ;  /* 0x000000030000780c */ /* 0x000fda0003f05270 */
[----:B------:R-:W-:Y:S05]  /*6400*/  @!P0 BRA `(.L_x_5955) ;  /* 0x0000000000148947 */ /* 0x000fea0003800000 */
[----:B------:R-:W-:-:S13]  /*6410*/  ISETP.NE.AND P0, PT, R0, 0x4, PT ;  /* 0x000000040000780c */ /* 0x000fda0003f05270 */
[----:B------:R-:W-:Y:S05]  /*6420*/  @P0 BRA `(.L_x_5952) ;  /* 0x0000000c00840947 */ /* 0x000fea0003800000 */
[----:B------:R-:W0:Y:S02]  /*6430*/  F2I.S64.F64.TRUNC R28, R28 ;  /* 0x0000001c001c7311 */ /* 0x000e24000030d900 */
[----:B0-----:R0:W-:Y:S01]  /*6440*/  STG.E.64 desc[UR36][R4.64], R28 ;  /* 0x0000001c04007986 */ /* 0x0011e2000c101b24 */
[----:B------:R-:W-:Y:S05]  /*6450*/  BRA `(.L_x_5953) ;  /* 0x0000001000bc7947 */ /* 0x000fea0003800000 */
.L_x_5955:
[----:B------:R-:W0:Y:S02]  /*6460*/  F2I.F64.TRUNC R29, R28 ;  /* 0x0000001c001d7311 */ /* 0x000e24000030d100 */
[----:B0-----:R0:W-:Y:S01]  /*6470*/  STG.E desc[UR36][R4.64], R29 ;  /* 0x0000001d04007986 */ /* 0x0011e2000c101924 */
[----:B------:R-:W-:Y:S05]  /*6480*/  BRA `(.L_x_5953) ;  /* 0x0000001000b07947 */ /* 0x000fea0003800000 */
.L_x_5954:
[----:B------:R-:W0:Y:S02]  /*6490*/  F2I.F64.TRUNC R29, R28 ;  /* 0x0000001c001d7311 */ /* 0x000e24000030d100 */
[----:B0-----:R0:W-:Y:S01]  /*64a0*/  STG.E.U16 desc[UR36][R4.64], R29 ;  /* 0x0000001d04007986 */ /* 0x0011e2000c101524 */
[----:B------:R-:W-:Y:S05]  /*64b0*/  BRA `(.L_x_5953) ;  /* 0x0000001000a47947 */ /* 0x000fea0003800000 */
.L_x_5949:
        /* <DEDUP_REMOVED lines=17> */
.L_x_5957:
        /* <DEDUP_REMOVED lines=12> */
.L_x_5956:
        /* <DEDUP_REMOVED lines=28> */
.L_x_5959:
        /* <DEDUP_REMOVED lines=23> */
.L_x_5958:
[----:B------:R0:W-:Y:S01]  /*69c0*/  STG.E.64 desc[UR36][R4.64], R28 ;  /* 0x0000001c04007986 */ /* 0x0001e2000c101b24 */
[----:B------:R-:W-:Y:S05]  /*69d0*/  BRA `(.L_x_5953) ;  /* 0x0000000c005c7947 */ /* 0x000fea0003800000 */
.L_x_5948:
        /* <DEDUP_REMOVED lines=10> */
[----:B------:R-:W0:Y:S02]  /*6a80*/  F2I.U32.F64.TRUNC R29, R28 ;  /* 0x0000001c001d7311 */ /* 0x000e24000030d000 */
[----:B0-----:R0:W-:Y:S01]  /*6a90*/  STG.E.U16 desc[UR36][R4.64], R29 ;  /* 0x0000001d04007986 */ /* 0x0011e2000c101524 */
[----:B------:R-:W-:Y:S05]  /*6aa0*/  BRA `(.L_x_5953) ;  /* 0x0000000c00287947 */ /* 0x000fea0003800000 */
.L_x_5963:
        /* <DEDUP_REMOVED lines=26> */
.L_x_5966:
[----:B------:R-:W-:-:S04]  /*6c50*/  SHF.R.U32.HI R3, RZ, 0x18, R7 ;  /* 0x00000018ff037819 */ /* 0x000fc80000011607 */
[----:B------:R-:W-:-:S07]  /*6c60*/  LOP3.LUT R0, R0, 0x80, R3, 0xf8, !PT ;  /* 0x0000008000007812 */ /* 0x000fce00078ef803 */
.L_x_5965:
[----:B------:R-:W-:Y:S05]  /*6c70*/  BSYNC.RECONVERGENT B0 ;  /* 0x0000000000007941 */ /* 0x000fea0003800200 */
.L_x_5964:
[----:B------:R0:W-:Y:S01]  /*6c80*/  STG.E.U8 desc[UR36][R4.64], R0 ;  /* 0x0000000004007986 */ /* 0x0001e2000c101124 */
[----:B------:R-:W-:Y:S05]  /*6c90*/  BRA `(.L_x_5953) ;  /* 0x0000000800ac7947 */ /* 0x000fea0003800000 */
.L_x_5962:
        /* <DEDUP_REMOVED lines=26> */
.L_x_5969:
[----:B------:R-:W-:-:S04]  /*6e40*/  SHF.R.U32.HI R3, RZ, 0x18, R7 ;  /* 0x00000018ff037819 */ /* 0x000fc80000011607 */
[----:B------:R-:W-:-:S07]  /*6e50*/  LOP3.LUT R0, R0, 0x80, R3, 0xf8, !PT ;  /* 0x0000008000007812 */ /* 0x000fce00078ef803 */
.L_x_5968:
[----:B------:R-:W-:Y:S05]  /*6e60*/  BSYNC.RECONVERGENT B0 ;  /* 0x0000000000007941 */ /* 0x000fea0003800200 */
.L_x_5967:
[----:B------:R0:W-:Y:S01]  /*6e70*/  STG.E.U8 desc[UR36][R4.64], R0 ;  /* 0x0000000004007986 */ /* 0x0001e2000c101124 */
[----:B------:R-:W-:Y:S05]  /*6e80*/  BRA `(.L_x_5953) ;  /* 0x0000000800307947 */ /* 0x000fea0003800000 */
.L_x_5961:
        /* <DEDUP_REMOVED lines=30> */
.L_x_5971:
[----:B------:R-:W0:Y:S02]  /*7070*/  F2I.U64.F64.TRUNC R28, R28 ;  /* 0x0000001c001c7311 */ /* 0x000e24000030d800 */
[----:B0-----:R0:W-:Y:S01]  /*7080*/  STG.E.64 desc[UR36][R4.64], R28 ;  /* 0x0000001c04007986 */ /* 0x0011e2000c101b24 */
[----:B------:R-:W-:Y:S05]  /*7090*/  BRA `(.L_x_5953) ;  /* 0x0000000400ac7947 */ /* 0x000fea0003800000 */
.L_x_5970:
[----:B------:R-:W0:Y:S02]  /*70a0*/  F2I.U32.F64.TRUNC R29, R28 ;  /* 0x0000001c001d7311 */ /* 0x000e24000030d000 */
[----:B0-----:R0:W-:Y:S01]  /*70b0*/  STG.E desc[UR36][R4.64], R29 ;  /* 0x0000001d04007986 */ /* 0x0011e2000c101924 */
[----:B------:R-:W-:Y:S05]  /*70c0*/  BRA `(.L_x_5953) ;  /* 0x0000000400a07947 */ /* 0x000fea0003800000 */
.L_x_5960:
[----:B------:R-:W-:-:S13]  /*70d0*/  ISETP.GT.AND P0, PT, R0, 0xe, PT ;  /* 0x0000000e0000780c */ /* 0x000fda0003f04270 */
[----:B------:R-:W-:Y:S05]  /*70e0*/  @P0 BRA `(.L_x_5972) ;  /* 0x00000000003c0947 */ /* 0x000fea0003800000 */
[----:B------:R-:W-:-:S13]  /*70f0*/  ISETP.NE.AND P0, PT, R0, 0xa, PT ;  /* 0x0000000a0000780c */ /* 0x000fda0003f05270 */
[----:B------:R-:W-:Y:S05]  /*7100*/  @!P0 BRA `(.L_x_5973) ;  /* 0x00000000002c8947 */ /* 0x000fea0003800000 */
[----:B------:R-:W-:-:S13]  /*7110*/  ISETP.NE.AND P0, PT, R0, 0xb, PT ;  /* 0x0000000b0000780c */ /* 0x000fda0003f05270 */
[----:B------:R-:W-:Y:S05]  /*7120*/  @P0 BRA `(.L_x_5952) ;  /* 0x0000000000440947 */ /* 0x000fea0003800000 */
        /* <DEDUP_REMOVED lines=9> */
.L_x_5973:
[----:B------:R3:W-:Y:S01]  /*71c0*/  STG.E.128 desc[UR36][R4.64], R28 ;  /* 0x0000001c04007986 */ /* 0x0007e2000c101d24 */
[----:B------:R-:W-:Y:S05]  /*71d0*/  BRA `(.L_x_5953) ;  /* 0x00000004005c7947 */ /* 0x000fea0003800000 */
.L_x_5972:
[----:B------:R-:W-:-:S13]  /*71e0*/  ISETP.NE.AND P0, PT, R0, 0xf, PT ;  /* 0x0000000f0000780c */ /* 0x000fda0003f05270 */
[----:B------:R-:W-:Y:S05]  /*71f0*/  @!P0 BRA `(.L_x_5974) ;  /* 0x0000000400288947 */ /* 0x000fea0003800000 */
[----:B------:R-:W-:-:S13]  /*7200*/  ISETP.NE.AND P0, PT, R0, 0x17, PT ;  /* 0x000000170000780c */ /* 0x000fda0003f05270 */
[----:B------:R-:W-:Y:S05]  /*7210*/  @!P0 BRA `(.L_x_5975) ;  /* 0x0000000000b08947 */ /* 0x000fea0003800000 */
[----:B------:R-:W-:-:S13]  /*7220*/  ISETP.NE.AND P0, PT, R0, 0x18, PT ;  /* 0x000000180000780c */ /* 0x000fda0003f05270 */
[----:B------:R-:W-:Y:S05]  /*7230*/  @!P0 BRA `(.L_x_5976) ;  /* 0x0000000000448947 */ /* 0x000fea0003800000 */
.L_x_5952:
        /* <DEDUP_REMOVED lines=16> */
.L_x_5977:
[----:B------:R-:W-:Y:S05]  /*7340*/  BRA `(.L_x_5953) ;  /* 0x0000000400007947 */ /* 0x000fea0003800000 */
.L_x_5976:
        /* <DEDUP_REMOVED lines=21> */
.L_x_5979:
[----:B------:R-:W-:Y:S05]  /*74a0*/  BSYNC.RECONVERGENT B0 ;  /* 0x0000000000007941 */ /* 0x000fea0003800200 */
.L_x_5978:
[----:B------:R-:W-:-:S05]  /*74b0*/  LOP3.LUT R3, R0, 0x80, R3, 0xf8, !PT ;  /* 0x0000008000037812 */ /* 0x000fca00078ef803 */
[----:B------:R2:W-:Y:S01]  /*74c0*/  STG.E.U8 desc[UR36][R4.64], R3 ;  /* 0x0000000304007986 */ /* 0x0005e2000c101124 */
[----:B------:R-:W-:Y:S05]  /*74d0*/  BRA `(.L_x_5953) ;  /* 0x00000000009c7947 */ /* 0x000fea0003800000 */
.L_x_5975:
        /* <DEDUP_REMOVED lines=20> */
.L_x_5981:
[----:B------:R-:W-:Y:S01]  /*7620*/  IMAD.MOV.U32 R0, RZ, RZ, 0x7f ;  /* 0x0000007fff007424 */ /* 0x000fe200078e00ff */
[----:B------:R-:W-:-:S04]  /*7630*/  ISETP.GT.U32.AND P0, PT, R3, 0x7f800000, PT ;  /* 0x7f8000000300780c */ /* 0x000fc80003f04070 */
[----:B------:R-:W-:-:S09]  /*7640*/  SEL R0, R0, 0x7c, P0 ;  /* 0x0000007c00007807 */ /* 0x000fd20000000000 */
.L_x_5982:
[----:B------:R-:W-:Y:S05]  /*7650*/  BSYNC.RECONVERGENT B0 ;  /* 0x0000000000007941 */ /* 0x000fea0003800200 */
.L_x_5980:
[----:B------:R-:W-:-:S04]  /*7660*/  SHF.R.U32.HI R3, RZ, 0x18, R7 ;  /* 0x00000018ff037819 */ /* 0x000fc80000011607 */
[----:B------:R-:W-:-:S05]  /*7670*/  LOP3.LUT R3, R0, 0x80, R3, 0xf8, !PT ;  /* 0x0000008000037812 */ /* 0x000fca00078ef803 */
[----:B------:R1:W-:Y:S01]  /*7680*/  STG.E.U8 desc[UR36][R4.64], R3 ;  /* 0x0000000304007986 */ /* 0x0003e2000c101124 */
[----:B------:R-:W-:Y:S05]  /*7690*/  BRA `(.L_x_5953) ;  /* 0x00000000002c7947 */ /* 0x000fea0003800000 */
.L_x_5974:
        /* <DEDUP_REMOVED lines=11> */
.L_x_5953:
        /* <DEDUP_REMOVED lines=24> */
.L_x_5986:
[----:B------:R-:W0:Y:S02]  /*78d0*/  F2I.S64.F64.TRUNC R24, R24 ;  /* 0x0000001800187311 */ /* 0x000e24000030d900 */
[----:B0-----:R-:W-:-:S05]  /*78e0*/  IMAD.MOV.U32 R3, RZ, RZ, R24 ;  /* 0x000000ffff037224 */ /* 0x001fca00078e0018 */
[----:B------:R3:W-:Y:S01]  /*78f0*/  STG.E.U8 desc[UR36][R4.64], R3 ;  /* 0x0000000304007986 */ /* 0x0007e2000c101124 */
[----:B------:R-:W-:Y:S05]  /*7900*/  BRA `(.L_x_5988) ;  /* 0x0000001000e07947 */ /* 0x000fea0003800000 */
.L_x_5985:
        /* <DEDUP_REMOVED lines=9> */
.L_x_5990:
[----:B------:R-:W0:Y:S02]  /*79a0*/  F2I.F64.TRUNC R25, R24 ;  /* 0x0000001800197311 */ /* 0x000e24000030d100 */
[----:B0-----:R2:W-:Y:S01]  /*79b0*/  STG.E desc[UR36][R4.64], R25 ;  /* 0x0000001904007986 */ /* 0x0015e2000c101924 */
[----:B------:R-:W-:Y:S05]  /*79c0*/  BRA `(.L_x_5988) ;  /* 0x0000001000b07947 */ /* 0x000fea0003800000 */
.L_x_5989:
[----:B------:R-:W0:Y:S02]  /*79d0*/  F2I.F64.TRUNC R25, R24 ;  /* 0x0000001800197311 */ /* 0x000e24000030d100 */
[----:B0-----:R0:W-:Y:S01]  /*79e0*/  STG.E.U16 desc[UR36][R4.64], R25 ;  /* 0x0000001904007986 */ /* 0x0011e2000c101524 */
[----:B------:R-:W-:Y:S05]  /*79f0*/  BRA `(.L_x_5988) ;  /* 0x0000001000a47947 */ /* 0x000fea0003800000 */
.L_x_5984:
        /* <DEDUP_REMOVED lines=17> */
.L_x_5992:
        /* <DEDUP_REMOVED lines=12> */
.L_x_5991:
        /* <DEDUP_REMOVED lines=28> */
.L_x_5994:
        /* <DEDUP_REMOVED lines=23> */
.L_x_5993:
[----:B------:R0:W-:Y:S01]  /*7f00*/  STG.E.64 desc[UR36][R4.64], R24 ;  /* 0x0000001804007986 */ /* 0x0001e2000c101b24 */
[----:B------:R-:W-:Y:S05]  /*7f10*/  BRA `(.L_x_5988) ;  /* 0x0000000c005c7947 */ /* 0x000fea0003800000 */
.L_x_5983:
        /* <DEDUP_REMOVED lines=13> */
.L_x_5998:
        /* <DEDUP_REMOVED lines=26> */
.L_x_6001:
[----:B------:R-:W-:-:S04]  /*8190*/  SHF.R.U32.HI R3, RZ, 0x18, R7 ;  /* 0x00000018ff037819 */ /* 0x000fc80000011607 */
[----:B------:R-:W-:-:S07]  /*81a0*/  LOP3.LUT R0, R0, 0x80, R3, 0xf8, !PT ;  /* 0x0000008000007812 */ /* 0x000fce00078ef803 */
.L_x_6000:
[----:B------:R-:W-:Y:S05]  /*81b0*/  BSYNC.RECONVERGENT B0 ;  /* 0x0000000000007941 */ /* 0x000fea0003800200 */
.L_x_5999:
[----:B------:R0:W-:Y:S01]  /*81c0*/  STG.E.U8 desc[UR36][R4.64], R0 ;  /* 0x0000000004007986 */ /* 0x0001e2000c101124 */
[----:B------:R-:W-:Y:S05]  /*81d0*/  BRA `(.L_x_5988) ;  /* 0x0000000800ac7947 */ /* 0x000fea0003800000 */
.L_x_5997:
        /* <DEDUP_REMOVED lines=26> */
.L_x_6004:
[----:B------:R-:W-:-:S04]  /*8380*/  SHF.R.U32.HI R3, RZ, 0x18, R7 ;  /* 0x00000018ff037819 */ /* 0x000fc80000011607 */
[----:B------:R-:W-:-:S07]  /*8390*/  LOP3.LUT R0, R0, 0x80, R3, 0xf8, !PT ;  /* 0x0000008000007812 */ /* 0x000fce00078ef803 */
.L_x_6003:
[----:B------:R-:W-:Y:S05]  /*83a0*/  BSYNC.RECONVERGENT B0 ;  /* 0x0000000000007941 */ /* 0x000fea0003800200 */
.L_x_6002:
[----:B------:R0:W-:Y:S01]  /*83b0*/  STG.E.U8 desc[UR36][R4.64], R0 ;  /* 0x0000000004007986 */ /* 0x0001e2000c101124 */
[----:B------:R-:W-:Y:S05]  /*83c0*/  BRA `(.L_x_5988) ;  /* 0x0000000800307947 */ /* 0x000fea0003800000 */
.L_x_5996:
        /* <DEDUP_REMOVED lines=30> */
.L_x_6006:
[----:B------:R-:W0:Y:S02]  /*85b0*/  F2I.U64.F64.TRUNC R24, R24 ;  /* 0x0000001800187311 */ /* 0x000e24000030d800 */
[----:B0-----:R0:W-:Y:S01]  /*85c0*/  STG.E.64 desc[UR36][R4.64], R24 ;  /* 0x0000001804007986 */ /* 0x0011e2000c101b24 */
[----:B------:R-:W-:Y:S05]  /*85d0*/  BRA `(.L_x_5988) ;  /* 0x0000000400ac7947 */ /* 0x000fea0003800000 */
.L_x_6005:
[----:B------:R-:W0:Y:S02]  /*85e0*/  F2I.U32.F64.TRUNC R25, R24 ;  /* 0x0000001800197311 */ /* 0x000e24000030d000 */
[----:B0-----:R0:W-:Y:S01]  /*85f0*/  STG.E desc[UR36][R4.64], R25 ;  /* 0x0000001904007986 */ /* 0x0011e2000c101924 */
[----:B------:R-:W-:Y:S05]  /*8600*/  BRA `(.L_x_5988) ;  /* 0x0000000400a07947 */ /* 0x000fea0003800000 */
.L_x_5995:
        /* <DEDUP_REMOVED lines=15> */
.L_x_6008:
[----:B------:R0:W-:Y:S01]  /*8700*/  STG.E.128 desc[UR36][R4.64], R24 ;  /* 0x0000001804007986 */ /* 0x0001e2000c101d24 */
[----:B------:R-:W-:Y:S05]  /*8710*/  BRA `(.L_x_5988) ;  /* 0x00000004005c7947 */ /* 0x000fea0003800000 */
.L_x_6007:
[----:B------:R-:W-:-:S13]  /*8720*/  ISETP.NE.AND P0, PT, R0, 0xf, PT ;  /* 0x0000000f0000780c */ /* 0x000fda0003f05270 */
[----:B------:R-:W-:Y:S05]  /*8730*/  @!P0 BRA `(.L_x_6009) ;  /* 0x0000000400288947 */ /* 0x000fea0003800000 */
[----:B------:R-:W-:-:S13]  /*8740*/  ISETP.NE.AND P0, PT, R0, 0x17, PT ;  /* 0x000000170000780c */ /* 0x000fda0003f05270 */
[----:B------:R-:W-:Y:S05]  /*8750*/  @!P0 BRA `(.L_x_6010) ;  /* 0x0000000000b08947 */ /* 0x000fea0003800000 */
[----:B------:R-:W-:-:S13]  /*8760*/  ISETP.NE.AND P0, PT, R0, 0x18, PT ;  /* 0x000000180000780c */ /* 0x000fda0003f05270 */
[----:B------:R-:W-:Y:S05]  /*8770*/  @!P0 BRA `(.L_x_6011) ;  /* 0x0000000000448947 */ /* 0x000fea0003800000 */
.L_x_5987:
        /* <DEDUP_REMOVED lines=16> */
.L_x_6012:
[----:B------:R-:W-:Y:S05]  /*8880*/  BRA `(.L_x_5988) ;  /* 0x0000000400007947 */ /* 0x000fea0003800000 */
.L_x_6011:
        /* <DEDUP_REMOVED lines=21> */
.L_x_6014:
[----:B------:R-:W-:Y:S05]  /*89e0*/  BSYNC.RECONVERGENT B0 ;  /* 0x0000000000007941 */ /* 0x000fea0003800200 */
.L_x_6013:
[----:B------:R-:W-:-:S05]  /*89f0*/  LOP3.LUT R3, R0, 0x80, R3, 0xf8, !PT ;  /* 0x0000008000037812 */ /* 0x000fca00078ef803 */
[----:B------:R0:W-:Y:S01]  /*8a00*/  STG.E.U8 desc[UR36][R4.64], R3 ;  /* 0x0000000304007986 */ /* 0x0001e2000c101124 */
[----:B------:R-:W-:Y:S05]  /*8a10*/  BRA `(.L_x_5988) ;  /* 0x00000000009c7947 */ /* 0x000fea0003800000 */
.L_x_6010:
        /* <DEDUP_REMOVED lines=20> */
.L_x_6016:
[----:B------:R-:W-:Y:S01]  /*8b60*/  IMAD.MOV.U32 R0, RZ, RZ, 0x7f ;  /* 0x0000007fff007424 */ /* 0x000fe200078e00ff */
[----:B------:R-:W-:-:S04]  /*8b70*/  ISETP.GT.U32.AND P0, PT, R3, 0x7f800000, PT ;  /* 0x7f8000000300780c */ /* 0x000fc80003f04070 */
[----:B------:R-:W-:-:S09]  /*8b80*/  SEL R0, R0, 0x7c, P0 ;  /* 0x0000007c00007807 */ /* 0x000fd20000000000 */
.L_x_6017:
[----:B------:R-:W-:Y:S05]  /*8b90*/  BSYNC.RECONVERGENT B0 ;  /* 0x0000000000007941 */ /* 0x000fea0003800200 */
.L_x_6015:
[----:B------:R-:W-:-:S04]  /*8ba0*/  SHF.R.U32.HI R3, RZ, 0x18, R7 ;  /* 0x00000018ff037819 */ /* 0x000fc80000011607 */
[----:B------:R-:W-:-:S05]  /*8bb0*/  LOP3.LUT R3, R0, 0x80, R3, 0xf8, !PT ;  /* 0x0000008000037812 */ /* 0x000fca00078ef803 */
[----:B------:R0:W-:Y:S01]  /*8bc0*/  STG.E.U8 desc[UR36][R4.64], R3 ;  /* 0x0000000304007986 */ /* 0x0001e2000c101124 */
[----:B------:R-:W-:Y:S05]  /*8bd0*/  BRA `(.L_x_5988) ;  /* 0x00000000002c7947 */ /* 0x000fea0003800000 */
.L_x_6009:
        /* <DEDUP_REMOVED lines=11> */
.L_x_5988:
[----:B------:R-:W-:-:S07]  /*8c90*/  VIADD R33, R33, 0x80 ;  /* 0x0000008021217836 */ /* 0x000fce0000000000 */
.L_x_5947:
[----:B------:R-:W-:Y:S05]  /*8ca0*/  BSYNC.RECONVERGENT B6 ;  /* 0x0000000000067941 */ /* 0x000fea0003800200 */
.L_x_5946:
        /* <DEDUP_REMOVED lines=20> */
[----:B0-----:R-:W-:Y:S01]  /*8df0*/  STG.E.U8 desc[UR36][R2.64], R17 ;  /* 0x0000001102007986 */ /* 0x001fe2000c101124 */
[----:B------:R-:W-:Y:S05]  /*8e00*/  EXIT ;  /* 0x000000000000794d */ /* 0x000fea0003800000 */
.L_x_6021:
[----:B------:R-:W0:Y:S02]  /*8e10*/  F2I.S64.F64.TRUNC R16, R16 ;  /* 0x0000001000107311 */ /* 0x000e24000030d900 */
[----:B0-----:R-:W-:-:S05]  /*8e20*/  IMAD.MOV.U32 R5, RZ, RZ, R16 ;  /* 0x000000ffff057224 */ /* 0x001fca00078e0010 */
[----:B------:R-:W-:Y:S01]  /*8e30*/  STG.E.U8 desc[UR36][R2.64], R5 ;  /* 0x0000000502007986 */ /* 0x000fe2000c101124 */
[----:B------:R-:W-:Y:S05]  /*8e40*/  EXIT ;  /* 0x000000000000794d */ /* 0x000fea0003800000 */
.L_x_6020:
[----:B------:R-:W-:-:S13]  /*8e50*/  ISETP.NE.AND P0, PT, R0, 0x2, PT ;  /* 0x000000020000780c */ /* 0x000fda0003f05270 */
[----:B------:R-:W-:Y:S05]  /*8e60*/  @!P0 BRA `(.L_x_6023) ;  /* 0x0000000000288947 */ /* 0x000fea0003800000 */
[----:B------:R-:W-:-:S13]  /*8e70*/  ISETP.NE.AND P0, PT, R0, 0x3, PT ;  /* 0x000000030000780c */ /* 0x000fda0003f05270 */
[----:B------:R-:W-:Y:S05]  /*8e80*/  @!P0 BRA `(.L_x_6024) ;  /* 0x0000000000148947 */ /* 0x000fea0003800000 */
[----:B------:R-:W-:-:S13]  /*8e90*/  ISETP.NE.AND P0, PT, R0, 0x4, PT ;  /* 0x000000040000780c */ /* 0x000fda0003f05270 */
[----:B------:R-:W-:Y:S05]  /*8ea0*/  @P0 BRA `(.L_x_6022) ;  /* 0x0000000c00840947 */ /* 0x000fea0003800000 */
[----:B------:R-:W0:Y:S02]  /*8eb0*/  F2I.S64.F64.TRUNC R16, R16 ;  /* 0x0000001000107311 */ /* 0x000e24000030d900 */
[----:B0-----:R-:W-:Y:S01]  /*8ec0*/  STG.E.64 desc[UR36][R2.64], R16 ;  /* 0x0000001002007986 */ /* 0x001fe2000c101b24 */
[----:B------:R-:W-:Y:S05]  /*8ed0*/  EXIT ;  /* 0x000000000000794d */ /* 0x000fea0003800000 */
.L_x_6024:
[----:B------:R-:W0:Y:S02]  /*8ee0*/  F2I.F64.TRUNC R17, R16 ;  /* 0x0000001000117311 */ /* 0x000e24000030d100 */
[----:B0-----:R-:W-:Y:S01]  /*8ef0*/  STG.E desc[UR36][R2.64], R17 ;  /* 0x0000001102007986 */ /* 0x001fe2000c101924 */
[----:B------:R-:W-:Y:S05]  /*8f00*/  EXIT ;  /* 0x000000000000794d */ /* 0x000fea0003800000 */
.L_x_6023:
[----:B------:R-:W0:Y:S02]  /*8f10*/  F2I.F64.TRUNC R17, R16 ;  /* 0x0000001000117311 */ /* 0x000e24000030d100 */
[----:B0-----:R-:W-:Y:S01]  /*8f20*/  STG.E.U16 desc[UR36][R2.64], R17 ;  /* 0x0000001102007986 */ /* 0x001fe2000c101524 */
[----:B------:R-:W-:Y:S05]  /*8f30*/  EXIT ;  /* 0x000000000000794d */ /* 0x000fea0003800000 */
.L_x_6019:
        /* <DEDUP_REMOVED lines=17> */
.L_x_6026:
        /* <DEDUP_REMOVED lines=12> */
.L_x_6025:
        /* <DEDUP_REMOVED lines=28> */
.L_x_6028:
        /* <DEDUP_REMOVED lines=23> */
.L_x_6027:
[----:B------:R-:W-:Y:S01]  /*9440*/  STG.E.64 desc[UR36][R2.64], R16 ;  /* 0x0000001002007986 */ /* 0x000fe2000c101b24 */
[----:B------:R-:W-:Y:S05]  /*9450*/  EXIT ;  /* 0x000000000000794d */ /* 0x000fea0003800000 */
.L_x_6018:
        /* <DEDUP_REMOVED lines=11> */
[----:B0-----:R-:W-:Y:S01]  /*9510*/  STG.E.U16 desc[UR36][R2.64], R17 ;  /* 0x0000001102007986 */ /* 0x001fe2000c101524 */
[----:B------:R-:W-:Y:S05]  /*9520*/  EXIT ;  /* 0x000000000000794d */ /* 0x000fea0003800000 */
.L_x_6032:
        /* <DEDUP_REMOVED lines=26> */
.L_x_6035:
[----:B------:R-:W-:-:S04]  /*96d0*/  SHF.R.U32.HI R5, RZ, 0x18, R5 ;  /* 0x00000018ff057819 */ /* 0x000fc80000011605 */
[----:B------:R-:W-:-:S07]  /*96e0*/  LOP3.LUT R0, R0, 0x80, R5, 0xf8, !PT ;  /* 0x0000008000007812 */ /* 0x000fce00078ef805 */
.L_x_6034:
[----:B------:R-:W-:Y:S05]  /*96f0*/  BSYNC.RECONVERGENT B0 ;  /* 0x0000000000007941 */ /* 0x000fea0003800200 */
.L_x_6033:
[----:B------:R-:W-:Y:S01]  /*9700*/  STG.E.U8 desc[UR36][R2.64], R0 ;  /* 0x0000000002007986 */ /* 0x000fe2000c101124 */
[----:B------:R-:W-:Y:S05]  /*9710*/  EXIT ;  /* 0x000000000000794d */ /* 0x000fea0003800000 */
.L_x_6031:
        /* <DEDUP_REMOVED lines=26> */
.L_x_6038:
[----:B------:R-:W-:-:S04]  /*98c0*/  SHF.R.U32.HI R5, RZ, 0x18, R5 ;  /* 0x00000018ff057819 */ /* 0x000fc80000011605 */
[----:B------:R-:W-:-:S07]  /*98d0*/  LOP3.LUT R0, R0, 0x80, R5, 0xf8, !PT ;  /* 0x0000008000007812 */ /* 0x000fce00078ef805 */
.L_x_6037:
[----:B------:R-:W-:Y:S05]  /*98e0*/  BSYNC.RECONVERGENT B0 ;  /* 0x0000000000007941 */ /* 0x000fea0003800200 */
.L_x_6036:
[----:B------:R-:W-:Y:S01]  /*98f0*/  STG.E.U8 desc[UR36][R2.64], R0 ;  /* 0x0000000002007986 */ /* 0x000fe2000c101124 */
[----:B------:R-:W-:Y:S05]  /*9900*/  EXIT ;  /* 0x000000000000794d */ /* 0x000fea0003800000 */
.L_x_6030:
        /* <DEDUP_REMOVED lines=30> */
.L_x_6040:
[----:B------:R-:W0:Y:S02]  /*9af0*/  F2I.U64.F64.TRUNC R16, R16 ;  /* 0x0000001000107311 */ /* 0x000e24000030d800 */
[----:B0-----:R-:W-:Y:S01]  /*9b00*/  STG.E.64 desc[UR36][R2.64], R16 ;  /* 0x0000001002007986 */ /* 0x001fe2000c101b24 */
[----:B------:R-:W-:Y:S05]  /*9b10*/  EXIT ;  /* 0x000000000000794d */ /* 0x000fea0003800000 */
.L_x_6039:
[----:B------:R-:W0:Y:S02]  /*9b20*/  F2I.U32.F64.TRUNC R17, R16 ;  /* 0x0000001000117311 */ /* 0x000e24000030d000 */
[----:B0-----:R-:W-:Y:S01]  /*9b30*/  STG.E desc[UR36][R2.64], R17 ;  /* 0x0000001102007986 */ /* 0x001fe2000c101924 */
[----:B------:R-:W-:Y:S05]  /*9b40*/  EXIT ;  /* 0x000000000000794d */ /* 0x000fea0003800000 */
.L_x_6029:
        /* <DEDUP_REMOVED lines=15> */
.L_x_6042:
[----:B------:R-:W-:Y:S01]  /*9c40*/  STG.E.128 desc[UR36][R2.64], R16 ;  /* 0x0000001002007986 */ /* 0x000fe2000c101d24 */
[----:B------:R-:W-:Y:S05]  /*9c50*/  EXIT ;  /* 0x000000000000794d */ /* 0x000fea0003800000 */
.L_x_6041:
[----:B------:R-:W-:-:S13]  /*9c60*/  ISETP.NE.AND P0, PT, R0, 0xf, PT ;  /* 0x0000000f0000780c */ /* 0x000fda0003f05270 */
[----:B------:R-:W-:Y:S05]  /*9c70*/  @!P0 BRA `(.L_x_6043) ;  /* 0x0000000400288947 */ /* 0x000fea0003800000 */
[----:B------:R-:W-:-:S13]  /*9c80*/  ISETP.NE.AND P0, PT, R0, 0x17, PT ;  /* 0x000000170000780c */ /* 0x000fda0003f05270 */
[----:B------:R-:W-:Y:S05]  /*9c90*/  @!P0 BRA `(.L_x_6044) ;  /* 0x0000000000b08947 */ /* 0x000fea0003800000 */
[----:B------:R-:W-:-:S13]  /*9ca0*/  ISETP.NE.AND P0, PT, R0, 0x18, PT ;  /* 0x000000180000780c */ /* 0x000fda0003f05270 */
[----:B------:R-:W-:Y:S05]  /*9cb0*/  @!P0 BRA `(.L_x_6045) ;  /* 0x0000000000448947 */ /* 0x000fea0003800000 */
.L_x_6022:
        /* <DEDUP_REMOVED lines=16> */
.L_x_6046:
[----:B------:R-:W-:Y:S05]  /*9dc0*/  EXIT ;  /* 0x000000000000794d */ /* 0x000fea0003800000 */
.L_x_6045:
        /* <DEDUP_REMOVED lines=21> */
.L_x_6048:
[----:B------:R-:W-:Y:S05]  /*9f20*/  BSYNC.RECONVERGENT B0 ;  /* 0x0000000000007941 */ /* 0x000fea0003800200 */
.L_x_6047:
[----:B------:R-:W-:-:S05]  /*9f30*/  LOP3.LUT R5, R0, 0x80, R5, 0xf8, !PT ;  /* 0x0000008000057812 */ /* 0x000fca00078ef805 */
[----:B------:R-:W-:Y:S01]  /*9f40*/  STG.E.U8 desc[UR36][R2.64], R5 ;  /* 0x0000000502007986 */ /* 0x000fe2000c101124 */
[----:B------:R-:W-:Y:S05]  /*9f50*/  EXIT ;  /* 0x000000000000794d */ /* 0x000fea0003800000 */
.L_x_6044:
        /* <DEDUP_REMOVED lines=20> */
.L_x_6050:
[----:B------:R-:W-:Y:S01]  /*a0a0*/  IMAD.MOV.U32 R0, RZ, RZ, 0x7f ;  /* 0x0000007fff007424 */ /* 0x000fe200078e00ff */
[----:B------:R-:W-:-:S04]  /*a0b0*/  ISETP.GT.U32.AND P0, PT, R4, 0x7f800000, PT ;  /* 0x7f8000000400780c */ /* 0x000fc80003f04070 */
[----:B------:R-:W-:-:S09]  /*a0c0*/  SEL R0, R0, 0x7c, P0 ;  /* 0x0000007c00007807 */ /* 0x000fd20000000000 */
.L_x_6051:
[----:B------:R-:W-:Y:S05]  /*a0d0*/  BSYNC.RECONVERGENT B0 ;  /* 0x0000000000007941 */ /* 0x000fea0003800200 */
.L_x_6049:
[----:B------:R-:W-:-:S04]  /*a0e0*/  SHF.R.U32.HI R5, RZ, 0x18, R5 ;  /* 0x00000018ff057819 */ /* 0x000fc80000011605 */
[----:B------:R-:W-:-:S05]  /*a0f0*/  LOP3.LUT R5, R0, 0x80, R5, 0xf8, !PT ;  /* 0x0000008000057812 */ /* 0x000fca00078ef805 */
[----:B------:R-:W-:Y:S01]  /*a100*/  STG.E.U8 desc[UR36][R2.64], R5 ;  /* 0x0000000502007986 */ /* 0x000fe2000c101124 */
[----:B------:R-:W-:Y:S05]  /*a110*/  EXIT ;  /* 0x000000000000794d */ /* 0x000fea0003800000 */
.L_x_6043:
        /* <DEDUP_REMOVED lines=12> */
.L_x_6052:
        /* <DEDUP_REMOVED lines=10> */
.L_x_16992:


//--------------------- .text._ZN2at6native18elementwise_kernelILi128ELi2EZNS0_22gpu_kernel_impl_nocastINS0_13AUnaryFunctorIN3c107complexIdEES6_S6_NS0_15binary_internal10MulFunctorIS6_EEEEEEvRNS_18TensorIteratorBaseERKT_EUliE_EEviT1_ --------------------------
	.section	.text._ZN2at6native18elementwise_kernelILi128ELi2EZNS0_22gpu_kernel_impl_nocastINS0_13AUnaryFunctorIN3c107complexIdEES6_S6_NS0_15binary_internal10MulFunctorIS6_EEEEEEvRNS_18TensorIteratorBaseERKT_EUliE_EEviT1_,"ax",@progbits
	.align	128
        .global         _ZN2at6native18elementwise_kernelILi128ELi2EZNS0_22gpu_kernel_impl_nocastINS0_13AUnaryFunctorIN3c107complexIdEES6_S6_NS0_15binary_internal10MulFunctorIS6_EEEEEEvRNS_18TensorIteratorBaseERKT_EUliE_EEviT1_
        .type           _ZN2at6native18elementwise_kernelILi128ELi2EZNS0_22gpu_kernel_impl_nocastINS0_13AUnaryFunctorIN3c107complexIdEES6_S6_NS0_15binary_internal10MulFunctorIS6_EEEEEEvRNS_18TensorIteratorBaseERKT_EUliE_EEviT1_,@function
        .size           _ZN2at6native18elementwise_kernelILi128ELi2EZNS0_22gpu_kernel_impl_nocastINS0_13AUnaryFunctorIN3c107complexIdEES6_S6_NS0_15binary_internal10MulFunctorIS6_EEEEEEvRNS_18TensorIteratorBaseERKT_EUliE_EEviT1_,(.L_x_16993 - _ZN2at6native18elementwise_kernelILi128ELi2EZNS0_22gpu_kernel_impl_nocastINS0_13AUnaryFunctorIN3c107complexIdEES6_S6_NS0_15binary_internal10MulFunctorIS6_EEEEEEvRNS_18TensorIteratorBaseERKT_EUliE_EEviT1_)
        .other          _ZN2at6native18elementwise_kernelILi128ELi2EZNS0_22gpu_kernel_impl_nocastINS0_13AUnaryFunctorIN3c107complexIdEES6_S6_NS0_15binary_internal10MulFunctorIS6_EEEEEEvRNS_18TensorIteratorBaseERKT_EUliE_EEviT1_,@"STO_CUDA_ENTRY STV_DEFAULT"
_ZN2at6native18elementwise_kernelILi128ELi2EZNS0_22gpu_kernel_impl_nocastINS0_13AUnaryFunctorIN3c107complexIdEES6_S6_NS0_15binary_internal10MulFunctorIS6_EEEEEEvRNS_18TensorIteratorBaseERKT_EUliE_EEviT1_:
.text._ZN2at6native18elementwise_kernelILi128ELi2EZNS0_22gpu_kernel_impl_nocastINS0_13AUnaryFunctorIN3c107complexIdEES6_S6_NS0_15binary_internal10MulFunctorIS6_EEEEEEvRNS_18TensorIteratorBaseERKT_EUliE_EEviT1_:
        /* <DEDUP_REMOVED lines=14> */
[----:B------:R-:W1:Y:S01]  /*00e0*/  LDCU.128 UR8, c[0x0][0x5b0] ;  /* 0x0000b600ff0877ac */ /* 0x000e620008000c00 */
[----:B0-----:R-:W1:Y:S06]  /*00f0*/  LDG.E.128 R4, desc[UR6][R4.64] ;  /* 0x0000000604047981 */ /* 0x001e6c000c1e1d00 */
[----:B------:R-:W0:Y:S01]  /*0100*/  LDC.64 R12, c[0x0][0x588] ;  /* 0x00016200ff0c7b82 */ /* 0x000e220000000a00 */
[----:B------:R-:W-:Y:S01]  /*0110*/  IADD3 R3, PT, PT, R3, 0x80, RZ ;  /* 0x0000008003037810 */ /* 0x000fe20007ffe0ff */
[----:B-1----:R-:W1:-:S15]  /*0120*/  DMUL R8, R6, UR10 ;  /* 0x0000000a06087c28 */ /* 0x002e5e0008000000 */
[----:B------:R-:W-:-:S15]  /*0130*/  NOP ;  /* 0x0000000000007918 */ /* 0x000fde0000000000 */
[----:B------:R-:W-:-:S15]  /*0140*/  NOP ;  /* 0x0000000000007918 */ /* 0x000fde0000000000 */
[----:B------:R-:W-:-:S15]  /*0150*/  NOP ;  /* 0x0000000000007918 */ /* 0x000fde0000000000 */
[----:B------:R-:W-:-:S04]  /*0160*/  NOP ;  /* 0x0000000000007918 */ /* 0x000fc80000000000 */
[----:B------:R-:W2:-:S15]  /*0170*/  DMUL R10, R4, UR10 ;  /* 0x0000000a040a7c28 */ /* 0x000e9e0008000000 */
[----:B------:R-:W-:-:S15]  /*0180*/  NOP ;  /* 0x0000000000007918 */ /* 0x000fde0000000000 */
[----:B------:R-:W-:-:S15]  /*0190*/  NOP ;  /* 0x0000000000007918 */ /* 0x000fde0000000000 */
[----:B------:R-:W-:-:S15]  /*01a0*/  NOP ;  /* 0x0000000000007918 */ /* 0x000fde0000000000 */
[----:B------:R-:W-:-:S04]  /*01b0*/  NOP ;  /* 0x0000000000007918 */ /* 0x000fc80000000000 */
[----:B-1----:R-:W-:-:S15]  /*01c0*/  DFMA R8, R4, UR8, -R8 ;  /* 0x0000000804087c2b */ /* 0x002fde0008000808 */
[----:B------:R-:W-:-:S15]  /*01d0*/  NOP ;  /* 0x0000000000007918 */ /* 0x000fde0000000000 */
[----:B------:R-:W-:-:S15]  /*01e0*/  NOP ;  /* 0x0000000000007918 */ /* 0x000fde0000000000 */
[----:B------:R-:W-:-:S15]  /*01f0*/  NOP ;  /* 0x0000000000007918 */ /* 0x000fde0000000000 */
[----:B------:R-:W-:-:S04]  /*0200*/  NOP ;  /* 0x0000000000007918 */ /* 0x000fc80000000000 */
[----:B--2---:R-:W0:Y:S02]  /*0210*/  DFMA R10, R6, UR8, R10 ;  /* 0x00000008060a7c2b */ /* 0x004e24000800000a */
[----:B0-----:R0:W-:Y:S02]  /*0220*/  STG.E.128 desc[UR6][R12.64], R8 ;  /* 0x000000080c007986 */ /* 0x0011e4000c101d06 */
.L_x_6055:
[----:B------:R-:W-:Y:S05]  /*0230*/  BSYNC.RECONVERGENT B0 ;  /* 0x0000000000007941 */ /* 0x000fea0003800200 */
.L_x_6054:
[----:B------:R-:W-:-:S13]  /*0240*/  ISETP.GE.AND P0, PT, R3, UR4, PT ;  /* 0x0000000403007c0c */ /* 0x000fda000bf06270 */
[----:B------:R-:W-:Y:S05]  /*0250*/  @P0 EXIT ;  /* 0x000000000000094d */ /* 0x000fea0003800000 */
[----:B0-----:R-:W0:Y:S01]  /*0260*/  LDC.64 R10, c[0x0][0x590] ;  /* 0x00016400ff0a7b82 */ /* 0x001e220000000a00 */
[----:B------:R-:W1:Y:S01]  /*0270*/  LDCU.128 UR8, c[0x0][0x5b0] ;  /* 0x0000b600ff0877ac */ /* 0x000e620008000c00 */
[----:B0-----:R-:W1:Y:S02]  /*0280*/  LDG.E.128 R4, desc[UR6][R10.64] ;  /* 0x000000060a047981 */ /* 0x001e64000c1e1d00 */
[----:B-1----:R-:W0:-:S15]  /*0290*/  DMUL R2, R6, UR10 ;  /* 0x0000000a06027c28 */ /* 0x002e1e0008000000 */
[----:B------:R-:W-:-:S15]  /*02a0*/  NOP ;  /* 0x0000000000007918 */ /* 0x000fde0000000000 */
[----:B------:R-:W-:-:S15]  /*02b0*/  NOP ;  /* 0x0000000000007918 */ /* 0x000fde0000000000 */
[----:B------:R-:W-:-:S15]  /*02c0*/  NOP ;  /* 0x0000000000007918 */ /* 0x000fde0000000000 */
[----:B------:R-:W-:-:S04]  /*02d0*/  NOP ;  /* 0x0000000000007918 */ /* 0x000fc80000000000 */
[----:B------:R-:W1:-:S15]  /*02e0*/  DMUL R8, R4, UR10 ;  /* 0x0000000a04087c28 */ /* 0x000e5e0008000000 */
[----:B------:R-:W-:-:S15]  /*02f0*/  NOP ;  /* 0x0000000000007918 */ /* 0x000fde0000000000 */
[----:B------:R-:W-:-:S15]  /*0300*/  NOP ;  /* 0x0000000000007918 */ /* 0x000fde0000000000 */
[----:B------:R-:W-:-:S15]  /*0310*/  NOP ;  /* 0x0000000000007918 */ /* 0x000fde0000000000 */
[----:B------:R-:W-:-:S04]  /*0320*/  NOP ;  /* 0x0000000000007918 */ /* 0x000fc80000000000 */
[----:B0-----:R0:W-:Y:S02]  /*0330*/  DFMA R4, R4, UR8, -R2 ;  /* 0x0000000804047c2b */ /* 0x0011e40008000802 */
[----:B0-----:R-:W0:-:S15]  /*0340*/  LDC.64 R2, c[0x0][0x588] ;  /* 0x00016200ff027b82 */ /* 0x001e1e0000000a00 */
[----:B------:R-:W-:-:S15]  /*0350*/  NOP ;  /* 0x0000000000007918 */ /* 0x000fde0000000000 */
[----:B------:R-:W-:-:S15]  /*0360*/  NOP ;  /* 0x0000000000007918 */ /* 0x000fde0000000000 */
[----:B------:R-:W-:-:S15]  /*0370*/  NOP ;  /* 0x0000000000007918 */ /* 0x000fde0000000000 */
[----:B------:R-:W-:-:S02]  /*0380*/  NOP ;  /* 0x0000000000007918 */ /* 0x000fc40000000000 */
[----:B-1----:R-:W0:Y:S02]  /*0390*/  DFMA R6, R6, UR8, R8 ;  /* 0x0000000806067c2b */ /* 0x002e240008000008 */
[----:B0-----:R-:W-:Y:S01]  /*03a0*/  STG.E.128 desc[UR6][R2.64], R4 ;  /* 0x0000000402007986 */ /* 0x001fe2000c101d06 */
[----:B------:R-:W-:Y:S05]  /*03b0*/  EXIT ;  /* 0x000000000000794d */ /* 0x000fea0003800000 */
.L_x_6053:
        /* <DEDUP_REMOVED lines=8> */
[----:B------:R-:W-:Y:S02]  /*0440*/  MOV R4, RZ ;  /* 0x000000ff00047202 */ /* 0x000fe40000000f00 */
        /* <DEDUP_REMOVED lines=296> */
.L_x_6058:
[----:B------:R-:W0:Y:S01]  /*16d0*/  LDCU.64 UR8, c[0x0][0x590] ;  /* 0x0000b200ff0877ac */ /* 0x000e220008000a00 */
[----:B------:R-:W1:Y:S01]  /*16e0*/  LDCU.128 UR12, c[0x0][0x5b0] ;  /* 0x0000b600ff0c77ac */ /* 0x000e620008000c00 */
[----:B0-----:R-:W-:-:S04]  /*16f0*/  IADD3 R14, P0, PT, R4, UR8, RZ ;  /* 0x00000008040e7c10 */ /* 0x001fc8000ff1e0ff */
[----:B------:R-:W-:Y:S01]  /*1700*/  IADD3.X R15, PT, PT, RZ, UR9, RZ, P0, !PT ;  /* 0x00000009ff0f7c10 */ /* 0x000fe200087fe4ff */
[----:B------:R-:W0:Y:S04]  /*1710*/  LDCU.64 UR8, c[0x0][0x588] ;  /* 0x0000b100ff0877ac */ /* 0x000e280008000a00 */
[----:B------:R-:W1:Y:S01]  /*1720*/  LDG.E.128 R4, desc[UR6][R14.64] ;  /* 0x000000060e047981 */ /* 0x000e62000c1e1d00 */
[----:B------:R-:W-:Y:S02]  /*1730*/  IADD3 R3, PT, PT, R3, 0x80, RZ ;  /* 0x0000008003037810 */ /* 0x000fe40007ffe0ff */
[----:B0-----:R-:W-:-:S05]  /*1740*/  IADD3 R8, P0, PT, R9, UR8, RZ ;  /* 0x0000000809087c10 */ /* 0x001fca000ff1e0ff */
[----:B------:R-:W-:Y:S01]  /*1750*/  IMAD.X R9, RZ, RZ, UR9, P0 ;  /* 0x00000009ff097e24 */ /* 0x000fe200080e06ff */
        /* <DEDUP_REMOVED lines=10> */
[----:B0-----:R-:W-:-:S15]  /*1800*/  DFMA R4, R4, UR12, -R10 ;  /* 0x0000000c04047c2b */ /* 0x001fde000800080a */
[----:B------:R-:W-:-:S15]  /*1810*/  NOP ;  /* 0x0000000000007918 */ /* 0x000fde0000000000 */
[----:B------:R-:W-:-:S15]  /*1820*/  NOP ;  /* 0x0000000000007918 */ /* 0x000fde0000000000 */
[----:B------:R-:W-:-:S15]  /*1830*/  NOP ;  /* 0x0000000000007918 */ /* 0x000fde0000000000 */
[----:B------:R-:W-:-:S04]  /*1840*/  NOP ;  /* 0x0000000000007918 */ /* 0x000fc80000000000 */
[----:B-1----:R-:W0:Y:S02]  /*1850*/  DFMA R6, R6, UR12, R12 ;  /* 0x0000000c06067c2b */ /* 0x002e24000800000c */
[----:B0-----:R0:W-:Y:S02]  /*1860*/  STG.E.128 desc[UR6][R8.64], R4 ;  /* 0x0000000408007986 */ /* 0x0011e4000c101d06 */
.L_x_6057:
[----:B------:R-:W-:Y:S05]  /*1870*/  BSYNC.RECONVERGENT B0 ;  /* 0x0000000000007941 */ /* 0x000fea0003800200 */
.L_x_6056:
[----:B------:R-:W-:-:S13]  /*1880*/  ISETP.GE.AND P0, PT, R3, UR4, PT ;  /* 0x0000000403007c0c */ /* 0x000fda000bf06270 */
[----:B------:R-:W-:Y:S05]  /*1890*/  @P0 EXIT ;  /* 0x000000000000094d */ /* 0x000fea0003800000 */
        /* <DEDUP_REMOVED lines=298> */
.L_x_6059:
[----:B------:R-:W0:Y:S01]  /*2b40*/  LDCU.64 UR4, c[0x0][0x590] ;  /* 0x0000b200ff0477ac */ /* 0x000e220008000a00 */
[----:B------:R-:W1:Y:S01]  /*2b50*/  LDCU.128 UR8, c[0x0][0x5b0] ;  /* 0x0000b600ff0877ac */ /* 0x000e620008000c00 */
[----:B0-----:R-:W-:-:S04]  /*2b60*/  IADD3 R12, P0, PT, R2, UR4, RZ ;  /* 0x00000004020c7c10 */ /* 0x001fc8000ff1e0ff */
[----:B------:R-:W-:Y:S01]  /*2b70*/  IADD3.X R13, PT, PT, RZ, UR5, RZ, P0, !PT ;  /* 0x00000005ff0d7c10 */ /* 0x000fe200087fe4ff */
[----:B------:R-:W0:Y:S04]  /*2b80*/  LDCU.64 UR4, c[0x0][0x588] ;  /* 0x0000b100ff0477ac */ /* 0x000e280008000a00 */
[----:B------:R-:W1:Y:S01]  /*2b90*/  LDG.E.128 R4, desc[UR6][R12.64] ;  /* 0x000000060c047981 */ /* 0x000e62000c1e1d00 */
[----:B0-----:R-:W-:-:S04]  /*2ba0*/  IADD3 R2, P0, PT, R3, UR4, RZ ;  /* 0x0000000403027c10 */ /* 0x001fc8000ff1e0ff */
[----:B------:R-:W-:Y:S01]  /*2bb0*/  IADD3.X R3, PT, PT, RZ, UR5, RZ, P0, !PT ;  /* 0x00000005ff037c10 */ /* 0x000fe200087fe4ff */
        /* <DEDUP_REMOVED lines=16> */
[----:B0-----:R-:W-:Y:S01]  /*2cc0*/  STG.E.128 desc[UR6][R2.64], R4 ;  /* 0x0000000402007986 */ /* 0x001fe2000c101d06 */
[----:B------:R-:W-:Y:S05]  /*2cd0*/  EXIT ;  /* 0x000000000000794d */ /* 0x000fea0003800000 */
.L_x_6060:
        /* <DEDUP_REMOVED lines=10> */
.L_x_16993:


//--------------------- .text._ZN2at6native27unrolled_elementwise_kernelINS0_13AUnaryFunctorIN3c107complexIdEES5_S5_NS0_15binary_internal10MulFunctorIS5_EEEESt5arrayIPcLm2EELi4E23TrivialOffsetCalculatorILi1EjESE_NS0_6memory15LoadWithoutCastENSF_16StoreWithoutCastEEEviT_T0_T2_T3_T4_T5_ --------------------------
	.section	.text._ZN2at6native27unrolled_elementwise_kernelINS0_13AUnaryFunctorIN3c107complexIdEES5_S5_NS0_15binary_internal10MulFunctorIS5_EEEESt5arrayIPcLm2EELi4E23TrivialOffsetCalculatorILi1EjESE_NS0_6memory15LoadWithoutCastENSF_16StoreWithoutCastEEEviT_T0_T2_T3_T4_T5_,"ax",@progbits
	.align	128
        .global         _ZN2at6native27unrolled_elementwise_kernelINS0_13AUnaryFunctorIN3c107complexIdEES5_S5_NS0_15binary_internal10MulFunctorIS5_EEEESt5arrayIPcLm2EELi4E23TrivialOffsetCalculatorILi1EjESE_NS0_6memory15LoadWithoutCastENSF_16StoreWithoutCastEEEviT_T0_T2_T3_T4_T5_
        .type           _ZN2at6native27unrolled_elementwise_kernelINS0_13AUnaryFunctorIN3c107complexIdEES5_S5_NS0_15binary_internal10MulFunctorIS5_EEEESt5arrayIPcLm2EELi4E23TrivialOffsetCalculatorILi1EjESE_NS0_6memory15LoadWithoutCastENSF_16StoreWithoutCastEEEviT_T0_T2_T3_T4_T5_,@function
        .size           _ZN2at6native27unrolled_elementwise_kernelINS0_13AUnaryFunctorIN3c107complexIdEES5_S5_NS0_15binary_internal10MulFunctorIS5_EEEESt5arrayIPcLm2EELi4E23TrivialOffsetCalculatorILi1EjESE_NS0_6memory15LoadWithoutCastENSF_16StoreWithoutCastEEEviT_T0_T2_T3_T4_T5_,(.L_x_16994 - _ZN2at6native27unrolled_elementwise_kernelINS0_13AUnaryFunctorIN3c107complexIdEES5_S5_NS0_15binary_internal10MulFunctorIS5_EEEESt5arrayIPcLm2EELi4E23TrivialOffsetCalculatorILi1EjESE_NS0_6memory15LoadWithoutCastENSF_16StoreWithoutCastEEEviT_T0_T2_T3_T4_T5_)
        .other          _ZN2at6native27unrolled_elementwise_kernelINS0_13AUnaryFunctorIN3c107complexIdEES5_S5_NS0_15binary_internal10MulFunctorIS5_EEEESt5arrayIPcLm2EELi4E23TrivialOffsetCalculatorILi1EjESE_NS0_6memory15LoadWithoutCastENSF_16StoreWithoutCastEEEviT_T0_T2_T3_T4_T5_,@"STO_CUDA_ENTRY STV_DEFAULT"
_ZN2at6native27unrolled_elementwise_kernelINS0_13AUnaryFunctorIN3c107complexIdEES5_S5_NS0_15binary_internal10MulFunctorIS5_EEEESt5arrayIPcLm2EELi4E23TrivialOffsetCalculatorILi1EjESE_NS0_6memory15LoadWithoutCastENSF_16StoreWithoutCastEEEviT_T0_T2_T3_T4_T5_:
.text._ZN2at6native27unrolled_elementwise_kernelINS0_13AUnaryFunctorIN3c107complexIdEES5_S5_NS0_15binary_internal10MulFunctorIS5_EEEESt5arrayIPcLm2EELi4E23TrivialOffsetCalculatorILi1EjESE_NS0_6memory15LoadWithoutCastENSF_16StoreWithoutCastEEEviT_T0_T2_T3_T4_T5_:
[----:B------:R-:W-:Y:S01]  /*0000*/  LDC R1, c[0x0][0x37c] ;  /* 0x0000df00ff017b82 */ /* 0x000fe20000000800 */
[----:B------:R-:W0:Y:S07]  /*0010*/  S2R R0, SR_CTAID.X ;  /* 0x0000000000007919 */ /* 0x000e2e0000002500 */
[----:B------:R-:W0:Y:S01]  /*0020*/  LDC R3, c[0x0][0x380] ;  /* 0x0000e000ff037b82 */ /* 0x000e220000000800 */
[----:B------:R-:W1:Y:S01]  /*0030*/  LDCU.64 UR4, c[0x0][0x358] ;  /* 0x00006b00ff0477ac */ /* 0x000e620008000a00 */
[----:B------:R-:W-:Y:S01]  /*0040*/  CS2R R10, SRZ ;  /* 0x00000000000a7805 */ /* 0x000fe2000001ff00 */
[----:B------:R-:W2:Y:S01]  /*0050*/  S2R R21, SR_TID.X ;  /* 0x0000000000157919 */ /* 0x000ea20000002100 */
[----:B------:R-:W-:-:S02]  /*0060*/  CS2R R8, SRZ ;  /* 0x0000000000087805 */ /* 0x000fc4000001ff00 */
[----:B------:R-:W-:Y:S02]  /*0070*/  CS2R R6, SRZ ;  /* 0x0000000000067805 */ /* 0x000fe4000001ff00 */
[----:B------:R-:W3:Y:S08]  /*0080*/  LDC.64 R14, c[0x0][0x3a0] ;  /* 0x0000e800ff0e7b82 */ /* 0x000ef00000000a00 */
[----:B------:R-:W4:Y:S01]  /*0090*/  LDC.64 R24, c[0x0][0x3a8] ;  /* 0x0000ea00ff187b82 */ /* 0x000f220000000a00 */
[----:B0-----:R-:W-:-:S02]  /*00a0*/  IMAD R22, R0, -0x200, R3 ;  /* 0xfffffe0000167824 */ /* 0x001fc400078e0203 */
[----:B--2---:R-:W-:-:S03]  /*00b0*/  IMAD.MOV.U32 R3, RZ, RZ, R21 ;  /* 0x000000ffff037224 */ /* 0x004fc600078e0015 */
[----:B------:R-:W-:-:S13]  /*00c0*/  ISETP.GE.AND P0, PT, R21, R22, PT ;  /* 0x000000161500720c */ /* 0x000fda0003f06270 */
[----:B------:R-:W0:Y:S01]  /*00d0*/  @!P0 LDC.64 R12, c[0x0][0x3b8] ;  /* 0x0000ee00ff0c8b82 */ /* 0x000e220000000a00 */
[----:B------:R-:W-:Y:S02]  /*00e0*/  @!P0 VIADD R21, R3, 0x80 ;  /* 0x0000008003158836 */ /* 0x000fe40000000000 */
[----:B------:R-:W-:-:S03]  /*00f0*/  @!P0 IMAD R5, R0, 0x200, R3 ;  /* 0x0000020000058824 */ /* 0x000fc600078e0203 */
[----:B------:R-:W-:-:S13]  /*0100*/  ISETP.GE.AND P1, PT, R21, R22, PT ;  /* 0x000000161500720c */ /* 0x000fda0003f26270 */
[----:B------:R-:W2:Y:S01]  /*0110*/  @!P1 LDC.64 R16, c[0x0][0x3b8] ;  /* 0x0000ee00ff109b82 */ /* 0x000ea20000000a00 */
[----:B0-----:R-:W-:-:S05]  /*0120*/  @!P0 IMAD.WIDE.U32 R12, R5, 0x10, R12 ;  /* 0x00000010050c8825 */ /* 0x001fca00078e000c */
[----:B-1----:R0:W3:Y:S01]  /*0130*/  @!P0 LDG.E.128 R8, desc[UR4][R12.64] ;  /* 0x000000040c088981 */ /* 0x0020e2000c1e1d00 */
[----:B------:R-:W-:-:S04]  /*0140*/  @!P1 IMAD R5, R0, 0x200, R21 ;  /* 0x0000020000059824 */ /* 0x000fc800078e0215 */
[----:B--2---:R-:W-:Y:S01]  /*0150*/  @!P1 IMAD.WIDE.U32 R16, R5, 0x10, R16 ;  /* 0x0000001005109825 */ /* 0x004fe200078e0010 */
[----:B------:R-:W-:-:S06]  /*0160*/  CS2R R4, SRZ ;  /* 0x0000000000047805 */ /* 0x000fcc000001ff00 */
[----:B------:R-:W2:Y:S01]  /*0170*/  @!P1 LDG.E.128 R4, desc[UR4][R16.64] ;  /* 0x0000000410049981 */ /* 0x000ea2000c1e1d00 */
[----:B------:R-:W-:Y:S01]  /*0180*/  ISETP.GE.AND P0, PT, R3, R22, PT ;  /* 0x000000160300720c */ /* 0x000fe20003f06270 */
[----:B------:R-:W-:Y:S01]  /*0190*/  @!P1 VIADD R21, R21, 0x80 ;  /* 0x0000008015159836 */ /* 0x000fe20000000000 */
[----:B0-----:R-:W-:Y:S01]  /*01a0*/  CS2R R12, SRZ ;  /* 0x00000000000c7805 */ /* 0x001fe2000001ff00 */
[----:B------:R-:W-:-:S03]  /*01b0*/  VIADD R2, R3, 0x80 ;  /* 0x0000008003027836 */ /* 0x000fc60000000000 */
[-C--:B------:R-:W-:Y:S02]  /*01c0*/  ISETP.GE.AND P1, PT, R21, R22.reuse, PT ;  /* 0x000000161500720c */ /* 0x080fe40003f26270 */
[----:B------:R-:W-:-:S11]  /*01d0*/  ISETP.GE.AND P2, PT, R2, R22, PT ;  /* 0x000000160200720c */ /* 0x000fd60003f46270 */
[----:B------:R-:W0:Y:S01]  /*01e0*/  @!P1 LDC.64 R26, c[0x0][0x3b8] ;  /* 0x0000ee00ff1a9b82 */ /* 0x000e220000000a00 */
[----:B---3--:R-:W-:-:S15]  /*01f0*/  @!P0 DMUL R18, R10, R14 ;  /* 0x0000000e0a128228 */ /* 0x008fde0000000000 */
[----:B------:R-:W-:-:S15]  /*0200*/  NOP ;  /* 0x0000000000007918 */ /* 0x000fde0000000000 */
[----:B------:R-:W-:-:S15]  /*0210*/  NOP ;  /* 0x0000000000007918 */ /* 0x000fde0000000000 */
[----:B------:R-:W-:-:S15]  /*0220*/  NOP ;  /* 0x0000000000007918 */ /* 0x000fde0000000000 */
[----:B------:R-:W-:-:S04]  /*0230*/  NOP ;  /* 0x0000000000007918 */ /* 0x000fc80000000000 */
[----:B----4-:R-:W1:-:S15]  /*0240*/  @!P0 DMUL R10, R10, R24 ;  /* 0x000000180a0a8228 */ /* 0x010e5e0000000000 */
[----:B------:R-:W-:-:S15]  /*0250*/  NOP ;  /* 0x0000000000007918 */ /* 0x000fde0000000000 */
[----:B------:R-:W-:-:S15]  /*0260*/  NOP ;  /* 0x0000000000007918 */ /* 0x000fde0000000000 */
[----:B------:R-:W-:-:S15]  /*0270*/  NOP ;  /* 0x0000000000007918 */ /* 0x000fde0000000000 */
[----:B------:R-:W-:-:S04]  /*0280*/  NOP ;  /* 0x0000000000007918 */ /* 0x000fc80000000000 */
[----:B-1----:R1:W-:Y:S02]  /*0290*/  @!P0 DFMA R12, R8, R14, -R10 ;  /* 0x0000000e080c822b */ /* 0x0023e4000000080a */
[----:B-1----:R-:W-:Y:S01]  /*02a0*/  CS2R R14, SRZ ;  /* 0x00000000000e7805 */ /* 0x002fe2000001ff00 */
[----:B------:R-:W1:-:S15]  /*02b0*/  LDC.64 R10, c[0x0][0x3a0] ;  /* 0x0000e800ff0a7b82 */ /* 0x000e5e0000000a00 */
[----:B------:R-:W-:-:S15]  /*02c0*/  NOP ;  /* 0x0000000000007918 */ /* 0x000fde0000000000 */
[----:B------:R-:W-:-:S15]  /*02d0*/  NOP ;  /* 0x0000000000007918 */ /* 0x000fde0000000000 */
[----:B------:R-:W-:-:S15]  /*02e0*/  NOP ;  /* 0x0000000000007918 */ /* 0x000fde0000000000 */
[----:B------:R-:W-:-:S01]  /*02f0*/  NOP ;  /* 0x0000000000007918 */ /* 0x000fc20000000000 */
[----:B------:R3:W-:Y:S02]  /*0300*/  @!P0 DFMA R14, R8, R24, R18 ;  /* 0x00000018080e822b */ /* 0x0007e40000000012 */
[----:B---3--:R-:W2:Y:S01]  /*0310*/  LDC.64 R24, c[0x0][0x3a8] ;  /* 0x0000ea00ff187b82 */ /* 0x008ea20000000a00 */
[----:B------:R-:W-:Y:S01]  /*0320*/  CS2R R8, SRZ ;  /* 0x0000000000087805 */ /* 0x000fe2000001ff00 */
[----:B------:R-:W-:-:S04]  /*0330*/  @!P1 IMAD R19, R0, 0x200, R21 ;  /* 0x0000020000139824 */ /* 0x000fc800078e0215 */
[----:B0-----:R-:W-:Y:S01]  /*0340*/  @!P1 IMAD.WIDE.U32 R26, R19, 0x10, R26 ;  /* 0x00000010131a9825 */ /* 0x001fe200078e001a */
[----:B------:R-:W-:-:S15]  /*0350*/  CS2R R18, SRZ ;  /* 0x0000000000127805 */ /* 0x000fde000001ff00 */
[----:B------:R-:W-:-:S15]  /*0360*/  NOP ;  /* 0x0000000000007918 */ /* 0x000fde0000000000 */
[----:B------:R-:W-:-:S15]  /*0370*/  NOP ;  /* 0x0000000000007918 */ /* 0x000fde0000000000 */
[----:B------:R-:W-:-:S10]  /*0380*/  NOP ;  /* 0x0000000000007918 */ /* 0x000fd40000000000 */
[----:B--2---:R-:W1:-:S15]  /*0390*/  @!P2 DMUL R16, R6, R24 ;  /* 0x000000180610a228 */ /* 0x004e5e0000000000 */
[----:B------:R-:W-:-:S15]  /*03a0*/  NOP ;  /* 0x0000000000007918 */ /* 0x000fde0000000000 */
[----:B------:R-:W-:-:S15]  /*03b0*/  NOP ;  /* 0x0000000000007918 */ /* 0x000fde0000000000 */
[----:B------:R-:W-:-:S15]  /*03c0*/  NOP ;  /* 0x0000000000007918 */ /* 0x000fde0000000000 */
[----:B------:R-:W-:-:S04]  /*03d0*/  NOP ;  /* 0x0000000000007918 */ /* 0x000fc80000000000 */
[----:B-1----:R0:W-:Y:S02]  /*03e0*/  @!P2 DFMA R8, R4, R10, -R16 ;  /* 0x0000000a0408a22b */ /* 0x0021e40000000810 */
[----:B0-----:R-:W-:-:S06]  /*03f0*/  CS2R R16, SRZ ;  /* 0x0000000000107805 */ /* 0x001fcc000001ff00 */
[----:B------:R-:W2:Y:S01]  /*0400*/  @!P1 LDG.E.128 R16, desc[UR4][R26.64] ;  /* 0x000000041a109981 */ /* 0x000ea2000c1e1d00 */
[----:B------:R-:W-:-:S05]  /*0410*/  @!P1 VIADD R21, R21, 0x80 ;  /* 0x0000008015159836 */ /* 0x000fca0000000000 */
[----:B------:R-:W-:-:S13]  /*0420*/  ISETP.GE.AND P1, PT, R21, R22, PT ;  /* 0x000000161500720c */ /* 0x000fda0003f26270 */
[----:B------:R-:W-:-:S15]  /*0430*/  @!P1 IMAD R21, R0, 0x200, R21 ;  /* 0x0000020000159824 */ /* 0x000fde00078e0215 */
[----:B------:R-:W-:-:S15]  /*0440*/  NOP ;  /* 0x0000000000007918 */ /* 0x000fde0000000000 */
[----:B------:R-:W-:-:S07]  /*0450*/  NOP ;  /* 0x0000000000007918 */ /* 0x000fce0000000000 */
[----:B------:R0:W1:Y:S02]  /*0460*/  @!P2 DMUL R6, R6, R10 ;  /* 0x0000000a0606a228 */ /* 0x0000640000000000 */
[----:B0-----:R-:W-:-:S15]  /*0470*/  CS2R R10, SRZ ;  /* 0x00000000000a7805 */ /* 0x001fde000001ff00 */
[----:B------:R-:W-:-:S15]  /*0480*/  NOP ;  /* 0x0000000000007918 */ /* 0x000fde0000000000 */
[----:B------:R-:W-:-:S15]  /*0490*/  NOP ;  /* 0x0000000000007918 */ /* 0x000fde0000000000 */
[----:B------:R-:W-:-:S15]  /*04a0*/  NOP ;  /* 0x0000000000007918 */ /* 0x000fde0000000000 */
[----:B------:R-:W-:-:S02]  /*04b0*/  NOP ;  /* 0x0000000000007918 */ /* 0x000fc40000000000 */
[----:B-1----:R0:W-:Y:S02]  /*04c0*/  @!P2 DFMA R10, R4, R24, R6 ;  /* 0x00000018040aa22b */ /* 0x0021e40000000006 */
[----:B0-----:R-:W2:Y:S01]  /*04d0*/  LDC.64 R24, c[0x0][0x3a8] ;  /* 0x0000ea00ff187b82 */ /* 0x001ea20000000a00 */
[----:B------:R-:W-:-:S05]  /*04e0*/  VIADD R5, R3, 0x100 ;  /* 0x0000010003057836 */ /* 0x000fca0000000000 */
[----:B------:R-:W-:Y:S02]  /*04f0*/  ISETP.GE.AND P2, PT, R5, R22, PT ;  /* 0x000000160500720c */ /* 0x000fe40003f46270 */
[----:B------:R-:W-:Y:S01]  /*0500*/  CS2R R4, SRZ ;  /* 0x0000000000047805 */ /* 0x000fe2000001ff00 */
[----:B------:R-:W0:-:S15]  /*0510*/  LDC.64 R6, c[0x0][0x3a0] ;  /* 0x0000e800ff067b82 */ /* 0x000e1e0000000a00 */
[----:B------:R-:W-:-:S15]  /*0520*/  NOP ;  /* 0x0000000000007918 */ /* 0x000fde0000000000 */
[----:B------:R-:W-:-:S15]  /*0530*/  NOP ;  /* 0x0000000000007918 */ /* 0x000fde0000000000 */
[----:B------:R-:W-:-:S08]  /*0540*/  NOP ;  /* 0x0000000000007918 */ /* 0x000fd00000000000 */
[----:B--2---:R-:W1:-:S15]  /*0550*/  @!P2 DMUL R28, R18, R24 ;  /* 0x00000018121ca228 */ /* 0x004e5e0000000000 */
[----:B------:R-:W-:-:S15]  /*0560*/  NOP ;  /* 0x0000000000007918 */ /* 0x000fde0000000000 */
[----:B------:R-:W-:-:S15]  /*0570*/  NOP ;  /* 0x0000000000007918 */ /* 0x000fde0000000000 */
[----:B------:R-:W-:-:S15]  /*0580*/  NOP ;  /* 0x0000000000007918 */ /* 0x000fde0000000000 */
[----:B------:R-:W-:-:S04]  /*0590*/  NOP ;  /* 0x0000000000007918 */ /* 0x000fc80000000000 */
[----:B0-----:R0:W2:Y:S02]  /*05a0*/  @!P2 DMUL R26, R18, R6 ;  /* 0x00000006121aa228 */ /* 0x0010a40000000000 */
[----:B0-----:R-:W0:Y:S02]  /*05b0*/  @!P1 LDC.64 R18, c[0x0][0x3b8] ;  /* 0x0000ee00ff129b82 */ /* 0x001e240000000a00 */
[----:B0-----:R-:W-:Y:S01]  /*05c0*/  @!P1 IMAD.WIDE.U32 R20, R21, 0x10, R18 ;  /* 0x0000001015149825 */ /* 0x001fe200078e0012 */
[----:B------:R-:W-:-:S15]  /*05d0*/  CS2R R18, SRZ ;  /* 0x0000000000127805 */ /* 0x000fde000001ff00 */
[----:B------:R-:W-:-:S15]  /*05e0*/  NOP ;  /* 0x0000000000007918 */ /* 0x000fde0000000000 */
[----:B------:R-:W-:-:S15]  /*05f0*/  NOP ;  /* 0x0000000000007918 */ /* 0x000fde0000000000 */
[----:B------:R-:W-:-:S14]  /*0600*/  NOP ;  /* 0x0000000000007918 */ /* 0x000fdc0000000000 */
[----:B-1----:R0:W-:Y:S02]  /*0610*/  @!P2 DFMA R4, R16, R6, -R28 ;  /* 0x000000061004a22b */ /* 0x0021e4000000081c */
[----:B0-----:R-:W-:Y:S01]  /*0620*/  CS2R R6, SRZ ;  /* 0x0000000000067805 */ /* 0x001fe2000001ff00 */
[----:B------:R-:W0:-:S15]  /*0630*/  @!P0 LDC.64 R28, c[0x0][0x3b0] ;  /* 0x0000ec00ff1c8b82 */ /* 0x000e1e0000000a00 */
[----:B------:R-:W-:-:S15]  /*0640*/  NOP ;  /* 0x0000000000007918 */ /* 0x000fde0000000000 */
[----:B------:R-:W-:-:S15]  /*0650*/  NOP ;  /* 0x0000000000007918 */ /* 0x000fde0000000000 */
[----:B------:R-:W-:-:S15]  /*0660*/  NOP ;  /* 0x0000000000007918 */ /* 0x000fde0000000000 */
[----:B------:R-:W-:-:S01]  /*0670*/  NOP ;  /* 0x0000000000007918 */ /* 0x000fc20000000000 */
[----:B--2---:R1:W-:Y:S02]  /*0680*/  @!P2 DFMA R6, R16, R24, R26 ;  /* 0x000000181006a22b */ /* 0x0043e4000000001a */
[----:B-1----:R-:W-:Y:S01]  /*0690*/  CS2R R16, SRZ ;  /* 0x0000000000107805 */ /* 0x002fe2000001ff00 */
[----:B------:R-:W-:Y:S01]  /*06a0*/  VIADD R23, R3, 0x180 ;  /* 0x0000018003177836 */ /* 0x000fe20000000000 */
[----:B------:R-:W1:Y:S04]  /*06b0*/  LDC.64 R26, c[0x0][0x3a0] ;  /* 0x0000e800ff1a7b82 */ /* 0x000e680000000a00 */
[----:B------:R2:W1:Y:S01]  /*06c0*/  @!P1 LDG.E.128 R16, desc[UR4][R20.64] ;  /* 0x0000000414109981 */ /* 0x000462000c1e1d00 */
[----:B------:R-:W-:Y:S01]  /*06d0*/  ISETP.GE.AND P1, PT, R23, R22, PT ;  /* 0x000000161700720c */ /* 0x000fe20003f26270 */
[----:B------:R-:W-:Y:S01]  /*06e0*/  @!P0 IMAD R23, R0, 0x200, R3 ;  /* 0x0000020000178824 */ /* 0x000fe200078e0203 */
[----:B------:R-:W-:Y:S01]  /*06f0*/  BSSY.RECONVERGENT B0, `(.L_x_6061) ;  /* 0x000001f000007945 */ /* 0x000fe20003800200 */
[----:B------:R-:W-:-:S02]  /*0700*/  @!P0 IMAD.MOV.U32 R3, RZ, RZ, R2 ;  /* 0x000000ffff038224 */ /* 0x000fc400078e0002 */
[----:B0-----:R-:W-:Y:S01]  /*0710*/  @!P0 IMAD.WIDE.U32 R28, R23, 0x10, R28 ;  /* 0x00000010171c8825 */ /* 0x001fe200078e001c */
[----:B--2---:R-:W-:-:S04]  /*0720*/  CS2R R20, SRZ ;  /* 0x0000000000147805 */ /* 0x004fc8000001ff00 */
[----:B------:R0:W-:Y:S01]  /*0730*/  @!P0 STG.E.128 desc[UR4][R28.64], R12 ;  /* 0x0000000c1c008986 */ /* 0x0001e2000c101d04 */
[----:B------:R-:W-:Y:S01]  /*0740*/  ISETP.GE.AND P0, PT, R3, R22, PT ;  /* 0x000000160300720c */ /* 0x000fe20003f06270 */
[----:B0-----:R-:W0:-:S15]  /*0750*/  LDC.64 R28, c[0x0][0x3a8] ;  /* 0x0000ea00ff1c7b82 */ /* 0x001e1e0000000a00 */
[----:B------:R-:W-:-:S15]  /*0760*/  NOP ;  /* 0x0000000000007918 */ /* 0x000fde0000000000 */
[----:B------:R-:W-:-:S13]  /*0770*/  NOP ;  /* 0x0000000000007918 */ /* 0x000fda0000000000 */
[----:B-1----:R-:W-:-:S15]  /*0780*/  @!P1 DMUL R24, R18, R26 ;  /* 0x0000001a12189228 */ /* 0x002fde0000000000 */
[----:B------:R-:W-:-:S15]  /*0790*/  NOP ;  /* 0x0000000000007918 */ /* 0x000fde0000000000 */
[----:B------:R-:W-:-:S15]  /*07a0*/  NOP ;  /* 0x0000000000007918 */ /* 0x000fde0000000000 */
[----:B------:R-:W-:-:S15]  /*07b0*/  NOP ;  /* 0x0000000000007918 */ /* 0x000fde0000000000 */
[----:B------:R-:W-:-:S04]  /*07c0*/  NOP ;  /* 0x0000000000007918 */ /* 0x000fc80000000000 */
[----:B0-----:R-:W0:-:S15]  /*07d0*/  @!P1 DMUL R18, R18, R28 ;  /* 0x0000001c12129228 */ /* 0x001e1e0000000000 */
[----:B------:R-:W-:-:S15]  /*07e0*/  NOP ;  /* 0x0000000000007918 */ /* 0x000fde0000000000 */
[----:B------:R-:W-:-:S15]  /*07f0*/  NOP ;  /* 0x0000000000007918 */ /* 0x000fde0000000000 */
[----:B------:R-:W-:-:S15]  /*0800*/  NOP ;  /* 0x0000000000007918 */ /* 0x000fde0000000000 */
[----:B------:R-:W-:-:S04]  /*0810*/  NOP ;  /* 0x0000000000007918 */ /* 0x000fc80000000000 */
[----:B0-----:R0:W1:Y:S02]  /*0820*/  @!P1 DFMA R20, R16, R26, -R18 ;  /* 0x0000001a1014922b */ /* 0x0010640000000812 */
[----:B01----:R-:W-:Y:S05]  /*0830*/  @P0 BRA `(.L_x_6062) ;  /* 0x0000000000280947 */ /* 0x003fea0003800000 */
[----:B------:R-:W0:Y:S01]  /*0840*/  LDC.64 R12, c[0x0][0x3b0] ;  /* 0x0000ec00ff0c7b82 */ /* 0x000e220000000a00 */
[----:B------:R-:W-:Y:S02]  /*0850*/  IMAD R15, R0, 0x200, R3 ;  /* 0x00000200000f7824 */ /* 0x000fe400078e0203 */
[----:B------:R-:W-:-:S05]  /*0860*/  VIADD R3, R3, 0x80 ;  /* 0x0000008003037836 */ /* 0x000fca0000000000 */
[----:B------:R-:W-:-:S13]  /*0870*/  ISETP.GE.AND P0, PT, R3, R22, PT ;  /* 0x000000160300720c */ /* 0x000fda0003f06270 */
[----:B------:R-:W-:Y:S02]  /*0880*/  @!P0 IMAD R19, R0, 0x200, R3 ;  /* 0x0000020000138824 */ /* 0x000fe400078e0203 */
[----:B------:R-:W-:Y:S02]  /*0890*/  @!P0 VIADD R3, R3, 0x80 ;  /* 0x0000008003038836 */ /* 0x000fe40000000000 */
[----:B0-----:R-:W-:-:S04]  /*08a0*/  IMAD.WIDE.U32 R14, R15, 0x10, R12 ;  /* 0x000000100f0e7825 */ /* 0x001fc800078e000c */
[----:B------:R-:W-:Y:S01]  /*08b0*/  @!P0 IMAD.WIDE.U32 R12, R19, 0x10, R12 ;  /* 0x00000010130c8825 */ /* 0x000fe200078e000c */
[----:B------:R0:W-:Y:S04]  /*08c0*/  STG.E.128 desc[UR4][R14.64], R8 ;  /* 0x000000080e007986 */ /* 0x0001e8000c101d04 */
[----:B------:R0:W-:Y:S02]  /*08d0*/  @!P0 STG.E.128 desc[UR4][R12.64], R4 ;  /* 0x000000040c008986 */ /* 0x0001e4000c101d04 */
.L_x_6062:
[----:B------:R-:W-:Y:S05]  /*08e0*/  BSYNC.RECONVERGENT B0 ;  /* 0x0000000000007941 */ /* 0x000fea0003800200 */
.L_x_6061:
[----:B------:R-:W-:-:S13]  /*08f0*/  ISETP.GE.AND P0, PT, R3, R22, PT ;  /* 0x000000160300720c */ /* 0x000fda0003f06270 */
[----:B------:R-:W-:Y:S05]  /*0900*/  @P0 EXIT ;  /* 0x000000000000094d */ /* 0x000fea0003800000 */
[----:B0-----:R-:W0:Y:S01]  /*0910*/  LDC.64 R4, c[0x0][0x3b0] ;  /* 0x0000ec00ff047b82 */ /* 0x001e220000000a00 */
[----:B------:R-:W-:Y:S01]  /*0920*/  IMAD R3, R0, 0x200, R3 ;  /* 0x0000020000037824 */ /* 0x000fe200078e0203 */
[----:B------:R-:W-:-:S06]  /*0930*/  CS2R R22, SRZ ;  /* 0x0000000000167805 */ /* 0x000fcc000001ff00 */
[----:B------:R-:W1:Y:S01]  /*0940*/  @!P1 DFMA R22, R16, R28, R24 ;  /* 0x0000001c1016922b */ /* 0x000e620000000018 */
[----:B0-----:R-:W-:-:S05]  /*0950*/  IMAD.WIDE.U32 R2, R3, 0x10, R4 ;  /* 0x0000001003027825 */ /* 0x001fca00078e0004 */
[----:B-1----:R-:W-:Y:S01]  /*0960*/  STG.E.128 desc[UR4][R2.64], R20 ;  /* 0x0000001402007986 */ /* 0x002fe2000c101d04 */
[----:B------:R-:W-:Y:S05]  /*0970*/  EXIT ;  /* 0x000000000000794d */ /* 0x000fea0003800000 */
.L_x_6063:
        /* <DEDUP_REMOVED lines=16> */
.L_x_16994:


//--------------------- .text._ZN2at6native29vectorized_elementwise_kernelILi2ENS0_13AUnaryFunctorIN3c107complexIdEES5_S5_NS0_15binary_internal10MulFunctorIS5_EEEESt5arrayIPcLm2EEEEviT0_T1_ --------------------------
	.section	.text._ZN2at6native29vectorized_elementwise_kernelILi2ENS0_13AUnaryFunctorIN3c107complexIdEES5_S5_NS0_15binary_internal10MulFunctorIS5_EEEESt5arrayIPcLm2EEEEviT0_T1_,"ax",@progbits
	.align	128
        .global         _ZN2at6native29vectorized_elementwise_kernelILi2ENS0_13AUnaryFunctorIN3c107complexIdEES5_S5_NS0_15binary_internal10MulFunctorIS5_EEEESt5arrayIPcLm2EEEEviT0_T1_
        .type           _ZN2at6native29vectorized_elementwise_kernelILi2ENS0_13AUnaryFunctorIN3c107complexIdEES5_S5_NS0_15binary_internal10MulFunctorIS5_EEEESt5arrayIPcLm2EEEEviT0_T1_,@function
        .size           _ZN2at6native29vectorized_elementwise_kernelILi2ENS0_13AUnaryFunctorIN3c107complexIdEES5_S5_NS0_15binary_internal10MulFunctorIS5_EEEESt5arrayIPcLm2EEEEviT0_T1_,(.L_x_16995 - _ZN2at6native29vectorized_elementwise_kernelILi2ENS0_13AUnaryFunctorIN3c107complexIdEES5_S5_NS0_15binary_internal10MulFunctorIS5_EEEESt5arrayIPcLm2EEEEviT0_T1_)
        .other          _ZN2at6native29vectorized_elementwise_kernelILi2ENS0_13AUnaryFunctorIN3c107complexIdEES5_S5_NS0_15binary_internal10MulFunctorIS5_EEEESt5arrayIPcLm2EEEEviT0_T1_,@"STO_CUDA_ENTRY STV_DEFAULT"
_ZN2at6native29vectorized_elementwise_kernelILi2ENS0_13AUnaryFunctorIN3c107complexIdEES5_S5_NS0_15binary_internal10MulFunctorIS5_EEEESt5arrayIPcLm2EEEEviT0_T1_:
.text._ZN2at6native29vectorized_elementwise_kernelILi2ENS0_13AUnaryFunctorIN3c107complexIdEES5_S5_NS0_15binary_internal10MulFunctorIS5_EEEESt5arrayIPcLm2EEEEviT0_T1_:
        /* <DEDUP_REMOVED lines=8> */
[----:B------:R-:W-:Y:S02]  /*0080*/  CS2R R6, SRZ ;  /* 0x0000000000067805 */ /* 0x000fe4000001ff00 */
[----:B------:R-:W-:Y:S02]  /*0090*/  CS2R R4, SRZ ;  /* 0x0000000000047805 */ /* 0x000fe4000001ff00 */
[----:B------:R-:W-:Y:S02]  /*00a0*/  CS2R R14, SRZ ;  /* 0x00000000000e7805 */ /* 0x000fe4000001ff00 */
[----:B------:R-:W-:Y:S02]  /*00b0*/  CS2R R18, SRZ ;  /* 0x0000000000127805 */ /* 0x000fe4000001ff00 */
[----:B------:R-:W-:Y:S01]  /*00c0*/  CS2R R22, SRZ ;  /* 0x0000000000167805 */ /* 0x000fe2000001ff00 */
[----:B------:R-:W1:Y:S01]  /*00d0*/  LDC.64 R24, c[0x0][0x3a0] ;  /* 0x0000e800ff187b82 */ /* 0x000e620000000a00 */
[----:B------:R-:W-:-:S07]  /*00e0*/  CS2R R28, SRZ ;  /* 0x00000000001c7805 */ /* 0x000fce000001ff00 */
[----:B------:R-:W2:Y:S01]  /*00f0*/  LDC.64 R34, c[0x0][0x3a8] ;  /* 0x0000ea00ff227b82 */ /* 0x000ea20000000a00 */
[----:B0-----:R-:W-:-:S13]  /*0100*/  ISETP.GE.U32.AND P0, PT, R3, R2, PT ;  /* 0x000000020300720c */ /* 0x001fda0003f06070 */
[----:B------:R-:W0:Y:S01]  /*0110*/  @!P0 LDC.64 R8, c[0x0][0x3b8] ;  /* 0x0000ee00ff088b82 */ /* 0x000e220000000a00 */
[----:B------:R-:W-:-:S04]  /*0120*/  @!P0 IMAD R11, R0, 0x400, R3 ;  /* 0x00000400000b8824 */ /* 0x000fc800078e0203 */
[----:B0-----:R-:W-:-:S05]  /*0130*/  @!P0 IMAD.WIDE.U32 R8, R11, 0x10, R8 ;  /* 0x000000100b088825 */ /* 0x001fca00078e0008 */
[----:B------:R-:W1:Y:S01]  /*0140*/  @!P0 LDG.E.128 R4, desc[UR4][R8.64] ;  /* 0x0000000408048981 */ /* 0x000e62000c1e1d00 */
[----:B------:R-:W-:Y:S02]  /*0150*/  VIADD R39, R3, 0x80 ;  /* 0x0000008003277836 */ /* 0x000fe40000000000 */
[----:B------:R-:W-:Y:S02]  /*0160*/  IMAD.MOV.U32 R37, RZ, RZ, R3 ;  /* 0x000000ffff257224 */ /* 0x000fe400078e0003 */
[----:B------:R-:W-:-:S05]  /*0170*/  @!P0 IMAD.MOV.U32 R37, RZ, RZ, R39 ;  /* 0x000000ffff258224 */ /* 0x000fca00078e0027 */
[----:B------:R-:W-:-:S13]  /*0180*/  ISETP.GE.U32.AND P1, PT, R37, R2, PT ;  /* 0x000000022500720c */ /* 0x000fda0003f26070 */
[----:B------:R-:W0:Y:S01]  /*0190*/  @!P1 LDC.64 R10, c[0x0][0x3b8] ;  /* 0x0000ee00ff0a9b82 */ /* 0x000e220000000a00 */
[----:B------:R-:W-:Y:S02]  /*01a0*/  @!P1 IMAD R13, R0, 0x400, R37 ;  /* 0x00000400000d9824 */ /* 0x000fe400078e0225 */
[----:B------:R-:W-:Y:S02]  /*01b0*/  @!P1 VIADD R37, R37, 0x80 ;  /* 0x0000008025259836 */ /* 0x000fe40000000000 */
[----:B0-----:R-:W-:Y:S01]  /*01c0*/  @!P1 IMAD.WIDE.U32 R10, R13, 0x10, R10 ;  /* 0x000000100d0a9825 */ /* 0x001fe200078e000a */
[----:B------:R-:W-:-:S06]  /*01d0*/  CS2R R12, SRZ ;  /* 0x00000000000c7805 */ /* 0x000fcc000001ff00 */
[----:B------:R0:W3:Y:S01]  /*01e0*/  @!P1 LDG.E.128 R12, desc[UR4][R10.64] ;  /* 0x000000040a0c9981 */ /* 0x0000e2000c1e1d00 */
[----:B------:R-:W-:Y:S01]  /*01f0*/  ISETP.GE.U32.AND P1, PT, R37, R2, PT ;  /* 0x000000022500720c */ /* 0x000fe20003f26070 */
[----:B0-----:R-:W0:-:S12]  /*0200*/  LDC.64 R10, c[0x0][0x3a8] ;  /* 0x0000ea00ff0a7b82 */ /* 0x001e180000000a00 */
[----:B------:R-:W-:Y:S01]  /*0210*/  @!P1 IMAD R27, R0, 0x400, R37 ;  /* 0x00000400001b9824 */ /* 0x000fe200078e0225 */
[----:B------:R-:W4:Y:S01]  /*0220*/  @!P1 LDC.64 R16, c[0x0][0x3b8] ;  /* 0x0000ee00ff109b82 */ /* 0x000f220000000a00 */
[----:B------:R-:W-:Y:S02]  /*0230*/  @!P1 VIADD R37, R37, 0x80 ;  /* 0x0000008025259836 */ /* 0x000fe40000000000 */
[----:B----4-:R-:W-:Y:S01]  /*0240*/  @!P1 IMAD.WIDE.U32 R26, R27, 0x10, R16 ;  /* 0x000000101b1a9825 */ /* 0x010fe200078e0010 */
[----:B------:R-:W-:-:S06]  /*0250*/  CS2R R16, SRZ ;  /* 0x0000000000107805 */ /* 0x000fcc000001ff00 */
[----:B------:R4:W5:Y:S01]  /*0260*/  @!P1 LDG.E.128 R16, desc[UR4][R26.64] ;  /* 0x000000041a109981 */ /* 0x000962000c1e1d00 */
[----:B------:R-:W-:-:S13]  /*0270*/  ISETP.GE.U32.AND P1, PT, R37, R2, PT ;  /* 0x000000022500720c */ /* 0x000fda0003f26070 */
[----:B------:R-:W2:Y:S01]  /*0280*/  @!P1 LDC.64 R20, c[0x0][0x3b8] ;  /* 0x0000ee00ff149b82 */ /* 0x000ea20000000a00 */
[----:B------:R-:W-:Y:S02]  /*0290*/  @!P1 IMAD R31, R0, 0x400, R37 ;  /* 0x00000400001f9824 */ /* 0x000fe400078e0225 */
[----:B------:R-:W-:Y:S02]  /*02a0*/  @!P1 VIADD R37, R37, 0x80 ;  /* 0x0000008025259836 */ /* 0x000fe40000000000 */
[----:B--2---:R-:W-:Y:S01]  /*02b0*/  @!P1 IMAD.WIDE.U32 R30, R31, 0x10, R20 ;  /* 0x000000101f1e9825 */ /* 0x004fe200078e0014 */
[----:B------:R-:W-:-:S06]  /*02c0*/  CS2R R20, SRZ ;  /* 0x0000000000147805 */ /* 0x000fcc000001ff00 */
[----:B------:R2:W5:Y:S01]  /*02d0*/  @!P1 LDG.E.128 R20, desc[UR4][R30.64] ;  /* 0x000000041e149981 */ /* 0x000562000c1e1d00 */
[----:B------:R-:W-:-:S13]  /*02e0*/  ISETP.GE.U32.AND P1, PT, R37, R2, PT ;  /* 0x000000022500720c */ /* 0x000fda0003f26070 */
[----:B----4-:R-:W4:Y:S01]  /*02f0*/  @!P1 LDC.64 R26, c[0x0][0x3b8] ;  /* 0x0000ee00ff1a9b82 */ /* 0x010f220000000a00 */
[----:B------:R-:W-:Y:S02]  /*0300*/  @!P1 IMAD R33, R0, 0x400, R37 ;  /* 0x0000040000219824 */ /* 0x000fe400078e0225 */
[----:B------:R-:W-:Y:S02]  /*0310*/  @!P1 VIADD R37, R37, 0x80 ;  /* 0x0000008025259836 */ /* 0x000fe40000000000 */
[----:B----4-:R-:W-:Y:S01]  /*0320*/  @!P1 IMAD.WIDE.U32 R32, R33, 0x10, R26 ;  /* 0x0000001021209825 */ /* 0x010fe200078e001a */
[----:B------:R-:W-:Y:S02]  /*0330*/  CS2R R26, SRZ ;  /* 0x00000000001a7805 */ /* 0x000fe4000001ff00 */
[----:B--2---:R-:W-:Y:S01]  /*0340*/  CS2R R30, SRZ ;  /* 0x00000000001e7805 */ /* 0x004fe2000001ff00 */
        /* <DEDUP_REMOVED lines=10> */
[----:B0-----:R0:W-:Y:S02]  /*03f0*/  @!P0 DFMA R28, R4, R24, -R6 ;  /* 0x00000018041c822b */ /* 0x0011e40000000806 */
[----:B0-----:R-:W-:-:S06]  /*0400*/  CS2R R24, SRZ ;  /* 0x0000000000187805 */ /* 0x001fcc000001ff00 */
[----:B------:R-:W2:Y:S01]  /*0410*/  @!P1 LDG.E.128 R24, desc[UR4][R32.64] ;  /* 0x0000000420189981 */ /* 0x000ea2000c1e1d00 */
[----:B------:R-:W-:-:S13]  /*0420*/  ISETP.GE.U32.AND P1, PT, R37, R2, PT ;  /* 0x000000022500720c */ /* 0x000fda0003f26070 */
[----:B------:R-:W0:Y:S01]  /*0430*/  @!P1 LDC.64 R6, c[0x0][0x3b8] ;  /* 0x0000ee00ff069b82 */ /* 0x000e220000000a00 */
[----:B------:R-:W-:-:S04]  /*0440*/  @!P1 IMAD R41, R0, 0x400, R37 ;  /* 0x0000040000299824 */ /* 0x000fc800078e0225 */
[----:B0-----:R-:W-:Y:S01]  /*0450*/  @!P1 IMAD.WIDE.U32 R40, R41, 0x10, R6 ;  /* 0x0000001029289825 */ /* 0x001fe200078e0006 */
[----:B------:R-:W-:-:S15]  /*0460*/  CS2R R6, SRZ ;  /* 0x0000000000067805 */ /* 0x000fde000001ff00 */
[----:B------:R-:W-:-:S15]  /*0470*/  NOP ;  /* 0x0000000000007918 */ /* 0x000fde0000000000 */
[----:B------:R-:W-:-:S06]  /*0480*/  NOP ;  /* 0x0000000000007918 */ /* 0x000fcc0000000000 */
[----:B------:R0:W-:Y:S02]  /*0490*/  @!P0 DFMA R30, R4, R10, R8 ;  /* 0x0000000a041e822b */ /* 0x0001e40000000008 */
[----:B0-----:R-:W-:Y:S01]  /*04a0*/  CS2R R4, SRZ ;  /* 0x0000000000047805 */ /* 0x001fe2000001ff00 */
[----:B------:R-:W3:Y:S05]  /*04b0*/  LDC.64 R10, c[0x0][0x3a0] ;  /* 0x0000e800ff0a7b82 */ /* 0x000eea0000000a00 */
[----:B------:R0:W4:Y:S01]  /*04c0*/  @!P1 LDG.E.128 R4, desc[UR4][R40.64] ;  /* 0x0000000428049981 */ /* 0x000122000c1e1d00 */
[----:B------:R-:W-:Y:S02]  /*04d0*/  ISETP.GE.U32.AND P2, PT, R39, R2, PT ;  /* 0x000000022700720c */ /* 0x000fe40003f46070 */
[----:B------:R-:W-:Y:S01]  /*04e0*/  CS2R R8, SRZ ;  /* 0x0000000000087805 */ /* 0x000fe2000001ff00 */
[----:B------:R-:W-:Y:S01]  /*04f0*/  @!P1 VIADD R37, R37, 0x80 ;  /* 0x0000008025259836 */ /* 0x000fe20000000000 */
[----:B0-----:R-:W4:-:S15]  /*0500*/  LDC.64 R40, c[0x0][0x3a8] ;  /* 0x0000ea00ff287b82 */ /* 0x001f1e0000000a00 */
[----:B------:R-:W-:-:S15]  /*0510*/  NOP ;  /* 0x0000000000007918 */ /* 0x000fde0000000000 */
[----:B------:R-:W-:-:S15]  /*0520*/  NOP ;  /* 0x0000000000007918 */ /* 0x000fde0000000000 */
[----:B------:R-:W-:-:S06]  /*0530*/  NOP ;  /* 0x0000000000007918 */ /* 0x000fcc0000000000 */
[----:B---3--:R-:W-:-:S15]  /*0540*/  @!P2 DMUL R32, R14, R10 ;  /* 0x0000000a0e20a228 */ /* 0x008fde0000000000 */
[----:B------:R-:W-:-:S15]  /*0550*/  NOP ;  /* 0x0000000000007918 */ /* 0x000fde0000000000 */
[----:B------:R-:W-:-:S15]  /*0560*/  NOP ;  /* 0x0000000000007918 */ /* 0x000fde0000000000 */
[----:B------:R-:W-:-:S15]  /*0570*/  NOP ;  /* 0x0000000000007918 */ /* 0x000fde0000000000 */
[----:B------:R-:W-:-:S04]  /*0580*/  NOP ;  /* 0x0000000000007918 */ /* 0x000fc80000000000 */
[----:B------:R-:W0:-:S15]  /*0590*/  @!P2 DMUL R14, R14, R34 ;  /* 0x000000220e0ea228 */ /* 0x000e1e0000000000 */
[----:B------:R-:W-:-:S15]  /*05a0*/  NOP ;  /* 0x0000000000007918 */ /* 0x000fde0000000000 */
[----:B------:R-:W-:-:S15]  /*05b0*/  NOP ;  /* 0x0000000000007918 */ /* 0x000fde0000000000 */
[----:B------:R-:W-:-:S15]  /*05c0*/  NOP ;  /* 0x0000000000007918 */ /* 0x000fde0000000000 */
[----:B------:R-:W-:-:S04]  /*05d0*/  NOP ;  /* 0x0000000000007918 */ /* 0x000fc80000000000 */
[----:B0-----:R0:W-:Y:S02]  /*05e0*/  @!P2 DFMA R8, R12, R10, -R14 ;  /* 0x0000000a0c08a22b */ /* 0x0011e4000000080e */
[----:B0-----:R-:W-:Y:S01]  /*05f0*/  CS2R R10, SRZ ;  /* 0x00000000000a7805 */ /* 0x001fe2000001ff00 */
[----:B------:R-:W5:-:S15]  /*0600*/  LDC.64 R14, c[0x0][0x3a0] ;  /* 0x0000e800ff0e7b82 */ /* 0x000f5e0000000a00 */
[----:B------:R-:W-:-:S15]  /*0610*/  NOP ;  /* 0x0000000000007918 */ /* 0x000fde0000000000 */
[----:B------:R-:W-:-:S15]  /*0620*/  NOP ;  /* 0x0000000000007918 */ /* 0x000fde0000000000 */
[----:B------:R-:W-:-:S15]  /*0630*/  NOP ;  /* 0x0000000000007918 */ /* 0x000fde0000000000 */
[----:B------:R-:W-:-:S01]  /*0640*/  NOP ;  /* 0x0000000000007918 */ /* 0x000fc20000000000 */
[----:B------:R0:W-:Y:S02]  /*0650*/  @!P2 DFMA R10, R12, R34, R32 ;  /* 0x000000220c0aa22b */ /* 0x0001e40000000020 */
[----:B0-----:R-:W0:Y:S01]  /*0660*/  LDC.64 R34, c[0x0][0x3a8] ;  /* 0x0000ea00ff227b82 */ /* 0x001e220000000a00 */
[----:B------:R-:W-:-:S04]  /*0670*/  IADD3 R13, PT, PT, R3, 0x100, RZ ;  /* 0x00000100030d7810 */ /* 0x000fc80007ffe0ff */
[----:B------:R-:W-:Y:S02]  /*0680*/  ISETP.GE.U32.AND P2, PT, R13, R2, PT ;  /* 0x000000020d00720c */ /* 0x000fe40003f46070 */
[----:B------:R-:W-:-:S15]  /*0690*/  CS2R R12, SRZ ;  /* 0x00000000000c7805 */ /* 0x000fde000001ff00 */
[----:B------:R-:W-:-:S15]  /*06a0*/  NOP ;  /* 0x0000000000007918 */ /* 0x000fde0000000000 */
[----:B------:R-:W-:-:S15]  /*06b0*/  NOP ;  /* 0x0000000000007918 */ /* 0x000fde0000000000 */
[----:B------:R-:W-:-:S10]  /*06c0*/  NOP ;  /* 0x0000000000007918 */ /* 0x000fd40000000000 */
[----:B-----5:R-:W-:Y:S01]  /*06d0*/  @!P2 DMUL R32, R18, R14 ;  /* 0x0000000e1220a228 */ /* 0x020fe20000000000 */
[----:B------:R-:W-:-:S13]  /*06e0*/  ISETP.GE.U32.AND P1, PT, R37, R2, PT ;  /* 0x000000022500720c */ /* 0x000fda0003f26070 */
[----:B------:R-:W1:-:S15]  /*06f0*/  @!P1 LDC.64 R42, c[0x0][0x3b8] ;  /* 0x0000ee00ff2a9b82 */ /* 0x000e5e0000000a00 */
[----:B------:R-:W-:-:S15]  /*0700*/  NOP ;  /* 0x0000000000007918 */ /* 0x000fde0000000000 */
[----:B------:R-:W-:-:S15]  /*0710*/  NOP ;  /* 0x0000000000007918 */ /* 0x000fde0000000000 */
[----:B------:R-:W-:-:S05]  /*0720*/  NOP ;  /* 0x0000000000007918 */ /* 0x000fca0000000000 */
[----:B0-----:R-:W0:-:S15]  /*0730*/  @!P2 DMUL R18, R18, R34 ;  /* 0x000000221212a228 */ /* 0x001e1e0000000000 */
[----:B------:R-:W-:-:S15]  /*0740*/  NOP ;  /* 0x0000000000007918 */ /* 0x000fde0000000000 */
[----:B------:R-:W-:-:S15]  /*0750*/  NOP ;  /* 0x0000000000007918 */ /* 0x000fde0000000000 */
[----:B------:R-:W-:-:S15]  /*0760*/  NOP ;  /* 0x0000000000007918 */ /* 0x000fde0000000000 */
[----:B------:R-:W-:-:S04]  /*0770*/  NOP ;  /* 0x0000000000007918 */ /* 0x000fc80000000000 */
[----:B0-----:R0:W-:Y:S02]  /*0780*/  @!P2 DFMA R12, R16, R14, -R18 ;  /* 0x0000000e100ca22b */ /* 0x0011e40000000812 */
[----:B0-----:R-:W-:Y:S01]  /*0790*/  CS2R R14, SRZ ;  /* 0x00000000000e7805 */ /* 0x001fe2000001ff00 */
[----:B------:R-:W0:-:S15]  /*07a0*/  LDC.64 R18, c[0x0][0x3a0] ;  /* 0x0000e800ff127b82 */ /* 0x000e1e0000000a00 */
[----:B------:R-:W-:-:S15]  /*07b0*/  NOP ;  /* 0x0000000000007918 */ /* 0x000fde0000000000 */
[----:B------:R-:W-:-:S15]  /*07c0*/  NOP ;  /* 0x0000000000007918 */ /* 0x000fde0000000000 */
[----:B------:R-:W-:-:S15]  /*07d0*/  NOP ;  /* 0x0000000000007918 */ /* 0x000fde0000000000 */
[----:B------:R-:W-:-:S01]  /*07e0*/  NOP ;  /* 0x0000000000007918 */ /* 0x000fc20000000000 */
[----:B------:R3:W-:Y:S02]  /*07f0*/  @!P2 DFMA R14, R16, R34, R32 ;  /* 0x00000022100ea22b */ /* 0x0007e40000000020 */
[----:B---3--:R-:W3:Y:S01]  /*0800*/  LDC.64 R34, c[0x0][0x3a8] ;  /* 0x0000ea00ff227b82 */ /* 0x008ee20000000a00 */
[----:B------:R-:W-:-:S05]  /*0810*/  VIADD R17, R3, 0x180 ;  /* 0x0000018003117836 */ /* 0x000fca0000000000 */
[----:B------:R-:W-:Y:S02]  /*0820*/  ISETP.GE.U32.AND P2, PT, R17, R2, PT ;  /* 0x000000021100720c */ /* 0x000fe40003f46070 */
[----:B------:R-:W-:-:S15]  /*0830*/  CS2R R16, SRZ ;  /* 0x0000000000107805 */ /* 0x000fde000001ff00 */
[----:B------:R-:W-:-:S15]  /*0840*/  NOP ;  /* 0x0000000000007918 */ /* 0x000fde0000000000 */
[----:B------:R-:W-:-:S15]  /*0850*/  NOP ;  /* 0x0000000000007918 */ /* 0x000fde0000000000 */
[----:B------:R-:W-:-:S09]  /*0860*/  NOP ;  /* 0x0000000000007918 */ /* 0x000fd20000000000 */
[----:B0-----:R-:W-:-:S15]  /*0870*/  @!P2 DMUL R32, R22, R18 ;  /* 0x000000121620a228 */ /* 0x001fde0000000000 */
[----:B------:R-:W-:-:S15]  /*0880*/  NOP ;  /* 0x0000000000007918 */ /* 0x000fde0000000000 */
[----:B------:R-:W-:-:S15]  /*0890*/  NOP ;  /* 0x0000000000007918 */ /* 0x000fde0000000000 */
[----:B------:R-:W-:-:S15]  /*08a0*/  NOP ;  /* 0x0000000000007918 */ /* 0x000fde0000000000 */
[----:B------:R-:W-:-:S04]  /*08b0*/  NOP ;  /* 0x0000000000007918 */ /* 0x000fc80000000000 */
[----:B---3--:R-:W0:-:S15]  /*08c0*/  @!P2 DMUL R22, R22, R34 ;  /* 0x000000221616a228 */ /* 0x008e1e0000000000 */
[----:B------:R-:W-:-:S15]  /*08d0*/  NOP ;  /* 0x0000000000007918 */ /* 0x000fde0000000000 */
[----:B------:R-:W-:-:S15]  /*08e0*/  NOP ;  /* 0x0000000000007918 */ /* 0x000fde0000000000 */
[----:B------:R-:W-:-:S15]  /*08f0*/  NOP ;  /* 0x0000000000007918 */ /* 0x000fde0000000000 */
[----:B------:R-:W-:-:S04]  /*0900*/  NOP ;  /* 0x0000000000007918 */ /* 0x000fc80000000000 */
[----:B0-----:R0:W-:Y:S02]  /*0910*/  @!P2 DFMA R16, R20, R18, -R22 ;  /* 0x000000121410a22b */ /* 0x0011e40000000816 */
[----:B0-----:R-:W-:Y:S01]  /*0920*/  CS2R R18, SRZ ;  /* 0x0000000000127805 */ /* 0x001fe2000001ff00 */
[----:B------:R-:W2:-:S15]  /*0930*/  LDC.64 R22, c[0x0][0x3a0] ;  /* 0x0000e800ff167b82 */ /* 0x000e9e0000000a00 */
[----:B------:R-:W-:-:S15]  /*0940*/  NOP ;  /* 0x0000000000007918 */ /* 0x000fde0000000000 */
[----:B------:R-:W-:-:S15]  /*0950*/  NOP ;  /* 0x0000000000007918 */ /* 0x000fde0000000000 */
[----:B------:R-:W-:-:S15]  /*0960*/  NOP ;  /* 0x0000000000007918 */ /* 0x000fde0000000000 */
[----:B------:R-:W-:-:S01]  /*0970*/  NOP ;  /* 0x0000000000007918 */ /* 0x000fc20000000000 */
[----:B------:R0:W-:Y:S02]  /*0980*/  @!P2 DFMA R18, R20, R34, R32 ;  /* 0x000000221412a22b */ /* 0x0001e40000000020 */
[----:B0-----:R-:W0:Y:S01]  /*0990*/  LDC.64 R34, c[0x0][0x3a8] ;  /* 0x0000ea00ff227b82 */ /* 0x001e220000000a00 */
[----:B------:R-:W-:-:S05]  /*09a0*/  VIADD R21, R3, 0x200 ;  /* 0x0000020003157836 */ /* 0x000fca0000000000 */
[----:B------:R-:W-:Y:S02]  /*09b0*/  ISETP.GE.U32.AND P2, PT, R21, R2, PT ;  /* 0x000000021500720c */ /* 0x000fe40003f46070 */
[----:B------:R-:W-:-:S15]  /*09c0*/  CS2R R20, SRZ ;  /* 0x0000000000147805 */ /* 0x000fde000001ff00 */
[----:B------:R-:W-:-:S15]  /*09d0*/  NOP ;  /* 0x0000000000007918 */ /* 0x000fde0000000000 */
[----:B------:R-:W-:-:S15]  /*09e0*/  NOP ;  /* 0x0000000000007918 */ /* 0x000fde0000000000 */
[----:B------:R-:W-:-:S09]  /*09f0*/  NOP ;  /* 0x0000000000007918 */ /* 0x000fd20000000000 */
[----:B--2---:R-:W-:-:S15]  /*0a00*/  @!P2 DMUL R32, R26, R22 ;  /* 0x000000161a20a228 */ /* 0x004fde0000000000 */
        /* <DEDUP_REMOVED lines=17> */
[----:B--2---:R-:W-:-:S05]  /*0b20*/  VIADD R25, R3, 0x280 ;  /* 0x0000028003197836 */ /* 0x004fca0000000000 */
[----:B------:R-:W-:Y:S02]  /*0b30*/  ISETP.GE.U32.AND P2, PT, R25, R2, PT ;  /* 0x000000021900720c */ /* 0x000fe40003f46070 */
[----:B------:R-:W-:Y:S01]  /*0b40*/  CS2R R24, SRZ ;  /* 0x0000000000187805 */ /* 0x000fe2000001ff00 */
[----:B------:R-:W-:-:S04]  /*0b50*/  @!P1 IMAD R35, R0, 0x400, R37 ;  /* 0x0000040000239824 */ /* 0x000fc800078e0225 */
[----:B-1----:R-:W-:Y:S01]  /*0b60*/  @!P1 IMAD.WIDE.U32 R42, R35, 0x10, R42 ;  /* 0x00000010232a9825 */ /* 0x002fe200078e002a */
[----:B------:R-:W-:-:S15]  /*0b70*/  CS2R R34, SRZ ;  /* 0x0000000000227805 */ /* 0x000fde000001ff00 */
[----:B------:R-:W-:-:S15]  /*0b80*/  NOP ;  /* 0x0000000000007918 */ /* 0x000fde0000000000 */
[----:B------:R-:W-:-:S15]  /*0b90*/  NOP ;  /* 0x0000000000007918 */ /* 0x000fde0000000000 */
[----:B------:R-:W-:-:S04]  /*0ba0*/  NOP ;  /* 0x0000000000007918 */ /* 0x000fc80000000000 */
[----:B----4-:R-:W0:-:S15]  /*0bb0*/  @!P2 DMUL R32, R6, R40 ;  /* 0x000000280620a228 */ /* 0x010e1e0000000000 */
[----:B------:R-:W-:-:S15]  /*0bc0*/  NOP ;  /* 0x0000000000007918 */ /* 0x000fde0000000000 */
[----:B------:R-:W-:-:S15]  /*0bd0*/  NOP ;  /* 0x0000000000007918 */ /* 0x000fde0000000000 */
[----:B------:R-:W-:-:S15]  /*0be0*/  NOP ;  /* 0x0000000000007918 */ /* 0x000fde0000000000 */
[----:B------:R-:W-:-:S04]  /*0bf0*/  NOP ;  /* 0x0000000000007918 */ /* 0x000fc80000000000 */
[----:B0-----:R0:W-:Y:S02]  /*0c00*/  @!P2 DFMA R24, R4, R26, -R32 ;  /* 0x0000001a0418a22b */ /* 0x0011e40000000820 */
[----:B0-----:R-:W-:-:S06]  /*0c10*/  CS2R R32, SRZ ;  /* 0x0000000000207805 */ /* 0x001fcc000001ff00 */
[----:B------:R-:W2:Y:S01]  /*0c20*/  @!P1 LDG.E.128 R32, desc[UR4][R42.64] ;  /* 0x000000042a209981 */ /* 0x000ea2000c1e1d00 */
[----:B------:R-:W-:-:S05]  /*0c30*/  @!P1 VIADD R37, R37, 0x80 ;  /* 0x0000008025259836 */ /* 0x000fca0000000000 */
[----:B------:R-:W-:-:S15]  /*0c40*/  ISETP.GE.U32.AND P1, PT, R37, R2, PT ;  /* 0x000000022500720c */ /* 0x000fde0003f26070 */
[----:B------:R-:W-:-:S15]  /*0c50*/  NOP ;  /* 0x0000000000007918 */ /* 0x000fde0000000000 */
[----:B------:R-:W-:-:S15]  /*0c60*/  NOP ;  /* 0x0000000000007918 */ /* 0x000fde0000000000 */
[----:B------:R-:W-:-:S05]  /*0c70*/  NOP ;  /* 0x0000000000007918 */ /* 0x000fca0000000000 */
[----:B------:R0:W1:Y:S02]  /*0c80*/  @!P2 DMUL R6, R6, R26 ;  /* 0x0000001a0606a228 */ /* 0x0000640000000000 */
[----:B0-----:R-:W-:Y:S01]  /*0c90*/  CS2R R26, SRZ ;  /* 0x00000000001a7805 */ /* 0x001fe2000001ff00 */
[----:B------:R-:W-:-:S15]  /*0ca0*/  @!P1 IMAD R37, R0, 0x400, R37 ;  /* 0x0000040000259824 */ /* 0x000fde00078e0225 */
[----:B------:R-:W-:-:S15]  /*0cb0*/  NOP ;  /* 0x0000000000007918 */ /* 0x000fde0000000000 */
[----:B------:R-:W-:-:S15]  /*0cc0*/  NOP ;  /* 0x0000000000007918 */ /* 0x000fde0000000000 */
[----:B------:R-:W-:-:S15]  /*0cd0*/  NOP ;  /* 0x0000000000007918 */ /* 0x000fde0000000000 */
[----:B------:R-:W-:-:S01]  /*0ce0*/  NOP ;  /* 0x0000000000007918 */ /* 0x000fc20000000000 */
[----:B-1----:R0:W-:Y:S02]  /*0cf0*/  @!P2 DFMA R26, R4, R40, R6 ;  /* 0x00000028041aa22b */ /* 0x0021e40000000006 */
[----:B0-----:R-:W2:Y:S01]  /*0d00*/  LDC.64 R40, c[0x0][0x3a8] ;  /* 0x0000ea00ff287b82 */ /* 0x001ea20000000a00 */
[----:B------:R-:W-:-:S07]  /*0d10*/  VIADD R5, R3, 0x300 ;  /* 0x0000030003057836 */ /* 0x000fce0000000000 */
[----:B------:R-:W0:Y:S01]  /*0d20*/  LDC.64 R6, c[0x0][0x3a0] ;  /* 0x0000e800ff067b82 */ /* 0x000e220000000a00 */
[----:B------:R-:W-:Y:S02]  /*0d30*/  ISETP.GE.U32.AND P2, PT, R5, R2, PT ;  /* 0x000000020500720c */ /* 0x000fe40003f46070 */
[----:B------:R-:W-:-:S15]  /*0d40*/  CS2R R4, SRZ ;  /* 0x0000000000047805 */ /* 0x000fde000001ff00 */
[----:B------:R-:W-:-:S15]  /*0d50*/  NOP ;  /* 0x0000000000007918 */ /* 0x000fde0000000000 */
[----:B------:R-:W-:-:S15]  /*0d60*/  NOP ;  /* 0x0000000000007918 */ /* 0x000fde0000000000 */
[----:B------:R-:W-:-:S06]  /*0d70*/  NOP ;  /* 0x0000000000007918 */ /* 0x000fcc0000000000 */
        /* <DEDUP_REMOVED lines=21> */
[----:B------:R-:W-:Y:S01]  /*0ed0*/  @!P0 IMAD.SHL.U32 R38, R0, 0x400, RZ ;  /* 0x0000040000268824 */ /* 0x000fe200078e00ff */
[----:B------:R-:W1:Y:S04]  /*0ee0*/  LDC.64 R40, c[0x0][0x3a8] ;  /* 0x0000ea00ff287b82 */ /* 0x000e680000000a00 */
[----:B------:R2:W1:Y:S01]  /*0ef0*/  @!P1 LDG.E.128 R32, desc[UR4][R36.64] ;  /* 0x0000000424209981 */ /* 0x000462000c1e1d00 */
[----:B------:R-:W-:-:S04]  /*0f00*/  IADD3 R43, PT, PT, R3, 0x380, RZ ;  /* 0x00000380032b7810 */ /* 0x000fc80007ffe0ff */
[----:B------:R-:W-:Y:S02]  /*0f10*/  ISETP.GE.U32.AND P1, PT, R43, R2, PT ;  /* 0x000000022b00720c */ /* 0x000fe40003f26070 */
[----:B------:R-:W-:-:S05]  /*0f20*/  @!P0 LOP3.LUT R43, R3, R38, RZ, 0xfc, !PT ;  /* 0x00000026032b8212 */ /* 0x000fca00078efcff */
[----:B0-----:R-:W-:-:S05]  /*0f30*/  @!P0 IMAD.WIDE.U32 R44, R43, 0x10, R44 ;  /* 0x000000102b2c8825 */ /* 0x001fca00078e002c */
[----:B------:R0:W-:Y:S01]  /*0f40*/  @!P0 STG.E.128 desc[UR4][R44.64], R28 ;  /* 0x0000001c2c008986 */ /* 0x0001e2000c101d04 */
[----:B------:R-:W-:-:S05]  /*0f50*/  @!P0 IMAD.MOV.U32 R3, RZ, RZ, R39 ;  /* 0x000000ffff038224 */ /* 0x000fca00078e0027 */
[----:B------:R-:W-:Y:S01]  /*0f60*/  ISETP.GE.U32.AND P0, PT, R3, R2, PT ;  /* 0x000000020300720c */ /* 0x000fe20003f06070 */
[----:B0-----:R-:W0:Y:S01]  /*0f70*/  LDC.64 R28, c[0x0][0x3a0] ;  /* 0x0000e800ff1c7b82 */ /* 0x001e220000000a00 */
[----:B--2---:R-:W-:Y:S02]  /*0f80*/  CS2R R36, SRZ ;  /* 0x0000000000247805 */ /* 0x004fe4000001ff00 */
[----:B------:R-:W-:Y:S01]  /*0f90*/  CS2R R38, SRZ ;  /* 0x0000000000267805 */ /* 0x000fe2000001ff00 */
[----:B------:R-:W-:Y:S04]  /*0fa0*/  BSSY.RECONVERGENT B0, `(.L_x_6065) ;  /* 0x000003d000007945 */ /* 0x000fe80003800200 */
[----:B------:R-:W-:-:S15]  /*0fb0*/  BSSY.RELIABLE B1, `(.L_x_6066) ;  /* 0x0000035000017945 */ /* 0x000fde0003800100 */
[----:B------:R-:W-:-:S09]  /*0fc0*/  NOP ;  /* 0x0000000000007918 */ /* 0x000fd20000000000 */
[----:B-1----:R-:W1:-:S15]  /*0fd0*/  @!P1 DMUL R42, R34, R40 ;  /* 0x00000028222a9228 */ /* 0x002e5e0000000000 */
        /* <DEDUP_REMOVED lines=9> */
[----:B-1----:R1:W2:-:S15]  /*1070*/  @!P1 DFMA R36, R32, R28, -R42 ;  /* 0x0000001c2024922b */ /* 0x00229e000000082a */
[----:B------:R-:W-:-:S15]  /*1080*/  NOP ;  /* 0x0000000000007918 */ /* 0x000fde0000000000 */
[----:B------:R-:W-:-:S15]  /*1090*/  NOP ;  /* 0x0000000000007918 */ /* 0x000fde0000000000 */
[----:B------:R-:W-:-:S15]  /*10a0*/  NOP ;  /* 0x0000000000007918 */ /* 0x000fde0000000000 */
[----:B------:R-:W-:-:S04]  /*10b0*/  NOP ;  /* 0x0000000000007918 */ /* 0x000fc80000000000 */
[----:B0-----:R1:W0:Y:S02]  /*10c0*/  @!P1 DFMA R38, R32, R40, R34 ;  /* 0x000000282026922b */ /* 0x0012240000000022 */
[----:B012---:R-:W-:Y:S05]  /*10d0*/  @P0 BRA `(.L_x_6067) ;  /* 0x0000000000300947 */ /* 0x007fea0003800000 */
[----:B------:R-:W0:Y:S01]  /*10e0*/  LDC.64 R28, c[0x0][0x3b0] ;  /* 0x0000ec00ff1c7b82 */ /* 0x000e220000000a00 */
[----:B------:R-:W-:Y:S02]  /*10f0*/  IMAD R31, R0, 0x400, R3 ;  /* 0x00000400001f7824 */ /* 0x000fe400078e0203 */
[----:B------:R-:W-:-:S05]  /*1100*/  VIADD R3, R3, 0x80 ;  /* 0x0000008003037836 */ /* 0x000fca0000000000 */
[----:B------:R-:W-:Y:S01]  /*1110*/  ISETP.GE.U32.AND P0, PT, R3, R2, PT ;  /* 0x000000020300720c */ /* 0x000fe20003f06070 */
[----:B0-----:R-:W-:-:S05]  /*1120*/  IMAD.WIDE.U32 R28, R31, 0x10, R28 ;  /* 0x000000101f1c7825 */ /* 0x001fca00078e001c */
[----:B------:R0:W-:Y:S07]  /*1130*/  STG.E.128 desc[UR4][R28.64], R8 ;  /* 0x000000081c007986 */ /* 0x0001ee000c101d04 */
[----:B------:R-:W-:Y:S05]  /*1140*/  @P0 BRA `(.L_x_6068) ;  /* 0x0000000000300947 */ /* 0x000fea0003800000 */
[----:B0-----:R-:W0:Y:S01]  /*1150*/  LDC.64 R8, c[0x0][0x3b0] ;  /* 0x0000ec00ff087b82 */ /* 0x001e220000000a00 */
[----:B------:R-:W-:Y:S02]  /*1160*/  IMAD R11, R0, 0x400, R3 ;  /* 0x00000400000b7824 */ /* 0x000fe400078e0203 */
[----:B------:R-:W-:Y:S02]  /*1170*/  VIADD R3, R3, 0x80 ;  /* 0x0000008003037836 */ /* 0x000fe40000000000 */
[----:B0-----:R-:W-:-:S05]  /*1180*/  IMAD.WIDE.U32 R8, R11, 0x10, R8 ;  /* 0x000000100b087825 */ /* 0x001fca00078e0008 */
[----:B------:R0:W-:Y:S02]  /*1190*/  STG.E.128 desc[UR4][R8.64], R12 ;  /* 0x0000000c08007986 */ /* 0x0001e4000c101d04 */
.L_x_6067:
[----:B------:R-:W-:-:S13]  /*11a0*/  ISETP.GE.U32.AND P0, PT, R3, R2, PT ;  /* 0x000000020300720c */ /* 0x000fda0003f06070 */
[----:B------:R-:W-:Y:S05]  /*11b0*/  @P0 BRA `(.L_x_6069) ;  /* 0x0000000000300947 */ /* 0x000fea0003800000 */
[----:B0-----:R-:W0:Y:S01]  /*11c0*/  LDC.64 R8, c[0x0][0x3b0] ;  /* 0x0000ec00ff087b82 */ /* 0x001e220000000a00 */
[----:B------:R-:W-:Y:S02]  /*11d0*/  IMAD R11, R0, 0x400, R3 ;  /* 0x00000400000b7824 */ /* 0x000fe400078e0203 */
[----:B------:R-:W-:Y:S02]  /*11e0*/  VIADD R3, R3, 0x80 ;  /* 0x0000008003037836 */ /* 0x000fe40000000000 */
[----:B0-----:R-:W-:-:S05]  /*11f0*/  IMAD.WIDE.U32 R8, R11, 0x10, R8 ;  /* 0x000000100b087825 */ /* 0x001fca00078e0008 */
[----:B------:R1:W-:Y:S02]  /*1200*/  STG.E.128 desc[UR4][R8.64], R16 ;  /* 0x0000001008007986 */ /* 0x0003e4000c101d04 */
.L_x_6068:
[----:B------:R-:W-:-:S13]  /*1210*/  ISETP.GE.U32.AND P0, PT, R3, R2, PT ;  /* 0x000000020300720c */ /* 0x000fda0003f06070 */
[----:B------:R-:W-:Y:S05]  /*1220*/  @P0 BRA `(.L_x_6070) ;  /* 0x0000000000340947 */ /* 0x000fea0003800000 */
[----:B01----:R-:W0:Y:S01]  /*1230*/  LDC.64 R8, c[0x0][0x3b0] ;  /* 0x0000ec00ff087b82 */ /* 0x003e220000000a00 */
[----:B------:R-:W-:Y:S01]  /*1240*/  LEA R11, R0, R3, 0xa ;  /* 0x00000003000b7211 */ /* 0x000fe200078e50ff */
[----:B------:R-:W-:-:S04]  /*1250*/  VIADD R3, R3, 0x80 ;  /* 0x0000008003037836 */ /* 0x000fc80000000000 */
[----:B0-----:R-:W-:-:S05]  /*1260*/  IMAD.WIDE.U32 R8, R11, 0x10, R8 ;  /* 0x000000100b087825 */ /* 0x001fca00078e0008 */
[----:B------:R1:W-:Y:S02]  /*1270*/  STG.E.128 desc[UR4][R8.64], R20 ;  /* 0x0000001408007986 */ /* 0x0003e4000c101d04 */
.L_x_6069:
[----:B------:R-:W-:-:S13]  /*1280*/  ISETP.GE.U32.AND P0, PT, R3, R2, PT ;  /* 0x000000020300720c */ /* 0x000fda0003f06070 */
[----:B------:R-:W-:Y:S05]  /*1290*/  @P0 BREAK.RELIABLE B1 ;  /* 0x0000000000010942 */ /* 0x000fea0003800100 */
[----:B------:R-:W-:Y:S05]  /*12a0*/  @P0 BRA `(.L_x_6071) ;  /* 0x0000000000300947 */ /* 0x000fea0003800000 */
[----:B01----:R-:W0:Y:S01]  /*12b0*/  LDC.64 R8, c[0x0][0x3b0] ;  /* 0x0000ec00ff087b82 */ /* 0x003e220000000a00 */
[----:B------:R-:W-:Y:S02]  /*12c0*/  IMAD R11, R0, 0x400, R3 ;  /* 0x00000400000b7824 */ /* 0x000fe400078e0203 */
[----:B------:R-:W-:Y:S02]  /*12d0*/  VIADD R3, R3, 0x80 ;  /* 0x0000008003037836 */ /* 0x000fe40000000000 */
[----:B0-----:R-:W-:-:S05]  /*12e0*/  IMAD.WIDE.U32 R8, R11, 0x10, R8 ;  /* 0x000000100b087825 */ /* 0x001fca00078e0008 */
[----:B------:R2:W-:Y:S02]  /*12f0*/  STG.E.128 desc[UR4][R8.64], R24 ;  /* 0x0000001808007986 */ /* 0x0005e4000c101d04 */
.L_x_6070:
[----:B------:R-:W-:Y:S05]  /*1300*/  BSYNC.RELIABLE B1 ;  /* 0x0000000000017941 */ /* 0x000fea0003800100 */
.L_x_6066:
[----:B------:R-:W-:-:S13]  /*1310*/  ISETP.GE.U32.AND P0, PT, R3, R2, PT ;  /* 0x000000020300720c */ /* 0x000fda0003f06070 */
[----:B012---:R-:W0:Y:S01]  /*1320*/  @!P0 LDC.64 R8, c[0x0][0x3b0] ;  /* 0x0000ec00ff088b82 */ /* 0x007e220000000a00 */
[----:B------:R-:W-:Y:S02]  /*1330*/  @!P0 IMAD R11, R0, 0x400, R3 ;  /* 0x00000400000b8824 */ /* 0x000fe400078e0203 */
[----:B------:R-:W-:Y:S02]  /*1340*/  @!P0 VIADD R3, R3, 0x80 ;  /* 0x0000008003038836 */ /* 0x000fe40000000000 */
[----:B0-----:R-:W-:-:S05]  /*1350*/  @!P0 IMAD.WIDE.U32 R8, R11, 0x10, R8 ;  /* 0x000000100b088825 */ /* 0x001fca00078e0008 */
[----:B------:R2:W-:Y:S02]  /*1360*/  @!P0 STG.E.128 desc[UR4][R8.64], R4 ;  /* 0x0000000408008986 */ /* 0x0005e4000c101d04 */
.L_x_6071:
[----:B------:R-:W-:Y:S05]  /*1370*/  BSYNC.RECONVERGENT B0 ;  /* 0x0000000000007941 */ /* 0x000fea0003800200 */
.L_x_6065:
[----:B------:R-:W-:Y:S05]  /*1380*/  WARPSYNC.ALL ;  /* 0x0000000000007948 */ /* 0x000fea0003800000 */
[----:B------:R-:W-:-:S13]  /*1390*/  ISETP.GE.U32.AND P0, PT, R3, R2, PT ;  /* 0x000000020300720c */ /* 0x000fda0003f06070 */
[----:B------:R-:W-:Y:S05]  /*13a0*/  @P0 EXIT ;  /* 0x000000000000094d */ /* 0x000fea0003800000 */
[----:B--2---:R-:W2:Y:S01]  /*13b0*/  LDC.64 R4, c[0x0][0x3b0] ;  /* 0x0000ec00ff047b82 */ /* 0x004ea20000000a00 */
[----:B------:R-:W-:-:S04]  /*13c0*/  IMAD R3, R0, 0x400, R3 ;  /* 0x0000040000037824 */ /* 0x000fc800078e0203 */
[----:B--2---:R-:W-:-:S05]  /*13d0*/  IMAD.WIDE.U32 R2, R3, 0x10, R4 ;  /* 0x0000001003027825 */ /* 0x004fca00078e0004 */
[----:B------:R-:W-:Y:S01]  /*13e0*/  STG.E.128 desc[UR4][R2.64], R36 ;  /* 0x0000002402007986 */ /* 0x000fe2000c101d04 */
[----:B------:R-:W-:Y:S05]  /*13f0*/  EXIT ;  /* 0x000000000000794d */ /* 0x000fea0003800000 */
.L_x_6064:
[----:B------:R-:W0:Y:S01]  /*1400*/  S2R R5, SR_TID.X ;  /* 0x0000000000057919 */ /* 0x000e220000002100 */
[----:B------:R-:W1:Y:S01]  /*1410*/  LDC.64 R2, c[0x0][0x3b8] ;  /* 0x0000ee00ff027b82 */ /* 0x000e620000000a00 */
[----:B------:R-:W-:Y:S01]  /*1420*/  IMAD.SHL.U32 R0, R0, 0x400, RZ ;  /* 0x0000040000007824 */ /* 0x000fe200078e00ff */
[----:B------:R-:W2:Y:S03]  /*1430*/  LDCU.128 UR8, c[0x0][0x3a0] ;  /* 0x00007400ff0877ac */ /* 0x000ea60008000c00 */
[----:B-1----:R-:W-:-:S04]  /*1440*/  IMAD.WIDE.U32 R2, R0, 0x10, R2 ;  /* 0x0000001000027825 */ /* 0x002fc800078e0002 */
[----:B0-----:R-:W-:-:S05]  /*1450*/  IMAD.WIDE.U32 R2, R5, 0x20, R2 ;  /* 0x0000002005027825 */ /* 0x001fca00078e0002 */
[----:B------:R-:W2:Y:S04]  /*1460*/  LDG.E.ENL2.256 R28, R24, desc[UR4][R2.64] ;  /* 0xfe0000040218797e */ /* 0x000ea8000812191c */
[----:B------:R-:W3:Y:S04]  /*1470*/  LDG.E.ENL2.256 R36, R32, desc[UR4][R2.64+0x1000] ;  /* 0xfe0080040220797e */ /* 0x000ee80008121924 */
[----:B------:R-:W4:Y:S04]  /*1480*/  LDG.E.ENL2.256 R8, R4, desc[UR4][R2.64+0x2000] ;  /* 0xfe0100040204797e */ /* 0x000f280008121908 */
[----:B------:R0:W5:Y:S02]  /*1490*/  LDG.E.ENL2.256 R16, R12, desc[UR4][R2.64+0x3000] ;  /* 0xfe018004020c797e */ /* 0x0001640008121910 */
[----:B0-----:R-:W0:Y:S02]  /*14a0*/  LDC.64 R2, c[0x0][0x3b0] ;  /* 0x0000ec00ff027b82 */ /* 0x001e240000000a00 */
[----:B0-----:R-:W-:Y:S01]  /*14b0*/  IMAD.WIDE.U32 R2, R0, 0x10, R2 ;  /* 0x0000001000027825 */ /* 0x001fe200078e0002 */
[----:B--2---:R-:W0:-:S15]  /*14c0*/  DMUL R20, R26, UR10 ;  /* 0x0000000a1a147c28 */ /* 0x004e1e0008000000 */
        /* <DEDUP_REMOVED lines=14> */
[----:B-1----:R-:W-:-:S15]  /*15b0*/  DFMA R22, R24, UR10, R22 ;  /* 0x0000000a18167c2b */ /* 0x002fde0008000016 */
[----:B------:R-:W-:-:S15]  /*15c0*/  NOP ;  /* 0x0000000000007918 */ /* 0x000fde0000000000 */
[----:B------:R-:W-:-:S15]  /*15d0*/  NOP ;  /* 0x0000000000007918 */ /* 0x000fde0000000000 */
[----:B------:R-:W-:-:S15]  /*15e0*/  NOP ;  /* 0x0000000000007918 */ /* 0x000fde0000000000 */
[----:B------:R-:W-:-:S04]  /*15f0*/  NOP ;  /* 0x0000000000007918 */ /* 0x000fc80000000000 */
[----:B------:R-:W0:-:S15]  /*1600*/  DMUL R24, R30, UR10 ;  /* 0x0000000a1e187c28 */ /* 0x000e1e0008000000 */
        /* <DEDUP_REMOVED lines=19> */
[----:B---3--:R-:W0:-:S15]  /*1740*/  DMUL R28, R34, UR10 ;  /* 0x0000000a221c7c28 */ /* 0x008e1e0008000000 */
        /* <DEDUP_REMOVED lines=39> */
[----:B----4-:R-:W0:-:S15]  /*19c0*/  DMUL R36, R6, UR10 ;  /* 0x0000000a06247c28 */ /* 0x010e1e0008000000 */
        /* <DEDUP_REMOVED lines=39> */
[----:B-----5:R-:W0:-:S15]  /*1c40*/  DMUL R8, R14, UR10 ;  /* 0x0000000a0e087c28 */ /* 0x020e1e0008000000 */
        /* <DEDUP_REMOVED lines=24> */
[----:B------:R1:W2:Y:S02]  /*1dd0*/  DMUL R14, R18, UR8 ;  /* 0x00000008120e7c28 */ /* 0x0002a40008000000 */
[----:B-1----:R-:W1:Y:S02]  /*1de0*/  S2R R19, SR_TID.X ;  /* 0x0000000000137919 */ /* 0x002e640000002100 */
[----:B-1----:R-:W-:-:S05]  /*1df0*/  IMAD.WIDE.U32 R2, R19, 0x20, R2 ;  /* 0x0000002013027825 */ /* 0x002fca00078e0002 */
[----:B------:R-:W-:Y:S04]  /*1e00*/  STG.E.ENL2.256 desc[UR4][R2.64], R20, R24 ;  /* 0xf80000140218797f */ /* 0x000fe8000f121804 */
[----:B------:R-:W-:Y:S04]  /*1e10*/  STG.E.ENL2.256 desc[UR4][R2.64+0x1000], R28, R32 ;  /* 0xf800801c0220797f */ /* 0x000fe8000f121804 */
[----:B------:R-:W-:-:S15]  /*1e20*/  STG.E.ENL2.256 desc[UR4][R2.64+0x2000], R36, R4 ;  /* 0xf80100240204797f */ /* 0x000fde000f121804 */
[----:B------:R-:W-:-:S15]  /*1e30*/  NOP ;  /* 0x0000000000007918 */ /* 0x000fde0000000000 */
[----:B------:R-:W-:-:S15]  /*1e40*/  NOP ;  /* 0x0000000000007918 */ /* 0x000fde0000000000 */
[----:B------:R-:W-:-:S02]  /*1e50*/  NOP ;  /* 0x0000000000007918 */ /* 0x000fc40000000000 */
[----:B0-----:R-:W-:-:S15]  /*1e60*/  DFMA R12, R16, UR8, -R12 ;  /* 0x00000008100c7c2b */ /* 0x001fde000800080c */
[----:B------:R-:W-:-:S15]  /*1e70*/  NOP ;  /* 0x0000000000007918 */ /* 0x000fde0000000000 */
[----:B------:R-:W-:-:S15]  /*1e80*/  NOP ;  /* 0x0000000000007918 */ /* 0x000fde0000000000 */
[----:B------:R-:W-:-:S15]  /*1e90*/  NOP ;  /* 0x0000000000007918 */ /* 0x000fde0000000000 */
[----:B------:R-:W-:-:S04]  /*1ea0*/  NOP ;  /* 0x0000000000007918 */ /* 0x000fc80000000000 */
[----:B--2---:R-:W0:Y:S02]  /*1eb0*/  DFMA R14, R16, UR10, R14 ;  /* 0x0000000a100e7c2b */ /* 0x004e24000800000e */
[----:B0-----:R-:W-:Y:S01]  /*1ec0*/  STG.E.ENL2.256 desc[UR4][R2.64+0x3000], R8, R12 ;  /* 0xf8018008020c797f */ /* 0x001fe2000f121804 */
[----:B------:R-:W-:Y:S05]  /*1ed0*/  EXIT ;  /* 0x000000000000794d */ /* 0x000fea0003800000 */
.L_x_6072:
        /* <DEDUP_REMOVED lines=10> */
.L_x_16995:


//--------------------- .text._ZN2at6native29vectorized_elementwise_kernelILi4ENS0_13AUnaryFunctorIN3c107complexIdEES5_S5_NS0_15binary_internal10MulFunctorIS5_EEEESt5arrayIPcLm2EEEEviT0_T1_ --------------------------
	.section	.text._ZN2at6native29vectorized_elementwise_kernelILi4ENS0_13AUnaryFunctorIN3c107complexIdEES5_S5_NS0_15binary_internal10MulFunctorIS5_EEEESt5arrayIPcLm2EEEEviT0_T1_,"ax",@progbits
	.align	128
        .global         _ZN2at6native29vectorized_elementwise_kernelILi4ENS0_13AUnaryFunctorIN3c107complexIdEES5_S5_NS0_15binary_internal10MulFunctorIS5_EEEESt5arrayIPcLm2EEEEviT0_T1_
        .type           _ZN2at6native29vectorized_elementwise_kernelILi4ENS0_13AUnaryFunctorIN3c107complexIdEES5_S5_NS0_15binary_internal10MulFunctorIS5_EEEESt5arrayIPcLm2EEEEviT0_T1_,@function
        .size           _ZN2at6native29vectorized_elementwise_kernelILi4ENS0_13AUnaryFunctorIN3c107complexIdEES5_S5_NS0_15binary_internal10MulFunctorIS5_EEEESt5arrayIPcLm2EEEEviT0_T1_,(.L_x_16996 - _ZN2at6native29vectorized_elementwise_kernelILi4ENS0_13AUnaryFunctorIN3c107complexIdEES5_S5_NS0_15binary_internal10MulFunctorIS5_EEEESt5arrayIPcLm2EEEEviT0_T1_)
        .other          _ZN2at6native29vectorized_elementwise_kernelILi4ENS0_13AUnaryFunctorIN3c107complexIdEES5_S5_NS0_15binary_internal10MulFunctorIS5_EEEESt5arrayIPcLm2EEEEviT0_T1_,@"STO_CUDA_ENTRY STV_DEFAULT"
_ZN2at6native29vectorized_elementwise_kernelILi4ENS0_13AUnaryFunctorIN3c107complexIdEES5_S5_NS0_15binary_internal10MulFunctorIS5_EEEESt5arrayIPcLm2EEEEviT0_T1_:
.text._ZN2at6native29vectorized_elementwise_kernelILi4ENS0_13AUnaryFunctorIN3c107complexIdEES5_S5_NS0_15binary_internal10MulFunctorIS5_EEEESt5arrayIPcLm2EEEEviT0_T1_:
        /* <DEDUP_REMOVED lines=282> */
.L_x_6076:
[----:B------:R-:W-:-:S13]  /*11a0*/  ISETP.GE.U32.AND P0, PT, R3, R2, PT ;  /* 0x000000020300720c */ /* 0x000fda0003f06070 */
[----:B------:R-:W-:Y:S05]  /*11b0*/  @P0 BRA `(.L_x_6078) ;  /* 0x0000000000300947 */ /* 0x000fea0003800000 */
[----:B0-----:R-:W0:Y:S01]  /*11c0*/  LDC.64 R8, c[0x0][0x3b0] ;  /* 0x0000ec00ff087b82 */ /* 0x001e220000000a00 */
[----:B------:R-:W-:Y:S02]  /*11d0*/  IMAD R11, R0, 0x400, R3 ;  /* 0x00000400000b7824 */ /* 0x000fe400078e0203 */
[----:B------:R-:W-:Y:S02]  /*11e0*/  VIADD R3, R3, 0x80 ;  /* 0x0000008003037836 */ /* 0x000fe40000000000 */
[----:B0-----:R-:W-:-:S05]  /*11f0*/  IMAD.WIDE.U32 R8, R11, 0x10, R8 ;  /* 0x000000100b087825 */ /* 0x001fca00078e0008 */
[----:B------:R1:W-:Y:S02]  /*1200*/  STG.E.128 desc[UR4][R8.64], R16 ;  /* 0x0000001008007986 */ /* 0x0003e4000c101d04 */
.L_x_6077:
[----:B------:R-:W-:-:S13]  /*1210*/  ISETP.GE.U32.AND P0, PT, R3, R2, PT ;  /* 0x000000020300720c */ /* 0x000fda0003f06070 */
[----:B------:R-:W-:Y:S05]  /*1220*/  @P0 BRA `(.L_x_6079) ;  /* 0x0000000000340947 */ /* 0x000fea0003800000 */
[----:B01----:R-:W0:Y:S01]  /*1230*/  LDC.64 R8, c[0x0][0x3b0] ;  /* 0x0000ec00ff087b82 */ /* 0x003e220000000a00 */
[----:B------:R-:W-:Y:S01]  /*1240*/  LEA R11, R0, R3, 0xa ;  /* 0x00000003000b7211 */ /* 0x000fe200078e50ff */
[----:B------:R-:W-:-:S04]  /*1250*/  VIADD R3, R3, 0x80 ;  /* 0x0000008003037836 */ /* 0x000fc80000000000 */
[----:B0-----:R-:W-:-:S05]  /*1260*/  IMAD.WIDE.U32 R8, R11, 0x10, R8 ;  /* 0x000000100b087825 */ /* 0x001fca00078e0008 */
[----:B------:R1:W-:Y:S02]  /*1270*/  STG.E.128 desc[UR4][R8.64], R20 ;  /* 0x0000001408007986 */ /* 0x0003e4000c101d04 */
.L_x_6078:
        /* <DEDUP_REMOVED lines=8> */
.L_x_6079:
[----:B------:R-:W-:Y:S05]  /*1300*/  BSYNC.RELIABLE B1 ;  /* 0x0000000000017941 */ /* 0x000fea0003800100 */
.L_x_6075:
[----:B------:R-:W-:-:S13]  /*1310*/  ISETP.GE.U32.AND P0, PT, R3, R2, PT ;  /* 0x000000020300720c */ /* 0x000fda0003f06070 */
[----:B012---:R-:W0:Y:S01]  /*1320*/  @!P0 LDC.64 R8, c[0x0][0x3b0] ;  /* 0x0000ec00ff088b82 */ /* 0x007e220000000a00 */
[----:B------:R-:W-:Y:S02]  /*1330*/  @!P0 IMAD R11, R0, 0x400, R3 ;  /* 0x00000400000b8824 */ /* 0x000fe400078e0203 */
[----:B------:R-:W-:Y:S02]  /*1340*/  @!P0 VIADD R3, R3, 0x80 ;  /* 0x0000008003038836 */ /* 0x000fe40000000000 */
[----:B0-----:R-:W-:-:S05]  /*1350*/  @!P0 IMAD.WIDE.U32 R8, R11, 0x10, R8 ;  /* 0x000000100b088825 */ /* 0x001fca00078e0008 */
[----:B------:R2:W-:Y:S02]  /*1360*/  @!P0 STG.E.128 desc[UR4][R8.64], R4 ;  /* 0x0000000408008986 */ /* 0x0005e4000c101d04 */
.L_x_6080:
[----:B------:R-:W-:Y:S05]  /*1370*/  BSYNC.RECONVERGENT B0 ;  /* 0x0000000000007941 */ /* 0x000fea0003800200 */
.L_x_6074:
        /* <DEDUP_REMOVED lines=8> */
.L_x_6073:
        /* <DEDUP_REMOVED lines=174> */
.L_x_6081:
        /* <DEDUP_REMOVED lines=10> */
.L_x_16996:


//--------------------- .text._ZN2at6native29vectorized_elementwise_kernelILi8ENS0_13AUnaryFunctorIN3c107complexIdEES5_S5_NS0_15binary_internal10MulFunctorIS5_EEEESt5arrayIPcLm2EEEEviT0_T1_ --------------------------
	.section	.text._ZN2at6native29vectorized_elementwise_kernelILi8ENS0_13AUnaryFunctorIN3c107complexIdEES5_S5_NS0_15binary_internal10MulFunctorIS5_EEEESt5arrayIPcLm2EEEEviT0_T1_,"ax",@progbits
	.align	128
        .global         _ZN2at6native29vectorized_elementwise_kernelILi8ENS0_13AUnaryFunctorIN3c107complexIdEES5_S5_NS0_15binary_internal10MulFunctorIS5_EEEESt5arrayIPcLm2EEEEviT0_T1_
        .type           _ZN2at6native29vectorized_elementwise_kernelILi8ENS0_13AUnaryFunctorIN3c107complexIdEES5_S5_NS0_15binary_internal10MulFunctorIS5_EEEESt5arrayIPcLm2EEEEviT0_T1_,@function
        .size           _ZN2at6native29vectorized_elementwise_kernelILi8ENS0_13AUnaryFunctorIN3c107complexIdEES5_S5_NS0_15binary_internal10MulFunctorIS5_EEEESt5arrayIPcLm2EEEEviT0_T1_,(.L_x_16997 - _ZN2at6native29vectorized_elementwise_kernelILi8ENS0_13AUnaryFunctorIN3c107complexIdEES5_S5_NS0_15binary_internal10MulFunctorIS5_EEEESt5arrayIPcLm2EEEEviT0_T1_)
        .other          _ZN2at6native29vectorized_elementwise_kernelILi8ENS0_13AUnaryFunctorIN3c107complexIdEES5_S5_NS0_15binary_internal10MulFunctorIS5_EEEESt5arrayIPcLm2EEEEviT0_T1_,@"STO_CUDA_ENTRY STV_DEFAULT"
_ZN2at6native29vectorized_elementwise_kernelILi8ENS0_13AUnaryFunctorIN3c107complexIdEES5_S5_NS0_15binary_internal10MulFunctorIS5_EEEESt5arrayIPcLm2EEEEviT0_T1_:
.text._ZN2at6native29vectorized_elementwise_kernelILi8ENS0_13AUnaryFunctorIN3c107complexIdEES5_S5_NS0_15binary_internal10MulFunctorIS5_EEEESt5arrayIPcLm2EEEEviT0_T1_:
[----:B------:R-:W-:Y:S01]  /*0000*/  LDC R1, c[0x0][0x37c] ;  /* 0x0000df00ff017b82 */ /* 0x000fe20000000800 */
[----:B------:R-:W-:Y:S05]  /*0010*/  EXIT ;  /* 0x000000000000794d */ /* 0x000fea0003800000 */
.L_x_6082:
        /* <DEDUP_REMOVED lines=14> */
.L_x_16997:


//--------------------- .text._ZN2at6native18elementwise_kernelILi128ELi4EZNS0_15gpu_kernel_implINS0_13BinaryFunctorIN3c107complexIdEES6_S6_NS0_15binary_internal10MulFunctorIS6_EEEEEEvRNS_18TensorIteratorBaseERKT_EUliE_EEviT1_ --------------------------
	.section	.text._ZN2at6native18elementwise_kernelILi128ELi4EZNS0_15gpu_kernel_implINS0_13BinaryFunctorIN3c107complexIdEES6_S6_NS0_15binary_internal10MulFunctorIS6_EEEEEEvRNS_18TensorIteratorBaseERKT_EUliE_EEviT1_,"ax",@progbits
	.align	128
        .global         _ZN2at6native18elementwise_kernelILi128ELi4EZNS0_15gpu_kernel_implINS0_13BinaryFunctorIN3c107complexIdEES6_S6_NS0_15binary_internal10MulFunctorIS6_EEEEEEvRNS_18TensorIteratorBaseERKT_EUliE_EEviT1_
        .type           _ZN2at6native18elementwise_kernelILi128ELi4EZNS0_15gpu_kernel_implINS0_13BinaryFunctorIN3c107complexIdEES6_S6_NS0_15binary_internal10MulFunctorIS6_EEEEEEvRNS_18TensorIteratorBaseERKT_EUliE_EEviT1_,@function
        .size           _ZN2at6native18elementwise_kernelILi128ELi4EZNS0_15gpu_kernel_implINS0_13BinaryFunctorIN3c107complexIdEES6_S6_NS0_15binary_internal10MulFunctorIS6_EEEEEEvRNS_18TensorIteratorBaseERKT_EUliE_EEviT1_,(.L_x_16998 - _ZN2at6native18elementwise_kernelILi128ELi4EZNS0_15gpu_kernel_implINS0_13BinaryFunctorIN3c107complexIdEES6_S6_NS0_15binary_internal10MulFunctorIS6_EEEEEEvRNS_18TensorIteratorBaseERKT_EUliE_EEviT1_)
        .other          _ZN2at6native18elementwise_kernelILi128ELi4EZNS0_15gpu_kernel_implINS0_13BinaryFunctorIN3c107complexIdEES6_S6_NS0_15binary_internal10MulFunctorIS6_EEEEEEvRNS_18TensorIteratorBaseERKT_EUliE_EEviT1_,@"STO_CUDA_ENTRY STV_DEFAULT"
_ZN2at6native18elementwise_kernelILi128ELi4EZNS0_15gpu_kernel_implINS0_13BinaryFunctorIN3c107complexIdEES6_S6_NS0_15binary_internal10MulFunctorIS6_EEEEEEvRNS_18TensorIteratorBaseERKT_EUliE_EEviT1_:
.text._ZN2at6native18elementwise_kernelILi128ELi4EZNS0_15gpu_kernel_implINS0_13BinaryFunctorIN3c107complexIdEES6_S6_NS0_15binary_internal10MulFunctorIS6_EEEEEEvRNS_18TensorIteratorBaseERKT_EUliE_EEviT1_:
        /* <DEDUP_REMOVED lines=371> */
.L_x_6085:
        /* <DEDUP_REMOVED lines=19> */
.L_x_6090:
[----:B------:R-:W2:Y:S01]  /*1860*/  LDG.E.U8 R2, desc[UR36][R2.64] ;  /* 0x0000002402027981 */ /* 0x000ea2000c1e1100 */
[----:B------:R-:W-:Y:S01]  /*1870*/  CS2R R18, SRZ ;  /* 0x0000000000127805 */ /* 0x000fe2000001ff00 */
[----:B--2---:R4:W0:Y:S02]  /*1880*/  I2F.F64.U16 R16, R2 ;  /* 0x0000000200107312 */ /* 0x0048240000101800 */
[----:B0---4-:R-:W-:Y:S05]  /*1890*/  BRA `(.L_x_6092) ;  /* 0x0000000c00d87947 */ /* 0x011fea0003800000 */
.L_x_6089:
        /* <DEDUP_REMOVED lines=10> */
.L_x_6094:
[----:B------:R-:W2:Y:S01]  /*1940*/  LDG.E R2, desc[UR36][R2.64] ;  /* 0x0000002402027981 */ /* 0x000ea2000c1e1900 */
[----:B------:R-:W-:Y:S01]  /*1950*/  CS2R R18, SRZ ;  /* 0x0000000000127805 */ /* 0x000fe2000001ff00 */
[----:B--2---:R4:W0:Y:S02]  /*1960*/  I2F.F64 R16, R2 ;  /* 0x0000000200107312 */ /* 0x0048240000201c00 */
[----:B0---4-:R-:W-:Y:S05]  /*1970*/  BRA `(.L_x_6092) ;  /* 0x0000000c00a07947 */ /* 0x011fea0003800000 */
.L_x_6093:
[----:B------:R-:W2:Y:S01]  /*1980*/  LDG.E.U16 R2, desc[UR36][R2.64] ;  /* 0x0000002402027981 */ /* 0x000ea2000c1e1500 */
[----:B------:R-:W-:Y:S01]  /*1990*/  CS2R R18, SRZ ;  /* 0x0000000000127805 */ /* 0x000fe2000001ff00 */
[----:B--2---:R4:W0:Y:S02]  /*19a0*/  I2F.F64.S16 R16, R2 ;  /* 0x0000000200107312 */ /* 0x0048240000101c00 */
[----:B0---4-:R-:W-:Y:S05]  /*19b0*/  BRA `(.L_x_6092) ;  /* 0x0000000c00907947 */ /* 0x011fea0003800000 */
.L_x_6088:
        /* <DEDUP_REMOVED lines=11> */
.L_x_6096:
[----:B------:R-:W2:Y:S01]  /*1a70*/  LDG.E.U16 R0, desc[UR36][R2.64] ;  /* 0x0000002402007981 */ /* 0x000ea2000c1e1500 */
[----:B------:R-:W-:Y:S01]  /*1a80*/  CS2R R18, SRZ ;  /* 0x0000000000127805 */ /* 0x000fe2000001ff00 */
[----:B--2---:R-:W-:-:S05]  /*1a90*/  HADD2.F32 R0, -RZ, R0.H0_H0 ;  /* 0x20000000ff007230 */ /* 0x004fca0000004100 */
[----:B------:R-:W-:-:S04]  /*1aa0*/  FMUL.FTZ R0, R0, 1 ;  /* 0x3f80000000007820 */ /* 0x000fc80000410000 */
[----:B------:R3:W4:Y:S02]  /*1ab0*/  F2F.F64.F32 R16, R0 ;  /* 0x0000000000107310 */ /* 0x0007240000201800 */
[----:B---34-:R-:W-:Y:S05]  /*1ac0*/  BRA `(.L_x_6092) ;  /* 0x0000000c004c7947 */ /* 0x018fea0003800000 */
.L_x_6095:
        /* <DEDUP_REMOVED lines=16> */
.L_x_6098:
        /* <DEDUP_REMOVED lines=12> */
.L_x_6097:
[----:B------:R3:W5:Y:S01]  /*1c90*/  LDG.E.64 R16, desc[UR36][R2.64] ;  /* 0x0000002402107981 */ /* 0x000762000c1e1b00 */
[----:B------:R-:W-:Y:S01]  /*1ca0*/  CS2R R18, SRZ ;  /* 0x0000000000127805 */ /* 0x000fe2000001ff00 */
[----:B------:R-:W-:Y:S06]  /*1cb0*/  BRA `(.L_x_6092) ;  /* 0x0000000800d07947 */ /* 0x000fec0003800000 */
.L_x_6087:
        /* <DEDUP_REMOVED lines=14> */
.L_x_6101:
[----:B------:R2:W5:Y:S01]  /*1da0*/  LDG.E.128 R16, desc[UR36][R2.64] ;  /* 0x0000002402107981 */ /* 0x000562000c1e1d00 */
[----:B------:R-:W-:Y:S05]  /*1db0*/  BRA `(.L_x_6092) ;  /* 0x0000000800907947 */ /* 0x000fea0003800000 */
.L_x_6100:
[----:B------:R-:W-:-:S09]  /*1dc0*/  UISETP.NE.AND UP0, UPT, UR4, 0xf, UPT ;  /* 0x0000000f0400788c */ /* 0x000fd2000bf05270 */
[----:B------:R-:W-:Y:S05]  /*1dd0*/  BRA.U !UP0, `(.L_x_6102) ;  /* 0x0000000108a47547 */ /* 0x000fea000b800000 */
[----:B------:R-:W-:-:S09]  /*1de0*/  UISETP.NE.AND UP0, UPT, UR4, 0x17, UPT ;  /* 0x000000170400788c */ /* 0x000fd2000bf05270 */
[----:B------:R-:W-:Y:S05]  /*1df0*/  BRA.U !UP0, `(.L_x_6103) ;  /* 0x0000000108607547 */ /* 0x000fea000b800000 */
[----:B------:R-:W-:-:S09]  /*1e00*/  UISETP.NE.AND UP0, UPT, UR4, 0x18, UPT ;  /* 0x000000180400788c */ /* 0x000fd2000bf05270 */
[----:B------:R-:W-:Y:S05]  /*1e10*/  BRA.U UP0, `(.L_x_6091) ;  /* 0x0000000500dc7547 */ /* 0x000fea000b800000 */
[----:B------:R-:W2:Y:S01]  /*1e20*/  LDG.E.U8 R0, desc[UR36][R2.64] ;  /* 0x0000002402007981 */ /* 0x000ea2000c1e1100 */
[----:B------:R-:W-:Y:S02]  /*1e30*/  MOV R6, 0x1f ;  /* 0x0000001f00067802 */ /* 0x000fe40000000f00 */
[----:B------:R-:W-:Y:S01]  /*1e40*/  CS2R R18, SRZ ;  /* 0x0000000000127805 */ /* 0x000fe2000001ff00 */
        /* <DEDUP_REMOVED lines=19> */
.L_x_6103:
[----:B------:R-:W2:Y:S01]  /*1f80*/  LDG.E.U8 R2, desc[UR36][R2.64] ;  /* 0x0000002402027981 */ /* 0x000ea2000c1e1100 */
[----:B------:R-:W-:Y:S02]  /*1f90*/  CS2R R18, SRZ ;  /* 0x0000000000127805 */ /* 0x000fe4000001ff00 */
        /* <DEDUP_REMOVED lines=13> */
.L_x_6102:
[----:B------:R-:W2:Y:S01]  /*2070*/  LDG.E.U16 R0, desc[UR36][R2.64] ;  /* 0x0000002402007981 */ /* 0x000ea2000c1e1500 */
[----:B------:R-:W-:Y:S01]  /*2080*/  CS2R R18, SRZ ;  /* 0x0000000000127805 */ /* 0x000fe2000001ff00 */
[----:B--2---:R-:W-:-:S04]  /*2090*/  IMAD.U32 R0, R0, 0x10000, RZ ;  /* 0x0001000000007824 */ /* 0x004fc800078e00ff */
[----:B------:R-:W-:-:S04]  /*20a0*/  FMUL.FTZ R0, R0, 1 ;  /* 0x3f80000000007820 */ /* 0x000fc80000410000 */
[----:B------:R2:W3:Y:S02]  /*20b0*/  F2F.F64.F32 R16, R0 ;  /* 0x0000000000107310 */ /* 0x0004e40000201800 */
[----:B--23--:R-:W-:Y:S05]  /*20c0*/  BRA `(.L_x_6092) ;  /* 0x0000000400cc7947 */ /* 0x00cfea0003800000 */
.L_x_6099:
        /* <DEDUP_REMOVED lines=12> */
.L_x_6106:
        /* <DEDUP_REMOVED lines=22> */
.L_x_6108:
[----:B------:R-:W-:Y:S05]  /*22f0*/  BSYNC.RECONVERGENT B0 ;  /* 0x0000000000007941 */ /* 0x000fea0003800200 */
.L_x_6107:
[----:B------:R-:W-:Y:S01]  /*2300*/  IMAD.SHL.U32 R0, R0, 0x100000, RZ ;  /* 0x0010000000007824 */ /* 0x000fe200078e00ff */
[----:B------:R-:W-:-:S04]  /*2310*/  LEA R2, R2, 0x3b800000, 0x17 ;  /* 0x3b80000002027811 */ /* 0x000fc800078eb8ff */
[----:B------:R-:W-:-:S05]  /*2320*/  LOP3.LUT R0, R2, R0, R7, 0xfe, !PT ;  /* 0x0000000002007212 */ /* 0x000fca00078efe07 */
[----:B------:R-:W-:-:S04]  /*2330*/  FMUL.FTZ R0, R0, 1 ;  /* 0x3f80000000007820 */ /* 0x000fc80000410000 */
[----:B------:R2:W3:Y:S02]  /*2340*/  F2F.F64.F32 R16, R0 ;  /* 0x0000000000107310 */ /* 0x0004e40000201800 */
[----:B--23--:R-:W-:Y:S05]  /*2350*/  BRA `(.L_x_6092) ;  /* 0x0000000400287947 */ /* 0x00cfea0003800000 */
.L_x_6105:
        /* <DEDUP_REMOVED lines=22> */
.L_x_6110:
[----:B------:R-:W-:Y:S05]  /*24c0*/  BSYNC.RECONVERGENT B0 ;  /* 0x0000000000007941 */ /* 0x000fea0003800200 */
.L_x_6109:
[----:B------:R-:W-:Y:S02]  /*24d0*/  SHF.L.U32 R0, R0, 0x15, RZ ;  /* 0x0000001500007819 */ /* 0x000fe400000006ff */
[----:B------:R-:W-:-:S04]  /*24e0*/  LEA R2, R2, 0x37800000, 0x17 ;  /* 0x3780000002027811 */ /* 0x000fc800078eb8ff */
[----:B------:R-:W-:-:S05]  /*24f0*/  LOP3.LUT R0, R2, R0, R7, 0xfe, !PT ;  /* 0x0000000002007212 */ /* 0x000fca00078efe07 */
[----:B------:R-:W-:-:S04]  /*2500*/  FMUL.FTZ R0, R0, 1 ;  /* 0x3f80000000007820 */ /* 0x000fc80000410000 */
[----:B------:R2:W3:Y:S02]  /*2510*/  F2F.F64.F32 R16, R0 ;  /* 0x0000000000107310 */ /* 0x0004e40000201800 */
[----:B--23--:R-:W-:Y:S05]  /*2520*/  BRA `(.L_x_6092) ;  /* 0x0000000000b47947 */ /* 0x00cfea0003800000 */
.L_x_6104:
[----:B------:R-:W-:-:S09]  /*2530*/  UISETP.NE.AND UP0, UPT, UR4, 0x1c, UPT ;  /* 0x0000001c0400788c */ /* 0x000fd2000bf05270 */
[----:B------:R-:W-:Y:S05]  /*2540*/  BRA.U !UP0, `(.L_x_6111) ;  /* 0x0000000108a07547 */ /* 0x000fea000b800000 */
[----:B------:R-:W-:-:S09]  /*2550*/  UISETP.NE.AND UP0, UPT, UR4, 0x1d, UPT ;  /* 0x0000001d0400788c */ /* 0x000fd2000bf05270 */
[----:B------:R-:W-:Y:S05]  /*2560*/  BRA.U !UP0, `(.L_x_6112) ;  /* 0x0000000108887547 */ /* 0x000fea000b800000 */
[----:B------:R-:W-:-:S09]  /*2570*/  UISETP.NE.AND UP0, UPT, UR4, 0x2c, UPT ;  /* 0x0000002c0400788c */ /* 0x000fd2000bf05270 */
[----:B------:R-:W-:Y:S05]  /*2580*/  BRA.U !UP0, `(.L_x_6113) ;  /* 0x00000001084c7547 */ /* 0x000fea000b800000 */
.L_x_6091:
        /* <DEDUP_REMOVED lines=16> */
.L_x_6114:
[----:B------:R-:W-:Y:S02]  /*2690*/  CS2R R16, SRZ ;  /* 0x0000000000107805 */ /* 0x000fe4000001ff00 */
[----:B------:R-:W-:Y:S01]  /*26a0*/  CS2R R18, SRZ ;  /* 0x0000000000127805 */ /* 0x000fe2000001ff00 */
[----:B------:R-:W-:Y:S06]  /*26b0*/  BRA `(.L_x_6092) ;  /* 0x0000000000507947 */ /* 0x000fec0003800000 */
.L_x_6113:
[----:B------:R-:W2:Y:S01]  /*26c0*/  LDG.E.U8 R0, desc[UR36][R2.64] ;  /* 0x0000002402007981 */ /* 0x000ea2000c1e1100 */
[----:B------:R-:W-:Y:S01]  /*26d0*/  CS2R R18, SRZ ;  /* 0x0000000000127805 */ /* 0x000fe2000001ff00 */
[----:B------:R-:W-:Y:S02]  /*26e0*/  IMAD.MOV.U32 R16, RZ, RZ, 0x0 ;  /* 0x00000000ff107424 */ /* 0x000fe400078e00ff */
[----:B------:R-:W-:Y:S01]  /*26f0*/  IMAD.MOV.U32 R17, RZ, RZ, 0x38000000 ;  /* 0x38000000ff117424 */ /* 0x000fe200078e00ff */
[----:B--2---:R-:W-:-:S13]  /*2700*/  ISETP.NE.AND P0, PT, R0, RZ, PT ;  /* 0x000000ff0000720c */ /* 0x004fda0003f05270 */
[----:B------:R-:W-:Y:S05]  /*2710*/  @!P0 BRA `(.L_x_6092) ;  /* 0x0000000000388947 */ /* 0x000fea0003800000 */
[----:B------:R-:W-:-:S13]  /*2720*/  ISETP.NE.AND P0, PT, R0, 0xff, PT ;  /* 0x000000ff0000780c */ /* 0x000fda0003f05270 */
[----:B------:R-:W-:Y:S01]  /*2730*/  @P0 SHF.L.U32 R0, R0, 0x17, RZ ;  /* 0x0000001700000819 */ /* 0x000fe200000006ff */
[----:B------:R-:W-:Y:S02]  /*2740*/  @!P0 IMAD.MOV.U32 R16, RZ, RZ, 0x20000000 ;  /* 0x20000000ff108424 */ /* 0x000fe400078e00ff */
[----:B------:R-:W-:Y:S02]  /*2750*/  @!P0 IMAD.MOV.U32 R17, RZ, RZ, 0x7ff80000 ;  /* 0x7ff80000ff118424 */ /* 0x000fe400078e00ff */
[----:B------:R-:W-:-:S04]  /*2760*/  @P0 FMUL.FTZ R0, R0, 1 ;  /* 0x3f80000000000820 */ /* 0x000fc80000410000 */
[----:B------:R2:W3:Y:S02]  /*2770*/  @P0 F2F.F64.F32 R16, R0 ;  /* 0x0000000000100310 */ /* 0x0004e40000201800 */
[----:B--23--:R-:W-:Y:S05]  /*2780*/  BRA `(.L_x_6092) ;  /* 0x00000000001c7947 */ /* 0x00cfea0003800000 */
.L_x_6112:
[----:B------:R-:W2:Y:S01]  /*2790*/  LDG.E.64 R16, desc[UR36][R2.64] ;  /* 0x0000002402107981 */ /* 0x000ea2000c1e1b00 */
[----:B------:R-:W-:Y:S01]  /*27a0*/  CS2R R18, SRZ ;  /* 0x0000000000127805 */ /* 0x000fe2000001ff00 */
[----:B--2---:R-:W2:Y:S02]  /*27b0*/  I2F.F64.U64 R16, R16 ;  /* 0x0000001000107312 */ /* 0x004ea40000301800 */
[----:B--2---:R-:W-:Y:S05]  /*27c0*/  BRA `(.L_x_6092) ;  /* 0x00000000000c7947 */ /* 0x004fea0003800000 */
.L_x_6111:
[----:B------:R-:W2:Y:S01]  /*27d0*/  LDG.E R2, desc[UR36][R2.64] ;  /* 0x0000002402027981 */ /* 0x000ea2000c1e1900 */
[----:B------:R-:W-:Y:S01]  /*27e0*/  CS2R R18, SRZ ;  /* 0x0000000000127805 */ /* 0x000fe2000001ff00 */
[----:B--2---:R0:W1:Y:S06]  /*27f0*/  I2F.F64.U32 R16, R2 ;  /* 0x0000000200107312 */ /* 0x00406c0000201800 */
.L_x_6092:
[----:B------:R-:W-:Y:S05]  /*2800*/  BSYNC.RECONVERGENT B6 ;  /* 0x0000000000067941 */ /* 0x000fea0003800200 */
.L_x_6086:
[----:B------:R-:W4:Y:S01]  /*2810*/  LDCU.64 UR6, c[0x0][0x5f8] ;  /* 0x0000bf00ff0677ac */ /* 0x000f220008000a00 */
[----:B------:R-:W-:Y:S01]  /*2820*/  BSSY.RECONVERGENT B6, `(.L_x_6115) ;  /* 0x000010c000067945 */ /* 0x000fe20003800200 */
[----:B------:R-:W-:-:S04]  /*2830*/  UPRMT UR4, UR42, 0x9910, URZ ;  /* 0x000099102a047896 */ /* 0x000fc800080000ff */
[----:B------:R-:W-:Y:S01]  /*2840*/  UISETP.GT.AND UP0, UPT, UR4, 0x9, UPT ;  /* 0x000000090400788c */ /* 0x000fe2000bf04270 */
[----:B----4-:R-:W-:-:S04]  /*2850*/  IADD3 R24, P0, PT, R24, UR6, RZ ;  /* 0x0000000618187c10 */ /* 0x010fc8000ff1e0ff */
        /* <DEDUP_REMOVED lines=11> */
[----:B------:R-:W-:Y:S01]  /*2910*/  CS2R R6, SRZ ;  /* 0x0000000000067805 */ /* 0x000fe2000001ff00 */
[----:B----4-:R-:W4:Y:S02]  /*2920*/  I2F.F64.S16 R4, R4 ;  /* 0x0000000400047312 */ /* 0x010f240000101c00 */
[----:B----4-:R-:W-:Y:S05]  /*2930*/  BRA `(.L_x_6121) ;  /* 0x0000000c00e87947 */ /* 0x010fea0003800000 */
.L_x_6119:
[----:B------:R-:W4:Y:S01]  /*2940*/  LDG.E.U8 R4, desc[UR36][R24.64] ;  /* 0x0000002418047981 */ /* 0x000f22000c1e1100 */
[----:B------:R-:W-:Y:S01]  /*2950*/  CS2R R6, SRZ ;  /* 0x0000000000067805 */ /* 0x000fe2000001ff00 */
[----:B----4-:R-:W4:Y:S02]  /*2960*/  I2F.F64.U16 R4, R4 ;  /* 0x0000000400047312 */ /* 0x010f240000101800 */
[----:B----4-:R-:W-:Y:S05]  /*2970*/  BRA `(.L_x_6121) ;  /* 0x0000000c00d87947 */ /* 0x010fea0003800000 */
.L_x_6118:
[----:B------:R-:W-:-:S09]  /*2980*/  UISETP.NE.AND UP0, UPT, UR4, 0x2, UPT ;  /* 0x000000020400788c */ /* 0x000fd2000bf05270 */
[----:B------:R-:W-:Y:S05]  /*2990*/  BRA.U !UP0, `(.L_x_6122) ;  /* 0x0000000108307547 */ /* 0x000fea000b800000 */
[----:B------:R-:W-:-:S09]  /*29a0*/  UISETP.NE.AND UP0, UPT, UR4, 0x3, UPT ;  /* 0x000000030400788c */ /* 0x000fd2000bf05270 */
[----:B------:R-:W-:Y:S05]  /*29b0*/  BRA.U !UP0, `(.L_x_6123) ;  /* 0x0000000108187547 */ /* 0x000fea000b800000 */
[----:B------:R-:W-:-:S09]  /*29c0*/  UISETP.NE.AND UP0, UPT, UR4, 0x4, UPT ;  /* 0x000000040400788c */ /* 0x000fd2000bf05270 */
[----:B------:R-:W-:Y:S05]  /*29d0*/  BRA.U UP0, `(.L_x_6120) ;  /* 0x0000000d00247547 */ /* 0x000fea000b800000 */
[----:B------:R-:W4:Y:S01]  /*29e0*/  LDG.E.64 R4, desc[UR36][R24.64] ;  /* 0x0000002418047981 */ /* 0x000f22000c1e1b00 */
[----:B------:R-:W-:Y:S01]  /*29f0*/  CS2R R6, SRZ ;  /* 0x0000000000067805 */ /* 0x000fe2000001ff00 */
[----:B----4-:R-:W4:Y:S02]  /*2a00*/  I2F.F64.S64 R4, R4 ;  /* 0x0000000400047312 */ /* 0x010f240000301c00 */
[----:B----4-:R-:W-:Y:S05]  /*2a10*/  BRA `(.L_x_6121) ;  /* 0x0000000c00b07947 */ /* 0x010fea0003800000 */
.L_x_6123:
[----:B------:R-:W4:Y:S01]  /*2a20*/  LDG.E R4, desc[UR36][R24.64] ;  /* 0x0000002418047981 */ /* 0x000f22000c1e1900 */
[----:B------:R-:W-:Y:S01]  /*2a30*/  CS2R R6, SRZ ;  /* 0x0000000000067805 */ /* 0x000fe2000001ff00 */
[----:B----4-:R-:W4:Y:S02]  /*2a40*/  I2F.F64 R4, R4 ;  /* 0x0000000400047312 */ /* 0x010f240000201c00 */
[----:B----4-:R-:W-:Y:S05]  /*2a50*/  BRA `(.L_x_6121) ;  /* 0x0000000c00a07947 */ /* 0x010fea0003800000 */
.L_x_6122:
[----:B------:R-:W4:Y:S01]  /*2a60*/  LDG.E.U16 R4, desc[UR36][R24.64] ;  /* 0x0000002418047981 */ /* 0x000f22000c1e1500 */
[----:B------:R-:W-:Y:S01]  /*2a70*/  CS2R R6, SRZ ;  /* 0x0000000000067805 */ /* 0x000fe2000001ff00 */
[----:B----4-:R-:W4:Y:S02]  /*2a80*/  I2F.F64.S16 R4, R4 ;  /* 0x0000000400047312 */ /* 0x010f240000101c00 */
[----:B----4-:R-:W-:Y:S05]  /*2a90*/  BRA `(.L_x_6121) ;  /* 0x0000000c00907947 */ /* 0x010fea0003800000 */
.L_x_6117:
[----:B------:R-:W-:-:S09]  /*2aa0*/  UISETP.GT.AND UP0, UPT, UR4, 0x6, UPT ;  /* 0x000000060400788c */ /* 0x000fd2000bf04270 */
[----:B------:R-:W-:Y:S05]  /*2ab0*/  BRA.U UP0, `(.L_x_6124) ;  /* 0x00000001003c7547 */ /* 0x000fea000b800000 */
[----:B------:R-:W-:-:S09]  /*2ac0*/  UISETP.NE.AND UP0, UPT, UR4, 0x5, UPT ;  /* 0x000000050400788c */ /* 0x000fd2000bf05270 */
[----:B------:R-:W-:Y:S05]  /*2ad0*/  BRA.U !UP0, `(.L_x_6125) ;  /* 0x00000001081c7547 */ /* 0x000fea000b800000 */
[----:B------:R-:W-:-:S09]  /*2ae0*/  UISETP.NE.AND UP0, UPT, UR4, 0x6, UPT ;  /* 0x000000060400788c */ /* 0x000fd2000bf05270 */
[----:B------:R-:W-:Y:S05]  /*2af0*/  BRA.U UP0, `(.L_x_6120) ;  /* 0x0000000900dc7547 */ /* 0x000fea000b800000 */
[----:B------:R-:W4:Y:S01]  /*2b00*/  LDG.E R4, desc[UR36][R24.64] ;  /* 0x0000002418047981 */ /* 0x000f22000c1e1900 */
[----:B------:R-:W-:Y:S01]  /*2b10*/  CS2R R6, SRZ ;  /* 0x0000000000067805 */ /* 0x000fe2000001ff00 */
[----:B----4-:R-:W-:-:S06]  /*2b20*/  FMUL.FTZ R4, R4, 1 ;  /* 0x3f80000004047820 */ /* 0x010fcc0000410000 */
[----:B------:R-:W4:Y:S02]  /*2b30*/  F2F.F64.F32 R4, R4 ;  /* 0x0000000400047310 */ /* 0x000f240000201800 */
[----:B----4-:R-:W-:Y:S05]  /*2b40*/  BRA `(.L_x_6121) ;  /* 0x0000000c00647947 */ /* 0x010fea0003800000 */
.L_x_6125:
[----:B------:R-:W4:Y:S01]  /*2b50*/  LDG.E.U16 R0, desc[UR36][R24.64] ;  /* 0x0000002418007981 */ /* 0x000f22000c1e1500 */
[----:B------:R-:W-:Y:S01]  /*2b60*/  CS2R R6, SRZ ;  /* 0x0000000000067805 */ /* 0x000fe2000001ff00 */
[----:B----4-:R-:W-:-:S05]  /*2b70*/  HADD2.F32 R0, -RZ, R0.H0_H0 ;  /* 0x20000000ff007230 */ /* 0x010fca0000004100 */
[----:B------:R-:W-:-:S04]  /*2b80*/  FMUL.FTZ R0, R0, 1 ;  /* 0x3f80000000007820 */ /* 0x000fc80000410000 */
[----:B------:R4:W0:Y:S02]  /*2b90*/  F2F.F64.F32 R4, R0 ;  /* 0x0000000000047310 */ /* 0x0008240000201800 */
[----:B0---4-:R-:W-:Y:S05]  /*2ba0*/  BRA `(.L_x_6121) ;  /* 0x0000000c004c7947 */ /* 0x011fea0003800000 */
.L_x_6124:
[----:B------:R-:W-:-:S09]  /*2bb0*/  UISETP.NE.AND UP0, UPT, UR4, 0x7, UPT ;  /* 0x000000070400788c */ /* 0x000fd2000bf05270 */
[----:B------:R-:W-:Y:S05]  /*2bc0*/  BRA.U !UP0, `(.L_x_6126) ;  /* 0x0000000108687547 */ /* 0x000fea000b800000 */
[----:B------:R-:W-:-:S09]  /*2bd0*/  UISETP.NE.AND UP0, UPT, UR4, 0x8, UPT ;  /* 0x000000080400788c */ /* 0x000fd2000bf05270 */
[----:B------:R-:W-:Y:S05]  /*2be0*/  BRA.U !UP0, `(.L_x_6127) ;  /* 0x0000000108307547 */ /* 0x000fea000b800000 */
[----:B------:R-:W-:-:S09]  /*2bf0*/  UISETP.NE.AND UP0, UPT, UR4, 0x9, UPT ;  /* 0x000000090400788c */ /* 0x000fd2000bf05270 */
[----:B------:R-:W-:Y:S05]  /*2c00*/  BRA.U UP0, `(.L_x_6120) ;  /* 0x0000000900987547 */ /* 0x000fea000b800000 */
[----:B------:R-:W4:Y:S02]  /*2c10*/  LDG.E.64 R24, desc[UR36][R24.64] ;  /* 0x0000002418187981 */ /* 0x000f24000c1e1b00 */
[----:B----4-:R-:W-:Y:S01]  /*2c20*/  FMUL.FTZ R4, R24, 1 ;  /* 0x3f80000018047820 */ /* 0x010fe20000410000 */
        /* <DEDUP_REMOVED lines=8> */
.L_x_6127:
[----:B------:R-:W4:Y:S02]  /*2cb0*/  LDG.E R24, desc[UR36][R24.64] ;  /* 0x0000002418187981 */ /* 0x000f24000c1e1900 */
[----:B----4-:R-:W-:-:S05]  /*2cc0*/  HADD2.F32 R0, -RZ, R24.H0_H0 ;  /* 0x20000018ff007230 */ /* 0x010fca0000004100 */
        /* <DEDUP_REMOVED lines=8> */
[----:B------:R0:W0:Y:S02]  /*2d50*/  F2F.F64.F32 R6, R0 ;  /* 0x0000000000067310 */ /* 0x0000240000201800 */
[----:B0---4-:R-:W-:Y:S05]  /*2d60*/  BRA `(.L_x_6121) ;  /* 0x0000000800dc7947 */ /* 0x011fea0003800000 */
.L_x_6126:
[----:B------:R4:W5:Y:S01]  /*2d70*/  LDG.E.64 R4, desc[UR36][R24.64] ;  /* 0x0000002418047981 */ /* 0x000962000c1e1b00 */
[----:B------:R-:W-:Y:S01]  /*2d80*/  CS2R R6, SRZ ;  /* 0x0000000000067805 */ /* 0x000fe2000001ff00 */
[----:B------:R-:W-:Y:S06]  /*2d90*/  BRA `(.L_x_6121) ;  /* 0x0000000800d07947 */ /* 0x000fec0003800000 */
.L_x_6116:
        /* <DEDUP_REMOVED lines=9> */
[----:B------:R-:W-:Y:S01]  /*2e30*/  CS2R R6, SRZ ;  /* 0x0000000000067805 */ /* 0x000fe2000001ff00 */
[----:B------:R-:W-:Y:S01]  /*2e40*/  IMAD.MOV.U32 R4, RZ, RZ, RZ ;  /* 0x000000ffff047224 */ /* 0x000fe200078e00ff */
[----:B----4-:R-:W-:-:S04]  /*2e50*/  ISETP.NE.AND P0, PT, R24, RZ, PT ;  /* 0x000000ff1800720c */ /* 0x010fc80003f05270 */
[----:B------:R-:W-:Y:S01]  /*2e60*/  FSEL R5, RZ, 1.875, !P0 ;  /* 0x3ff00000ff057808 */ /* 0x000fe20004000000 */
[----:B------:R-:W-:Y:S08]  /*2e70*/  BRA `(.L_x_6121) ;  /* 0x0000000800987947 */ /* 0x000ff00003800000 */
.L_x_6130:
[----:B------:R4:W5:Y:S01]  /*2e80*/  LDG.E.128 R4, desc[UR36][R24.64] ;  /* 0x0000002418047981 */ /* 0x000962000c1e1d00 */
[----:B------:R-:W-:Y:S05]  /*2e90*/  BRA `(.L_x_6121) ;  /* 0x0000000800907947 */ /* 0x000fea0003800000 */
.L_x_6129:
[----:B------:R-:W-:-:S09]  /*2ea0*/  UISETP.NE.AND UP0, UPT, UR4, 0xf, UPT ;  /* 0x0000000f0400788c */ /* 0x000fd2000bf05270 */
[----:B------:R-:W-:Y:S05]  /*2eb0*/  BRA.U !UP0, `(.L_x_6131) ;  /* 0x0000000108a47547 */ /* 0x000fea000b800000 */
[----:B------:R-:W-:-:S09]  /*2ec0*/  UISETP.NE.AND UP0, UPT, UR4, 0x17, UPT ;  /* 0x000000170400788c */ /* 0x000fd2000bf05270 */
[----:B------:R-:W-:Y:S05]  /*2ed0*/  BRA.U !UP0, `(.L_x_6132) ;  /* 0x0000000108607547 */ /* 0x000fea000b800000 */
[----:B------:R-:W-:-:S09]  /*2ee0*/  UISETP.NE.AND UP0, UPT, UR4, 0x18, UPT ;  /* 0x000000180400788c */ /* 0x000fd2000bf05270 */
[----:B------:R-:W-:Y:S05]  /*2ef0*/  BRA.U UP0, `(.L_x_6120) ;  /* 0x0000000500dc7547 */ /* 0x000fea000b800000 */
[----:B------:R-:W4:Y:S01]  /*2f00*/  LDG.E.U8 R0, desc[UR36][R24.64] ;  /* 0x0000002418007981 */ /* 0x000f22000c1e1100 */
[----:B------:R-:W-:Y:S02]  /*2f10*/  MOV R4, 0x1f ;  /* 0x0000001f00047802 */ /* 0x000fe40000000f00 */
[----:B------:R-:W-:Y:S01]  /*2f20*/  CS2R R6, SRZ ;  /* 0x0000000000067805 */ /* 0x000fe2000001ff00 */
[----:B----4-:R-:W-:-:S05]  /*2f30*/  IMAD.SHL.U32 R0, R0, 0x1000000, RZ ;  /* 0x0100000000007824 */ /* 0x010fca00078e00ff */
[C---:B0-23--:R-:W-:Y:S02]  /*2f40*/  LOP3.LUT R2, R0.reuse, 0x7f000000, RZ, 0xc0, !PT ;  /* 0x7f00000000027812 */ /* 0x04dfe400078ec0ff */
        /* <DEDUP_REMOVED lines=15> */
[----:B------:R0:W2:Y:S02]  /*3040*/  F2F.F64.F32 R4, R3 ;  /* 0x0000000300047310 */ /* 0x0000a40000201800 */
[----:B0-2---:R-:W-:Y:S05]  /*3050*/  BRA `(.L_x_6121) ;  /* 0x0000000800207947 */ /* 0x005fea0003800000 */
.L_x_6132:
[----:B--23--:R-:W0:Y:S01]  /*3060*/  LDG.E.U8 R3, desc[UR36][R24.64] ;  /* 0x0000002418037981 */ /* 0x00ce22000c1e1100 */
[----:B------:R-:W-:Y:S02]  /*3070*/  CS2R R6, SRZ ;  /* 0x0000000000067805 */ /* 0x000fe4000001ff00 */
[C---:B0-----:R-:W-:Y:S01]  /*3080*/  SHF.L.U32 R2, R3.reuse, 0x19, RZ ;  /* 0x0000001903027819 */ /* 0x041fe200000006ff */
        /* <DEDUP_REMOVED lines=10> */
[----:B------:R0:W2:Y:S02]  /*3130*/  F2F.F64.F32 R4, R0 ;  /* 0x0000000000047310 */ /* 0x0000a40000201800 */
[----:B0-2---:R-:W-:Y:S05]  /*3140*/  BRA `(.L_x_6121) ;  /* 0x0000000400e47947 */ /* 0x005fea0003800000 */
.L_x_6131:
[----:B------:R-:W4:Y:S01]  /*3150*/  LDG.E.U16 R0, desc[UR36][R24.64] ;  /* 0x0000002418007981 */ /* 0x000f22000c1e1500 */
[----:B------:R-:W-:Y:S01]  /*3160*/  CS2R R6, SRZ ;  /* 0x0000000000067805 */ /* 0x000fe2000001ff00 */
[----:B----4-:R-:W-:-:S04]  /*3170*/  IMAD.U32 R0, R0, 0x10000, RZ ;  /* 0x0001000000007824 */ /* 0x010fc800078e00ff */
[----:B------:R-:W-:-:S04]  /*3180*/  FMUL.FTZ R0, R0, 1 ;  /* 0x3f80000000007820 */ /* 0x000fc80000410000 */
[----:B------:R4:W0:Y:S02]  /*3190*/  F2F.F64.F32 R4, R0 ;  /* 0x0000000000047310 */ /* 0x0008240000201800 */
[----:B0---4-:R-:W-:Y:S05]  /*31a0*/  BRA `(.L_x_6121) ;  /* 0x0000000400cc7947 */ /* 0x011fea0003800000 */
.L_x_6128:
        /* <DEDUP_REMOVED lines=9> */
[----:B------:R-:W-:Y:S01]  /*3240*/  CS2R R6, SRZ ;  /* 0x0000000000067805 */ /* 0x000fe2000001ff00 */
[----:B----4-:R-:W4:Y:S02]  /*3250*/  I2F.F64.U16 R4, R4 ;  /* 0x0000000400047312 */ /* 0x010f240000101800 */
[----:B----4-:R-:W-:Y:S05]  /*3260*/  BRA `(.L_x_6121) ;  /* 0x00000004009c7947 */ /* 0x010fea0003800000 */
.L_x_6135:
[----:B------:R-:W4:Y:S01]  /*3270*/  LDG.E.U8 R24, desc[UR36][R24.64] ;  /* 0x0000002418187981 */ /* 0x000f22000c1e1100 */
[----:B------:R-:W-:Y:S02]  /*3280*/  CS2R R6, SRZ ;  /* 0x0000000000067805 */ /* 0x000fe4000001ff00 */
[----:B------:R-:W-:Y:S02]  /*3290*/  CS2R R4, SRZ ;  /* 0x0000000000047805 */ /* 0x000fe4000001ff00 */
[----:B----4-:R-:W-:-:S13]  /*32a0*/  ISETP.NE.AND P0, PT, R24, RZ, PT ;  /* 0x000000ff1800720c */ /* 0x010fda0003f05270 */
[----:B------:R-:W-:Y:S05]  /*32b0*/  @!P0 BRA `(.L_x_6121) ;  /* 0x0000000400888947 */ /* 0x000fea0003800000 */
[----:B------:R-:W-:-:S13]  /*32c0*/  ISETP.NE.AND P0, PT, R24, 0x80, PT ;  /* 0x000000801800780c */ /* 0x000fda0003f05270 */
[----:B------:R-:W-:Y:S01]  /*32d0*/  @!P0 MOV R4, 0x20000000 ;  /* 0x2000000000048802 */ /* 0x000fe20000000f00 */
[----:B------:R-:W-:Y:S01]  /*32e0*/  @!P0 IMAD.MOV.U32 R5, RZ, RZ, 0x7ff80000 ;  /* 0x7ff80000ff058424 */ /* 0x000fe200078e00ff */
[----:B------:R-:W-:Y:S06]  /*32f0*/  @!P0 BRA `(.L_x_6121) ;  /* 0x0000000400788947 */ /* 0x000fec0003800000 */
[--C-:B------:R-:W-:Y:S01]  /*3300*/  SHF.R.U32.HI R0, RZ, 0x3, R24.reuse ;  /* 0x00000003ff007819 */ /* 0x100fe20000011618 */
[----:B------:R-:W-:Y:S03]  /*3310*/  BSSY.RECONVERGENT B0, `(.L_x_6136) ;  /* 0x000000c000007945 */ /* 0x000fe60003800200 */
[----:B0-23--:R-:W-:Y:S02]  /*3320*/  LOP3.LUT P0, R2, R0, 0xf, RZ, 0xc0, !PT ;  /* 0x0000000f00027812 */ /* 0x00dfe4000780c0ff */
        /* <DEDUP_REMOVED lines=10> */
.L_x_6137:
[----:B------:R-:W-:Y:S05]  /*33d0*/  BSYNC.RECONVERGENT B0 ;  /* 0x0000000000007941 */ /* 0x000fea0003800200 */
.L_x_6136:
[----:B------:R-:W-:Y:S01]  /*33e0*/  IMAD.SHL.U32 R0, R0, 0x100000, RZ ;  /* 0x0010000000007824 */ /* 0x000fe200078e00ff */
[----:B------:R-:W-:-:S04]  /*33f0*/  LEA R2, R2, 0x3b800000, 0x17 ;  /* 0x3b80000002027811 */ /* 0x000fc800078eb8ff */
[----:B------:R-:W-:-:S05]  /*3400*/  LOP3.LUT R0, R2, R0, R9, 0xfe, !PT ;  /* 0x0000000002007212 */ /* 0x000fca00078efe09 */
[----:B------:R-:W-:-:S04]  /*3410*/  FMUL.FTZ R0, R0, 1 ;  /* 0x3f80000000007820 */ /* 0x000fc80000410000 */
[----:B------:R0:W2:Y:S02]  /*3420*/  F2F.F64.F32 R4, R0 ;  /* 0x0000000000047310 */ /* 0x0000a40000201800 */
[----:B0-2---:R-:W-:Y:S05]  /*3430*/  BRA `(.L_x_6121) ;  /* 0x0000000400287947 */ /* 0x005fea0003800000 */
.L_x_6134:
[----:B------:R-:W4:Y:S01]  /*3440*/  LDG.E.U8 R24, desc[UR36][R24.64] ;  /* 0x0000002418187981 */ /* 0x000f22000c1e1100 */
[----:B------:R-:W-:Y:S02]  /*3450*/  CS2R R6, SRZ ;  /* 0x0000000000067805 */ /* 0x000fe4000001ff00 */
[----:B------:R-:W-:Y:S02]  /*3460*/  CS2R R4, SRZ ;  /* 0x0000000000047805 */ /* 0x000fe4000001ff00 */
[----:B----4-:R-:W-:-:S13]  /*3470*/  ISETP.NE.AND P0, PT, R24, RZ, PT ;  /* 0x000000ff1800720c */ /* 0x010fda0003f05270 */
[----:B------:R-:W-:Y:S05]  /*3480*/  @!P0 BRA `(.L_x_6121) ;  /* 0x0000000400148947 */ /* 0x000fea0003800000 */
[----:B------:R-:W-:-:S13]  /*3490*/  ISETP.NE.AND P0, PT, R24, 0x80, PT ;  /* 0x000000801800780c */ /* 0x000fda0003f05270 */
[----:B------:R-:W-:Y:S01]  /*34a0*/  @!P0 IMAD.MOV.U32 R4, RZ, RZ, 0x20000000 ;  /* 0x20000000ff048424 */ /* 0x000fe200078e00ff */
[----:B------:R-:W-:Y:S01]  /*34b0*/  @!P0 MOV R5, 0x7ff80000 ;  /* 0x7ff8000000058802 */ /* 0x000fe20000000f00 */
        /* <DEDUP_REMOVED lines=14> */
.L_x_6139:
[----:B------:R-:W-:Y:S05]  /*35a0*/  BSYNC.RECONVERGENT B0 ;  /* 0x0000000000007941 */ /* 0x000fea0003800200 */
.L_x_6138:
[----:B------:R-:W-:Y:S02]  /*35b0*/  SHF.L.U32 R0, R0, 0x15, RZ ;  /* 0x0000001500007819 */ /* 0x000fe400000006ff */
[----:B------:R-:W-:-:S04]  /*35c0*/  LEA R2, R2, 0x37800000, 0x17 ;  /* 0x3780000002027811 */ /* 0x000fc800078eb8ff */
[----:B------:R-:W-:-:S05]  /*35d0*/  LOP3.LUT R0, R2, R0, R9, 0xfe, !PT ;  /* 0x0000000002007212 */ /* 0x000fca00078efe09 */
[----:B------:R-:W-:-:S04]  /*35e0*/  FMUL.FTZ R0, R0, 1 ;  /* 0x3f80000000007820 */ /* 0x000fc80000410000 */
[----:B------:R0:W2:Y:S02]  /*35f0*/  F2F.F64.F32 R4, R0 ;  /* 0x0000000000047310 */ /* 0x0000a40000201800 */
[----:B0-2---:R-:W-:Y:S05]  /*3600*/  BRA `(.L_x_6121) ;  /* 0x0000000000b47947 */ /* 0x005fea0003800000 */
.L_x_6133:
[----:B------:R-:W-:-:S09]  /*3610*/  UISETP.NE.AND UP0, UPT, UR4, 0x1c, UPT ;  /* 0x0000001c0400788c */ /* 0x000fd2000bf05270 */
[----:B------:R-:W-:Y:S05]  /*3620*/  BRA.U !UP0, `(.L_x_6140) ;  /* 0x0000000108a07547 */ /* 0x000fea000b800000 */
[----:B------:R-:W-:-:S09]  /*3630*/  UISETP.NE.AND UP0, UPT, UR4, 0x1d, UPT ;  /* 0x0000001d0400788c */ /* 0x000fd2000bf05270 */
[----:B------:R-:W-:Y:S05]  /*3640*/  BRA.U !UP0, `(.L_x_6141) ;  /* 0x0000000108887547 */ /* 0x000fea000b800000 */
[----:B------:R-:W-:-:S09]  /*3650*/  UISETP.NE.AND UP0, UPT, UR4, 0x2c, UPT ;  /* 0x0000002c0400788c */ /* 0x000fd2000bf05270 */
[----:B------:R-:W-:Y:S05]  /*3660*/  BRA.U !UP0, `(.L_x_6142) ;  /* 0x00000001084c7547 */ /* 0x000fea000b800000 */
.L_x_6120:
[----:B0-23--:R-:W-:Y:S01]  /*3670*/  MOV R2, 0x0 ;  /* 0x0000000000027802 */ /* 0x00dfe20000000f00 */
[----:B------:R-:W0:Y:S01]  /*3680*/  LDCU.64 UR4, c[0x4][0x1a8] ;  /* 0x01003500ff0477ac */ /* 0x000e220008000a00 */
[----:B------:R-:W-:Y:S02]  /*3690*/  HFMA2 R13, -RZ, RZ, 0, 0 ;  /* 0x00000000ff0d7431 */ /* 0x000fe400000001ff */
[----:B------:R-:W-:Y:S01]  /*36a0*/  IMAD.MOV.U32 R8, RZ, RZ, 0x4e ;  /* 0x0000004eff087424 */ /* 0x000fe200078e00ff */
[----:B------:R-:W2:Y:S01]  /*36b0*/  LDCU.64 UR6, c[0x4][0x1b0] ;  /* 0x01003600ff0677ac */ /* 0x000ea20008000a00 */
[----:B------:R-:W3:Y:S01]  /*36c0*/  LDC.64 R2, c[0x4][R2] ;  /* 0x0100000002027b82 */ /* 0x000ee20000000a00 */
[----:B------:R-:W-:Y:S01]  /*36d0*/  IMAD.MOV.U32 R12, RZ, RZ, 0x1 ;  /* 0x00000001ff0c7424 */ /* 0x000fe200078e00ff */
[----:B------:R-:W4:Y:S01]  /*36e0*/  LDCU.64 UR8, c[0x4][0x80] ;  /* 0x01001000ff0877ac */ /* 0x000f220008000a00 */
[----:B0-----:R-:W-:Y:S02]  /*36f0*/  IMAD.U32 R4, RZ, RZ, UR4 ;  /* 0x00000004ff047e24 */ /* 0x001fe4000f8e00ff */
[----:B------:R-:W-:Y:S01]  /*3700*/  IMAD.U32 R5, RZ, RZ, UR5 ;  /* 0x00000005ff057e24 */ /* 0x000fe2000f8e00ff */
[----:B--2---:R-:W-:Y:S01]  /*3710*/  MOV R6, UR6 ;  /* 0x0000000600067c02 */ /* 0x004fe20008000f00 */
[----:B------:R-:W-:-:S02]  /*3720*/  IMAD.U32 R7, RZ, RZ, UR7 ;  /* 0x00000007ff077e24 */ /* 0x000fc4000f8e00ff */
[----:B----4-:R-:W-:Y:S01]  /*3730*/  IMAD.U32 R10, RZ, RZ, UR8 ;  /* 0x00000008ff0a7e24 */ /* 0x010fe2000f8e00ff */
[----:B------:R-:W-:-:S07]  /*3740*/  MOV R11, UR9 ;  /* 0x00000009000b7c02 */ /* 0x000fce0008000f00 */
[----:B------:R-:W-:-:S07]  /*3750*/  LEPC R20, `(.L_x_6143) ;  /* 0x000000001014794e */ /* 0x000fce0000000000 */
[----:B-1-3-5:R-:W-:Y:S05]  /*3760*/  CALL.ABS.NOINC R2 ;  /* 0x0000000002007343 */ /* 0x02afea0003c00000 */
.L_x_6143:
[----:B------:R-:W-:Y:S02]  /*3770*/  CS2R R4, SRZ ;  /* 0x0000000000047805 */ /* 0x000fe4000001ff00 */
[----:B------:R-:W-:Y:S01]  /*3780*/  CS2R R6, SRZ ;  /* 0x0000000000067805 */ /* 0x000fe2000001ff00 */
[----:B------:R-:W-:Y:S06]  /*3790*/  BRA `(.L_x_6121) ;  /* 0x0000000000507947 */ /* 0x000fec0003800000 */
.L_x_6142:
[----:B------:R-:W4:Y:S01]  /*37a0*/  LDG.E.U8 R0, desc[UR36][R24.64] ;  /* 0x0000002418007981 */ /* 0x000f22000c1e1100 */
[----:B------:R-:W-:Y:S01]  /*37b0*/  CS2R R6, SRZ ;  /* 0x0000000000067805 */ /* 0x000fe2000001ff00 */
[----:B------:R-:W-:Y:S02]  /*37c0*/  IMAD.MOV.U32 R4, RZ, RZ, 0x0 ;  /* 0x00000000ff047424 */ /* 0x000fe400078e00ff */
[----:B------:R-:W-:Y:S01]  /*37d0*/  IMAD.MOV.U32 R5, RZ, RZ, 0x38000000 ;  /* 0x38000000ff057424 */ /* 0x000fe200078e00ff */
[----:B----4-:R-:W-:-:S13]  /*37e0*/  ISETP.NE.AND P0, PT, R0, RZ, PT ;  /* 0x000000ff0000720c */ /* 0x010fda0003f05270 */
[----:B------:R-:W-:Y:S05]  /*37f0*/  @!P0 BRA `(.L_x_6121) ;  /* 0x0000000000388947 */ /* 0x000fea0003800000 */
[----:B------:R-:W-:-:S13]  /*3800*/  ISETP.NE.AND P0, PT, R0, 0xff, PT ;  /* 0x000000ff0000780c */ /* 0x000fda0003f05270 */
[----:B------:R-:W-:Y:S01]  /*3810*/  @P0 SHF.L.U32 R0, R0, 0x17, RZ ;  /* 0x0000001700000819 */ /* 0x000fe200000006ff */
[----:B------:R-:W-:Y:S02]  /*3820*/  @!P0 IMAD.MOV.U32 R4, RZ, RZ, 0x20000000 ;  /* 0x20000000ff048424 */ /* 0x000fe400078e00ff */
[----:B------:R-:W-:Y:S02]  /*3830*/  @!P0 IMAD.MOV.U32 R5, RZ, RZ, 0x7ff80000 ;  /* 0x7ff80000ff058424 */ /* 0x000fe400078e00ff */
[----:B------:R-:W-:-:S04]  /*3840*/  @P0 FMUL.FTZ R0, R0, 1 ;  /* 0x3f80000000000820 */ /* 0x000fc80000410000 */
[----:B------:R4:W0:Y:S02]  /*3850*/  @P0 F2F.F64.F32 R4, R0 ;  /* 0x0000000000040310 */ /* 0x0008240000201800 */
[----:B0---4-:R-:W-:Y:S05]  /*3860*/  BRA `(.L_x_6121) ;  /* 0x00000000001c7947 */ /* 0x011fea0003800000 */
.L_x_6141:
[----:B------:R-:W4:Y:S01]  /*3870*/  LDG.E.64 R4, desc[UR36][R24.64] ;  /* 0x0000002418047981 */ /* 0x000f22000c1e1b00 */
[----:B------:R-:W-:Y:S01]  /*3880*/  CS2R R6, SRZ ;  /* 0x0000000000067805 */ /* 0x000fe2000001ff00 */
[----:B----4-:R-:W4:Y:S02]  /*3890*/  I2F.F64.U64 R4, R4 ;  /* 0x0000000400047312 */ /* 0x010f240000301800 */
[----:B----4-:R-:W-:Y:S05]  /*38a0*/  BRA `(.L_x_6121) ;  /* 0x00000000000c7947 */ /* 0x010fea0003800000 */
.L_x_6140:
[----:B------:R-:W4:Y:S01]  /*38b0*/  LDG.E R4, desc[UR36][R24.64] ;  /* 0x0000002418047981 */ /* 0x000f22000c1e1900 */
[----:B------:R-:W-:Y:S01]  /*38c0*/  CS2R R6, SRZ ;  /* 0x0000000000067805 */ /* 0x000fe2000001ff00 */
[----:B----4-:R-:W4:Y:S06]  /*38d0*/  I2F.F64.U32 R4, R4 ;  /* 0x0000000400047312 */ /* 0x010f2c0000201800 */
.L_x_6121:
[----:B------:R-:W-:Y:S05]  /*38e0*/  BSYNC.RECONVERGENT B6 ;  /* 0x0000000000067941 */ /* 0x000fea0003800200 */
.L_x_6115:
[----:B------:R-:W4:Y:S01]  /*38f0*/  LDCU.64 UR6, c[0x0][0x5e8] ;  /* 0x0000bd00ff0677ac */ /* 0x000f220008000a00 */
[----:B0-23-5:R-:W4:Y:S01]  /*3900*/  DMUL R2, R6, R18 ;  /* 0x0000001206027228 */ /* 0x02df220000000000 */
[----:B------:R-:W-:-:S04]  /*3910*/  UPRMT UR4, UR43, 0x9910, URZ ;  /* 0x000099102b047896 */ /* 0x000fc800080000ff */
[----:B------:R-:W-:-:S15]  /*3920*/  UISETP.GT.AND UP0, UPT, UR4, 0x9, UPT ;  /* 0x000000090400788c */ /* 0x000fde000bf04270 */
[----:B------:R-:W-:-:S15]  /*3930*/  NOP ;  /* 0x0000000000007918 */ /* 0x000fde0000000000 */
[----:B------:R-:W-:-:S15]  /*3940*/  NOP ;  /* 0x0000000000007918 */ /* 0x000fde0000000000 */
[----:B------:R-:W-:-:S14]  /*3950*/  NOP ;  /* 0x0000000000007918 */ /* 0x000fdc0000000000 */
[----:B-1----:R-:W0:-:S15]  /*3960*/  DMUL R6, R6, R16 ;  /* 0x0000001006067228 */ /* 0x002e1e0000000000 */
[----:B------:R-:W-:-:S15]  /*3970*/  NOP ;  /* 0x0000000000007918 */ /* 0x000fde0000000000 */
[----:B------:R-:W-:-:S15]  /*3980*/  NOP ;  /* 0x0000000000007918 */ /* 0x000fde0000000000 */
[----:B------:R-:W-:-:S15]  /*3990*/  NOP ;  /* 0x0000000000007918 */ /* 0x000fde0000000000 */
[----:B------:R-:W-:-:S04]  /*39a0*/  NOP ;  /* 0x0000000000007918 */ /* 0x000fc80000000000 */
[----:B----4-:R1:W2:Y:S02]  /*39b0*/  DFMA R16, R4, R16, -R2 ;  /* 0x000000100410722b */ /* 0x0102a40000000802 */
[----:B-1----:R-:W-:-:S04]  /*39c0*/  IADD3 R2, P0, PT, R22, UR6, RZ ;  /* 0x0000000616027c10 */ /* 0x002fc8000ff1e0ff */
[----:B------:R-:W-:-:S15]  /*39d0*/  IADD3.X R3, PT, PT, RZ, UR7, RZ, P0, !PT ;  /* 0x00000007ff037c10 */ /* 0x000fde00087fe4ff */
[----:B------:R-:W-:-:S15]  /*39e0*/  NOP ;  /* 0x0000000000007918 */ /* 0x000fde0000000000 */
[----:B------:R-:W-:-:S15]  /*39f0*/  NOP ;  /* 0x0000000000007918 */ /* 0x000fde0000000000 */
[----:B------:R-:W-:-:S13]  /*3a00*/  NOP ;  /* 0x0000000000007918 */ /* 0x000fda0000000000 */
[----:B0-----:R0:W1:Y:S02]  /*3a10*/  DFMA R18, R4, R18, R6 ;  /* 0x000000120412722b */ /* 0x0010640000000006 */
        /* <DEDUP_REMOVED lines=12> */
.L_x_6147:
[----:B------:R-:W0:Y:S02]  /*3ae0*/  F2I.S64.F64.TRUNC R16, R16 ;  /* 0x0000001000107311 */ /* 0x000e24000030d900 */
[----:B0-----:R-:W-:-:S05]  /*3af0*/  IMAD.MOV.U32 R5, RZ, RZ, R16 ;  /* 0x000000ffff057224 */ /* 0x001fca00078e0010 */
[----:B------:R0:W-:Y:S01]  /*3b00*/  STG.E.U8 desc[UR36][R2.64], R5 ;  /* 0x0000000502007986 */ /* 0x0001e2000c101124 */
[----:B------:R-:W-:Y:S05]  /*3b10*/  BRA `(.L_x_6149) ;  /* 0x0000001000e47947 */ /* 0x000fea0003800000 */
.L_x_6146:
        /* <DEDUP_REMOVED lines=9> */
.L_x_6151:
[----:B------:R-:W0:Y:S02]  /*3bb0*/  F2I.F64.TRUNC R17, R16 ;  /* 0x0000001000117311 */ /* 0x000e24000030d100 */
[----:B0-----:R0:W-:Y:S01]  /*3bc0*/  STG.E desc[UR36][R2.64], R17 ;  /* 0x0000001102007986 */ /* 0x0011e2000c101924 */
[----:B------:R-:W-:Y:S05]  /*3bd0*/  BRA `(.L_x_6149) ;  /* 0x0000001000b47947 */ /* 0x000fea0003800000 */
.L_x_6150:
[----:B------:R-:W0:Y:S02]  /*3be0*/  F2I.F64.TRUNC R17, R16 ;  /* 0x0000001000117311 */ /* 0x000e24000030d100 */
[----:B0-----:R0:W-:Y:S01]  /*3bf0*/  STG.E.U16 desc[UR36][R2.64], R17 ;  /* 0x0000001102007986 */ /* 0x0011e2000c101524 */
[----:B------:R-:W-:Y:S05]  /*3c00*/  BRA `(.L_x_6149) ;  /* 0x0000001000a87947 */ /* 0x000fea0003800000 */
.L_x_6145:
        /* <DEDUP_REMOVED lines=17> */
.L_x_6153:
        /* <DEDUP_REMOVED lines=12> */
.L_x_6152:
        /* <DEDUP_REMOVED lines=28> */
.L_x_6155:
        /* <DEDUP_REMOVED lines=23> */
.L_x_6154:
[----:B------:R4:W-:Y:S01]  /*4110*/  STG.E.64 desc[UR36][R2.64], R16 ;  /* 0x0000001002007986 */ /* 0x0009e2000c101b24 */
[----:B------:R-:W-:Y:S05]  /*4120*/  BRA `(.L_x_6149) ;  /* 0x0000000c00607947 */ /* 0x000fea0003800000 */
.L_x_6144:
        /* <DEDUP_REMOVED lines=17> */
.L_x_6158:
[----:B------:R0:W-:Y:S01]  /*4240*/  STG.E.128 desc[UR36][R2.64], R16 ;  /* 0x0000001002007986 */ /* 0x0001e2000c101d24 */
[----:B------:R-:W-:Y:S05]  /*4250*/  BRA `(.L_x_6149) ;  /* 0x0000000c00147947 */ /* 0x000fea0003800000 */
.L_x_6157:
        /* <DEDUP_REMOVED lines=27> */
.L_x_6162:
[----:B------:R-:W-:Y:S05]  /*4410*/  BSYNC.RECONVERGENT B0 ;  /* 0x0000000000007941 */ /* 0x000fea0003800200 */
.L_x_6161:
[----:B------:R-:W-:-:S05]  /*4420*/  LOP3.LUT R5, R0, 0x80, R5, 0xf8, !PT ;  /* 0x0000008000057812 */ /* 0x000fca00078ef805 */
[----:B------:R0:W-:Y:S01]  /*4430*/  STG.E.U8 desc[UR36][R2.64], R5 ;  /* 0x0000000502007986 */ /* 0x0001e2000c101124 */
[----:B------:R-:W-:Y:S05]  /*4440*/  BRA `(.L_x_6149) ;  /* 0x0000000800987947 */ /* 0x000fea0003800000 */
.L_x_6160:
        /* <DEDUP_REMOVED lines=13> */
[----:B------:R-:W-:Y:S02]  /*4520*/  @P1 ISETP.GT.U32.AND P0, PT, R6, 0x7f800000, PT ;  /* 0x7f8000000600180c */ /* 0x000fe40003f04070 */
[----:B------:R-:W-:-:S04]  /*4530*/  @P1 MOV R0, 0x7f ;  /* 0x0000007f00001802 */ /* 0x000fc80000000f00 */
[----:B------:R-:W-:Y:S01]  /*4540*/  @P1 SEL R0, R0, 0x7c, P0 ;  /* 0x0000007c00001807 */ /* 0x000fe20000000000 */
[----:B------:R-:W-:Y:S06]  /*4550*/  @P1 BRA `(.L_x_6164) ;  /* 0x0000000000181947 */ /* 0x000fec0003800000 */
[----:B------:R-:W-:-:S13]  /*4560*/  ISETP.GT.U32.AND P0, PT, R6, 0x387fffff, PT ;  /* 0x387fffff0600780c */ /* 0x000fda0003f04070 */
[----:B------:R-:W-:-:S04]  /*4570*/  @P0 SHF.R.U32.HI R0, RZ, 0x15, R7 ;  /* 0x00000015ff000819 */ /* 0x000fc80000011607 */
[----:B------:R-:W-:Y:S01]  /*4580*/  @P0 LOP3.LUT R4, R0, 0x1, RZ, 0xc0, !PT ;  /* 0x0000000100040812 */ /* 0x000fe200078ec0ff */
[----:B------:R-:W-:-:S03]  /*4590*/  @!P0 FADD.FTZ R0, R6, 128 ;  /* 0x4300000006008421 */ /* 0x000fc60000010000 */
[----:B------:R-:W-:-:S04]  /*45a0*/  @P0 IADD3 R4, PT, PT, R7, 0x80fffff, R4 ;  /* 0x080fffff07040810 */ /* 0x000fc80007ffe004 */
[----:B------:R-:W-:-:S07]  /*45b0*/  @P0 SHF.R.U32.HI R0, RZ, 0x15, R4 ;  /* 0x00000015ff000819 */ /* 0x000fce0000011604 */
.L_x_6164:
[----:B------:R-:W-:Y:S05]  /*45c0*/  BSYNC.RECONVERGENT B0 ;  /* 0x0000000000007941 */ /* 0x000fea0003800200 */
.L_x_6163:
[----:B------:R-:W-:-:S05]  /*45d0*/  LOP3.LUT R5, R0, 0x80, R5, 0xf8, !PT ;  /* 0x0000008000057812 */ /* 0x000fca00078ef805 */
[----:B------:R0:W-:Y:S01]  /*45e0*/  STG.E.U8 desc[UR36][R2.64], R5 ;  /* 0x0000000502007986 */ /* 0x0001e2000c101124 */
[----:B------:R-:W-:Y:S05]  /*45f0*/  BRA `(.L_x_6149) ;  /* 0x00000008002c7947 */ /* 0x000fea0003800000 */
.L_x_6159:
        /* <DEDUP_REMOVED lines=12> */
.L_x_6156:
        /* <DEDUP_REMOVED lines=11> */
.L_x_6167:
        /* <DEDUP_REMOVED lines=21> */
.L_x_6170:
[----:B------:R-:W-:-:S04]  /*48c0*/  SHF.R.U32.HI R0, RZ, 0x14, R5 ;  /* 0x00000014ff007819 */ /* 0x000fc80000011605 */
[----:B------:R-:W-:-:S04]  /*48d0*/  LOP3.LUT R0, R0, 0x1, RZ, 0xc0, !PT ;  /* 0x0000000100007812 */ /* 0x000fc800078ec0ff */
[----:B------:R-:W-:-:S04]  /*48e0*/  IADD3 R0, PT, PT, R5, 0x487ffff, R0 ;  /* 0x0487ffff05007810 */ /* 0x000fc80007ffe000 */
[----:B------:R-:W-:-:S04]  /*48f0*/  SHF.R.U32.HI R0, RZ, 0x14, R0 ;  /* 0x00000014ff007819 */ /* 0x000fc80000011600 */
[----:B------:R-:W-:-:S07]  /*4900*/  LOP3.LUT R4, R0, 0xff, RZ, 0xc0, !PT ;  /* 0x000000ff00047812 */ /* 0x000fce00078ec0ff */
.L_x_6171:
[----:B------:R-:W-:-:S04]  /*4910*/  SHF.R.U32.HI R5, RZ, 0x18, R5 ;  /* 0x00000018ff057819 */ /* 0x000fc80000011605 */
[----:B------:R-:W-:-:S04]  /*4920*/  LOP3.LUT R4, R4, 0x80, R5, 0xf8, !PT ;  /* 0x0000008004047812 */ /* 0x000fc800078ef805 */
[----:B------:R-:W-:-:S07]  /*4930*/  PRMT R0, R4, 0x7610, R0 ;  /* 0x0000761004007816 */ /* 0x000fce0000000000 */
.L_x_6169:
[----:B------:R-:W-:Y:S05]  /*4940*/  BSYNC.RECONVERGENT B0 ;  /* 0x0000000000007941 */ /* 0x000fea0003800200 */
.L_x_6168:
[----:B------:R0:W-:Y:S01]  /*4950*/  STG.E.U8 desc[UR36][R2.64], R0 ;  /* 0x0000000002007986 */ /* 0x0001e2000c101124 */
[----:B------:R-:W-:Y:S05]  /*4960*/  BRA `(.L_x_6149) ;  /* 0x0000000400507947 */ /* 0x000fea0003800000 */
.L_x_6166:
        /* <DEDUP_REMOVED lines=21> */
.L_x_6174:
[----:B------:R-:W-:-:S04]  /*4ac0*/  SHF.R.U32.HI R0, RZ, 0x15, R5 ;  /* 0x00000015ff007819 */ /* 0x000fc80000011605 */
[----:B------:R-:W-:-:S04]  /*4ad0*/  LOP3.LUT R0, R0, 0x1, RZ, 0xc0, !PT ;  /* 0x0000000100007812 */ /* 0x000fc800078ec0ff */
[----:B------:R-:W-:-:S04]  /*4ae0*/  IADD3 R0, PT, PT, R5, 0x88fffff, R0 ;  /* 0x088fffff05007810 */ /* 0x000fc80007ffe000 */
[----:B------:R-:W-:-:S04]  /*4af0*/  SHF.R.U32.HI R0, RZ, 0x15, R0 ;  /* 0x00000015ff007819 */ /* 0x000fc80000011600 */
[----:B------:R-:W-:-:S07]  /*4b00*/  LOP3.LUT R4, R0, 0xff, RZ, 0xc0, !PT ;  /* 0x000000ff00047812 */ /* 0x000fce00078ec0ff */
.L_x_6175:
[----:B------:R-:W-:-:S04]  /*4b10*/  SHF.R.U32.HI R5, RZ, 0x18, R5 ;  /* 0x00000018ff057819 */ /* 0x000fc80000011605 */
[----:B------:R-:W-:-:S04]  /*4b20*/  LOP3.LUT R4, R4, 0x80, R5, 0xf8, !PT ;  /* 0x0000008004047812 */ /* 0x000fc800078ef805 */
[----:B------:R-:W-:-:S07]  /*4b30*/  PRMT R0, R4, 0x7610, R0 ;  /* 0x0000761004007816 */ /* 0x000fce0000000000 */
.L_x_6173:
[----:B------:R-:W-:Y:S05]  /*4b40*/  BSYNC.RECONVERGENT B0 ;  /* 0x0000000000007941 */ /* 0x000fea0003800200 */
.L_x_6172:
[----:B------:R0:W-:Y:S01]  /*4b50*/  STG.E.U8 desc[UR36][R2.64], R0 ;  /* 0x0000000002007986 */ /* 0x0001e2000c101124 */
[----:B------:R-:W-:Y:S05]  /*4b60*/  BRA `(.L_x_6149) ;  /* 0x0000000000d07947 */ /* 0x000fea0003800000 */
.L_x_6165:
[----:B------:R-:W-:-:S09]  /*4b70*/  UISETP.NE.AND UP0, UPT, UR4, 0x1c, UPT ;  /* 0x0000001c0400788c */ /* 0x000fd2000bf05270 */
[----:B------:R-:W-:Y:S05]  /*4b80*/  BRA.U !UP0, `(.L_x_6176) ;  /* 0x0000000108c07547 */ /* 0x000fea000b800000 */
[----:B------:R-:W-:-:S09]  /*4b90*/  UISETP.NE.AND UP0, UPT, UR4, 0x1d, UPT ;  /* 0x0000001d0400788c */ /* 0x000fd2000bf05270 */
[----:B------:R-:W-:Y:S05]  /*4ba0*/  BRA.U !UP0, `(.L_x_6177) ;  /* 0x0000000108ac7547 */ /* 0x000fea000b800000 */
[----:B------:R-:W-:-:S09]  /*4bb0*/  UISETP.NE.AND UP0, UPT, UR4, 0x2c, UPT ;  /* 0x0000002c0400788c */ /* 0x000fd2000bf05270 */
[----:B------:R-:W-:Y:S05]  /*4bc0*/  BRA.U !UP0, `(.L_x_6178) ;  /* 0x0000000108447547 */ /* 0x000fea000b800000 */
.L_x_6148:
        /* <DEDUP_REMOVED lines=16> */
.L_x_6179:
[----:B------:R-:W-:Y:S05]  /*4cd0*/  BRA `(.L_x_6149) ;  /* 0x0000000000747947 */ /* 0x000fea0003800000 */
.L_x_6178:
        /* <DEDUP_REMOVED lines=24> */
.L_x_6177:
[----:B------:R-:W0:Y:S02]  /*4e60*/  F2I.U64.F64.TRUNC R16, R16 ;  /* 0x0000001000107311 */ /* 0x000e24000030d800 */
[----:B0-----:R0:W-:Y:S01]  /*4e70*/  STG.E.64 desc[UR36][R2.64], R16 ;  /* 0x0000001002007986 */ /* 0x0011e2000c101b24 */
[----:B------:R-:W-:Y:S05]  /*4e80*/  BRA `(.L_x_6149) ;  /* 0x0000000000087947 */ /* 0x000fea0003800000 */
.L_x_6176:
[----:B------:R-:W0:Y:S02]  /*4e90*/  F2I.U32.F64.TRUNC R17, R16 ;  /* 0x0000001000117311 */ /* 0x000e24000030d000 */
[----:B0-----:R0:W-:Y:S02]  /*4ea0*/  STG.E desc[UR36][R2.64], R17 ;  /* 0x0000001102007986 */ /* 0x0011e4000c101924 */
.L_x_6149:
[----:B------:R-:W-:-:S07]  /*4eb0*/  VIADD R23, R23, 0x80 ;  /* 0x0000008017177836 */ /* 0x000fce0000000000 */
.L_x_6084:
[----:B------:R-:W-:Y:S05]  /*4ec0*/  BSYNC.RECONVERGENT B7 ;  /* 0x0000000000077941 */ /* 0x000fea0003800200 */
.L_x_6083:
        /* <DEDUP_REMOVED lines=358> */
.L_x_6182:
        /* <DEDUP_REMOVED lines=19> */
.L_x_6187:
[----:B------:R-:W2:Y:S01]  /*6660*/  LDG.E.U8 R2, desc[UR36][R2.64] ;  /* 0x0000002402027981 */ /* 0x000ea2000c1e1100 */
[----:B------:R-:W-:Y:S01]  /*6670*/  CS2R R18, SRZ ;  /* 0x0000000000127805 */ /* 0x000fe2000001ff00 */
[----:B--2---:R0:W1:Y:S02]  /*6680*/  I2F.F64.U16 R16, R2 ;  /* 0x0000000200107312 */ /* 0x0040640000101800 */
[----:B01----:R-:W-:Y:S05]  /*6690*/  BRA `(.L_x_6189) ;  /* 0x0000000c00d87947 */ /* 0x003fea0003800000 */
.L_x_6186:
        /* <DEDUP_REMOVED lines=10> */
.L_x_6191:
[----:B------:R-:W2:Y:S01]  /*6740*/  LDG.E R2, desc[UR36][R2.64] ;  /* 0x0000002402027981 */ /* 0x000ea2000c1e1900 */
[----:B------:R-:W-:Y:S01]  /*6750*/  CS2R R18, SRZ ;  /* 0x0000000000127805 */ /* 0x000fe2000001ff00 */
[----:B--2---:R0:W1:Y:S02]  /*6760*/  I2F.F64 R16, R2 ;  /* 0x0000000200107312 */ /* 0x0040640000201c00 */
[----:B01----:R-:W-:Y:S05]  /*6770*/  BRA `(.L_x_6189) ;  /* 0x0000000c00a07947 */ /* 0x003fea0003800000 */
.L_x_6190:
[----:B------:R-:W2:Y:S01]  /*6780*/  LDG.E.U16 R2, desc[UR36][R2.64] ;  /* 0x0000002402027981 */ /* 0x000ea2000c1e1500 */
[----:B------:R-:W-:Y:S01]  /*6790*/  CS2R R18, SRZ ;  /* 0x0000000000127805 */ /* 0x000fe2000001ff00 */
[----:B--2---:R0:W1:Y:S02]  /*67a0*/  I2F.F64.S16 R16, R2 ;  /* 0x0000000200107312 */ /* 0x0040640000101c00 */
[----:B01----:R-:W-:Y:S05]  /*67b0*/  BRA `(.L_x_6189) ;  /* 0x0000000c00907947 */ /* 0x003fea0003800000 */
.L_x_6185:
        /* <DEDUP_REMOVED lines=11> */
.L_x_6193:
[----:B------:R-:W2:Y:S01]  /*6870*/  LDG.E.U16 R0, desc[UR36][R2.64] ;  /* 0x0000002402007981 */ /* 0x000ea2000c1e1500 */
[----:B------:R-:W-:Y:S01]  /*6880*/  CS2R R18, SRZ ;  /* 0x0000000000127805 */ /* 0x000fe2000001ff00 */
[----:B--2---:R-:W-:-:S05]  /*6890*/  HADD2.F32 R0, -RZ, R0.H0_H0 ;  /* 0x20000000ff007230 */ /* 0x004fca0000004100 */
[----:B------:R-:W-:-:S04]  /*68a0*/  FMUL.FTZ R0, R0, 1 ;  /* 0x3f80000000007820 */ /* 0x000fc80000410000 */
[----:B------:R0:W1:Y:S02]  /*68b0*/  F2F.F64.F32 R16, R0 ;  /* 0x0000000000107310 */ /* 0x0000640000201800 */
[----:B01----:R-:W-:Y:S05]  /*68c0*/  BRA `(.L_x_6189) ;  /* 0x0000000c004c7947 */ /* 0x003fea0003800000 */
.L_x_6192:
        /* <DEDUP_REMOVED lines=16> */
.L_x_6195:
        /* <DEDUP_REMOVED lines=12> */
.L_x_6194:
[----:B------:R0:W5:Y:S01]  /*6a90*/  LDG.E.64 R16, desc[UR36][R2.64] ;  /* 0x0000002402107981 */ /* 0x000162000c1e1b00 */
[----:B------:R-:W-:Y:S01]  /*6aa0*/  CS2R R18, SRZ ;  /* 0x0000000000127805 */ /* 0x000fe2000001ff00 */
[----:B------:R-:W-:Y:S06]  /*6ab0*/  BRA `(.L_x_6189) ;  /* 0x0000000800d07947 */ /* 0x000fec0003800000 */
.L_x_6184:
        /* <DEDUP_REMOVED lines=14> */
.L_x_6198:
[----:B------:R1:W5:Y:S01]  /*6ba0*/  LDG.E.128 R16, desc[UR36][R2.64] ;  /* 0x0000002402107981 */ /* 0x000362000c1e1d00 */
[----:B------:R-:W-:Y:S05]  /*6bb0*/  BRA `(.L_x_6189) ;  /* 0x0000000800907947 */ /* 0x000fea0003800000 */
.L_x_6197:
        /* <DEDUP_REMOVED lines=8> */
[----:B------:R-:W-:Y:S02]  /*6c40*/  CS2R R18, SRZ ;  /* 0x0000000000127805 */ /* 0x000fe4000001ff00 */
        /* <DEDUP_REMOVED lines=15> */
[----:B------:R-:W-:-:S05]  /*6d40*/  LOP3.LUT R5, R5, 0x80000000, R0, 0xf8, !PT ;  /* 0x8000000005057812 */ /* 0x000fca00078ef800 */
[----:B------:R-:W-:-:S04]  /*6d50*/  FMUL.FTZ R5, R5, 1 ;  /* 0x3f80000005057820 */ /* 0x000fc80000410000 */
[----:B------:R1:W2:Y:S02]  /*6d60*/  F2F.F64.F32 R16, R5 ;  /* 0x0000000500107310 */ /* 0x0002a40000201800 */
[----:B-12---:R-:W-:Y:S05]  /*6d70*/  BRA `(.L_x_6189) ;  /* 0x0000000800207947 */ /* 0x006fea0003800000 */
.L_x_6200:
[----:B------:R-:W2:Y:S01]  /*6d80*/  LDG.E.U8 R2, desc[UR36][R2.64] ;  /* 0x0000002402027981 */ /* 0x000ea2000c1e1100 */
[----:B------:R-:W-:Y:S01]  /*6d90*/  CS2R R18, SRZ ;  /* 0x0000000000127805 */ /* 0x000fe2000001ff00 */
        /* <DEDUP_REMOVED lines=11> */
[----:B------:R1:W2:Y:S02]  /*6e50*/  F2F.F64.F32 R16, R0 ;  /* 0x0000000000107310 */ /* 0x0002a40000201800 */
[----:B-12---:R-:W-:Y:S05]  /*6e60*/  BRA `(.L_x_6189) ;  /* 0x0000000400e47947 */ /* 0x006fea0003800000 */
.L_x_6199:
[----:B------:R-:W2:Y:S01]  /*6e70*/  LDG.E.U16 R0, desc[UR36][R2.64] ;  /* 0x0000002402007981 */ /* 0x000ea2000c1e1500 */
[----:B------:R-:W-:Y:S02]  /*6e80*/  CS2R R18, SRZ ;  /* 0x0000000000127805 */ /* 0x000fe4000001ff00 */
[----:B--2---:R-:W-:-:S05]  /*6e90*/  SHF.L.U32 R0, R0, 0x10, RZ ;  /* 0x0000001000007819 */ /* 0x004fca00000006ff */
[----:B------:R-:W-:-:S04]  /*6ea0*/  FMUL.FTZ R0, R0, 1 ;  /* 0x3f80000000007820 */ /* 0x000fc80000410000 */
[----:B------:R1:W2:Y:S02]  /*6eb0*/  F2F.F64.F32 R16, R0 ;  /* 0x0000000000107310 */ /* 0x0002a40000201800 */
[----:B-12---:R-:W-:Y:S05]  /*6ec0*/  BRA `(.L_x_6189) ;  /* 0x0000000400cc7947 */ /* 0x006fea0003800000 */
.L_x_6196:
        /* <DEDUP_REMOVED lines=12> */
.L_x_6203:
        /* <DEDUP_REMOVED lines=22> */
.L_x_6205:
[----:B------:R-:W-:Y:S05]  /*70f0*/  BSYNC.RECONVERGENT B0 ;  /* 0x0000000000007941 */ /* 0x000fea0003800200 */
.L_x_6204:
[----:B------:R-:W-:Y:S01]  /*7100*/  IMAD.SHL.U32 R0, R0, 0x100000, RZ ;  /* 0x0010000000007824 */ /* 0x000fe200078e00ff */
[----:B------:R-:W-:-:S04]  /*7110*/  LEA R2, R2, 0x3b800000, 0x17 ;  /* 0x3b80000002027811 */ /* 0x000fc800078eb8ff */
[----:B------:R-:W-:-:S05]  /*7120*/  LOP3.LUT R0, R2, R0, R7, 0xfe, !PT ;  /* 0x0000000002007212 */ /* 0x000fca00078efe07 */
[----:B------:R-:W-:-:S04]  /*7130*/  FMUL.FTZ R0, R0, 1 ;  /* 0x3f80000000007820 */ /* 0x000fc80000410000 */
[----:B------:R4:W0:Y:S02]  /*7140*/  F2F.F64.F32 R16, R0 ;  /* 0x0000000000107310 */ /* 0x0008240000201800 */
[----:B0---4-:R-:W-:Y:S05]  /*7150*/  BRA `(.L_x_6189) ;  /* 0x0000000400287947 */ /* 0x011fea0003800000 */
.L_x_6202:
        /* <DEDUP_REMOVED lines=22> */
.L_x_6207:
[----:B------:R-:W-:Y:S05]  /*72c0*/  BSYNC.RECONVERGENT B0 ;  /* 0x0000000000007941 */ /* 0x000fea0003800200 */
.L_x_6206:
[----:B------:R-:W-:Y:S01]  /*72d0*/  IMAD.SHL.U32 R0, R0, 0x200000, RZ ;  /* 0x0020000000007824 */ /* 0x000fe200078e00ff */
[----:B------:R-:W-:-:S04]  /*72e0*/  LEA R2, R2, 0x37800000, 0x17 ;  /* 0x3780000002027811 */ /* 0x000fc800078eb8ff */
[----:B------:R-:W-:-:S05]  /*72f0*/  LOP3.LUT R0, R2, R0, R7, 0xfe, !PT ;  /* 0x0000000002007212 */ /* 0x000fca00078efe07 */
[----:B------:R-:W-:-:S04]  /*7300*/  FMUL.FTZ R0, R0, 1 ;  /* 0x3f80000000007820 */ /* 0x000fc80000410000 */
[----:B------:R4:W0:Y:S02]  /*7310*/  F2F.F64.F32 R16, R0 ;  /* 0x0000000000107310 */ /* 0x0008240000201800 */
[----:B0---4-:R-:W-:Y:S05]  /*7320*/  BRA `(.L_x_6189) ;  /* 0x0000000000b47947 */ /* 0x011fea0003800000 */
.L_x_6201:
        /* <DEDUP_REMOVED lines=19> */
.L_x_6188:
        /* <DEDUP_REMOVED lines=16> */
.L_x_6210:
[----:B------:R-:W-:Y:S02]  /*7560*/  CS2R R16, SRZ ;  /* 0x0000000000107805 */ /* 0x000fe4000001ff00 */
[----:B------:R-:W-:Y:S01]  /*7570*/  CS2R R18, SRZ ;  /* 0x0000000000127805 */ /* 0x000fe2000001ff00 */
[----:B------:R-:W-:Y:S06]  /*7580*/  BRA `(.L_x_6189) ;  /* 0x00000000001c7947 */ /* 0x000fec0003800000 */
.L_x_6209:
[----:B------:R-:W2:Y:S01]  /*7590*/  LDG.E.64 R16, desc[UR36][R2.64] ;  /* 0x0000002402107981 */ /* 0x000ea2000c1e1b00 */
[----:B------:R-:W-:Y:S01]  /*75a0*/  CS2R R18, SRZ ;  /* 0x0000000000127805 */ /* 0x000fe2000001ff00 */
[----:B--2---:R-:W2:Y:S02]  /*75b0*/  I2F.F64.U64 R16, R16 ;  /* 0x0000001000107312 */ /* 0x004ea40000301800 */
[----:B--2---:R-:W-:Y:S05]  /*75c0*/  BRA `(.L_x_6189) ;  /* 0x00000000000c7947 */ /* 0x004fea0003800000 */
.L_x_6208:
[----:B------:R-:W2:Y:S01]  /*75d0*/  LDG.E R2, desc[UR36][R2.64] ;  /* 0x0000002402027981 */ /* 0x000ea2000c1e1900 */
[----:B------:R-:W-:Y:S01]  /*75e0*/  CS2R R18, SRZ ;  /* 0x0000000000127805 */ /* 0x000fe2000001ff00 */
[----:B--2---:R2:W3:Y:S06]  /*75f0*/  I2F.F64.U32 R16, R2 ;  /* 0x0000000200107312 */ /* 0x0044ec0000201800 */
.L_x_6189:
[----:B------:R-:W-:Y:S05]  /*7600*/  BSYNC.RECONVERGENT B6 ;  /* 0x0000000000067941 */ /* 0x000fea0003800200 */
.L_x_6183:
[----:B------:R-:W4:Y:S01]  /*7610*/  LDCU.64 UR6, c[0x0][0x5f8] ;  /* 0x0000bf00ff0677ac */ /* 0x000f220008000a00 */
[----:B------:R-:W-:Y:S01]  /*7620*/  BSSY.RECONVERGENT B6, `(.L_x_6211) ;  /* 0x000010c000067945 */ /* 0x000fe20003800200 */
[----:B------:R-:W-:-:S04]  /*7630*/  UPRMT UR4, UR42, 0x9910, URZ ;  /* 0x000099102a047896 */ /* 0x000fc800080000ff */
[----:B------:R-:W-:Y:S01]  /*7640*/  UISETP.GT.AND UP0, UPT, UR4, 0x9, UPT ;  /* 0x000000090400788c */ /* 0x000fe2000bf04270 */
[----:B----4-:R-:W-:-:S05]  /*7650*/  IADD3 R24, P0, PT, R24, UR6, RZ ;  /* 0x0000000618187c10 */ /* 0x010fca000ff1e0ff */
        /* <DEDUP_REMOVED lines=14> */
.L_x_6215:
[----:B------:R-:W4:Y:S01]  /*7740*/  LDG.E.U8 R4, desc[UR36][R24.64] ;  /* 0x0000002418047981 */ /* 0x000f22000c1e1100 */
[----:B------:R-:W-:Y:S01]  /*7750*/  CS2R R6, SRZ ;  /* 0x0000000000067805 */ /* 0x000fe2000001ff00 */
[----:B----4-:R-:W4:Y:S02]  /*7760*/  I2F.F64.U16 R4, R4 ;  /* 0x0000000400047312 */ /* 0x010f240000101800 */
[----:B----4-:R-:W-:Y:S05]  /*7770*/  BRA `(.L_x_6217) ;  /* 0x0000000c00d87947 */ /* 0x010fea0003800000 */
.L_x_6214:
        /* <DEDUP_REMOVED lines=10> */
.L_x_6219:
[----:B------:R-:W4:Y:S01]  /*7820*/  LDG.E R4, desc[UR36][R24.64] ;  /* 0x0000002418047981 */ /* 0x000f22000c1e1900 */
[----:B------:R-:W-:Y:S01]  /*7830*/  CS2R R6, SRZ ;  /* 0x0000000000067805 */ /* 0x000fe2000001ff00 */
[----:B----4-:R-:W4:Y:S02]  /*7840*/  I2F.F64 R4, R4 ;  /* 0x0000000400047312 */ /* 0x010f240000201c00 */
[----:B----4-:R-:W-:Y:S05]  /*7850*/  BRA `(.L_x_6217) ;  /* 0x0000000c00a07947 */ /* 0x010fea0003800000 */
.L_x_6218:
[----:B------:R-:W4:Y:S01]  /*7860*/  LDG.E.U16 R4, desc[UR36][R24.64] ;  /* 0x0000002418047981 */ /* 0x000f22000c1e1500 */
[----:B------:R-:W-:Y:S01]  /*7870*/  CS2R R6, SRZ ;  /* 0x0000000000067805 */ /* 0x000fe2000001ff00 */
[----:B----4-:R-:W4:Y:S02]  /*7880*/  I2F.F64.S16 R4, R4 ;  /* 0x0000000400047312 */ /* 0x010f240000101c00 */
[----:B----4-:R-:W-:Y:S05]  /*7890*/  BRA `(.L_x_6217) ;  /* 0x0000000c00907947 */ /* 0x010fea0003800000 */
.L_x_6213:
        /* <DEDUP_REMOVED lines=11> */
.L_x_6221:
[----:B------:R-:W4:Y:S01]  /*7950*/  LDG.E.U16 R0, desc[UR36][R24.64] ;  /* 0x0000002418007981 */ /* 0x000f22000c1e1500 */
[----:B------:R-:W-:Y:S01]  /*7960*/  CS2R R6, SRZ ;  /* 0x0000000000067805 */ /* 0x000fe2000001ff00 */
[----:B----4-:R-:W-:-:S05]  /*7970*/  HADD2.F32 R0, -RZ, R0.H0_H0 ;  /* 0x20000000ff007230 */ /* 0x010fca0000004100 */
[----:B------:R-:W-:-:S04]  /*7980*/  FMUL.FTZ R0, R0, 1 ;  /* 0x3f80000000007820 */ /* 0x000fc80000410000 */
[----:B------:R4:W0:Y:S02]  /*7990*/  F2F.F64.F32 R4, R0 ;  /* 0x0000000000047310 */ /* 0x0008240000201800 */
[----:B0---4-:R-:W-:Y:S05]  /*79a0*/  BRA `(.L_x_6217) ;  /* 0x0000000c004c7947 */ /* 0x011fea0003800000 */
.L_x_6220:
        /* <DEDUP_REMOVED lines=16> */
.L_x_6223:
        /* <DEDUP_REMOVED lines=12> */
.L_x_6222:
[----:B------:R4:W5:Y:S01]  /*7b70*/  LDG.E.64 R4, desc[UR36][R24.64] ;  /* 0x0000002418047981 */ /* 0x000962000c1e1b00 */
[----:B------:R-:W-:Y:S01]  /*7b80*/  CS2R R6, SRZ ;  /* 0x0000000000067805 */ /* 0x000fe2000001ff00 */
[----:B------:R-:W-:Y:S06]  /*7b90*/  BRA `(.L_x_6217) ;  /* 0x0000000800d07947 */ /* 0x000fec0003800000 */
.L_x_6212:
        /* <DEDUP_REMOVED lines=14> */
.L_x_6226:
[----:B------:R4:W5:Y:S01]  /*7c80*/  LDG.E.128 R4, desc[UR36][R24.64] ;  /* 0x0000002418047981 */ /* 0x000962000c1e1d00 */
[----:B------:R-:W-:Y:S05]  /*7c90*/  BRA `(.L_x_6217) ;  /* 0x0000000800907947 */ /* 0x000fea0003800000 */
.L_x_6225:
        /* <DEDUP_REMOVED lines=8> */
[----:B------:R-:W-:Y:S02]  /*7d20*/  CS2R R6, SRZ ;  /* 0x0000000000067805 */ /* 0x000fe4000001ff00 */
[----:B----4-:R-:W-:-:S04]  /*7d30*/  SHF.L.U32 R0, R0, 0x18, RZ ;  /* 0x0000001800007819 */ /* 0x010fc800000006ff */
[C---:B012---:R-:W-:Y:S02]  /*7d40*/  LOP3.LUT R2, R0.reuse, 0x7f000000, RZ, 0xc0, !PT ;  /* 0x7f00000000027812 */ /* 0x047fe400078ec0ff */
        /* <DEDUP_REMOVED lines=15> */
[----:B------:R0:W4:Y:S02]  /*7e40*/  F2F.F64.F32 R4, R3 ;  /* 0x0000000300047310 */ /* 0x0001240000201800 */
[----:B0---4-:R-:W-:Y:S05]  /*7e50*/  BRA `(.L_x_6217) ;  /* 0x0000000800207947 */ /* 0x011fea0003800000 */
.L_x_6228:
[----:B01----:R-:W4:Y:S01]  /*7e60*/  LDG.E.U8 R3, desc[UR36][R24.64] ;  /* 0x0000002418037981 */ /* 0x003f22000c1e1100 */
[----:B------:R-:W-:Y:S01]  /*7e70*/  CS2R R6, SRZ ;  /* 0x0000000000067805 */ /* 0x000fe2000001ff00 */
[C---:B----4-:R-:W-:Y:S02]  /*7e80*/  IMAD.SHL.U32 R0, R3.reuse, 0x2000000, RZ ;  /* 0x0200000003007824 */ /* 0x050fe400078e00ff */
[----:B------:R-:W-:-:S03]  /*7e90*/  IMAD.SHL.U32 R3, R3, 0x100, RZ ;  /* 0x0000010003037824 */ /* 0x000fc600078e00ff */
[----:B------:R-:W-:-:S13]  /*7ea0*/  ISETP.GE.U32.AND P0, PT, R0, 0x8000000, PT ;  /* 0x080000000000780c */ /* 0x000fda0003f06070 */
[C---:B--2---:R-:W-:Y:S02]  /*7eb0*/  @!P0 LOP3.LUT R2, R3.reuse, 0x7f00, RZ, 0xc0, !PT ;  /* 0x00007f0003028812 */ /* 0x044fe400078ec0ff */
[----:B------:R-:W-:Y:S02]  /*7ec0*/  @P0 LEA.HI R0, R0, 0x70000000, RZ, 0x1c ;  /* 0x7000000000000811 */ /* 0x000fe400078fe0ff */
[----:B------:R-:W-:Y:S02]  /*7ed0*/  @!P0 LOP3.LUT R2, R2, 0x3f000000, RZ, 0xfc, !PT ;  /* 0x3f00000002028812 */ /* 0x000fe400078efcff */
[----:B------:R-:W-:Y:S01]  /*7ee0*/  PRMT R3, R3, 0x9910, RZ ;  /* 0x0000991003037816 */ /* 0x000fe200000000ff */
[----:B------:R-:W-:Y:S02]  /*7ef0*/  @P0 FMUL.FTZ R0, R0, 1.9259299443872358531e-34 ;  /* 0x0780000000000820 */ /* 0x000fe40000410000 */
[----:B------:R-:W-:-:S05]  /*7f00*/  @!P0 FADD.FTZ R0, R2, -0.5 ;  /* 0xbf00000002008421 */ /* 0x000fca0000010000 */
[----:B------:R-:W-:-:S05]  /*7f10*/  LOP3.LUT R0, R0, 0x80000000, R3, 0xf8, !PT ;  /* 0x8000000000007812 */ /* 0x000fca00078ef803 */
[----:B------:R-:W-:-:S04]  /*7f20*/  FMUL.FTZ R0, R0, 1 ;  /* 0x3f80000000007820 */ /* 0x000fc80000410000 */
[----:B------:R0:W4:Y:S02]  /*7f30*/  F2F.F64.F32 R4, R0 ;  /* 0x0000000000047310 */ /* 0x0001240000201800 */
[----:B0---4-:R-:W-:Y:S05]  /*7f40*/  BRA `(.L_x_6217) ;  /* 0x0000000400e47947 */ /* 0x011fea0003800000 */
.L_x_6227:
[----:B------:R-:W4:Y:S01]  /*7f50*/  LDG.E.U16 R0, desc[UR36][R24.64] ;  /* 0x0000002418007981 */ /* 0x000f22000c1e1500 */
[----:B------:R-:W-:Y:S02]  /*7f60*/  CS2R R6, SRZ ;  /* 0x0000000000067805 */ /* 0x000fe4000001ff00 */
[----:B----4-:R-:W-:-:S05]  /*7f70*/  SHF.L.U32 R0, R0, 0x10, RZ ;  /* 0x0000001000007819 */ /* 0x010fca00000006ff */
[----:B------:R-:W-:-:S04]  /*7f80*/  FMUL.FTZ R0, R0, 1 ;  /* 0x3f80000000007820 */ /* 0x000fc80000410000 */
[----:B------:R4:W0:Y:S02]  /*7f90*/  F2F.F64.F32 R4, R0 ;  /* 0x0000000000047310 */ /* 0x0008240000201800 */
[----:B0---4-:R-:W-:Y:S05]  /*7fa0*/  BRA `(.L_x_6217) ;  /* 0x0000000400cc7947 */ /* 0x011fea0003800000 */
.L_x_6224:
        /* <DEDUP_REMOVED lines=12> */
.L_x_6231:
[----:B------:R-:W4:Y:S01]  /*8070*/  LDG.E.U8 R24, desc[UR36][R24.64] ;  /* 0x0000002418187981 */ /* 0x000f22000c1e1100 */
[----:B------:R-:W-:Y:S02]  /*8080*/  CS2R R6, SRZ ;  /* 0x0000000000067805 */ /* 0x000fe4000001ff00 */
[----:B------:R-:W-:Y:S02]  /*8090*/  CS2R R4, SRZ ;  /* 0x0000000000047805 */ /* 0x000fe4000001ff00 */
[----:B----4-:R-:W-:-:S13]  /*80a0*/  ISETP.NE.AND P0, PT, R24, RZ, PT ;  /* 0x000000ff1800720c */ /* 0x010fda0003f05270 */
[----:B------:R-:W-:Y:S05]  /*80b0*/  @!P0 BRA `(.L_x_6217) ;  /* 0x0000000400888947 */ /* 0x000fea0003800000 */
[----:B------:R-:W-:-:S13]  /*80c0*/  ISETP.NE.AND P0, PT, R24, 0x80, PT ;  /* 0x000000801800780c */ /* 0x000fda0003f05270 */
[----:B------:R-:W-:Y:S02]  /*80d0*/  @!P0 IMAD.MOV.U32 R4, RZ, RZ, 0x20000000 ;  /* 0x20000000ff048424 */ /* 0x000fe400078e00ff */
[----:B------:R-:W-:Y:S01]  /*80e0*/  @!P0 IMAD.MOV.U32 R5, RZ, RZ, 0x7ff80000 ;  /* 0x7ff80000ff058424 */ /* 0x000fe200078e00ff */
[----:B------:R-:W-:Y:S06]  /*80f0*/  @!P0 BRA `(.L_x_6217) ;  /* 0x0000000400788947 */ /* 0x000fec0003800000 */
[--C-:B------:R-:W-:Y:S01]  /*8100*/  SHF.R.U32.HI R0, RZ, 0x3, R24.reuse ;  /* 0x00000003ff007819 */ /* 0x100fe20000011618 */
[----:B------:R-:W-:Y:S03]  /*8110*/  BSSY.RECONVERGENT B0, `(.L_x_6232) ;  /* 0x000000c000007945 */ /* 0x000fe60003800200 */
[----:B012---:R-:W-:Y:S02]  /*8120*/  LOP3.LUT P0, R2, R0, 0xf, RZ, 0xc0, !PT ;  /* 0x0000000f00027812 */ /* 0x007fe4000780c0ff */
        /* <DEDUP_REMOVED lines=10> */
.L_x_6233:
[----:B------:R-:W-:Y:S05]  /*81d0*/  BSYNC.RECONVERGENT B0 ;  /* 0x0000000000007941 */ /* 0x000fea0003800200 */
.L_x_6232:
[----:B------:R-:W-:Y:S01]  /*81e0*/  IMAD.SHL.U32 R0, R0, 0x100000, RZ ;  /* 0x0010000000007824 */ /* 0x000fe200078e00ff */
[----:B------:R-:W-:-:S04]  /*81f0*/  LEA R2, R2, 0x3b800000, 0x17 ;  /* 0x3b80000002027811 */ /* 0x000fc800078eb8ff */
[----:B------:R-:W-:-:S05]  /*8200*/  LOP3.LUT R0, R2, R0, R9, 0xfe, !PT ;  /* 0x0000000002007212 */ /* 0x000fca00078efe09 */
[----:B------:R-:W-:-:S04]  /*8210*/  FMUL.FTZ R0, R0, 1 ;  /* 0x3f80000000007820 */ /* 0x000fc80000410000 */
[----:B------:R0:W1:Y:S02]  /*8220*/  F2F.F64.F32 R4, R0 ;  /* 0x0000000000047310 */ /* 0x0000640000201800 */
[----:B01----:R-:W-:Y:S05]  /*8230*/  BRA `(.L_x_6217) ;  /* 0x0000000400287947 */ /* 0x003fea0003800000 */
.L_x_6230:
        /* <DEDUP_REMOVED lines=11> */
[----:B012---:R-:W-:Y:S02]  /*82f0*/  LOP3.LUT P0, R2, R0, 0x1f, RZ, 0xc0, !PT ;  /* 0x0000001f00027812 */ /* 0x007fe4000780c0ff */
        /* <DEDUP_REMOVED lines=10> */
.L_x_6235:
[----:B------:R-:W-:Y:S05]  /*83a0*/  BSYNC.RECONVERGENT B0 ;  /* 0x0000000000007941 */ /* 0x000fea0003800200 */
.L_x_6234:
[----:B------:R-:W-:Y:S01]  /*83b0*/  IMAD.SHL.U32 R0, R0, 0x200000, RZ ;  /* 0x0020000000007824 */ /* 0x000fe200078e00ff */
[----:B------:R-:W-:-:S04]  /*83c0*/  LEA R2, R2, 0x37800000, 0x17 ;  /* 0x3780000002027811 */ /* 0x000fc800078eb8ff */
[----:B------:R-:W-:-:S05]  /*83d0*/  LOP3.LUT R0, R2, R0, R9, 0xfe, !PT ;  /* 0x0000000002007212 */ /* 0x000fca00078efe09 */
[----:B------:R-:W-:-:S04]  /*83e0*/  FMUL.FTZ R0, R0, 1 ;  /* 0x3f80000000007820 */ /* 0x000fc80000410000 */
[----:B------:R0:W1:Y:S02]  /*83f0*/  F2F.F64.F32 R4, R0 ;  /* 0x0000000000047310 */ /* 0x0000640000201800 */
[----:B01----:R-:W-:Y:S05]  /*8400*/  BRA `(.L_x_6217) ;  /* 0x0000000000b47947 */ /* 0x003fea0003800000 */
.L_x_6229:
[----:B------:R-:W-:-:S09]  /*8410*/  UISETP.NE.AND UP0, UPT, UR4, 0x1c, UPT ;  /* 0x0000001c0400788c */ /* 0x000fd2000bf05270 */
[----:B------:R-:W-:Y:S05]  /*8420*/  BRA.U !UP0, `(.L_x_6236) ;  /* 0x0000000108a07547 */ /* 0x000fea000b800000 */
[----:B------:R-:W-:-:S09]  /*8430*/  UISETP.NE.AND UP0, UPT, UR4, 0x1d, UPT ;  /* 0x0000001d0400788c */ /* 0x000fd2000bf05270 */
[----:B------:R-:W-:Y:S05]  /*8440*/  BRA.U !UP0, `(.L_x_6237) ;  /* 0x0000000108887547 */ /* 0x000fea000b800000 */
[----:B------:R-:W-:-:S09]  /*8450*/  UISETP.NE.AND UP0, UPT, UR4, 0x2c, UPT ;  /* 0x0000002c0400788c */ /* 0x000fd2000bf05270 */
[----:B------:R-:W-:Y:S05]  /*8460*/  BRA.U UP0, `(.L_x_6216) ;  /* 0x0000000100347547 */ /* 0x000fea000b800000 */
[----:B------:R-:W4:Y:S01]  /*8470*/  LDG.E.U8 R0, desc[UR36][R24.64] ;  /* 0x0000002418007981 */ /* 0x000f22000c1e1100 */
[----:B------:R-:W-:Y:S01]  /*8480*/  HFMA2 R5, -RZ, RZ, 0.5, 0 ;  /* 0x38000000ff057431 */ /* 0x000fe200000001ff */
[----:B------:R-:W-:Y:S01]  /*8490*/  CS2R R6, SRZ ;  /* 0x0000000000067805 */ /* 0x000fe2000001ff00 */
[----:B------:R-:W-:Y:S01]  /*84a0*/  IMAD.MOV.U32 R4, RZ, RZ, 0x0 ;  /* 0x00000000ff047424 */ /* 0x000fe200078e00ff */
[----:B----4-:R-:W-:-:S13]  /*84b0*/  ISETP.NE.AND P0, PT, R0, RZ, PT ;  /* 0x000000ff0000720c */ /* 0x010fda0003f05270 */
[----:B------:R-:W-:Y:S05]  /*84c0*/  @!P0 BRA `(.L_x_6217) ;  /* 0x0000000000848947 */ /* 0x000fea0003800000 */
[----:B------:R-:W-:-:S13]  /*84d0*/  ISETP.NE.AND P0, PT, R0, 0xff, PT ;  /* 0x000000ff0000780c */ /* 0x000fda0003f05270 */
[----:B------:R-:W-:Y:S01]  /*84e0*/  @P0 IMAD.SHL.U32 R0, R0, 0x800000, RZ ;  /* 0x0080000000000824 */ /* 0x000fe200078e00ff */
[----:B------:R-:W-:Y:S01]  /*84f0*/  @!P0 MOV R5, 0x7ff80000 ;  /* 0x7ff8000000058802 */ /* 0x000fe20000000f00 */
[----:B------:R-:W-:Y:S02]  /*8500*/  @!P0 IMAD.MOV.U32 R4, RZ, RZ, 0x20000000 ;  /* 0x20000000ff048424 */ /* 0x000fe400078e00ff */
[----:B------:R-:W-:-:S04]  /*8510*/  @P0 FMUL.FTZ R0, R0, 1 ;  /* 0x3f80000000000820 */ /* 0x000fc80000410000 */
[----:B------:R4:W0:Y:S02]  /*8520*/  @P0 F2F.F64.F32 R4, R0 ;  /* 0x0000000000040310 */ /* 0x0008240000201800 */
[----:B0---4-:R-:W-:Y:S05]  /*8530*/  BRA `(.L_x_6217) ;  /* 0x0000000000687947 */ /* 0x011fea0003800000 */
.L_x_6216:
[----:B012---:R-:W-:Y:S01]  /*8540*/  MOV R2, 0x0 ;  /* 0x0000000000027802 */ /* 0x007fe20000000f00 */
        /* <DEDUP_REMOVED lines=15> */
.L_x_6238:
[----:B------:R-:W-:Y:S02]  /*8640*/  CS2R R4, SRZ ;  /* 0x0000000000047805 */ /* 0x000fe4000001ff00 */
[----:B------:R-:W-:Y:S01]  /*8650*/  CS2R R6, SRZ ;  /* 0x0000000000067805 */ /* 0x000fe2000001ff00 */
[----:B------:R-:W-:Y:S06]  /*8660*/  BRA `(.L_x_6217) ;  /* 0x00000000001c7947 */ /* 0x000fec0003800000 */
.L_x_6237:
[----:B------:R-:W4:Y:S01]  /*8670*/  LDG.E.64 R4, desc[UR36][R24.64] ;  /* 0x0000002418047981 */ /* 0x000f22000c1e1b00 */
[----:B------:R-:W-:Y:S01]  /*8680*/  CS2R R6, SRZ ;  /* 0x0000000000067805 */ /* 0x000fe2000001ff00 */
[----:B----4-:R-:W4:Y:S02]  /*8690*/  I2F.F64.U64 R4, R4 ;  /* 0x0000000400047312 */ /* 0x010f240000301800 */
[----:B----4-:R-:W-:Y:S05]  /*86a0*/  BRA `(.L_x_6217) ;  /* 0x00000000000c7947 */ /* 0x010fea0003800000 */
.L_x_6236:
[----:B------:R-:W4:Y:S01]  /*86b0*/  LDG.E R4, desc[UR36][R24.64] ;  /* 0x0000002418047981 */ /* 0x000f22000c1e1900 */
[----:B------:R-:W-:Y:S01]  /*86c0*/  CS2R R6, SRZ ;  /* 0x0000000000067805 */ /* 0x000fe2000001ff00 */
[----:B----4-:R-:W4:Y:S06]  /*86d0*/  I2F.F64.U32 R4, R4 ;  /* 0x0000000400047312 */ /* 0x010f2c0000201800 */
.L_x_6217:
[----:B------:R-:W-:Y:S05]  /*86e0*/  BSYNC.RECONVERGENT B6 ;  /* 0x0000000000067941 */ /* 0x000fea0003800200 */
.L_x_6211:
[----:B------:R-:W4:Y:S01]  /*86f0*/  LDCU.64 UR6, c[0x0][0x5e8] ;  /* 0x0000bd00ff0677ac */ /* 0x000f220008000a00 */
[----:B012--5:R-:W4:Y:S01]  /*8700*/  DMUL R2, R6, R18 ;  /* 0x0000001206027228 */ /* 0x027f220000000000 */
[----:B------:R-:W-:-:S04]  /*8710*/  UPRMT UR4, UR43, 0x9910, URZ ;  /* 0x000099102b047896 */ /* 0x000fc800080000ff */
[----:B------:R-:W-:-:S15]  /*8720*/  UISETP.GT.AND UP0, UPT, UR4, 0x9, UPT ;  /* 0x000000090400788c */ /* 0x000fde000bf04270 */
[----:B------:R-:W-:-:S15]  /*8730*/  NOP ;  /* 0x0000000000007918 */ /* 0x000fde0000000000 */
[----:B------:R-:W-:-:S15]  /*8740*/  NOP ;  /* 0x0000000000007918 */ /* 0x000fde0000000000 */
[----:B------:R-:W-:-:S14]  /*8750*/  NOP ;  /* 0x0000000000007918 */ /* 0x000fdc0000000000 */
[----:B---3--:R-:W0:-:S15]  /*8760*/  DMUL R6, R6, R16 ;  /* 0x0000001006067228 */ /* 0x008e1e0000000000 */
[----:B------:R-:W-:-:S15]  /*8770*/  NOP ;  /* 0x0000000000007918 */ /* 0x000fde0000000000 */
[----:B------:R-:W-:-:S15]  /*8780*/  NOP ;  /* 0x0000000000007918 */ /* 0x000fde0000000000 */
[----:B------:R-:W-:-:S15]  /*8790*/  NOP ;  /* 0x0000000000007918 */ /* 0x000fde0000000000 */
[----:B------:R-:W-:-:S04]  /*87a0*/  NOP ;  /* 0x0000000000007918 */ /* 0x000fc80000000000 */
[----:B----4-:R1:W2:Y:S02]  /*87b0*/  DFMA R16, R4, R16, -R2 ;  /* 0x000000100410722b */ /* 0x0102a40000000802 */
[----:B-1----:R-:W-:-:S05]  /*87c0*/  IADD3 R2, P0, PT, R22, UR6, RZ ;  /* 0x0000000616027c10 */ /* 0x002fca000ff1e0ff */
[----:B------:R-:W-:-:S15]  /*87d0*/  IMAD.X R3, RZ, RZ, UR7, P0 ;  /* 0x00000007ff037e24 */ /* 0x000fde00080e06ff */
[----:B------:R-:W-:-:S15]  /*87e0*/  NOP ;  /* 0x0000000000007918 */ /* 0x000fde0000000000 */
[----:B------:R-:W-:-:S15]  /*87f0*/  NOP ;  /* 0x0000000000007918 */ /* 0x000fde0000000000 */
[----:B------:R-:W-:-:S12]  /*8800*/  NOP ;  /* 0x0000000000007918 */ /* 0x000fd80000000000 */
        /* <DEDUP_REMOVED lines=13> */
.L_x_6242:
[----:B------:R-:W0:Y:S02]  /*88e0*/  F2I.S64.F64.TRUNC R16, R16 ;  /* 0x0000001000107311 */ /* 0x000e24000030d900 */
[----:B0-----:R-:W-:-:S05]  /*88f0*/  IMAD.MOV.U32 R5, RZ, RZ, R16 ;  /* 0x000000ffff057224 */ /* 0x001fca00078e0010 */
[----:B------:R0:W-:Y:S01]  /*8900*/  STG.E.U8 desc[UR36][R2.64], R5 ;  /* 0x0000000502007986 */ /* 0x0001e2000c101124 */
[----:B------:R-:W-:Y:S05]  /*8910*/  BRA `(.L_x_6244) ;  /* 0x0000001000e07947 */ /* 0x000fea0003800000 */
.L_x_6241:
        /* <DEDUP_REMOVED lines=9> */
.L_x_6246:
[----:B------:R-:W0:Y:S02]  /*89b0*/  F2I.F64.TRUNC R17, R16 ;  /* 0x0000001000117311 */ /* 0x000e24000030d100 */
[----:B0-----:R0:W-:Y:S01]  /*89c0*/  STG.E desc[UR36][R2.64], R17 ;  /* 0x0000001102007986 */ /* 0x0011e2000c101924 */
[----:B------:R-:W-:Y:S05]  /*89d0*/  BRA `(.L_x_6244) ;  /* 0x0000001000b07947 */ /* 0x000fea0003800000 */
.L_x_6245:
[----:B------:R-:W0:Y:S02]  /*89e0*/  F2I.F64.TRUNC R17, R16 ;  /* 0x0000001000117311 */ /* 0x000e24000030d100 */
[----:B0-----:R0:W-:Y:S01]  /*89f0*/  STG.E.U16 desc[UR36][R2.64], R17 ;  /* 0x0000001102007986 */ /* 0x0011e2000c101524 */
[----:B------:R-:W-:Y:S05]  /*8a00*/  BRA `(.L_x_6244) ;  /* 0x0000001000a47947 */ /* 0x000fea0003800000 */
.L_x_6240:
        /* <DEDUP_REMOVED lines=17> */
.L_x_6248:
        /* <DEDUP_REMOVED lines=12> */
.L_x_6247:
        /* <DEDUP_REMOVED lines=28> */
.L_x_6250:
        /* <DEDUP_REMOVED lines=23> */
.L_x_6249:
[----:B------:R0:W-:Y:S01]  /*8f10*/  STG.E.64 desc[UR36][R2.64], R16 ;  /* 0x0000001002007986 */ /* 0x0001e2000c101b24 */
[----:B------:R-:W-:Y:S05]  /*8f20*/  BRA `(.L_x_6244) ;  /* 0x0000000c005c7947 */ /* 0x000fea0003800000 */
.L_x_6239:
        /* <DEDUP_REMOVED lines=13> */
.L_x_6254:
        /* <DEDUP_REMOVED lines=26> */
.L_x_6257:
[----:B------:R-:W-:-:S04]  /*91a0*/  SHF.R.U32.HI R5, RZ, 0x18, R5 ;  /* 0x00000018ff057819 */ /* 0x000fc80000011605 */
[----:B------:R-:W-:-:S07]  /*91b0*/  LOP3.LUT R0, R0, 0x80, R5, 0xf8, !PT ;  /* 0x0000008000007812 */ /* 0x000fce00078ef805 */
.L_x_6256:
[----:B------:R-:W-:Y:S05]  /*91c0*/  BSYNC.RECONVERGENT B0 ;  /* 0x0000000000007941 */ /* 0x000fea0003800200 */
.L_x_6255:
[----:B------:R0:W-:Y:S01]  /*91d0*/  STG.E.U8 desc[UR36][R2.64], R0 ;  /* 0x0000000002007986 */ /* 0x0001e2000c101124 */
[----:B------:R-:W-:Y:S05]  /*91e0*/  BRA `(.L_x_6244) ;  /* 0x0000000800ac7947 */ /* 0x000fea0003800000 */
.L_x_6253:
        /* <DEDUP_REMOVED lines=26> */
.L_x_6260:
[----:B------:R-:W-:-:S04]  /*9390*/  SHF.R.U32.HI R5, RZ, 0x18, R5 ;  /* 0x00000018ff057819 */ /* 0x000fc80000011605 */
[----:B------:R-:W-:-:S07]  /*93a0*/  LOP3.LUT R0, R0, 0x80, R5, 0xf8, !PT ;  /* 0x0000008000007812 */ /* 0x000fce00078ef805 */
.L_x_6259:
[----:B------:R-:W-:Y:S05]  /*93b0*/  BSYNC.RECONVERGENT B0 ;  /* 0x0000000000007941 */ /* 0x000fea0003800200 */
.L_x_6258:
[----:B------:R0:W-:Y:S01]  /*93c0*/  STG.E.U8 desc[UR36][R2.64], R0 ;  /* 0x0000000002007986 */ /* 0x0001e2000c101124 */
[----:B------:R-:W-:Y:S05]  /*93d0*/  BRA `(.L_x_6244) ;  /* 0x0000000800307947 */ /* 0x000fea0003800000 */
.L_x_6252:
        /* <DEDUP_REMOVED lines=30> */
.L_x_6262:
[----:B------:R-:W0:Y:S02]  /*95c0*/  F2I.U64.F64.TRUNC R16, R16 ;  /* 0x0000001000107311 */ /* 0x000e24000030d800 */
[----:B0-----:R0:W-:Y:S01]  /*95d0*/  STG.E.64 desc[UR36][R2.64], R16 ;  /* 0x0000001002007986 */ /* 0x0011e2000c101b24 */
[----:B------:R-:W-:Y:S05]  /*95e0*/  BRA `(.L_x_6244) ;  /* 0x0000000400ac7947 */ /* 0x000fea0003800000 */
.L_x_6261:
[----:B------:R-:W0:Y:S02]  /*95f0*/  F2I.U32.F64.TRUNC R17, R16 ;  /* 0x0000001000117311 */ /* 0x000e24000030d000 */
[----:B0-----:R0:W-:Y:S01]  /*9600*/  STG.E desc[UR36][R2.64], R17 ;  /* 0x0000001102007986 */ /* 0x0011e2000c101924 */
[----:B------:R-:W-:Y:S05]  /*9610*/  BRA `(.L_x_6244) ;  /* 0x0000000400a07947 */ /* 0x000fea0003800000 */
.L_x_6251:
        /* <DEDUP_REMOVED lines=15> */
.L_x_6264:
[----:B------:R4:W-:Y:S01]  /*9710*/  STG.E.128 desc[UR36][R2.64], R16 ;  /* 0x0000001002007986 */ /* 0x0009e2000c101d24 */
[----:B------:R-:W-:Y:S05]  /*9720*/  BRA `(.L_x_6244) ;  /* 0x00000004005c7947 */ /* 0x000fea0003800000 */
.L_x_6263:
[----:B------:R-:W-:-:S09]  /*9730*/  UISETP.NE.AND UP0, UPT, UR4, 0xf, UPT ;  /* 0x0000000f0400788c */ /* 0x000fd2000bf05270 */
[----:B------:R-:W-:Y:S05]  /*9740*/  BRA.U !UP0, `(.L_x_6265) ;  /* 0x0000000508287547 */ /* 0x000fea000b800000 */
[----:B------:R-:W-:-:S09]  /*9750*/  UISETP.NE.AND UP0, UPT, UR4, 0x17, UPT ;  /* 0x000000170400788c */ /* 0x000fd2000bf05270 */
[----:B------:R-:W-:Y:S05]  /*9760*/  BRA.U !UP0, `(.L_x_6266) ;  /* 0x0000000108b07547 */ /* 0x000fea000b800000 */
[----:B------:R-:W-:-:S09]  /*9770*/  UISETP.NE.AND UP0, UPT, UR4, 0x18, UPT ;  /* 0x000000180400788c */ /* 0x000fd2000bf05270 */
[----:B------:R-:W-:Y:S05]  /*9780*/  BRA.U !UP0, `(.L_x_6267) ;  /* 0x0000000108447547 */ /* 0x000fea000b800000 */
.L_x_6243:
        /* <DEDUP_REMOVED lines=16> */
.L_x_6268:
[----:B------:R-:W-:Y:S05]  /*9890*/  BRA `(.L_x_6244) ;  /* 0x0000000400007947 */ /* 0x000fea0003800000 */
.L_x_6267:
        /* <DEDUP_REMOVED lines=21> */
.L_x_6270:
[----:B------:R-:W-:Y:S05]  /*99f0*/  BSYNC.RECONVERGENT B0 ;  /* 0x0000000000007941 */ /* 0x000fea0003800200 */
.L_x_6269:
[----:B------:R-:W-:-:S05]  /*9a00*/  LOP3.LUT R5, R0, 0x80, R5, 0xf8, !PT ;  /* 0x0000008000057812 */ /* 0x000fca00078ef805 */
[----:B------:R2:W-:Y:S01]  /*9a10*/  STG.E.U8 desc[UR36][R2.64], R5 ;  /* 0x0000000502007986 */ /* 0x0005e2000c101124 */
[----:B------:R-:W-:Y:S05]  /*9a20*/  BRA `(.L_x_6244) ;  /* 0x00000000009c7947 */ /* 0x000fea0003800000 */
.L_x_6266:
        /* <DEDUP_REMOVED lines=20> */
.L_x_6272:
[----:B------:R-:W-:Y:S02]  /*9b70*/  ISETP.GT.U32.AND P0, PT, R4, 0x7f800000, PT ;  /* 0x7f8000000400780c */ /* 0x000fe40003f04070 */
[----:B------:R-:W-:-:S04]  /*9b80*/  MOV R0, 0x7f ;  /* 0x0000007f00007802 */ /* 0x000fc80000000f00 */
[----:B------:R-:W-:-:S07]  /*9b90*/  SEL R0, R0, 0x7c, P0 ;  /* 0x0000007c00007807 */ /* 0x000fce0000000000 */
.L_x_6273:
[----:B------:R-:W-:Y:S05]  /*9ba0*/  BSYNC.RECONVERGENT B0 ;  /* 0x0000000000007941 */ /* 0x000fea0003800200 */
.L_x_6271:
[----:B------:R-:W-:-:S04]  /*9bb0*/  SHF.R.U32.HI R5, RZ, 0x18, R5 ;  /* 0x00000018ff057819 */ /* 0x000fc80000011605 */
[----:B------:R-:W-:-:S05]  /*9bc0*/  LOP3.LUT R5, R0, 0x80, R5, 0xf8, !PT ;  /* 0x0000008000057812 */ /* 0x000fca00078ef805 */
[----:B------:R1:W-:Y:S01]  /*9bd0*/  STG.E.U8 desc[UR36][R2.64], R5 ;  /* 0x0000000502007986 */ /* 0x0003e2000c101124 */
[----:B------:R-:W-:Y:S05]  /*9be0*/  BRA `(.L_x_6244) ;  /* 0x00000000002c7947 */ /* 0x000fea0003800000 */
.L_x_6265:
        /* <DEDUP_REMOVED lines=11> */
.L_x_6244:
[----:B------:R-:W-:-:S07]  /*9ca0*/  VIADD R23, R23, 0x80 ;  /* 0x0000008017177836 */ /* 0x000fce0000000000 */
.L_x_6181:
[----:B------:R-:W-:Y:S05]  /*9cb0*/  BSYNC.RECONVERGENT B7 ;  /* 0x0000000000077941 */ /* 0x000fea0003800200 */
.L_x_6180:
        /* <DEDUP_REMOVED lines=358> */
.L_x_6276:
        /* <DEDUP_REMOVED lines=17> */
[----:B--2---:R3:W4:Y:S02]  /*b430*/  I2F.F64.S16 R16, R2 ;  /* 0x0000000200107312 */ /* 0x0047240000101c00 */
[----:B---34-:R-:W-:Y:S05]  /*b440*/  BRA `(.L_x_6283) ;  /* 0x0000000c00e87947 */ /* 0x018fea0003800000 */
.L_x_6281:
[----:B------:R-:W2:Y:S01]  /*b450*/  LDG.E.U8 R2, desc[UR36][R2.64] ;  /* 0x0000002402027981 */ /* 0x000ea2000c1e1100 */
[----:B------:R-:W-:Y:S01]  /*b460*/  CS2R R18, SRZ ;  /* 0x0000000000127805 */ /* 0x000fe2000001ff00 */
[----:B--2---:R3:W4:Y:S02]  /*b470*/  I2F.F64.U16 R16, R2 ;  /* 0x0000000200107312 */ /* 0x0047240000101800 */
[----:B---34-:R-:W-:Y:S05]  /*b480*/  BRA `(.L_x_6283) ;  /* 0x0000000c00d87947 */ /* 0x018fea0003800000 */
.L_x_6280:
        /* <DEDUP_REMOVED lines=8> */
[----:B--2---:R-:W3:Y:S02]  /*b510*/  I2F.F64.S64 R16, R16 ;  /* 0x0000001000107312 */ /* 0x004ee40000301c00 */
[----:B---3--:R-:W-:Y:S05]  /*b520*/  BRA `(.L_x_6283) ;  /* 0x0000000c00b07947 */ /* 0x008fea0003800000 */
.L_x_6285:
[----:B------:R-:W2:Y:S01]  /*b530*/  LDG.E R2, desc[UR36][R2.64] ;  /* 0x0000002402027981 */ /* 0x000ea2000c1e1900 */
[----:B------:R-:W-:Y:S01]  /*b540*/  CS2R R18, SRZ ;  /* 0x0000000000127805 */ /* 0x000fe2000001ff00 */
[----:B--2---:R3:W4:Y:S02]  /*b550*/  I2F.F64 R16, R2 ;  /* 0x0000000200107312 */ /* 0x0047240000201c00 */
[----:B---34-:R-:W-:Y:S05]  /*b560*/  BRA `(.L_x_6283) ;  /* 0x0000000c00a07947 */ /* 0x018fea0003800000 */
.L_x_6284:
[----:B------:R-:W2:Y:S01]  /*b570*/  LDG.E.U16 R2, desc[UR36][R2.64] ;  /* 0x0000002402027981 */ /* 0x000ea2000c1e1500 */
[----:B------:R-:W-:Y:S01]  /*b580*/  CS2R R18, SRZ ;  /* 0x0000000000127805 */ /* 0x000fe2000001ff00 */
[----:B--2---:R3:W4:Y:S02]  /*b590*/  I2F.F64.S16 R16, R2 ;  /* 0x0000000200107312 */ /* 0x0047240000101c00 */
[----:B---34-:R-:W-:Y:S05]  /*b5a0*/  BRA `(.L_x_6283) ;  /* 0x0000000c00907947 */ /* 0x018fea0003800000 */
.L_x_6279:
        /* <DEDUP_REMOVED lines=9> */
[----:B------:R-:W4:Y:S02]  /*b640*/  F2F.F64.F32 R16, R16 ;  /* 0x0000001000107310 */ /* 0x000f240000201800 */
[----:B----4-:R-:W-:Y:S05]  /*b650*/  BRA `(.L_x_6283) ;  /* 0x0000000c00647947 */ /* 0x010fea0003800000 */
.L_x_6287:
[----:B------:R-:W2:Y:S01]  /*b660*/  LDG.E.U16 R0, desc[UR36][R2.64] ;  /* 0x0000002402007981 */ /* 0x000ea2000c1e1500 */
[----:B------:R-:W-:Y:S01]  /*b670*/  CS2R R18, SRZ ;  /* 0x0000000000127805 */ /* 0x000fe2000001ff00 */
[----:B--2---:R-:W-:-:S05]  /*b680*/  HADD2.F32 R0, -RZ, R0.H0_H0 ;  /* 0x20000000ff007230 */ /* 0x004fca0000004100 */
[----:B------:R-:W-:-:S04]  /*b690*/  FMUL.FTZ R0, R0, 1 ;  /* 0x3f80000000007820 */ /* 0x000fc80000410000 */
[----:B------:R4:W0:Y:S02]  /*b6a0*/  F2F.F64.F32 R16, R0 ;  /* 0x0000000000107310 */ /* 0x0008240000201800 */
[----:B0---4-:R-:W-:Y:S05]  /*b6b0*/  BRA `(.L_x_6283) ;  /* 0x0000000c004c7947 */ /* 0x011fea0003800000 */
.L_x_6286:
        /* <DEDUP_REMOVED lines=9> */
[----:B------:R-:W3:-:S15]  /*b750*/  F2F.F64.F32 R16, R16 ;  /* 0x0000001000107310 */ /* 0x000ede0000201800 */
[----:B------:R-:W-:-:S15]  /*b760*/  NOP ;  /* 0x0000000000007918 */ /* 0x000fde0000000000 */
[----:B------:R-:W-:-:S15]  /*b770*/  NOP ;  /* 0x0000000000007918 */ /* 0x000fde0000000000 */
[----:B------:R-:W-:-:S15]  /*b780*/  NOP ;  /* 0x0000000000007918 */ /* 0x000fde0000000000 */
[----:B------:R-:W-:-:S04]  /*b790*/  NOP ;  /* 0x0000000000007918 */ /* 0x000fc80000000000 */
[----:B------:R-:W4:Y:S02]  /*b7a0*/  F2F.F64.F32 R18, R18 ;  /* 0x0000001200127310 */ /* 0x000f240000201800 */
[----:B---34-:R-:W-:Y:S05]  /*b7b0*/  BRA `(.L_x_6283) ;  /* 0x0000000c000c7947 */ /* 0x018fea0003800000 */
.L_x_6289:
[----:B------:R-:W2:Y:S02]  /*b7c0*/  LDG.E R2, desc[UR36][R2.64] ;  /* 0x0000002402027981 */ /* 0x000ea4000c1e1900 */
[----:B--2---:R-:W-:-:S05]  /*b7d0*/  HADD2.F32 R0, -RZ, R2.H0_H0 ;  /* 0x20000002ff007230 */ /* 0x004fca0000004100 */
[----:B------:R-:W-:Y:S01]  /*b7e0*/  FMUL.FTZ R16, R0, 1 ;  /* 0x3f80000000107820 */ /* 0x000fe20000410000 */
[----:B------:R-:W-:-:S05]  /*b7f0*/  HADD2.F32 R0, -RZ, R2.H1_H1 ;  /* 0x30000002ff007230 */ /* 0x000fca0000004100 */
[----:B------:R-:W-:Y:S01]  /*b800*/  FMUL.FTZ R0, R0, 1 ;  /* 0x3f80000000007820 */ /* 0x000fe20000410000 */
[----:B------:R-:W3:-:S15]  /*b810*/  F2F.F64.F32 R16, R16 ;  /* 0x0000001000107310 */ /* 0x000ede0000201800 */
[----:B------:R-:W-:-:S15]  /*b820*/  NOP ;  /* 0x0000000000007918 */ /* 0x000fde0000000000 */
[----:B------:R-:W-:-:S15]  /*b830*/  NOP ;  /* 0x0000000000007918 */ /* 0x000fde0000000000 */
[----:B------:R-:W-:-:S15]  /*b840*/  NOP ;  /* 0x0000000000007918 */ /* 0x000fde0000000000 */
[----:B------:R-:W-:-:S04]  /*b850*/  NOP ;  /* 0x0000000000007918 */ /* 0x000fc80000000000 */
[----:B------:R4:W0:Y:S02]  /*b860*/  F2F.F64.F32 R18, R0 ;  /* 0x0000000000127310 */ /* 0x0008240000201800 */
[----:B0--34-:R-:W-:Y:S05]  /*b870*/  BRA `(.L_x_6283) ;  /* 0x0000000800dc7947 */ /* 0x019fea0003800000 */
.L_x_6288:
[----:B------:R3:W5:Y:S01]  /*b880*/  LDG.E.64 R16, desc[UR36][R2.64] ;  /* 0x0000002402107981 */ /* 0x000762000c1e1b00 */
[----:B------:R-:W-:Y:S01]  /*b890*/  CS2R R18, SRZ ;  /* 0x0000000000127805 */ /* 0x000fe2000001ff00 */
[----:B------:R-:W-:Y:S06]  /*b8a0*/  BRA `(.L_x_6283) ;  /* 0x0000000800d07947 */ /* 0x000fec0003800000 */
.L_x_6278:
        /* <DEDUP_REMOVED lines=14> */
.L_x_6292:
[----:B------:R2:W5:Y:S01]  /*b990*/  LDG.E.128 R16, desc[UR36][R2.64] ;  /* 0x0000002402107981 */ /* 0x000562000c1e1d00 */
[----:B------:R-:W-:Y:S05]  /*b9a0*/  BRA `(.L_x_6283) ;  /* 0x0000000800907947 */ /* 0x000fea0003800000 */
.L_x_6291:
        /* <DEDUP_REMOVED lines=26> */
[----:B------:R2:W3:Y:S02]  /*bb50*/  F2F.F64.F32 R16, R5 ;  /* 0x0000000500107310 */ /* 0x0004e40000201800 */
[----:B--23--:R-:W-:Y:S05]  /*bb60*/  BRA `(.L_x_6283) ;  /* 0x0000000800207947 */ /* 0x00cfea0003800000 */
.L_x_6294:
        /* <DEDUP_REMOVED lines=15> */
.L_x_6293:
[----:B------:R-:W2:Y:S01]  /*bc60*/  LDG.E.U16 R0, desc[UR36][R2.64] ;  /* 0x0000002402007981 */ /* 0x000ea2000c1e1500 */
[----:B------:R-:W-:Y:S02]  /*bc70*/  CS2R R18, SRZ ;  /* 0x0000000000127805 */ /* 0x000fe4000001ff00 */
[----:B--2---:R-:W-:-:S05]  /*bc80*/  SHF.L.U32 R0, R0, 0x10, RZ ;  /* 0x0000001000007819 */ /* 0x004fca00000006ff */
[----:B------:R-:W-:-:S04]  /*bc90*/  FMUL.FTZ R0, R0, 1 ;  /* 0x3f80000000007820 */ /* 0x000fc80000410000 */
[----:B------:R2:W3:Y:S02]  /*bca0*/  F2F.F64.F32 R16, R0 ;  /* 0x0000000000107310 */ /* 0x0004e40000201800 */
[----:B--23--:R-:W-:Y:S05]  /*bcb0*/  BRA `(.L_x_6283) ;  /* 0x0000000400cc7947 */ /* 0x00cfea0003800000 */
.L_x_6290:
        /* <DEDUP_REMOVED lines=12> */
.L_x_6297:
        /* <DEDUP_REMOVED lines=22> */
.L_x_6299:
[----:B------:R-:W-:Y:S05]  /*bee0*/  BSYNC.RECONVERGENT B0 ;  /* 0x0000000000007941 */ /* 0x000fea0003800200 */
.L_x_6298:
[----:B------:R-:W-:Y:S01]  /*bef0*/  IMAD.SHL.U32 R0, R0, 0x100000, RZ ;  /* 0x0010000000007824 */ /* 0x000fe200078e00ff */
[----:B------:R-:W-:-:S04]  /*bf00*/  LEA R2, R2, 0x3b800000, 0x17 ;  /* 0x3b80000002027811 */ /* 0x000fc800078eb8ff */
[----:B------:R-:W-:-:S05]  /*bf10*/  LOP3.LUT R0, R2, R0, R7, 0xfe, !PT ;  /* 0x0000000002007212 */ /* 0x000fca00078efe07 */
[----:B------:R-:W-:-:S04]  /*bf20*/  FMUL.FTZ R0, R0, 1 ;  /* 0x3f80000000007820 */ /* 0x000fc80000410000 */
[----:B------:R2:W3:Y:S02]  /*bf30*/  F2F.F64.F32 R16, R0 ;  /* 0x0000000000107310 */ /* 0x0004e40000201800 */
[----:B--23--:R-:W-:Y:S05]  /*bf40*/  BRA `(.L_x_6283) ;  /* 0x0000000400287947 */ /* 0x00cfea0003800000 */
.L_x_6296:
        /* <DEDUP_REMOVED lines=22> */
.L_x_6301:
[----:B------:R-:W-:Y:S05]  /*c0b0*/  BSYNC.RECONVERGENT B0 ;  /* 0x0000000000007941 */ /* 0x000fea0003800200 */
.L_x_6300:
[----:B------:R-:W-:Y:S01]  /*c0c0*/  IMAD.SHL.U32 R0, R0, 0x200000, RZ ;  /* 0x0020000000007824 */ /* 0x000fe200078e00ff */
[----:B------:R-:W-:-:S04]  /*c0d0*/  LEA R2, R2, 0x37800000, 0x17 ;  /* 0x3780000002027811 */ /* 0x000fc800078eb8ff */
[----:B------:R-:W-:-:S05]  /*c0e0*/  LOP3.LUT R0, R2, R0, R7, 0xfe, !PT ;  /* 0x0000000002007212 */ /* 0x000fca00078efe07 */
[----:B------:R-:W-:-:S04]  /*c0f0*/  FMUL.FTZ R0, R0, 1 ;  /* 0x3f80000000007820 */ /* 0x000fc80000410000 */
[----:B------:R2:W3:Y:S02]  /*c100*/  F2F.F64.F32 R16, R0 ;  /* 0x0000000000107310 */ /* 0x0004e40000201800 */
[----:B--23--:R-:W-:Y:S05]  /*c110*/  BRA `(.L_x_6283) ;  /* 0x0000000000b47947 */ /* 0x00cfea0003800000 */
.L_x_6295:
        /* <DEDUP_REMOVED lines=17> */
[----:B------:R0:W1:Y:S02]  /*c230*/  @P0 F2F.F64.F32 R16, R0 ;  /* 0x0000000000100310 */ /* 0x0000640000201800 */
[----:B01----:R-:W-:Y:S05]  /*c240*/  BRA `(.L_x_6283) ;  /* 0x0000000000687947 */ /* 0x003fea0003800000 */
.L_x_6282:
        /* <DEDUP_REMOVED lines=16> */
.L_x_6304:
[----:B------:R-:W-:Y:S02]  /*c350*/  CS2R R16, SRZ ;  /* 0x0000000000107805 */ /* 0x000fe4000001ff00 */
[----:B------:R-:W-:Y:S01]  /*c360*/  CS2R R18, SRZ ;  /* 0x0000000000127805 */ /* 0x000fe2000001ff00 */
[----:B------:R-:W-:Y:S06]  /*c370*/  BRA `(.L_x_6283) ;  /* 0x00000000001c7947 */ /* 0x000fec0003800000 */
.L_x_6303:
[----:B------:R-:W2:Y:S01]  /*c380*/  LDG.E.64 R16, desc[UR36][R2.64] ;  /* 0x0000002402107981 */ /* 0x000ea2000c1e1b00 */
[----:B------:R-:W-:Y:S01]  /*c390*/  CS2R R18, SRZ ;  /* 0x0000000000127805 */ /* 0x000fe2000001ff00 */
[----:B--2---:R-:W0:Y:S02]  /*c3a0*/  I2F.F64.U64 R16, R16 ;  /* 0x0000001000107312 */ /* 0x004e240000301800 */
[----:B0-----:R-:W-:Y:S05]  /*c3b0*/  BRA `(.L_x_6283) ;  /* 0x00000000000c7947 */ /* 0x001fea0003800000 */
.L_x_6302:
[----:B------:R-:W2:Y:S01]  /*c3c0*/  LDG.E R2, desc[UR36][R2.64] ;  /* 0x0000002402027981 */ /* 0x000ea2000c1e1900 */
[----:B------:R-:W-:Y:S01]  /*c3d0*/  CS2R R18, SRZ ;  /* 0x0000000000127805 */ /* 0x000fe2000001ff00 */
[----:B--2---:R0:W1:Y:S06]  /*c3e0*/  I2F.F64.U32 R16, R2 ;  /* 0x0000000200107312 */ /* 0x00406c0000201800 */
.L_x_6283:
[----:B------:R-:W-:Y:S05]  /*c3f0*/  BSYNC.RECONVERGENT B6 ;  /* 0x0000000000067941 */ /* 0x000fea0003800200 */
.L_x_6277:
        /* <DEDUP_REMOVED lines=19> */
.L_x_6309:
[----:B------:R-:W4:Y:S01]  /*c530*/  LDG.E.U8 R4, desc[UR36][R24.64] ;  /* 0x0000002418047981 */ /* 0x000f22000c1e1100 */
[----:B------:R-:W-:Y:S01]  /*c540*/  CS2R R6, SRZ ;  /* 0x0000000000067805 */ /* 0x000fe2000001ff00 */
[----:B----4-:R-:W4:Y:S02]  /*c550*/  I2F.F64.U16 R4, R4 ;  /* 0x0000000400047312 */ /* 0x010f240000101800 */
[----:B----4-:R-:W-:Y:S05]  /*c560*/  BRA `(.L_x_6311) ;  /* 0x0000000c00d87947 */ /* 0x010fea0003800000 */
.L_x_6308:
        /* <DEDUP_REMOVED lines=10> */
.L_x_6313:
[----:B------:R-:W4:Y:S01]  /*c610*/  LDG.E R4, desc[UR36][R24.64] ;  /* 0x0000002418047981 */ /* 0x000f22000c1e1900 */
[----:B------:R-:W-:Y:S01]  /*c620*/  CS2R R6, SRZ ;  /* 0x0000000000067805 */ /* 0x000fe2000001ff00 */
[----:B----4-:R-:W4:Y:S02]  /*c630*/  I2F.F64 R4, R4 ;  /* 0x0000000400047312 */ /* 0x010f240000201c00 */
[----:B----4-:R-:W-:Y:S05]  /*c640*/  BRA `(.L_x_6311) ;  /* 0x0000000c00a07947 */ /* 0x010fea0003800000 */
.L_x_6312:
[----:B------:R-:W4:Y:S01]  /*c650*/  LDG.E.U16 R4, desc[UR36][R24.64] ;  /* 0x0000002418047981 */ /* 0x000f22000c1e1500 */
[----:B------:R-:W-:Y:S01]  /*c660*/  CS2R R6, SRZ ;  /* 0x0000000000067805 */ /* 0x000fe2000001ff00 */
[----:B----4-:R-:W4:Y:S02]  /*c670*/  I2F.F64.S16 R4, R4 ;  /* 0x0000000400047312 */ /* 0x010f240000101c00 */
[----:B----4-:R-:W-:Y:S05]  /*c680*/  BRA `(.L_x_6311) ;  /* 0x0000000c00907947 */ /* 0x010fea0003800000 */
.L_x_6307:
        /* <DEDUP_REMOVED lines=11> */
.L_x_6315:
[----:B------:R-:W4:Y:S01]  /*c740*/  LDG.E.U16 R0, desc[UR36][R24.64] ;  /* 0x0000002418007981 */ /* 0x000f22000c1e1500 */
[----:B------:R-:W-:Y:S01]  /*c750*/  CS2R R6, SRZ ;  /* 0x0000000000067805 */ /* 0x000fe2000001ff00 */
[----:B----4-:R-:W-:-:S05]  /*c760*/  HADD2.F32 R0, -RZ, R0.H0_H0 ;  /* 0x20000000ff007230 */ /* 0x010fca0000004100 */
[----:B------:R-:W-:-:S04]  /*c770*/  FMUL.FTZ R0, R0, 1 ;  /* 0x3f80000000007820 */ /* 0x000fc80000410000 */
[----:B------:R4:W0:Y:S02]  /*c780*/  F2F.F64.F32 R4, R0 ;  /* 0x0000000000047310 */ /* 0x0008240000201800 */
[----:B0---4-:R-:W-:Y:S05]  /*c790*/  BRA `(.L_x_6311) ;  /* 0x0000000c004c7947 */ /* 0x011fea0003800000 */
.L_x_6314:
        /* <DEDUP_REMOVED lines=16> */
.L_x_6317:
        /* <DEDUP_REMOVED lines=12> */
.L_x_6316:
[----:B------:R4:W5:Y:S01]  /*c960*/  LDG.E.64 R4, desc[UR36][R24.64] ;  /* 0x0000002418047981 */ /* 0x000962000c1e1b00 */
[----:B------:R-:W-:Y:S01]  /*c970*/  CS2R R6, SRZ ;  /* 0x0000000000067805 */ /* 0x000fe2000001ff00 */
[----:B------:R-:W-:Y:S06]  /*c980*/  BRA `(.L_x_6311) ;  /* 0x0000000800d07947 */ /* 0x000fec0003800000 */
.L_x_6306:
        /* <DEDUP_REMOVED lines=14> */
.L_x_6320:
[----:B------:R4:W5:Y:S01]  /*ca70*/  LDG.E.128 R4, desc[UR36][R24.64] ;  /* 0x0000002418047981 */ /* 0x000962000c1e1d00 */
[----:B------:R-:W-:Y:S05]  /*ca80*/  BRA `(.L_x_6311) ;  /* 0x0000000800907947 */ /* 0x000fea0003800000 */
.L_x_6319:
        /* <DEDUP_REMOVED lines=10> */
[C---:B0-23--:R-:W-:Y:S02]  /*cb30*/  LOP3.LUT R2, R0.reuse, 0x7f000000, RZ, 0xc0, !PT ;  /* 0x7f00000000027812 */ /* 0x04dfe400078ec0ff */
        /* <DEDUP_REMOVED lines=16> */
[----:B0-2---:R-:W-:Y:S05]  /*cc40*/  BRA `(.L_x_6311) ;  /* 0x0000000800207947 */ /* 0x005fea0003800000 */
.L_x_6322:
[----:B--23--:R-:W2:Y:S01]  /*cc50*/  LDG.E.U8 R3, desc[UR36][R24.64] ;  /* 0x0000002418037981 */ /* 0x00cea2000c1e1100 */
[----:B------:R-:W-:Y:S01]  /*cc60*/  CS2R R6, SRZ ;  /* 0x0000000000067805 */ /* 0x000fe2000001ff00 */
[C---:B--2---:R-:W-:Y:S02]  /*cc70*/  IMAD.SHL.U32 R0, R3.reuse, 0x2000000, RZ ;  /* 0x0200000003007824 */ /* 0x044fe400078e00ff */
[----:B------:R-:W-:-:S03]  /*cc80*/  IMAD.SHL.U32 R3, R3, 0x100, RZ ;  /* 0x0000010003037824 */ /* 0x000fc600078e00ff */
[----:B------:R-:W-:-:S13]  /*cc90*/  ISETP.GE.U32.AND P0, PT, R0, 0x8000000, PT ;  /* 0x080000000000780c */ /* 0x000fda0003f06070 */
[C---:B0-----:R-:W-:Y:S02]  /*cca0*/  @!P0 LOP3.LUT R2, R3.reuse, 0x7f00, RZ, 0xc0, !PT ;  /* 0x00007f0003028812 */ /* 0x041fe400078ec0ff */
        /* <DEDUP_REMOVED lines=8> */
[----:B0-2---:R-:W-:Y:S05]  /*cd30*/  BRA `(.L_x_6311) ;  /* 0x0000000400e47947 */ /* 0x005fea0003800000 */
.L_x_6321:
[----:B------:R-:W4:Y:S01]  /*cd40*/  LDG.E.U16 R0, desc[UR36][R24.64] ;  /* 0x0000002418007981 */ /* 0x000f22000c1e1500 */
[----:B------:R-:W-:Y:S02]  /*cd50*/  CS2R R6, SRZ ;  /* 0x0000000000067805 */ /* 0x000fe4000001ff00 */
[----:B----4-:R-:W-:-:S05]  /*cd60*/  SHF.L.U32 R0, R0, 0x10, RZ ;  /* 0x0000001000007819 */ /* 0x010fca00000006ff */
[----:B------:R-:W-:-:S04]  /*cd70*/  FMUL.FTZ R0, R0, 1 ;  /* 0x3f80000000007820 */ /* 0x000fc80000410000 */
[----:B------:R4:W0:Y:S02]  /*cd80*/  F2F.F64.F32 R4, R0 ;  /* 0x0000000000047310 */ /* 0x0008240000201800 */
[----:B0---4-:R-:W-:Y:S05]  /*cd90*/  BRA `(.L_x_6311) ;  /* 0x0000000400cc7947 */ /* 0x011fea0003800000 */
.L_x_6318:
        /* <DEDUP_REMOVED lines=12> */
.L_x_6325:
        /* <DEDUP_REMOVED lines=11> */
[----:B0-23--:R-:W-:Y:S02]  /*cf10*/  LOP3.LUT P0, R2, R0, 0xf, RZ, 0xc0, !PT ;  /* 0x0000000f00027812 */ /* 0x00dfe4000780c0ff */
        /* <DEDUP_REMOVED lines=10> */
.L_x_6327:
[----:B------:R-:W-:Y:S05]  /*cfc0*/  BSYNC.RECONVERGENT B0 ;  /* 0x0000000000007941 */ /* 0x000fea0003800200 */
.L_x_6326:
[----:B------:R-:W-:Y:S01]  /*cfd0*/  IMAD.SHL.U32 R0, R0, 0x100000, RZ ;  /* 0x0010000000007824 */ /* 0x000fe200078e00ff */
[----:B------:R-:W-:-:S04]  /*cfe0*/  LEA R2, R2, 0x3b800000, 0x17 ;  /* 0x3b80000002027811 */ /* 0x000fc800078eb8ff */
[----:B------:R-:W-:-:S05]  /*cff0*/  LOP3.LUT R0, R2, R0, R9, 0xfe, !PT ;  /* 0x0000000002007212 */ /* 0x000fca00078efe09 */
[----:B------:R-:W-:-:S04]  /*d000*/  FMUL.FTZ R0, R0, 1 ;  /* 0x3f80000000007820 */ /* 0x000fc80000410000 */
[----:B------:R0:W2:Y:S02]  /*d010*/  F2F.F64.F32 R4, R0 ;  /* 0x0000000000047310 */ /* 0x0000a40000201800 */
[----:B0-2---:R-:W-:Y:S05]  /*d020*/  BRA `(.L_x_6311) ;  /* 0x0000000400287947 */ /* 0x005fea0003800000 */
.L_x_6324:
        /* <DEDUP_REMOVED lines=22> */
.L_x_6329:
[----:B------:R-:W-:Y:S05]  /*d190*/  BSYNC.RECONVERGENT B0 ;  /* 0x0000000000007941 */ /* 0x000fea0003800200 */
.L_x_6328:
[----:B------:R-:W-:Y:S01]  /*d1a0*/  IMAD.SHL.U32 R0, R0, 0x200000, RZ ;  /* 0x0020000000007824 */ /* 0x000fe200078e00ff */
[----:B------:R-:W-:-:S04]  /*d1b0*/  LEA R2, R2, 0x37800000, 0x17 ;  /* 0x3780000002027811 */ /* 0x000fc800078eb8ff */
[----:B------:R-:W-:-:S05]  /*d1c0*/  LOP3.LUT R0, R2, R0, R9, 0xfe, !PT ;  /* 0x0000000002007212 */ /* 0x000fca00078efe09 */
[----:B------:R-:W-:-:S04]  /*d1d0*/  FMUL.FTZ R0, R0, 1 ;  /* 0x3f80000000007820 */ /* 0x000fc80000410000 */
[----:B------:R0:W2:Y:S02]  /*d1e0*/  F2F.F64.F32 R4, R0 ;  /* 0x0000000000047310 */ /* 0x0000a40000201800 */
[----:B0-2---:R-:W-:Y:S05]  /*d1f0*/  BRA `(.L_x_6311) ;  /* 0x0000000000b47947 */ /* 0x005fea0003800000 */
.L_x_6323:
        /* <DEDUP_REMOVED lines=19> */
.L_x_6310:
        /* <DEDUP_REMOVED lines=16> */
.L_x_6332:
[----:B------:R-:W-:Y:S02]  /*d430*/  CS2R R4, SRZ ;  /* 0x0000000000047805 */ /* 0x000fe4000001ff00 */
[----:B------:R-:W-:Y:S01]  /*d440*/  CS2R R6, SRZ ;  /* 0x0000000000067805 */ /* 0x000fe2000001ff00 */
[----:B------:R-:W-:Y:S06]  /*d450*/  BRA `(.L_x_6311) ;  /* 0x00000000001c7947 */ /* 0x000fec0003800000 */
.L_x_6331:
[----:B------:R-:W4:Y:S01]  /*d460*/  LDG.E.64 R4, desc[UR36][R24.64] ;  /* 0x0000002418047981 */ /* 0x000f22000c1e1b00 */
[----:B------:R-:W-:Y:S01]  /*d470*/  CS2R R6, SRZ ;  /* 0x0000000000067805 */ /* 0x000fe2000001ff00 */
[----:B----4-:R-:W4:Y:S02]  /*d480*/  I2F.F64.U64 R4, R4 ;  /* 0x0000000400047312 */ /* 0x010f240000301800 */
[----:B----4-:R-:W-:Y:S05]  /*d490*/  BRA `(.L_x_6311) ;  /* 0x00000000000c7947 */ /* 0x010fea0003800000 */
.L_x_6330:
[----:B------:R-:W4:Y:S01]  /*d4a0*/  LDG.E R4, desc[UR36][R24.64] ;  /* 0x0000002418047981 */ /* 0x000f22000c1e1900 */
[----:B------:R-:W-:Y:S01]  /*d4b0*/  CS2R R6, SRZ ;  /* 0x0000000000067805 */ /* 0x000fe2000001ff00 */
[----:B----4-:R-:W4:Y:S06]  /*d4c0*/  I2F.F64.U32 R4, R4 ;  /* 0x0000000400047312 */ /* 0x010f2c0000201800 */
.L_x_6311:
[----:B------:R-:W-:Y:S05]  /*d4d0*/  BSYNC.RECONVERGENT B6 ;  /* 0x0000000000067941 */ /* 0x000fea0003800200 */
.L_x_6305:
        /* <DEDUP_REMOVED lines=31> */
.L_x_6336:
[----:B------:R-:W0:Y:S02]  /*d6d0*/  F2I.S64.F64.TRUNC R16, R16 ;  /* 0x0000001000107311 */ /* 0x000e24000030d900 */
[----:B0-----:R-:W-:-:S05]  /*d6e0*/  IMAD.MOV.U32 R5, RZ, RZ, R16 ;  /* 0x000000ffff057224 */ /* 0x001fca00078e0010 */
[----:B------:R0:W-:Y:S01]  /*d6f0*/  STG.E.U8 desc[UR36][R2.64], R5 ;  /* 0x0000000502007986 */ /* 0x0001e2000c101124 */
[----:B------:R-:W-:Y:S05]  /*d700*/  BRA `(.L_x_6338) ;  /* 0x0000001000e07947 */ /* 0x000fea0003800000 */
.L_x_6335:
        /* <DEDUP_REMOVED lines=9> */
.L_x_6340:
[----:B------:R-:W0:Y:S02]  /*d7a0*/  F2I.F64.TRUNC R17, R16 ;  /* 0x0000001000117311 */ /* 0x000e24000030d100 */
[----:B0-----:R0:W-:Y:S01]  /*d7b0*/  STG.E desc[UR36][R2.64], R17 ;  /* 0x0000001102007986 */ /* 0x0011e2000c101924 */
[----:B------:R-:W-:Y:S05]  /*d7c0*/  BRA `(.L_x_6338) ;  /* 0x0000001000b07947 */ /* 0x000fea0003800000 */
.L_x_6339:
[----:B------:R-:W0:Y:S02]  /*d7d0*/  F2I.F64.TRUNC R17, R16 ;  /* 0x0000001000117311 */ /* 0x000e24000030d100 */
[----:B0-----:R0:W-:Y:S01]  /*d7e0*/  STG.E.U16 desc[UR36][R2.64], R17 ;  /* 0x0000001102007986 */ /* 0x0011e2000c101524 */
[----:B------:R-:W-:Y:S05]  /*d7f0*/  BRA `(.L_x_6338) ;  /* 0x0000001000a47947 */ /* 0x000fea0003800000 */
.L_x_6334:
        /* <DEDUP_REMOVED lines=17> */
.L_x_6342:
        /* <DEDUP_REMOVED lines=12> */
.L_x_6341:
        /* <DEDUP_REMOVED lines=28> */
.L_x_6344:
        /* <DEDUP_REMOVED lines=23> */
.L_x_6343:
[----:B------:R4:W-:Y:S01]  /*dd00*/  STG.E.64 desc[UR36][R2.64], R16 ;  /* 0x0000001002007986 */ /* 0x0009e2000c101b24 */
[----:B------:R-:W-:Y:S05]  /*dd10*/  BRA `(.L_x_6338) ;  /* 0x0000000c005c7947 */ /* 0x000fea0003800000 */
.L_x_6333:
        /* <DEDUP_REMOVED lines=13> */
.L_x_6348:
        /* <DEDUP_REMOVED lines=26> */
.L_x_6351:
[----:B------:R-:W-:-:S04]  /*df90*/  SHF.R.U32.HI R5, RZ, 0x18, R5 ;  /* 0x00000018ff057819 */ /* 0x000fc80000011605 */
[----:B------:R-:W-:-:S07]  /*dfa0*/  LOP3.LUT R0, R0, 0x80, R5, 0xf8, !PT ;  /* 0x0000008000007812 */ /* 0x000fce00078ef805 */
.L_x_6350:
[----:B------:R-:W-:Y:S05]  /*dfb0*/  BSYNC.RECONVERGENT B0 ;  /* 0x0000000000007941 */ /* 0x000fea0003800200 */
.L_x_6349:
[----:B------:R0:W-:Y:S01]  /*dfc0*/  STG.E.U8 desc[UR36][R2.64], R0 ;  /* 0x0000000002007986 */ /* 0x0001e2000c101124 */
[----:B------:R-:W-:Y:S05]  /*dfd0*/  BRA `(.L_x_6338) ;  /* 0x0000000800ac7947 */ /* 0x000fea0003800000 */
.L_x_6347:
        /* <DEDUP_REMOVED lines=26> */
.L_x_6354:
[----:B------:R-:W-:-:S04]  /*e180*/  SHF.R.U32.HI R5, RZ, 0x18, R5 ;  /* 0x00000018ff057819 */ /* 0x000fc80000011605 */
[----:B------:R-:W-:-:S07]  /*e190*/  LOP3.LUT R0, R0, 0x80, R5, 0xf8, !PT ;  /* 0x0000008000007812 */ /* 0x000fce00078ef805 */
.L_x_6353:
[----:B------:R-:W-:Y:S05]  /*e1a0*/  BSYNC.RECONVERGENT B0 ;  /* 0x0000000000007941 */ /* 0x000fea0003800200 */
.L_x_6352:
[----:B------:R0:W-:Y:S01]  /*e1b0*/  STG.E.U8 desc[UR36][R2.64], R0 ;  /* 0x0000000002007986 */ /* 0x0001e2000c101124 */
[----:B------:R-:W-:Y:S05]  /*e1c0*/  BRA `(.L_x_6338) ;  /* 0x0000000800307947 */ /* 0x000fea0003800000 */
.L_x_6346:
        /* <DEDUP_REMOVED lines=30> */
.L_x_6356:
[----:B------:R-:W0:Y:S02]  /*e3b0*/  F2I.U64.F64.TRUNC R16, R16 ;  /* 0x0000001000107311 */ /* 0x000e24000030d800 */
[----:B0-----:R0:W-:Y:S01]  /*e3c0*/  STG.E.64 desc[UR36][R2.64], R16 ;  /* 0x0000001002007986 */ /* 0x0011e2000c101b24 */
[----:B------:R-:W-:Y:S05]  /*e3d0*/  BRA `(.L_x_6338) ;  /* 0x0000000400ac7947 */ /* 0x000fea0003800000 */
.L_x_6355:
[----:B------:R-:W0:Y:S02]  /*e3e0*/  F2I.U32.F64.TRUNC R17, R16 ;  /* 0x0000001000117311 */ /* 0x000e24000030d000 */
[----:B0-----:R0:W-:Y:S01]  /*e3f0*/  STG.E desc[UR36][R2.64], R17 ;  /* 0x0000001102007986 */ /* 0x0011e2000c101924 */
[----:B------:R-:W-:Y:S05]  /*e400*/  BRA `(.L_x_6338) ;  /* 0x0000000400a07947 */ /* 0x000fea0003800000 */
.L_x_6345:
        /* <DEDUP_REMOVED lines=15> */
.L_x_6358:
[----:B------:R0:W-:Y:S01]  /*e500*/  STG.E.128 desc[UR36][R2.64], R16 ;  /* 0x0000001002007986 */ /* 0x0001e2000c101d24 */
[----:B------:R-:W-:Y:S05]  /*e510*/  BRA `(.L_x_6338) ;  /* 0x00000004005c7947 */ /* 0x000fea0003800000 */
.L_x_6357:
[----:B------:R-:W-:-:S09]  /*e520*/  UISETP.NE.AND UP0, UPT, UR4, 0xf, UPT ;  /* 0x0000000f0400788c */ /* 0x000fd2000bf05270 */
[----:B------:R-:W-:Y:S05]  /*e530*/  BRA.U !UP0, `(.L_x_6359) ;  /* 0x0000000508287547 */ /* 0x000fea000b800000 */
[----:B------:R-:W-:-:S09]  /*e540*/  UISETP.NE.AND UP0, UPT, UR4, 0x17, UPT ;  /* 0x000000170400788c */ /* 0x000fd2000bf05270 */
[----:B------:R-:W-:Y:S05]  /*e550*/  BRA.U !UP0, `(.L_x_6360) ;  /* 0x0000000108b07547 */ /* 0x000fea000b800000 */
[----:B------:R-:W-:-:S09]  /*e560*/  UISETP.NE.AND UP0, UPT, UR4, 0x18, UPT ;  /* 0x000000180400788c */ /* 0x000fd2000bf05270 */
[----:B------:R-:W-:Y:S05]  /*e570*/  BRA.U !UP0, `(.L_x_6361) ;  /* 0x0000000108447547 */ /* 0x000fea000b800000 */
.L_x_6337:
        /* <DEDUP_REMOVED lines=16> */
.L_x_6362:
[----:B------:R-:W-:Y:S05]  /*e680*/  BRA `(.L_x_6338) ;  /* 0x0000000400007947 */ /* 0x000fea0003800000 */
.L_x_6361:
        /* <DEDUP_REMOVED lines=21> */
.L_x_6364:
[----:B------:R-:W-:Y:S05]  /*e7e0*/  BSYNC.RECONVERGENT B0 ;  /* 0x0000000000007941 */ /* 0x000fea0003800200 */
.L_x_6363:
[----:B------:R-:W-:-:S05]  /*e7f0*/  LOP3.LUT R5, R0, 0x80, R5, 0xf8, !PT ;  /* 0x0000008000057812 */ /* 0x000fca00078ef805 */
[----:B------:R0:W-:Y:S01]  /*e800*/  STG.E.U8 desc[UR36][R2.64], R5 ;  /* 0x0000000502007986 */ /* 0x0001e2000c101124 */
[----:B------:R-:W-:Y:S05]  /*e810*/  BRA `(.L_x_6338) ;  /* 0x00000000009c7947 */ /* 0x000fea0003800000 */
.L_x_6360:
        /* <DEDUP_REMOVED lines=20> */
.L_x_6366:
[----:B------:R-:W-:Y:S02]  /*e960*/  ISETP.GT.U32.AND P0, PT, R4, 0x7f800000, PT ;  /* 0x7f8000000400780c */ /* 0x000fe40003f04070 */
[----:B------:R-:W-:-:S04]  /*e970*/  MOV R0, 0x7f ;  /* 0x0000007f00007802 */ /* 0x000fc80000000f00 */
[----:B------:R-:W-:-:S07]  /*e980*/  SEL R0, R0, 0x7c, P0 ;  /* 0x0000007c00007807 */ /* 0x000fce0000000000 */
.L_x_6367:
[----:B------:R-:W-:Y:S05]  /*e990*/  BSYNC.RECONVERGENT B0 ;  /* 0x0000000000007941 */ /* 0x000fea0003800200 */
.L_x_6365:
[----:B------:R-:W-:-:S04]  /*e9a0*/  SHF.R.U32.HI R5, RZ, 0x18, R5 ;  /* 0x00000018ff057819 */ /* 0x000fc80000011605 */
[----:B------:R-:W-:-:S05]  /*e9b0*/  LOP3.LUT R5, R0, 0x80, R5, 0xf8, !PT ;  /* 0x0000008000057812 */ /* 0x000fca00078ef805 */
[----:B------:R0:W-:Y:S01]  /*e9c0*/  STG.E.U8 desc[UR36][R2.64], R5 ;  /* 0x0000000502007986 */ /* 0x0001e2000c101124 */
[----:B------:R-:W-:Y:S05]  /*e9d0*/  BRA `(.L_x_6338) ;  /* 0x00000000002c7947 */ /* 0x000fea0003800000 */
.L_x_6359:
        /* <DEDUP_REMOVED lines=11> */
.L_x_6338:
[----:B------:R-:W-:-:S07]  /*ea90*/  VIADD R23, R23, 0x80 ;  /* 0x0000008017177836 */ /* 0x000fce0000000000 */
.L_x_6275:
[----:B------:R-:W-:Y:S05]  /*eaa0*/  BSYNC.RECONVERGENT B7 ;  /* 0x0000000000077941 */ /* 0x000fea0003800200 */
.L_x_6274:
[----:B------:R-:W5:Y:S02]  /*eab0*/  LDCU UR4, c[0x0][0x380] ;  /* 0x00007000ff0477ac */ /* 0x000f640008000800 */
[----:B-----5:R-:W-:-:S13]  /*eac0*/  ISETP.GE.AND P0, PT, R23, UR4, PT ;  /* 0x0000000417007c0c */ /* 0x020fda000bf06270 */
[----:B------:R-:W-:Y:S05]  /*ead0*/  @P0 EXIT ;  /* 0x000000000000094d */ /* 0x000fea0003800000 */
        /* <DEDUP_REMOVED lines=354> */
.L_x_6368:
[----:B------:R-:W0:Y:S01]  /*10100*/  LDCU.64 UR6, c[0x0][0x5e8] ;  /* 0x0000bd00ff0677ac */ /* 0x000e220008000a00 */
[----:B------:R-:W-:Y:S01]  /*10110*/  BSSY.RECONVERGENT B6, `(.L_x_6369) ;  /* 0x000010f000067945 */ /* 0x000fe20003800200 */
[----:B------:R-:W1:Y:S01]  /*10120*/  LDCU.64 UR8, c[0x0][0x5f0] ;  /* 0x0000be00ff0877ac */ /* 0x000e620008000a00 */
[----:B------:R-:W-:-:S04]  /*10130*/  UPRMT UR4, UR39, 0x9910, URZ ;  /* 0x0000991027047896 */ /* 0x000fc800080000ff */
[----:B------:R-:W-:Y:S01]  /*10140*/  UISETP.GT.AND UP0, UPT, UR4, 0x9, UPT ;  /* 0x000000090400788c */ /* 0x000fe2000bf04270 */
[----:B0-----:R-:W-:Y:S02]  /*10150*/  IADD3 R22, P0, PT, R22, UR6, RZ ;  /* 0x0000000616167c10 */ /* 0x001fe4000ff1e0ff */
[----:B-1234-:R-:W-:-:S03]  /*10160*/  IADD3 R2, P1, PT, R0, UR8, RZ ;  /* 0x0000000800027c10 */ /* 0x01efc6000ff3e0ff */
        /* <DEDUP_REMOVED lines=15> */
.L_x_6373:
[----:B------:R-:W2:Y:S01]  /*10260*/  LDG.E.U8 R2, desc[UR36][R2.64] ;  /* 0x0000002402027981 */ /* 0x000ea2000c1e1100 */
[----:B------:R-:W-:Y:S01]  /*10270*/  CS2R R18, SRZ ;  /* 0x0000000000127805 */ /* 0x000fe2000001ff00 */
[----:B--2---:R1:W2:Y:S02]  /*10280*/  I2F.F64.U16 R16, R2 ;  /* 0x0000000200107312 */ /* 0x0042a40000101800 */
[----:B-12---:R-:W-:Y:S05]  /*10290*/  BRA `(.L_x_6375) ;  /* 0x0000000c00d87947 */ /* 0x006fea0003800000 */
.L_x_6372:
        /* <DEDUP_REMOVED lines=10> */
.L_x_6377:
[----:B------:R-:W2:Y:S01]  /*10340*/  LDG.E R2, desc[UR36][R2.64] ;  /* 0x0000002402027981 */ /* 0x000ea2000c1e1900 */
[----:B------:R-:W-:Y:S01]  /*10350*/  CS2R R18, SRZ ;  /* 0x0000000000127805 */ /* 0x000fe2000001ff00 */
[----:B--2---:R1:W2:Y:S02]  /*10360*/  I2F.F64 R16, R2 ;  /* 0x0000000200107312 */ /* 0x0042a40000201c00 */
[----:B-12---:R-:W-:Y:S05]  /*10370*/  BRA `(.L_x_6375) ;  /* 0x0000000c00a07947 */ /* 0x006fea0003800000 */
.L_x_6376:
[----:B------:R-:W2:Y:S01]  /*10380*/  LDG.E.U16 R2, desc[UR36][R2.64] ;  /* 0x0000002402027981 */ /* 0x000ea2000c1e1500 */
[----:B------:R-:W-:Y:S01]  /*10390*/  CS2R R18, SRZ ;  /* 0x0000000000127805 */ /* 0x000fe2000001ff00 */
[----:B--2---:R1:W2:Y:S02]  /*103a0*/  I2F.F64.S16 R16, R2 ;  /* 0x0000000200107312 */ /* 0x0042a40000101c00 */
[----:B-12---:R-:W-:Y:S05]  /*103b0*/  BRA `(.L_x_6375) ;  /* 0x0000000c00907947 */ /* 0x006fea0003800000 */
.L_x_6371:
        /* <DEDUP_REMOVED lines=11> */
.L_x_6379:
[----:B------:R-:W2:Y:S01]  /*10470*/  LDG.E.U16 R0, desc[UR36][R2.64] ;  /* 0x0000002402007981 */ /* 0x000ea2000c1e1500 */
[----:B------:R-:W-:Y:S01]  /*10480*/  CS2R R18, SRZ ;  /* 0x0000000000127805 */ /* 0x000fe2000001ff00 */
[----:B--2---:R-:W-:-:S05]  /*10490*/  HADD2.F32 R0, -RZ, R0.H0_H0 ;  /* 0x20000000ff007230 */ /* 0x004fca0000004100 */
[----:B------:R-:W-:-:S04]  /*104a0*/  FMUL.FTZ R0, R0, 1 ;  /* 0x3f80000000007820 */ /* 0x000fc80000410000 */
[----:B------:R0:W1:Y:S02]  /*104b0*/  F2F.F64.F32 R16, R0 ;  /* 0x0000000000107310 */ /* 0x0000640000201800 */
[----:B01----:R-:W-:Y:S05]  /*104c0*/  BRA `(.L_x_6375) ;  /* 0x0000000c004c7947 */ /* 0x003fea0003800000 */
.L_x_6378:
        /* <DEDUP_REMOVED lines=16> */
.L_x_6381:
        /* <DEDUP_REMOVED lines=12> */
.L_x_6380:
[----:B------:R0:W5:Y:S01]  /*10690*/  LDG.E.64 R16, desc[UR36][R2.64] ;  /* 0x0000002402107981 */ /* 0x000162000c1e1b00 */
[----:B------:R-:W-:Y:S01]  /*106a0*/  CS2R R18, SRZ ;  /* 0x0000000000127805 */ /* 0x000fe2000001ff00 */
[----:B------:R-:W-:Y:S06]  /*106b0*/  BRA `(.L_x_6375) ;  /* 0x0000000800d07947 */ /* 0x000fec0003800000 */
.L_x_6370:
        /* <DEDUP_REMOVED lines=9> */
[----:B------:R-:W-:Y:S01]  /*10750*/  HFMA2 R16, -RZ, RZ, 0, 0 ;  /* 0x00000000ff107431 */ /* 0x000fe200000001ff */
[----:B------:R-:W-:Y:S02]  /*10760*/  CS2R R18, SRZ ;  /* 0x0000000000127805 */ /* 0x000fe4000001ff00 */
[----:B--2---:R-:W-:-:S04]  /*10770*/  ISETP.NE.AND P0, PT, R2, RZ, PT ;  /* 0x000000ff0200720c */ /* 0x004fc80003f05270 */
[----:B------:R-:W-:Y:S01]  /*10780*/  FSEL R17, RZ, 1.875, !P0 ;  /* 0x3ff00000ff117808 */ /* 0x000fe20004000000 */
[----:B------:R-:W-:Y:S08]  /*10790*/  BRA `(.L_x_6375) ;  /* 0x0000000800987947 */ /* 0x000ff00003800000 */
.L_x_6384:
[----:B------:R3:W5:Y:S01]  /*107a0*/  LDG.E.128 R16, desc[UR36][R2.64] ;  /* 0x0000002402107981 */ /* 0x000762000c1e1d00 */
[----:B------:R-:W-:Y:S05]  /*107b0*/  BRA `(.L_x_6375) ;  /* 0x0000000800907947 */ /* 0x000fea0003800000 */
.L_x_6383:
        /* <DEDUP_REMOVED lines=27> */
[----:B---34-:R-:W-:Y:S05]  /*10970*/  BRA `(.L_x_6375) ;  /* 0x0000000800207947 */ /* 0x018fea0003800000 */
.L_x_6386:
        /* <DEDUP_REMOVED lines=14> */
[----:B---34-:R-:W-:Y:S05]  /*10a60*/  BRA `(.L_x_6375) ;  /* 0x0000000400e47947 */ /* 0x018fea0003800000 */
.L_x_6385:
[----:B------:R-:W2:Y:S01]  /*10a70*/  LDG.E.U16 R0, desc[UR36][R2.64] ;  /* 0x0000002402007981 */ /* 0x000ea2000c1e1500 */
[----:B------:R-:W-:Y:S01]  /*10a80*/  CS2R R18, SRZ ;  /* 0x0000000000127805 */ /* 0x000fe2000001ff00 */
[----:B--2---:R-:W-:-:S04]  /*10a90*/  IMAD.U32 R0, R0, 0x10000, RZ ;  /* 0x0001000000007824 */ /* 0x004fc800078e00ff */
[----:B------:R-:W-:-:S04]  /*10aa0*/  FMUL.FTZ R0, R0, 1 ;  /* 0x3f80000000007820 */ /* 0x000fc80000410000 */
[----:B------:R3:W4:Y:S02]  /*10ab0*/  F2F.F64.F32 R16, R0 ;  /* 0x0000000000107310 */ /* 0x0007240000201800 */
[----:B---34-:R-:W-:Y:S05]  /*10ac0*/  BRA `(.L_x_6375) ;  /* 0x0000000400cc7947 */ /* 0x018fea0003800000 */
.L_x_6382:
        /* <DEDUP_REMOVED lines=12> */
.L_x_6389:
        /* <DEDUP_REMOVED lines=22> */
.L_x_6391:
[----:B------:R-:W-:Y:S05]  /*10cf0*/  BSYNC.RECONVERGENT B0 ;  /* 0x0000000000007941 */ /* 0x000fea0003800200 */
.L_x_6390:
[----:B------:R-:W-:Y:S02]  /*10d00*/  SHF.L.U32 R0, R0, 0x14, RZ ;  /* 0x0000001400007819 */ /* 0x000fe400000006ff */
[----:B------:R-:W-:-:S04]  /*10d10*/  LEA R2, R2, 0x3b800000, 0x17 ;  /* 0x3b80000002027811 */ /* 0x000fc800078eb8ff */
[----:B------:R-:W-:-:S05]  /*10d20*/  LOP3.LUT R0, R2, R0, R7, 0xfe, !PT ;  /* 0x0000000002007212 */ /* 0x000fca00078efe07 */
[----:B------:R-:W-:-:S04]  /*10d30*/  FMUL.FTZ R0, R0, 1 ;  /* 0x3f80000000007820 */ /* 0x000fc80000410000 */
[----:B------:R3:W4:Y:S02]  /*10d40*/  F2F.F64.F32 R16, R0 ;  /* 0x0000000000107310 */ /* 0x0007240000201800 */
[----:B---34-:R-:W-:Y:S05]  /*10d50*/  BRA `(.L_x_6375) ;  /* 0x0000000400287947 */ /* 0x018fea0003800000 */
.L_x_6388:
        /* <DEDUP_REMOVED lines=22> */
.L_x_6393:
[----:B------:R-:W-:Y:S05]  /*10ec0*/  BSYNC.RECONVERGENT B0 ;  /* 0x0000000000007941 */ /* 0x000fea0003800200 */
.L_x_6392:
[----:B------:R-:W-:Y:S01]  /*10ed0*/  IMAD.SHL.U32 R0, R0, 0x200000, RZ ;  /* 0x0020000000007824 */ /* 0x000fe200078e00ff */
[----:B------:R-:W-:-:S04]  /*10ee0*/  LEA R2, R2, 0x37800000, 0x17 ;  /* 0x3780000002027811 */ /* 0x000fc800078eb8ff */
[----:B------:R-:W-:-:S05]  /*10ef0*/  LOP3.LUT R0, R2, R0, R7, 0xfe, !PT ;  /* 0x0000000002007212 */ /* 0x000fca00078efe07 */
[----:B------:R-:W-:-:S04]  /*10f00*/  FMUL.FTZ R0, R0, 1 ;  /* 0x3f80000000007820 */ /* 0x000fc80000410000 */
[----:B------:R3:W4:Y:S02]  /*10f10*/  F2F.F64.F32 R16, R0 ;  /* 0x0000000000107310 */ /* 0x0007240000201800 */
[----:B---34-:R-:W-:Y:S05]  /*10f20*/  BRA `(.L_x_6375) ;  /* 0x0000000000b47947 */ /* 0x018fea0003800000 */
.L_x_6387:
        /* <DEDUP_REMOVED lines=17> */
[----:B------:R1:W2:Y:S02]  /*11040*/  @P0 F2F.F64.F32 R16, R0 ;  /* 0x0000000000100310 */ /* 0x0002a40000201800 */
[----:B-12---:R-:W-:Y:S05]  /*11050*/  BRA `(.L_x_6375) ;  /* 0x0000000000687947 */ /* 0x006fea0003800000 */
.L_x_6374:
        /* <DEDUP_REMOVED lines=16> */
.L_x_6396:
[----:B------:R-:W-:Y:S02]  /*11160*/  CS2R R16, SRZ ;  /* 0x0000000000107805 */ /* 0x000fe4000001ff00 */
[----:B------:R-:W-:Y:S01]  /*11170*/  CS2R R18, SRZ ;  /* 0x0000000000127805 */ /* 0x000fe2000001ff00 */
[----:B------:R-:W-:Y:S06]  /*11180*/  BRA `(.L_x_6375) ;  /* 0x00000000001c7947 */ /* 0x000fec0003800000 */
.L_x_6395:
[----:B------:R-:W2:Y:S01]  /*11190*/  LDG.E.64 R16, desc[UR36][R2.64] ;  /* 0x0000002402107981 */ /* 0x000ea2000c1e1b00 */
[----:B------:R-:W-:Y:S01]  /*111a0*/  CS2R R18, SRZ ;  /* 0x0000000000127805 */ /* 0x000fe2000001ff00 */
[----:B--2---:R-:W1:Y:S02]  /*111b0*/  I2F.F64.U64 R16, R16 ;  /* 0x0000001000107312 */ /* 0x004e640000301800 */
[----:B-1----:R-:W-:Y:S05]  /*111c0*/  BRA `(.L_x_6375) ;  /* 0x00000000000c7947 */ /* 0x002fea0003800000 */
.L_x_6394:
[----:B------:R-:W2:Y:S01]  /*111d0*/  LDG.E R2, desc[UR36][R2.64] ;  /* 0x0000002402027981 */ /* 0x000ea2000c1e1900 */
[----:B------:R-:W-:Y:S01]  /*111e0*/  CS2R R18, SRZ ;  /* 0x0000000000127805 */ /* 0x000fe2000001ff00 */
[----:B--2---:R1:W2:Y:S06]  /*111f0*/  I2F.F64.U32 R16, R2 ;  /* 0x0000000200107312 */ /* 0x0042ac0000201800 */
.L_x_6375:
[----:B------:R-:W-:Y:S05]  /*11200*/  BSYNC.RECONVERGENT B6 ;  /* 0x0000000000067941 */ /* 0x000fea0003800200 */
.L_x_6369:
        /* <DEDUP_REMOVED lines=19> */
.L_x_6401:
[----:B------:R-:W4:Y:S01]  /*11340*/  LDG.E.U8 R4, desc[UR36][R24.64] ;  /* 0x0000002418047981 */ /* 0x000f22000c1e1100 */
[----:B------:R-:W-:Y:S01]  /*11350*/  CS2R R6, SRZ ;  /* 0x0000000000067805 */ /* 0x000fe2000001ff00 */
[----:B----4-:R-:W4:Y:S02]  /*11360*/  I2F.F64.U16 R4, R4 ;  /* 0x0000000400047312 */ /* 0x010f240000101800 */
[----:B----4-:R-:W-:Y:S05]  /*11370*/  BRA `(.L_x_6403) ;  /* 0x0000000c00d87947 */ /* 0x010fea0003800000 */
.L_x_6400:
        /* <DEDUP_REMOVED lines=10> */
.L_x_6405:
[----:B------:R-:W4:Y:S01]  /*11420*/  LDG.E R4, desc[UR36][R24.64] ;  /* 0x0000002418047981 */ /* 0x000f22000c1e1900 */
[----:B------:R-:W-:Y:S01]  /*11430*/  CS2R R6, SRZ ;  /* 0x0000000000067805 */ /* 0x000fe2000001ff00 */
[----:B----4-:R-:W4:Y:S02]  /*11440*/  I2F.F64 R4, R4 ;  /* 0x0000000400047312 */ /* 0x010f240000201c00 */
[----:B----4-:R-:W-:Y:S05]  /*11450*/  BRA `(.L_x_6403) ;  /* 0x0000000c00a07947 */ /* 0x010fea0003800000 */
.L_x_6404:
[----:B------:R-:W4:Y:S01]  /*11460*/  LDG.E.U16 R4, desc[UR36][R24.64] ;  /* 0x0000002418047981 */ /* 0x000f22000c1e1500 */
[----:B------:R-:W-:Y:S01]  /*11470*/  CS2R R6, SRZ ;  /* 0x0000000000067805 */ /* 0x000fe2000001ff00 */
[----:B----4-:R-:W4:Y:S02]  /*11480*/  I2F.F64.S16 R4, R4 ;  /* 0x0000000400047312 */ /* 0x010f240000101c00 */
[----:B----4-:R-:W-:Y:S05]  /*11490*/  BRA `(.L_x_6403) ;  /* 0x0000000c00907947 */ /* 0x010fea0003800000 */
.L_x_6399:
        /* <DEDUP_REMOVED lines=11> */
.L_x_6407:
[----:B------:R-:W4:Y:S01]  /*11550*/  LDG.E.U16 R0, desc[UR36][R24.64] ;  /* 0x0000002418007981 */ /* 0x000f22000c1e1500 */
[----:B------:R-:W-:Y:S01]  /*11560*/  CS2R R6, SRZ ;  /* 0x0000000000067805 */ /* 0x000fe2000001ff00 */
[----:B----4-:R-:W-:-:S05]  /*11570*/  HADD2.F32 R0, -RZ, R0.H0_H0 ;  /* 0x20000000ff007230 */ /* 0x010fca0000004100 */
[----:B------:R-:W-:-:S04]  /*11580*/  FMUL.FTZ R0, R0, 1 ;  /* 0x3f80000000007820 */ /* 0x000fc80000410000 */
[----:B------:R4:W0:Y:S02]  /*11590*/  F2F.F64.F32 R4, R0 ;  /* 0x0000000000047310 */ /* 0x0008240000201800 */
[----:B0---4-:R-:W-:Y:S05]  /*115a0*/  BRA `(.L_x_6403) ;  /* 0x0000000c004c7947 */ /* 0x011fea0003800000 */
.L_x_6406:
        /* <DEDUP_REMOVED lines=16> */
.L_x_6409:
        /* <DEDUP_REMOVED lines=12> */
.L_x_6408:
[----:B------:R4:W5:Y:S01]  /*11770*/  LDG.E.64 R4, desc[UR36][R24.64] ;  /* 0x0000002418047981 */ /* 0x000962000c1e1b00 */
[----:B------:R-:W-:Y:S01]  /*11780*/  CS2R R6, SRZ ;  /* 0x0000000000067805 */ /* 0x000fe2000001ff00 */
[----:B------:R-:W-:Y:S06]  /*11790*/  BRA `(.L_x_6403) ;  /* 0x0000000800d07947 */ /* 0x000fec0003800000 */
.L_x_6398:
        /* <DEDUP_REMOVED lines=9> */
[----:B------:R-:W-:Y:S02]  /*11830*/  CS2R R6, SRZ ;  /* 0x0000000000067805 */ /* 0x000fe4000001ff00 */
[----:B------:R-:W-:Y:S02]  /*11840*/  MOV R4, RZ ;  /* 0x000000ff00047202 */ /* 0x000fe40000000f00 */
[----:B----4-:R-:W-:-:S04]  /*11850*/  ISETP.NE.AND P0, PT, R24, RZ, PT ;  /* 0x000000ff1800720c */ /* 0x010fc80003f05270 */
[----:B------:R-:W-:Y:S01]  /*11860*/  FSEL R5, RZ, 1.875, !P0 ;  /* 0x3ff00000ff057808 */ /* 0x000fe20004000000 */
[----:B------:R-:W-:Y:S08]  /*11870*/  BRA `(.L_x_6403) ;  /* 0x0000000800987947 */ /* 0x000ff00003800000 */
.L_x_6412:
[----:B------:R4:W5:Y:S01]  /*11880*/  LDG.E.128 R4, desc[UR36][R24.64] ;  /* 0x0000002418047981 */ /* 0x000962000c1e1d00 */
[----:B------:R-:W-:Y:S05]  /*11890*/  BRA `(.L_x_6403) ;  /* 0x0000000800907947 */ /* 0x000fea0003800000 */
.L_x_6411:
        /* <DEDUP_REMOVED lines=8> */
[----:B------:R-:W-:Y:S01]  /*11920*/  CS2R R6, SRZ ;  /* 0x0000000000067805 */ /* 0x000fe2000001ff00 */
[----:B----4-:R-:W-:-:S05]  /*11930*/  IMAD.SHL.U32 R0, R0, 0x1000000, RZ ;  /* 0x0100000000007824 */ /* 0x010fca00078e00ff */
[C---:B01-3--:R-:W-:Y:S02]  /*11940*/  LOP3.LUT R2, R0.reuse, 0x7f000000, RZ, 0xc0, !PT ;  /* 0x7f00000000027812 */ /* 0x04bfe400078ec0ff */
        /* <DEDUP_REMOVED lines=17> */
.L_x_6414:
[----:B0--3--:R-:W3:Y:S01]  /*11a60*/  LDG.E.U8 R3, desc[UR36][R24.64] ;  /* 0x0000002418037981 */ /* 0x009ee2000c1e1100 */
[----:B------:R-:W-:Y:S01]  /*11a70*/  CS2R R6, SRZ ;  /* 0x0000000000067805 */ /* 0x000fe2000001ff00 */
[C---:B---3--:R-:W-:Y:S01]  /*11a80*/  IMAD.SHL.U32 R0, R3.reuse, 0x2000000, RZ ;  /* 0x0200000003007824 */ /* 0x048fe200078e00ff */
[----:B------:R-:W-:-:S04]  /*11a90*/  SHF.L.U32 R3, R3, 0x8, RZ ;  /* 0x0000000803037819 */ /* 0x000fc800000006ff */
[----:B------:R-:W-:-:S13]  /*11aa0*/  ISETP.GE.U32.AND P0, PT, R0, 0x8000000, PT ;  /* 0x080000000000780c */ /* 0x000fda0003f06070 */
[C---:B-1----:R-:W-:Y:S02]  /*11ab0*/  @!P0 LOP3.LUT R2, R3.reuse, 0x7f00, RZ, 0xc0, !PT ;  /* 0x00007f0003028812 */ /* 0x042fe400078ec0ff */
        /* <DEDUP_REMOVED lines=9> */
.L_x_6413:
[----:B------:R-:W4:Y:S01]  /*11b50*/  LDG.E.U16 R0, desc[UR36][R24.64] ;  /* 0x0000002418007981 */ /* 0x000f22000c1e1500 */
[----:B------:R-:W-:Y:S01]  /*11b60*/  CS2R R6, SRZ ;  /* 0x0000000000067805 */ /* 0x000fe2000001ff00 */
[----:B----4-:R-:W-:-:S04]  /*11b70*/  IMAD.U32 R0, R0, 0x10000, RZ ;  /* 0x0001000000007824 */ /* 0x010fc800078e00ff */
[----:B------:R-:W-:-:S04]  /*11b80*/  FMUL.FTZ R0, R0, 1 ;  /* 0x3f80000000007820 */ /* 0x000fc80000410000 */
[----:B------:R4:W0:Y:S02]  /*11b90*/  F2F.F64.F32 R4, R0 ;  /* 0x0000000000047310 */ /* 0x0008240000201800 */
[----:B0---4-:R-:W-:Y:S05]  /*11ba0*/  BRA `(.L_x_6403) ;  /* 0x0000000400cc7947 */ /* 0x011fea0003800000 */
.L_x_6410:
        /* <DEDUP_REMOVED lines=12> */
.L_x_6417:
        /* <DEDUP_REMOVED lines=22> */
.L_x_6419:
[----:B------:R-:W-:Y:S05]  /*11dd0*/  BSYNC.RECONVERGENT B0 ;  /* 0x0000000000007941 */ /* 0x000fea0003800200 */
.L_x_6418:
[----:B------:R-:W-:Y:S02]  /*11de0*/  SHF.L.U32 R0, R0, 0x14, RZ ;  /* 0x0000001400007819 */ /* 0x000fe400000006ff */
[----:B------:R-:W-:-:S04]  /*11df0*/  LEA R2, R2, 0x3b800000, 0x17 ;  /* 0x3b80000002027811 */ /* 0x000fc800078eb8ff */
[----:B------:R-:W-:-:S05]  /*11e00*/  LOP3.LUT R0, R2, R0, R9, 0xfe, !PT ;  /* 0x0000000002007212 */ /* 0x000fca00078efe09 */
[----:B------:R-:W-:-:S04]  /*11e10*/  FMUL.FTZ R0, R0, 1 ;  /* 0x3f80000000007820 */ /* 0x000fc80000410000 */
[----:B------:R0:W1:Y:S02]  /*11e20*/  F2F.F64.F32 R4, R0 ;  /* 0x0000000000047310 */ /* 0x0000640000201800 */
[----:B01----:R-:W-:Y:S05]  /*11e30*/  BRA `(.L_x_6403) ;  /* 0x0000000400287947 */ /* 0x003fea0003800000 */
.L_x_6416:
        /* <DEDUP_REMOVED lines=22> */
.L_x_6421:
[----:B------:R-:W-:Y:S05]  /*11fa0*/  BSYNC.RECONVERGENT B0 ;  /* 0x0000000000007941 */ /* 0x000fea0003800200 */
.L_x_6420:
[----:B------:R-:W-:Y:S01]  /*11fb0*/  IMAD.SHL.U32 R0, R0, 0x200000, RZ ;  /* 0x0020000000007824 */ /* 0x000fe200078e00ff */
[----:B------:R-:W-:-:S04]  /*11fc0*/  LEA R2, R2, 0x37800000, 0x17 ;  /* 0x3780000002027811 */ /* 0x000fc800078eb8ff */
[----:B------:R-:W-:-:S05]  /*11fd0*/  LOP3.LUT R0, R2, R0, R9, 0xfe, !PT ;  /* 0x0000000002007212 */ /* 0x000fca00078efe09 */
[----:B------:R-:W-:-:S04]  /*11fe0*/  FMUL.FTZ R0, R0, 1 ;  /* 0x3f80000000007820 */ /* 0x000fc80000410000 */
[----:B------:R0:W1:Y:S02]  /*11ff0*/  F2F.F64.F32 R4, R0 ;  /* 0x0000000000047310 */ /* 0x0000640000201800 */
[----:B01----:R-:W-:Y:S05]  /*12000*/  BRA `(.L_x_6403) ;  /* 0x0000000000b47947 */ /* 0x003fea0003800000 */
.L_x_6415:
[----:B------:R-:W-:-:S09]  /*12010*/  UISETP.NE.AND UP0, UPT, UR4, 0x1c, UPT ;  /* 0x0000001c0400788c */ /* 0x000fd2000bf05270 */
[----:B------:R-:W-:Y:S05]  /*12020*/  BRA.U !UP0, `(.L_x_6422) ;  /* 0x0000000108a07547 */ /* 0x000fea000b800000 */
[----:B------:R-:W-:-:S09]  /*12030*/  UISETP.NE.AND UP0, UPT, UR4, 0x1d, UPT ;  /* 0x0000001d0400788c */ /* 0x000fd2000bf05270 */
[----:B------:R-:W-:Y:S05]  /*12040*/  BRA.U !UP0, `(.L_x_6423) ;  /* 0x0000000108887547 */ /* 0x000fea000b800000 */
[----:B------:R-:W-:-:S09]  /*12050*/  UISETP.NE.AND UP0, UPT, UR4, 0x2c, UPT ;  /* 0x0000002c0400788c */ /* 0x000fd2000bf05270 */
[----:B------:R-:W-:Y:S05]  /*12060*/  BRA.U UP0, `(.L_x_6402) ;  /* 0x0000000100347547 */ /* 0x000fea000b800000 */
[----:B------:R-:W4:Y:S01]  /*12070*/  LDG.E.U8 R0, desc[UR36][R24.64] ;  /* 0x0000002418007981 */ /* 0x000f22000c1e1100 */
[----:B------:R-:W-:Y:S01]  /*12080*/  HFMA2 R4, -RZ, RZ, 0, 0 ;  /* 0x00000000ff047431 */ /* 0x000fe200000001ff */
        /* <DEDUP_REMOVED lines=11> */
.L_x_6402:
[----:B01-3--:R-:W-:Y:S01]  /*12140*/  MOV R2, 0x0 ;  /* 0x0000000000027802 */ /* 0x00bfe20000000f00 */
[----:B------:R-:W0:Y:S01]  /*12150*/  LDCU.64 UR4, c[0x4][0x1a8] ;  /* 0x01003500ff0477ac */ /* 0x000e220008000a00 */
[----:B------:R-:W-:Y:S02]  /*12160*/  HFMA2 R12, -RZ, RZ, 0, 5.9604644775390625e-08 ;  /* 0x00000001ff0c7431 */ /* 0x000fe400000001ff */
[----:B------:R-:W-:Y:S01]  /*12170*/  IMAD.MOV.U32 R8, RZ, RZ, 0x4e ;  /* 0x0000004eff087424 */ /* 0x000fe200078e00ff */
[----:B------:R-:W1:Y:S01]  /*12180*/  LDCU.64 UR6, c[0x4][0x1b0] ;  /* 0x01003600ff0677ac */ /* 0x000e620008000a00 */
[----:B------:R-:W3:Y:S01]  /*12190*/  LDC.64 R2, c[0x4][R2] ;  /* 0x0100000002027b82 */ /* 0x000ee20000000a00 */
[----:B------:R-:W-:Y:S01]  /*121a0*/  IMAD.MOV.U32 R13, RZ, RZ, RZ ;  /* 0x000000ffff0d7224 */ /* 0x000fe200078e00ff */
[----:B------:R-:W4:Y:S01]  /*121b0*/  LDCU.64 UR8, c[0x4][0x80] ;  /* 0x01001000ff0877ac */ /* 0x000f220008000a00 */
[----:B0-----:R-:W-:Y:S01]  /*121c0*/  IMAD.U32 R4, RZ, RZ, UR4 ;  /* 0x00000004ff047e24 */ /* 0x001fe2000f8e00ff */
[----:B------:R-:W-:Y:S01]  /*121d0*/  MOV R5, UR5 ;  /* 0x0000000500057c02 */ /* 0x000fe20008000f00 */
[----:B-1----:R-:W-:-:S02]  /*121e0*/  IMAD.U32 R6, RZ, RZ, UR6 ;  /* 0x00000006ff067e24 */ /* 0x002fc4000f8e00ff */
[----:B------:R-:W-:Y:S01]  /*121f0*/  IMAD.U32 R7, RZ, RZ, UR7 ;  /* 0x00000007ff077e24 */ /* 0x000fe2000f8e00ff */
[----:B----4-:R-:W-:Y:S01]  /*12200*/  MOV R10, UR8 ;  /* 0x00000008000a7c02 */ /* 0x010fe20008000f00 */
[----:B------:R-:W-:-:S07]  /*12210*/  IMAD.U32 R11, RZ, RZ, UR9 ;  /* 0x00000009ff0b7e24 */ /* 0x000fce000f8e00ff */
[----:B------:R-:W-:-:S07]  /*12220*/  LEPC R20, `(.L_x_6424) ;  /* 0x000000001014794e */ /* 0x000fce0000000000 */
[----:B--23-5:R-:W-:Y:S05]  /*12230*/  CALL.ABS.NOINC R2 ;  /* 0x0000000002007343 */ /* 0x02cfea0003c00000 */
.L_x_6424:
[----:B------:R-:W-:Y:S02]  /*12240*/  CS2R R4, SRZ ;  /* 0x0000000000047805 */ /* 0x000fe4000001ff00 */
[----:B------:R-:W-:Y:S01]  /*12250*/  CS2R R6, SRZ ;  /* 0x0000000000067805 */ /* 0x000fe2000001ff00 */
[----:B------:R-:W-:Y:S06]  /*12260*/  BRA `(.L_x_6403) ;  /* 0x00000000001c7947 */ /* 0x000fec0003800000 */
.L_x_6423:
[----:B------:R-:W4:Y:S01]  /*12270*/  LDG.E.64 R4, desc[UR36][R24.64] ;  /* 0x0000002418047981 */ /* 0x000f22000c1e1b00 */
[----:B------:R-:W-:Y:S01]  /*12280*/  CS2R R6, SRZ ;  /* 0x0000000000067805 */ /* 0x000fe2000001ff00 */
[----:B----4-:R-:W4:Y:S02]  /*12290*/  I2F.F64.U64 R4, R4 ;  /* 0x0000000400047312 */ /* 0x010f240000301800 */
[----:B----4-:R-:W-:Y:S05]  /*122a0*/  BRA `(.L_x_6403) ;  /* 0x00000000000c7947 */ /* 0x010fea0003800000 */
.L_x_6422:
[----:B------:R-:W4:Y:S01]  /*122b0*/  LDG.E R4, desc[UR36][R24.64] ;  /* 0x0000002418047981 */ /* 0x000f22000c1e1900 */
[----:B------:R-:W-:Y:S01]  /*122c0*/  CS2R R6, SRZ ;  /* 0x0000000000067805 */ /* 0x000fe2000001ff00 */
[----:B----4-:R-:W4:Y:S06]  /*122d0*/  I2F.F64.U32 R4, R4 ;  /* 0x0000000400047312 */ /* 0x010f2c0000201800 */
.L_x_6403:
[----:B------:R-:W-:Y:S05]  /*122e0*/  BSYNC.RECONVERGENT B6 ;  /* 0x0000000000067941 */ /* 0x000fea0003800200 */
.L_x_6397:
[----:B------:R-:W-:Y:S01]  /*122f0*/  UPRMT UR4, UR43, 0x9910, URZ ;  /* 0x000099102b047896 */ /* 0x000fe200080000ff */
[----:B01-3-5:R-:W4:Y:S03]  /*12300*/  DMUL R2, R6, R18 ;  /* 0x0000001206027228 */ /* 0x02bf260000000000 */
[----:B------:R-:W-:-:S15]  /*12310*/  UISETP.GT.AND UP0, UPT, UR4, 0x9, UPT ;  /* 0x000000090400788c */ /* 0x000fde000bf04270 */
[----:B------:R-:W-:-:S15]  /*12320*/  NOP ;  /* 0x0000000000007918 */ /* 0x000fde0000000000 */
[----:B------:R-:W-:-:S15]  /*12330*/  NOP ;  /* 0x0000000000007918 */ /* 0x000fde0000000000 */
[----:B------:R-:W-:-:S15]  /*12340*/  NOP ;  /* 0x0000000000007918 */ /* 0x000fde0000000000 */
[----:B------:R-:W-:-:S01]  /*12350*/  NOP ;  /* 0x0000000000007918 */ /* 0x000fc20000000000 */
[----:B--2---:R-:W0:-:S15]  /*12360*/  DMUL R6, R6, R16 ;  /* 0x0000001006067228 */ /* 0x004e1e0000000000 */
[----:B------:R-:W-:-:S15]  /*12370*/  NOP ;  /* 0x0000000000007918 */ /* 0x000fde0000000000 */
[----:B------:R-:W-:-:S15]  /*12380*/  NOP ;  /* 0x0000000000007918 */ /* 0x000fde0000000000 */
[----:B------:R-:W-:-:S15]  /*12390*/  NOP ;  /* 0x0000000000007918 */ /* 0x000fde0000000000 */
[----:B------:R-:W-:-:S04]  /*123a0*/  NOP ;  /* 0x0000000000007918 */ /* 0x000fc80000000000 */
[----:B----4-:R1:W2:-:S15]  /*123b0*/  DFMA R16, R4, R16, -R2 ;  /* 0x000000100410722b */ /* 0x01029e0000000802 */
[----:B------:R-:W-:-:S15]  /*123c0*/  NOP ;  /* 0x0000000000007918 */ /* 0x000fde0000000000 */
[----:B------:R-:W-:-:S15]  /*123d0*/  NOP ;  /* 0x0000000000007918 */ /* 0x000fde0000000000 */
[----:B------:R-:W-:-:S15]  /*123e0*/  NOP ;  /* 0x0000000000007918 */ /* 0x000fde0000000000 */
[----:B------:R-:W-:-:S04]  /*123f0*/  NOP ;  /* 0x0000000000007918 */ /* 0x000fc80000000000 */
[----:B0-----:R1:W0:Y:S02]  /*12400*/  DFMA R18, R4, R18, R6 ;  /* 0x000000120412722b */ /* 0x0012240000000006 */
        /* <DEDUP_REMOVED lines=12> */
.L_x_6428:
[----:B------:R-:W0:Y:S02]  /*124d0*/  F2I.S64.F64.TRUNC R16, R16 ;  /* 0x0000001000107311 */ /* 0x000e24000030d900 */
[----:B0-----:R-:W-:-:S05]  /*124e0*/  IMAD.MOV.U32 R3, RZ, RZ, R16 ;  /* 0x000000ffff037224 */ /* 0x001fca00078e0010 */
[----:B------:R-:W-:Y:S01]  /*124f0*/  STG.E.U8 desc[UR36][R22.64], R3 ;  /* 0x0000000316007986 */ /* 0x000fe2000c101124 */
[----:B------:R-:W-:Y:S05]  /*12500*/  EXIT ;  /* 0x000000000000794d */ /* 0x000fea0003800000 */
.L_x_6427:
        /* <DEDUP_REMOVED lines=9> */
.L_x_6431:
[----:B------:R-:W0:Y:S02]  /*125a0*/  F2I.F64.TRUNC R17, R16 ;  /* 0x0000001000117311 */ /* 0x000e24000030d100 */
[----:B0-----:R-:W-:Y:S01]  /*125b0*/  STG.E desc[UR36][R22.64], R17 ;  /* 0x0000001116007986 */ /* 0x001fe2000c101924 */
[----:B------:R-:W-:Y:S05]  /*125c0*/  EXIT ;  /* 0x000000000000794d */ /* 0x000fea0003800000 */
.L_x_6430:
[----:B------:R-:W0:Y:S02]  /*125d0*/  F2I.F64.TRUNC R17, R16 ;  /* 0x0000001000117311 */ /* 0x000e24000030d100 */
[----:B0-----:R-:W-:Y:S01]  /*125e0*/  STG.E.U16 desc[UR36][R22.64], R17 ;  /* 0x0000001116007986 */ /* 0x001fe2000c101524 */
[----:B------:R-:W-:Y:S05]  /*125f0*/  EXIT ;  /* 0x000000000000794d */ /* 0x000fea0003800000 */
.L_x_6426:
        /* <DEDUP_REMOVED lines=17> */
.L_x_6433:
        /* <DEDUP_REMOVED lines=12> */
.L_x_6432:
        /* <DEDUP_REMOVED lines=28> */
.L_x_6435:
        /* <DEDUP_REMOVED lines=23> */
.L_x_6434:
[----:B------:R-:W-:Y:S01]  /*12b00*/  STG.E.64 desc[UR36][R22.64], R16 ;  /* 0x0000001016007986 */ /* 0x000fe2000c101b24 */
[----:B------:R-:W-:Y:S05]  /*12b10*/  EXIT ;  /* 0x000000000000794d */ /* 0x000fea0003800000 */
.L_x_6425:
        /* <DEDUP_REMOVED lines=13> */
.L_x_6439:
        /* <DEDUP_REMOVED lines=25> */
.L_x_6442:
[----:B------:R-:W-:-:S04]  /*12d80*/  SHF.R.U32.HI R3, RZ, 0x18, R3 ;  /* 0x00000018ff037819 */ /* 0x000fc80000011603 */
[----:B------:R-:W-:-:S04]  /*12d90*/  LOP3.LUT R0, R0, 0x80, R3, 0xf8, !PT ;  /* 0x0000008000007812 */ /* 0x000fc800078ef803 */
[----:B------:R-:W-:-:S07]  /*12da0*/  PRMT R11, R0, 0x7610, R11 ;  /* 0x00007610000b7816 */ /* 0x000fce000000000b */
.L_x_6441:
[----:B------:R-:W-:Y:S05]  /*12db0*/  BSYNC.RECONVERGENT B0 ;  /* 0x0000000000007941 */ /* 0x000fea0003800200 */
.L_x_6440:
[----:B------:R-:W-:Y:S01]  /*12dc0*/  STG.E.U8 desc[UR36][R22.64], R11 ;  /* 0x0000000b16007986 */ /* 0x000fe2000c101124 */
[----:B------:R-:W-:Y:S05]  /*12dd0*/  EXIT ;  /* 0x000000000000794d */ /* 0x000fea0003800000 */
.L_x_6438:
        /* <DEDUP_REMOVED lines=25> */
.L_x_6445:
[----:B------:R-:W-:-:S04]  /*12f70*/  SHF.R.U32.HI R3, RZ, 0x18, R3 ;  /* 0x00000018ff037819 */ /* 0x000fc80000011603 */
[----:B------:R-:W-:-:S04]  /*12f80*/  LOP3.LUT R0, R0, 0x80, R3, 0xf8, !PT ;  /* 0x0000008000007812 */ /* 0x000fc800078ef803 */
[----:B------:R-:W-:-:S07]  /*12f90*/  PRMT R11, R0, 0x7610, R11 ;  /* 0x00007610000b7816 */ /* 0x000fce000000000b */
.L_x_6444:
[----:B------:R-:W-:Y:S05]  /*12fa0*/  BSYNC.RECONVERGENT B0 ;  /* 0x0000000000007941 */ /* 0x000fea0003800200 */
.L_x_6443:
[----:B------:R-:W-:Y:S01]  /*12fb0*/  STG.E.U8 desc[UR36][R22.64], R11 ;  /* 0x0000000b16007986 */ /* 0x000fe2000c101124 */
[----:B------:R-:W-:Y:S05]  /*12fc0*/  EXIT ;  /* 0x000000000000794d */ /* 0x000fea0003800000 */
.L_x_6437:
        /* <DEDUP_REMOVED lines=30> */
.L_x_6447:
[----:B------:R-:W0:Y:S02]  /*131b0*/  F2I.U64.F64.TRUNC R16, R16 ;  /* 0x0000001000107311 */ /* 0x000e24000030d800 */
[----:B0-----:R-:W-:Y:S01]  /*131c0*/  STG.E.64 desc[UR36][R22.64], R16 ;  /* 0x0000001016007986 */ /* 0x001fe2000c101b24 */
[----:B------:R-:W-:Y:S05]  /*131d0*/  EXIT ;  /* 0x000000000000794d */ /* 0x000fea0003800000 */
.L_x_6446:
[----:B------:R-:W0:Y:S02]  /*131e0*/  F2I.U32.F64.TRUNC R17, R16 ;  /* 0x0000001000117311 */ /* 0x000e24000030d000 */
[----:B0-----:R-:W-:Y:S01]  /*131f0*/  STG.E desc[UR36][R22.64], R17 ;  /* 0x0000001116007986 */ /* 0x001fe2000c101924 */
[----:B------:R-:W-:Y:S05]  /*13200*/  EXIT ;  /* 0x000000000000794d */ /* 0x000fea0003800000 */
.L_x_6436:
        /* <DEDUP_REMOVED lines=15> */
.L_x_6449:
[----:B------:R-:W-:Y:S01]  /*13300*/  STG.E.128 desc[UR36][R22.64], R16 ;  /* 0x0000001016007986 */ /* 0x000fe2000c101d24 */
[----:B------:R-:W-:Y:S05]  /*13310*/  EXIT ;  /* 0x000000000000794d */ /* 0x000fea0003800000 */
.L_x_6448:
[----:B------:R-:W-:-:S09]  /*13320*/  UISETP.NE.AND UP0, UPT, UR4, 0xf, UPT ;  /* 0x0000000f0400788c */ /* 0x000fd2000bf05270 */
[----:B------:R-:W-:Y:S05]  /*13330*/  BRA.U !UP0, `(.L_x_6450) ;  /* 0x0000000508287547 */ /* 0x000fea000b800000 */
[----:B------:R-:W-:-:S09]  /*13340*/  UISETP.NE.AND UP0, UPT, UR4, 0x17, UPT ;  /* 0x000000170400788c */ /* 0x000fd2000bf05270 */
[----:B------:R-:W-:Y:S05]  /*13350*/  BRA.U !UP0, `(.L_x_6451) ;  /* 0x0000000108b07547 */ /* 0x000fea000b800000 */
[----:B------:R-:W-:-:S09]  /*13360*/  UISETP.NE.AND UP0, UPT, UR4, 0x18, UPT ;  /* 0x000000180400788c */ /* 0x000fd2000bf05270 */
[----:B------:R-:W-:Y:S05]  /*13370*/  BRA.U !UP0, `(.L_x_6452) ;  /* 0x0000000108447547 */ /* 0x000fea000b800000 */
.L_x_6429:
        /* <DEDUP_REMOVED lines=16> */
.L_x_6453:
[----:B------:R-:W-:Y:S05]  /*13480*/  EXIT ;  /* 0x000000000000794d */ /* 0x000fea0003800000 */
.L_x_6452:
        /* <DEDUP_REMOVED lines=21> */
.L_x_6455:
[----:B------:R-:W-:Y:S05]  /*135e0*/  BSYNC.RECONVERGENT B0 ;  /* 0x0000000000007941 */ /* 0x000fea0003800200 */
.L_x_6454:
[----:B------:R-:W-:-:S05]  /*135f0*/  LOP3.LUT R3, R0, 0x80, R3, 0xf8, !PT ;  /* 0x0000008000037812 */ /* 0x000fca00078ef803 */
[----:B------:R-:W-:Y:S01]  /*13600*/  STG.E.U8 desc[UR36][R22.64], R3 ;  /* 0x0000000316007986 */ /* 0x000fe2000c101124 */
[----:B------:R-:W-:Y:S05]  /*13610*/  EXIT ;  /* 0x000000000000794d */ /* 0x000fea0003800000 */
.L_x_6451:
        /* <DEDUP_REMOVED lines=20> */
.L_x_6457:
[----:B------:R-:W-:Y:S02]  /*13760*/  ISETP.GT.U32.AND P0, PT, R2, 0x7f800000, PT ;  /* 0x7f8000000200780c */ /* 0x000fe40003f04070 */
[----:B------:R-:W-:-:S04]  /*13770*/  MOV R0, 0x7f ;  /* 0x0000007f00007802 */ /* 0x000fc80000000f00 */
[----:B------:R-:W-:-:S07]  /*13780*/  SEL R0, R0, 0x7c, P0 ;  /* 0x0000007c00007807 */ /* 0x000fce0000000000 */
.L_x_6458:
[----:B------:R-:W-:Y:S05]  /*13790*/  BSYNC.RECONVERGENT B0 ;  /* 0x0000000000007941 */ /* 0x000fea0003800200 */
.L_x_6456:
[----:B------:R-:W-:-:S04]  /*137a0*/  SHF.R.U32.HI R3, RZ, 0x18, R3 ;  /* 0x00000018ff037819 */ /* 0x000fc80000011603 */
[----:B------:R-:W-:-:S05]  /*137b0*/  LOP3.LUT R3, R0, 0x80, R3, 0xf8, !PT ;  /* 0x0000008000037812 */ /* 0x000fca00078ef803 */
[----:B------:R-:W-:Y:S01]  /*137c0*/  STG.E.U8 desc[UR36][R22.64], R3 ;  /* 0x0000000316007986 */ /* 0x000fe2000c101124 */
[----:B------:R-:W-:Y:S05]  /*137d0*/  EXIT ;  /* 0x000000000000794d */ /* 0x000fea0003800000 */
.L_x_6450:
        /* <DEDUP_REMOVED lines=12> */
.L_x_6459:
        /* <DEDUP_REMOVED lines=14> */
.L_x_16998:


//--------------------- .text._ZN2at6native27unrolled_elementwise_kernelINS0_13BinaryFunctorIN3c107complexIdEES5_S5_NS0_15binary_internal10MulFunctorIS5_EEEESt5arrayIPcLm3EELi4E23TrivialOffsetCalculatorILi2EjESD_ILi1EjENS0_6memory12LoadWithCastILi2EEENSG_13StoreWithCastILi1EEEEEviT_T0_T2_T3_T4_T5_ --------------------------
	.section	.text._ZN2at6native27unrolled_elementwise_kernelINS0_13BinaryFunctorIN3c107complexIdEES5_S5_NS0_15binary_internal10MulFunctorIS5_EEEESt5arrayIPcLm3EELi4E23TrivialOffsetCalculatorILi2EjESD_ILi1EjENS0_6memory12LoadWithCastILi2EEENSG_13StoreWithCastILi1EEEEEviT_T0_T2_T3_T4_T5_,"ax",@progbits
	.align	128
        .global         _ZN2at6native27unrolled_elementwise_kernelINS0_13BinaryFunctorIN3c107complexIdEES5_S5_NS0_15binary_internal10MulFunctorIS5_EEEESt5arrayIPcLm3EELi4E23TrivialOffsetCalculatorILi2EjESD_ILi1EjENS0_6memory12LoadWithCastILi2EEENSG_13StoreWithCastILi1EEEEEviT_T0_T2_T3_T4_T5_
        .type           _ZN2at6native27unrolled_elementwise_kernelINS0_13BinaryFunctorIN3c107complexIdEES5_S5_NS0_15binary_internal10MulFunctorIS5_EEEESt5arrayIPcLm3EELi4E23TrivialOffsetCalculatorILi2EjESD_ILi1EjENS0_6memory12LoadWithCastILi2EEENSG_13StoreWithCastILi1EEEEEviT_T0_T2_T3_T4_T5_,@function
        .size           _ZN2at6native27unrolled_elementwise_kernelINS0_13BinaryFunctorIN3c107complexIdEES5_S5_NS0_15binary_internal10MulFunctorIS5_EEEESt5arrayIPcLm3EELi4E23TrivialOffsetCalculatorILi2EjESD_ILi1EjENS0_6memory12LoadWithCastILi2EEENSG_13StoreWithCastILi1EEEEEviT_T0_T2_T3_T4_T5_,(.L_x_16999 - _ZN2at6native27unrolled_elementwise_kernelINS0_13BinaryFunctorIN3c107complexIdEES5_S5_NS0_15binary_internal10MulFunctorIS5_EEEESt5arrayIPcLm3EELi4E23TrivialOffsetCalculatorILi2EjESD_ILi1EjENS0_6memory12LoadWithCastILi2EEENSG_13StoreWithCastILi1EEEEEviT_T0_T2_T3_T4_T5_)
        .other          _ZN2at6native27unrolled_elementwise_kernelINS0_13BinaryFunctorIN3c107complexIdEES5_S5_NS0_15binary_internal10MulFunctorIS5_EEEESt5arrayIPcLm3EELi4E23TrivialOffsetCalculatorILi2EjESD_ILi1EjENS0_6memory12LoadWithCastILi2EEENSG_13StoreWithCastILi1EEEEEviT_T0_T2_T3_T4_T5_,@"STO_CUDA_ENTRY STV_DEFAULT"
_ZN2at6native27unrolled_elementwise_kernelINS0_13BinaryFunctorIN3c107complexIdEES5_S5_NS0_15binary_internal10MulFunctorIS5_EEEESt5arrayIPcLm3EELi4E23TrivialOffsetCalculatorILi2EjESD_ILi1EjENS0_6memory12LoadWithCastILi2EEENSG_13StoreWithCastILi1EEEEEviT_T0_T2_T3_T4_T5_:
.text._ZN2at6native27unrolled_elementwise_kernelINS0_13BinaryFunctorIN3c107complexIdEES5_S5_NS0_15binary_internal10MulFunctorIS5_EEEESt5arrayIPcLm3EELi4E23TrivialOffsetCalculatorILi2EjESD_ILi1EjENS0_6memory12LoadWithCastILi2EEENSG_13StoreWithCastILi1EEEEEviT_T0_T2_T3_T4_T5_:
        /* <DEDUP_REMOVED lines=8> */
[----:B------:R-:W-:-:S02]  /*0080*/  CS2R R48, SRZ ;  /* 0x0000000000307805 */ /* 0x000fc4000001ff00 */
[----:B------:R-:W-:Y:S02]  /*0090*/  CS2R R46, SRZ ;  /* 0x00000000002e7805 */ /* 0x000fe4000001ff00 */
[----:B------:R-:W-:Y:S01]  /*00a0*/  CS2R R44, SRZ ;  /* 0x00000000002c7805 */ /* 0x000fe2000001ff00 */
[----:B------:R-:W0:Y:S01]  /*00b0*/  LDCU.U8 UR39, c[0x0][0x3a5] ;  /* 0x000074a0ff2777ac */ /* 0x000e220008000000 */
[----:B-1----:R-:W-:-:S05]  /*00c0*/  IMAD R23, R2, -0x200, R23 ;  /* 0xfffffe0002177824 */ /* 0x002fca00078e0217 */
[----:B---3--:R-:W-:-:S13]  /*00d0*/  ISETP.GE.AND P0, PT, R53, R23, PT ;  /* 0x000000173500720c */ /* 0x008fda0003f06270 */
        /* <DEDUP_REMOVED lines=23> */
.L_x_6466:
[----:B------:R-:W2:Y:S01]  /*0250*/  LDG.E.U8 R4, desc[UR36][R4.64] ;  /* 0x0000002404047981 */ /* 0x000ea2000c1e1100 */
[----:B------:R-:W-:Y:S01]  /*0260*/  CS2R R50, SRZ ;  /* 0x0000000000327805 */ /* 0x000fe2000001ff00 */
[----:B--2---:R0:W1:Y:S02]  /*0270*/  I2F.F64.U16 R48, R4 ;  /* 0x0000000400307312 */ /* 0x0040640000101800 */
[----:B01----:R-:W-:Y:S05]  /*0280*/  BRA `(.L_x_6468) ;  /* 0x0000000c00dc7947 */ /* 0x003fea0003800000 */
.L_x_6465:
        /* <DEDUP_REMOVED lines=10> */
.L_x_6470:
[----:B------:R-:W2:Y:S01]  /*0330*/  LDG.E R4, desc[UR36][R4.64] ;  /* 0x0000002404047981 */ /* 0x000ea2000c1e1900 */
[----:B------:R-:W-:Y:S01]  /*0340*/  CS2R R50, SRZ ;  /* 0x0000000000327805 */ /* 0x000fe2000001ff00 */
[----:B--2---:R0:W1:Y:S02]  /*0350*/  I2F.F64 R48, R4 ;  /* 0x0000000400307312 */ /* 0x0040640000201c00 */
[----:B01----:R-:W-:Y:S05]  /*0360*/  BRA `(.L_x_6468) ;  /* 0x0000000c00a47947 */ /* 0x003fea0003800000 */
.L_x_6469:
[----:B------:R-:W2:Y:S01]  /*0370*/  LDG.E.U16 R4, desc[UR36][R4.64] ;  /* 0x0000002404047981 */ /* 0x000ea2000c1e1500 */
[----:B------:R-:W-:Y:S01]  /*0380*/  CS2R R50, SRZ ;  /* 0x0000000000327805 */ /* 0x000fe2000001ff00 */
[----:B--2---:R0:W1:Y:S02]  /*0390*/  I2F.F64.S16 R48, R4 ;  /* 0x0000000400307312 */ /* 0x0040640000101c00 */
[----:B01----:R-:W-:Y:S05]  /*03a0*/  BRA `(.L_x_6468) ;  /* 0x0000000c00947947 */ /* 0x003fea0003800000 */
.L_x_6464:
        /* <DEDUP_REMOVED lines=11> */
.L_x_6472:
[----:B------:R-:W2:Y:S01]  /*0460*/  LDG.E.U16 R0, desc[UR36][R4.64] ;  /* 0x0000002404007981 */ /* 0x000ea2000c1e1500 */
[----:B------:R-:W-:Y:S01]  /*0470*/  CS2R R50, SRZ ;  /* 0x0000000000327805 */ /* 0x000fe2000001ff00 */
[----:B--2---:R-:W-:-:S05]  /*0480*/  HADD2.F32 R0, -RZ, R0.H0_H0 ;  /* 0x20000000ff007230 */ /* 0x004fca0000004100 */
[----:B------:R-:W-:-:S04]  /*0490*/  FMUL.FTZ R0, R0, 1 ;  /* 0x3f80000000007820 */ /* 0x000fc80000410000 */
[----:B------:R1:W2:Y:S02]  /*04a0*/  F2F.F64.F32 R48, R0 ;  /* 0x0000000000307310 */ /* 0x0002a40000201800 */
[----:B-12---:R-:W-:Y:S05]  /*04b0*/  BRA `(.L_x_6468) ;  /* 0x0000000c00507947 */ /* 0x006fea0003800000 */
.L_x_6471:
        /* <DEDUP_REMOVED lines=16> */
.L_x_6474:
        /* <DEDUP_REMOVED lines=12> */
.L_x_6473:
[----:B------:R0:W5:Y:S01]  /*0680*/  LDG.E.64 R48, desc[UR36][R4.64] ;  /* 0x0000002404307981 */ /* 0x000162000c1e1b00 */
[----:B------:R-:W-:Y:S01]  /*0690*/  CS2R R50, SRZ ;  /* 0x0000000000327805 */ /* 0x000fe2000001ff00 */
[----:B------:R-:W-:Y:S06]  /*06a0*/  BRA `(.L_x_6468) ;  /* 0x0000000800d47947 */ /* 0x000fec0003800000 */
.L_x_6463:
        /* <DEDUP_REMOVED lines=14> */
.L_x_6477:
[----:B------:R1:W5:Y:S01]  /*0790*/  LDG.E.128 R48, desc[UR36][R4.64] ;  /* 0x0000002404307981 */ /* 0x000362000c1e1d00 */
[----:B------:R-:W-:Y:S05]  /*07a0*/  BRA `(.L_x_6468) ;  /* 0x0000000800947947 */ /* 0x000fea0003800000 */
.L_x_6476:
        /* <DEDUP_REMOVED lines=28> */
.L_x_6479:
        /* <DEDUP_REMOVED lines=16> */
.L_x_6478:
[----:B------:R-:W2:Y:S01]  /*0a70*/  LDG.E.U16 R0, desc[UR36][R4.64] ;  /* 0x0000002404007981 */ /* 0x000ea2000c1e1500 */
[----:B------:R-:W-:Y:S01]  /*0a80*/  CS2R R50, SRZ ;  /* 0x0000000000327805 */ /* 0x000fe2000001ff00 */
[----:B--2---:R-:W-:-:S04]  /*0a90*/  IMAD.U32 R0, R0, 0x10000, RZ ;  /* 0x0001000000007824 */ /* 0x004fc800078e00ff */
[----:B------:R-:W-:-:S04]  /*0aa0*/  FMUL.FTZ R0, R0, 1 ;  /* 0x3f80000000007820 */ /* 0x000fc80000410000 */
[----:B------:R2:W3:Y:S02]  /*0ab0*/  F2F.F64.F32 R48, R0 ;  /* 0x0000000000307310 */ /* 0x0004e40000201800 */
[----:B--23--:R-:W-:Y:S05]  /*0ac0*/  BRA `(.L_x_6468) ;  /* 0x0000000400cc7947 */ /* 0x00cfea0003800000 */
.L_x_6475:
        /* <DEDUP_REMOVED lines=12> */
.L_x_6482:
        /* <DEDUP_REMOVED lines=22> */
.L_x_6484:
[----:B------:R-:W-:Y:S05]  /*0cf0*/  BSYNC.RECONVERGENT B0 ;  /* 0x0000000000007941 */ /* 0x000fea0003800200 */
.L_x_6483:
[----:B------:R-:W-:Y:S01]  /*0d00*/  IMAD.SHL.U32 R0, R0, 0x100000, RZ ;  /* 0x0010000000007824 */ /* 0x000fe200078e00ff */
[----:B------:R-:W-:-:S04]  /*0d10*/  LEA R3, R3, 0x3b800000, 0x17 ;  /* 0x3b80000003037811 */ /* 0x000fc800078eb8ff */
[----:B------:R-:W-:-:S05]  /*0d20*/  LOP3.LUT R0, R3, R0, R7, 0xfe, !PT ;  /* 0x0000000003007212 */ /* 0x000fca00078efe07 */
[----:B------:R-:W-:-:S04]  /*0d30*/  FMUL.FTZ R0, R0, 1 ;  /* 0x3f80000000007820 */ /* 0x000fc80000410000 */
[----:B------:R4:W0:Y:S02]  /*0d40*/  F2F.F64.F32 R48, R0 ;  /* 0x0000000000307310 */ /* 0x0008240000201800 */
[----:B0---4-:R-:W-:Y:S05]  /*0d50*/  BRA `(.L_x_6468) ;  /* 0x0000000400287947 */ /* 0x011fea0003800000 */
.L_x_6481:
        /* <DEDUP_REMOVED lines=22> */
.L_x_6486:
[----:B------:R-:W-:Y:S05]  /*0ec0*/  BSYNC.RECONVERGENT B0 ;  /* 0x0000000000007941 */ /* 0x000fea0003800200 */
.L_x_6485:
[----:B------:R-:W-:Y:S01]  /*0ed0*/  IMAD.SHL.U32 R0, R0, 0x200000, RZ ;  /* 0x0020000000007824 */ /* 0x000fe200078e00ff */
[----:B------:R-:W-:-:S04]  /*0ee0*/  LEA R3, R3, 0x37800000, 0x17 ;  /* 0x3780000003037811 */ /* 0x000fc800078eb8ff */
[----:B------:R-:W-:-:S05]  /*0ef0*/  LOP3.LUT R0, R3, R0, R7, 0xfe, !PT ;  /* 0x0000000003007212 */ /* 0x000fca00078efe07 */
[----:B------:R-:W-:-:S04]  /*0f00*/  FMUL.FTZ R0, R0, 1 ;  /* 0x3f80000000007820 */ /* 0x000fc80000410000 */
[----:B------:R4:W0:Y:S02]  /*0f10*/  F2F.F64.F32 R48, R0 ;  /* 0x0000000000307310 */ /* 0x0008240000201800 */
[----:B0---4-:R-:W-:Y:S05]  /*0f20*/  BRA `(.L_x_6468) ;  /* 0x0000000000b47947 */ /* 0x011fea0003800000 */
.L_x_6480:
[----:B------:R-:W-:-:S09]  /*0f30*/  UISETP.NE.AND UP0, UPT, UR4, 0x1c, UPT ;  /* 0x0000001c0400788c */ /* 0x000fd2000bf05270 */
[----:B------:R-:W-:Y:S05]  /*0f40*/  BRA.U !UP0, `(.L_x_6487) ;  /* 0x0000000108a07547 */ /* 0x000fea000b800000 */
[----:B------:R-:W-:-:S09]  /*0f50*/  UISETP.NE.AND UP0, UPT, UR4, 0x1d, UPT ;  /* 0x0000001d0400788c */ /* 0x000fd2000bf05270 */
[----:B------:R-:W-:Y:S05]  /*0f60*/  BRA.U !UP0, `(.L_x_6488) ;  /* 0x0000000108887547 */ /* 0x000fea000b800000 */
[----:B------:R-:W-:-:S09]  /*0f70*/  UISETP.NE.AND UP0, UPT, UR4, 0x2c, UPT ;  /* 0x0000002c0400788c */ /* 0x000fd2000bf05270 */
[----:B------:R-:W-:Y:S05]  /*0f80*/  BRA.U !UP0, `(.L_x_6489) ;  /* 0x00000001084c7547 */ /* 0x000fea000b800000 */
.L_x_6467:
        /* <DEDUP_REMOVED lines=16> */
.L_x_6490:
[----:B------:R-:W-:Y:S02]  /*1090*/  CS2R R48, SRZ ;  /* 0x0000000000307805 */ /* 0x000fe4000001ff00 */
[----:B------:R-:W-:Y:S01]  /*10a0*/  CS2R R50, SRZ ;  /* 0x0000000000327805 */ /* 0x000fe2000001ff00 */
[----:B------:R-:W-:Y:S06]  /*10b0*/  BRA `(.L_x_6468) ;  /* 0x0000000000507947 */ /* 0x000fec0003800000 */
.L_x_6489:
        /* <DEDUP_REMOVED lines=13> */
.L_x_6488:
[----:B------:R-:W2:Y:S01]  /*1190*/  LDG.E.64 R48, desc[UR36][R4.64] ;  /* 0x0000002404307981 */ /* 0x000ea2000c1e1b00 */
[----:B------:R-:W-:Y:S01]  /*11a0*/  CS2R R50, SRZ ;  /* 0x0000000000327805 */ /* 0x000fe2000001ff00 */
[----:B--2---:R-:W4:Y:S02]  /*11b0*/  I2F.F64.U64 R48, R48 ;  /* 0x0000003000307312 */ /* 0x004f240000301800 */
[----:B----4-:R-:W-:Y:S05]  /*11c0*/  BRA `(.L_x_6468) ;  /* 0x00000000000c7947 */ /* 0x010fea0003800000 */
.L_x_6487:
[----:B------:R-:W2:Y:S01]  /*11d0*/  LDG.E R4, desc[UR36][R4.64] ;  /* 0x0000002404047981 */ /* 0x000ea2000c1e1900 */
[----:B------:R-:W-:Y:S01]  /*11e0*/  CS2R R50, SRZ ;  /* 0x0000000000327805 */ /* 0x000fe2000001ff00 */
[----:B--2---:R2:W3:Y:S06]  /*11f0*/  I2F.F64.U32 R48, R4 ;  /* 0x0000000400307312 */ /* 0x0044ec0000201800 */
.L_x_6468:
[----:B------:R-:W-:Y:S05]  /*1200*/  BSYNC.RECONVERGENT B6 ;  /* 0x0000000000067941 */ /* 0x000fea0003800200 */
.L_x_6462:
[----:B012---:R-:W0:Y:S01]  /*1210*/  LDC.64 R4, c[0x0][0x398] ;  /* 0x0000e600ff047b82 */ /* 0x007e220000000a00 */
        /* <DEDUP_REMOVED lines=20> */
.L_x_6495:
[----:B------:R-:W2:Y:S01]  /*1360*/  LDG.E.U8 R4, desc[UR36][R4.64] ;  /* 0x0000002404047981 */ /* 0x000ea2000c1e1100 */
[----:B------:R-:W-:Y:S01]  /*1370*/  CS2R R46, SRZ ;  /* 0x00000000002e7805 */ /* 0x000fe2000001ff00 */
[----:B--2---:R0:W1:Y:S02]  /*1380*/  I2F.F64.U16 R44, R4 ;  /* 0x00000004002c7312 */ /* 0x0040640000101800 */
[----:B01----:R-:W-:Y:S05]  /*1390*/  BRA `(.L_x_6497) ;  /* 0x0000000c00dc7947 */ /* 0x003fea0003800000 */
.L_x_6494:
        /* <DEDUP_REMOVED lines=10> */
.L_x_6499:
[----:B------:R-:W2:Y:S01]  /*1440*/  LDG.E R4, desc[UR36][R4.64] ;  /* 0x0000002404047981 */ /* 0x000ea2000c1e1900 */
[----:B------:R-:W-:Y:S01]  /*1450*/  CS2R R46, SRZ ;  /* 0x00000000002e7805 */ /* 0x000fe2000001ff00 */
[----:B--2---:R0:W1:Y:S02]  /*1460*/  I2F.F64 R44, R4 ;  /* 0x00000004002c7312 */ /* 0x0040640000201c00 */
[----:B01----:R-:W-:Y:S05]  /*1470*/  BRA `(.L_x_6497) ;  /* 0x0000000c00a47947 */ /* 0x003fea0003800000 */
.L_x_6498:
[----:B------:R-:W2:Y:S01]  /*1480*/  LDG.E.U16 R4, desc[UR36][R4.64] ;  /* 0x0000002404047981 */ /* 0x000ea2000c1e1500 */
[----:B------:R-:W-:Y:S01]  /*1490*/  CS2R R46, SRZ ;  /* 0x00000000002e7805 */ /* 0x000fe2000001ff00 */
[----:B--2---:R0:W1:Y:S02]  /*14a0*/  I2F.F64.S16 R44, R4 ;  /* 0x00000004002c7312 */ /* 0x0040640000101c00 */
[----:B01----:R-:W-:Y:S05]  /*14b0*/  BRA `(.L_x_6497) ;  /* 0x0000000c00947947 */ /* 0x003fea0003800000 */
.L_x_6493:
        /* <DEDUP_REMOVED lines=11> */
.L_x_6501:
[----:B------:R-:W2:Y:S01]  /*1570*/  LDG.E.U16 R0, desc[UR36][R4.64] ;  /* 0x0000002404007981 */ /* 0x000ea2000c1e1500 */
[----:B------:R-:W-:Y:S01]  /*1580*/  CS2R R46, SRZ ;  /* 0x00000000002e7805 */ /* 0x000fe2000001ff00 */
[----:B--2---:R-:W-:-:S05]  /*1590*/  HADD2.F32 R0, -RZ, R0.H0_H0 ;  /* 0x20000000ff007230 */ /* 0x004fca0000004100 */
[----:B------:R-:W-:-:S04]  /*15a0*/  FMUL.FTZ R0, R0, 1 ;  /* 0x3f80000000007820 */ /* 0x000fc80000410000 */
[----:B------:R4:W0:Y:S02]  /*15b0*/  F2F.F64.F32 R44, R0 ;  /* 0x00000000002c7310 */ /* 0x0008240000201800 */
[----:B0---4-:R-:W-:Y:S05]  /*15c0*/  BRA `(.L_x_6497) ;  /* 0x0000000c00507947 */ /* 0x011fea0003800000 */
.L_x_6500:
        /* <DEDUP_REMOVED lines=16> */
.L_x_6503:
        /* <DEDUP_REMOVED lines=12> */
.L_x_6502:
[----:B------:R4:W5:Y:S01]  /*1790*/  LDG.E.64 R44, desc[UR36][R4.64] ;  /* 0x00000024042c7981 */ /* 0x000962000c1e1b00 */
[----:B------:R-:W-:Y:S01]  /*17a0*/  CS2R R46, SRZ ;  /* 0x00000000002e7805 */ /* 0x000fe2000001ff00 */
[----:B------:R-:W-:Y:S06]  /*17b0*/  BRA `(.L_x_6497) ;  /* 0x0000000800d47947 */ /* 0x000fec0003800000 */
.L_x_6492:
        /* <DEDUP_REMOVED lines=14> */
.L_x_6506:
[----:B------:R0:W5:Y:S01]  /*18a0*/  LDG.E.128 R44, desc[UR36][R4.64] ;  /* 0x00000024042c7981 */ /* 0x000162000c1e1d00 */
[----:B------:R-:W-:Y:S05]  /*18b0*/  BRA `(.L_x_6497) ;  /* 0x0000000800947947 */ /* 0x000fea0003800000 */
.L_x_6505:
        /* <DEDUP_REMOVED lines=28> */
.L_x_6508:
        /* <DEDUP_REMOVED lines=14> */
[----:B------:R0:W1:Y:S02]  /*1b60*/  F2F.F64.F32 R44, R0 ;  /* 0x00000000002c7310 */ /* 0x0000640000201800 */
[----:B01----:R-:W-:Y:S05]  /*1b70*/  BRA `(.L_x_6497) ;  /* 0x0000000400e47947 */ /* 0x003fea0003800000 */
.L_x_6507:
[----:B------:R-:W2:Y:S01]  /*1b80*/  LDG.E.U16 R0, desc[UR36][R4.64] ;  /* 0x0000002404007981 */ /* 0x000ea2000c1e1500 */
[----:B------:R-:W-:Y:S01]  /*1b90*/  CS2R R46, SRZ ;  /* 0x00000000002e7805 */ /* 0x000fe2000001ff00 */
[----:B--2---:R-:W-:-:S04]  /*1ba0*/  IMAD.U32 R0, R0, 0x10000, RZ ;  /* 0x0001000000007824 */ /* 0x004fc800078e00ff */
[----:B------:R-:W-:-:S04]  /*1bb0*/  FMUL.FTZ R0, R0, 1 ;  /* 0x3f80000000007820 */ /* 0x000fc80000410000 */
[----:B------:R0:W1:Y:S02]  /*1bc0*/  F2F.F64.F32 R44, R0 ;  /* 0x00000000002c7310 */ /* 0x0000640000201800 */
[----:B01----:R-:W-:Y:S05]  /*1bd0*/  BRA `(.L_x_6497) ;  /* 0x0000000400cc7947 */ /* 0x003fea0003800000 */
.L_x_6504:
        /* <DEDUP_REMOVED lines=12> */
.L_x_6511:
        /* <DEDUP_REMOVED lines=22> */
.L_x_6513:
[----:B------:R-:W-:Y:S05]  /*1e00*/  BSYNC.RECONVERGENT B0 ;  /* 0x0000000000007941 */ /* 0x000fea0003800200 */
.L_x_6512:
[----:B------:R-:W-:Y:S01]  /*1e10*/  IMAD.SHL.U32 R0, R0, 0x100000, RZ ;  /* 0x0010000000007824 */ /* 0x000fe200078e00ff */
[----:B------:R-:W-:-:S04]  /*1e20*/  LEA R3, R3, 0x3b800000, 0x17 ;  /* 0x3b80000003037811 */ /* 0x000fc800078eb8ff */
[----:B------:R-:W-:-:S05]  /*1e30*/  LOP3.LUT R0, R3, R0, R7, 0xfe, !PT ;  /* 0x0000000003007212 */ /* 0x000fca00078efe07 */
[----:B------:R-:W-:-:S04]  /*1e40*/  FMUL.FTZ R0, R0, 1 ;  /* 0x3f80000000007820 */ /* 0x000fc80000410000 */
[----:B------:R4:W0:Y:S02]  /*1e50*/  F2F.F64.F32 R44, R0 ;  /* 0x00000000002c7310 */ /* 0x0008240000201800 */
[----:B0---4-:R-:W-:Y:S05]  /*1e60*/  BRA `(.L_x_6497) ;  /* 0x0000000400287947 */ /* 0x011fea0003800000 */
.L_x_6510:
        /* <DEDUP_REMOVED lines=22> */
.L_x_6515:
[----:B------:R-:W-:Y:S05]  /*1fd0*/  BSYNC.RECONVERGENT B0 ;  /* 0x0000000000007941 */ /* 0x000fea0003800200 */
.L_x_6514:
[----:B------:R-:W-:Y:S01]  /*1fe0*/  IMAD.SHL.U32 R0, R0, 0x200000, RZ ;  /* 0x0020000000007824 */ /* 0x000fe200078e00ff */
[----:B------:R-:W-:-:S04]  /*1ff0*/  LEA R3, R3, 0x37800000, 0x17 ;  /* 0x3780000003037811 */ /* 0x000fc800078eb8ff */
[----:B------:R-:W-:-:S05]  /*2000*/  LOP3.LUT R0, R3, R0, R7, 0xfe, !PT ;  /* 0x0000000003007212 */ /* 0x000fca00078efe07 */
[----:B------:R-:W-:-:S04]  /*2010*/  FMUL.FTZ R0, R0, 1 ;  /* 0x3f80000000007820 */ /* 0x000fc80000410000 */
[----:B------:R4:W0:Y:S02]  /*2020*/  F2F.F64.F32 R44, R0 ;  /* 0x00000000002c7310 */ /* 0x0008240000201800 */
[----:B0---4-:R-:W-:Y:S05]  /*2030*/  BRA `(.L_x_6497) ;  /* 0x0000000000b47947 */ /* 0x011fea0003800000 */
.L_x_6509:
[----:B------:R-:W-:-:S09]  /*2040*/  UISETP.NE.AND UP0, UPT, UR4, 0x1c, UPT ;  /* 0x0000001c0400788c */ /* 0x000fd2000bf05270 */
[----:B------:R-:W-:Y:S05]  /*2050*/  BRA.U !UP0, `(.L_x_6516) ;  /* 0x0000000108a07547 */ /* 0x000fea000b800000 */
[----:B------:R-:W-:-:S09]  /*2060*/  UISETP.NE.AND UP0, UPT, UR4, 0x1d, UPT ;  /* 0x0000001d0400788c */ /* 0x000fd2000bf05270 */
[----:B------:R-:W-:Y:S05]  /*2070*/  BRA.U !UP0, `(.L_x_6517) ;  /* 0x0000000108887547 */ /* 0x000fea000b800000 */
[----:B------:R-:W-:-:S09]  /*2080*/  UISETP.NE.AND UP0, UPT, UR4, 0x2c, UPT ;  /* 0x0000002c0400788c */ /* 0x000fd2000bf05270 */
[----:B------:R-:W-:Y:S05]  /*2090*/  BRA.U !UP0, `(.L_x_6518) ;  /* 0x00000001084c7547 */ /* 0x000fea000b800000 */
.L_x_6496:
[----:B------:R-:W-:Y:S01]  /*20a0*/  MOV R0, 0x0 ;  /* 0x0000000000007802 */ /* 0x000fe20000000f00 */
[----:B------:R-:W0:Y:S01]  /*20b0*/  LDCU.64 UR4, c[0x4][0x1a8] ;  /* 0x01003500ff0477ac */ /* 0x000e220008000a00 */
[----:B------:R-:W-:Y:S02]  /*20c0*/  IMAD.MOV.U32 R8, RZ, RZ, 0x4e ;  /* 0x0000004eff087424 */ /* 0x000fe400078e00ff */
[----:B------:R1:W2:Y:S01]  /*20d0*/  LDC.64 R14, c[0x4][R0] ;  /* 0x01000000000e7b82 */ /* 0x0002a20000000a00 */
[----:B------:R-:W4:Y:S01]  /*20e0*/  LDCU.64 UR6, c[0x4][0x1b0] ;  /* 0x01003600ff0677ac */ /* 0x000f220008000a00 */
[----:B------:R-:W-:Y:S02]  /*20f0*/  IMAD.MOV.U32 R12, RZ, RZ, 0x1 ;  /* 0x00000001ff0c7424 */ /* 0x000fe400078e00ff */
[----:B------:R-:W-:Y:S01]  /*2100*/  IMAD.MOV.U32 R13, RZ, RZ, RZ ;  /* 0x000000ffff0d7224 */ /* 0x000fe200078e00ff */
[----:B------:R-:W3:Y:S01]  /*2110*/  LDCU.64 UR8, c[0x4][0x80] ;  /* 0x01001000ff0877ac */ /* 0x000ee20008000a00 */
[----:B0-----:R-:W-:-:S02]  /*2120*/  IMAD.U32 R4, RZ, RZ, UR4 ;  /* 0x00000004ff047e24 */ /* 0x001fc4000f8e00ff */
[----:B------:R-:W-:Y:S02]  /*2130*/  IMAD.U32 R5, RZ, RZ, UR5 ;  /* 0x00000005ff057e24 */ /* 0x000fe4000f8e00ff */
[----:B----4-:R-:W-:Y:S02]  /*2140*/  IMAD.U32 R6, RZ, RZ, UR6 ;  /* 0x00000006ff067e24 */ /* 0x010fe4000f8e00ff */
[----:B------:R-:W-:Y:S02]  /*2150*/  IMAD.U32 R7, RZ, RZ, UR7 ;  /* 0x00000007ff077e24 */ /* 0x000fe4000f8e00ff */
[----:B---3--:R-:W-:Y:S02]  /*2160*/  IMAD.U32 R10, RZ, RZ, UR8 ;  /* 0x00000008ff0a7e24 */ /* 0x008fe4000f8e00ff */
[----:B-1----:R-:W-:-:S07]  /*2170*/  IMAD.U32 R11, RZ, RZ, UR9 ;  /* 0x00000009ff0b7e24 */ /* 0x002fce000f8e00ff */
[----:B------:R-:W-:-:S07]  /*2180*/  LEPC R20, `(.L_x_6519) ;  /* 0x000000001014794e */ /* 0x000fce0000000000 */
[----:B--2--5:R-:W-:Y:S05]  /*2190*/  CALL.ABS.NOINC R14 ;  /* 0x000000000e007343 */ /* 0x024fea0003c00000 */
.L_x_6519:
[----:B------:R-:W-:Y:S02]  /*21a0*/  CS2R R44, SRZ ;  /* 0x00000000002c7805 */ /* 0x000fe4000001ff00 */
[----:B------:R-:W-:Y:S01]  /*21b0*/  CS2R R46, SRZ ;  /* 0x00000000002e7805 */ /* 0x000fe2000001ff00 */
[----:B------:R-:W-:Y:S06]  /*21c0*/  BRA `(.L_x_6497) ;  /* 0x0000000000507947 */ /* 0x000fec0003800000 */
.L_x_6518:
        /* <DEDUP_REMOVED lines=13> */
.L_x_6517:
[----:B------:R-:W2:Y:S01]  /*22a0*/  LDG.E.64 R44, desc[UR36][R4.64] ;  /* 0x00000024042c7981 */ /* 0x000ea2000c1e1b00 */
[----:B------:R-:W-:Y:S01]  /*22b0*/  CS2R R46, SRZ ;  /* 0x00000000002e7805 */ /* 0x000fe2000001ff00 */
[----:B--2---:R-:W1:Y:S02]  /*22c0*/  I2F.F64.U64 R44, R44 ;  /* 0x0000002c002c7312 */ /* 0x004e640000301800 */
[----:B-1----:R-:W-:Y:S05]  /*22d0*/  BRA `(.L_x_6497) ;  /* 0x00000000000c7947 */ /* 0x002fea0003800000 */
.L_x_6516:
[----:B------:R-:W2:Y:S01]  /*22e0*/  LDG.E R4, desc[UR36][R4.64] ;  /* 0x0000002404047981 */ /* 0x000ea2000c1e1900 */
[----:B------:R-:W-:Y:S01]  /*22f0*/  CS2R R46, SRZ ;  /* 0x00000000002e7805 */ /* 0x000fe2000001ff00 */
[----:B--2---:R1:W2:Y:S06]  /*2300*/  I2F.F64.U32 R44, R4 ;  /* 0x00000004002c7312 */ /* 0x0042ac0000201800 */
.L_x_6497:
[----:B------:R-:W-:Y:S05]  /*2310*/  BSYNC.RECONVERGENT B6 ;  /* 0x0000000000067941 */ /* 0x000fea0003800200 */
.L_x_6491:
[----:B------:R-:W-:-:S07]  /*2320*/  VIADD R53, R53, 0x80 ;  /* 0x0000008035357836 */ /* 0x000fce0000000000 */
.L_x_6461:
[----:B------:R-:W-:Y:S05]  /*2330*/  BSYNC.RECONVERGENT B7 ;  /* 0x0000000000077941 */ /* 0x000fea0003800200 */
.L_x_6460:
[----:B------:R-:W-:Y:S01]  /*2340*/  ISETP.GE.AND P0, PT, R53, R23, PT ;  /* 0x000000173500720c */ /* 0x000fe20003f06270 */
[----:B------:R-:W-:Y:S01]  /*2350*/  BSSY.RECONVERGENT B7, `(.L_x_6520) ;  /* 0x000022a000077945 */ /* 0x000fe20003800200 */
[----:B------:R-:W-:Y:S02]  /*2360*/  CS2R R42, SRZ ;  /* 0x00000000002a7805 */ /* 0x000fe4000001ff00 */
[----:B------:R-:W-:Y:S02]  /*2370*/  CS2R R40, SRZ ;  /* 0x0000000000287805 */ /* 0x000fe4000001ff00 */
[----:B------:R-:W-:Y:S02]  /*2380*/  CS2R R38, SRZ ;  /* 0x0000000000267805 */ /* 0x000fe4000001ff00 */
[----:B------:R-:W-:-:S05]  /*2390*/  CS2R R36, SRZ ;  /* 0x0000000000247805 */ /* 0x000fca000001ff00 */
[----:B------:R-:W-:Y:S05]  /*23a0*/  @P0 BRA `(.L_x_6521) ;  /* 0x0000002000900947 */ /* 0x000fea0003800000 */
[----:B01--4-:R-:W0:Y:S01]  /*23b0*/  LDC.64 R4, c[0x0][0x390] ;  /* 0x0000e400ff047b82 */ /* 0x013e220000000a00 */
        /* <DEDUP_REMOVED lines=19> */
[----:B----4-:R0:W1:Y:S02]  /*24f0*/  I2F.F64.S16 R40, R4 ;  /* 0x0000000400287312 */ /* 0x0100640000101c00 */
[----:B01----:R-:W-:Y:S05]  /*2500*/  BRA `(.L_x_6528) ;  /* 0x0000000c00ec7947 */ /* 0x003fea0003800000 */
.L_x_6526:
[----:B------:R-:W4:Y:S01]  /*2510*/  LDG.E.U8 R4, desc[UR36][R4.64] ;  /* 0x0000002404047981 */ /* 0x000f22000c1e1100 */
[----:B------:R-:W-:Y:S01]  /*2520*/  CS2R R42, SRZ ;  /* 0x00000000002a7805 */ /* 0x000fe2000001ff00 */
[----:B----4-:R0:W1:Y:S02]  /*2530*/  I2F.F64.U16 R40, R4 ;  /* 0x0000000400287312 */ /* 0x0100640000101800 */
[----:B01----:R-:W-:Y:S05]  /*2540*/  BRA `(.L_x_6528) ;  /* 0x0000000c00dc7947 */ /* 0x003fea0003800000 */
.L_x_6525:
        /* <DEDUP_REMOVED lines=8> */
[----:B----4-:R-:W0:Y:S02]  /*25d0*/  I2F.F64.S64 R40, R40 ;  /* 0x0000002800287312 */ /* 0x010e240000301c00 */
[----:B0-----:R-:W-:Y:S05]  /*25e0*/  BRA `(.L_x_6528) ;  /* 0x0000000c00b47947 */ /* 0x001fea0003800000 */
.L_x_6530:
[----:B------:R-:W4:Y:S01]  /*25f0*/  LDG.E R4, desc[UR36][R4.64] ;  /* 0x0000002404047981 */ /* 0x000f22000c1e1900 */
[----:B------:R-:W-:Y:S01]  /*2600*/  CS2R R42, SRZ ;  /* 0x00000000002a7805 */ /* 0x000fe2000001ff00 */
[----:B----4-:R0:W1:Y:S02]  /*2610*/  I2F.F64 R40, R4 ;  /* 0x0000000400287312 */ /* 0x0100640000201c00 */
[----:B01----:R-:W-:Y:S05]  /*2620*/  BRA `(.L_x_6528) ;  /* 0x0000000c00a47947 */ /* 0x003fea0003800000 */
.L_x_6529:
[----:B------:R-:W4:Y:S01]  /*2630*/  LDG.E.U16 R4, desc[UR36][R4.64] ;  /* 0x0000002404047981 */ /* 0x000f22000c1e1500 */
[----:B------:R-:W-:Y:S01]  /*2640*/  CS2R R42, SRZ ;  /* 0x00000000002a7805 */ /* 0x000fe2000001ff00 */
[----:B----4-:R0:W1:Y:S02]  /*2650*/  I2F.F64.S16 R40, R4 ;  /* 0x0000000400287312 */ /* 0x0100640000101c00 */
[----:B01----:R-:W-:Y:S05]  /*2660*/  BRA `(.L_x_6528) ;  /* 0x0000000c00947947 */ /* 0x003fea0003800000 */
.L_x_6524:
        /* <DEDUP_REMOVED lines=9> */
[----:B------:R-:W0:Y:S02]  /*2700*/  F2F.F64.F32 R40, R40 ;  /* 0x0000002800287310 */ /* 0x000e240000201800 */
[----:B0-----:R-:W-:Y:S05]  /*2710*/  BRA `(.L_x_6528) ;  /* 0x0000000c00687947 */ /* 0x001fea0003800000 */
.L_x_6532:
[----:B------:R-:W4:Y:S01]  /*2720*/  LDG.E.U16 R0, desc[UR36][R4.64] ;  /* 0x0000002404007981 */ /* 0x000f22000c1e1500 */
[----:B------:R-:W-:Y:S01]  /*2730*/  CS2R R42, SRZ ;  /* 0x00000000002a7805 */ /* 0x000fe2000001ff00 */
[----:B----4-:R-:W-:-:S05]  /*2740*/  HADD2.F32 R0, -RZ, R0.H0_H0 ;  /* 0x20000000ff007230 */ /* 0x010fca0000004100 */
[----:B------:R-:W-:-:S04]  /*2750*/  FMUL.FTZ R0, R0, 1 ;  /* 0x3f80000000007820 */ /* 0x000fc80000410000 */
[----:B------:R0:W1:Y:S02]  /*2760*/  F2F.F64.F32 R40, R0 ;  /* 0x0000000000287310 */ /* 0x0000640000201800 */
[----:B01----:R-:W-:Y:S05]  /*2770*/  BRA `(.L_x_6528) ;  /* 0x0000000c00507947 */ /* 0x003fea0003800000 */
.L_x_6531:
        /* <DEDUP_REMOVED lines=16> */
.L_x_6534:
[----:B------:R-:W4:Y:S02]  /*2880*/  LDG.E R4, desc[UR36][R4.64] ;  /* 0x0000002404047981 */ /* 0x000f24000c1e1900 */
[----:B----4-:R-:W-:-:S05]  /*2890*/  HADD2.F32 R0, -RZ, R4.H0_H0 ;  /* 0x20000004ff007230 */ /* 0x010fca0000004100 */
        /* <DEDUP_REMOVED lines=8> */
[----:B------:R1:W4:Y:S02]  /*2920*/  F2F.F64.F32 R42, R0 ;  /* 0x00000000002a7310 */ /* 0x0003240000201800 */
[----:B01--4-:R-:W-:Y:S05]  /*2930*/  BRA `(.L_x_6528) ;  /* 0x0000000800e07947 */ /* 0x013fea0003800000 */
.L_x_6533:
[----:B------:R0:W5:Y:S01]  /*2940*/  LDG.E.64 R40, desc[UR36][R4.64] ;  /* 0x0000002404287981 */ /* 0x000162000c1e1b00 */
[----:B------:R-:W-:Y:S01]  /*2950*/  CS2R R42, SRZ ;  /* 0x00000000002a7805 */ /* 0x000fe2000001ff00 */
[----:B------:R-:W-:Y:S06]  /*2960*/  BRA `(.L_x_6528) ;  /* 0x0000000800d47947 */ /* 0x000fec0003800000 */
.L_x_6523:
        /* <DEDUP_REMOVED lines=14> */
.L_x_6537:
[----:B------:R4:W5:Y:S01]  /*2a50*/  LDG.E.128 R40, desc[UR36][R4.64] ;  /* 0x0000002404287981 */ /* 0x000962000c1e1d00 */
[----:B------:R-:W-:Y:S05]  /*2a60*/  BRA `(.L_x_6528) ;  /* 0x0000000800947947 */ /* 0x000fea0003800000 */
.L_x_6536:
        /* <DEDUP_REMOVED lines=28> */
.L_x_6539:
[----:B------:R-:W4:Y:S01]  /*2c30*/  LDG.E.U8 R4, desc[UR36][R4.64] ;  /* 0x0000002404047981 */ /* 0x000f22000c1e1100 */
[----:B------:R-:W-:Y:S01]  /*2c40*/  CS2R R42, SRZ ;  /* 0x00000000002a7805 */ /* 0x000fe2000001ff00 */
[C---:B----4-:R-:W-:Y:S02]  /*2c50*/  IMAD.SHL.U32 R0, R4.reuse, 0x2000000, RZ ;  /* 0x0200000004007824 */ /* 0x050fe400078e00ff */
        /* <DEDUP_REMOVED lines=13> */
.L_x_6538:
[----:B------:R-:W4:Y:S01]  /*2d30*/  LDG.E.U16 R0, desc[UR36][R4.64] ;  /* 0x0000002404007981 */ /* 0x000f22000c1e1500 */
[----:B------:R-:W-:Y:S01]  /*2d40*/  CS2R R42, SRZ ;  /* 0x00000000002a7805 */ /* 0x000fe2000001ff00 */
[----:B----4-:R-:W-:-:S04]  /*2d50*/  IMAD.U32 R0, R0, 0x10000, RZ ;  /* 0x0001000000007824 */ /* 0x010fc800078e00ff */
[----:B------:R-:W-:-:S04]  /*2d60*/  FMUL.FTZ R0, R0, 1 ;  /* 0x3f80000000007820 */ /* 0x000fc80000410000 */
[----:B------:R0:W1:Y:S02]  /*2d70*/  F2F.F64.F32 R40, R0 ;  /* 0x0000000000287310 */ /* 0x0000640000201800 */
[----:B01----:R-:W-:Y:S05]  /*2d80*/  BRA `(.L_x_6528) ;  /* 0x0000000400cc7947 */ /* 0x003fea0003800000 */
.L_x_6535:
        /* <DEDUP_REMOVED lines=10> */
[----:B----4-:R4:W0:Y:S02]  /*2e30*/  I2F.F64.U16 R40, R4 ;  /* 0x0000000400287312 */ /* 0x0108240000101800 */
[----:B0---4-:R-:W-:Y:S05]  /*2e40*/  BRA `(.L_x_6528) ;  /* 0x00000004009c7947 */ /* 0x011fea0003800000 */
.L_x_6542:
        /* <DEDUP_REMOVED lines=22> */
.L_x_6544:
[----:B------:R-:W-:Y:S05]  /*2fb0*/  BSYNC.RECONVERGENT B0 ;  /* 0x0000000000007941 */ /* 0x000fea0003800200 */
.L_x_6543:
[----:B------:R-:W-:Y:S01]  /*2fc0*/  IMAD.SHL.U32 R0, R0, 0x100000, RZ ;  /* 0x0010000000007824 */ /* 0x000fe200078e00ff */
[----:B------:R-:W-:-:S04]  /*2fd0*/  LEA R3, R3, 0x3b800000, 0x17 ;  /* 0x3b80000003037811 */ /* 0x000fc800078eb8ff */
[----:B------:R-:W-:-:S05]  /*2fe0*/  LOP3.LUT R0, R3, R0, R7, 0xfe, !PT ;  /* 0x0000000003007212 */ /* 0x000fca00078efe07 */
[----:B------:R-:W-:-:S04]  /*2ff0*/  FMUL.FTZ R0, R0, 1 ;  /* 0x3f80000000007820 */ /* 0x000fc80000410000 */
[----:B------:R4:W0:Y:S02]  /*3000*/  F2F.F64.F32 R40, R0 ;  /* 0x0000000000287310 */ /* 0x0008240000201800 */
[----:B0---4-:R-:W-:Y:S05]  /*3010*/  BRA `(.L_x_6528) ;  /* 0x0000000400287947 */ /* 0x011fea0003800000 */
.L_x_6541:
        /* <DEDUP_REMOVED lines=22> */
.L_x_6546:
[----:B------:R-:W-:Y:S05]  /*3180*/  BSYNC.RECONVERGENT B0 ;  /* 0x0000000000007941 */ /* 0x000fea0003800200 */
.L_x_6545:
[----:B------:R-:W-:Y:S01]  /*3190*/  IMAD.SHL.U32 R0, R0, 0x200000, RZ ;  /* 0x0020000000007824 */ /* 0x000fe200078e00ff */
[----:B------:R-:W-:-:S04]  /*31a0*/  LEA R3, R3, 0x37800000, 0x17 ;  /* 0x3780000003037811 */ /* 0x000fc800078eb8ff */
[----:B------:R-:W-:-:S05]  /*31b0*/  LOP3.LUT R0, R3, R0, R7, 0xfe, !PT ;  /* 0x0000000003007212 */ /* 0x000fca00078efe07 */
[----:B------:R-:W-:-:S04]  /*31c0*/  FMUL.FTZ R0, R0, 1 ;  /* 0x3f80000000007820 */ /* 0x000fc80000410000 */
[----:B------:R4:W0:Y:S02]  /*31d0*/  F2F.F64.F32 R40, R0 ;  /* 0x0000000000287310 */ /* 0x0008240000201800 */
[----:B0---4-:R-:W-:Y:S05]  /*31e0*/  BRA `(.L_x_6528) ;  /* 0x0000000000b47947 */ /* 0x011fea0003800000 */
.L_x_6540:
[----:B------:R-:W-:-:S09]  /*31f0*/  UISETP.NE.AND UP0, UPT, UR4, 0x1c, UPT ;  /* 0x0000001c0400788c */ /* 0x000fd2000bf05270 */
[----:B------:R-:W-:Y:S05]  /*3200*/  BRA.U !UP0, `(.L_x_6547) ;  /* 0x0000000108a07547 */ /* 0x000fea000b800000 */
[----:B------:R-:W-:-:S09]  /*3210*/  UISETP.NE.AND UP0, UPT, UR4, 0x1d, UPT ;  /* 0x0000001d0400788c */ /* 0x000fd2000bf05270 */
[----:B------:R-:W-:Y:S05]  /*3220*/  BRA.U !UP0, `(.L_x_6548) ;  /* 0x0000000108887547 */ /* 0x000fea000b800000 */
[----:B------:R-:W-:-:S09]  /*3230*/  UISETP.NE.AND UP0, UPT, UR4, 0x2c, UPT ;  /* 0x0000002c0400788c */ /* 0x000fd2000bf05270 */
[----:B------:R-:W-:Y:S05]  /*3240*/  BRA.U UP0, `(.L_x_6527) ;  /* 0x0000000100347547 */ /* 0x000fea000b800000 */
[----:B------:R-:W4:Y:S01]  /*3250*/  LDG.E.U8 R0, desc[UR36][R4.64] ;  /* 0x0000002404007981 */ /* 0x000f22000c1e1100 */
[----:B------:R-:W-:Y:S01]  /*3260*/  CS2R R42, SRZ ;  /* 0x00000000002a7805 */ /* 0x000fe2000001ff00 */
[----:B------:R-:W-:Y:S02]  /*3270*/  IMAD.MOV.U32 R40, RZ, RZ, 0x0 ;  /* 0x00000000ff287424 */ /* 0x000fe400078e00ff */
[----:B------:R-:W-:Y:S01]  /*3280*/  IMAD.MOV.U32 R41, RZ, RZ, 0x38000000 ;  /* 0x38000000ff297424 */ /* 0x000fe200078e00ff */
[----:B----4-:R-:W-:-:S13]  /*3290*/  ISETP.NE.AND P0, PT, R0, RZ, PT ;  /* 0x000000ff0000720c */ /* 0x010fda0003f05270 */
        /* <DEDUP_REMOVED lines=8> */
.L_x_6527:
[----:B------:R-:W-:Y:S01]  /*3320*/  MOV R0, 0x0 ;  /* 0x0000000000007802 */ /* 0x000fe20000000f00 */
[----:B------:R-:W0:Y:S01]  /*3330*/  LDCU.64 UR4, c[0x4][0x1a8] ;  /* 0x01003500ff0477ac */ /* 0x000e220008000a00 */
[----:B------:R-:W-:Y:S02]  /*3340*/  IMAD.MOV.U32 R8, RZ, RZ, 0x4e ;  /* 0x0000004eff087424 */ /* 0x000fe400078e00ff */
[----:B------:R1:W4:Y:S01]  /*3350*/  LDC.64 R14, c[0x4][R0] ;  /* 0x01000000000e7b82 */ /* 0x0003220000000a00 */
[----:B------:R-:W2:Y:S01]  /*3360*/  LDCU.64 UR6, c[0x4][0x1b0] ;  /* 0x01003600ff0677ac */ /* 0x000ea20008000a00 */
[----:B------:R-:W-:Y:S02]  /*3370*/  IMAD.MOV.U32 R12, RZ, RZ, 0x1 ;  /* 0x00000001ff0c7424 */ /* 0x000fe400078e00ff */
[----:B------:R-:W-:Y:S01]  /*3380*/  IMAD.MOV.U32 R13, RZ, RZ, RZ ;  /* 0x000000ffff0d7224 */ /* 0x000fe200078e00ff */
[----:B------:R-:W3:Y:S01]  /*3390*/  LDCU.64 UR8, c[0x4][0x80] ;  /* 0x01001000ff0877ac */ /* 0x000ee20008000a00 */
[----:B0-----:R-:W-:-:S02]  /*33a0*/  IMAD.U32 R4, RZ, RZ, UR4 ;  /* 0x00000004ff047e24 */ /* 0x001fc4000f8e00ff */
[----:B------:R-:W-:Y:S02]  /*33b0*/  IMAD.U32 R5, RZ, RZ, UR5 ;  /* 0x00000005ff057e24 */ /* 0x000fe4000f8e00ff */
[----:B--2---:R-:W-:Y:S02]  /*33c0*/  IMAD.U32 R6, RZ, RZ, UR6 ;  /* 0x00000006ff067e24 */ /* 0x004fe4000f8e00ff */
[----:B------:R-:W-:Y:S02]  /*33d0*/  IMAD.U32 R7, RZ, RZ, UR7 ;  /* 0x00000007ff077e24 */ /* 0x000fe4000f8e00ff */
[----:B---3--:R-:W-:Y:S02]  /*33e0*/  IMAD.U32 R10, RZ, RZ, UR8 ;  /* 0x00000008ff0a7e24 */ /* 0x008fe4000f8e00ff */
[----:B-1----:R-:W-:-:S07]  /*33f0*/  IMAD.U32 R11, RZ, RZ, UR9 ;  /* 0x00000009ff0b7e24 */ /* 0x002fce000f8e00ff */
[----:B------:R-:W-:-:S07]  /*3400*/  LEPC R20, `(.L_x_6549) ;  /* 0x000000001014794e */ /* 0x000fce0000000000 */
[----:B----45:R-:W-:Y:S05]  /*3410*/  CALL.ABS.NOINC R14 ;  /* 0x000000000e007343 */ /* 0x030fea0003c00000 */
.L_x_6549:
[----:B------:R-:W-:Y:S02]  /*3420*/  CS2R R40, SRZ ;  /* 0x0000000000287805 */ /* 0x000fe4000001ff00 */
[----:B------:R-:W-:Y:S01]  /*3430*/  CS2R R42, SRZ ;  /* 0x00000000002a7805 */ /* 0x000fe2000001ff00 */
[----:B------:R-:W-:Y:S06]  /*3440*/  BRA `(.L_x_6528) ;  /* 0x00000000001c7947 */ /* 0x000fec0003800000 */
.L_x_6548:
[----:B------:R-:W4:Y:S01]  /*3450*/  LDG.E.64 R40, desc[UR36][R4.64] ;  /* 0x0000002404287981 */ /* 0x000f22000c1e1b00 */
[----:B------:R-:W-:Y:S01]  /*3460*/  CS2R R42, SRZ ;  /* 0x00000000002a7805 */ /* 0x000fe2000001ff00 */
[----:B----4-:R-:W0:Y:S02]  /*3470*/  I2F.F64.U64 R40, R40 ;  /* 0x0000002800287312 */ /* 0x010e240000301800 */
[----:B0-----:R-:W-:Y:S05]  /*3480*/  BRA `(.L_x_6528) ;  /* 0x00000000000c7947 */ /* 0x001fea0003800000 */
.L_x_6547:
[----:B------:R-:W4:Y:S01]  /*3490*/  LDG.E R4, desc[UR36][R4.64] ;  /* 0x0000002404047981 */ /* 0x000f22000c1e1900 */
[----:B------:R-:W-:Y:S01]  /*34a0*/  CS2R R42, SRZ ;  /* 0x00000000002a7805 */ /* 0x000fe2000001ff00 */
[----:B----4-:R0:W1:Y:S06]  /*34b0*/  I2F.F64.U32 R40, R4 ;  /* 0x0000000400287312 */ /* 0x01006c0000201800 */
.L_x_6528:
[----:B------:R-:W-:Y:S05]  /*34c0*/  BSYNC.RECONVERGENT B6 ;  /* 0x0000000000067941 */ /* 0x000fea0003800200 */
.L_x_6522:
        /* <DEDUP_REMOVED lines=19> */
[----:B----4-:R0:W4:Y:S02]  /*3600*/  I2F.F64.S16 R36, R4 ;  /* 0x0000000400247312 */ /* 0x0101240000101c00 */
[----:B0---4-:R-:W-:Y:S05]  /*3610*/  BRA `(.L_x_6556) ;  /* 0x0000000c00ec7947 */ /* 0x011fea0003800000 */
.L_x_6554:
[----:B------:R-:W4:Y:S01]  /*3620*/  LDG.E.U8 R4, desc[UR36][R4.64] ;  /* 0x0000002404047981 */ /* 0x000f22000c1e1100 */
[----:B------:R-:W-:Y:S01]  /*3630*/  CS2R R38, SRZ ;  /* 0x0000000000267805 */ /* 0x000fe2000001ff00 */
[----:B----4-:R0:W4:Y:S02]  /*3640*/  I2F.F64.U16 R36, R4 ;  /* 0x0000000400247312 */ /* 0x0101240000101800 */
[----:B0---4-:R-:W-:Y:S05]  /*3650*/  BRA `(.L_x_6556) ;  /* 0x0000000c00dc7947 */ /* 0x011fea0003800000 */
.L_x_6553:
        /* <DEDUP_REMOVED lines=10> */
.L_x_6558:
[----:B------:R-:W4:Y:S01]  /*3700*/  LDG.E R4, desc[UR36][R4.64] ;  /* 0x0000002404047981 */ /* 0x000f22000c1e1900 */
[----:B------:R-:W-:Y:S01]  /*3710*/  CS2R R38, SRZ ;  /* 0x0000000000267805 */ /* 0x000fe2000001ff00 */
[----:B----4-:R0:W4:Y:S02]  /*3720*/  I2F.F64 R36, R4 ;  /* 0x0000000400247312 */ /* 0x0101240000201c00 */
[----:B0---4-:R-:W-:Y:S05]  /*3730*/  BRA `(.L_x_6556) ;  /* 0x0000000c00a47947 */ /* 0x011fea0003800000 */
.L_x_6557:
[----:B------:R-:W4:Y:S01]  /*3740*/  LDG.E.U16 R4, desc[UR36][R4.64] ;  /* 0x0000002404047981 */ /* 0x000f22000c1e1500 */
[----:B------:R-:W-:Y:S01]  /*3750*/  CS2R R38, SRZ ;  /* 0x0000000000267805 */ /* 0x000fe2000001ff00 */
[----:B----4-:R0:W4:Y:S02]  /*3760*/  I2F.F64.S16 R36, R4 ;  /* 0x0000000400247312 */ /* 0x0101240000101c00 */
[----:B0---4-:R-:W-:Y:S05]  /*3770*/  BRA `(.L_x_6556) ;  /* 0x0000000c00947947 */ /* 0x011fea0003800000 */
.L_x_6552:
        /* <DEDUP_REMOVED lines=11> */
.L_x_6560:
[----:B------:R-:W4:Y:S01]  /*3830*/  LDG.E.U16 R0, desc[UR36][R4.64] ;  /* 0x0000002404007981 */ /* 0x000f22000c1e1500 */
[----:B------:R-:W-:Y:S01]  /*3840*/  CS2R R38, SRZ ;  /* 0x0000000000267805 */ /* 0x000fe2000001ff00 */
[----:B----4-:R-:W-:-:S05]  /*3850*/  HADD2.F32 R0, -RZ, R0.H0_H0 ;  /* 0x20000000ff007230 */ /* 0x010fca0000004100 */
[----:B------:R-:W-:-:S04]  /*3860*/  FMUL.FTZ R0, R0, 1 ;  /* 0x3f80000000007820 */ /* 0x000fc80000410000 */
[----:B------:R4:W0:Y:S02]  /*3870*/  F2F.F64.F32 R36, R0 ;  /* 0x0000000000247310 */ /* 0x0008240000201800 */
[----:B0---4-:R-:W-:Y:S05]  /*3880*/  BRA `(.L_x_6556) ;  /* 0x0000000c00507947 */ /* 0x011fea0003800000 */
.L_x_6559:
        /* <DEDUP_REMOVED lines=14> */
[----:B------:R-:W4:Y:S02]  /*3970*/  F2F.F64.F32 R38, R38 ;  /* 0x0000002600267310 */ /* 0x000f240000201800 */
[----:B0---4-:R-:W-:Y:S05]  /*3980*/  BRA `(.L_x_6556) ;  /* 0x0000000c00107947 */ /* 0x011fea0003800000 */
.L_x_6562:
        /* <DEDUP_REMOVED lines=10> */
[----:B------:R4:W0:Y:S02]  /*3a30*/  F2F.F64.F32 R38, R0 ;  /* 0x0000000000267310 */ /* 0x0008240000201800 */
[----:B0---4-:R-:W-:Y:S05]  /*3a40*/  BRA `(.L_x_6556) ;  /* 0x0000000800e07947 */ /* 0x011fea0003800000 */
.L_x_6561:
[----:B------:R0:W5:Y:S01]  /*3a50*/  LDG.E.64 R36, desc[UR36][R4.64] ;  /* 0x0000002404247981 */ /* 0x000162000c1e1b00 */
[----:B------:R-:W-:Y:S01]  /*3a60*/  CS2R R38, SRZ ;  /* 0x0000000000267805 */ /* 0x000fe2000001ff00 */
[----:B------:R-:W-:Y:S06]  /*3a70*/  BRA `(.L_x_6556) ;  /* 0x0000000800d47947 */ /* 0x000fec0003800000 */
.L_x_6551:
        /* <DEDUP_REMOVED lines=14> */
.L_x_6565:
[----:B------:R0:W5:Y:S01]  /*3b60*/  LDG.E.128 R36, desc[UR36][R4.64] ;  /* 0x0000002404247981 */ /* 0x000162000c1e1d00 */
[----:B------:R-:W-:Y:S05]  /*3b70*/  BRA `(.L_x_6556) ;  /* 0x0000000800947947 */ /* 0x000fea0003800000 */
.L_x_6564:
        /* <DEDUP_REMOVED lines=27> */
[----:B0---4-:R-:W-:Y:S05]  /*3d30*/  BRA `(.L_x_6556) ;  /* 0x0000000800247947 */ /* 0x011fea0003800000 */
.L_x_6567:
        /* <DEDUP_REMOVED lines=15> */
[----:B0---4-:R-:W-:Y:S05]  /*3e30*/  BRA `(.L_x_6556) ;  /* 0x0000000400e47947 */ /* 0x011fea0003800000 */
.L_x_6566:
[----:B------:R-:W4:Y:S01]  /*3e40*/  LDG.E.U16 R0, desc[UR36][R4.64] ;  /* 0x0000002404007981 */ /* 0x000f22000c1e1500 */
[----:B------:R-:W-:Y:S01]  /*3e50*/  CS2R R38, SRZ ;  /* 0x0000000000267805 */ /* 0x000fe2000001ff00 */
[----:B----4-:R-:W-:-:S04]  /*3e60*/  IMAD.U32 R0, R0, 0x10000, RZ ;  /* 0x0001000000007824 */ /* 0x010fc800078e00ff */
[----:B------:R-:W-:-:S04]  /*3e70*/  FMUL.FTZ R0, R0, 1 ;  /* 0x3f80000000007820 */ /* 0x000fc80000410000 */
[----:B------:R0:W4:Y:S02]  /*3e80*/  F2F.F64.F32 R36, R0 ;  /* 0x0000000000247310 */ /* 0x0001240000201800 */
[----:B0---4-:R-:W-:Y:S05]  /*3e90*/  BRA `(.L_x_6556) ;  /* 0x0000000400cc7947 */ /* 0x011fea0003800000 */
.L_x_6563:
        /* <DEDUP_REMOVED lines=10> */
[----:B----4-:R0:W4:Y:S02]  /*3f40*/  I2F.F64.U16 R36, R4 ;  /* 0x0000000400247312 */ /* 0x0101240000101800 */
[----:B0---4-:R-:W-:Y:S05]  /*3f50*/  BRA `(.L_x_6556) ;  /* 0x00000004009c7947 */ /* 0x011fea0003800000 */
.L_x_6570:
        /* <DEDUP_REMOVED lines=22> */
.L_x_6572:
[----:B------:R-:W-:Y:S05]  /*40c0*/  BSYNC.RECONVERGENT B0 ;  /* 0x0000000000007941 */ /* 0x000fea0003800200 */
.L_x_6571:
[----:B------:R-:W-:Y:S01]  /*40d0*/  IMAD.SHL.U32 R0, R0, 0x100000, RZ ;  /* 0x0010000000007824 */ /* 0x000fe200078e00ff */
[----:B------:R-:W-:-:S04]  /*40e0*/  LEA R3, R3, 0x3b800000, 0x17 ;  /* 0x3b80000003037811 */ /* 0x000fc800078eb8ff */
[----:B------:R-:W-:-:S05]  /*40f0*/  LOP3.LUT R0, R3, R0, R7, 0xfe, !PT ;  /* 0x0000000003007212 */ /* 0x000fca00078efe07 */
[----:B------:R-:W-:-:S04]  /*4100*/  FMUL.FTZ R0, R0, 1 ;  /* 0x3f80000000007820 */ /* 0x000fc80000410000 */
[----:B------:R0:W4:Y:S02]  /*4110*/  F2F.F64.F32 R36, R0 ;  /* 0x0000000000247310 */ /* 0x0001240000201800 */
[----:B0---4-:R-:W-:Y:S05]  /*4120*/  BRA `(.L_x_6556) ;  /* 0x0000000400287947 */ /* 0x011fea0003800000 */
.L_x_6569:
        /* <DEDUP_REMOVED lines=22> */
.L_x_6574:
[----:B------:R-:W-:Y:S05]  /*4290*/  BSYNC.RECONVERGENT B0 ;  /* 0x0000000000007941 */ /* 0x000fea0003800200 */
.L_x_6573:
[----:B------:R-:W-:Y:S01]  /*42a0*/  IMAD.SHL.U32 R0, R0, 0x200000, RZ ;  /* 0x0020000000007824 */ /* 0x000fe200078e00ff */
[----:B------:R-:W-:-:S04]  /*42b0*/  LEA R3, R3, 0x37800000, 0x17 ;  /* 0x3780000003037811 */ /* 0x000fc800078eb8ff */
[----:B------:R-:W-:-:S05]  /*42c0*/  LOP3.LUT R0, R3, R0, R7, 0xfe, !PT ;  /* 0x0000000003007212 */ /* 0x000fca00078efe07 */
[----:B------:R-:W-:-:S04]  /*42d0*/  FMUL.FTZ R0, R0, 1 ;  /* 0x3f80000000007820 */ /* 0x000fc80000410000 */
[----:B------:R0:W4:Y:S02]  /*42e0*/  F2F.F64.F32 R36, R0 ;  /* 0x0000000000247310 */ /* 0x0001240000201800 */
[----:B0---4-:R-:W-:Y:S05]  /*42f0*/  BRA `(.L_x_6556) ;  /* 0x0000000000b47947 */ /* 0x011fea0003800000 */
.L_x_6568:
        /* <DEDUP_REMOVED lines=17> */
[----:B------:R0:W4:Y:S02]  /*4410*/  @P0 F2F.F64.F32 R36, R0 ;  /* 0x0000000000240310 */ /* 0x0001240000201800 */
[----:B0---4-:R-:W-:Y:S05]  /*4420*/  BRA `(.L_x_6556) ;  /* 0x0000000000687947 */ /* 0x011fea0003800000 */
.L_x_6555:
[----:B------:R-:W-:Y:S01]  /*4430*/  MOV R0, 0x0 ;  /* 0x0000000000007802 */ /* 0x000fe20000000f00 */
[----:B------:R-:W0:Y:S01]  /*4440*/  LDCU.64 UR4, c[0x4][0x1a8] ;  /* 0x01003500ff0477ac */ /* 0x000e220008000a00 */
[----:B------:R-:W-:Y:S02]  /*4450*/  IMAD.MOV.U32 R8, RZ, RZ, 0x4e ;  /* 0x0000004eff087424 */ /* 0x000fe400078e00ff */
[----:B------:R4:W1:Y:S01]  /*4460*/  LDC.64 R14, c[0x4][R0] ;  /* 0x01000000000e7b82 */ /* 0x0008620000000a00 */
        /* <DEDUP_REMOVED lines=9> */
[----:B----4-:R-:W-:-:S07]  /*4500*/  IMAD.U32 R11, RZ, RZ, UR9 ;  /* 0x00000009ff0b7e24 */ /* 0x010fce000f8e00ff */
[----:B------:R-:W-:-:S07]  /*4510*/  LEPC R20, `(.L_x_6577) ;  /* 0x000000001014794e */ /* 0x000fce0000000000 */
[----:B-1---5:R-:W-:Y:S05]  /*4520*/  CALL.ABS.NOINC R14 ;  /* 0x000000000e007343 */ /* 0x022fea0003c00000 */
.L_x_6577:
[----:B------:R-:W-:Y:S02]  /*4530*/  CS2R R36, SRZ ;  /* 0x0000000000247805 */ /* 0x000fe4000001ff00 */
[----:B------:R-:W-:Y:S01]  /*4540*/  CS2R R38, SRZ ;  /* 0x0000000000267805 */ /* 0x000fe2000001ff00 */
[----:B------:R-:W-:Y:S06]  /*4550*/  BRA `(.L_x_6556) ;  /* 0x00000000001c7947 */ /* 0x000fec0003800000 */
.L_x_6576:
[----:B------:R-:W4:Y:S01]  /*4560*/  LDG.E.64 R36, desc[UR36][R4.64] ;  /* 0x0000002404247981 */ /* 0x000f22000c1e1b00 */
[----:B------:R-:W-:Y:S01]  /*4570*/  CS2R R38, SRZ ;  /* 0x0000000000267805 */ /* 0x000fe2000001ff00 */
[----:B----4-:R-:W0:Y:S02]  /*4580*/  I2F.F64.U64 R36, R36 ;  /* 0x0000002400247312 */ /* 0x010e240000301800 */
[----:B0-----:R-:W-:Y:S05]  /*4590*/  BRA `(.L_x_6556) ;  /* 0x00000000000c7947 */ /* 0x001fea0003800000 */
.L_x_6575:
[----:B------:R-:W4:Y:S01]  /*45a0*/  LDG.E R4, desc[UR36][R4.64] ;  /* 0x0000002404047981 */ /* 0x000f22000c1e1900 */
[----:B------:R-:W-:Y:S01]  /*45b0*/  CS2R R38, SRZ ;  /* 0x0000000000267805 */ /* 0x000fe2000001ff00 */
[----:B----4-:R4:W0:Y:S06]  /*45c0*/  I2F.F64.U32 R36, R4 ;  /* 0x0000000400247312 */ /* 0x01082c0000201800 */
.L_x_6556:
[----:B------:R-:W-:Y:S05]  /*45d0*/  BSYNC.RECONVERGENT B6 ;  /* 0x0000000000067941 */ /* 0x000fea0003800200 */
.L_x_6550:
[----:B------:R-:W-:-:S07]  /*45e0*/  VIADD R53, R53, 0x80 ;  /* 0x0000008035357836 */ /* 0x000fce0000000000 */
.L_x_6521:
[----:B------:R-:W-:Y:S05]  /*45f0*/  BSYNC.RECONVERGENT B7 ;  /* 0x0000000000077941 */ /* 0x000fea0003800200 */
.L_x_6520:
        /* <DEDUP_REMOVED lines=29> */
.L_x_6584:
[----:B------:R-:W4:Y:S01]  /*47d0*/  LDG.E.U8 R4, desc[UR36][R4.64] ;  /* 0x0000002404047981 */ /* 0x000f22000c1e1100 */
[----:B------:R-:W-:Y:S01]  /*47e0*/  CS2R R34, SRZ ;  /* 0x0000000000227805 */ /* 0x000fe2000001ff00 */
[----:B----4-:R0:W1:Y:S02]  /*47f0*/  I2F.F64.U16 R32, R4 ;  /* 0x0000000400207312 */ /* 0x0100640000101800 */
[----:B01----:R-:W-:Y:S05]  /*4800*/  BRA `(.L_x_6586) ;  /* 0x0000000c00dc7947 */ /* 0x003fea0003800000 */
.L_x_6583:
        /* <DEDUP_REMOVED lines=10> */
.L_x_6588:
[----:B------:R-:W4:Y:S01]  /*48b0*/  LDG.E R4, desc[UR36][R4.64] ;  /* 0x0000002404047981 */ /* 0x000f22000c1e1900 */
[----:B------:R-:W-:Y:S01]  /*48c0*/  CS2R R34, SRZ ;  /* 0x0000000000227805 */ /* 0x000fe2000001ff00 */
[----:B----4-:R0:W1:Y:S02]  /*48d0*/  I2F.F64 R32, R4 ;  /* 0x0000000400207312 */ /* 0x0100640000201c00 */
[----:B01----:R-:W-:Y:S05]  /*48e0*/  BRA `(.L_x_6586) ;  /* 0x0000000c00a47947 */ /* 0x003fea0003800000 */
.L_x_6587:
[----:B------:R-:W4:Y:S01]  /*48f0*/  LDG.E.U16 R4, desc[UR36][R4.64] ;  /* 0x0000002404047981 */ /* 0x000f22000c1e1500 */
[----:B------:R-:W-:Y:S01]  /*4900*/  CS2R R34, SRZ ;  /* 0x0000000000227805 */ /* 0x000fe2000001ff00 */
[----:B----4-:R0:W1:Y:S02]  /*4910*/  I2F.F64.S16 R32, R4 ;  /* 0x0000000400207312 */ /* 0x0100640000101c00 */
[----:B01----:R-:W-:Y:S05]  /*4920*/  BRA `(.L_x_6586) ;  /* 0x0000000c00947947 */ /* 0x003fea0003800000 */
.L_x_6582:
        /* <DEDUP_REMOVED lines=11> */
.L_x_6590:
[----:B------:R-:W4:Y:S01]  /*49e0*/  LDG.E.U16 R0, desc[UR36][R4.64] ;  /* 0x0000002404007981 */ /* 0x000f22000c1e1500 */
[----:B------:R-:W-:Y:S01]  /*49f0*/  CS2R R34, SRZ ;  /* 0x0000000000227805 */ /* 0x000fe2000001ff00 */
[----:B----4-:R-:W-:-:S05]  /*4a00*/  HADD2.F32 R0, -RZ, R0.H0_H0 ;  /* 0x20000000ff007230 */ /* 0x010fca0000004100 */
[----:B------:R-:W-:-:S04]  /*4a10*/  FMUL.FTZ R0, R0, 1 ;  /* 0x3f80000000007820 */ /* 0x000fc80000410000 */
[----:B------:R0:W1:Y:S02]  /*4a20*/  F2F.F64.F32 R32, R0 ;  /* 0x0000000000207310 */ /* 0x0000640000201800 */
[----:B01----:R-:W-:Y:S05]  /*4a30*/  BRA `(.L_x_6586) ;  /* 0x0000000c00507947 */ /* 0x003fea0003800000 */
.L_x_6589:
        /* <DEDUP_REMOVED lines=9> */
[----:B------:R-:W1:-:S15]  /*4ad0*/  F2F.F64.F32 R32, R32 ;  /* 0x0000002000207310 */ /* 0x000e5e0000201800 */
[----:B------:R-:W-:-:S15]  /*4ae0*/  NOP ;  /* 0x0000000000007918 */ /* 0x000fde0000000000 */
[----:B------:R-:W-:-:S15]  /*4af0*/  NOP ;  /* 0x0000000000007918 */ /* 0x000fde0000000000 */
[----:B------:R-:W-:-:S15]  /*4b00*/  NOP ;  /* 0x0000000000007918 */ /* 0x000fde0000000000 */
[----:B------:R-:W-:-:S04]  /*4b10*/  NOP ;  /* 0x0000000000007918 */ /* 0x000fc80000000000 */
[----:B------:R-:W4:Y:S02]  /*4b20*/  F2F.F64.F32 R34, R34 ;  /* 0x0000002200227310 */ /* 0x000f240000201800 */
[----:B-1--4-:R-:W-:Y:S05]  /*4b30*/  BRA `(.L_x_6586) ;  /* 0x0000000c00107947 */ /* 0x012fea0003800000 */
.L_x_6592:
[----:B------:R-:W4:Y:S02]  /*4b40*/  LDG.E R4, desc[UR36][R4.64] ;  /* 0x0000002404047981 */ /* 0x000f24000c1e1900 */
[----:B----4-:R-:W-:-:S05]  /*4b50*/  HADD2.F32 R0, -RZ, R4.H0_H0 ;  /* 0x20000004ff007230 */ /* 0x010fca0000004100 */
        /* <DEDUP_REMOVED lines=8> */
[----:B------:R4:W0:Y:S02]  /*4be0*/  F2F.F64.F32 R34, R0 ;  /* 0x0000000000227310 */ /* 0x0008240000201800 */
[----:B01--4-:R-:W-:Y:S05]  /*4bf0*/  BRA `(.L_x_6586) ;  /* 0x0000000800e07947 */ /* 0x013fea0003800000 */
.L_x_6591:
[----:B------:R0:W5:Y:S01]  /*4c00*/  LDG.E.64 R32, desc[UR36][R4.64] ;  /* 0x0000002404207981 */ /* 0x000162000c1e1b00 */
[----:B------:R-:W-:Y:S01]  /*4c10*/  CS2R R34, SRZ ;  /* 0x0000000000227805 */ /* 0x000fe2000001ff00 */
[----:B------:R-:W-:Y:S06]  /*4c20*/  BRA `(.L_x_6586) ;  /* 0x0000000800d47947 */ /* 0x000fec0003800000 */
.L_x_6581:
        /* <DEDUP_REMOVED lines=14> */
.L_x_6595:
[----:B------:R1:W5:Y:S01]  /*4d10*/  LDG.E.128 R32, desc[UR36][R4.64] ;  /* 0x0000002404207981 */ /* 0x000362000c1e1d00 */
[----:B------:R-:W-:Y:S05]  /*4d20*/  BRA `(.L_x_6586) ;  /* 0x0000000800947947 */ /* 0x000fea0003800000 */
.L_x_6594:
        /* <DEDUP_REMOVED lines=27> */
[----:B-1--4-:R-:W-:Y:S05]  /*4ee0*/  BRA `(.L_x_6586) ;  /* 0x0000000800247947 */ /* 0x012fea0003800000 */
.L_x_6597:
        /* <DEDUP_REMOVED lines=15> */
[----:B-1--4-:R-:W-:Y:S05]  /*4fe0*/  BRA `(.L_x_6586) ;  /* 0x0000000400e47947 */ /* 0x012fea0003800000 */
.L_x_6596:
[----:B------:R-:W4:Y:S01]  /*4ff0*/  LDG.E.U16 R0, desc[UR36][R4.64] ;  /* 0x0000002404007981 */ /* 0x000f22000c1e1500 */
[----:B------:R-:W-:Y:S01]  /*5000*/  CS2R R34, SRZ ;  /* 0x0000000000227805 */ /* 0x000fe2000001ff00 */
[----:B----4-:R-:W-:-:S04]  /*5010*/  IMAD.U32 R0, R0, 0x10000, RZ ;  /* 0x0001000000007824 */ /* 0x010fc800078e00ff */
[----:B------:R-:W-:-:S04]  /*5020*/  FMUL.FTZ R0, R0, 1 ;  /* 0x3f80000000007820 */ /* 0x000fc80000410000 */
[----:B------:R1:W4:Y:S02]  /*5030*/  F2F.F64.F32 R32, R0 ;  /* 0x0000000000207310 */ /* 0x0003240000201800 */
[----:B-1--4-:R-:W-:Y:S05]  /*5040*/  BRA `(.L_x_6586) ;  /* 0x0000000400cc7947 */ /* 0x012fea0003800000 */
.L_x_6593:
        /* <DEDUP_REMOVED lines=10> */
[----:B----4-:R0:W1:Y:S02]  /*50f0*/  I2F.F64.U16 R32, R4 ;  /* 0x0000000400207312 */ /* 0x0100640000101800 */
[----:B01----:R-:W-:Y:S05]  /*5100*/  BRA `(.L_x_6586) ;  /* 0x00000004009c7947 */ /* 0x003fea0003800000 */
.L_x_6600:
        /* <DEDUP_REMOVED lines=22> */
.L_x_6602:
[----:B------:R-:W-:Y:S05]  /*5270*/  BSYNC.RECONVERGENT B0 ;  /* 0x0000000000007941 */ /* 0x000fea0003800200 */
.L_x_6601:
[----:B------:R-:W-:Y:S01]  /*5280*/  IMAD.SHL.U32 R0, R0, 0x100000, RZ ;  /* 0x0010000000007824 */ /* 0x000fe200078e00ff */
[----:B------:R-:W-:-:S04]  /*5290*/  LEA R3, R3, 0x3b800000, 0x17 ;  /* 0x3b80000003037811 */ /* 0x000fc800078eb8ff */
[----:B------:R-:W-:-:S05]  /*52a0*/  LOP3.LUT R0, R3, R0, R7, 0xfe, !PT ;  /* 0x0000000003007212 */ /* 0x000fca00078efe07 */
[----:B------:R-:W-:-:S04]  /*52b0*/  FMUL.FTZ R0, R0, 1 ;  /* 0x3f80000000007820 */ /* 0x000fc80000410000 */
[----:B------:R0:W1:Y:S02]  /*52c0*/  F2F.F64.F32 R32, R0 ;  /* 0x0000000000207310 */ /* 0x0000640000201800 */
[----:B01----:R-:W-:Y:S05]  /*52d0*/  BRA `(.L_x_6586) ;  /* 0x0000000400287947 */ /* 0x003fea0003800000 */
.L_x_6599:
        /* <DEDUP_REMOVED lines=22> */
.L_x_6604:
[----:B------:R-:W-:Y:S05]  /*5440*/  BSYNC.RECONVERGENT B0 ;  /* 0x0000000000007941 */ /* 0x000fea0003800200 */
.L_x_6603:
[----:B------:R-:W-:Y:S01]  /*5450*/  IMAD.SHL.U32 R0, R0, 0x200000, RZ ;  /* 0x0020000000007824 */ /* 0x000fe200078e00ff */
[----:B------:R-:W-:-:S04]  /*5460*/  LEA R3, R3, 0x37800000, 0x17 ;  /* 0x3780000003037811 */ /* 0x000fc800078eb8ff */
[----:B------:R-:W-:-:S05]  /*5470*/  LOP3.LUT R0, R3, R0, R7, 0xfe, !PT ;  /* 0x0000000003007212 */ /* 0x000fca00078efe07 */
[----:B------:R-:W-:-:S04]  /*5480*/  FMUL.FTZ R0, R0, 1 ;  /* 0x3f80000000007820 */ /* 0x000fc80000410000 */
[----:B------:R0:W1:Y:S02]  /*5490*/  F2F.F64.F32 R32, R0 ;  /* 0x0000000000207310 */ /* 0x0000640000201800 */
[----:B01----:R-:W-:Y:S05]  /*54a0*/  BRA `(.L_x_6586) ;  /* 0x0000000000b47947 */ /* 0x003fea0003800000 */
.L_x_6598:
        /* <DEDUP_REMOVED lines=19> */
.L_x_6585:
[----:B------:R-:W-:Y:S01]  /*55e0*/  MOV R14, 0x0 ;  /* 0x00000000000e7802 */ /* 0x000fe20000000f00 */
[----:B------:R-:W0:Y:S01]  /*55f0*/  LDCU.64 UR4, c[0x4][0x1a8] ;  /* 0x01003500ff0477ac */ /* 0x000e220008000a00 */
[----:B------:R-:W-:Y:S02]  /*5600*/  IMAD.MOV.U32 R8, RZ, RZ, 0x4e ;  /* 0x0000004eff087424 */ /* 0x000fe400078e00ff */
[----:B------:R-:W-:Y:S01]  /*5610*/  IMAD.MOV.U32 R12, RZ, RZ, 0x1 ;  /* 0x00000001ff0c7424 */ /* 0x000fe200078e00ff */
[----:B------:R-:W1:Y:S01]  /*5620*/  LDCU.64 UR6, c[0x4][0x1b0] ;  /* 0x01003600ff0677ac */ /* 0x000e620008000a00 */
[----:B------:R-:W4:Y:S01]  /*5630*/  LDC.64 R14, c[0x4][R14] ;  /* 0x010000000e0e7b82 */ /* 0x000f220000000a00 */
[----:B------:R-:W-:Y:S01]  /*5640*/  IMAD.MOV.U32 R13, RZ, RZ, RZ ;  /* 0x000000ffff0d7224 */ /* 0x000fe200078e00ff */
[----:B------:R-:W2:Y:S01]  /*5650*/  LDCU.64 UR8, c[0x4][0x80] ;  /* 0x01001000ff0877ac */ /* 0x000ea20008000a00 */
[----:B0-----:R-:W-:Y:S02]  /*5660*/  IMAD.U32 R4, RZ, RZ, UR4 ;  /* 0x00000004ff047e24 */ /* 0x001fe4000f8e00ff */
[----:B------:R-:W-:-:S02]  /*5670*/  IMAD.U32 R5, RZ, RZ, UR5 ;  /* 0x00000005ff057e24 */ /* 0x000fc4000f8e00ff */
[----:B-1----:R-:W-:Y:S02]  /*5680*/  IMAD.U32 R6, RZ, RZ, UR6 ;  /* 0x00000006ff067e24 */ /* 0x002fe4000f8e00ff */
[----:B------:R-:W-:Y:S02]  /*5690*/  IMAD.U32 R7, RZ, RZ, UR7 ;  /* 0x00000007ff077e24 */ /* 0x000fe4000f8e00ff */
[----:B--2---:R-:W-:Y:S02]  /*56a0*/  IMAD.U32 R10, RZ, RZ, UR8 ;  /* 0x00000008ff0a7e24 */ /* 0x004fe4000f8e00ff */
[----:B------:R-:W-:-:S07]  /*56b0*/  IMAD.U32 R11, RZ, RZ, UR9 ;  /* 0x00000009ff0b7e24 */ /* 0x000fce000f8e00ff */
[----:B------:R-:W-:-:S07]  /*56c0*/  LEPC R20, `(.L_x_6607) ;  /* 0x000000001014794e */ /* 0x000fce0000000000 */
[----:B---345:R-:W-:Y:S05]  /*56d0*/  CALL.ABS.NOINC R14 ;  /* 0x000000000e007343 */ /* 0x038fea0003c00000 */
.L_x_6607:
[----:B------:R-:W-:Y:S02]  /*56e0*/  CS2R R32, SRZ ;  /* 0x0000000000207805 */ /* 0x000fe4000001ff00 */
[----:B------:R-:W-:Y:S01]  /*56f0*/  CS2R R34, SRZ ;  /* 0x0000000000227805 */ /* 0x000fe2000001ff00 */
[----:B------:R-:W-:Y:S06]  /*5700*/  BRA `(.L_x_6586) ;  /* 0x00000000001c7947 */ /* 0x000fec0003800000 */
.L_x_6606:
[----:B------:R-:W4:Y:S01]  /*5710*/  LDG.E.64 R32, desc[UR36][R4.64] ;  /* 0x0000002404207981 */ /* 0x000f22000c1e1b00 */
[----:B------:R-:W-:Y:S01]  /*5720*/  CS2R R34, SRZ ;  /* 0x0000000000227805 */ /* 0x000fe2000001ff00 */
[----:B----4-:R-:W4:Y:S02]  /*5730*/  I2F.F64.U64 R32, R32 ;  /* 0x0000002000207312 */ /* 0x010f240000301800 */
[----:B----4-:R-:W-:Y:S05]  /*5740*/  BRA `(.L_x_6586) ;  /* 0x00000000000c7947 */ /* 0x010fea0003800000 */
.L_x_6605:
[----:B------:R-:W4:Y:S01]  /*5750*/  LDG.E R4, desc[UR36][R4.64] ;  /* 0x0000002404047981 */ /* 0x000f22000c1e1900 */
[----:B------:R-:W-:Y:S01]  /*5760*/  CS2R R34, SRZ ;  /* 0x0000000000227805 */ /* 0x000fe2000001ff00 */
[----:B----4-:R4:W0:Y:S06]  /*5770*/  I2F.F64.U32 R32, R4 ;  /* 0x0000000400207312 */ /* 0x01082c0000201800 */
.L_x_6586:
[----:B------:R-:W-:Y:S05]  /*5780*/  BSYNC.RECONVERGENT B6 ;  /* 0x0000000000067941 */ /* 0x000fea0003800200 */
.L_x_6580:
[----:B01--4-:R-:W0:Y:S01]  /*5790*/  LDC.64 R4, c[0x0][0x398] ;  /* 0x0000e600ff047b82 */ /* 0x013e220000000a00 */
        /* <DEDUP_REMOVED lines=20> */
.L_x_6612:
[----:B------:R-:W4:Y:S01]  /*58e0*/  LDG.E.U8 R4, desc[UR36][R4.64] ;  /* 0x0000002404047981 */ /* 0x000f22000c1e1100 */
[----:B------:R-:W-:Y:S01]  /*58f0*/  CS2R R30, SRZ ;  /* 0x00000000001e7805 */ /* 0x000fe2000001ff00 */
[----:B----4-:R0:W1:Y:S02]  /*5900*/  I2F.F64.U16 R28, R4 ;  /* 0x00000004001c7312 */ /* 0x0100640000101800 */
[----:B01----:R-:W-:Y:S05]  /*5910*/  BRA `(.L_x_6614) ;  /* 0x0000000c00dc7947 */ /* 0x003fea0003800000 */
.L_x_6611:
        /* <DEDUP_REMOVED lines=10> */
.L_x_6616:
[----:B------:R-:W4:Y:S01]  /*59c0*/  LDG.E R4, desc[UR36][R4.64] ;  /* 0x0000002404047981 */ /* 0x000f22000c1e1900 */
[----:B------:R-:W-:Y:S01]  /*59d0*/  CS2R R30, SRZ ;  /* 0x00000000001e7805 */ /* 0x000fe2000001ff00 */
[----:B----4-:R0:W1:Y:S02]  /*59e0*/  I2F.F64 R28, R4 ;  /* 0x00000004001c7312 */ /* 0x0100640000201c00 */
[----:B01----:R-:W-:Y:S05]  /*59f0*/  BRA `(.L_x_6614) ;  /* 0x0000000c00a47947 */ /* 0x003fea0003800000 */
.L_x_6615:
[----:B------:R-:W4:Y:S01]  /*5a00*/  LDG.E.U16 R4, desc[UR36][R4.64] ;  /* 0x0000002404047981 */ /* 0x000f22000c1e1500 */
[----:B------:R-:W-:Y:S01]  /*5a10*/  CS2R R30, SRZ ;  /* 0x00000000001e7805 */ /* 0x000fe2000001ff00 */
[----:B----4-:R0:W1:Y:S02]  /*5a20*/  I2F.F64.S16 R28, R4 ;  /* 0x00000004001c7312 */ /* 0x0100640000101c00 */
[----:B01----:R-:W-:Y:S05]  /*5a30*/  BRA `(.L_x_6614) ;  /* 0x0000000c00947947 */ /* 0x003fea0003800000 */
.L_x_6610:
        /* <DEDUP_REMOVED lines=11> */
.L_x_6618:
[----:B------:R-:W4:Y:S01]  /*5af0*/  LDG.E.U16 R0, desc[UR36][R4.64] ;  /* 0x0000002404007981 */ /* 0x000f22000c1e1500 */
[----:B------:R-:W-:Y:S01]  /*5b00*/  CS2R R30, SRZ ;  /* 0x00000000001e7805 */ /* 0x000fe2000001ff00 */
[----:B----4-:R-:W-:-:S05]  /*5b10*/  HADD2.F32 R0, -RZ, R0.H0_H0 ;  /* 0x20000000ff007230 */ /* 0x010fca0000004100 */
[----:B------:R-:W-:-:S04]  /*5b20*/  FMUL.FTZ R0, R0, 1 ;  /* 0x3f80000000007820 */ /* 0x000fc80000410000 */
[----:B------:R0:W1:Y:S02]  /*5b30*/  F2F.F64.F32 R28, R0 ;  /* 0x00000000001c7310 */ /* 0x0000640000201800 */
[----:B01----:R-:W-:Y:S05]  /*5b40*/  BRA `(.L_x_6614) ;  /* 0x0000000c00507947 */ /* 0x003fea0003800000 */
.L_x_6617:
        /* <DEDUP_REMOVED lines=16> */
.L_x_6620:
        /* <DEDUP_REMOVED lines=12> */
.L_x_6619:
[----:B------:R0:W5:Y:S01]  /*5d10*/  LDG.E.64 R28, desc[UR36][R4.64] ;  /* 0x00000024041c7981 */ /* 0x000162000c1e1b00 */
[----:B------:R-:W-:Y:S01]  /*5d20*/  CS2R R30, SRZ ;  /* 0x00000000001e7805 */ /* 0x000fe2000001ff00 */
[----:B------:R-:W-:Y:S06]  /*5d30*/  BRA `(.L_x_6614) ;  /* 0x0000000800d47947 */ /* 0x000fec0003800000 */
.L_x_6609:
        /* <DEDUP_REMOVED lines=14> */
.L_x_6623:
[----:B------:R0:W5:Y:S01]  /*5e20*/  LDG.E.128 R28, desc[UR36][R4.64] ;  /* 0x00000024041c7981 */ /* 0x000162000c1e1d00 */
[----:B------:R-:W-:Y:S05]  /*5e30*/  BRA `(.L_x_6614) ;  /* 0x0000000800947947 */ /* 0x000fea0003800000 */
.L_x_6622:
        /* <DEDUP_REMOVED lines=28> */
.L_x_6625:
        /* <DEDUP_REMOVED lines=16> */
.L_x_6624:
[----:B------:R-:W4:Y:S01]  /*6100*/  LDG.E.U16 R0, desc[UR36][R4.64] ;  /* 0x0000002404007981 */ /* 0x000f22000c1e1500 */
[----:B------:R-:W-:Y:S01]  /*6110*/  CS2R R30, SRZ ;  /* 0x00000000001e7805 */ /* 0x000fe2000001ff00 */
[----:B----4-:R-:W-:-:S04]  /*6120*/  IMAD.U32 R0, R0, 0x10000, RZ ;  /* 0x0001000000007824 */ /* 0x010fc800078e00ff */
[----:B------:R-:W-:-:S04]  /*6130*/  FMUL.FTZ R0, R0, 1 ;  /* 0x3f80000000007820 */ /* 0x000fc80000410000 */
[----:B------:R0:W1:Y:S02]  /*6140*/  F2F.F64.F32 R28, R0 ;  /* 0x00000000001c7310 */ /* 0x0000640000201800 */
[----:B01----:R-:W-:Y:S05]  /*6150*/  BRA `(.L_x_6614) ;  /* 0x0000000400cc7947 */ /* 0x003fea0003800000 */
.L_x_6621:
        /* <DEDUP_REMOVED lines=12> */
.L_x_6628:
        /* <DEDUP_REMOVED lines=22> */
.L_x_6630:
[----:B------:R-:W-:Y:S05]  /*6380*/  BSYNC.RECONVERGENT B0 ;  /* 0x0000000000007941 */ /* 0x000fea0003800200 */
.L_x_6629:
[----:B------:R-:W-:Y:S01]  /*6390*/  IMAD.SHL.U32 R0, R0, 0x100000, RZ ;  /* 0x0010000000007824 */ /* 0x000fe200078e00ff */
[----:B------:R-:W-:-:S04]  /*63a0*/  LEA R3, R3, 0x3b800000, 0x17 ;  /* 0x3b80000003037811 */ /* 0x000fc800078eb8ff */
[----:B------:R-:W-:-:S05]  /*63b0*/  LOP3.LUT R0, R3, R0, R7, 0xfe, !PT ;  /* 0x0000000003007212 */ /* 0x000fca00078efe07 */
[----:B------:R-:W-:-:S04]  /*63c0*/  FMUL.FTZ R0, R0, 1 ;  /* 0x3f80000000007820 */ /* 0x000fc80000410000 */
[----:B------:R0:W1:Y:S02]  /*63d0*/  F2F.F64.F32 R28, R0 ;  /* 0x00000000001c7310 */ /* 0x0000640000201800 */
[----:B01----:R-:W-:Y:S05]  /*63e0*/  BRA `(.L_x_6614) ;  /* 0x0000000400287947 */ /* 0x003fea0003800000 */
.L_x_6627:
        /* <DEDUP_REMOVED lines=22> */
.L_x_6632:
[----:B------:R-:W-:Y:S05]  /*6550*/  BSYNC.RECONVERGENT B0 ;  /* 0x0000000000007941 */ /* 0x000fea0003800200 */
.L_x_6631:
[----:B------:R-:W-:Y:S01]  /*6560*/  IMAD.SHL.U32 R0, R0, 0x200000, RZ ;  /* 0x0020000000007824 */ /* 0x000fe200078e00ff */
[----:B------:R-:W-:-:S04]  /*6570*/  LEA R3, R3, 0x37800000, 0x17 ;  /* 0x3780000003037811 */ /* 0x000fc800078eb8ff */
[----:B------:R-:W-:-:S05]  /*6580*/  LOP3.LUT R0, R3, R0, R7, 0xfe, !PT ;  /* 0x0000000003007212 */ /* 0x000fca00078efe07 */
[----:B------:R-:W-:-:S04]  /*6590*/  FMUL.FTZ R0, R0, 1 ;  /* 0x3f80000000007820 */ /* 0x000fc80000410000 */
[----:B------:R0:W1:Y:S02]  /*65a0*/  F2F.F64.F32 R28, R0 ;  /* 0x00000000001c7310 */ /* 0x0000640000201800 */
[----:B01----:R-:W-:Y:S05]  /*65b0*/  BRA `(.L_x_6614) ;  /* 0x0000000000b47947 */ /* 0x003fea0003800000 */
.L_x_6626:
        /* <DEDUP_REMOVED lines=18> */
[----:B-1--4-:R-:W-:Y:S05]  /*66e0*/  BRA `(.L_x_6614) ;  /* 0x0000000000687947 */ /* 0x012fea0003800000 */
.L_x_6613:
        /* <DEDUP_REMOVED lines=16> */
.L_x_6635:
[----:B------:R-:W-:Y:S02]  /*67f0*/  CS2R R28, SRZ ;  /* 0x00000000001c7805 */ /* 0x000fe4000001ff00 */
[----:B------:R-:W-:Y:S01]  /*6800*/  CS2R R30, SRZ ;  /* 0x00000000001e7805 */ /* 0x000fe2000001ff00 */
[----:B------:R-:W-:Y:S06]  /*6810*/  BRA `(.L_x_6614) ;  /* 0x00000000001c7947 */ /* 0x000fec0003800000 */
.L_x_6634:
[----:B------:R-:W4:Y:S01]  /*6820*/  LDG.E.64 R28, desc[UR36][R4.64] ;  /* 0x00000024041c7981 */ /* 0x000f22000c1e1b00 */
[----:B------:R-:W-:Y:S01]  /*6830*/  CS2R R30, SRZ ;  /* 0x00000000001e7805 */ /* 0x000fe2000001ff00 */
[----:B----4-:R-:W1:Y:S02]  /*6840*/  I2F.F64.U64 R28, R28 ;  /* 0x0000001c001c7312 */ /* 0x010e640000301800 */
[----:B-1----:R-:W-:Y:S05]  /*6850*/  BRA `(.L_x_6614) ;  /* 0x00000000000c7947 */ /* 0x002fea0003800000 */
.L_x_6633:
[----:B------:R-:W4:Y:S01]  /*6860*/  LDG.E R4, desc[UR36][R4.64] ;  /* 0x0000002404047981 */ /* 0x000f22000c1e1900 */
[----:B------:R-:W-:Y:S01]  /*6870*/  CS2R R30, SRZ ;  /* 0x00000000001e7805 */ /* 0x000fe2000001ff00 */
[----:B----4-:R1:W4:Y:S06]  /*6880*/  I2F.F64.U32 R28, R4 ;  /* 0x00000004001c7312 */ /* 0x01032c0000201800 */
.L_x_6614:
[----:B------:R-:W-:Y:S05]  /*6890*/  BSYNC.RECONVERGENT B6 ;  /* 0x0000000000067941 */ /* 0x000fea0003800200 */
.L_x_6608:
[----:B------:R-:W-:-:S07]  /*68a0*/  VIADD R53, R53, 0x80 ;  /* 0x0000008035357836 */ /* 0x000fce0000000000 */
.L_x_6579:
[----:B------:R-:W-:Y:S05]  /*68b0*/  BSYNC.RECONVERGENT B7 ;  /* 0x0000000000077941 */ /* 0x000fea0003800200 */
.L_x_6578:
        /* <DEDUP_REMOVED lines=29> */
.L_x_6642:
[----:B------:R-:W4:Y:S01]  /*6a90*/  LDG.E.U8 R4, desc[UR36][R4.64] ;  /* 0x0000002404047981 */ /* 0x000f22000c1e1100 */
[----:B------:R-:W-:Y:S01]  /*6aa0*/  CS2R R26, SRZ ;  /* 0x00000000001a7805 */ /* 0x000fe2000001ff00 */
[----:B----4-:R0:W1:Y:S02]  /*6ab0*/  I2F.F64.U16 R24, R4 ;  /* 0x0000000400187312 */ /* 0x0100640000101800 */
[----:B01----:R-:W-:Y:S05]  /*6ac0*/  BRA `(.L_x_6644) ;  /* 0x0000000c00dc7947 */ /* 0x003fea0003800000 */
.L_x_6641:
        /* <DEDUP_REMOVED lines=10> */
.L_x_6646:
[----:B------:R-:W4:Y:S01]  /*6b70*/  LDG.E R4, desc[UR36][R4.64] ;  /* 0x0000002404047981 */ /* 0x000f22000c1e1900 */
[----:B------:R-:W-:Y:S01]  /*6b80*/  CS2R R26, SRZ ;  /* 0x00000000001a7805 */ /* 0x000fe2000001ff00 */
[----:B----4-:R0:W1:Y:S02]  /*6b90*/  I2F.F64 R24, R4 ;  /* 0x0000000400187312 */ /* 0x0100640000201c00 */
[----:B01----:R-:W-:Y:S05]  /*6ba0*/  BRA `(.L_x_6644) ;  /* 0x0000000c00a47947 */ /* 0x003fea0003800000 */
.L_x_6645:
[----:B------:R-:W4:Y:S01]  /*6bb0*/  LDG.E.U16 R4, desc[UR36][R4.64] ;  /* 0x0000002404047981 */ /* 0x000f22000c1e1500 */
[----:B------:R-:W-:Y:S01]  /*6bc0*/  CS2R R26, SRZ ;  /* 0x00000000001a7805 */ /* 0x000fe2000001ff00 */
[----:B----4-:R0:W1:Y:S02]  /*6bd0*/  I2F.F64.S16 R24, R4 ;  /* 0x0000000400187312 */ /* 0x0100640000101c00 */
[----:B01----:R-:W-:Y:S05]  /*6be0*/  BRA `(.L_x_6644) ;  /* 0x0000000c00947947 */ /* 0x003fea0003800000 */
.L_x_6640:
        /* <DEDUP_REMOVED lines=9> */
[----:B------:R-:W1:Y:S02]  /*6c80*/  F2F.F64.F32 R24, R24 ;  /* 0x0000001800187310 */ /* 0x000e640000201800 */
[----:B-1----:R-:W-:Y:S05]  /*6c90*/  BRA `(.L_x_6644) ;  /* 0x0000000c00687947 */ /* 0x002fea0003800000 */
.L_x_6648:
[----:B------:R-:W4:Y:S01]  /*6ca0*/  LDG.E.U16 R0, desc[UR36][R4.64] ;  /* 0x0000002404007981 */ /* 0x000f22000c1e1500 */
[----:B------:R-:W-:Y:S01]  /*6cb0*/  CS2R R26, SRZ ;  /* 0x00000000001a7805 */ /* 0x000fe2000001ff00 */
[----:B----4-:R-:W-:-:S05]  /*6cc0*/  HADD2.F32 R0, -RZ, R0.H0_H0 ;  /* 0x20000000ff007230 */ /* 0x010fca0000004100 */
[----:B------:R-:W-:-:S04]  /*6cd0*/  FMUL.FTZ R0, R0, 1 ;  /* 0x3f80000000007820 */ /* 0x000fc80000410000 */
[----:B------:R1:W4:Y:S02]  /*6ce0*/  F2F.F64.F32 R24, R0 ;  /* 0x0000000000187310 */ /* 0x0003240000201800 */
[----:B-1--4-:R-:W-:Y:S05]  /*6cf0*/  BRA `(.L_x_6644) ;  /* 0x0000000c00507947 */ /* 0x012fea0003800000 */
.L_x_6647:
        /* <DEDUP_REMOVED lines=16> */
.L_x_6650:
        /* <DEDUP_REMOVED lines=12> */
.L_x_6649:
[----:B------:R0:W5:Y:S01]  /*6ec0*/  LDG.E.64 R24, desc[UR36][R4.64] ;  /* 0x0000002404187981 */ /* 0x000162000c1e1b00 */
[----:B------:R-:W-:Y:S01]  /*6ed0*/  CS2R R26, SRZ ;  /* 0x00000000001a7805 */ /* 0x000fe2000001ff00 */
[----:B------:R-:W-:Y:S06]  /*6ee0*/  BRA `(.L_x_6644) ;  /* 0x0000000800d47947 */ /* 0x000fec0003800000 */
.L_x_6639:
        /* <DEDUP_REMOVED lines=14> */
.L_x_6653:
[----:B------:R1:W5:Y:S01]  /*6fd0*/  LDG.E.128 R24, desc[UR36][R4.64] ;  /* 0x0000002404187981 */ /* 0x000362000c1e1d00 */
[----:B------:R-:W-:Y:S05]  /*6fe0*/  BRA `(.L_x_6644) ;  /* 0x0000000800947947 */ /* 0x000fea0003800000 */
.L_x_6652:
        /* <DEDUP_REMOVED lines=28> */
.L_x_6655:
        /* <DEDUP_REMOVED lines=16> */
.L_x_6654:
[----:B------:R-:W4:Y:S01]  /*72b0*/  LDG.E.U16 R0, desc[UR36][R4.64] ;  /* 0x0000002404007981 */ /* 0x000f22000c1e1500 */
[----:B------:R-:W-:Y:S01]  /*72c0*/  CS2R R26, SRZ ;  /* 0x00000000001a7805 */ /* 0x000fe2000001ff00 */
[----:B----4-:R-:W-:-:S04]  /*72d0*/  IMAD.U32 R0, R0, 0x10000, RZ ;  /* 0x0001000000007824 */ /* 0x010fc800078e00ff */
[----:B------:R-:W-:-:S04]  /*72e0*/  FMUL.FTZ R0, R0, 1 ;  /* 0x3f80000000007820 */ /* 0x000fc80000410000 */
[----:B------:R4:W0:Y:S02]  /*72f0*/  F2F.F64.F32 R24, R0 ;  /* 0x0000000000187310 */ /* 0x0008240000201800 */
[----:B0---4-:R-:W-:Y:S05]  /*7300*/  BRA `(.L_x_6644) ;  /* 0x0000000400cc7947 */ /* 0x011fea0003800000 */
.L_x_6651:
        /* <DEDUP_REMOVED lines=12> */
.L_x_6658:
        /* <DEDUP_REMOVED lines=22> */
.L_x_6660:
[----:B------:R-:W-:Y:S05]  /*7530*/  BSYNC.RECONVERGENT B0 ;  /* 0x0000000000007941 */ /* 0x000fea0003800200 */
.L_x_6659:
[----:B------:R-:W-:Y:S01]  /*7540*/  IMAD.SHL.U32 R0, R0, 0x100000, RZ ;  /* 0x0010000000007824 */ /* 0x000fe200078e00ff */
[----:B------:R-:W-:-:S04]  /*7550*/  LEA R3, R3, 0x3b800000, 0x17 ;  /* 0x3b80000003037811 */ /* 0x000fc800078eb8ff */
[----:B------:R-:W-:-:S05]  /*7560*/  LOP3.LUT R0, R3, R0, R7, 0xfe, !PT ;  /* 0x0000000003007212 */ /* 0x000fca00078efe07 */
[----:B------:R-:W-:-:S04]  /*7570*/  FMUL.FTZ R0, R0, 1 ;  /* 0x3f80000000007820 */ /* 0x000fc80000410000 */
[----:B------:R0:W1:Y:S02]  /*7580*/  F2F.F64.F32 R24, R0 ;  /* 0x0000000000187310 */ /* 0x0000640000201800 */
[----:B01----:R-:W-:Y:S05]  /*7590*/  BRA `(.L_x_6644) ;  /* 0x0000000400287947 */ /* 0x003fea0003800000 */
.L_x_6657:
        /* <DEDUP_REMOVED lines=22> */
.L_x_6662:
[----:B------:R-:W-:Y:S05]  /*7700*/  BSYNC.RECONVERGENT B0 ;  /* 0x0000000000007941 */ /* 0x000fea0003800200 */
.L_x_6661:
[----:B------:R-:W-:Y:S01]  /*7710*/  IMAD.SHL.U32 R0, R0, 0x200000, RZ ;  /* 0x0020000000007824 */ /* 0x000fe200078e00ff */
[----:B------:R-:W-:-:S04]  /*7720*/  LEA R3, R3, 0x37800000, 0x17 ;  /* 0x3780000003037811 */ /* 0x000fc800078eb8ff */
[----:B------:R-:W-:-:S05]  /*7730*/  LOP3.LUT R0, R3, R0, R7, 0xfe, !PT ;  /* 0x0000000003007212 */ /* 0x000fca00078efe07 */
[----:B------:R-:W-:-:S04]  /*7740*/  FMUL.FTZ R0, R0, 1 ;  /* 0x3f80000000007820 */ /* 0x000fc80000410000 */
[----:B------:R0:W1:Y:S02]  /*7750*/  F2F.F64.F32 R24, R0 ;  /* 0x0000000000187310 */ /* 0x0000640000201800 */
[----:B01----:R-:W-:Y:S05]  /*7760*/  BRA `(.L_x_6644) ;  /* 0x0000000000b47947 */ /* 0x003fea0003800000 */
.L_x_6656:
        /* <DEDUP_REMOVED lines=19> */
.L_x_6643:
        /* <DEDUP_REMOVED lines=16> */
.L_x_6665:
[----:B------:R-:W-:Y:S02]  /*79a0*/  CS2R R24, SRZ ;  /* 0x0000000000187805 */ /* 0x000fe4000001ff00 */
[----:B------:R-:W-:Y:S01]  /*79b0*/  CS2R R26, SRZ ;  /* 0x00000000001a7805 */ /* 0x000fe2000001ff00 */
[----:B------:R-:W-:Y:S06]  /*79c0*/  BRA `(.L_x_6644) ;  /* 0x00000000001c7947 */ /* 0x000fec0003800000 */
.L_x_6664:
[----:B------:R-:W4:Y:S01]  /*79d0*/  LDG.E.64 R24, desc[UR36][R4.64] ;  /* 0x0000002404187981 */ /* 0x000f22000c1e1b00 */
[----:B------:R-:W-:Y:S01]  /*79e0*/  CS2R R26, SRZ ;  /* 0x00000000001a7805 */ /* 0x000fe2000001ff00 */
[----:B----4-:R-:W0:Y:S02]  /*79f0*/  I2F.F64.U64 R24, R24 ;  /* 0x0000001800187312 */ /* 0x010e240000301800 */
[----:B0-----:R-:W-:Y:S05]  /*7a00*/  BRA `(.L_x_6644) ;  /* 0x00000000000c7947 */ /* 0x001fea0003800000 */
.L_x_6663:
[----:B------:R-:W4:Y:S01]  /*7a10*/  LDG.E R4, desc[UR36][R4.64] ;  /* 0x0000002404047981 */ /* 0x000f22000c1e1900 */
[----:B------:R-:W-:Y:S01]  /*7a20*/  CS2R R26, SRZ ;  /* 0x00000000001a7805 */ /* 0x000fe2000001ff00 */
[----:B----4-:R4:W0:Y:S06]  /*7a30*/  I2F.F64.U32 R24, R4 ;  /* 0x0000000400187312 */ /* 0x01082c0000201800 */
.L_x_6644:
[----:B------:R-:W-:Y:S05]  /*7a40*/  BSYNC.RECONVERGENT B6 ;  /* 0x0000000000067941 */ /* 0x000fea0003800200 */
.L_x_6638:
[----:B01--4-:R-:W0:Y:S01]  /*7a50*/  LDC.64 R4, c[0x0][0x398] ;  /* 0x0000e600ff047b82 */ /* 0x013e220000000a00 */
        /* <DEDUP_REMOVED lines=16> */
[----:B----4-:R0:W1:Y:S02]  /*7b60*/  I2F.F64.S16 R16, R6 ;  /* 0x0000000600107312 */ /* 0x0100640000101c00 */
[----:B01----:R-:W-:Y:S05]  /*7b70*/  BRA `(.L_x_6637) ;  /* 0x00000010001c7947 */ /* 0x003fea0003800000 */
.L_x_6669:
[----:B------:R-:W4:Y:S02]  /*7b80*/  LDG.E.U8 R6, desc[UR36][R6.64] ;  /* 0x0000002406067981 */ /* 0x000f24000c1e1100 */
[----:B----4-:R0:W1:Y:S02]  /*7b90*/  I2F.F64.U16 R16, R6 ;  /* 0x0000000600107312 */ /* 0x0100640000101800 */
[----:B01----:R-:W-:Y:S05]  /*7ba0*/  BRA `(.L_x_6637) ;  /* 0x0000001000107947 */ /* 0x003fea0003800000 */
.L_x_6668:
[----:B------:R-:W-:-:S09]  /*7bb0*/  UISETP.NE.AND UP0, UPT, UR4, 0x2, UPT ;  /* 0x000000020400788c */ /* 0x000fd2000bf05270 */
[----:B------:R-:W-:Y:S05]  /*7bc0*/  BRA.U !UP0, `(.L_x_6671) ;  /* 0x0000000108387547 */ /* 0x000fea000b800000 */
[----:B------:R-:W-:-:S09]  /*7bd0*/  UISETP.NE.AND UP0, UPT, UR4, 0x3, UPT ;  /* 0x000000030400788c */ /* 0x000fd2000bf05270 */
[----:B------:R-:W-:Y:S05]  /*7be0*/  BRA.U !UP0, `(.L_x_6672) ;  /* 0x0000000108247547 */ /* 0x000fea000b800000 */
[----:B------:R-:W-:-:S09]  /*7bf0*/  UISETP.NE.AND UP0, UPT, UR4, 0x4, UPT ;  /* 0x000000040400788c */ /* 0x000fd2000bf05270 */
[----:B------:R-:W-:Y:S05]  /*7c00*/  BRA.U UP0, `(.L_x_6670) ;  /* 0x0000000d008c7547 */ /* 0x000fea000b800000 */
[----:B------:R-:W-:-:S04]  /*7c10*/  IMAD R2, R2, 0x200, R53 ;  /* 0x0000020002027824 */ /* 0x000fc800078e0235 */
[----:B------:R-:W-:-:S05]  /*7c20*/  IMAD R3, R2, UR5, RZ ;  /* 0x0000000502037c24 */ /* 0x000fca000f8e02ff */
[----:B------:R-:W-:-:S05]  /*7c30*/  IADD3 R4, P0, PT, R3, R4, RZ ;  /* 0x0000000403047210 */ /* 0x000fca0007f1e0ff */
[----:B------:R-:W-:-:S05]  /*7c40*/  IMAD.X R5, RZ, RZ, R5, P0 ;  /* 0x000000ffff057224 */ /* 0x000fca00000e0605 */
[----:B------:R-:W4:Y:S02]  /*7c50*/  LDG.E.64 R16, desc[UR36][R4.64] ;  /* 0x0000002404107981 */ /* 0x000f24000c1e1b00 */
[----:B----4-:R-:W0:Y:S02]  /*7c60*/  I2F.F64.S64 R16, R16 ;  /* 0x0000001000107312 */ /* 0x010e240000301c00 */
[----:B0-----:R-:W-:Y:S05]  /*7c70*/  BRA `(.L_x_6637) ;  /* 0x0000000c00dc7947 */ /* 0x001fea0003800000 */
.L_x_6672:
[----:B------:R-:W4:Y:S02]  /*7c80*/  LDG.E R6, desc[UR36][R6.64] ;  /* 0x0000002406067981 */ /* 0x000f24000c1e1900 */
[----:B----4-:R0:W1:Y:S02]  /*7c90*/  I2F.F64 R16, R6 ;  /* 0x0000000600107312 */ /* 0x0100640000201c00 */
[----:B01----:R-:W-:Y:S05]  /*7ca0*/  BRA `(.L_x_6637) ;  /* 0x0000000c00d07947 */ /* 0x003fea0003800000 */
.L_x_6671:
[----:B------:R-:W4:Y:S02]  /*7cb0*/  LDG.E.U16 R6, desc[UR36][R6.64] ;  /* 0x0000002406067981 */ /* 0x000f24000c1e1500 */
[----:B----4-:R0:W1:Y:S02]  /*7cc0*/  I2F.F64.S16 R16, R6 ;  /* 0x0000000600107312 */ /* 0x0100640000101c00 */
[----:B01----:R-:W-:Y:S05]  /*7cd0*/  BRA `(.L_x_6637) ;  /* 0x0000000c00c47947 */ /* 0x003fea0003800000 */
.L_x_6667:
[----:B------:R-:W-:-:S09]  /*7ce0*/  UISETP.GT.AND UP0, UPT, UR4, 0x6, UPT ;  /* 0x000000060400788c */ /* 0x000fd2000bf04270 */
[----:B------:R-:W-:Y:S05]  /*7cf0*/  BRA.U UP0, `(.L_x_6673) ;  /* 0x0000000100347547 */ /* 0x000fea000b800000 */
[----:B------:R-:W-:-:S09]  /*7d00*/  UISETP.NE.AND UP0, UPT, UR4, 0x5, UPT ;  /* 0x000000050400788c */ /* 0x000fd2000bf05270 */
[----:B------:R-:W-:Y:S05]  /*7d10*/  BRA.U !UP0, `(.L_x_6674) ;  /* 0x0000000108187547 */ /* 0x000fea000b800000 */
[----:B------:R-:W-:-:S09]  /*7d20*/  UISETP.NE.AND UP0, UPT, UR4, 0x6, UPT ;  /* 0x000000060400788c */ /* 0x000fd2000bf05270 */
[----:B------:R-:W-:Y:S05]  /*7d30*/  BRA.U UP0, `(.L_x_6670) ;  /* 0x0000000d00407547 */ /* 0x000fea000b800000 */
[----:B------:R-:W4:Y:S02]  /*7d40*/  LDG.E R16, desc[UR36][R6.64] ;  /* 0x0000002406107981 */ /* 0x000f24000c1e1900 */
[----:B----4-:R-:W-:-:S06]  /*7d50*/  FMUL.FTZ R16, R16, 1 ;  /* 0x3f80000010107820 */ /* 0x010fcc0000410000 */
[----:B------:R-:W0:Y:S02]  /*7d60*/  F2F.F64.F32 R16, R16 ;  /* 0x0000001000107310 */ /* 0x000e240000201800 */
[----:B0-----:R-:W-:Y:S05]  /*7d70*/  BRA `(.L_x_6637) ;  /* 0x0000000c009c7947 */ /* 0x001fea0003800000 */
.L_x_6674:
[----:B------:R-:W4:Y:S02]  /*7d80*/  LDG.E.U16 R0, desc[UR36][R6.64] ;  /* 0x0000002406007981 */ /* 0x000f24000c1e1500 */
[----:B----4-:R-:W-:-:S05]  /*7d90*/  HADD2.F32 R0, -RZ, R0.H0_H0 ;  /* 0x20000000ff007230 */ /* 0x010fca0000004100 */
[----:B------:R-:W-:-:S04]  /*7da0*/  FMUL.FTZ R0, R0, 1 ;  /* 0x3f80000000007820 */ /* 0x000fc80000410000 */
[----:B------:R0:W1:Y:S02]  /*7db0*/  F2F.F64.F32 R16, R0 ;  /* 0x0000000000107310 */ /* 0x0000640000201800 */
[----:B01----:R-:W-:Y:S05]  /*7dc0*/  BRA `(.L_x_6637) ;  /* 0x0000000c00887947 */ /* 0x003fea0003800000 */
.L_x_6673:
        /* <DEDUP_REMOVED lines=9> */
[----:B------:R-:W-:-:S06]  /*7e60*/  IMAD.X R5, RZ, RZ, R5, P0 ;  /* 0x000000ffff057224 */ /* 0x000fcc00000e0605 */
        /* <DEDUP_REMOVED lines=10> */
.L_x_6676:
[----:B------:R-:W-:-:S04]  /*7f10*/  IMAD R2, R2, 0x200, R53 ;  /* 0x0000020002027824 */ /* 0x000fc800078e0235 */
[----:B------:R-:W-:-:S05]  /*7f20*/  IMAD R3, R2, UR5, RZ ;  /* 0x0000000502037c24 */ /* 0x000fca000f8e02ff */
[----:B------:R-:W-:-:S05]  /*7f30*/  IADD3 R4, P0, PT, R3, R4, RZ ;  /* 0x0000000403047210 */ /* 0x000fca0007f1e0ff */
[----:B------:R-:W-:-:S05]  /*7f40*/  IMAD.X R5, RZ, RZ, R5, P0 ;  /* 0x000000ffff057224 */ /* 0x000fca00000e0605 */
        /* <DEDUP_REMOVED lines=12> */
.L_x_6675:
[----:B------:R-:W-:-:S04]  /*8010*/  IMAD R2, R2, 0x200, R53 ;  /* 0x0000020002027824 */ /* 0x000fc800078e0235 */
[----:B------:R-:W-:-:S05]  /*8020*/  IMAD R3, R2, UR5, RZ ;  /* 0x0000000502037c24 */ /* 0x000fca000f8e02ff */
[----:B------:R-:W-:-:S05]  /*8030*/  IADD3 R4, P0, PT, R3, R4, RZ ;  /* 0x0000000403047210 */ /* 0x000fca0007f1e0ff */
[----:B------:R-:W-:-:S05]  /*8040*/  IMAD.X R5, RZ, RZ, R5, P0 ;  /* 0x000000ffff057224 */ /* 0x000fca00000e0605 */
[----:B------:R0:W5:Y:S01]  /*8050*/  LDG.E.64 R16, desc[UR36][R4.64] ;  /* 0x0000002404107981 */ /* 0x000162000c1e1b00 */
[----:B------:R-:W-:Y:S05]  /*8060*/  BRA `(.L_x_6637) ;  /* 0x0000000800e07947 */ /* 0x000fea0003800000 */
.L_x_6666:
        /* <DEDUP_REMOVED lines=11> */
[----:B------:R-:W-:Y:S01]  /*8120*/  FSEL R17, RZ, 1.875, !P0 ;  /* 0x3ff00000ff117808 */ /* 0x000fe20004000000 */
[----:B------:R-:W-:Y:S08]  /*8130*/  BRA `(.L_x_6637) ;  /* 0x0000000800ac7947 */ /* 0x000ff00003800000 */
.L_x_6679:
[----:B------:R-:W-:-:S04]  /*8140*/  IMAD R2, R2, 0x200, R53 ;  /* 0x0000020002027824 */ /* 0x000fc800078e0235 */
[----:B------:R-:W-:-:S05]  /*8150*/  IMAD R3, R2, UR5, RZ ;  /* 0x0000000502037c24 */ /* 0x000fca000f8e02ff */
[----:B------:R-:W-:-:S05]  /*8160*/  IADD3 R4, P0, PT, R3, R4, RZ ;  /* 0x0000000403047210 */ /* 0x000fca0007f1e0ff */
[----:B------:R-:W-:-:S05]  /*8170*/  IMAD.X R5, RZ, RZ, R5, P0 ;  /* 0x000000ffff057224 */ /* 0x000fca00000e0605 */
[----:B------:R0:W5:Y:S01]  /*8180*/  LDG.E.128 R16, desc[UR36][R4.64] ;  /* 0x0000002404107981 */ /* 0x000162000c1e1d00 */
[----:B------:R-:W-:Y:S05]  /*8190*/  BRA `(.L_x_6637) ;  /* 0x0000000800947947 */ /* 0x000fea0003800000 */
.L_x_6678:
[----:B------:R-:W-:-:S09]  /*81a0*/  UISETP.NE.AND UP0, UPT, UR4, 0xf, UPT ;  /* 0x0000000f0400788c */ /* 0x000fd2000bf05270 */
[----:B------:R-:W-:Y:S05]  /*81b0*/  BRA.U !UP0, `(.L_x_6680) ;  /* 0x0000000108b07547 */ /* 0x000fea000b800000 */
[----:B------:R-:W-:-:S09]  /*81c0*/  UISETP.NE.AND UP0, UPT, UR4, 0x17, UPT ;  /* 0x000000170400788c */ /* 0x000fd2000bf05270 */
[----:B------:R-:W-:Y:S05]  /*81d0*/  BRA.U !UP0, `(.L_x_6681) ;  /* 0x0000000108707547 */ /* 0x000fea000b800000 */
[----:B------:R-:W-:-:S09]  /*81e0*/  UISETP.NE.AND UP0, UPT, UR4, 0x18, UPT ;  /* 0x000000180400788c */ /* 0x000fd2000bf05270 */
[----:B------:R-:W-:Y:S05]  /*81f0*/  BRA.U UP0, `(.L_x_6670) ;  /* 0x0000000900107547 */ /* 0x000fea000b800000 */
[----:B------:R-:W0:Y:S02]  /*8200*/  S2R R0, SR_CTAID.X ;  /* 0x0000000000007919 */ /* 0x000e240000002500 */
[----:B0-----:R-:W-:-:S04]  /*8210*/  IMAD R0, R0, 0x200, R53 ;  /* 0x0000020000007824 */ /* 0x001fc800078e0235 */
[----:B------:R-:W-:-:S05]  /*8220*/  IMAD R3, R0, UR5, RZ ;  /* 0x0000000500037c24 */ /* 0x000fca000f8e02ff */
[----:B------:R-:W-:-:S05]  /*8230*/  IADD3 R4, P0, PT, R3, R4, RZ ;  /* 0x0000000403047210 */ /* 0x000fca0007f1e0ff */
[----:B------:R-:W-:-:S05]  /*8240*/  IMAD.X R5, RZ, RZ, R5, P0 ;  /* 0x000000ffff057224 */ /* 0x000fca00000e0605 */
        /* <DEDUP_REMOVED lines=21> */
.L_x_6681:
        /* <DEDUP_REMOVED lines=14> */
.L_x_6680:
[----:B------:R-:W4:Y:S02]  /*8480*/  LDG.E.U16 R0, desc[UR36][R6.64] ;  /* 0x0000002406007981 */ /* 0x000f24000c1e1500 */
[----:B----4-:R-:W-:-:S04]  /*8490*/  IMAD.U32 R0, R0, 0x10000, RZ ;  /* 0x0001000000007824 */ /* 0x010fc800078e00ff */
[----:B------:R-:W-:-:S04]  /*84a0*/  FMUL.FTZ R0, R0, 1 ;  /* 0x3f80000000007820 */ /* 0x000fc80000410000 */
[----:B------:R0:W1:Y:S02]  /*84b0*/  F2F.F64.F32 R16, R0 ;  /* 0x0000000000107310 */ /* 0x0000640000201800 */
[----:B01----:R-:W-:Y:S05]  /*84c0*/  BRA `(.L_x_6637) ;  /* 0x0000000400c87947 */ /* 0x003fea0003800000 */
.L_x_6677:
        /* <DEDUP_REMOVED lines=9> */
[----:B----4-:R0:W1:Y:S02]  /*8560*/  I2F.F64.U16 R16, R6 ;  /* 0x0000000600107312 */ /* 0x0100640000101800 */
[----:B01----:R-:W-:Y:S05]  /*8570*/  BRA `(.L_x_6637) ;  /* 0x00000004009c7947 */ /* 0x003fea0003800000 */
.L_x_6684:
[----:B------:R-:W4:Y:S01]  /*8580*/  LDG.E.U8 R0, desc[UR36][R6.64] ;  /* 0x0000002406007981 */ /* 0x000f22000c1e1100 */
        /* <DEDUP_REMOVED lines=8> */
[----:B------:R-:W-:Y:S01]  /*8610*/  BSSY.RECONVERGENT B0, `(.L_x_6685) ;  /* 0x000000d000007945 */ /* 0x000fe20003800200 */
[----:B------:R-:W-:Y:S02]  /*8620*/  SHF.R.U32.HI R4, RZ, 0x7, R0 ;  /* 0x00000007ff047819 */ /* 0x000fe40000011600 */
[----:B------:R-:W-:Y:S02]  /*8630*/  LOP3.LUT P0, R3, R2, 0xf, RZ, 0xc0, !PT ;  /* 0x0000000f02037812 */ /* 0x000fe4000780c0ff */
[----:B------:R-:W-:Y:S01]  /*8640*/  LOP3.LUT R0, R0, 0x7, RZ, 0xc0, !PT ;  /* 0x0000000700007812 */ /* 0x000fe200078ec0ff */
[----:B------:R-:W-:-:S10]  /*8650*/  IMAD.U32 R7, R4, -0x80000000, RZ ;  /* 0x8000000004077824 */ /* 0x000fd400078e00ff */
[----:B------:R-:W-:Y:S05]  /*8660*/  @P0 BRA `(.L_x_6686) ;  /* 0x00000000001c0947 */ /* 0x000fea0003800000 */
[----:B------:R-:W0:Y:S01]  /*8670*/  FLO.U32 R3, R0 ;  /* 0x0000000000037300 */ /* 0x000e2200000e0000 */
[----:B------:R-:W-:Y:S02]  /*8680*/  LOP3.LUT R2, R2, 0xf, RZ, 0xc0, !PT ;  /* 0x0000000f02027812 */ /* 0x000fe400078ec0ff */
[----:B0-----:R-:W-:-:S05]  /*8690*/  IADD3 R3, PT, PT, -R3, 0x1f, RZ ;  /* 0x0000001f03037810 */ /* 0x001fca0007ffe1ff */
[----:B------:R-:W-:Y:S01]  /*86a0*/  VIADD R5, R3, 0xffffffe4 ;  /* 0xffffffe403057836 */ /* 0x000fe20000000000 */
[----:B------:R-:W-:-:S04]  /*86b0*/  IADD3 R3, PT, PT, R2, 0x1d, -R3 ;  /* 0x0000001d02037810 */ /* 0x000fc80007ffe803 */
[----:B------:R-:W-:-:S04]  /*86c0*/  SHF.L.U32 R5, R0, R5, RZ ;  /* 0x0000000500057219 */ /* 0x000fc800000006ff */
[----:B------:R-:W-:-:S07]  /*86d0*/  LOP3.LUT R0, R5, 0x7, RZ, 0xc0, !PT ;  /* 0x0000000705007812 */ /* 0x000fce00078ec0ff */
.L_x_6686:
[----:B------:R-:W-:Y:S05]  /*86e0*/  BSYNC.RECONVERGENT B0 ;  /* 0x0000000000007941 */ /* 0x000fea0003800200 */
.L_x_6685:
[----:B------:R-:W-:Y:S01]  /*86f0*/  IMAD.SHL.U32 R0, R0, 0x100000, RZ ;  /* 0x0010000000007824 */ /* 0x000fe200078e00ff */
[----:B------:R-:W-:-:S04]  /*8700*/  LEA R3, R3, 0x3b800000, 0x17 ;  /* 0x3b80000003037811 */ /* 0x000fc800078eb8ff */
[----:B------:R-:W-:-:S05]  /*8710*/  LOP3.LUT R0, R3, R0, R7, 0xfe, !PT ;  /* 0x0000000003007212 */ /* 0x000fca00078efe07 */
[----:B------:R-:W-:-:S04]  /*8720*/  FMUL.FTZ R0, R0, 1 ;  /* 0x3f80000000007820 */ /* 0x000fc80000410000 */
[----:B------:R0:W1:Y:S02]  /*8730*/  F2F.F64.F32 R16, R0 ;  /* 0x0000000000107310 */ /* 0x0000640000201800 */
[----:B01----:R-:W-:Y:S05]  /*8740*/  BRA `(.L_x_6637) ;  /* 0x0000000400287947 */ /* 0x003fea0003800000 */
.L_x_6683:
        /* <DEDUP_REMOVED lines=22> */
.L_x_6688:
[----:B------:R-:W-:Y:S05]  /*88b0*/  BSYNC.RECONVERGENT B0 ;  /* 0x0000000000007941 */ /* 0x000fea0003800200 */
.L_x_6687:
[----:B------:R-:W-:Y:S01]  /*88c0*/  IMAD.SHL.U32 R0, R0, 0x200000, RZ ;  /* 0x0020000000007824 */ /* 0x000fe200078e00ff */
[----:B------:R-:W-:-:S04]  /*88d0*/  LEA R3, R3, 0x37800000, 0x17 ;  /* 0x3780000003037811 */ /* 0x000fc800078eb8ff */
[----:B------:R-:W-:-:S05]  /*88e0*/  LOP3.LUT R0, R3, R0, R7, 0xfe, !PT ;  /* 0x0000000003007212 */ /* 0x000fca00078efe07 */
[----:B------:R-:W-:-:S04]  /*88f0*/  FMUL.FTZ R0, R0, 1 ;  /* 0x3f80000000007820 */ /* 0x000fc80000410000 */
[----:B------:R0:W1:Y:S02]  /*8900*/  F2F.F64.F32 R16, R0 ;  /* 0x0000000000107310 */ /* 0x0000640000201800 */
[----:B01----:R-:W-:Y:S05]  /*8910*/  BRA `(.L_x_6637) ;  /* 0x0000000000b47947 */ /* 0x003fea0003800000 */
.L_x_6682:
        /* <DEDUP_REMOVED lines=18> */
.L_x_6670:
        /* <DEDUP_REMOVED lines=16> */
.L_x_6691:
[----:B------:R-:W-:Y:S01]  /*8b40*/  CS2R R16, SRZ ;  /* 0x0000000000107805 */ /* 0x000fe2000001ff00 */
[----:B------:R-:W-:Y:S06]  /*8b50*/  BRA `(.L_x_6637) ;  /* 0x0000000000247947 */ /* 0x000fec0003800000 */
.L_x_6690:
[----:B------:R-:W-:-:S04]  /*8b60*/  IMAD R2, R2, 0x200, R53 ;  /* 0x0000020002027824 */ /* 0x000fc800078e0235 */
[----:B------:R-:W-:-:S05]  /*8b70*/  IMAD R3, R2, UR5, RZ ;  /* 0x0000000502037c24 */ /* 0x000fca000f8e02ff */
[----:B------:R-:W-:-:S05]  /*8b80*/  IADD3 R4, P0, PT, R3, R4, RZ ;  /* 0x0000000403047210 */ /* 0x000fca0007f1e0ff */
[----:B------:R-:W-:-:S05]  /*8b90*/  IMAD.X R5, RZ, RZ, R5, P0 ;  /* 0x000000ffff057224 */ /* 0x000fca00000e0605 */
[----:B------:R-:W4:Y:S02]  /*8ba0*/  LDG.E.64 R16, desc[UR36][R4.64] ;  /* 0x0000002404107981 */ /* 0x000f24000c1e1b00 */
[----:B----4-:R-:W0:Y:S02]  /*8bb0*/  I2F.F64.U64 R16, R16 ;  /* 0x0000001000107312 */ /* 0x010e240000301800 */
[----:B0-----:R-:W-:Y:S05]  /*8bc0*/  BRA `(.L_x_6637) ;  /* 0x0000000000087947 */ /* 0x001fea0003800000 */
.L_x_6689:
[----:B------:R-:W4:Y:S02]  /*8bd0*/  LDG.E R6, desc[UR36][R6.64] ;  /* 0x0000002406067981 */ /* 0x000f24000c1e1900 */
[----:B----4-:R0:W1:Y:S02]  /*8be0*/  I2F.F64.U32 R16, R6 ;  /* 0x0000000600107312 */ /* 0x0100640000201800 */
.L_x_6637:
[----:B------:R-:W-:Y:S05]  /*8bf0*/  BSYNC.RECONVERGENT B7 ;  /* 0x0000000000077941 */ /* 0x000fea0003800200 */
.L_x_6636:
[----:B------:R-:W2:Y:S01]  /*8c00*/  S2R R2, SR_TID.X ;  /* 0x0000000000027919 */ /* 0x000ea20000002100 */
[----:B01--4-:R-:W-:Y:S01]  /*8c10*/  CS2R R4, SRZ ;  /* 0x0000000000047805 */ /* 0x013fe2000001ff00 */
[----:B------:R-:W0:Y:S01]  /*8c20*/  LDC R0, c[0x0][0x380] ;  /* 0x0000e000ff007b82 */ /* 0x000e220000000800 */
[----:B------:R-:W-:Y:S04]  /*8c30*/  BSSY.RECONVERGENT B7, `(.L_x_6692) ;  /* 0x0000470000077945 */ /* 0x000fe80003800200 */
[----:B------:R-:W-:Y:S01]  /*8c40*/  BSSY.RELIABLE B6, `(.L_x_6693) ;  /* 0x000031c000067945 */ /* 0x000fe20003800100 */
[C---:B--2---:R-:W-:Y:S01]  /*8c50*/  ISETP.GE.AND P0, PT, R2.reuse, R23, PT ;  /* 0x000000170200720c */ /* 0x044fe20003f06270 */
[----:B------:R-:W-:-:S12]  /*8c60*/  VIADD R22, R2, 0x80 ;  /* 0x0000008002167836 */ /* 0x000fd80000000000 */
[----:B-----5:R-:W1:-:S15]  /*8c70*/  @!P0 DMUL R6, R46, R50 ;  /* 0x000000322e068228 */ /* 0x020e5e0000000000 */
[----:B------:R-:W-:-:S15]  /*8c80*/  NOP ;  /* 0x0000000000007918 */ /* 0x000fde0000000000 */
[----:B------:R-:W-:-:S15]  /*8c90*/  NOP ;  /* 0x0000000000007918 */ /* 0x000fde0000000000 */
[----:B------:R-:W-:-:S15]  /*8ca0*/  NOP ;  /* 0x0000000000007918 */ /* 0x000fde0000000000 */
[----:B------:R-:W-:-:S04]  /*8cb0*/  NOP ;  /* 0x0000000000007918 */ /* 0x000fc80000000000 */
[----:B---3--:R-:W2:-:S15]  /*8cc0*/  @!P0 DMUL R46, R46, R48 ;  /* 0x000000302e2e8228 */ /* 0x008e9e0000000000 */
[----:B------:R-:W-:-:S15]  /*8cd0*/  NOP ;  /* 0x0000000000007918 */ /* 0x000fde0000000000 */
[----:B------:R-:W-:-:S15]  /*8ce0*/  NOP ;  /* 0x0000000000007918 */ /* 0x000fde0000000000 */
[----:B------:R-:W-:-:S15]  /*8cf0*/  NOP ;  /* 0x0000000000007918 */ /* 0x000fde0000000000 */
[----:B------:R-:W-:-:S04]  /*8d00*/  NOP ;  /* 0x0000000000007918 */ /* 0x000fc80000000000 */
[----:B-1----:R1:W-:Y:S02]  /*8d10*/  @!P0 DFMA R4, R44, R48, -R6 ;  /* 0x000000302c04822b */ /* 0x0023e40000000806 */
[----:B-1----:R-:W0:Y:S01]  /*8d20*/  S2R R49, SR_CTAID.X ;  /* 0x0000000000317919 */ /* 0x002e220000002500 */
[----:B------:R-:W-:Y:S01]  /*8d30*/  CS2R R6, SRZ ;  /* 0x0000000000067805 */ /* 0x000fe2000001ff00 */
[----:B0-----:R-:W-:Y:S02]  /*8d40*/  IMAD R23, R49, -0x200, R0 ;  /* 0xfffffe0031177824 */ /* 0x001fe400078e0200 */
[----:B------:R-:W-:-:S03]  /*8d50*/  VIADD R0, R2, 0x100 ;  /* 0x0000010002007836 */ /* 0x000fc60000000000 */
[----:B------:R-:W-:-:S15]  /*8d60*/  ISETP.GE.AND P1, PT, R2, R23, PT ;  /* 0x000000170200720c */ /* 0x000fde0003f26270 */
[----:B------:R-:W-:-:S15]  /*8d70*/  NOP ;  /* 0x0000000000007918 */ /* 0x000fde0000000000 */
[----:B------:R-:W-:-:S15]  /*8d80*/  NOP ;  /* 0x0000000000007918 */ /* 0x000fde0000000000 */
[----:B------:R-:W-:-:S10]  /*8d90*/  NOP ;  /* 0x0000000000007918 */ /* 0x000fd40000000000 */
[----:B--2---:R0:W-:Y:S01]  /*8da0*/  @!P0 DFMA R6, R44, R50, R46 ;  /* 0x000000322c06822b */ /* 0x0041e2000000002e */
[----:B------:R-:W-:Y:S02]  /*8db0*/  ISETP.GE.AND P0, PT, R22, R23, PT ;  /* 0x000000171600720c */ /* 0x000fe40003f06270 */
[----:B0-----:R-:W-:Y:S02]  /*8dc0*/  CS2R R44, SRZ ;  /* 0x00000000002c7805 */ /* 0x001fe4000001ff00 */
[----:B------:R-:W-:-:S15]  /*8dd0*/  CS2R R46, SRZ ;  /* 0x00000000002e7805 */ /* 0x000fde000001ff00 */
[----:B------:R-:W-:-:S15]  /*8de0*/  NOP ;  /* 0x0000000000007918 */ /* 0x000fde0000000000 */
[----:B------:R-:W-:-:S15]  /*8df0*/  NOP ;  /* 0x0000000000007918 */ /* 0x000fde0000000000 */
[----:B------:R-:W-:-:S14]  /*8e00*/  NOP ;  /* 0x0000000000007918 */ /* 0x000fdc0000000000 */
[----:B------:R-:W0:-:S15]  /*8e10*/  @!P0 DMUL R8, R38, R42 ;  /* 0x0000002a26088228 */ /* 0x000e1e0000000000 */
[----:B------:R-:W-:-:S15]  /*8e20*/  NOP ;  /* 0x0000000000007918 */ /* 0x000fde0000000000 */
[----:B------:R-:W-:-:S15]  /*8e30*/  NOP ;  /* 0x0000000000007918 */ /* 0x000fde0000000000 */
[----:B------:R-:W-:-:S15]  /*8e40*/  NOP ;  /* 0x0000000000007918 */ /* 0x000fde0000000000 */
[----:B------:R-:W-:-:S04]  /*8e50*/  NOP ;  /* 0x0000000000007918 */ /* 0x000fc80000000000 */
[----:B------:R-:W1:-:S15]  /*8e60*/  @!P0 DMUL R38, R38, R40 ;  /* 0x0000002826268228 */ /* 0x000e5e0000000000 */
[----:B------:R-:W-:-:S15]  /*8e70*/  NOP ;  /* 0x0000000000007918 */ /* 0x000fde0000000000 */
[----:B------:R-:W-:-:S15]  /*8e80*/  NOP ;  /* 0x0000000000007918 */ /* 0x000fde0000000000 */
[----:B------:R-:W-:-:S15]  /*8e90*/  NOP ;  /* 0x0000000000007918 */ /* 0x000fde0000000000 */
[----:B------:R-:W-:-:S04]  /*8ea0*/  NOP ;  /* 0x0000000000007918 */ /* 0x000fc80000000000 */
[----:B0-----:R-:W-:-:S15]  /*8eb0*/  @!P0 DFMA R44, R36, R40, -R8 ;  /* 0x00000028242c822b */ /* 0x001fde0000000808 */
[----:B------:R-:W-:-:S15]  /*8ec0*/  NOP ;  /* 0x0000000000007918 */ /* 0x000fde0000000000 */
[----:B------:R-:W-:-:S15]  /*8ed0*/  NOP ;  /* 0x0000000000007918 */ /* 0x000fde0000000000 */
[----:B------:R-:W-:-:S15]  /*8ee0*/  NOP ;  /* 0x0000000000007918 */ /* 0x000fde0000000000 */
[----:B------:R-:W-:-:S04]  /*8ef0*/  NOP ;  /* 0x0000000000007918 */ /* 0x000fc80000000000 */
[----:B-1----:R0:W-:Y:S01]  /*8f00*/  @!P0 DFMA R46, R36, R42, R38 ;  /* 0x0000002a242e822b */ /* 0x0021e20000000026 */
[----:B------:R-:W-:Y:S02]  /*8f10*/  ISETP.GE.AND P0, PT, R0, R23, PT ;  /* 0x000000170000720c */ /* 0x000fe40003f06270 */
[----:B0-----:R-:W-:Y:S02]  /*8f20*/  CS2R R36, SRZ ;  /* 0x0000000000247805 */ /* 0x001fe4000001ff00 */
[----:B------:R-:W-:Y:S01]  /*8f30*/  CS2R R38, SRZ ;  /* 0x0000000000267805 */ /* 0x000fe2000001ff00 */
[----:B------:R-:W-:-:S15]  /*8f40*/  VIADD R0, R2, 0x180 ;  /* 0x0000018002007836 */ /* 0x000fde0000000000 */
[----:B------:R-:W-:-:S15]  /*8f50*/  NOP ;  /* 0x0000000000007918 */ /* 0x000fde0000000000 */
[----:B------:R-:W-:-:S15]  /*8f60*/  NOP ;  /* 0x0000000000007918 */ /* 0x000fde0000000000 */
[----:B------:R-:W-:-:S13]  /*8f70*/  NOP ;  /* 0x0000000000007918 */ /* 0x000fda0000000000 */
        /* <DEDUP_REMOVED lines=27> */
[----:B------:R1:W2:Y:S02]  /*9130*/  @!P0 DMUL R10, R24, R18 ;  /* 0x00000012180a8228 */ /* 0x0002a40000000000 */
[----:B-1----:R-:W1:-:S15]  /*9140*/  LDC.U8 R18, c[0x0][0x3b0] ;  /* 0x0000ec00ff127b82 */ /* 0x002e5e0000000000 */
[----:B------:R-:W-:-:S15]  /*9150*/  NOP ;  /* 0x0000000000007918 */ /* 0x000fde0000000000 */
[----:B------:R-:W-:-:S15]  /*9160*/  NOP ;  /* 0x0000000000007918 */ /* 0x000fde0000000000 */
[----:B------:R-:W-:-:S15]  /*9170*/  NOP ;  /* 0x0000000000007918 */ /* 0x000fde0000000000 */
[----:B------:R-:W-:-:S02]  /*9180*/  NOP ;  /* 0x0000000000007918 */ /* 0x000fc40000000000 */
[----:B0-----:R0:W3:-:S15]  /*9190*/  @!P0 DFMA R28, R16, R24, -R8 ;  /* 0x00000018101c822b */ /* 0x0010de0000000808 */
[----:B------:R-:W-:-:S15]  /*91a0*/  NOP ;  /* 0x0000000000007918 */ /* 0x000fde0000000000 */
[----:B------:R-:W-:-:S15]  /*91b0*/  NOP ;  /* 0x0000000000007918 */ /* 0x000fde0000000000 */
[----:B------:R-:W-:-:S15]  /*91c0*/  NOP ;  /* 0x0000000000007918 */ /* 0x000fde0000000000 */
[----:B------:R-:W-:-:S04]  /*91d0*/  NOP ;  /* 0x0000000000007918 */ /* 0x000fc80000000000 */
[----:B--2---:R0:W2:Y:S02]  /*91e0*/  @!P0 DFMA R30, R16, R26, R10 ;  /* 0x0000001a101e822b */ /* 0x0040a4000000000a */
        /* <DEDUP_REMOVED lines=23> */
.L_x_6698:
[----:B------:R-:W0:Y:S01]  /*9360*/  F2I.S64.F64.TRUNC R4, R4 ;  /* 0x0000000400047311 */ /* 0x000e22000030d900 */
[----:B------:R-:W-:Y:S02]  /*9370*/  IMAD.MOV.U32 R2, RZ, RZ, R22 ;  /* 0x000000ffff027224 */ /* 0x000fe400078e0016 */
[----:B0-----:R-:W-:-:S05]  /*9380*/  IMAD.MOV.U32 R3, RZ, RZ, R4 ;  /* 0x000000ffff037224 */ /* 0x001fca00078e0004 */
[----:B------:R0:W-:Y:S01]  /*9390*/  STG.E.U8 desc[UR36][R8.64], R3 ;  /* 0x0000000308007986 */ /* 0x0001e2000c101124 */
[----:B------:R-:W-:Y:S05]  /*93a0*/  BRA `(.L_x_6700) ;  /* 0x0000001400347947 */ /* 0x000fea0003800000 */
.L_x_6697:
        /* <DEDUP_REMOVED lines=10> */
.L_x_6702:
[----:B------:R-:W0:Y:S01]  /*9450*/  F2I.F64.TRUNC R5, R4 ;  /* 0x0000000400057311 */ /* 0x000e22000030d100 */
[----:B------:R-:W-:Y:S01]  /*9460*/  IMAD.MOV.U32 R2, RZ, RZ, R22 ;  /* 0x000000ffff027224 */ /* 0x000fe200078e0016 */
[----:B0-----:R0:W-:Y:S01]  /*9470*/  STG.E desc[UR36][R8.64], R5 ;  /* 0x0000000508007986 */ /* 0x0011e2000c101924 */
[----:B------:R-:W-:Y:S05]  /*9480*/  BRA `(.L_x_6700) ;  /* 0x0000001000fc7947 */ /* 0x000fea0003800000 */
.L_x_6701:
[----:B------:R-:W0:Y:S01]  /*9490*/  F2I.F64.TRUNC R5, R4 ;  /* 0x0000000400057311 */ /* 0x000e22000030d100 */
[----:B------:R-:W-:Y:S01]  /*94a0*/  IMAD.MOV.U32 R2, RZ, RZ, R22 ;  /* 0x000000ffff027224 */ /* 0x000fe200078e0016 */
[----:B0-----:R0:W-:Y:S01]  /*94b0*/  STG.E.U16 desc[UR36][R8.64], R5 ;  /* 0x0000000508007986 */ /* 0x0011e2000c101524 */
[----:B------:R-:W-:Y:S05]  /*94c0*/  BRA `(.L_x_6700) ;  /* 0x0000001000ec7947 */ /* 0x000fea0003800000 */
.L_x_6696:
        /* <DEDUP_REMOVED lines=18> */
.L_x_6704:
        /* <DEDUP_REMOVED lines=13> */
.L_x_6703:
        /* <DEDUP_REMOVED lines=29> */
.L_x_6706:
        /* <DEDUP_REMOVED lines=24> */
.L_x_6705:
[----:B------:R0:W-:Y:S01]  /*9a10*/  STG.E.64 desc[UR36][R8.64], R4 ;  /* 0x0000000408007986 */ /* 0x0001e2000c101b24 */
[----:B------:R-:W-:Y:S01]  /*9a20*/  IMAD.MOV.U32 R2, RZ, RZ, R22 ;  /* 0x000000ffff027224 */ /* 0x000fe200078e0016 */
[----:B------:R-:W-:Y:S06]  /*9a30*/  BRA `(.L_x_6700) ;  /* 0x0000000c00907947 */ /* 0x000fec0003800000 */
.L_x_6695:
        /* <DEDUP_REMOVED lines=18> */
.L_x_6709:
[----:B------:R0:W-:Y:S01]  /*9b60*/  STG.E.128 desc[UR36][R8.64], R4 ;  /* 0x0000000408007986 */ /* 0x0001e2000c101d24 */
[----:B------:R-:W-:Y:S01]  /*9b70*/  IMAD.MOV.U32 R2, RZ, RZ, R22 ;  /* 0x000000ffff027224 */ /* 0x000fe200078e0016 */
[----:B------:R-:W-:Y:S06]  /*9b80*/  BRA `(.L_x_6700) ;  /* 0x0000000c003c7947 */ /* 0x000fec0003800000 */
.L_x_6708:
        /* <DEDUP_REMOVED lines=27> */
.L_x_6713:
[----:B------:R-:W-:Y:S05]  /*9d40*/  BSYNC.RECONVERGENT B0 ;  /* 0x0000000000007941 */ /* 0x000fea0003800200 */
.L_x_6712:
[----:B------:R-:W-:Y:S01]  /*9d50*/  LOP3.LUT R3, R0, 0x80, R3, 0xf8, !PT ;  /* 0x0000008000037812 */ /* 0x000fe200078ef803 */
[----:B------:R-:W-:-:S04]  /*9d60*/  IMAD.MOV.U32 R2, RZ, RZ, R22 ;  /* 0x000000ffff027224 */ /* 0x000fc800078e0016 */
[----:B------:R0:W-:Y:S01]  /*9d70*/  STG.E.U8 desc[UR36][R8.64], R3 ;  /* 0x0000000308007986 */ /* 0x0001e2000c101124 */
[----:B------:R-:W-:Y:S05]  /*9d80*/  BRA `(.L_x_6700) ;  /* 0x0000000800bc7947 */ /* 0x000fea0003800000 */
.L_x_6711:
        /* <DEDUP_REMOVED lines=23> */
.L_x_6715:
[----:B------:R-:W-:Y:S05]  /*9f00*/  BSYNC.RECONVERGENT B0 ;  /* 0x0000000000007941 */ /* 0x000fea0003800200 */
.L_x_6714:
[----:B------:R-:W-:Y:S01]  /*9f10*/  LOP3.LUT R3, R0, 0x80, R3, 0xf8, !PT ;  /* 0x0000008000037812 */ /* 0x000fe200078ef803 */
[----:B------:R-:W-:-:S04]  /*9f20*/  IMAD.MOV.U32 R2, RZ, RZ, R22 ;  /* 0x000000ffff027224 */ /* 0x000fc800078e0016 */
[----:B------:R0:W-:Y:S01]  /*9f30*/  STG.E.U8 desc[UR36][R8.64], R3 ;  /* 0x0000000308007986 */ /* 0x0001e2000c101124 */
[----:B------:R-:W-:Y:S05]  /*9f40*/  BRA `(.L_x_6700) ;  /* 0x00000008004c7947 */ /* 0x000fea0003800000 */
.L_x_6710:
        /* <DEDUP_REMOVED lines=13> */
.L_x_6707:
        /* <DEDUP_REMOVED lines=12> */
.L_x_6718:
        /* <DEDUP_REMOVED lines=21> */
.L_x_6721:
[----:B------:R-:W-:-:S04]  /*a230*/  SHF.R.U32.HI R0, RZ, 0x14, R3 ;  /* 0x00000014ff007819 */ /* 0x000fc80000011603 */
[----:B------:R-:W-:-:S04]  /*a240*/  LOP3.LUT R0, R0, 0x1, RZ, 0xc0, !PT ;  /* 0x0000000100007812 */ /* 0x000fc800078ec0ff */
[----:B------:R-:W-:-:S04]  /*a250*/  IADD3 R0, PT, PT, R3, 0x487ffff, R0 ;  /* 0x0487ffff03007810 */ /* 0x000fc80007ffe000 */
[----:B------:R-:W-:-:S04]  /*a260*/  SHF.R.U32.HI R0, RZ, 0x14, R0 ;  /* 0x00000014ff007819 */ /* 0x000fc80000011600 */
[----:B------:R-:W-:-:S07]  /*a270*/  LOP3.LUT R2, R0, 0xff, RZ, 0xc0, !PT ;  /* 0x000000ff00027812 */ /* 0x000fce00078ec0ff */
.L_x_6722:
[----:B------:R-:W-:-:S04]  /*a280*/  SHF.R.U32.HI R3, RZ, 0x18, R3 ;  /* 0x00000018ff037819 */ /* 0x000fc80000011603 */
[----:B------:R-:W-:-:S04]  /*a290*/  LOP3.LUT R2, R2, 0x80, R3, 0xf8, !PT ;  /* 0x0000008002027812 */ /* 0x000fc800078ef803 */
[----:B------:R-:W-:-:S07]  /*a2a0*/  PRMT R0, R2, 0x7610, R0 ;  /* 0x0000761002007816 */ /* 0x000fce0000000000 */
.L_x_6720:
[----:B------:R-:W-:Y:S05]  /*a2b0*/  BSYNC.RECONVERGENT B0 ;  /* 0x0000000000007941 */ /* 0x000fea0003800200 */
.L_x_6719:
[----:B------:R0:W-:Y:S01]  /*a2c0*/  STG.E.U8 desc[UR36][R8.64], R0 ;  /* 0x0000000008007986 */ /* 0x0001e2000c101124 */
[----:B------:R-:W-:Y:S01]  /*a2d0*/  IMAD.MOV.U32 R2, RZ, RZ, R22 ;  /* 0x000000ffff027224 */ /* 0x000fe200078e0016 */
[----:B------:R-:W-:Y:S06]  /*a2e0*/  BRA `(.L_x_6700) ;  /* 0x0000000400647947 */ /* 0x000fec0003800000 */
.L_x_6717:
        /* <DEDUP_REMOVED lines=21> */
.L_x_6725:
[----:B------:R-:W-:-:S04]  /*a440*/  SHF.R.U32.HI R0, RZ, 0x15, R3 ;  /* 0x00000015ff007819 */ /* 0x000fc80000011603 */
[----:B------:R-:W-:-:S04]  /*a450*/  LOP3.LUT R0, R0, 0x1, RZ, 0xc0, !PT ;  /* 0x0000000100007812 */ /* 0x000fc800078ec0ff */
[----:B------:R-:W-:-:S04]  /*a460*/  IADD3 R0, PT, PT, R3, 0x88fffff, R0 ;  /* 0x088fffff03007810 */ /* 0x000fc80007ffe000 */
[----:B------:R-:W-:-:S04]  /*a470*/  SHF.R.U32.HI R0, RZ, 0x15, R0 ;  /* 0x00000015ff007819 */ /* 0x000fc80000011600 */
[----:B------:R-:W-:-:S07]  /*a480*/  LOP3.LUT R2, R0, 0xff, RZ, 0xc0, !PT ;  /* 0x000000ff00027812 */ /* 0x000fce00078ec0ff */
.L_x_6726:
[----:B------:R-:W-:-:S04]  /*a490*/  SHF.R.U32.HI R3, RZ, 0x18, R3 ;  /* 0x00000018ff037819 */ /* 0x000fc80000011603 */
[----:B------:R-:W-:-:S04]  /*a4a0*/  LOP3.LUT R2, R2, 0x80, R3, 0xf8, !PT ;  /* 0x0000008002027812 */ /* 0x000fc800078ef803 */
[----:B------:R-:W-:-:S07]  /*a4b0*/  PRMT R0, R2, 0x7610, R0 ;  /* 0x0000761002007816 */ /* 0x000fce0000000000 */
.L_x_6724:
[----:B------:R-:W-:Y:S05]  /*a4c0*/  BSYNC.RECONVERGENT B0 ;  /* 0x0000000000007941 */ /* 0x000fea0003800200 */
.L_x_6723:
[----:B------:R0:W-:Y:S01]  /*a4d0*/  STG.E.U8 desc[UR36][R8.64], R0 ;  /* 0x0000000008007986 */ /* 0x0001e2000c101124 */
[----:B------:R-:W-:Y:S01]  /*a4e0*/  IMAD.MOV.U32 R2, RZ, RZ, R22 ;  /* 0x000000ffff027224 */ /* 0x000fe200078e0016 */
[----:B------:R-:W-:Y:S06]  /*a4f0*/  BRA `(.L_x_6700) ;  /* 0x0000000000e07947 */ /* 0x000fec0003800000 */
.L_x_6716:
[----:B------:R-:W-:-:S13]  /*a500*/  ISETP.NE.AND P0, PT, R0, 0x1c, PT ;  /* 0x0000001c0000780c */ /* 0x000fda0003f05270 */
[----:B------:R-:W-:Y:S05]  /*a510*/  @!P0 BRA `(.L_x_6727) ;  /* 0x0000000000cc8947 */ /* 0x000fea0003800000 */
[----:B------:R-:W-:-:S13]  /*a520*/  ISETP.NE.AND P0, PT, R0, 0x1d, PT ;  /* 0x0000001d0000780c */ /* 0x000fda0003f05270 */
[----:B------:R-:W-:Y:S05]  /*a530*/  @!P0 BRA `(.L_x_6728) ;  /* 0x0000000000b48947 */ /* 0x000fea0003800000 */
[----:B------:R-:W-:-:S13]  /*a540*/  ISETP.NE.AND P0, PT, R0, 0x2c, PT ;  /* 0x0000002c0000780c */ /* 0x000fda0003f05270 */
[----:B------:R-:W-:Y:S05]  /*a550*/  @!P0 BRA `(.L_x_6729) ;  /* 0x0000000000488947 */ /* 0x000fea0003800000 */
.L_x_6699:
        /* <DEDUP_REMOVED lines=16> */
.L_x_6730:
[----:B------:R-:W-:Y:S01]  /*a660*/  IMAD.MOV.U32 R2, RZ, RZ, R22 ;  /* 0x000000ffff027224 */ /* 0x000fe200078e0016 */
[----:B------:R-:W-:Y:S06]  /*a670*/  BRA `(.L_x_6700) ;  /* 0x0000000000807947 */ /* 0x000fec0003800000 */
.L_x_6729:
        /* <DEDUP_REMOVED lines=20> */
[----:B------:R-:W-:Y:S02]  /*a7c0*/  @!P0 IMAD.MOV R0, RZ, RZ, R2 ;  /* 0x000000ffff008224 */ /* 0x000fe400078e0202 */
[----:B------:R-:W-:Y:S02]  /*a7d0*/  IMAD.MOV.U32 R2, RZ, RZ, R22 ;  /* 0x000000ffff027224 */ /* 0x000fe400078e0016 */
[----:B------:R-:W-:-:S05]  /*a7e0*/  @P1 IMAD.MOV.U32 R3, RZ, RZ, R0 ;  /* 0x000000ffff031224 */ /* 0x000fca00078e0000 */
[----:B------:R0:W-:Y:S01]  /*a7f0*/  STG.E.U8 desc[UR36][R8.64], R3 ;  /* 0x0000000308007986 */ /* 0x0001e2000c101124 */
[----:B------:R-:W-:Y:S05]  /*a800*/  BRA `(.L_x_6700) ;  /* 0x00000000001c7947 */ /* 0x000fea0003800000 */
.L_x_6728:
[----:B------:R-:W0:Y:S01]  /*a810*/  F2I.U64.F64.TRUNC R4, R4 ;  /* 0x0000000400047311 */ /* 0x000e22000030d800 */
[----:B------:R-:W-:Y:S01]  /*a820*/  IMAD.MOV.U32 R2, RZ, RZ, R22 ;  /* 0x000000ffff027224 */ /* 0x000fe200078e0016 */
[----:B0-----:R0:W-:Y:S01]  /*a830*/  STG.E.64 desc[UR36][R8.64], R4 ;  /* 0x0000000408007986 */ /* 0x0011e2000c101b24 */
[----:B------:R-:W-:Y:S05]  /*a840*/  BRA `(.L_x_6700) ;  /* 0x00000000000c7947 */ /* 0x000fea0003800000 */
.L_x_6727:
[----:B------:R-:W0:Y:S01]  /*a850*/  F2I.U32.F64.TRUNC R5, R4 ;  /* 0x0000000400057311 */ /* 0x000e22000030d000 */
[----:B------:R-:W-:Y:S01]  /*a860*/  IMAD.MOV.U32 R2, RZ, RZ, R22 ;  /* 0x000000ffff027224 */ /* 0x000fe200078e0016 */
[----:B0-----:R0:W-:Y:S06]  /*a870*/  STG.E desc[UR36][R8.64], R5 ;  /* 0x0000000508007986 */ /* 0x0011ec000c101924 */
.L_x_6700:
[----:B------:R-:W-:-:S13]  /*a880*/  ISETP.GE.AND P0, PT, R2, R23, PT ;  /* 0x000000170200720c */ /* 0x000fda0003f06270 */
[----:B------:R-:W-:Y:S05]  /*a890*/  @P0 BREAK.RELIABLE B6 ;  /* 0x0000000000060942 */ /* 0x000fea0003800100 */
[----:B------:R-:W-:Y:S05]  /*a8a0*/  @P0 BRA `(.L_x_6731) ;  /* 0x0000002800a00947 */ /* 0x000fea0003800000 */
[----:B------:R-:W2:Y:S01]  /*a8b0*/  LDCU UR4, c[0x0][0x3b4] ;  /* 0x00007680ff0477ac */ /* 0x000ea20008000800 */
[----:B0-----:R-:W0:Y:S01]  /*a8c0*/  LDC.64 R4, c[0x0][0x388] ;  /* 0x0000e200ff047b82 */ /* 0x001e220000000a00 */
[----:B----4-:R-:W-:Y:S01]  /*a8d0*/  IMAD R0, R49, 0x200, R2 ;  /* 0x0000020031007824 */ /* 0x010fe200078e0202 */
[----:B------:R-:W-:-:S03]  /*a8e0*/  PRMT R6, R18, 0x9910, RZ ;  /* 0x0000991012067816 */ /* 0x000fc600000000ff */
[----:B--23--:R-:W-:Y:S02]  /*a8f0*/  IMAD R3, R0, UR4, RZ ;  /* 0x0000000400037c24 */ /* 0x00cfe4000f8e02ff */
        /* <DEDUP_REMOVED lines=16> */
.L_x_6735:
[----:B------:R-:W0:Y:S02]  /*aa00*/  F2I.S64.F64.TRUNC R44, R44 ;  /* 0x0000002c002c7311 */ /* 0x000e24000030d900 */
[----:B0-----:R-:W-:-:S05]  /*aa10*/  IMAD.MOV.U32 R3, RZ, RZ, R44 ;  /* 0x000000ffff037224 */ /* 0x001fca00078e002c */
[----:B------:R0:W-:Y:S01]  /*aa20*/  STG.E.U8 desc[UR36][R4.64], R3 ;  /* 0x0000000304007986 */ /* 0x0001e2000c101124 */
[----:B------:R-:W-:Y:S05]  /*aa30*/  BRA `(.L_x_6737) ;  /* 0x0000001000e07947 */ /* 0x000fea0003800000 */
.L_x_6734:
        /* <DEDUP_REMOVED lines=9> */
.L_x_6739:
[----:B------:R-:W0:Y:S02]  /*aad0*/  F2I.F64.TRUNC R45, R44 ;  /* 0x0000002c002d7311 */ /* 0x000e24000030d100 */
[----:B0-----:R0:W-:Y:S01]  /*aae0*/  STG.E desc[UR36][R4.64], R45 ;  /* 0x0000002d04007986 */ /* 0x0011e2000c101924 */
[----:B------:R-:W-:Y:S05]  /*aaf0*/  BRA `(.L_x_6737) ;  /* 0x0000001000b07947 */ /* 0x000fea0003800000 */
.L_x_6738:
[----:B------:R-:W0:Y:S02]  /*ab00*/  F2I.F64.TRUNC R45, R44 ;  /* 0x0000002c002d7311 */ /* 0x000e24000030d100 */
[----:B0-----:R0:W-:Y:S01]  /*ab10*/  STG.E.U16 desc[UR36][R4.64], R45 ;  /* 0x0000002d04007986 */ /* 0x0011e2000c101524 */
[----:B------:R-:W-:Y:S05]  /*ab20*/  BRA `(.L_x_6737) ;  /* 0x0000001000a47947 */ /* 0x000fea0003800000 */
.L_x_6733:
        /* <DEDUP_REMOVED lines=17> */
.L_x_6741:
        /* <DEDUP_REMOVED lines=12> */
.L_x_6740:
        /* <DEDUP_REMOVED lines=28> */
.L_x_6743:
        /* <DEDUP_REMOVED lines=23> */
.L_x_6742:
[----:B------:R0:W-:Y:S01]  /*b030*/  STG.E.64 desc[UR36][R4.64], R44 ;  /* 0x0000002c04007986 */ /* 0x0001e2000c101b24 */
[----:B------:R-:W-:Y:S05]  /*b040*/  BRA `(.L_x_6737) ;  /* 0x0000000c005c7947 */ /* 0x000fea0003800000 */
.L_x_6732:
        /* <DEDUP_REMOVED lines=13> */
.L_x_6747:
        /* <DEDUP_REMOVED lines=26> */
.L_x_6750:
[----:B------:R-:W-:-:S04]  /*b2c0*/  SHF.R.U32.HI R3, RZ, 0x18, R7 ;  /* 0x00000018ff037819 */ /* 0x000fc80000011607 */
[----:B------:R-:W-:-:S07]  /*b2d0*/  LOP3.LUT R0, R0, 0x80, R3, 0xf8, !PT ;  /* 0x0000008000007812 */ /* 0x000fce00078ef803 */
.L_x_6749:
[----:B------:R-:W-:Y:S05]  /*b2e0*/  BSYNC.RECONVERGENT B0 ;  /* 0x0000000000007941 */ /* 0x000fea0003800200 */
.L_x_6748:
[----:B------:R0:W-:Y:S01]  /*b2f0*/  STG.E.U8 desc[UR36][R4.64], R0 ;  /* 0x0000000004007986 */ /* 0x0001e2000c101124 */
[----:B------:R-:W-:Y:S05]  /*b300*/  BRA `(.L_x_6737) ;  /* 0x0000000800ac7947 */ /* 0x000fea0003800000 */
.L_x_6746:
        /* <DEDUP_REMOVED lines=26> */
.L_x_6753:
[----:B------:R-:W-:-:S04]  /*b4b0*/  SHF.R.U32.HI R3, RZ, 0x18, R7 ;  /* 0x00000018ff037819 */ /* 0x000fc80000011607 */
[----:B------:R-:W-:-:S07]  /*b4c0*/  LOP3.LUT R0, R0, 0x80, R3, 0xf8, !PT ;  /* 0x0000008000007812 */ /* 0x000fce00078ef803 */
.L_x_6752:
[----:B------:R-:W-:Y:S05]  /*b4d0*/  BSYNC.RECONVERGENT B0 ;  /* 0x0000000000007941 */ /* 0x000fea0003800200 */
.L_x_6751:
[----:B------:R0:W-:Y:S01]  /*b4e0*/  STG.E.U8 desc[UR36][R4.64], R0 ;  /* 0x0000000004007986 */ /* 0x0001e2000c101124 */
[----:B------:R-:W-:Y:S05]  /*b4f0*/  BRA `(.L_x_6737) ;  /* 0x0000000800307947 */ /* 0x000fea0003800000 */
.L_x_6745:
        /* <DEDUP_REMOVED lines=8> */
[----:B-1----:R-:W0:-:S15]  /*b580*/  F2F.F32.F64 R8, R44 ;  /* 0x0000002c00087310 */ /* 0x002e1e0000301000 */
        /* <DEDUP_REMOVED lines=21> */
.L_x_6755:
[----:B------:R-:W0:Y:S02]  /*b6e0*/  F2I.U64.F64.TRUNC R44, R44 ;  /* 0x0000002c002c7311 */ /* 0x000e24000030d800 */
[----:B0-----:R0:W-:Y:S01]  /*b6f0*/  STG.E.64 desc[UR36][R4.64], R44 ;  /* 0x0000002c04007986 */ /* 0x0011e2000c101b24 */
[----:B------:R-:W-:Y:S05]  /*b700*/  BRA `(.L_x_6737) ;  /* 0x0000000400ac7947 */ /* 0x000fea0003800000 */
.L_x_6754:
[----:B------:R-:W0:Y:S02]  /*b710*/  F2I.U32.F64.TRUNC R45, R44 ;  /* 0x0000002c002d7311 */ /* 0x000e24000030d000 */
[----:B0-----:R0:W-:Y:S01]  /*b720*/  STG.E desc[UR36][R4.64], R45 ;  /* 0x0000002d04007986 */ /* 0x0011e2000c101924 */
[----:B------:R-:W-:Y:S05]  /*b730*/  BRA `(.L_x_6737) ;  /* 0x0000000400a07947 */ /* 0x000fea0003800000 */
.L_x_6744:
        /* <DEDUP_REMOVED lines=15> */
.L_x_6757:
[----:B------:R2:W-:Y:S01]  /*b830*/  STG.E.128 desc[UR36][R4.64], R44 ;  /* 0x0000002c04007986 */ /* 0x0005e2000c101d24 */
[----:B------:R-:W-:Y:S05]  /*b840*/  BRA `(.L_x_6737) ;  /* 0x00000004005c7947 */ /* 0x000fea0003800000 */
.L_x_6756:
[----:B------:R-:W-:-:S13]  /*b850*/  ISETP.NE.AND P0, PT, R0, 0xf, PT ;  /* 0x0000000f0000780c */ /* 0x000fda0003f05270 */
[----:B------:R-:W-:Y:S05]  /*b860*/  @!P0 BRA `(.L_x_6758) ;  /* 0x0000000400288947 */ /* 0x000fea0003800000 */
[----:B------:R-:W-:-:S13]  /*b870*/  ISETP.NE.AND P0, PT, R0, 0x17, PT ;  /* 0x000000170000780c */ /* 0x000fda0003f05270 */
[----:B------:R-:W-:Y:S05]  /*b880*/  @!P0 BRA `(.L_x_6759) ;  /* 0x0000000000b08947 */ /* 0x000fea0003800000 */
[----:B------:R-:W-:-:S13]  /*b890*/  ISETP.NE.AND P0, PT, R0, 0x18, PT ;  /* 0x000000180000780c */ /* 0x000fda0003f05270 */
[----:B------:R-:W-:Y:S05]  /*b8a0*/  @!P0 BRA `(.L_x_6760) ;  /* 0x0000000000448947 */ /* 0x000fea0003800000 */
.L_x_6736:
[----:B------:R-:W-:Y:S01]  /*b8b0*/  MOV R0, 0x0 ;  /* 0x0000000000007802 */ /* 0x000fe20000000f00 */
[----:B------:R-:W0:Y:S01]  /*b8c0*/  LDCU.64 UR4, c[0x4][0x1a8] ;  /* 0x01003500ff0477ac */ /* 0x000e220008000a00 */
[----:B-1----:R-:W-:Y:S02]  /*b8d0*/  IMAD.MOV.U32 R8, RZ, RZ, 0x65 ;  /* 0x00000065ff087424 */ /* 0x002fe400078e00ff */
        /* <DEDUP_REMOVED lines=13> */
.L_x_6761:
[----:B------:R-:W-:Y:S05]  /*b9b0*/  BRA `(.L_x_6737) ;  /* 0x0000000400007947 */ /* 0x000fea0003800000 */
.L_x_6760:
        /* <DEDUP_REMOVED lines=21> */
.L_x_6763:
[----:B------:R-:W-:Y:S05]  /*bb10*/  BSYNC.RECONVERGENT B0 ;  /* 0x0000000000007941 */ /* 0x000fea0003800200 */
.L_x_6762:
[----:B------:R-:W-:-:S05]  /*bb20*/  LOP3.LUT R3, R0, 0x80, R3, 0xf8, !PT ;  /* 0x0000008000037812 */ /* 0x000fca00078ef803 */
[----:B------:R4:W-:Y:S01]  /*bb30*/  STG.E.U8 desc[UR36][R4.64], R3 ;  /* 0x0000000304007986 */ /* 0x0009e2000c101124 */
[----:B------:R-:W-:Y:S05]  /*bb40*/  BRA `(.L_x_6737) ;  /* 0x00000000009c7947 */ /* 0x000fea0003800000 */
.L_x_6759:
        /* <DEDUP_REMOVED lines=20> */
.L_x_6765:
[----:B------:R-:W-:Y:S01]  /*bc90*/  IMAD.MOV.U32 R0, RZ, RZ, 0x7f ;  /* 0x0000007fff007424 */ /* 0x000fe200078e00ff */
[----:B------:R-:W-:-:S04]  /*bca0*/  ISETP.GT.U32.AND P0, PT, R3, 0x7f800000, PT ;  /* 0x7f8000000300780c */ /* 0x000fc80003f04070 */
[----:B------:R-:W-:-:S09]  /*bcb0*/  SEL R0, R0, 0x7c, P0 ;  /* 0x0000007c00007807 */ /* 0x000fd20000000000 */
.L_x_6766:
[----:B------:R-:W-:Y:S05]  /*bcc0*/  BSYNC.RECONVERGENT B0 ;  /* 0x0000000000007941 */ /* 0x000fea0003800200 */
.L_x_6764:
[----:B------:R-:W-:-:S04]  /*bcd0*/  SHF.R.U32.HI R3, RZ, 0x18, R7 ;  /* 0x00000018ff037819 */ /* 0x000fc80000011607 */
[----:B------:R-:W-:-:S05]  /*bce0*/  LOP3.LUT R3, R0, 0x80, R3, 0xf8, !PT ;  /* 0x0000008000037812 */ /* 0x000fca00078ef803 */
[----:B------:R3:W-:Y:S01]  /*bcf0*/  STG.E.U8 desc[UR36][R4.64], R3 ;  /* 0x0000000304007986 */ /* 0x0007e2000c101124 */
[----:B------:R-:W-:Y:S05]  /*bd00*/  BRA `(.L_x_6737) ;  /* 0x00000000002c7947 */ /* 0x000fea0003800000 */
.L_x_6758:
        /* <DEDUP_REMOVED lines=11> */
.L_x_6737:
[----:B------:R-:W-:-:S07]  /*bdc0*/  VIADD R2, R2, 0x80 ;  /* 0x0000008002027836 */ /* 0x000fce0000000000 */
.L_x_6694:
[----:B------:R-:W-:-:S13]  /*bdd0*/  ISETP.GE.AND P0, PT, R2, R23, PT ;  /* 0x000000170200720c */ /* 0x000fda0003f06270 */
[----:B------:R-:W-:Y:S05]  /*bde0*/  @P0 BREAK.RELIABLE B6 ;  /* 0x0000000000060942 */ /* 0x000fea0003800100 */
[----:B------:R-:W-:Y:S05]  /*bdf0*/  @P0 BRA `(.L_x_6731) ;  /* 0x00000014004c0947 */ /* 0x000fea0003800000 */
[----:B------:R-:W-:Y:S05]  /*be00*/  BSYNC.RELIABLE B6 ;  /* 0x0000000000067941 */ /* 0x000fea0003800100 */
.L_x_6693:
[----:B------:R-:W5:Y:S01]  /*be10*/  LDCU UR4, c[0x0][0x3b4] ;  /* 0x00007680ff0477ac */ /* 0x000f620008000800 */
[----:B0-234-:R-:W0:Y:S01]  /*be20*/  LDC.64 R4, c[0x0][0x388] ;  /* 0x0000e200ff047b82 */ /* 0x01de220000000a00 */
        /* <DEDUP_REMOVED lines=19> */
.L_x_6770:
[----:B------:R-:W0:Y:S02]  /*bf60*/  F2I.S64.F64.TRUNC R36, R36 ;  /* 0x0000002400247311 */ /* 0x000e24000030d900 */
[----:B0-----:R-:W-:-:S05]  /*bf70*/  IMAD.MOV.U32 R3, RZ, RZ, R36 ;  /* 0x000000ffff037224 */ /* 0x001fca00078e0024 */
[----:B------:R0:W-:Y:S01]  /*bf80*/  STG.E.U8 desc[UR36][R4.64], R3 ;  /* 0x0000000304007986 */ /* 0x0001e2000c101124 */
[----:B------:R-:W-:Y:S05]  /*bf90*/  BRA `(.L_x_6772) ;  /* 0x0000001000e07947 */ /* 0x000fea0003800000 */
.L_x_6769:
        /* <DEDUP_REMOVED lines=9> */
.L_x_6774:
[----:B------:R-:W0:Y:S02]  /*c030*/  F2I.F64.TRUNC R37, R36 ;  /* 0x0000002400257311 */ /* 0x000e24000030d100 */
[----:B0-----:R0:W-:Y:S01]  /*c040*/  STG.E desc[UR36][R4.64], R37 ;  /* 0x0000002504007986 */ /* 0x0011e2000c101924 */
[----:B------:R-:W-:Y:S05]  /*c050*/  BRA `(.L_x_6772) ;  /* 0x0000001000b07947 */ /* 0x000fea0003800000 */
.L_x_6773:
[----:B------:R-:W0:Y:S02]  /*c060*/  F2I.F64.TRUNC R37, R36 ;  /* 0x0000002400257311 */ /* 0x000e24000030d100 */
[----:B0-----:R0:W-:Y:S01]  /*c070*/  STG.E.U16 desc[UR36][R4.64], R37 ;  /* 0x0000002504007986 */ /* 0x0011e2000c101524 */
[----:B------:R-:W-:Y:S05]  /*c080*/  BRA `(.L_x_6772) ;  /* 0x0000001000a47947 */ /* 0x000fea0003800000 */
.L_x_6768:
        /* <DEDUP_REMOVED lines=17> */
.L_x_6776:
        /* <DEDUP_REMOVED lines=12> */
.L_x_6775:
        /* <DEDUP_REMOVED lines=28> */
.L_x_6778:
        /* <DEDUP_REMOVED lines=23> */
.L_x_6777:
[----:B------:R0:W-:Y:S01]  /*c590*/  STG.E.64 desc[UR36][R4.64], R36 ;  /* 0x0000002404007986 */ /* 0x0001e2000c101b24 */
[----:B------:R-:W-:Y:S05]  /*c5a0*/  BRA `(.L_x_6772) ;  /* 0x0000000c005c7947 */ /* 0x000fea0003800000 */
.L_x_6767:
        /* <DEDUP_REMOVED lines=13> */
.L_x_6782:
        /* <DEDUP_REMOVED lines=26> */
.L_x_6785:
[----:B------:R-:W-:-:S04]  /*c820*/  SHF.R.U32.HI R3, RZ, 0x18, R7 ;  /* 0x00000018ff037819 */ /* 0x000fc80000011607 */
[----:B------:R-:W-:-:S07]  /*c830*/  LOP3.LUT R0, R0, 0x80, R3, 0xf8, !PT ;  /* 0x0000008000007812 */ /* 0x000fce00078ef803 */
.L_x_6784:
[----:B------:R-:W-:Y:S05]  /*c840*/  BSYNC.RECONVERGENT B0 ;  /* 0x0000000000007941 */ /* 0x000fea0003800200 */
.L_x_6783:
[----:B------:R0:W-:Y:S01]  /*c850*/  STG.E.U8 desc[UR36][R4.64], R0 ;  /* 0x0000000004007986 */ /* 0x0001e2000c101124 */
[----:B------:R-:W-:Y:S05]  /*c860*/  BRA `(.L_x_6772) ;  /* 0x0000000800ac7947 */ /* 0x000fea0003800000 */
.L_x_6781:
        /* <DEDUP_REMOVED lines=26> */
.L_x_6788:
[----:B------:R-:W-:-:S04]  /*ca10*/  SHF.R.U32.HI R3, RZ, 0x18, R7 ;  /* 0x00000018ff037819 */ /* 0x000fc80000011607 */
[----:B------:R-:W-:-:S07]  /*ca20*/  LOP3.LUT R0, R0, 0x80, R3, 0xf8, !PT ;  /* 0x0000008000007812 */ /* 0x000fce00078ef803 */
.L_x_6787:
[----:B------:R-:W-:Y:S05]  /*ca30*/  BSYNC.RECONVERGENT B0 ;  /* 0x0000000000007941 */ /* 0x000fea0003800200 */
.L_x_6786:
[----:B------:R0:W-:Y:S01]  /*ca40*/  STG.E.U8 desc[UR36][R4.64], R0 ;  /* 0x0000000004007986 */ /* 0x0001e2000c101124 */
[----:B------:R-:W-:Y:S05]  /*ca50*/  BRA `(.L_x_6772) ;  /* 0x0000000800307947 */ /* 0x000fea0003800000 */
.L_x_6780:
        /* <DEDUP_REMOVED lines=30> */
.L_x_6790:
[----:B------:R-:W0:Y:S02]  /*cc40*/  F2I.U64.F64.TRUNC R36, R36 ;  /* 0x0000002400247311 */ /* 0x000e24000030d800 */
[----:B0-----:R0:W-:Y:S01]  /*cc50*/  STG.E.64 desc[UR36][R4.64], R36 ;  /* 0x0000002404007986 */ /* 0x0011e2000c101b24 */
[----:B------:R-:W-:Y:S05]  /*cc60*/  BRA `(.L_x_6772) ;  /* 0x0000000400ac7947 */ /* 0x000fea0003800000 */
.L_x_6789:
[----:B------:R-:W0:Y:S02]  /*cc70*/  F2I.U32.F64.TRUNC R37, R36 ;  /* 0x0000002400257311 */ /* 0x000e24000030d000 */
[----:B0-----:R0:W-:Y:S01]  /*cc80*/  STG.E desc[UR36][R4.64], R37 ;  /* 0x0000002504007986 */ /* 0x0011e2000c101924 */
[----:B------:R-:W-:Y:S05]  /*cc90*/  BRA `(.L_x_6772) ;  /* 0x0000000400a07947 */ /* 0x000fea0003800000 */
.L_x_6779:
        /* <DEDUP_REMOVED lines=15> */
.L_x_6792:
[----:B------:R0:W-:Y:S01]  /*cd90*/  STG.E.128 desc[UR36][R4.64], R36 ;  /* 0x0000002404007986 */ /* 0x0001e2000c101d24 */
[----:B------:R-:W-:Y:S05]  /*cda0*/  BRA `(.L_x_6772) ;  /* 0x00000004005c7947 */ /* 0x000fea0003800000 */
.L_x_6791:
[----:B------:R-:W-:-:S13]  /*cdb0*/  ISETP.NE.AND P0, PT, R0, 0xf, PT ;  /* 0x0000000f0000780c */ /* 0x000fda0003f05270 */
[----:B------:R-:W-:Y:S05]  /*cdc0*/  @!P0 BRA `(.L_x_6793) ;  /* 0x0000000400288947 */ /* 0x000fea0003800000 */
[----:B------:R-:W-:-:S13]  /*cdd0*/  ISETP.NE.AND P0, PT, R0, 0x17, PT ;  /* 0x000000170000780c */ /* 0x000fda0003f05270 */
[----:B------:R-:W-:Y:S05]  /*cde0*/  @!P0 BRA `(.L_x_6794) ;  /* 0x0000000000b08947 */ /* 0x000fea0003800000 */
[----:B------:R-:W-:-:S13]  /*cdf0*/  ISETP.NE.AND P0, PT, R0, 0x18, PT ;  /* 0x000000180000780c */ /* 0x000fda0003f05270 */
[----:B------:R-:W-:Y:S05]  /*ce00*/  @!P0 BRA `(.L_x_6795) ;  /* 0x0000000000448947 */ /* 0x000fea0003800000 */
.L_x_6771:
        /* <DEDUP_REMOVED lines=16> */
.L_x_6796:
[----:B------:R-:W-:Y:S05]  /*cf10*/  BRA `(.L_x_6772) ;  /* 0x0000000400007947 */ /* 0x000fea0003800000 */
.L_x_6795:
        /* <DEDUP_REMOVED lines=21> */
.L_x_6798:
[----:B------:R-:W-:Y:S05]  /*d070*/  BSYNC.RECONVERGENT B0 ;  /* 0x0000000000007941 */ /* 0x000fea0003800200 */
.L_x_6797:
[----:B------:R-:W-:-:S05]  /*d080*/  LOP3.LUT R3, R0, 0x80, R3, 0xf8, !PT ;  /* 0x0000008000037812 */ /* 0x000fca00078ef803 */
[----:B------:R2:W-:Y:S01]  /*d090*/  STG.E.U8 desc[UR36][R4.64], R3 ;  /* 0x0000000304007986 */ /* 0x0005e2000c101124 */
[----:B------:R-:W-:Y:S05]  /*d0a0*/  BRA `(.L_x_6772) ;  /* 0x00000000009c7947 */ /* 0x000fea0003800000 */
.L_x_6794:
        /* <DEDUP_REMOVED lines=20> */
.L_x_6800:
[----:B------:R-:W-:Y:S01]  /*d1f0*/  IMAD.MOV.U32 R0, RZ, RZ, 0x7f ;  /* 0x0000007fff007424 */ /* 0x000fe200078e00ff */
[----:B------:R-:W-:-:S04]  /*d200*/  ISETP.GT.U32.AND P0, PT, R3, 0x7f800000, PT ;  /* 0x7f8000000300780c */ /* 0x000fc80003f04070 */
[----:B------:R-:W-:-:S09]  /*d210*/  SEL R0, R0, 0x7c, P0 ;  /* 0x0000007c00007807 */ /* 0x000fd20000000000 */
.L_x_6801:
[----:B------:R-:W-:Y:S05]  /*d220*/  BSYNC.RECONVERGENT B0 ;  /* 0x0000000000007941 */ /* 0x000fea0003800200 */
.L_x_6799:
[----:B------:R-:W-:-:S04]  /*d230*/  SHF.R.U32.HI R3, RZ, 0x18, R7 ;  /* 0x00000018ff037819 */ /* 0x000fc80000011607 */
[----:B------:R-:W-:-:S05]  /*d240*/  LOP3.LUT R3, R0, 0x80, R3, 0xf8, !PT ;  /* 0x0000008000037812 */ /* 0x000fca00078ef803 */
[----:B------:R0:W-:Y:S01]  /*d250*/  STG.E.U8 desc[UR36][R4.64], R3 ;  /* 0x0000000304007986 */ /* 0x0001e2000c101124 */
[----:B------:R-:W-:Y:S05]  /*d260*/  BRA `(.L_x_6772) ;  /* 0x00000000002c7947 */ /* 0x000fea0003800000 */
.L_x_6793:
        /* <DEDUP_REMOVED lines=11> */
.L_x_6772:
[----:B------:R-:W-:-:S07]  /*d320*/  VIADD R2, R2, 0x80 ;  /* 0x0000008002027836 */ /* 0x000fce0000000000 */
.L_x_6731:
[----:B------:R-:W-:Y:S05]  /*d330*/  BSYNC.RECONVERGENT B7 ;  /* 0x0000000000077941 */ /* 0x000fea0003800200 */
.L_x_6692:
[----:B------:R-:W-:-:S13]  /*d340*/  ISETP.GE.AND P0, PT, R2, R23, PT ;  /* 0x000000170200720c */ /* 0x000fda0003f06270 */
[----:B------:R-:W-:Y:S05]  /*d350*/  @P0 EXIT ;  /* 0x000000000000094d */ /* 0x000fea0003800000 */
[----:B0-234-:R-:W0:Y:S01]  /*d360*/  LDC.64 R4, c[0x0][0x388] ;  /* 0x0000e200ff047b82 */ /* 0x01de220000000a00 */
[----:B------:R-:W2:Y:S01]  /*d370*/  LDCU UR4, c[0x0][0x3b4] ;  /* 0x00007680ff0477ac */ /* 0x000ea20008000800 */
[----:B------:R-:W-:Y:S01]  /*d380*/  PRMT R0, R18, 0x9910, RZ ;  /* 0x0000991012007816 */ /* 0x000fe200000000ff */
[----:B------:R-:W-:-:S03]  /*d390*/  IMAD R2, R49, 0x200, R2 ;  /* 0x0000020031027824 */ /* 0x000fc600078e0202 */
[----:B------:R-:W-:Y:S01]  /*d3a0*/  ISETP.GT.AND P1, PT, R0, 0x9, PT ;  /* 0x000000090000780c */ /* 0x000fe20003f24270 */
[----:B--2---:R-:W-:-:S05]  /*d3b0*/  IMAD R3, R2, UR4, RZ ;  /* 0x0000000402037c24 */ /* 0x004fca000f8e02ff */
        /* <DEDUP_REMOVED lines=14> */
.L_x_6805:
[----:B------:R-:W0:Y:S02]  /*d4a0*/  F2I.S64.F64.TRUNC R28, R28 ;  /* 0x0000001c001c7311 */ /* 0x000e24000030d900 */
[----:B0-----:R-:W-:-:S05]  /*d4b0*/  IMAD.MOV.U32 R5, RZ, RZ, R28 ;  /* 0x000000ffff057224 */ /* 0x001fca00078e001c */
[----:B------:R-:W-:Y:S01]  /*d4c0*/  STG.E.U8 desc[UR36][R2.64], R5 ;  /* 0x0000000502007986 */ /* 0x000fe2000c101124 */
[----:B------:R-:W-:Y:S05]  /*d4d0*/  EXIT ;  /* 0x000000000000794d */ /* 0x000fea0003800000 */
.L_x_6804:
        /* <DEDUP_REMOVED lines=9> */
.L_x_6808:
[----:B------:R-:W0:Y:S02]  /*d570*/  F2I.F64.TRUNC R29, R28 ;  /* 0x0000001c001d7311 */ /* 0x000e24000030d100 */
[----:B0-----:R-:W-:Y:S01]  /*d580*/  STG.E desc[UR36][R2.64], R29 ;  /* 0x0000001d02007986 */ /* 0x001fe2000c101924 */
[----:B------:R-:W-:Y:S05]  /*d590*/  EXIT ;  /* 0x000000000000794d */ /* 0x000fea0003800000 */
.L_x_6807:
[----:B------:R-:W0:Y:S02]  /*d5a0*/  F2I.F64.TRUNC R29, R28 ;  /* 0x0000001c001d7311 */ /* 0x000e24000030d100 */
[----:B0-----:R-:W-:Y:S01]  /*d5b0*/  STG.E.U16 desc[UR36][R2.64], R29 ;  /* 0x0000001d02007986 */ /* 0x001fe2000c101524 */
[----:B------:R-:W-:Y:S05]  /*d5c0*/  EXIT ;  /* 0x000000000000794d */ /* 0x000fea0003800000 */
.L_x_6803:
        /* <DEDUP_REMOVED lines=17> */
.L_x_6810:
        /* <DEDUP_REMOVED lines=12> */
.L_x_6809:
        /* <DEDUP_REMOVED lines=28> */
.L_x_6812:
        /* <DEDUP_REMOVED lines=23> */
.L_x_6811:
[----:B------:R-:W-:Y:S01]  /*dad0*/  STG.E.64 desc[UR36][R2.64], R28 ;  /* 0x0000001c02007986 */ /* 0x000fe2000c101b24 */
[----:B------:R-:W-:Y:S05]  /*dae0*/  EXIT ;  /* 0x000000000000794d */ /* 0x000fea0003800000 */
.L_x_6802:
        /* <DEDUP_REMOVED lines=13> */
.L_x_6816:
        /* <DEDUP_REMOVED lines=26> */
.L_x_6819:
[----:B------:R-:W-:-:S04]  /*dd60*/  SHF.R.U32.HI R5, RZ, 0x18, R5 ;  /* 0x00000018ff057819 */ /* 0x000fc80000011605 */
[----:B------:R-:W-:-:S07]  /*dd70*/  LOP3.LUT R0, R0, 0x80, R5, 0xf8, !PT ;  /* 0x0000008000007812 */ /* 0x000fce00078ef805 */
.L_x_6818:
[----:B------:R-:W-:Y:S05]  /*dd80*/  BSYNC.RECONVERGENT B0 ;  /* 0x0000000000007941 */ /* 0x000fea0003800200 */
.L_x_6817:
[----:B------:R-:W-:Y:S01]  /*dd90*/  STG.E.U8 desc[UR36][R2.64], R0 ;  /* 0x0000000002007986 */ /* 0x000fe2000c101124 */
[----:B------:R-:W-:Y:S05]  /*dda0*/  EXIT ;  /* 0x000000000000794d */ /* 0x000fea0003800000 */
.L_x_6815:
        /* <DEDUP_REMOVED lines=26> */
.L_x_6822:
[----:B------:R-:W-:-:S04]  /*df50*/  SHF.R.U32.HI R5, RZ, 0x18, R5 ;  /* 0x00000018ff057819 */ /* 0x000fc80000011605 */
[----:B------:R-:W-:-:S07]  /*df60*/  LOP3.LUT R0, R0, 0x80, R5, 0xf8, !PT ;  /* 0x0000008000007812 */ /* 0x000fce00078ef805 */
.L_x_6821:
[----:B------:R-:W-:Y:S05]  /*df70*/  BSYNC.RECONVERGENT B0 ;  /* 0x0000000000007941 */ /* 0x000fea0003800200 */
.L_x_6820:
[----:B------:R-:W-:Y:S01]  /*df80*/  STG.E.U8 desc[UR36][R2.64], R0 ;  /* 0x0000000002007986 */ /* 0x000fe2000c101124 */
[----:B------:R-:W-:Y:S05]  /*df90*/  EXIT ;  /* 0x000000000000794d */ /* 0x000fea0003800000 */
.L_x_6814:
        /* <DEDUP_REMOVED lines=30> */
.L_x_6824:
[----:B------:R-:W0:Y:S02]  /*e180*/  F2I.U64.F64.TRUNC R28, R28 ;  /* 0x0000001c001c7311 */ /* 0x000e24000030d800 */
[----:B0-----:R-:W-:Y:S01]  /*e190*/  STG.E.64 desc[UR36][R2.64], R28 ;  /* 0x0000001c02007986 */ /* 0x001fe2000c101b24 */
[----:B------:R-:W-:Y:S05]  /*e1a0*/  EXIT ;  /* 0x000000000000794d */ /* 0x000fea0003800000 */
.L_x_6823:
[----:B------:R-:W0:Y:S02]  /*e1b0*/  F2I.U32.F64.TRUNC R29, R28 ;  /* 0x0000001c001d7311 */ /* 0x000e24000030d000 */
[----:B0-----:R-:W-:Y:S01]  /*e1c0*/  STG.E desc[UR36][R2.64], R29 ;  /* 0x0000001d02007986 */ /* 0x001fe2000c101924 */
[----:B------:R-:W-:Y:S05]  /*e1d0*/  EXIT ;  /* 0x000000000000794d */ /* 0x000fea0003800000 */
.L_x_6813:
        /* <DEDUP_REMOVED lines=15> */
.L_x_6826:
[----:B------:R-:W-:Y:S01]  /*e2d0*/  STG.E.128 desc[UR36][R2.64], R28 ;  /* 0x0000001c02007986 */ /* 0x000fe2000c101d24 */
[----:B------:R-:W-:Y:S05]  /*e2e0*/  EXIT ;  /* 0x000000000000794d */ /* 0x000fea0003800000 */
.L_x_6825:
[----:B------:R-:W-:-:S13]  /*e2f0*/  ISETP.NE.AND P0, PT, R0, 0xf, PT ;  /* 0x0000000f0000780c */ /* 0x000fda0003f05270 */
[----:B------:R-:W-:Y:S05]  /*e300*/  @!P0 BRA `(.L_x_6827) ;  /* 0x0000000400288947 */ /* 0x000fea0003800000 */
[----:B------:R-:W-:-:S13]  /*e310*/  ISETP.NE.AND P0, PT, R0, 0x17, PT ;  /* 0x000000170000780c */ /* 0x000fda0003f05270 */
[----:B------:R-:W-:Y:S05]  /*e320*/  @!P0 BRA `(.L_x_6828) ;  /* 0x0000000000b08947 */ /* 0x000fea0003800000 */
[----:B------:R-:W-:-:S13]  /*e330*/  ISETP.NE.AND P0, PT, R0, 0x18, PT ;  /* 0x000000180000780c */ /* 0x000fda0003f05270 */
[----:B------:R-:W-:Y:S05]  /*e340*/  @!P0 BRA `(.L_x_6829) ;  /* 0x0000000000448947 */ /* 0x000fea0003800000 */
.L_x_6806:
        /* <DEDUP_REMOVED lines=16> */
.L_x_6830:
[----:B------:R-:W-:Y:S05]  /*e450*/  EXIT ;  /* 0x000000000000794d */ /* 0x000fea0003800000 */
.L_x_6829:
        /* <DEDUP_REMOVED lines=21> */
.L_x_6832:
[----:B------:R-:W-:Y:S05]  /*e5b0*/  BSYNC.RECONVERGENT B0 ;  /* 0x0000000000007941 */ /* 0x000fea0003800200 */
.L_x_6831:
[----:B------:R-:W-:-:S05]  /*e5c0*/  LOP3.LUT R5, R0, 0x80, R5, 0xf8, !PT ;  /* 0x0000008000057812 */ /* 0x000fca00078ef805 */
[----:B------:R-:W-:Y:S01]  /*e5d0*/  STG.E.U8 desc[UR36][R2.64], R5 ;  /* 0x0000000502007986 */ /* 0x000fe2000c101124 */
[----:B------:R-:W-:Y:S05]  /*e5e0*/  EXIT ;  /* 0x000000000000794d */ /* 0x000fea0003800000 */
.L_x_6828:
        /* <DEDUP_REMOVED lines=20> */
.L_x_6834:
[----:B------:R-:W-:Y:S01]  /*e730*/  IMAD.MOV.U32 R0, RZ, RZ, 0x7f ;  /* 0x0000007fff007424 */ /* 0x000fe200078e00ff */
[----:B------:R-:W-:-:S04]  /*e740*/  ISETP.GT.U32.AND P0, PT, R4, 0x7f800000, PT ;  /* 0x7f8000000400780c */ /* 0x000fc80003f04070 */
[----:B------:R-:W-:-:S09]  /*e750*/  SEL R0, R0, 0x7c, P0 ;  /* 0x0000007c00007807 */ /* 0x000fd20000000000 */
.L_x_6835:
[----:B------:R-:W-:Y:S05]  /*e760*/  BSYNC.RECONVERGENT B0 ;  /* 0x0000000000007941 */ /* 0x000fea0003800200 */
.L_x_6833:
[----:B------:R-:W-:-:S04]  /*e770*/  SHF.R.U32.HI R5, RZ, 0x18, R5 ;  /* 0x00000018ff057819 */ /* 0x000fc80000011605 */
[----:B------:R-:W-:-:S05]  /*e780*/  LOP3.LUT R5, R0, 0x80, R5, 0xf8, !PT ;  /* 0x0000008000057812 */ /* 0x000fca00078ef805 */
[----:B------:R-:W-:Y:S01]  /*e790*/  STG.E.U8 desc[UR36][R2.64], R5 ;  /* 0x0000000502007986 */ /* 0x000fe2000c101124 */
[----:B------:R-:W-:Y:S05]  /*e7a0*/  EXIT ;  /* 0x000000000000794d */ /* 0x000fea0003800000 */
.L_x_6827:
        /* <DEDUP_REMOVED lines=12> */
.L_x_6836:
        /* <DEDUP_REMOVED lines=9> */
.L_x_16999:


//--------------------- .text._ZN2at6native18elementwise_kernelILi128ELi2EZNS0_22gpu_kernel_impl_nocastINS0_13BinaryFunctorIN3c107complexIdEES6_S6_NS0_15binary_internal10MulFunctorIS6_EEEEEEvRNS_18TensorIteratorBaseERKT_EUliE_EEviT1_ --------------------------
	.section	.text._ZN2at6native18elementwise_kernelILi128ELi2EZNS0_22gpu_kernel_impl_nocastINS0_13BinaryFunctorIN3c107complexIdEES6_S6_NS0_15binary_internal10MulFunctorIS6_EEEEEEvRNS_18TensorIteratorBaseERKT_EUliE_EEviT1_,"ax",@progbits
	.align	128
        .global         _ZN2at6native18elementwise_kernelILi128ELi2EZNS0_22gpu_kernel_impl_nocastINS0_13BinaryFunctorIN3c107complexIdEES6_S6_NS0_15binary_internal10MulFunctorIS6_EEEEEEvRNS_18TensorIteratorBaseERKT_EUliE_EEviT1_
        .type           _ZN2at6native18elementwise_kernelILi128ELi2EZNS0_22gpu_kernel_impl_nocastINS0_13BinaryFunctorIN3c107complexIdEES6_S6_NS0_15binary_internal10MulFunctorIS6_EEEEEEvRNS_18TensorIteratorBaseERKT_EUliE_EEviT1_,@function
        .size           _ZN2at6native18elementwise_kernelILi128ELi2EZNS0_22gpu_kernel_impl_nocastINS0_13BinaryFunctorIN3c107complexIdEES6_S6_NS0_15binary_internal10MulFunctorIS6_EEEEEEvRNS_18TensorIteratorBaseERKT_EUliE_EEviT1_,(.L_x_17000 - _ZN2at6native18elementwise_kernelILi128ELi2EZNS0_22gpu_kernel_impl_nocastINS0_13BinaryFunctorIN3c107complexIdEES6_S6_NS0_15binary_internal10MulFunctorIS6_EEEEEEvRNS_18TensorIteratorBaseERKT_EUliE_EEviT1_)
        .other          _ZN2at6native18elementwise_kernelILi128ELi2EZNS0_22gpu_kernel_impl_nocastINS0_13BinaryFunctorIN3c107complexIdEES6_S6_NS0_15binary_internal10MulFunctorIS6_EEEEEEvRNS_18TensorIteratorBaseERKT_EUliE_EEviT1_,@"STO_CUDA_ENTRY STV_DEFAULT"
_ZN2at6native18elementwise_kernelILi128ELi2EZNS0_22gpu_kernel_impl_nocastINS0_13BinaryFunctorIN3c107complexIdEES6_S6_NS0_15binary_internal10MulFunctorIS6_EEEEEEvRNS_18TensorIteratorBaseERKT_EUliE_EEviT1_:
.text._ZN2at6native18elementwise_kernelILi128ELi2EZNS0_22gpu_kernel_impl_nocastINS0_13BinaryFunctorIN3c107complexIdEES6_S6_NS0_15binary_internal10MulFunctorIS6_EEEEEEvRNS_18TensorIteratorBaseERKT_EUliE_EEviT1_:
        /* <DEDUP_REMOVED lines=15> */
[----:B0-----:R-:W2:Y:S04]  /*00f0*/  LDG.E.128 R4, desc[UR6][R4.64] ;  /* 0x0000000604047981 */ /* 0x001ea8000c1e1d00 */
[----:B-1----:R-:W2:Y:S01]  /*0100*/  LDG.E.128 R8, desc[UR6][R8.64] ;  /* 0x0000000608087981 */ /* 0x002ea2000c1e1d00 */
[----:B------:R-:W-:Y:S01]  /*0110*/  IADD3 R3, PT, PT, R3, 0x80, RZ ;  /* 0x0000008003037810 */ /* 0x000fe20007ffe0ff */
[----:B--2---:R-:W0:-:S15]  /*0120*/  DMUL R12, R6, R10 ;  /* 0x0000000a060c7228 */ /* 0x004e1e0000000000 */
[----:B------:R-:W-:-:S15]  /*0130*/  NOP ;  /* 0x0000000000007918 */ /* 0x000fde0000000000 */
[----:B------:R-:W-:-:S15]  /*0140*/  NOP ;  /* 0x0000000000007918 */ /* 0x000fde0000000000 */
[----:B------:R-:W-:-:S15]  /*0150*/  NOP ;  /* 0x0000000000007918 */ /* 0x000fde0000000000 */
[----:B------:R-:W-:-:S04]  /*0160*/  NOP ;  /* 0x0000000000007918 */ /* 0x000fc80000000000 */
[----:B------:R1:W2:Y:S02]  /*0170*/  DMUL R14, R4, R10 ;  /* 0x0000000a040e7228 */ /* 0x0002a40000000000 */
[----:B-1----:R-:W1:-:S15]  /*0180*/  LDC.64 R10, c[0x0][0x5e8] ;  /* 0x00017a00ff0a7b82 */ /* 0x002e5e0000000a00 */
[----:B------:R-:W-:-:S15]  /*0190*/  NOP ;  /* 0x0000000000007918 */ /* 0x000fde0000000000 */
[----:B------:R-:W-:-:S15]  /*01a0*/  NOP ;  /* 0x0000000000007918 */ /* 0x000fde0000000000 */
[----:B------:R-:W-:-:S15]  /*01b0*/  NOP ;  /* 0x0000000000007918 */ /* 0x000fde0000000000 */
[----:B------:R-:W-:-:S02]  /*01c0*/  NOP ;  /* 0x0000000000007918 */ /* 0x000fc40000000000 */
[----:B0-----:R-:W-:-:S15]  /*01d0*/  DFMA R12, R4, R8, -R12 ;  /* 0x00000008040c722b */ /* 0x001fde000000080c */
[----:B------:R-:W-:-:S15]  /*01e0*/  NOP ;  /* 0x0000000000007918 */ /* 0x000fde0000000000 */
[----:B------:R-:W-:-:S15]  /*01f0*/  NOP ;  /* 0x0000000000007918 */ /* 0x000fde0000000000 */
[----:B------:R-:W-:-:S15]  /*0200*/  NOP ;  /* 0x0000000000007918 */ /* 0x000fde0000000000 */
[----:B------:R-:W-:-:S04]  /*0210*/  NOP ;  /* 0x0000000000007918 */ /* 0x000fc80000000000 */
[----:B--2---:R-:W1:Y:S02]  /*0220*/  DFMA R14, R6, R8, R14 ;  /* 0x00000008060e722b */ /* 0x004e64000000000e */
[----:B-1----:R0:W-:Y:S02]  /*0230*/  STG.E.128 desc[UR6][R10.64], R12 ;  /* 0x0000000c0a007986 */ /* 0x0021e4000c101d06 */
.L_x_6839:
[----:B------:R-:W-:Y:S05]  /*0240*/  BSYNC.RECONVERGENT B0 ;  /* 0x0000000000007941 */ /* 0x000fea0003800200 */
.L_x_6838:
[----:B------:R-:W-:-:S13]  /*0250*/  ISETP.GE.AND P0, PT, R3, UR4, PT ;  /* 0x0000000403007c0c */ /* 0x000fda000bf06270 */
[----:B------:R-:W-:Y:S05]  /*0260*/  @P0 EXIT ;  /* 0x000000000000094d */ /* 0x000fea0003800000 */
[----:B0-----:R-:W0:Y:S08]  /*0270*/  LDC.64 R12, c[0x0][0x5f0] ;  /* 0x00017c00ff0c7b82 */ /* 0x001e300000000a00 */
[----:B------:R-:W1:Y:S01]  /*0280*/  LDC.64 R8, c[0x0][0x5f8] ;  /* 0x00017e00ff087b82 */ /* 0x000e620000000a00 */
[----:B0-----:R-:W2:Y:S04]  /*0290*/  LDG.E.128 R4, desc[UR6][R12.64] ;  /* 0x000000060c047981 */ /* 0x001ea8000c1e1d00 */
[----:B-1----:R-:W2:Y:S02]  /*02a0*/  LDG.E.128 R8, desc[UR6][R8.64] ;  /* 0x0000000608087981 */ /* 0x002ea4000c1e1d00 */
[----:B--2---:R-:W0:-:S15]  /*02b0*/  DMUL R2, R6, R10 ;  /* 0x0000000a06027228 */ /* 0x004e1e0000000000 */
[----:B------:R-:W-:-:S15]  /*02c0*/  NOP ;  /* 0x0000000000007918 */ /* 0x000fde0000000000 */
[----:B------:R-:W-:-:S15]  /*02d0*/  NOP ;  /* 0x0000000000007918 */ /* 0x000fde0000000000 */
[----:B------:R-:W-:-:S15]  /*02e0*/  NOP ;  /* 0x0000000000007918 */ /* 0x000fde0000000000 */
[----:B------:R-:W-:-:S04]  /*02f0*/  NOP ;  /* 0x0000000000007918 */ /* 0x000fc80000000000 */
[----:B------:R-:W1:-:S15]  /*0300*/  DMUL R10, R4, R10 ;  /* 0x0000000a040a7228 */ /* 0x000e5e0000000000 */
[----:B------:R-:W-:-:S15]  /*0310*/  NOP ;  /* 0x0000000000007918 */ /* 0x000fde0000000000 */
[----:B------:R-:W-:-:S15]  /*0320*/  NOP ;  /* 0x0000000000007918 */ /* 0x000fde0000000000 */
[----:B------:R-:W-:-:S15]  /*0330*/  NOP ;  /* 0x0000000000007918 */ /* 0x000fde0000000000 */
[----:B------:R-:W-:-:S04]  /*0340*/  NOP ;  /* 0x0000000000007918 */ /* 0x000fc80000000000 */
[----:B0-----:R0:W-:Y:S02]  /*0350*/  DFMA R4, R4, R8, -R2 ;  /* 0x000000080404722b */ /* 0x0011e40000000802 */
[----:B0-----:R-:W0:-:S15]  /*0360*/  LDC.64 R2, c[0x0][0x5e8] ;  /* 0x00017a00ff027b82 */ /* 0x001e1e0000000a00 */
[----:B------:R-:W-:-:S15]  /*0370*/  NOP ;  /* 0x0000000000007918 */ /* 0x000fde0000000000 */
[----:B------:R-:W-:-:S15]  /*0380*/  NOP ;  /* 0x0000000000007918 */ /* 0x000fde0000000000 */
[----:B------:R-:W-:-:S15]  /*0390*/  NOP ;  /* 0x0000000000007918 */ /* 0x000fde0000000000 */
[----:B------:R-:W-:-:S02]  /*03a0*/  NOP ;  /* 0x0000000000007918 */ /* 0x000fc40000000000 */
[----:B-1----:R-:W0:Y:S02]  /*03b0*/  DFMA R6, R6, R8, R10 ;  /* 0x000000080606722b */ /* 0x002e24000000000a */
[----:B0-----:R-:W-:Y:S01]  /*03c0*/  STG.E.128 desc[UR6][R2.64], R4 ;  /* 0x0000000402007986 */ /* 0x001fe2000c101d06 */
[----:B------:R-:W-:Y:S05]  /*03d0*/  EXIT ;  /* 0x000000000000794d */ /* 0x000fea0003800000 */
.L_x_6837:
        /* <DEDUP_REMOVED lines=332> */
[----:B------:R-:W-:Y:S01]  /*18a0*/  MOV R8, RZ ;  /* 0x000000ff00087202 */ /* 0x000fe20000000f00 */
        /* <DEDUP_REMOVED lines=22> */
.L_x_6842:
[----:B------:R-:W0:Y:S02]  /*1a10*/  LDCU.128 UR8, c[0x0][0x5f0] ;  /* 0x0000be00ff0877ac */ /* 0x000e240008000c00 */
[----:B0-----:R-:W-:Y:S02]  /*1a20*/  IADD3 R4, P1, PT, R4, UR10, RZ ;  /* 0x0000000a04047c10 */ /* 0x001fe4000ff3e0ff */
[----:B------:R-:W-:Y:S02]  /*1a30*/  IADD3 R16, P0, PT, R6, UR8, RZ ;  /* 0x0000000806107c10 */ /* 0x000fe4000ff1e0ff */
[----:B------:R-:W-:Y:S02]  /*1a40*/  IADD3.X R5, PT, PT, RZ, UR11, RZ, P1, !PT ;  /* 0x0000000bff057c10 */ /* 0x000fe40008ffe4ff */
[----:B------:R-:W-:Y:S01]  /*1a50*/  IADD3.X R17, PT, PT, RZ, UR9, RZ, P0, !PT ;  /* 0x00000009ff117c10 */ /* 0x000fe200087fe4ff */
[----:B------:R-:W0:Y:S03]  /*1a60*/  LDCU.64 UR8, c[0x0][0x5e8] ;  /* 0x0000bd00ff0877ac */ /* 0x000e260008000a00 */
[----:B------:R-:W2:Y:S04]  /*1a70*/  LDG.E.128 R4, desc[UR6][R4.64] ;  /* 0x0000000604047981 */ /* 0x000ea8000c1e1d00 */
[----:B------:R-:W2:Y:S01]  /*1a80*/  LDG.E.128 R8, desc[UR6][R16.64] ;  /* 0x0000000610087981 */ /* 0x000ea2000c1e1d00 */
[----:B0-----:R-:W-:-:S04]  /*1a90*/  IADD3 R12, P0, PT, R13, UR8, RZ ;  /* 0x000000080d0c7c10 */ /* 0x001fc8000ff1e0ff */
[----:B------:R-:W-:Y:S02]  /*1aa0*/  IADD3.X R13, PT, PT, RZ, UR9, RZ, P0, !PT ;  /* 0x00000009ff0d7c10 */ /* 0x000fe400087fe4ff */
[----:B------:R-:W-:Y:S01]  /*1ab0*/  IADD3 R3, PT, PT, R3, 0x80, RZ ;  /* 0x0000008003037810 */ /* 0x000fe20007ffe0ff */
        /* <DEDUP_REMOVED lines=10> */
[----:B0-----:R-:W-:-:S15]  /*1b60*/  DFMA R8, R8, R4, -R14 ;  /* 0x000000040808722b */ /* 0x001fde000000080e */
[----:B------:R-:W-:-:S15]  /*1b70*/  NOP ;  /* 0x0000000000007918 */ /* 0x000fde0000000000 */
[----:B------:R-:W-:-:S15]  /*1b80*/  NOP ;  /* 0x0000000000007918 */ /* 0x000fde0000000000 */
[----:B------:R-:W-:-:S15]  /*1b90*/  NOP ;  /* 0x0000000000007918 */ /* 0x000fde0000000000 */
[----:B------:R-:W-:-:S04]  /*1ba0*/  NOP ;  /* 0x0000000000007918 */ /* 0x000fc80000000000 */
[----:B-1----:R-:W0:Y:S02]  /*1bb0*/  DFMA R10, R10, R4, R6 ;  /* 0x000000040a0a722b */ /* 0x002e240000000006 */
[----:B0-----:R0:W-:Y:S02]  /*1bc0*/  STG.E.128 desc[UR6][R12.64], R8 ;  /* 0x000000080c007986 */ /* 0x0011e4000c101d06 */
.L_x_6841:
[----:B------:R-:W-:Y:S05]  /*1bd0*/  BSYNC.RECONVERGENT B0 ;  /* 0x0000000000007941 */ /* 0x000fea0003800200 */
.L_x_6840:
[----:B------:R-:W-:-:S13]  /*1be0*/  ISETP.GE.AND P0, PT, R3, UR4, PT ;  /* 0x0000000403007c0c */ /* 0x000fda000bf06270 */
[----:B------:R-:W-:Y:S05]  /*1bf0*/  @P0 EXIT ;  /* 0x000000000000094d */ /* 0x000fea0003800000 */
[----:B------:R-:W1:Y:S01]  /*1c00*/  LDCU.64 UR4, c[0x0][0x390] ;  /* 0x00007200ff0477ac */ /* 0x000e620008000a00 */
[----:B------:R-:W-:Y:S02]  /*1c10*/  MOV R4, RZ ;  /* 0x000000ff00047202 */ /* 0x000fe40000000f00 */
[----:B------:R-:W-:Y:S01]  /*1c20*/  MOV R5, R3 ;  /* 0x0000000300057202 */ /* 0x000fe20000000f00 */
[----:B------:R-:W2:Y:S01]  /*1c30*/  LDCU UR8, c[0x0][0x38c] ;  /* 0x00007180ff0877ac */ /* 0x000ea20008000800 */
[----:B------:R-:W-:Y:S01]  /*1c40*/  ISETP.NE.AND P0, PT, R2, RZ, PT ;  /* 0x000000ff0200720c */ /* 0x000fe20003f05270 */
[----:B------:R-:W3:Y:S01]  /*1c50*/  LDCU.64 UR10, c[0x0][0x4b8] ;  /* 0x00009700ff0a77ac */ /* 0x000ee20008000a00 */
[----:B-1----:R-:W-:Y:S01]  /*1c60*/  IMAD.HI.U32 R6, R3, UR4, R4 ;  /* 0x0000000403067c27 */ /* 0x002fe2000f8e0004 */
[----:B------:R-:W1:Y:S04]  /*1c70*/  LDCU UR4, c[0x0][0x4c0] ;  /* 0x00009800ff0477ac */ /* 0x000e680008000800 */
[----:B------:R-:W-:-:S04]  /*1c80*/  SHF.R.U32.HI R7, RZ, UR5, R6 ;  /* 0x00000005ff077c19 */ /* 0x000fc80008011606 */
[----:B------:R-:W-:-:S05]  /*1c90*/  IADD3 R4, PT, PT, -R7, RZ, RZ ;  /* 0x000000ff07047210 */ /* 0x000fca0007ffe1ff */
[----:B--2---:R-:W-:-:S04]  /*1ca0*/  IMAD R2, R4, UR8, R3 ;  /* 0x0000000804027c24 */ /* 0x004fc8000f8e0203 */
[C---:B---3--:R-:W-:Y:S02]  /*1cb0*/  IMAD R3, R2.reuse, UR10, RZ ;  /* 0x0000000a02037c24 */ /* 0x048fe4000f8e02ff */
[C---:B------:R-:W-:Y:S02]  /*1cc0*/  IMAD R4, R2.reuse, UR11, RZ ;  /* 0x0000000b02047c24 */ /* 0x040fe4000f8e02ff */
[----:B-1----:R-:W-:Y:S01]  /*1cd0*/  IMAD R2, R2, UR4, RZ ;  /* 0x0000000402027c24 */ /* 0x002fe2000f8e02ff */
        /* <DEDUP_REMOVED lines=334> */
.L_x_6843:
[----:B------:R-:W0:Y:S01]  /*31c0*/  LDCU.128 UR8, c[0x0][0x5f0] ;  /* 0x0000be00ff0877ac */ /* 0x000e220008000c00 */
[----:B------:R-:W1:Y:S01]  /*31d0*/  LDCU.64 UR4, c[0x0][0x5e8] ;  /* 0x0000bd00ff0477ac */ /* 0x000e620008000a00 */
[----:B0-----:R-:W-:Y:S02]  /*31e0*/  IADD3 R8, P1, PT, R2, UR10, RZ ;  /* 0x0000000a02087c10 */ /* 0x001fe4000ff3e0ff */
[----:B------:R-:W-:Y:S02]  /*31f0*/  IADD3 R14, P0, PT, R4, UR8, RZ ;  /* 0x00000008040e7c10 */ /* 0x000fe4000ff1e0ff */
[----:B------:R-:W-:Y:S02]  /*3200*/  IADD3.X R9, PT, PT, RZ, UR11, RZ, P1, !PT ;  /* 0x0000000bff097c10 */ /* 0x000fe40008ffe4ff */
[----:B------:R-:W-:-:S04]  /*3210*/  IADD3.X R15, PT, PT, RZ, UR9, RZ, P0, !PT ;  /* 0x00000009ff0f7c10 */ /* 0x000fc800087fe4ff */
[----:B------:R-:W2:Y:S04]  /*3220*/  LDG.E.128 R8, desc[UR6][R8.64] ;  /* 0x0000000608087981 */ /* 0x000ea8000c1e1d00 */
[----:B------:R-:W2:Y:S01]  /*3230*/  LDG.E.128 R4, desc[UR6][R14.64] ;  /* 0x000000060e047981 */ /* 0x000ea2000c1e1d00 */
[----:B-1----:R-:W-:-:S04]  /*3240*/  IADD3 R2, P0, PT, R3, UR4, RZ ;  /* 0x0000000403027c10 */ /* 0x002fc8000ff1e0ff */
[----:B------:R-:W-:Y:S01]  /*3250*/  IADD3.X R3, PT, PT, RZ, UR5, RZ, P0, !PT ;  /* 0x00000005ff037c10 */ /* 0x000fe200087fe4ff */
        /* <DEDUP_REMOVED lines=16> */
[----:B0-----:R-:W-:Y:S01]  /*3360*/  STG.E.128 desc[UR6][R2.64], R4 ;  /* 0x0000000402007986 */ /* 0x001fe2000c101d06 */
[----:B------:R-:W-:Y:S05]  /*3370*/  EXIT ;  /* 0x000000000000794d */ /* 0x000fea0003800000 */
.L_x_6844:
        /* <DEDUP_REMOVED lines=16> */
.L_x_17000:


//--------------------- .text._ZN2at6native27unrolled_elementwise_kernelINS0_13BinaryFunctorIN3c107complexIdEES5_S5_NS0_15binary_internal10MulFunctorIS5_EEEESt5arrayIPcLm3EELi4E23TrivialOffsetCalculatorILi2EjESD_ILi1EjENS0_6memory15LoadWithoutCastENSG_16StoreWithoutCastEEEviT_T0_T2_T3_T4_T5_ --------------------------
	.section	.text._ZN2at6native27unrolled_elementwise_kernelINS0_13BinaryFunctorIN3c107complexIdEES5_S5_NS0_15binary_internal10MulFunctorIS5_EEEESt5arrayIPcLm3EELi4E23TrivialOffsetCalculatorILi2EjESD_ILi1EjENS0_6memory15LoadWithoutCastENSG_16StoreWithoutCastEEEviT_T0_T2_T3_T4_T5_,"ax",@progbits
	.align	128
        .global         _ZN2at6native27unrolled_elementwise_kernelINS0_13BinaryFunctorIN3c107complexIdEES5_S5_NS0_15binary_internal10MulFunctorIS5_EEEESt5arrayIPcLm3EELi4E23TrivialOffsetCalculatorILi2EjESD_ILi1EjENS0_6memory15LoadWithoutCastENSG_16StoreWithoutCastEEEviT_T0_T2_T3_T4_T5_
        .type           _ZN2at6native27unrolled_elementwise_kernelINS0_13BinaryFunctorIN3c107complexIdEES5_S5_NS0_15binary_internal10MulFunctorIS5_EEEESt5arrayIPcLm3EELi4E23TrivialOffsetCalculatorILi2EjESD_ILi1EjENS0_6memory15LoadWithoutCastENSG_16StoreWithoutCastEEEviT_T0_T2_T3_T4_T5_,@function
        .size           _ZN2at6native27unrolled_elementwise_kernelINS0_13BinaryFunctorIN3c107complexIdEES5_S5_NS0_15binary_internal10MulFunctorIS5_EEEESt5arrayIPcLm3EELi4E23TrivialOffsetCalculatorILi2EjESD_ILi1EjENS0_6memory15LoadWithoutCastENSG_16StoreWithoutCastEEEviT_T0_T2_T3_T4_T5_,(.L_x_17001 - _ZN2at6native27unrolled_elementwise_kernelINS0_13BinaryFunctorIN3c107complexIdEES5_S5_NS0_15binary_internal10MulFunctorIS5_EEEESt5arrayIPcLm3EELi4E23TrivialOffsetCalculatorILi2EjESD_ILi1EjENS0_6memory15LoadWithoutCastENSG_16StoreWithoutCastEEEviT_T0_T2_T3_T4_T5_)
        .other          _ZN2at6native27unrolled_elementwise_kernelINS0_13BinaryFunctorIN3c107complexIdEES5_S5_NS0_15binary_internal10MulFunctorIS5_EEEESt5arrayIPcLm3EELi4E23TrivialOffsetCalculatorILi2EjESD_ILi1EjENS0_6memory15LoadWithoutCastENSG_16StoreWithoutCastEEEviT_T0_T2_T3_T4_T5_,@"STO_CUDA_ENTRY STV_DEFAULT"
_ZN2at6native27unrolled_elementwise_kernelINS0_13BinaryFunctorIN3c107complexIdEES5_S5_NS0_15binary_internal10MulFunctorIS5_EEEESt5arrayIPcLm3EELi4E23TrivialOffsetCalculatorILi2EjESD_ILi1EjENS0_6memory15LoadWithoutCastENSG_16StoreWithoutCastEEEviT_T0_T2_T3_T4_T5_:
.text._ZN2at6native27unrolled_elementwise_kernelINS0_13BinaryFunctorIN3c107complexIdEES5_S5_NS0_15binary_internal10MulFunctorIS5_EEEESt5arrayIPcLm3EELi4E23TrivialOffsetCalculatorILi2EjESD_ILi1EjENS0_6memory15LoadWithoutCastENSG_16StoreWithoutCastEEEviT_T0_T2_T3_T4_T5_:
        /* <DEDUP_REMOVED lines=8> */
[----:B------:R-:W-:Y:S01]  /*0080*/  CS2R R20, SRZ ;  /* 0x0000000000147805 */ /* 0x000fe2000001ff00 */
[----:B------:R-:W3:Y:S08]  /*0090*/  LDC.64 R4, c[0x0][0x390] ;  /* 0x0000e400ff047b82 */ /* 0x000ef00000000a00 */
[----:B------:R-:W4:Y:S08]  /*00a0*/  LDC.64 R6, c[0x0][0x398] ;  /* 0x0000e600ff067b82 */ /* 0x000f300000000a00 */
[----:B------:R-:W5:Y:S01]  /*00b0*/  LDC.64 R26, c[0x0][0x390] ;  /* 0x0000e400ff1a7b82 */ /* 0x000f620000000a00 */
[----:B0-----:R-:W-:-:S07]  /*00c0*/  IMAD R2, R0, -0x200, R3 ;  /* 0xfffffe0000027824 */ /* 0x001fce00078e0203 */
[----:B------:R-:W0:Y:S01]  /*00d0*/  LDC.64 R12, c[0x0][0x398] ;  /* 0x0000e600ff0c7b82 */ /* 0x000e220000000a00 */
[----:B--2---:R-:W-:-:S13]  /*00e0*/  ISETP.GE.AND P0, PT, R25, R2, PT ;  /* 0x000000021900720c */ /* 0x004fda0003f06270 */
[----:B------:R-:W-:Y:S02]  /*00f0*/  @!P0 IMAD R3, R0, 0x200, R25 ;  /* 0x0000020000038824 */ /* 0x000fe400078e0219 */
[----:B------:R-:W-:Y:S02]  /*0100*/  @!P0 VIADD R25, R25, 0x80 ;  /* 0x0000008019198836 */ /* 0x000fe40000000000 */
[----:B---3--:R-:W-:-:S04]  /*0110*/  @!P0 IMAD.WIDE.U32 R4, R3, 0x10, R4 ;  /* 0x0000001003048825 */ /* 0x008fc800078e0004 */
[----:B----4-:R-:W-:Y:S01]  /*0120*/  @!P0 IMAD.WIDE.U32 R6, R3, 0x10, R6 ;  /* 0x0000001003068825 */ /* 0x010fe200078e0006 */
[----:B------:R-:W-:Y:S01]  /*0130*/  ISETP.GE.AND P1, PT, R25, R2, PT ;  /* 0x000000021900720c */ /* 0x000fe20003f26270 */
[----:B-1----:R1:W2:Y:S04]  /*0140*/  @!P0 LDG.E.128 R8, desc[UR4][R4.64] ;  /* 0x0000000404088981 */ /* 0x0022a8000c1e1d00 */
[----:B------:R-:W2:Y:S01]  /*0150*/  @!P0 LDG.E.128 R20, desc[UR4][R6.64] ;  /* 0x0000000406148981 */ /* 0x000ea2000c1e1d00 */
[----:B------:R-:W-:Y:S02]  /*0160*/  CS2R R14, SRZ ;  /* 0x00000000000e7805 */ /* 0x000fe4000001ff00 */
[----:B------:R-:W-:Y:S02]  /*0170*/  CS2R R18, SRZ ;  /* 0x0000000000127805 */ /* 0x000fe4000001ff00 */
[----:B------:R-:W-:-:S03]  /*0180*/  CS2R R16, SRZ ;  /* 0x0000000000107805 */ /* 0x000fc6000001ff00 */
[----:B------:R-:W-:-:S04]  /*0190*/  @!P1 IMAD R29, R0, 0x200, R25 ;  /* 0x00000200001d9824 */ /* 0x000fc800078e0219 */
[----:B-----5:R-:W-:-:S04]  /*01a0*/  @!P1 IMAD.WIDE.U32 R26, R29, 0x10, R26 ;  /* 0x000000101d1a9825 */ /* 0x020fc800078e001a */
[----:B0-----:R-:W-:Y:S01]  /*01b0*/  @!P1 IMAD.WIDE.U32 R28, R29, 0x10, R12 ;  /* 0x000000101d1c9825 */ /* 0x001fe200078e000c */
[----:B------:R-:W-:-:S04]  /*01c0*/  CS2R R12, SRZ ;  /* 0x00000000000c7805 */ /* 0x000fc8000001ff00 */
[----:B------:R-:W3:Y:S04]  /*01d0*/  @!P1 LDG.E.128 R16, desc[UR4][R28.64] ;  /* 0x000000041c109981 */ /* 0x000ee8000c1e1d00 */
[----:B------:R0:W3:Y:S01]  /*01e0*/  @!P1 LDG.E.128 R12, desc[UR4][R26.64] ;  /* 0x000000041a0c9981 */ /* 0x0000e2000c1e1d00 */
[----:B------:R-:W4:Y:S01]  /*01f0*/  S2R R3, SR_TID.X ;  /* 0x0000000000037919 */ /* 0x000f220000002100 */
[----:B-1----:R-:W-:Y:S01]  /*0200*/  CS2R R4, SRZ ;  /* 0x0000000000047805 */ /* 0x002fe2000001ff00 */
[----:B------:R-:W-:Y:S01]  /*0210*/  @!P1 VIADD R25, R25, 0x80 ;  /* 0x0000008019199836 */ /* 0x000fe20000000000 */
[----:B0-----:R-:W0:Y:S01]  /*0220*/  LDC.64 R26, c[0x0][0x398] ;  /* 0x0000e600ff1a7b82 */ /* 0x001e220000000a00 */
[----:B----4-:R-:W-:-:S03]  /*0230*/  VIADD R29, R3, 0x80 ;  /* 0x00000080031d7836 */ /* 0x010fc60000000000 */
[----:B------:R-:W-:Y:S01]  /*0240*/  ISETP.GE.AND P1, PT, R25, R2, PT ;  /* 0x000000021900720c */ /* 0x000fe20003f26270 */
[----:B--2---:R-:W1:-:S15]  /*0250*/  @!P0 DMUL R6, R22, R10 ;  /* 0x0000000a16068228 */ /* 0x004e5e0000000000 */
[----:B------:R-:W-:-:S15]  /*0260*/  NOP ;  /* 0x0000000000007918 */ /* 0x000fde0000000000 */
[----:B------:R-:W-:-:S15]  /*0270*/  NOP ;  /* 0x0000000000007918 */ /* 0x000fde0000000000 */
[----:B------:R-:W-:-:S15]  /*0280*/  NOP ;  /* 0x0000000000007918 */ /* 0x000fde0000000000 */
[----:B------:R-:W-:-:S04]  /*0290*/  NOP ;  /* 0x0000000000007918 */ /* 0x000fc80000000000 */
[----:B-1----:R1:W-:Y:S02]  /*02a0*/  @!P0 DFMA R4, R20, R8, -R6 ;  /* 0x000000081404822b */ /* 0x0023e40000000806 */
[----:B-1----:R-:W-:-:S15]  /*02b0*/  CS2R R6, SRZ ;  /* 0x0000000000067805 */ /* 0x002fde000001ff00 */
[----:B------:R-:W-:-:S15]  /*02c0*/  NOP ;  /* 0x0000000000007918 */ /* 0x000fde0000000000 */
[----:B------:R-:W-:-:S15]  /*02d0*/  NOP ;  /* 0x0000000000007918 */ /* 0x000fde0000000000 */
[----:B------:R-:W-:-:S15]  /*02e0*/  NOP ;  /* 0x0000000000007918 */ /* 0x000fde0000000000 */
[----:B------:R-:W-:-:S02]  /*02f0*/  NOP ;  /* 0x0000000000007918 */ /* 0x000fc40000000000 */
[----:B------:R1:W2:Y:S02]  /*0300*/  @!P0 DMUL R22, R22, R8 ;  /* 0x0000000816168228 */ /* 0x0002a40000000000 */
[----:B-1----:R-:W-:-:S15]  /*0310*/  CS2R R8, SRZ ;  /* 0x0000000000087805 */ /* 0x002fde000001ff00 */
[----:B------:R-:W-:-:S15]  /*0320*/  NOP ;  /* 0x0000000000007918 */ /* 0x000fde0000000000 */
[----:B------:R-:W-:-:S15]  /*0330*/  NOP ;  /* 0x0000000000007918 */ /* 0x000fde0000000000 */
[----:B------:R-:W-:-:S15]  /*0340*/  NOP ;  /* 0x0000000000007918 */ /* 0x000fde0000000000 */
[----:B------:R-:W-:-:S02]  /*0350*/  NOP ;  /* 0x0000000000007918 */ /* 0x000fc40000000000 */
[----:B--2---:R1:W-:Y:S01]  /*0360*/  @!P0 DFMA R6, R20, R10, R22 ;  /* 0x0000000a1406822b */ /* 0x0043e20000000016 */
[----:B------:R-:W-:Y:S01]  /*0370*/  ISETP.GE.AND P0, PT, R29, R2, PT ;  /* 0x000000021d00720c */ /* 0x000fe20003f06270 */
[----:B-1----:R-:W-:Y:S01]  /*0380*/  @!P1 IMAD R21, R0, 0x200, R25 ;  /* 0x0000020000159824 */ /* 0x002fe200078e0219 */
[----:B------:R-:W-:-:S03]  /*0390*/  CS2R R22, SRZ ;  /* 0x0000000000167805 */ /* 0x000fc6000001ff00 */
[----:B0-----:R-:W-:-:S15]  /*03a0*/  @!P1 IMAD.WIDE.U32 R26, R21, 0x10, R26 ;  /* 0x00000010151a9825 */ /* 0x001fde00078e001a */
[----:B------:R-:W-:-:S15]  /*03b0*/  NOP ;  /* 0x0000000000007918 */ /* 0x000fde0000000000 */
[----:B------:R-:W-:-:S15]  /*03c0*/  NOP ;  /* 0x0000000000007918 */ /* 0x000fde0000000000 */
[----:B------:R-:W-:-:S13]  /*03d0*/  NOP ;  /* 0x0000000000007918 */ /* 0x000fda0000000000 */
[----:B---3--:R-:W0:-:S15]  /*03e0*/  @!P0 DMUL R10, R18, R14 ;  /* 0x0000000e120a8228 */ /* 0x008e1e0000000000 */
        /* <DEDUP_REMOVED lines=9> */
[----:B0-----:R0:W-:Y:S02]  /*0480*/  @!P0 DFMA R8, R16, R12, -R10 ;  /* 0x0000000c1008822b */ /* 0x0011e4000000080a */
[----:B0-----:R-:W0:Y:S01]  /*0490*/  LDC.64 R12, c[0x0][0x390] ;  /* 0x0000e400ff0c7b82 */ /* 0x001e220000000a00 */
[----:B------:R-:W-:-:S15]  /*04a0*/  CS2R R10, SRZ ;  /* 0x00000000000a7805 */ /* 0x000fde000001ff00 */
[----:B------:R-:W-:-:S15]  /*04b0*/  NOP ;  /* 0x0000000000007918 */ /* 0x000fde0000000000 */
[----:B------:R-:W-:-:S15]  /*04c0*/  NOP ;  /* 0x0000000000007918 */ /* 0x000fde0000000000 */
[----:B------:R-:W-:-:S15]  /*04d0*/  NOP ;  /* 0x0000000000007918 */ /* 0x000fde0000000000 */
[----:B------:R-:W-:-:S01]  /*04e0*/  NOP ;  /* 0x0000000000007918 */ /* 0x000fc20000000000 */
[----:B-1----:R0:W-:Y:S02]  /*04f0*/  @!P0 DFMA R10, R16, R14, R18 ;  /* 0x0000000e100a822b */ /* 0x0021e40000000012 */
[----:B0-----:R-:W-:Y:S01]  /*0500*/  @!P1 IMAD.WIDE.U32 R14, R21, 0x10, R12 ;  /* 0x00000010150e9825 */ /* 0x001fe200078e000c */
[----:B------:R-:W-:Y:S02]  /*0510*/  CS2R R18, SRZ ;  /* 0x0000000000127805 */ /* 0x000fe4000001ff00 */
[----:B------:R-:W-:Y:S02]  /*0520*/  CS2R R16, SRZ ;  /* 0x0000000000107805 */ /* 0x000fe4000001ff00 */
[----:B------:R-:W-:-:S04]  /*0530*/  CS2R R20, SRZ ;  /* 0x0000000000147805 */ /* 0x000fc8000001ff00 */
[----:B------:R-:W2:Y:S04]  /*0540*/  @!P1 LDG.E.128 R16, desc[UR4][R14.64] ;  /* 0x000000040e109981 */ /* 0x000ea8000c1e1d00 */
[----:B------:R-:W2:Y:S01]  /*0550*/  @!P1 LDG.E.128 R20, desc[UR4][R26.64] ;  /* 0x000000041a149981 */ /* 0x000ea2000c1e1d00 */
[----:B------:R-:W-:-:S05]  /*0560*/  VIADD R13, R3, 0x100 ;  /* 0x00000100030d7836 */ /* 0x000fca0000000000 */
[----:B------:R-:W-:Y:S02]  /*0570*/  ISETP.GE.AND P0, PT, R13, R2, PT ;  /* 0x000000020d00720c */ /* 0x000fe40003f06270 */
[----:B------:R-:W-:Y:S01]  /*0580*/  CS2R R12, SRZ ;  /* 0x00000000000c7805 */ /* 0x000fe2000001ff00 */
[----:B------:R-:W-:-:S15]  /*0590*/  @!P1 VIADD R25, R25, 0x80 ;  /* 0x0000008019199836 */ /* 0x000fde0000000000 */
[----:B------:R-:W-:-:S15]  /*05a0*/  NOP ;  /* 0x0000000000007918 */ /* 0x000fde0000000000 */
[----:B------:R-:W-:-:S10]  /*05b0*/  NOP ;  /* 0x0000000000007918 */ /* 0x000fd40000000000 */
[----:B--2---:R-:W0:-:S15]  /*05c0*/  @!P0 DMUL R14, R22, R18 ;  /* 0x00000012160e8228 */ /* 0x004e1e0000000000 */
        /* <DEDUP_REMOVED lines=10> */
[----:B------:R0:W1:Y:S02]  /*0670*/  @!P0 DMUL R22, R22, R16 ;  /* 0x0000001016168228 */ /* 0x0000640000000000 */
[----:B0-----:R-:W0:-:S15]  /*0680*/  LDC.64 R16, c[0x0][0x390] ;  /* 0x0000e400ff107b82 */ /* 0x001e1e0000000a00 */
[----:B------:R-:W-:-:S15]  /*0690*/  NOP ;  /* 0x0000000000007918 */ /* 0x000fde0000000000 */
[----:B------:R-:W-:-:S15]  /*06a0*/  NOP ;  /* 0x0000000000007918 */ /* 0x000fde0000000000 */
[----:B------:R-:W-:-:S15]  /*06b0*/  NOP ;  /* 0x0000000000007918 */ /* 0x000fde0000000000 */
[----:B------:R-:W-:-:S02]  /*06c0*/  NOP ;  /* 0x0000000000007918 */ /* 0x000fc40000000000 */
[----:B-1----:R1:W-:Y:S02]  /*06d0*/  @!P0 DFMA R14, R20, R18, R22 ;  /* 0x00000012140e822b */ /* 0x0023e40000000016 */
[----:B-1----:R-:W1:Y:S01]  /*06e0*/  LDC.64 R18, c[0x0][0x398] ;  /* 0x0000e600ff127b82 */ /* 0x002e620000000a00 */
[----:B------:R-:W-:Y:S02]  /*06f0*/  ISETP.GE.AND P0, PT, R25, R2, PT ;  /* 0x000000021900720c */ /* 0x000fe40003f06270 */
[----:B------:R-:W-:Y:S02]  /*0700*/  CS2R R22, SRZ ;  /* 0x0000000000167805 */ /* 0x000fe4000001ff00 */
[----:B------:R-:W-:-:S09]  /*0710*/  CS2R R20, SRZ ;  /* 0x0000000000147805 */ /* 0x000fd2000001ff00 */
[----:B------:R-:W-:-:S04]  /*0720*/  @!P0 IMAD R27, R0, 0x200, R25 ;  /* 0x00000200001b8824 */ /* 0x000fc800078e0219 */
[----:B0-----:R-:W-:-:S05]  /*0730*/  @!P0 IMAD.WIDE.U32 R24, R27, 0x10, R16 ;  /* 0x000000101b188825 */ /* 0x001fca00078e0010 */
[----:B------:R0:W2:Y:S01]  /*0740*/  @!P0 LDG.E.128 R20, desc[UR4][R24.64] ;  /* 0x0000000418148981 */ /* 0x0000a2000c1e1d00 */
[----:B-1----:R-:W-:Y:S01]  /*0750*/  @!P0 IMAD.WIDE.U32 R16, R27, 0x10, R18 ;  /* 0x000000101b108825 */ /* 0x002fe200078e0012 */
[----:B------:R-:W-:Y:S02]  /*0760*/  CS2R R26, SRZ ;  /* 0x00000000001a7805 */ /* 0x000fe4000001ff00 */
[----:B0-----:R-:W-:-:S06]  /*0770*/  CS2R R24, SRZ ;  /* 0x0000000000187805 */ /* 0x001fcc000001ff00 */
[----:B------:R0:W2:Y:S01]  /*0780*/  @!P0 LDG.E.128 R24, desc[UR4][R16.64] ;  /* 0x0000000410188981 */ /* 0x0000a2000c1e1d00 */
[----:B------:R-:W-:-:S05]  /*0790*/  VIADD R19, R3, 0x180 ;  /* 0x0000018003137836 */ /* 0x000fca0000000000 */
[-C--:B------:R-:W-:Y:S02]  /*07a0*/  ISETP.GE.AND P0, PT, R19, R2.reuse, PT ;  /* 0x000000021300720c */ /* 0x080fe40003f06270 */
[----:B------:R-:W-:Y:S02]  /*07b0*/  ISETP.GE.AND P1, PT, R3, R2, PT ;  /* 0x000000020300720c */ /* 0x000fe40003f26270 */
[----:B0-----:R-:W-:Y:S01]  /*07c0*/  CS2R R16, SRZ ;  /* 0x0000000000107805 */ /* 0x001fe2000001ff00 */
[----:B------:R-:W-:Y:S04]  /*07d0*/  BSSY.RECONVERGENT B0, `(.L_x_6845) ;  /* 0x0000028000007945 */ /* 0x000fe80003800200 */
[----:B------:R-:W-:-:S14]  /*07e0*/  BSSY.RELIABLE B1, `(.L_x_6846) ;  /* 0x0000020000017945 */ /* 0x000fdc0003800100 */
        /* <DEDUP_REMOVED lines=11> */
[----:B------:R-:W0:-:S15]  /*08a0*/  @!P0 DMUL R20, R26, R20 ;  /* 0x000000141a148228 */ /* 0x000e1e0000000000 */
[----:B------:R-:W-:-:S15]  /*08b0*/  NOP ;  /* 0x0000000000007918 */ /* 0x000fde0000000000 */
[----:B------:R-:W-:-:S15]  /*08c0*/  NOP ;  /* 0x0000000000007918 */ /* 0x000fde0000000000 */
[----:B------:R-:W-:-:S15]  /*08d0*/  NOP ;  /* 0x0000000000007918 */ /* 0x000fde0000000000 */
[----:B------:R-:W-:-:S04]  /*08e0*/  NOP ;  /* 0x0000000000007918 */ /* 0x000fc80000000000 */
[----:B0-----:R0:W1:Y:S02]  /*08f0*/  @!P0 DFMA R18, R24, R22, R20 ;  /* 0x000000161812822b */ /* 0x0010640000000014 */
[----:B01----:R-:W-:Y:S05]  /*0900*/  @P1 BRA `(.L_x_6847) ;  /* 0x0000000000341947 */ /* 0x003fea0003800000 */
[----:B------:R-:W0:Y:S01]  /*0910*/  LDC.64 R20, c[0x0][0x388] ;  /* 0x0000e200ff147b82 */ /* 0x000e220000000a00 */
[----:B------:R-:W-:-:S04]  /*0920*/  IMAD R3, R0, 0x200, R3 ;  /* 0x0000020000037824 */ /* 0x000fc800078e0203 */
[----:B0-----:R-:W-:-:S04]  /*0930*/  IMAD.WIDE.U32 R20, R3, 0x10, R20 ;  /* 0x0000001003147825 */ /* 0x001fc800078e0014 */
[----:B------:R-:W-:Y:S01]  /*0940*/  IMAD.MOV.U32 R3, RZ, RZ, R29 ;  /* 0x000000ffff037224 */ /* 0x000fe200078e001d */
[----:B------:R0:W-:Y:S04]  /*0950*/  STG.E.128 desc[UR4][R20.64], R4 ;  /* 0x0000000414007986 */ /* 0x0001e8000c101d04 */
[----:B------:R-:W-:-:S13]  /*0960*/  ISETP.GE.AND P0, PT, R3, R2, PT ;  /* 0x000000020300720c */ /* 0x000fda0003f06270 */
[----:B------:R-:W-:Y:S05]  /*0970*/  @P0 BREAK.RELIABLE B1 ;  /* 0x0000000000010942 */ /* 0x000fea0003800100 */
[----:B0-----:R-:W-:Y:S05]  /*0980*/  @P0 BRA `(.L_x_6848) ;  /* 0x0000000000300947 */ /* 0x001fea0003800000 */
[----:B------:R-:W0:Y:S01]  /*0990*/  LDC.64 R4, c[0x0][0x388] ;  /* 0x0000e200ff047b82 */ /* 0x000e220000000a00 */
[----:B------:R-:W-:Y:S02]  /*09a0*/  IMAD R7, R0, 0x200, R3 ;  /* 0x0000020000077824 */ /* 0x000fe400078e0203 */
[----:B------:R-:W-:Y:S02]  /*09b0*/  VIADD R3, R3, 0x80 ;  /* 0x0000008003037836 */ /* 0x000fe40000000000 */
[----:B0-----:R-:W-:-:S05]  /*09c0*/  IMAD.WIDE.U32 R4, R7, 0x10, R4 ;  /* 0x0000001007047825 */ /* 0x001fca00078e0004 */
[----:B------:R0:W-:Y:S02]  /*09d0*/  STG.E.128 desc[UR4][R4.64], R8 ;  /* 0x0000000804007986 */ /* 0x0001e4000c101d04 */
.L_x_6847:
[----:B------:R-:W-:Y:S05]  /*09e0*/  BSYNC.RELIABLE B1 ;  /* 0x0000000000017941 */ /* 0x000fea0003800100 */
.L_x_6846:
[----:B------:R-:W-:-:S13]  /*09f0*/  ISETP.GE.AND P0, PT, R3, R2, PT ;  /* 0x000000020300720c */ /* 0x000fda0003f06270 */
[----:B0-----:R-:W0:Y:S01]  /*0a00*/  @!P0 LDC.64 R4, c[0x0][0x388] ;  /* 0x0000e200ff048b82 */ /* 0x001e220000000a00 */
[----:B------:R-:W-:Y:S02]  /*0a10*/  @!P0 IMAD R7, R0, 0x200, R3 ;  /* 0x0000020000078824 */ /* 0x000fe400078e0203 */
[----:B------:R-:W-:Y:S02]  /*0a20*/  @!P0 VIADD R3, R3, 0x80 ;  /* 0x0000008003038836 */ /* 0x000fe40000000000 */
[----:B0-----:R-:W-:-:S05]  /*0a30*/  @!P0 IMAD.WIDE.U32 R4, R7, 0x10, R4 ;  /* 0x0000001007048825 */ /* 0x001fca00078e0004 */
[----:B------:R0:W-:Y:S02]  /*0a40*/  @!P0 STG.E.128 desc[UR4][R4.64], R12 ;  /* 0x0000000c04008986 */ /* 0x0001e4000c101d04 */
.L_x_6848:
[----:B------:R-:W-:Y:S05]  /*0a50*/  BSYNC.RECONVERGENT B0 ;  /* 0x0000000000007941 */ /* 0x000fea0003800200 */
.L_x_6845:
[----:B------:R-:W-:Y:S05]  /*0a60*/  WARPSYNC.ALL ;  /* 0x0000000000007948 */ /* 0x000fea0003800000 */
[----:B------:R-:W-:-:S13]  /*0a70*/  ISETP.GE.AND P0, PT, R3, R2, PT ;  /* 0x000000020300720c */ /* 0x000fda0003f06270 */
[----:B------:R-:W-:Y:S05]  /*0a80*/  @P0 EXIT ;  /* 0x000000000000094d */ /* 0x000fea0003800000 */
[----:B0-----:R-:W0:Y:S01]  /*0a90*/  LDC.64 R4, c[0x0][0x388] ;  /* 0x0000e200ff047b82 */ /* 0x001e220000000a00 */
[----:B------:R-:W-:-:S04]  /*0aa0*/  IMAD R3, R0, 0x200, R3 ;  /* 0x0000020000037824 */ /* 0x000fc800078e0203 */
[----:B0-----:R-:W-:-:S05]  /*0ab0*/  IMAD.WIDE.U32 R2, R3, 0x10, R4 ;  /* 0x0000001003027825 */ /* 0x001fca00078e0004 */
[----:B------:R-:W-:Y:S01]  /*0ac0*/  STG.E.128 desc[UR4][R2.64], R16 ;  /* 0x0000001002007986 */ /* 0x000fe2000c101d04 */
[----:B------:R-:W-:Y:S05]  /*0ad0*/  EXIT ;  /* 0x000000000000794d */ /* 0x000fea0003800000 */
.L_x_6849:
        /* <DEDUP_REMOVED lines=10> */
.L_x_17001:


//--------------------- .text._ZN2at6native29vectorized_elementwise_kernelILi2ENS0_13BinaryFunctorIN3c107complexIdEES5_S5_NS0_15binary_internal10MulFunctorIS5_EEEESt5arrayIPcLm3EEEEviT0_T1_ --------------------------
	.section	.text._ZN2at6native29vectorized_elementwise_kernelILi2ENS0_13BinaryFunctorIN3c107complexIdEES5_S5_NS0_15binary_internal10MulFunctorIS5_EEEESt5arrayIPcLm3EEEEviT0_T1_,"ax",@progbits
	.align	128
        .global         _ZN2at6native29vectorized_elementwise_kernelILi2ENS0_13BinaryFunctorIN3c107complexIdEES5_S5_NS0_15binary_internal10MulFunctorIS5_EEEESt5arrayIPcLm3EEEEviT0_T1_
        .type           _ZN2at6native29vectorized_elementwise_kernelILi2ENS0_13BinaryFunctorIN3c107complexIdEES5_S5_NS0_15binary_internal10MulFunctorIS5_EEEESt5arrayIPcLm3EEEEviT0_T1_,@function
        .size           _ZN2at6native29vectorized_elementwise_kernelILi2ENS0_13BinaryFunctorIN3c107complexIdEES5_S5_NS0_15binary_internal10MulFunctorIS5_EEEESt5arrayIPcLm3EEEEviT0_T1_,(.L_x_17002 - _ZN2at6native29vectorized_elementwise_kernelILi2ENS0_13BinaryFunctorIN3c107complexIdEES5_S5_NS0_15binary_internal10MulFunctorIS5_EEEESt5arrayIPcLm3EEEEviT0_T1_)
        .other          _ZN2at6native29vectorized_elementwise_kernelILi2ENS0_13BinaryFunctorIN3c107complexIdEES5_S5_NS0_15binary_internal10MulFunctorIS5_EEEESt5arrayIPcLm3EEEEviT0_T1_,@"STO_CUDA_ENTRY STV_DEFAULT"
_ZN2at6native29vectorized_elementwise_kernelILi2ENS0_13BinaryFunctorIN3c107complexIdEES5_S5_NS0_15binary_internal10MulFunctorIS5_EEEESt5arrayIPcLm3EEEEviT0_T1_:
.text._ZN2at6native29vectorized_elementwise_kernelILi2ENS0_13BinaryFunctorIN3c107complexIdEES5_S5_NS0_15binary_internal10MulFunctorIS5_EEEESt5arrayIPcLm3EEEEviT0_T1_:
        /* <DEDUP_REMOVED lines=9> */
[----:B------:R-:W-:Y:S02]  /*0090*/  CS2R R10, SRZ ;  /* 0x00000000000a7805 */ /* 0x000fe4000001ff00 */
[----:B------:R-:W-:Y:S02]  /*00a0*/  CS2R R8, SRZ ;  /* 0x0000000000087805 */ /* 0x000fe4000001ff00 */
[----:B------:R-:W-:Y:S02]  /*00b0*/  CS2R R22, SRZ ;  /* 0x0000000000167805 */ /* 0x000fe4000001ff00 */
[----:B------:R-:W-:Y:S01]  /*00c0*/  CS2R R20, SRZ ;  /* 0x0000000000147805 */ /* 0x000fe2000001ff00 */
[----:B------:R-:W2:Y:S08]  /*00d0*/  LDC.64 R14, c[0x0][0x398] ;  /* 0x0000e600ff0e7b82 */ /* 0x000eb00000000a00 */
[----:B------:R-:W3:Y:S01]  /*00e0*/  LDC.64 R6, c[0x0][0x398] ;  /* 0x0000e600ff067b82 */ /* 0x000ee20000000a00 */
[----:B------:R-:W-:-:S02]  /*00f0*/  CS2R R18, SRZ ;  /* 0x0000000000127805 */ /* 0x000fc4000001ff00 */
[----:B------:R-:W-:Y:S02]  /*0100*/  CS2R R16, SRZ ;  /* 0x0000000000107805 */ /* 0x000fe4000001ff00 */
[----:B------:R-:W-:Y:S02]  /*0110*/  CS2R R42, SRZ ;  /* 0x00000000002a7805 */ /* 0x000fe4000001ff00 */
[----:B------:R-:W-:Y:S02]  /*0120*/  CS2R R40, SRZ ;  /* 0x0000000000287805 */ /* 0x000fe4000001ff00 */
[----:B------:R-:W-:Y:S02]  /*0130*/  CS2R R46, SRZ ;  /* 0x00000000002e7805 */ /* 0x000fe4000001ff00 */
[----:B------:R-:W-:Y:S01]  /*0140*/  CS2R R44, SRZ ;  /* 0x00000000002c7805 */ /* 0x000fe2000001ff00 */
[----:B------:R-:W4:Y:S01]  /*0150*/  LDC.64 R36, c[0x0][0x390] ;  /* 0x0000e400ff247b82 */ /* 0x000f220000000a00 */
[----:B0-----:R-:W-:Y:S01]  /*0160*/  ISETP.GE.U32.AND P0, PT, R3, R48, PT ;  /* 0x000000300300720c */ /* 0x001fe20003f06070 */
[----:B------:R-:W-:-:S06]  /*0170*/  IMAD.MOV.U32 R49, RZ, RZ, R3 ;  /* 0x000000ffff317224 */ /* 0x000fcc00078e0003 */
[----:B------:R-:W0:Y:S06]  /*0180*/  LDC.64 R50, c[0x0][0x398] ;  /* 0x0000e600ff327b82 */ /* 0x000e2c0000000a00 */
[----:B------:R-:W-:-:S04]  /*0190*/  @!P0 IMAD R5, R0, 0x400, R49 ;  /* 0x0000040000058824 */ /* 0x000fc800078e0231 */
[----:B-1----:R-:W-:-:S04]  /*01a0*/  @!P0 IMAD.WIDE.U32 R12, R5, 0x10, R12 ;  /* 0x00000010050c8825 */ /* 0x002fc800078e000c */
[----:B--2---:R-:W-:Y:S01]  /*01b0*/  @!P0 IMAD.WIDE.U32 R14, R5, 0x10, R14 ;  /* 0x00000010050e8825 */ /* 0x004fe200078e000e */
[----:B------:R1:W2:Y:S01]  /*01c0*/  @!P0 LDG.E.128 R8, desc[UR4][R12.64] ;  /* 0x000000040c088981 */ /* 0x0002a2000c1e1d00 */
[----:B------:R-:W5:Y:S02]  /*01d0*/  LDC.64 R4, c[0x0][0x390] ;  /* 0x0000e400ff047b82 */ /* 0x000f640000000a00 */
[----:B------:R-:W-:Y:S01]  /*01e0*/  @!P0 VIADD R49, R49, 0x80 ;  /* 0x0000008031318836 */ /* 0x000fe20000000000 */
[----:B------:R3:W2:Y:S04]  /*01f0*/  @!P0 LDG.E.128 R20, desc[UR4][R14.64] ;  /* 0x000000040e148981 */ /* 0x0006a8000c1e1d00 */
[----:B------:R-:W-:Y:S01]  /*0200*/  ISETP.GE.U32.AND P1, PT, R49, R48, PT ;  /* 0x000000303100720c */ /* 0x000fe20003f26070 */
[----:B-1----:R-:W1:Y:S08]  /*0210*/  LDC.64 R12, c[0x0][0x390] ;  /* 0x0000e400ff0c7b82 */ /* 0x002e700000000a00 */
[----:B---3--:R-:W3:Y:S04]  /*0220*/  LDC.64 R14, c[0x0][0x398] ;  /* 0x0000e600ff0e7b82 */ /* 0x008ee80000000a00 */
[----:B------:R-:W-:-:S04]  /*0230*/  @!P1 IMAD R27, R0, 0x400, R49 ;  /* 0x00000400001b9824 */ /* 0x000fc800078e0231 */
[----:B-----5:R-:W-:Y:S01]  /*0240*/  @!P1 IMAD.WIDE.U32 R24, R27, 0x10, R4 ;  /* 0x000000101b189825 */ /* 0x020fe200078e0004 */
[----:B------:R-:W-:-:S03]  /*0250*/  CS2R R4, SRZ ;  /* 0x0000000000047805 */ /* 0x000fc6000001ff00 */
[----:B------:R-:W-:Y:S01]  /*0260*/  @!P1 IMAD.WIDE.U32 R26, R27, 0x10, R6 ;  /* 0x000000101b1a9825 */ /* 0x000fe200078e0006 */
[----:B------:R-:W-:-:S04]  /*0270*/  CS2R R6, SRZ ;  /* 0x0000000000067805 */ /* 0x000fc8000001ff00 */
[----:B------:R5:W4:Y:S04]  /*0280*/  @!P1 LDG.E.128 R16, desc[UR4][R26.64] ;  /* 0x000000041a109981 */ /* 0x000b28000c1e1d00 */
[----:B------:R-:W4:Y:S01]  /*0290*/  @!P1 LDG.E.128 R4, desc[UR4][R24.64] ;  /* 0x0000000418049981 */ /* 0x000f22000c1e1d00 */
[----:B------:R-:W-:-:S05]  /*02a0*/  @!P1 VIADD R49, R49, 0x80 ;  /* 0x0000008031319836 */ /* 0x000fca0000000000 */
[----:B------:R-:W-:Y:S01]  /*02b0*/  ISETP.GE.U32.AND P1, PT, R49, R48, PT ;  /* 0x000000303100720c */ /* 0x000fe20003f26070 */
[----:B------:R-:W-:Y:S01]  /*02c0*/  VIADD R2, R3, 0x80 ;  /* 0x0000008003027836 */ /* 0x000fe20000000000 */
[----:B-----5:R-:W5:Y:S11]  /*02d0*/  LDC.64 R26, c[0x0][0x398] ;  /* 0x0000e600ff1a7b82 */ /* 0x020f760000000a00 */
[----:B------:R-:W-:-:S04]  /*02e0*/  @!P1 IMAD R31, R0, 0x400, R49 ;  /* 0x00000400001f9824 */ /* 0x000fc800078e0231 */
[----:B-1----:R-:W-:Y:S01]  /*02f0*/  @!P1 IMAD.WIDE.U32 R28, R31, 0x10, R12 ;  /* 0x000000101f1c9825 */ /* 0x002fe200078e000c */
[----:B------:R-:W-:-:S03]  /*0300*/  CS2R R12, SRZ ;  /* 0x00000000000c7805 */ /* 0x000fc6000001ff00 */
[----:B---3--:R-:W-:Y:S01]  /*0310*/  @!P1 IMAD.WIDE.U32 R30, R31, 0x10, R14 ;  /* 0x000000101f1e9825 */ /* 0x008fe200078e000e */
[----:B------:R-:W3:Y:S03]  /*0320*/  @!P1 LDG.E.128 R40, desc[UR4][R28.64] ;  /* 0x000000041c289981 */ /* 0x000ee6000c1e1d00 */
[----:B------:R-:W-:Y:S01]  /*0330*/  @!P1 VIADD R49, R49, 0x80 ;  /* 0x0000008031319836 */ /* 0x000fe20000000000 */
[----:B------:R1:W3:Y:S02]  /*0340*/  @!P1 LDG.E.128 R44, desc[UR4][R30.64] ;  /* 0x000000041e2c9981 */ /* 0x0002e4000c1e1d00 */
[----:B-1----:R-:W-:Y:S02]  /*0350*/  CS2R R30, SRZ ;  /* 0x00000000001e7805 */ /* 0x002fe4000001ff00 */
[----:B------:R-:W-:Y:S02]  /*0360*/  CS2R R34, SRZ ;  /* 0x0000000000227805 */ /* 0x000fe4000001ff00 */
[----:B------:R-:W-:Y:S01]  /*0370*/  CS2R R32, SRZ ;  /* 0x0000000000207805 */ /* 0x000fe2000001ff00 */
        /* <DEDUP_REMOVED lines=18> */
[----:B------:R-:W-:Y:S02]  /*04a0*/  ISETP.GE.U32.AND P0, PT, R2, R48, PT ;  /* 0x000000300200720c */ /* 0x000fe40003f06070 */
[----:B-1----:R-:W-:Y:S02]  /*04b0*/  CS2R R22, SRZ ;  /* 0x0000000000167805 */ /* 0x002fe4000001ff00 */
[----:B------:R-:W-:-:S15]  /*04c0*/  CS2R R20, SRZ ;  /* 0x0000000000147805 */ /* 0x000fde000001ff00 */
[----:B------:R-:W-:-:S15]  /*04d0*/  NOP ;  /* 0x0000000000007918 */ /* 0x000fde0000000000 */
[----:B------:R-:W-:-:S15]  /*04e0*/  NOP ;  /* 0x0000000000007918 */ /* 0x000fde0000000000 */
[----:B------:R-:W-:-:S14]  /*04f0*/  NOP ;  /* 0x0000000000007918 */ /* 0x000fdc0000000000 */
[----:B----4-:R-:W1:-:S15]  /*0500*/  @!P0 DMUL R10, R18, R6 ;  /* 0x00000006120a8228 */ /* 0x010e5e0000000000 */
        /* <DEDUP_REMOVED lines=16> */
[----:B--2---:R2:W-:Y:S02]  /*0610*/  @!P0 DFMA R10, R16, R6, R18 ;  /* 0x00000006100a822b */ /* 0x0045e40000000012 */
[----:B--2---:R-:W2:Y:S01]  /*0620*/  LDC.64 R6, c[0x0][0x398] ;  /* 0x0000e600ff067b82 */ /* 0x004ea20000000a00 */
[----:B------:R-:W-:Y:S01]  /*0630*/  ISETP.GE.U32.AND P0, PT, R49, R48, PT ;  /* 0x000000303100720c */ /* 0x000fe20003f06070 */
[----:B------:R-:W-:Y:S01]  /*0640*/  VIADD R17, R3, 0x100 ;  /* 0x0000010003117836 */ /* 0x000fe20000000000 */
[----:B------:R-:W-:-:S04]  /*0650*/  CS2R R18, SRZ ;  /* 0x0000000000127805 */ /* 0x000fc8000001ff00 */
[----:B------:R-:W-:Y:S02]  /*0660*/  ISETP.GE.U32.AND P1, PT, R17, R48, PT ;  /* 0x000000301100720c */ /* 0x000fe40003f26070 */
[----:B------:R-:W-:-:S05]  /*0670*/  CS2R R16, SRZ ;  /* 0x0000000000107805 */ /* 0x000fca000001ff00 */
[----:B------:R-:W-:Y:S02]  /*0680*/  @!P0 IMAD R29, R0, 0x400, R49 ;  /* 0x00000400001d8824 */ /* 0x000fe400078e0231 */
[----:B------:R-:W-:Y:S02]  /*0690*/  @!P0 VIADD R49, R49, 0x80 ;  /* 0x0000008031318836 */ /* 0x000fe40000000000 */
[----:B-1----:R-:W-:Y:S02]  /*06a0*/  @!P0 IMAD.WIDE.U32 R24, R29, 0x10, R4 ;  /* 0x000000101d188825 */ /* 0x002fe400078e0004 */
[----:B------:R-:W1:Y:S01]  /*06b0*/  LDC.64 R4, c[0x0][0x390] ;  /* 0x0000e400ff047b82 */ /* 0x000e620000000a00 */
[----:B------:R-:W-:Y:S02]  /*06c0*/  ISETP.GE.U32.AND P2, PT, R49, R48, PT ;  /* 0x000000303100720c */ /* 0x000fe40003f46070 */
[----:B------:R4:W3:Y:S01]  /*06d0*/  @!P0 LDG.E.128 R16, desc[UR4][R24.64] ;  /* 0x0000000418108981 */ /* 0x0008e2000c1e1d00 */
[----:B--2---:R-:W-:-:S05]  /*06e0*/  @!P0 IMAD.WIDE.U32 R28, R29, 0x10, R6 ;  /* 0x000000101d1c8825 */ /* 0x004fca00078e0006 */
[----:B------:R2:W3:Y:S05]  /*06f0*/  @!P0 LDG.E.128 R20, desc[UR4][R28.64] ;  /* 0x000000041c148981 */ /* 0x0004ea000c1e1d00 */
[----:B------:R-:W-:Y:S01]  /*0700*/  @!P2 IMAD R39, R0, 0x400, R49 ;  /* 0x000004000027a824 */ /* 0x000fe200078e0231 */
[----:B----4-:R-:W-:Y:S01]  /*0710*/  CS2R R24, SRZ ;  /* 0x0000000000187805 */ /* 0x010fe2000001ff00 */
[----:B------:R-:W-:Y:S02]  /*0720*/  @!P2 VIADD R49, R49, 0x80 ;  /* 0x000000803131a836 */ /* 0x000fe40000000000 */
[----:B------:R-:W-:Y:S01]  /*0730*/  @!P2 IMAD.WIDE.U32 R36, R39, 0x10, R36 ;  /* 0x000000102724a825 */ /* 0x000fe200078e0024 */
[----:B--2---:R-:W-:-:S03]  /*0740*/  CS2R R28, SRZ ;  /* 0x00000000001c7805 */ /* 0x004fc6000001ff00 */
[----:B-----5:R-:W-:Y:S01]  /*0750*/  @!P2 IMAD.WIDE.U32 R38, R39, 0x10, R26 ;  /* 0x000000102726a825 */ /* 0x020fe200078e001a */
[----:B------:R-:W-:Y:S02]  /*0760*/  CS2R R26, SRZ ;  /* 0x00000000001a7805 */ /* 0x000fe4000001ff00 */
[----:B------:R-:W-:Y:S02]  /*0770*/  ISETP.GE.U32.AND P0, PT, R49, R48, PT ;  /* 0x000000303100720c */ /* 0x000fe40003f06070 */
[----:B------:R-:W2:Y:S04]  /*0780*/  @!P2 LDG.E.128 R28, desc[UR4][R38.64] ;  /* 0x00000004261ca981 */ /* 0x000ea8000c1e1d00 */
[----:B------:R4:W2:Y:S07]  /*0790*/  @!P2 LDG.E.128 R24, desc[UR4][R36.64] ;  /* 0x000000042418a981 */ /* 0x0008ae000c1e1d00 */
[----:B----4-:R-:W-:Y:S01]  /*07a0*/  @!P0 IMAD R37, R0, 0x400, R49 ;  /* 0x0000040000258824 */ /* 0x010fe200078e0231 */
[----:B------:R-:W-:-:S03]  /*07b0*/  CS2R R38, SRZ ;  /* 0x0000000000267805 */ /* 0x000fc6000001ff00 */
[----:B-1----:R-:W-:-:S04]  /*07c0*/  @!P0 IMAD.WIDE.U32 R52, R37, 0x10, R4 ;  /* 0x0000001025348825 */ /* 0x002fc800078e0004 */
[----:B0-----:R-:W-:Y:S01]  /*07d0*/  @!P0 IMAD.WIDE.U32 R50, R37, 0x10, R50 ;  /* 0x0000001025328825 */ /* 0x001fe200078e0032 */
[----:B------:R-:W-:Y:S01]  /*07e0*/  CS2R R36, SRZ ;  /* 0x0000000000247805 */ /* 0x000fe2000001ff00 */
[----:B------:R-:W4:Y:S05]  /*07f0*/  @!P0 LDG.E.128 R32, desc[UR4][R52.64] ;  /* 0x0000000434208981 */ /* 0x000f2a000c1e1d00 */
[----:B------:R0:W4:Y:S01]  /*0800*/  @!P0 LDG.E.128 R36, desc[UR4][R50.64] ;  /* 0x0000000432248981 */ /* 0x000122000c1e1d00 */
[----:B------:R-:W-:Y:S01]  /*0810*/  CS2R R4, SRZ ;  /* 0x0000000000047805 */ /* 0x000fe2000001ff00 */
[----:B---3--:R-:W1:Y:S01]  /*0820*/  @!P1 DMUL R6, R46, R42 ;  /* 0x0000002a2e069228 */ /* 0x008e620000000000 */
[----:B------:R-:W-:Y:S01]  /*0830*/  @!P0 VIADD R49, R49, 0x80 ;  /* 0x0000008031318836 */ /* 0x000fe20000000000 */
[----:B0-----:R-:W0:-:S15]  /*0840*/  LDC.64 R50, c[0x0][0x390] ;  /* 0x0000e400ff327b82 */ /* 0x001e1e0000000a00 */
[----:B------:R-:W-:-:S15]  /*0850*/  NOP ;  /* 0x0000000000007918 */ /* 0x000fde0000000000 */
[----:B------:R-:W-:-:S15]  /*0860*/  NOP ;  /* 0x0000000000007918 */ /* 0x000fde0000000000 */
[----:B------:R-:W-:-:S15]  /*0870*/  NOP ;  /* 0x0000000000007918 */ /* 0x000fde0000000000 */
[----:B------:R-:W-:-:S02]  /*0880*/  NOP ;  /* 0x0000000000007918 */ /* 0x000fc40000000000 */
[----:B-1----:R1:W-:Y:S02]  /*0890*/  @!P1 DFMA R4, R44, R40, -R6 ;  /* 0x000000282c04922b */ /* 0x0023e40000000806 */
[----:B-1----:R-:W-:-:S15]  /*08a0*/  CS2R R6, SRZ ;  /* 0x0000000000067805 */ /* 0x002fde000001ff00 */
[----:B------:R-:W-:-:S15]  /*08b0*/  NOP ;  /* 0x0000000000007918 */ /* 0x000fde0000000000 */
[----:B------:R-:W-:-:S15]  /*08c0*/  NOP ;  /* 0x0000000000007918 */ /* 0x000fde0000000000 */
[----:B------:R-:W-:-:S15]  /*08d0*/  NOP ;  /* 0x0000000000007918 */ /* 0x000fde0000000000 */
[----:B------:R-:W-:-:S02]  /*08e0*/  NOP ;  /* 0x0000000000007918 */ /* 0x000fc40000000000 */
[----:B------:R-:W1:-:S15]  /*08f0*/  @!P1 DMUL R40, R46, R40 ;  /* 0x000000282e289228 */ /* 0x000e5e0000000000 */
[----:B------:R-:W-:-:S15]  /*0900*/  NOP ;  /* 0x0000000000007918 */ /* 0x000fde0000000000 */
[----:B------:R-:W-:-:S15]  /*0910*/  NOP ;  /* 0x0000000000007918 */ /* 0x000fde0000000000 */
[----:B------:R-:W-:-:S15]  /*0920*/  NOP ;  /* 0x0000000000007918 */ /* 0x000fde0000000000 */
[----:B------:R-:W-:-:S04]  /*0930*/  NOP ;  /* 0x0000000000007918 */ /* 0x000fc80000000000 */
[----:B-1----:R1:W-:Y:S02]  /*0940*/  @!P1 DFMA R6, R44, R42, R40 ;  /* 0x0000002a2c06922b */ /* 0x0023e40000000028 */
[----:B-1----:R-:W-:Y:S01]  /*0950*/  VIADD R41, R3, 0x180 ;  /* 0x0000018003297836 */ /* 0x002fe20000000000 */
[----:B------:R-:W1:Y:S04]  /*0960*/  LDC.64 R44, c[0x0][0x390] ;  /* 0x0000e400ff2c7b82 */ /* 0x000e680000000a00 */
[-C--:B------:R-:W-:Y:S02]  /*0970*/  ISETP.GE.U32.AND P1, PT, R41, R48.reuse, PT ;  /* 0x000000302900720c */ /* 0x080fe40003f26070 */
[----:B------:R-:W-:Y:S02]  /*0980*/  CS2R R40, SRZ ;  /* 0x0000000000287805 */ /* 0x000fe4000001ff00 */
[----:B------:R-:W-:-:S15]  /*0990*/  ISETP.GE.U32.AND P0, PT, R49, R48, PT ;  /* 0x000000303100720c */ /* 0x000fde0003f06070 */
[----:B------:R-:W-:-:S15]  /*09a0*/  NOP ;  /* 0x0000000000007918 */ /* 0x000fde0000000000 */
[----:B------:R-:W-:-:S15]  /*09b0*/  NOP ;  /* 0x0000000000007918 */ /* 0x000fde0000000000 */
[----:B------:R-:W-:-:S08]  /*09c0*/  NOP ;  /* 0x0000000000007918 */ /* 0x000fd00000000000 */
[----:B------:R-:W3:-:S15]  /*09d0*/  @!P1 DMUL R42, R22, R18 ;  /* 0x00000012162a9228 */ /* 0x000ede0000000000 */
[----:B------:R-:W-:-:S15]  /*09e0*/  NOP ;  /* 0x0000000000007918 */ /* 0x000fde0000000000 */
[----:B------:R-:W-:-:S15]  /*09f0*/  NOP ;  /* 0x0000000000007918 */ /* 0x000fde0000000000 */
[----:B------:R-:W-:-:S15]  /*0a00*/  NOP ;  /* 0x0000000000007918 */ /* 0x000fde0000000000 */
[----:B------:R-:W-:-:S04]  /*0a10*/  NOP ;  /* 0x0000000000007918 */ /* 0x000fc80000000000 */
[----:B---3--:R3:W-:Y:S02]  /*0a20*/  @!P1 DFMA R40, R20, R16, -R42 ;  /* 0x000000101428922b */ /* 0x0087e4000000082a */
[----:B---3--:R-:W-:-:S15]  /*0a30*/  CS2R R42, SRZ ;  /* 0x00000000002a7805 */ /* 0x008fde000001ff00 */
[----:B------:R-:W-:-:S15]  /*0a40*/  NOP ;  /* 0x0000000000007918 */ /* 0x000fde0000000000 */
[----:B------:R-:W-:-:S15]  /*0a50*/  NOP ;  /* 0x0000000000007918 */ /* 0x000fde0000000000 */
[----:B------:R-:W-:-:S15]  /*0a60*/  NOP ;  /* 0x0000000000007918 */ /* 0x000fde0000000000 */
[----:B------:R-:W-:-:S02]  /*0a70*/  NOP ;  /* 0x0000000000007918 */ /* 0x000fc40000000000 */
[----:B------:R3:W5:Y:S02]  /*0a80*/  @!P1 DMUL R22, R22, R16 ;  /* 0x0000001016169228 */ /* 0x0007640000000000 */
[----:B---3--:R-:W-:Y:S02]  /*0a90*/  VIADD R17, R3, 0x200 ;  /* 0x0000020003117836 */ /* 0x008fe40000000000 */
[----:B------:R-:W-:-:S15]  /*0aa0*/  @!P0 IMAD R47, R0, 0x400, R49 ;  /* 0x00000400002f8824 */ /* 0x000fde00078e0231 */
[----:B------:R-:W-:-:S15]  /*0ab0*/  NOP ;  /* 0x0000000000007918 */ /* 0x000fde0000000000 */
[----:B------:R-:W-:-:S15]  /*0ac0*/  NOP ;  /* 0x0000000000007918 */ /* 0x000fde0000000000 */
[----:B------:R-:W-:-:S15]  /*0ad0*/  NOP ;  /* 0x0000000000007918 */ /* 0x000fde0000000000 */
[----:B-----5:R3:W-:Y:S01]  /*0ae0*/  @!P1 DFMA R42, R20, R18, R22 ;  /* 0x00000012142a922b */ /* 0x0207e20000000016 */
[----:B------:R-:W-:Y:S02]  /*0af0*/  ISETP.GE.U32.AND P1, PT, R17, R48, PT ;  /* 0x000000301100720c */ /* 0x000fe40003f26070 */
[----:B------:R-:W-:Y:S01]  /*0b00*/  CS2R R16, SRZ ;  /* 0x0000000000107805 */ /* 0x000fe2000001ff00 */
[----:B---3--:R-:W-:Y:S02]  /*0b10*/  VIADD R21, R3, 0x280 ;  /* 0x0000028003157836 */ /* 0x008fe40000000000 */
[----:B-1----:R-:W-:-:S04]  /*0b20*/  @!P0 IMAD.WIDE.U32 R44, R47, 0x10, R44 ;  /* 0x000000102f2c8825 */ /* 0x002fc800078e002c */
[----:B------:R-:W-:-:S15]  /*0b30*/  @!P0 VIADD R49, R49, 0x80 ;  /* 0x0000008031318836 */ /* 0x000fde0000000000 */
[----:B------:R-:W-:-:S15]  /*0b40*/  NOP ;  /* 0x0000000000007918 */ /* 0x000fde0000000000 */
[----:B------:R-:W-:-:S15]  /*0b50*/  NOP ;  /* 0x0000000000007918 */ /* 0x000fde0000000000 */
[----:B------:R-:W-:-:S09]  /*0b60*/  NOP ;  /* 0x0000000000007918 */ /* 0x000fd20000000000 */
        /* <DEDUP_REMOVED lines=19> */
[----:B------:R-:W-:Y:S02]  /*0ca0*/  CS2R R20, SRZ ;  /* 0x0000000000147805 */ /* 0x000fe4000001ff00 */
[----:B-1----:R-:W-:Y:S02]  /*0cb0*/  CS2R R26, SRZ ;  /* 0x00000000001a7805 */ /* 0x002fe4000001ff00 */
[----:B------:R-:W-:Y:S02]  /*0cc0*/  CS2R R30, SRZ ;  /* 0x00000000001e7805 */ /* 0x000fe4000001ff00 */
[----:B------:R-:W-:Y:S02]  /*0cd0*/  CS2R R28, SRZ ;  /* 0x00000000001c7805 */ /* 0x000fe4000001ff00 */
[----:B------:R1:W2:-:S15]  /*0ce0*/  @!P0 LDG.E.128 R24, desc[UR4][R44.64] ;  /* 0x000000042c188981 */ /* 0x00029e000c1e1d00 */
[----:B------:R-:W-:-:S15]  /*0cf0*/  NOP ;  /* 0x0000000000007918 */ /* 0x000fde0000000000 */
[----:B------:R-:W-:-:S15]  /*0d00*/  NOP ;  /* 0x0000000000007918 */ /* 0x000fde0000000000 */
[----:B------:R-:W-:-:S08]  /*0d10*/  NOP ;  /* 0x0000000000007918 */ /* 0x000fd00000000000 */
[----:B----4-:R-:W3:Y:S01]  /*0d20*/  @!P1 DMUL R22, R38, R34 ;  /* 0x0000002226169228 */ /* 0x010ee20000000000 */
[----:B-1----:R-:W-:-:S15]  /*0d30*/  CS2R R44, SRZ ;  /* 0x00000000002c7805 */ /* 0x002fde000001ff00 */
[----:B------:R-:W-:-:S15]  /*0d40*/  NOP ;  /* 0x0000000000007918 */ /* 0x000fde0000000000 */
[----:B------:R-:W-:-:S15]  /*0d50*/  NOP ;  /* 0x0000000000007918 */ /* 0x000fde0000000000 */
[----:B------:R-:W-:-:S15]  /*0d60*/  NOP ;  /* 0x0000000000007918 */ /* 0x000fde0000000000 */
[----:B------:R-:W-:-:S03]  /*0d70*/  NOP ;  /* 0x0000000000007918 */ /* 0x000fc60000000000 */
[----:B---3--:R1:W-:Y:S02]  /*0d80*/  @!P1 DFMA R20, R36, R32, -R22 ;  /* 0x000000202414922b */ /* 0x0083e40000000816 */
[----:B-1----:R-:W1:Y:S02]  /*0d90*/  LDC.64 R22, c[0x0][0x398] ;  /* 0x0000e600ff167b82 */ /* 0x002e640000000a00 */
[----:B-1----:R-:W-:-:S05]  /*0da0*/  @!P0 IMAD.WIDE.U32 R46, R47, 0x10, R22 ;  /* 0x000000102f2e8825 */ /* 0x002fca00078e0016 */
[----:B------:R1:W2:Y:S01]  /*0db0*/  @!P0 LDG.E.128 R28, desc[UR4][R46.64] ;  /* 0x000000042e1c8981 */ /* 0x0002a2000c1e1d00 */
[----:B------:R-:W-:Y:S02]  /*0dc0*/  ISETP.GE.U32.AND P0, PT, R49, R48, PT ;  /* 0x000000303100720c */ /* 0x000fe40003f06070 */
[----:B------:R-:W-:-:S15]  /*0dd0*/  CS2R R22, SRZ ;  /* 0x0000000000167805 */ /* 0x000fde000001ff00 */
[----:B------:R-:W-:-:S15]  /*0de0*/  NOP ;  /* 0x0000000000007918 */ /* 0x000fde0000000000 */
[----:B------:R-:W-:-:S15]  /*0df0*/  NOP ;  /* 0x0000000000007918 */ /* 0x000fde0000000000 */
[----:B------:R-:W-:-:S07]  /*0e00*/  NOP ;  /* 0x0000000000007918 */ /* 0x000fce0000000000 */
[----:B------:R3:W4:Y:S02]  /*0e10*/  @!P1 DMUL R38, R38, R32 ;  /* 0x0000002026269228 */ /* 0x0007240000000000 */
[----:B---3--:R-:W3:Y:S01]  /*0e20*/  LDC.64 R32, c[0x0][0x398] ;  /* 0x0000e600ff207b82 */ /* 0x008ee20000000a00 */
[----:B------:R-:W-:Y:S01]  /*0e30*/  @!P0 IMAD R53, R0, 0x400, R49 ;  /* 0x0000040000358824 */ /* 0x000fe200078e0231 */
[----:B-1----:R-:W-:-:S03]  /*0e40*/  CS2R R46, SRZ ;  /* 0x00000000002e7805 */ /* 0x002fc6000001ff00 */
[----:B0-----:R-:W-:-:S04]  /*0e50*/  @!P0 IMAD.WIDE.U32 R50, R53, 0x10, R50 ;  /* 0x0000001035328825 */ /* 0x001fc800078e0032 */
[----:B---3--:R-:W-:-:S05]  /*0e60*/  @!P0 IMAD.WIDE.U32 R52, R53, 0x10, R32 ;  /* 0x0000001035348825 */ /* 0x008fca00078e0020 */
[----:B------:R-:W3:-:S15]  /*0e70*/  @!P0 LDG.E.128 R44, desc[UR4][R52.64] ;  /* 0x00000004342c8981 */ /* 0x000ede000c1e1d00 */
[----:B------:R-:W-:-:S15]  /*0e80*/  NOP ;  /* 0x0000000000007918 */ /* 0x000fde0000000000 */
[----:B------:R-:W-:-:S15]  /*0e90*/  NOP ;  /* 0x0000000000007918 */ /* 0x000fde0000000000 */
[----:B------:R-:W-:-:S03]  /*0ea0*/  NOP ;  /* 0x0000000000007918 */ /* 0x000fc60000000000 */
[----:B----4-:R0:W-:Y:S02]  /*0eb0*/  @!P1 DFMA R22, R36, R34, R38 ;  /* 0x000000222416922b */ /* 0x0101e40000000026 */
[----:B0-----:R-:W-:Y:S02]  /*0ec0*/  CS2R R38, SRZ ;  /* 0x0000000000267805 */ /* 0x001fe4000001ff00 */
[----:B------:R-:W-:-:S06]  /*0ed0*/  CS2R R36, SRZ ;  /* 0x0000000000247805 */ /* 0x000fcc000001ff00 */
[----:B------:R-:W3:Y:S01]  /*0ee0*/  @!P0 LDG.E.128 R36, desc[UR4][R50.64] ;  /* 0x0000000432248981 */ /* 0x000ee2000c1e1d00 */
[----:B------:R-:W-:-:S05]  /*0ef0*/  VIADD R33, R3, 0x300 ;  /* 0x0000030003217836 */ /* 0x000fca0000000000 */
[-C--:B------:R-:W-:Y:S02]  /*0f00*/  ISETP.GE.U32.AND P0, PT, R33, R48.reuse, PT ;  /* 0x000000302100720c */ /* 0x080fe40003f06070 */
[----:B------:R-:W-:Y:S02]  /*0f10*/  CS2R R32, SRZ ;  /* 0x0000000000207805 */ /* 0x000fe4000001ff00 */
[----:B------:R-:W-:Y:S01]  /*0f20*/  ISETP.GE.U32.AND P1, PT, R3, R48, PT ;  /* 0x000000300300720c */ /* 0x000fe20003f26070 */
[----:B------:R-:W-:Y:S04]  /*0f30*/  BSSY.RECONVERGENT B0, `(.L_x_6851) ;  /* 0x000005d000007945 */ /* 0x000fe80003800200 */
[----:B------:R-:W-:-:S15]  /*0f40*/  BSSY.RELIABLE B1, `(.L_x_6852) ;  /* 0x0000055000017945 */ /* 0x000fde0003800100 */
[----:B------:R-:W-:-:S15]  /*0f50*/  NOP ;  /* 0x0000000000007918 */ /* 0x000fde0000000000 */
[----:B------:R-:W-:-:S09]  /*0f60*/  NOP ;  /* 0x0000000000007918 */ /* 0x000fd20000000000 */
        /* <DEDUP_REMOVED lines=16> */
[----:B0-----:R0:W-:Y:S02]  /*1070*/  @!P0 DFMA R34, R28, R26, R24 ;  /* 0x0000001a1c22822b */ /* 0x0011e40000000018 */
[----:B0-----:R-:W-:-:S05]  /*1080*/  VIADD R25, R3, 0x380 ;  /* 0x0000038003197836 */ /* 0x001fca0000000000 */
[----:B------:R-:W-:Y:S02]  /*1090*/  ISETP.GE.U32.AND P0, PT, R25, R48, PT ;  /* 0x000000301900720c */ /* 0x000fe40003f06070 */
[----:B------:R-:W-:-:S15]  /*10a0*/  CS2R R24, SRZ ;  /* 0x0000000000187805 */ /* 0x000fde000001ff00 */
[----:B------:R-:W-:-:S15]  /*10b0*/  NOP ;  /* 0x0000000000007918 */ /* 0x000fde0000000000 */
[----:B------:R-:W-:-:S15]  /*10c0*/  NOP ;  /* 0x0000000000007918 */ /* 0x000fde0000000000 */
[----:B------:R-:W-:-:S10]  /*10d0*/  NOP ;  /* 0x0000000000007918 */ /* 0x000fd40000000000 */
[----:B---3--:R-:W0:-:S15]  /*10e0*/  @!P0 DMUL R26, R46, R38 ;  /* 0x000000262e1a8228 */ /* 0x008e1e0000000000 */
        /* <DEDUP_REMOVED lines=22> */
[----:B------:R-:W-:-:S13]  /*1250*/  ISETP.GE.U32.AND P0, PT, R3, R48, PT ;  /* 0x000000300300720c */ /* 0x000fda0003f06070 */
[----:B------:R-:W-:Y:S05]  /*1260*/  @P0 BRA `(.L_x_6854) ;  /* 0x0000000000300947 */ /* 0x000fea0003800000 */
[----:B0-----:R-:W0:Y:S01]  /*1270*/  LDC.64 R12, c[0x0][0x388] ;  /* 0x0000e200ff0c7b82 */ /* 0x001e220000000a00 */
[----:B------:R-:W-:Y:S02]  /*1280*/  IMAD R15, R0, 0x400, R3 ;  /* 0x00000400000f7824 */ /* 0x000fe400078e0203 */
[----:B------:R-:W-:Y:S02]  /*1290*/  VIADD R3, R3, 0x80 ;  /* 0x0000008003037836 */ /* 0x000fe40000000000 */
[----:B0-----:R-:W-:-:S05]  /*12a0*/  IMAD.WIDE.U32 R12, R15, 0x10, R12 ;  /* 0x000000100f0c7825 */ /* 0x001fca00078e000c */
[----:B------:R0:W-:Y:S02]  /*12b0*/  STG.E.128 desc[UR4][R12.64], R8 ;  /* 0x000000080c007986 */ /* 0x0001e4000c101d04 */
.L_x_6853:
[----:B------:R-:W-:-:S13]  /*12c0*/  ISETP.GE.U32.AND P0, PT, R3, R48, PT ;  /* 0x000000300300720c */ /* 0x000fda0003f06070 */
[----:B------:R-:W-:Y:S05]  /*12d0*/  @P0 BRA `(.L_x_6855) ;  /* 0x0000000000300947 */ /* 0x000fea0003800000 */
[----:B0-----:R-:W0:Y:S01]  /*12e0*/  LDC.64 R8, c[0x0][0x388] ;  /* 0x0000e200ff087b82 */ /* 0x001e220000000a00 */
[----:B------:R-:W-:Y:S02]  /*12f0*/  IMAD R11, R0, 0x400, R3 ;  /* 0x00000400000b7824 */ /* 0x000fe400078e0203 */
[----:B------:R-:W-:Y:S02]  /*1300*/  VIADD R3, R3, 0x80 ;  /* 0x0000008003037836 */ /* 0x000fe40000000000 */
[----:B0-----:R-:W-:-:S05]  /*1310*/  IMAD.WIDE.U32 R8, R11, 0x10, R8 ;  /* 0x000000100b087825 */ /* 0x001fca00078e0008 */
[----:B------:R1:W-:Y:S02]  /*1320*/  STG.E.128 desc[UR4][R8.64], R4 ;  /* 0x0000000408007986 */ /* 0x0003e4000c101d04 */
.L_x_6854:
[----:B------:R-:W-:-:S13]  /*1330*/  ISETP.GE.U32.AND P0, PT, R3, R48, PT ;  /* 0x000000300300720c */ /* 0x000fda0003f06070 */
[----:B------:R-:W-:Y:S05]  /*1340*/  @P0 BRA `(.L_x_6856) ;  /* 0x0000000000300947 */ /* 0x000fea0003800000 */
[----:B-1----:R-:W1:Y:S01]  /*1350*/  LDC.64 R4, c[0x0][0x388] ;  /* 0x0000e200ff047b82 */ /* 0x002e620000000a00 */
[----:B------:R-:W-:Y:S02]  /*1360*/  IMAD R7, R0, 0x400, R3 ;  /* 0x0000040000077824 */ /* 0x000fe400078e0203 */
[----:B------:R-:W-:Y:S02]  /*1370*/  VIADD R3, R3, 0x80 ;  /* 0x0000008003037836 */ /* 0x000fe40000000000 */
[----:B-1----:R-:W-:-:S05]  /*1380*/  IMAD.WIDE.U32 R4, R7, 0x10, R4 ;  /* 0x0000001007047825 */ /* 0x002fca00078e0004 */
[----:B------:R1:W-:Y:S02]  /*1390*/  STG.E.128 desc[UR4][R4.64], R40 ;  /* 0x0000002804007986 */ /* 0x0003e4000c101d04 */
.L_x_6855:
[----:B------:R-:W-:-:S13]  /*13a0*/  ISETP.GE.U32.AND P0, PT, R3, R48, PT ;  /* 0x000000300300720c */ /* 0x000fda0003f06070 */
[----:B------:R-:W-:Y:S05]  /*13b0*/  @P0 BRA `(.L_x_6857) ;  /* 0x0000000000340947 */ /* 0x000fea0003800000 */
[----:B-1----:R-:W1:Y:S01]  /*13c0*/  LDC.64 R4, c[0x0][0x388] ;  /* 0x0000e200ff047b82 */ /* 0x002e620000000a00 */
[----:B------:R-:W-:Y:S02]  /*13d0*/  IMAD R7, R0, 0x400, R3 ;  /* 0x0000040000077824 */ /* 0x000fe400078e0203 */
[----:B------:R-:W-:Y:S02]  /*13e0*/  VIADD R3, R3, 0x80 ;  /* 0x0000008003037836 */ /* 0x000fe40000000000 */
[----:B-1----:R-:W-:-:S05]  /*13f0*/  IMAD.WIDE.U32 R4, R7, 0x10, R4 ;  /* 0x0000001007047825 */ /* 0x002fca00078e0004 */
[----:B------:R2:W-:Y:S02]  /*1400*/  STG.E.128 desc[UR4][R4.64], R16 ;  /* 0x0000001004007986 */ /* 0x0005e4000c101d04 */
.L_x_6856:
[----:B------:R-:W-:-:S13]  /*1410*/  ISETP.GE.U32.AND P0, PT, R3, R48, PT ;  /* 0x000000300300720c */ /* 0x000fda0003f06070 */
[----:B------:R-:W-:Y:S05]  /*1420*/  @P0 BREAK.RELIABLE B1 ;  /* 0x0000000000010942 */ /* 0x000fea0003800100 */
[----:B------:R-:W-:Y:S05]  /*1430*/  @P0 BRA `(.L_x_6858) ;  /* 0x0000000000300947 */ /* 0x000fea0003800000 */
[----:B-12---:R-:W1:Y:S01]  /*1440*/  LDC.64 R4, c[0x0][0x388] ;  /* 0x0000e200ff047b82 */ /* 0x006e620000000a00 */
[----:B------:R-:W-:Y:S02]  /*1450*/  IMAD R7, R0, 0x400, R3 ;  /* 0x0000040000077824 */ /* 0x000fe400078e0203 */
[----:B------:R-:W-:Y:S02]  /*1460*/  VIADD R3, R3, 0x80 ;  /* 0x0000008003037836 */ /* 0x000fe40000000000 */
[----:B-1----:R-:W-:-:S05]  /*1470*/  IMAD.WIDE.U32 R4, R7, 0x10, R4 ;  /* 0x0000001007047825 */ /* 0x002fca00078e0004 */
[----:B------:R2:W-:Y:S02]  /*1480*/  STG.E.128 desc[UR4][R4.64], R20 ;  /* 0x0000001404007986 */ /* 0x0005e4000c101d04 */
.L_x_6857:
[----:B------:R-:W-:Y:S05]  /*1490*/  BSYNC.RELIABLE B1 ;  /* 0x0000000000017941 */ /* 0x000fea0003800100 */
.L_x_6852:
[----:B------:R-:W-:-:S13]  /*14a0*/  ISETP.GE.U32.AND P0, PT, R3, R48, PT ;  /* 0x000000300300720c */ /* 0x000fda0003f06070 */
[----:B-12---:R-:W1:Y:S01]  /*14b0*/  @!P0 LDC.64 R4, c[0x0][0x388] ;  /* 0x0000e200ff048b82 */ /* 0x006e620000000a00 */
[----:B------:R-:W-:Y:S02]  /*14c0*/  @!P0 IMAD R7, R0, 0x400, R3 ;  /* 0x0000040000078824 */ /* 0x000fe400078e0203 */
[----:B------:R-:W-:Y:S02]  /*14d0*/  @!P0 VIADD R3, R3, 0x80 ;  /* 0x0000008003038836 */ /* 0x000fe40000000000 */
[----:B-1----:R-:W-:-:S05]  /*14e0*/  @!P0 IMAD.WIDE.U32 R4, R7, 0x10, R4 ;  /* 0x0000001007048825 */ /* 0x002fca00078e0004 */
[----:B------:R3:W-:Y:S02]  /*14f0*/  @!P0 STG.E.128 desc[UR4][R4.64], R32 ;  /* 0x0000002004008986 */ /* 0x0007e4000c101d04 */
.L_x_6858:
[----:B------:R-:W-:Y:S05]  /*1500*/  BSYNC.RECONVERGENT B0 ;  /* 0x0000000000007941 */ /* 0x000fea0003800200 */
.L_x_6851:
[----:B------:R-:W-:Y:S05]  /*1510*/  WARPSYNC.ALL ;  /* 0x0000000000007948 */ /* 0x000fea0003800000 */
[----:B------:R-:W-:-:S13]  /*1520*/  ISETP.GE.U32.AND P0, PT, R3, R48, PT ;  /* 0x000000300300720c */ /* 0x000fda0003f06070 */
[----:B------:R-:W-:Y:S05]  /*1530*/  @P0 EXIT ;  /* 0x000000000000094d */ /* 0x000fea0003800000 */
[----:B-123--:R-:W1:Y:S01]  /*1540*/  LDC.64 R4, c[0x0][0x388] ;  /* 0x0000e200ff047b82 */ /* 0x00ee620000000a00 */
[----:B------:R-:W-:-:S04]  /*1550*/  IMAD R3, R0, 0x400, R3 ;  /* 0x0000040000037824 */ /* 0x000fc800078e0203 */
[----:B-1----:R-:W-:-:S05]  /*1560*/  IMAD.WIDE.U32 R2, R3, 0x10, R4 ;  /* 0x0000001003027825 */ /* 0x002fca00078e0004 */
[----:B------:R-:W-:Y:S01]  /*1570*/  STG.E.128 desc[UR4][R2.64], R24 ;  /* 0x0000001802007986 */ /* 0x000fe2000c101d04 */
[----:B------:R-:W-:Y:S05]  /*1580*/  EXIT ;  /* 0x000000000000794d */ /* 0x000fea0003800000 */
.L_x_6850:
[----:B------:R-:W0:Y:S01]  /*1590*/  S2R R3, SR_TID.X ;  /* 0x0000000000037919 */ /* 0x000e220000002100 */
[----:B------:R-:W1:Y:S01]  /*15a0*/  LDC.64 R40, c[0x0][0x390] ;  /* 0x0000e400ff287b82 */ /* 0x000e620000000a00 */
[----:B------:R-:W-:-:S07]  /*15b0*/  IMAD.SHL.U32 R0, R0, 0x400, RZ ;  /* 0x0000040000007824 */ /* 0x000fce00078e00ff */
[----:B------:R-:W2:Y:S01]  /*15c0*/  LDC.64 R44, c[0x0][0x398] ;  /* 0x0000e600ff2c7b82 */ /* 0x000ea20000000a00 */
[----:B-1----:R-:W-:-:S04]  /*15d0*/  IMAD.WIDE.U32 R40, R0, 0x10, R40 ;  /* 0x0000001000287825 */ /* 0x002fc800078e0028 */
[----:B0-----:R-:W-:-:S04]  /*15e0*/  IMAD.WIDE.U32 R40, R3, 0x20, R40 ;  /* 0x0000002003287825 */ /* 0x001fc800078e0028 */
[----:B--2---:R-:W-:Y:S01]  /*15f0*/  IMAD.WIDE.U32 R44, R0, 0x10, R44 ;  /* 0x00000010002c7825 */ /* 0x004fe200078e002c */
[----:B------:R-:W2:Y:S04]  /*1600*/  LDG.E.ENL2.256 R24, R28, desc[UR4][R40.64] ;  /* 0xfe000004281c797e */ /* 0x000ea80008121918 */
[----:B------:R-:W3:Y:S01]  /*1610*/  LDG.E.ENL2.256 R12, R20, desc[UR4][R40.64+0x1000] ;  /* 0xfe0080042814797e */ /* 0x000ee2000812190c */
[----:B------:R-:W-:-:S05]  /*1620*/  IMAD.WIDE.U32 R44, R3, 0x20, R44 ;  /* 0x00000020032c7825 */ /* 0x000fca00078e002c */
[----:B------:R-:W2:Y:S04]  /*1630*/  LDG.E.ENL2.256 R8, R16, desc[UR4][R44.64] ;  /* 0xfe0000042c10797e */ /* 0x000ea80008121908 */
[----:B------:R-:W3:Y:S01]  /*1640*/  LDG.E.ENL2.256 R36, R4, desc[UR4][R44.64+0x1000] ;  /* 0xfe0080042c04797e */ /* 0x000ee20008121924 */
[----:B------:R-:W0:Y:S01]  /*1650*/  S2R R43, SR_TID.X ;  /* 0x00000000002b7919 */ /* 0x000e220000002100 */
[----:B--2---:R-:W1:-:S15]  /*1660*/  DMUL R2, R28, R18 ;  /* 0x000000121c027228 */ /* 0x004e5e0000000000 */
[----:B------:R-:W-:-:S15]  /*1670*/  NOP ;  /* 0x0000000000007918 */ /* 0x000fde0000000000 */
[----:B------:R-:W-:-:S15]  /*1680*/  NOP ;  /* 0x0000000000007918 */ /* 0x000fde0000000000 */
[----:B------:R-:W-:-:S15]  /*1690*/  NOP ;  /* 0x0000000000007918 */ /* 0x000fde0000000000 */
[----:B------:R-:W-:-:S04]  /*16a0*/  NOP ;  /* 0x0000000000007918 */ /* 0x000fc80000000000 */
[----:B------:R-:W-:-:S15]  /*16b0*/  DMUL R32, R30, R18 ;  /* 0x000000121e207228 */ /* 0x000fde0000000000 */
[----:B------:R-:W-:-:S15]  /*16c0*/  NOP ;  /* 0x0000000000007918 */ /* 0x000fde0000000000 */
[----:B------:R-:W-:-:S15]  /*16d0*/  NOP ;  /* 0x0000000000007918 */ /* 0x000fde0000000000 */
[----:B------:R-:W-:-:S15]  /*16e0*/  NOP ;  /* 0x0000000000007918 */ /* 0x000fde0000000000 */
[----:B------:R-:W-:-:S04]  /*16f0*/  NOP ;  /* 0x0000000000007918 */ /* 0x000fc80000000000 */
[----:B-1----:R-:W-:-:S15]  /*1700*/  DFMA R18, R30, R16, R2 ;  /* 0x000000101e12722b */ /* 0x002fde0000000002 */
        /* <DEDUP_REMOVED lines=14> */
[----:B-1----:R-:W-:-:S15]  /*17f0*/  DFMA R24, R24, R8, -R2 ;  /* 0x000000081818722b */ /* 0x002fde0000000802 */
[----:B------:R-:W-:-:S15]  /*1800*/  NOP ;  /* 0x0000000000007918 */ /* 0x000fde0000000000 */
[----:B------:R-:W-:-:S15]  /*1810*/  NOP ;  /* 0x0000000000007918 */ /* 0x000fde0000000000 */
[----:B------:R-:W-:-:S15]  /*1820*/  NOP ;  /* 0x0000000000007918 */ /* 0x000fde0000000000 */
[----:B------:R-:W-:-:S04]  /*1830*/  NOP ;  /* 0x0000000000007918 */ /* 0x000fc80000000000 */
[----:B---3--:R-:W1:-:S15]  /*1840*/  DMUL R2, R14, R38 ;  /* 0x000000260e027228 */ /* 0x008e5e0000000000 */
        /* <DEDUP_REMOVED lines=9> */
[----:B-1----:R1:W-:Y:S02]  /*18e0*/  DFMA R12, R12, R36, -R2 ;  /* 0x000000240c0c722b */ /* 0x0023e40000000802 */
[----:B-1----:R-:W1:Y:S02]  /*18f0*/  LDC.64 R2, c[0x0][0x388] ;  /* 0x0000e200ff027b82 */ /* 0x002e640000000a00 */
[----:B-1----:R-:W-:-:S04]  /*1900*/  IMAD.WIDE.U32 R2, R0, 0x10, R2 ;  /* 0x0000001000027825 */ /* 0x002fc800078e0002 */
[----:B0-----:R-:W-:-:S15]  /*1910*/  IMAD.WIDE.U32 R2, R43, 0x20, R2 ;  /* 0x000000202b027825 */ /* 0x001fde00078e0002 */
[----:B------:R-:W-:-:S15]  /*1920*/  NOP ;  /* 0x0000000000007918 */ /* 0x000fde0000000000 */
[----:B------:R-:W-:-:S15]  /*1930*/  NOP ;  /* 0x0000000000007918 */ /* 0x000fde0000000000 */
[----:B------:R-:W-:-:S11]  /*1940*/  NOP ;  /* 0x0000000000007918 */ /* 0x000fd60000000000 */
[----:B------:R-:W-:-:S15]  /*1950*/  DFMA R26, R26, R8, R10 ;  /* 0x000000081a1a722b */ /* 0x000fde000000000a */
[----:B------:R-:W-:-:S15]  /*1960*/  NOP ;  /* 0x0000000000007918 */ /* 0x000fde0000000000 */
[----:B------:R-:W-:-:S15]  /*1970*/  NOP ;  /* 0x0000000000007918 */ /* 0x000fde0000000000 */
[----:B------:R-:W-:-:S15]  /*1980*/  NOP ;  /* 0x0000000000007918 */ /* 0x000fde0000000000 */
[----:B------:R-:W-:-:S04]  /*1990*/  NOP ;  /* 0x0000000000007918 */ /* 0x000fc80000000000 */
[----:B------:R-:W0:-:S15]  /*19a0*/  DMUL R8, R22, R6 ;  /* 0x0000000616087228 */ /* 0x000e1e0000000000 */
        /* <DEDUP_REMOVED lines=9> */
[----:B------:R-:W2:-:S15]  /*1a40*/  DFMA R16, R28, R16, -R32 ;  /* 0x000000101c10722b */ /* 0x000e9e0000000820 */
        /* <DEDUP_REMOVED lines=9> */
[----:B-1----:R0:W-:Y:S02]  /*1ae0*/  DFMA R10, R22, R4, R10 ;  /* 0x00000004160a722b */ /* 0x0021e4000000000a */
[----:B0-----:R-:W3:Y:S04]  /*1af0*/  LDG.E.ENL2.256 R28, R20, desc[UR4][R40.64+0x2000] ;  /* 0xfe0100042814797e */ /* 0x001ee8000812191c */
[----:B------:R-:W3:Y:S04]  /*1b00*/  LDG.E.ENL2.256 R32, R4, desc[UR4][R44.64+0x2000] ;  /* 0xfe0100042c04797e */ /* 0x000ee80008121920 */
[----:B------:R-:W4:-:S15]  /*1b10*/  LDG.E.ENL2.256 R48, R44, desc[UR4][R44.64+0x3000] ;  /* 0xfe0180042c2c797e */ /* 0x000f1e0008121930 */
[----:B------:R-:W-:-:S15]  /*1b20*/  NOP ;  /* 0x0000000000007918 */ /* 0x000fde0000000000 */
[----:B------:R-:W-:-:S15]  /*1b30*/  NOP ;  /* 0x0000000000007918 */ /* 0x000fde0000000000 */
[----:B------:R-:W-:-:S09]  /*1b40*/  NOP ;  /* 0x0000000000007918 */ /* 0x000fd20000000000 */
[----:B------:R0:W1:Y:S02]  /*1b50*/  DFMA R14, R14, R36, R38 ;  /* 0x000000240e0e722b */ /* 0x0000640000000026 */
[----:B0-----:R-:W4:Y:S04]  /*1b60*/  LDG.E.ENL2.256 R40, R36, desc[UR4][R40.64+0x3000] ;  /* 0xfe0180042824797e */ /* 0x001f280008121928 */
[----:B--2---:R-:W-:Y:S04]  /*1b70*/  STG.E.ENL2.256 desc[UR4][R2.64], R16, R24 ;  /* 0xf80000100218797f */ /* 0x004fe8000f121804 */
[----:B-1----:R-:W-:-:S15]  /*1b80*/  STG.E.ENL2.256 desc[UR4][R2.64+0x1000], R8, R12 ;  /* 0xf8008008020c797f */ /* 0x002fde000f121804 */
[----:B------:R-:W-:-:S15]  /*1b90*/  NOP ;  /* 0x0000000000007918 */ /* 0x000fde0000000000 */
[----:B------:R-:W-:-:S15]  /*1ba0*/  NOP ;  /* 0x0000000000007918 */ /* 0x000fde0000000000 */
[----:B------:R-:W-:-:S09]  /*1bb0*/  NOP ;  /* 0x0000000000007918 */ /* 0x000fd20000000000 */
[----:B---3--:R-:W0:-:S15]  /*1bc0*/  DMUL R52, R22, R6 ;  /* 0x0000000616347228 */ /* 0x008e1e0000000000 */
        /* <DEDUP_REMOVED lines=34> */
[----:B----4-:R-:W0:-:S15]  /*1df0*/  DMUL R4, R38, R46 ;  /* 0x0000002e26047228 */ /* 0x010e1e0000000000 */
        /* <DEDUP_REMOVED lines=24> */
[----:B------:R-:W0:Y:S02]  /*1f80*/  DFMA R30, R30, R32, R34 ;  /* 0x000000201e1e722b */ /* 0x000e240000000022 */
[----:B0-----:R-:W-:-:S15]  /*1f90*/  STG.E.ENL2.256 desc[UR4][R2.64+0x2000], R20, R28 ;  /* 0xf8010014021c797f */ /* 0x001fde000f121804 */
[----:B------:R-:W-:-:S15]  /*1fa0*/  NOP ;  /* 0x0000000000007918 */ /* 0x000fde0000000000 */
[----:B------:R-:W-:-:S15]  /*1fb0*/  NOP ;  /* 0x0000000000007918 */ /* 0x000fde0000000000 */
[----:B------:R-:W-:-:S15]  /*1fc0*/  NOP ;  /* 0x0000000000007918 */ /* 0x000fde0000000000 */
[----:B------:R-:W-:-:S02]  /*1fd0*/  NOP ;  /* 0x0000000000007918 */ /* 0x000fc40000000000 */
[----:B------:R-:W-:-:S15]  /*1fe0*/  DFMA R38, R38, R44, R46 ;  /* 0x0000002c2626722b */ /* 0x000fde000000002e */
[----:B------:R-:W-:-:S15]  /*1ff0*/  NOP ;  /* 0x0000000000007918 */ /* 0x000fde0000000000 */
[----:B------:R-:W-:-:S15]  /*2000*/  NOP ;  /* 0x0000000000007918 */ /* 0x000fde0000000000 */
[----:B------:R-:W-:-:S15]  /*2010*/  NOP ;  /* 0x0000000000007918 */ /* 0x000fde0000000000 */
[----:B------:R-:W-:-:S04]  /*2020*/  NOP ;  /* 0x0000000000007918 */ /* 0x000fc80000000000 */
[----:B------:R-:W-:-:S15]  /*2030*/  DFMA R4, R40, R48, -R4 ;  /* 0x000000302804722b */ /* 0x000fde0000000804 */
[----:B------:R-:W-:-:S15]  /*2040*/  NOP ;  /* 0x0000000000007918 */ /* 0x000fde0000000000 */
[----:B------:R-:W-:-:S15]  /*2050*/  NOP ;  /* 0x0000000000007918 */ /* 0x000fde0000000000 */
[----:B------:R-:W-:-:S15]  /*2060*/  NOP ;  /* 0x0000000000007918 */ /* 0x000fde0000000000 */
[----:B------:R-:W-:-:S04]  /*2070*/  NOP ;  /* 0x0000000000007918 */ /* 0x000fc80000000000 */
[----:B------:R-:W0:Y:S02]  /*2080*/  DFMA R6, R42, R48, R6 ;  /* 0x000000302a06722b */ /* 0x000e240000000006 */
[----:B0-----:R-:W-:Y:S01]  /*2090*/  STG.E.ENL2.256 desc[UR4][R2.64+0x3000], R36, R4 ;  /* 0xf80180240204797f */ /* 0x001fe2000f121804 */
[----:B------:R-:W-:Y:S05]  /*20a0*/  EXIT ;  /* 0x000000000000794d */ /* 0x000fea0003800000 */
.L_x_6859:
        /* <DEDUP_REMOVED lines=13> */
.L_x_17002:


//--------------------- .text._ZN2at6native29vectorized_elementwise_kernelILi4ENS0_13BinaryFunctorIN3c107complexIdEES5_S5_NS0_15binary_internal10MulFunctorIS5_EEEESt5arrayIPcLm3EEEEviT0_T1_ --------------------------
	.section	.text._ZN2at6native29vectorized_elementwise_kernelILi4ENS0_13BinaryFunctorIN3c107complexIdEES5_S5_NS0_15binary_internal10MulFunctorIS5_EEEESt5arrayIPcLm3EEEEviT0_T1_,"ax",@progbits
	.align	128
        .global         _ZN2at6native29vectorized_elementwise_kernelILi4ENS0_13BinaryFunctorIN3c107complexIdEES5_S5_NS0_15binary_internal10MulFunctorIS5_EEEESt5arrayIPcLm3EEEEviT0_T1_
        .type           _ZN2at6native29vectorized_elementwise_kernelILi4ENS0_13BinaryFunctorIN3c107complexIdEES5_S5_NS0_15binary_internal10MulFunctorIS5_EEEESt5arrayIPcLm3EEEEviT0_T1_,@function
        .size           _ZN2at6native29vectorized_elementwise_kernelILi4ENS0_13BinaryFunctorIN3c107complexIdEES5_S5_NS0_15binary_internal10MulFunctorIS5_EEEESt5arrayIPcLm3EEEEviT0_T1_,(.L_x_17003 - _ZN2at6native29vectorized_elementwise_kernelILi4ENS0_13BinaryFunctorIN3c107complexIdEES5_S5_NS0_15binary_internal10MulFunctorIS5_EEEESt5arrayIPcLm3EEEEviT0_T1_)
        .other          _ZN2at6native29vectorized_elementwise_kernelILi4ENS0_13BinaryFunctorIN3c107complexIdEES5_S5_NS0_15binary_internal10MulFunctorIS5_EEEESt5arrayIPcLm3EEEEviT0_T1_,@"STO_CUDA_ENTRY STV_DEFAULT"
_ZN2at6native29vectorized_elementwise_kernelILi4ENS0_13BinaryFunctorIN3c107complexIdEES5_S5_NS0_15binary_internal10MulFunctorIS5_EEEESt5arrayIPcLm3EEEEviT0_T1_:
.text._ZN2at6native29vectorized_elementwise_kernelILi4ENS0_13BinaryFunctorIN3c107complexIdEES5_S5_NS0_15binary_internal10MulFunctorIS5_EEEESt5arrayIPcLm3EEEEviT0_T1_:
        /* <DEDUP_REMOVED lines=300> */
.L_x_6863:
[----:B------:R-:W-:-:S13]  /*12c0*/  ISETP.GE.U32.AND P0, PT, R3, R48, PT ;  /* 0x000000300300720c */ /* 0x000fda0003f06070 */
[----:B------:R-:W-:Y:S05]  /*12d0*/  @P0 BRA `(.L_x_6865) ;  /* 0x0000000000300947 */ /* 0x000fea0003800000 */
[----:B0-----:R-:W0:Y:S01]  /*12e0*/  LDC.64 R8, c[0x0][0x388] ;  /* 0x0000e200ff087b82 */ /* 0x001e220000000a00 */
[----:B------:R-:W-:Y:S02]  /*12f0*/  IMAD R11, R0, 0x400, R3 ;  /* 0x00000400000b7824 */ /* 0x000fe400078e0203 */
[----:B------:R-:W-:Y:S02]  /*1300*/  VIADD R3, R3, 0x80 ;  /* 0x0000008003037836 */ /* 0x000fe40000000000 */
[----:B0-----:R-:W-:-:S05]  /*1310*/  IMAD.WIDE.U32 R8, R11, 0x10, R8 ;  /* 0x000000100b087825 */ /* 0x001fca00078e0008 */
[----:B------:R1:W-:Y:S02]  /*1320*/  STG.E.128 desc[UR4][R8.64], R4 ;  /* 0x0000000408007986 */ /* 0x0003e4000c101d04 */
.L_x_6864:
[----:B------:R-:W-:-:S13]  /*1330*/  ISETP.GE.U32.AND P0, PT, R3, R48, PT ;  /* 0x000000300300720c */ /* 0x000fda0003f06070 */
[----:B------:R-:W-:Y:S05]  /*1340*/  @P0 BRA `(.L_x_6866) ;  /* 0x0000000000300947 */ /* 0x000fea0003800000 */
[----:B-1----:R-:W1:Y:S01]  /*1350*/  LDC.64 R4, c[0x0][0x388] ;  /* 0x0000e200ff047b82 */ /* 0x002e620000000a00 */
[----:B------:R-:W-:Y:S02]  /*1360*/  IMAD R7, R0, 0x400, R3 ;  /* 0x0000040000077824 */ /* 0x000fe400078e0203 */
[----:B------:R-:W-:Y:S02]  /*1370*/  VIADD R3, R3, 0x80 ;  /* 0x0000008003037836 */ /* 0x000fe40000000000 */
[----:B-1----:R-:W-:-:S05]  /*1380*/  IMAD.WIDE.U32 R4, R7, 0x10, R4 ;  /* 0x0000001007047825 */ /* 0x002fca00078e0004 */
[----:B------:R1:W-:Y:S02]  /*1390*/  STG.E.128 desc[UR4][R4.64], R40 ;  /* 0x0000002804007986 */ /* 0x0003e4000c101d04 */
.L_x_6865:
[----:B------:R-:W-:-:S13]  /*13a0*/  ISETP.GE.U32.AND P0, PT, R3, R48, PT ;  /* 0x000000300300720c */ /* 0x000fda0003f06070 */
[----:B------:R-:W-:Y:S05]  /*13b0*/  @P0 BRA `(.L_x_6867) ;  /* 0x0000000000340947 */ /* 0x000fea0003800000 */
[----:B-1----:R-:W1:Y:S01]  /*13c0*/  LDC.64 R4, c[0x0][0x388] ;  /* 0x0000e200ff047b82 */ /* 0x002e620000000a00 */
[----:B------:R-:W-:Y:S02]  /*13d0*/  IMAD R7, R0, 0x400, R3 ;  /* 0x0000040000077824 */ /* 0x000fe400078e0203 */
[----:B------:R-:W-:Y:S02]  /*13e0*/  VIADD R3, R3, 0x80 ;  /* 0x0000008003037836 */ /* 0x000fe40000000000 */
[----:B-1----:R-:W-:-:S05]  /*13f0*/  IMAD.WIDE.U32 R4, R7, 0x10, R4 ;  /* 0x0000001007047825 */ /* 0x002fca00078e0004 */
[----:B------:R2:W-:Y:S02]  /*1400*/  STG.E.128 desc[UR4][R4.64], R16 ;  /* 0x0000001004007986 */ /* 0x0005e4000c101d04 */
.L_x_6866:
        /* <DEDUP_REMOVED lines=8> */
.L_x_6867:
[----:B------:R-:W-:Y:S05]  /*1490*/  BSYNC.RELIABLE B1 ;  /* 0x0000000000017941 */ /* 0x000fea0003800100 */
.L_x_6862:
[----:B------:R-:W-:-:S13]  /*14a0*/  ISETP.GE.U32.AND P0, PT, R3, R48, PT ;  /* 0x000000300300720c */ /* 0x000fda0003f06070 */
[----:B-12---:R-:W1:Y:S01]  /*14b0*/  @!P0 LDC.64 R4, c[0x0][0x388] ;  /* 0x0000e200ff048b82 */ /* 0x006e620000000a00 */
[----:B------:R-:W-:Y:S02]  /*14c0*/  @!P0 IMAD R7, R0, 0x400, R3 ;  /* 0x0000040000078824 */ /* 0x000fe400078e0203 */
[----:B------:R-:W-:Y:S02]  /*14d0*/  @!P0 VIADD R3, R3, 0x80 ;  /* 0x0000008003038836 */ /* 0x000fe40000000000 */
[----:B-1----:R-:W-:-:S05]  /*14e0*/  @!P0 IMAD.WIDE.U32 R4, R7, 0x10, R4 ;  /* 0x0000001007048825 */ /* 0x002fca00078e0004 */
[----:B------:R3:W-:Y:S02]  /*14f0*/  @!P0 STG.E.128 desc[UR4][R4.64], R32 ;  /* 0x0000002004008986 */ /* 0x0007e4000c101d04 */
.L_x_6868:
[----:B------:R-:W-:Y:S05]  /*1500*/  BSYNC.RECONVERGENT B0 ;  /* 0x0000000000007941 */ /* 0x000fea0003800200 */
.L_x_6861:
        /* <DEDUP_REMOVED lines=8> */
.L_x_6860:
        /* <DEDUP_REMOVED lines=178> */
.L_x_6869:
        /* <DEDUP_REMOVED lines=13> */
.L_x_17003:


//--------------------- .text._ZN2at6native29vectorized_elementwise_kernelILi8ENS0_13BinaryFunctorIN3c107complexIdEES5_S5_NS0_15binary_internal10MulFunctorIS5_EEEESt5arrayIPcLm3EEEEviT0_T1_ --------------------------
	.section	.text._ZN2at6native29vectorized_elementwise_kernelILi8ENS0_13BinaryFunctorIN3c107complexIdEES5_S5_NS0_15binary_internal10MulFunctorIS5_EEEESt5arrayIPcLm3EEEEviT0_T1_,"ax",@progbits
	.align	128
        .global         _ZN2at6native29vectorized_elementwise_kernelILi8ENS0_13BinaryFunctorIN3c107complexIdEES5_S5_NS0_15binary_internal10MulFunctorIS5_EEEESt5arrayIPcLm3EEEEviT0_T1_
        .type           _ZN2at6native29vectorized_elementwise_kernelILi8ENS0_13BinaryFunctorIN3c107complexIdEES5_S5_NS0_15binary_internal10MulFunctorIS5_EEEESt5arrayIPcLm3EEEEviT0_T1_,@function
        .size           _ZN2at6native29vectorized_elementwise_kernelILi8ENS0_13BinaryFunctorIN3c107complexIdEES5_S5_NS0_15binary_internal10MulFunctorIS5_EEEESt5arrayIPcLm3EEEEviT0_T1_,(.L_x_17004 - _ZN2at6native29vectorized_elementwise_kernelILi8ENS0_13BinaryFunctorIN3c107complexIdEES5_S5_NS0_15binary_internal10MulFunctorIS5_EEEESt5arrayIPcLm3EEEEviT0_T1_)
        .other          _ZN2at6native29vectorized_elementwise_kernelILi8ENS0_13BinaryFunctorIN3c107complexIdEES5_S5_NS0_15binary_internal10MulFunctorIS5_EEEESt5arrayIPcLm3EEEEviT0_T1_,@"STO_CUDA_ENTRY STV_DEFAULT"
_ZN2at6native29vectorized_elementwise_kernelILi8ENS0_13BinaryFunctorIN3c107complexIdEES5_S5_NS0_15binary_internal10MulFunctorIS5_EEEESt5arrayIPcLm3EEEEviT0_T1_:
.text._ZN2at6native29vectorized_elementwise_kernelILi8ENS0_13BinaryFunctorIN3c107complexIdEES5_S5_NS0_15binary_internal10MulFunctorIS5_EEEESt5arrayIPcLm3EEEEviT0_T1_:
[----:B------:R-:W-:Y:S01]  /*0000*/  LDC R1, c[0x0][0x37c] ;  /* 0x0000df00ff017b82 */ /* 0x000fe20000000800 */
[----:B------:R-:W-:Y:S05]  /*0010*/  EXIT ;  /* 0x000000000000794d */ /* 0x000fea0003800000 */
.L_x_6870:
        /* <DEDUP_REMOVED lines=14> */
.L_x_17004:


//--------------------- .text._ZN2at6native18elementwise_kernelILi128ELi4EZNS0_15gpu_kernel_implINS0_13AUnaryFunctorIfffNS0_15binary_internal10MulFunctorIfEEEEEEvRNS_18TensorIteratorBaseERKT_EUliE_EEviT1_ --------------------------
	.section	.text._ZN2at6native18elementwise_kernelILi128ELi4EZNS0_15gpu_kernel_implINS0_13AUnaryFunctorIfffNS0_15binary_internal10MulFunctorIfEEEEEEvRNS_18TensorIteratorBaseERKT_EUliE_EEviT1_,"ax",@progbits
	.align	128
        .global         _ZN2at6native18elementwise_kernelILi128ELi4EZNS0_15gpu_kernel_implINS0_13AUnaryFunctorIfffNS0_15binary_internal10MulFunctorIfEEEEEEvRNS_18TensorIteratorBaseERKT_EUliE_EEviT1_
        .type           _ZN2at6native18elementwise_kernelILi128ELi4EZNS0_15gpu_kernel_implINS0_13AUnaryFunctorIfffNS0_15binary_internal10MulFunctorIfEEEEEEvRNS_18TensorIteratorBaseERKT_EUliE_EEviT1_,@function
        .size           _ZN2at6native18elementwise_kernelILi128ELi4EZNS0_15gpu_kernel_implINS0_13AUnaryFunctorIfffNS0_15binary_internal10MulFunctorIfEEEEEEvRNS_18TensorIteratorBaseERKT_EUliE_EEviT1_,(.L_x_17005 - _ZN2at6native18elementwise_kernelILi128ELi4EZNS0_15gpu_kernel_implINS0_13AUnaryFunctorIfffNS0_15binary_internal10MulFunctorIfEEEEEEvRNS_18TensorIteratorBaseERKT_EUliE_EEviT1_)
        .other          _ZN2at6native18elementwise_kernelILi128ELi4EZNS0_15gpu_kernel_implINS0_13AUnaryFunctorIfffNS0_15binary_internal10MulFunctorIfEEEEEEvRNS_18TensorIteratorBaseERKT_EUliE_EEviT1_,@"STO_CUDA_ENTRY STV_DEFAULT"
_ZN2at6native18elementwise_kernelILi128ELi4EZNS0_15gpu_kernel_implINS0_13AUnaryFunctorIfffNS0_15binary_internal10MulFunctorIfEEEEEEvRNS_18TensorIteratorBaseERKT_EUliE_EEviT1_:
.text._ZN2at6native18elementwise_kernelILi128ELi4EZNS0_15gpu_kernel_implINS0_13AUnaryFunctorIfffNS0_15binary_internal10MulFunctorIfEEEEEEvRNS_18TensorIteratorBaseERKT_EUliE_EEviT1_:
        /* <DEDUP_REMOVED lines=319> */
.L_x_6873:
        /* <DEDUP_REMOVED lines=16> */
[----:B--2---:R4:W0:Y:S01]  /*14f0*/  I2F.S16 R4, R2 ;  /* 0x0000000200047306 */ /* 0x0048220000101400 */
[----:B------:R-:W-:Y:S05]  /*1500*/  BRA `(.L_x_6880) ;  /* 0x0000000c00507947 */ /* 0x000fea0003800000 */
.L_x_6878:
[----:B------:R-:W2:Y:S02]  /*1510*/  LDG.E.U8 R2, desc[UR36][R2.64] ;  /* 0x0000002402027981 */ /* 0x000ea4000c1e1100 */
[----:B--2---:R-:W-:Y:S01]  /*1520*/  I2FP.F32.U32 R4, R2 ;  /* 0x0000000200047245 */ /* 0x004fe20000201000 */
[----:B------:R-:W-:Y:S06]  /*1530*/  BRA `(.L_x_6880) ;  /* 0x0000000c00447947 */ /* 0x000fec0003800000 */
.L_x_6877:
[----:B------:R-:W-:-:S09]  /*1540*/  UISETP.NE.AND UP0, UPT, UR4, 0x2, UPT ;  /* 0x000000020400788c */ /* 0x000fd2000bf05270 */
[----:B------:R-:W-:Y:S05]  /*1550*/  BRA.U !UP0, `(.L_x_6881) ;  /* 0x0000000108287547 */ /* 0x000fea000b800000 */
[----:B------:R-:W-:-:S09]  /*1560*/  UISETP.NE.AND UP0, UPT, UR4, 0x3, UPT ;  /* 0x000000030400788c */ /* 0x000fd2000bf05270 */
[----:B------:R-:W-:Y:S05]  /*1570*/  BRA.U !UP0, `(.L_x_6882) ;  /* 0x0000000108147547 */ /* 0x000fea000b800000 */
[----:B------:R-:W-:-:S09]  /*1580*/  UISETP.NE.AND UP0, UPT, UR4, 0x4, UPT ;  /* 0x000000040400788c */ /* 0x000fd2000bf05270 */
[----:B------:R-:W-:Y:S05]  /*1590*/  BRA.U UP0, `(.L_x_6879) ;  /* 0x0000000900b07547 */ /* 0x000fea000b800000 */
[----:B------:R-:W2:Y:S02]  /*15a0*/  LDG.E.64 R2, desc[UR36][R2.64] ;  /* 0x0000002402027981 */ /* 0x000ea4000c1e1b00 */
[----:B--2---:R2:W3:Y:S02]  /*15b0*/  I2F.S64 R4, R2 ;  /* 0x0000000200047312 */ /* 0x0044e40000301400 */
[----:B--23--:R-:W-:Y:S05]  /*15c0*/  BRA `(.L_x_6880) ;  /* 0x0000000c00207947 */ /* 0x00cfea0003800000 */
.L_x_6882:
[----:B------:R-:W2:Y:S02]  /*15d0*/  LDG.E R2, desc[UR36][R2.64] ;  /* 0x0000002402027981 */ /* 0x000ea4000c1e1900 */
[----:B--2---:R-:W-:Y:S01]  /*15e0*/  I2FP.F32.S32 R4, R2 ;  /* 0x0000000200047245 */ /* 0x004fe20000201400 */
[----:B------:R-:W-:Y:S06]  /*15f0*/  BRA `(.L_x_6880) ;  /* 0x0000000c00147947 */ /* 0x000fec0003800000 */
.L_x_6881:
[----:B------:R-:W2:Y:S02]  /*1600*/  LDG.E.U16 R2, desc[UR36][R2.64] ;  /* 0x0000002402027981 */ /* 0x000ea4000c1e1500 */
[----:B--2---:R2:W3:Y:S01]  /*1610*/  I2F.S16 R4, R2 ;  /* 0x0000000200047306 */ /* 0x0044e20000101400 */
[----:B------:R-:W-:Y:S05]  /*1620*/  BRA `(.L_x_6880) ;  /* 0x0000000c00087947 */ /* 0x000fea0003800000 */
.L_x_6876:
        /* <DEDUP_REMOVED lines=8> */
.L_x_6884:
[----:B------:R-:W2:Y:S02]  /*16b0*/  LDG.E.U16 R2, desc[UR36][R2.64] ;  /* 0x0000002402027981 */ /* 0x000ea4000c1e1500 */
[----:B--2---:R-:W-:Y:S01]  /*16c0*/  HADD2.F32 R4, -RZ, R2.H0_H0 ;  /* 0x20000002ff047230 */ /* 0x004fe20000004100 */
[----:B------:R-:W-:Y:S06]  /*16d0*/  BRA `(.L_x_6880) ;  /* 0x0000000800dc7947 */ /* 0x000fec0003800000 */
.L_x_6883:
[----:B------:R-:W-:-:S09]  /*16e0*/  UISETP.NE.AND UP0, UPT, UR4, 0x7, UPT ;  /* 0x000000070400788c */ /* 0x000fd2000bf05270 */
[----:B------:R-:W-:Y:S05]  /*16f0*/  BRA.U !UP0, `(.L_x_6885) ;  /* 0x0000000108247547 */ /* 0x000fea000b800000 */
[----:B------:R-:W-:-:S09]  /*1700*/  UISETP.NE.AND UP0, UPT, UR4, 0x8, UPT ;  /* 0x000000080400788c */ /* 0x000fd2000bf05270 */
[----:B------:R-:W-:Y:S05]  /*1710*/  BRA.U !UP0, `(.L_x_6886) ;  /* 0x0000000108107547 */ /* 0x000fea000b800000 */
[----:B------:R-:W-:-:S09]  /*1720*/  UISETP.NE.AND UP0, UPT, UR4, 0x9, UPT ;  /* 0x000000090400788c */ /* 0x000fd2000bf05270 */
[----:B------:R-:W-:Y:S05]  /*1730*/  BRA.U UP0, `(.L_x_6879) ;  /* 0x0000000900487547 */ /* 0x000fea000b800000 */
[----:B------:R1:W5:Y:S01]  /*1740*/  LDG.E R4, desc[UR36][R2.64] ;  /* 0x0000002402047981 */ /* 0x000362000c1e1900 */
[----:B------:R-:W-:Y:S05]  /*1750*/  BRA `(.L_x_6880) ;  /* 0x0000000800bc7947 */ /* 0x000fea0003800000 */
.L_x_6886:
[----:B------:R-:W2:Y:S02]  /*1760*/  LDG.E.U16 R2, desc[UR36][R2.64] ;  /* 0x0000002402027981 */ /* 0x000ea4000c1e1500 */
[----:B--2---:R-:W-:Y:S01]  /*1770*/  HADD2.F32 R4, -RZ, R2.H0_H0 ;  /* 0x20000002ff047230 */ /* 0x004fe20000004100 */
[----:B------:R-:W-:Y:S06]  /*1780*/  BRA `(.L_x_6880) ;  /* 0x0000000800b07947 */ /* 0x000fec0003800000 */
.L_x_6885:
        /* <DEDUP_REMOVED lines=11> */
.L_x_6875:
        /* <DEDUP_REMOVED lines=12> */
.L_x_6889:
        /* <DEDUP_REMOVED lines=11> */
.L_x_6888:
        /* <DEDUP_REMOVED lines=23> */
[----:B------:R-:W-:Y:S01]  /*1b20*/  LOP3.LUT R4, R5, 0x80000000, R4, 0xf8, !PT ;  /* 0x8000000005047812 */ /* 0x000fe200078ef804 */
[----:B------:R-:W-:Y:S06]  /*1b30*/  BRA `(.L_x_6880) ;  /* 0x0000000400c47947 */ /* 0x000fec0003800000 */
.L_x_6891:
        /* <DEDUP_REMOVED lines=12> */
.L_x_6890:
[----:B------:R-:W2:Y:S02]  /*1c00*/  LDG.E.U16 R2, desc[UR36][R2.64] ;  /* 0x0000002402027981 */ /* 0x000ea4000c1e1500 */
[----:B--2---:R-:W-:Y:S01]  /*1c10*/  SHF.L.U32 R4, R2, 0x10, RZ ;  /* 0x0000001002047819 */ /* 0x004fe200000006ff */
[----:B------:R-:W-:Y:S06]  /*1c20*/  BRA `(.L_x_6880) ;  /* 0x0000000400887947 */ /* 0x000fec0003800000 */
.L_x_6887:
        /* <DEDUP_REMOVED lines=11> */
.L_x_6894:
        /* <DEDUP_REMOVED lines=20> */
.L_x_6896:
[----:B------:R-:W-:Y:S05]  /*1e20*/  BSYNC.RECONVERGENT B0 ;  /* 0x0000000000007941 */ /* 0x000fea0003800200 */
.L_x_6895:
[----:B------:R-:W-:Y:S01]  /*1e30*/  IMAD.SHL.U32 R0, R0, 0x100000, RZ ;  /* 0x0010000000007824 */ /* 0x000fe200078e00ff */
[----:B------:R-:W-:-:S04]  /*1e40*/  LEA R2, R2, 0x3b800000, 0x17 ;  /* 0x3b80000002027811 */ /* 0x000fc800078eb8ff */
[----:B------:R-:W-:Y:S01]  /*1e50*/  LOP3.LUT R4, R2, R0, R7, 0xfe, !PT ;  /* 0x0000000002047212 */ /* 0x000fe200078efe07 */
[----:B------:R-:W-:Y:S06]  /*1e60*/  BRA `(.L_x_6880) ;  /* 0x0000000000f87947 */ /* 0x000fec0003800000 */
.L_x_6893:
[----:B------:R-:W2:Y:S01]  /*1e70*/  LDG.E.U8 R3, desc[UR36][R2.64] ;  /* 0x0000002402037981 */ /* 0x000ea2000c1e1100 */
        /* <DEDUP_REMOVED lines=19> */
.L_x_6898:
[----:B------:R-:W-:Y:S05]  /*1fb0*/  BSYNC.RECONVERGENT B0 ;  /* 0x0000000000007941 */ /* 0x000fea0003800200 */
.L_x_6897:
[----:B------:R-:W-:Y:S01]  /*1fc0*/  IMAD.SHL.U32 R0, R0, 0x200000, RZ ;  /* 0x0020000000007824 */ /* 0x000fe200078e00ff */
[----:B------:R-:W-:-:S04]  /*1fd0*/  LEA R2, R2, 0x37800000, 0x17 ;  /* 0x3780000002027811 */ /* 0x000fc800078eb8ff */
[----:B------:R-:W-:Y:S01]  /*1fe0*/  LOP3.LUT R4, R2, R0, R7, 0xfe, !PT ;  /* 0x0000000002047212 */ /* 0x000fe200078efe07 */
[----:B------:R-:W-:Y:S06]  /*1ff0*/  BRA `(.L_x_6880) ;  /* 0x0000000000947947 */ /* 0x000fec0003800000 */
.L_x_6892:
[----:B------:R-:W-:-:S09]  /*2000*/  UISETP.NE.AND UP0, UPT, UR4, 0x1c, UPT ;  /* 0x0000001c0400788c */ /* 0x000fd2000bf05270 */
[----:B------:R-:W-:Y:S05]  /*2010*/  BRA.U !UP0, `(.L_x_6899) ;  /* 0x0000000108847547 */ /* 0x000fea000b800000 */
[----:B------:R-:W-:-:S09]  /*2020*/  UISETP.NE.AND UP0, UPT, UR4, 0x1d, UPT ;  /* 0x0000001d0400788c */ /* 0x000fd2000bf05270 */
[----:B------:R-:W-:Y:S05]  /*2030*/  BRA.U !UP0, `(.L_x_6900) ;  /* 0x0000000108707547 */ /* 0x000fea000b800000 */
[----:B------:R-:W-:-:S09]  /*2040*/  UISETP.NE.AND UP0, UPT, UR4, 0x2c, UPT ;  /* 0x0000002c0400788c */ /* 0x000fd2000bf05270 */
[----:B------:R-:W-:Y:S05]  /*2050*/  BRA.U !UP0, `(.L_x_6901) ;  /* 0x0000000108487547 */ /* 0x000fea000b800000 */
.L_x_6879:
        /* <DEDUP_REMOVED lines=16> */
.L_x_6902:
[----:B------:R-:W-:Y:S01]  /*2160*/  IMAD.MOV.U32 R4, RZ, RZ, RZ ;  /* 0x000000ffff047224 */ /* 0x000fe200078e00ff */
[----:B------:R-:W-:Y:S06]  /*2170*/  BRA `(.L_x_6880) ;  /* 0x0000000000347947 */ /* 0x000fec0003800000 */
.L_x_6901:
[----:B------:R-:W2:Y:S01]  /*2180*/  LDG.E.U8 R2, desc[UR36][R2.64] ;  /* 0x0000002402027981 */ /* 0x000ea2000c1e1100 */
[----:B------:R-:W-:Y:S02]  /*2190*/  MOV R4, 0x400000 ;  /* 0x0040000000047802 */ /* 0x000fe40000000f00 */
[----:B--2---:R-:W-:-:S13]  /*21a0*/  ISETP.NE.AND P0, PT, R2, RZ, PT ;  /* 0x000000ff0200720c */ /* 0x004fda0003f05270 */
[----:B------:R-:W-:Y:S05]  /*21b0*/  @!P0 BRA `(.L_x_6880) ;  /* 0x0000000000248947 */ /* 0x000fea0003800000 */
[----:B------:R-:W-:-:S13]  /*21c0*/  ISETP.NE.AND P0, PT, R2, 0xff, PT ;  /* 0x000000ff0200780c */ /* 0x000fda0003f05270 */
[----:B------:R-:W-:Y:S02]  /*21d0*/  @!P0 IMAD.MOV.U32 R4, RZ, RZ, 0x7f800001 ;  /* 0x7f800001ff048424 */ /* 0x000fe400078e00ff */
[----:B------:R-:W-:Y:S01]  /*21e0*/  @P0 IMAD.SHL.U32 R4, R2, 0x800000, RZ ;  /* 0x0080000002040824 */ /* 0x000fe200078e00ff */
[----:B------:R-:W-:Y:S06]  /*21f0*/  BRA `(.L_x_6880) ;  /* 0x0000000000147947 */ /* 0x000fec0003800000 */
.L_x_6900:
[----:B------:R-:W2:Y:S02]  /*2200*/  LDG.E.64 R2, desc[UR36][R2.64] ;  /* 0x0000002402027981 */ /* 0x000ea4000c1e1b00 */
[----:B--2---:R0:W1:Y:S02]  /*2210*/  I2F.U64 R4, R2 ;  /* 0x0000000200047312 */ /* 0x0040640000301000 */
[----:B01----:R-:W-:Y:S05]  /*2220*/  BRA `(.L_x_6880) ;  /* 0x0000000000087947 */ /* 0x003fea0003800000 */
.L_x_6899:
[----:B------:R-:W2:Y:S02]  /*2230*/  LDG.E R2, desc[UR36][R2.64] ;  /* 0x0000002402027981 */ /* 0x000ea4000c1e1900 */
[----:B--2---:R-:W-:-:S07]  /*2240*/  I2FP.F32.U32 R4, R2 ;  /* 0x0000000200047245 */ /* 0x004fce0000201000 */
.L_x_6880:
[----:B------:R-:W-:Y:S05]  /*2250*/  BSYNC.RECONVERGENT B6 ;  /* 0x0000000000067941 */ /* 0x000fea0003800200 */
.L_x_6874:
[----:B------:R-:W0:Y:S01]  /*2260*/  LDCU.64 UR6, c[0x0][0x580] ;  /* 0x0000b000ff0677ac */ /* 0x000e220008000a00 */
[----:B------:R-:W3:Y:S01]  /*2270*/  LDCU UR5, c[0x0][0x594] ;  /* 0x0000b280ff0577ac */ /* 0x000ee20008000800 */
[----:B------:R-:W-:-:S04]  /*2280*/  UPRMT UR4, UR41, 0x9910, URZ ;  /* 0x0000991029047896 */ /* 0x000fc800080000ff */
[----:B------:R-:W-:Y:S01]  /*2290*/  UISETP.GT.AND UP0, UPT, UR4, 0x9, UPT ;  /* 0x000000090400788c */ /* 0x000fe2000bf04270 */
[----:B012-4-:R-:W-:-:S04]  /*22a0*/  IADD3 R2, P0, PT, R16, UR6, RZ ;  /* 0x0000000610027c10 */ /* 0x017fc8000ff1e0ff */
[----:B------:R-:W-:Y:S01]  /*22b0*/  IADD3.X R3, PT, PT, RZ, UR7, RZ, P0, !PT ;  /* 0x00000007ff037c10 */ /* 0x000fe200087fe4ff */
[----:B---3-5:R-:W-:-:S03]  /*22c0*/  FMUL.FTZ R4, R4, UR5 ;  /* 0x0000000504047c20 */ /* 0x028fc60008410000 */
        /* <DEDUP_REMOVED lines=12> */
.L_x_6906:
[----:B------:R-:W0:Y:S02]  /*2390*/  F2I.S64.TRUNC R4, R4 ;  /* 0x0000000400047311 */ /* 0x000e24000020d900 */
[----:B0-----:R-:W-:-:S05]  /*23a0*/  IMAD.MOV.U32 R7, RZ, RZ, R4 ;  /* 0x000000ffff077224 */ /* 0x001fca00078e0004 */
[----:B------:R0:W-:Y:S01]  /*23b0*/  STG.E.U8 desc[UR36][R2.64], R7 ;  /* 0x0000000702007986 */ /* 0x0001e2000c101124 */
[----:B------:R-:W-:Y:S05]  /*23c0*/  BRA `(.L_x_6908) ;  /* 0x0000000c002c7947 */ /* 0x000fea0003800000 */
.L_x_6905:
        /* <DEDUP_REMOVED lines=9> */
.L_x_6910:
[----:B------:R-:W0:Y:S02]  /*2460*/  F2I.FTZ.TRUNC.NTZ R5, R4 ;  /* 0x0000000400057305 */ /* 0x000e24000021f100 */
[----:B0-----:R0:W-:Y:S01]  /*2470*/  STG.E desc[UR36][R2.64], R5 ;  /* 0x0000000502007986 */ /* 0x0011e2000c101924 */
[----:B------:R-:W-:Y:S05]  /*2480*/  BRA `(.L_x_6908) ;  /* 0x0000000800fc7947 */ /* 0x000fea0003800000 */
.L_x_6909:
[----:B------:R-:W0:Y:S02]  /*2490*/  F2I.FTZ.TRUNC.NTZ R5, R4 ;  /* 0x0000000400057305 */ /* 0x000e24000021f100 */
[----:B0-----:R0:W-:Y:S01]  /*24a0*/  STG.E.U16 desc[UR36][R2.64], R5 ;  /* 0x0000000502007986 */ /* 0x0011e2000c101524 */
[----:B------:R-:W-:Y:S05]  /*24b0*/  BRA `(.L_x_6908) ;  /* 0x0000000800f07947 */ /* 0x000fea0003800000 */
.L_x_6904:
        /* <DEDUP_REMOVED lines=8> */
.L_x_6912:
[----:B------:R-:W-:-:S05]  /*2540*/  F2FP.F16.F32.PACK_AB R4, RZ, R4 ;  /* 0x00000004ff04723e */ /* 0x000fca00000000ff */
[----:B------:R0:W-:Y:S01]  /*2550*/  STG.E.U16 desc[UR36][R2.64], R4 ;  /* 0x0000000402007986 */ /* 0x0001e2000c101524 */
[----:B------:R-:W-:Y:S05]  /*2560*/  BRA `(.L_x_6908) ;  /* 0x0000000800c47947 */ /* 0x000fea0003800000 */
.L_x_6911:
        /* <DEDUP_REMOVED lines=9> */
.L_x_6914:
[----:B------:R-:W-:-:S04]  /*2600*/  F2FP.F16.F32.PACK_AB R5, RZ, R4 ;  /* 0x00000004ff05723e */ /* 0x000fc800000000ff */
[----:B------:R-:W-:-:S05]  /*2610*/  PRMT R5, R5, 0x5410, RZ ;  /* 0x0000541005057816 */ /* 0x000fca00000000ff */
[----:B------:R0:W-:Y:S01]  /*2620*/  STG.E desc[UR36][R2.64], R5 ;  /* 0x0000000502007986 */ /* 0x0001e2000c101924 */
[----:B------:R-:W-:Y:S05]  /*2630*/  BRA `(.L_x_6908) ;  /* 0x0000000800907947 */ /* 0x000fea0003800000 */
.L_x_6913:
[----:B------:R-:W-:-:S06]  /*2640*/  FMUL.FTZ R4, R4, 1 ;  /* 0x3f80000004047820 */ /* 0x000fcc0000410000 */
[----:B------:R-:W0:Y:S02]  /*2650*/  F2F.F64.F32 R4, R4 ;  /* 0x0000000400047310 */ /* 0x000e240000201800 */
[----:B0-----:R0:W-:Y:S01]  /*2660*/  STG.E.64 desc[UR36][R2.64], R4 ;  /* 0x0000000402007986 */ /* 0x0011e2000c101b24 */
[----:B------:R-:W-:Y:S05]  /*2670*/  BRA `(.L_x_6908) ;  /* 0x0000000800807947 */ /* 0x000fea0003800000 */
.L_x_6903:
        /* <DEDUP_REMOVED lines=8> */
[----:B------:R-:W-:-:S04]  /*2700*/  FSETP.NEU.FTZ.AND P0, PT, R4, RZ, PT ;  /* 0x000000ff0400720b */ /* 0x000fc80003f1d000 */
[----:B------:R-:W-:-:S05]  /*2710*/  SEL R5, RZ, 0x1, !P0 ;  /* 0x00000001ff057807 */ /* 0x000fca0004000000 */
[----:B------:R0:W-:Y:S01]  /*2720*/  STG.E.U8 desc[UR36][R2.64], R5 ;  /* 0x0000000502007986 */ /* 0x0001e2000c101124 */
[----:B------:R-:W-:Y:S05]  /*2730*/  BRA `(.L_x_6908) ;  /* 0x0000000800507947 */ /* 0x000fea0003800000 */
.L_x_6917:
[----:B------:R-:W-:Y:S01]  /*2740*/  FMUL.FTZ R4, R4, 1 ;  /* 0x3f80000004047820 */ /* 0x000fe20000410000 */
[----:B------:R-:W-:-:S05]  /*2750*/  CS2R R6, SRZ ;  /* 0x0000000000067805 */ /* 0x000fca000001ff00 */
[----:B------:R-:W0:Y:S02]  /*2760*/  F2F.F64.F32 R4, R4 ;  /* 0x0000000400047310 */ /* 0x000e240000201800 */
[----:B0-----:R0:W-:Y:S01]  /*2770*/  STG.E.128 desc[UR36][R2.64], R4 ;  /* 0x0000000402007986 */ /* 0x0011e2000c101d24 */
[----:B------:R-:W-:Y:S05]  /*2780*/  BRA `(.L_x_6908) ;  /* 0x00000008003c7947 */ /* 0x000fea0003800000 */
.L_x_6916:
        /* <DEDUP_REMOVED lines=8> */
[----:B------:R-:W-:Y:S01]  /*2810*/  HFMA2 R0, -RZ, RZ, 0, 7.569789886474609375e-06 ;  /* 0x0000007fff007431 */ /* 0x000fe200000001ff */
        /* <DEDUP_REMOVED lines=9> */
.L_x_6921:
[----:B------:R-:W-:Y:S05]  /*28b0*/  BSYNC.RECONVERGENT B0 ;  /* 0x0000000000007941 */ /* 0x000fea0003800200 */
.L_x_6920:
[----:B------:R-:W-:-:S05]  /*28c0*/  LOP3.LUT R7, R0, 0x80, R7, 0xf8, !PT ;  /* 0x0000008000077812 */ /* 0x000fca00078ef807 */
[----:B------:R0:W-:Y:S01]  /*28d0*/  STG.E.U8 desc[UR36][R2.64], R7 ;  /* 0x0000000702007986 */ /* 0x0001e2000c101124 */
[----:B------:R-:W-:Y:S05]  /*28e0*/  BRA `(.L_x_6908) ;  /* 0x0000000400e47947 */ /* 0x000fea0003800000 */
.L_x_6919:
        /* <DEDUP_REMOVED lines=14> */
.L_x_6923:
[----:B------:R-:W-:Y:S05]  /*29d0*/  BSYNC.RECONVERGENT B0 ;  /* 0x0000000000007941 */ /* 0x000fea0003800200 */
.L_x_6922:
[----:B------:R-:W-:-:S05]  /*29e0*/  LOP3.LUT R5, R0, 0x80, R7, 0xf8, !PT ;  /* 0x0000008000057812 */ /* 0x000fca00078ef807 */
[----:B------:R0:W-:Y:S01]  /*29f0*/  STG.E.U8 desc[UR36][R2.64], R5 ;  /* 0x0000000502007986 */ /* 0x0001e2000c101124 */
[----:B------:R-:W-:Y:S05]  /*2a00*/  BRA `(.L_x_6908) ;  /* 0x00000004009c7947 */ /* 0x000fea0003800000 */
.L_x_6918:
[----:B------:R-:W-:-:S05]  /*2a10*/  F2FP.BF16.F32.PACK_AB R4, RZ, R4 ;  /* 0x00000004ff04723e */ /* 0x000fca00000010ff */
[----:B------:R0:W-:Y:S01]  /*2a20*/  STG.E.U16 desc[UR36][R2.64], R4 ;  /* 0x0000000402007986 */ /* 0x0001e2000c101524 */
[----:B------:R-:W-:Y:S05]  /*2a30*/  BRA `(.L_x_6908) ;  /* 0x0000000400907947 */ /* 0x000fea0003800000 */
.L_x_6915:
        /* <DEDUP_REMOVED lines=11> */
.L_x_6926:
        /* <DEDUP_REMOVED lines=12> */
.L_x_6929:
[----:B------:R-:W-:-:S04]  /*2bb0*/  SHF.R.U32.HI R0, RZ, 0x14, R4 ;  /* 0x00000014ff007819 */ /* 0x000fc80000011604 */
[----:B------:R-:W-:-:S04]  /*2bc0*/  LOP3.LUT R5, R0, 0x1, RZ, 0xc0, !PT ;  /* 0x0000000100057812 */ /* 0x000fc800078ec0ff */
[----:B------:R-:W-:-:S04]  /*2bd0*/  IADD3 R0, PT, PT, R4, 0x487ffff, R5 ;  /* 0x0487ffff04007810 */ /* 0x000fc80007ffe005 */
[----:B------:R-:W-:-:S04]  /*2be0*/  SHF.R.U32.HI R0, RZ, 0x14, R0 ;  /* 0x00000014ff007819 */ /* 0x000fc80000011600 */
[----:B------:R-:W-:-:S07]  /*2bf0*/  LOP3.LUT R5, R0, 0xff, RZ, 0xc0, !PT ;  /* 0x000000ff00057812 */ /* 0x000fce00078ec0ff */
.L_x_6930:
[----:B------:R-:W-:-:S04]  /*2c00*/  SHF.R.U32.HI R4, RZ, 0x18, R4 ;  /* 0x00000018ff047819 */ /* 0x000fc80000011604 */
[----:B------:R-:W-:-:S04]  /*2c10*/  LOP3.LUT R5, R5, 0x80, R4, 0xf8, !PT ;  /* 0x0000008005057812 */ /* 0x000fc800078ef804 */
[----:B------:R-:W-:-:S07]  /*2c20*/  PRMT R0, R5, 0x7610, R0 ;  /* 0x0000761005007816 */ /* 0x000fce0000000000 */
.L_x_6928:
[----:B------:R-:W-:Y:S05]  /*2c30*/  BSYNC.RECONVERGENT B0 ;  /* 0x0000000000007941 */ /* 0x000fea0003800200 */
.L_x_6927:
[----:B------:R4:W-:Y:S01]  /*2c40*/  STG.E.U8 desc[UR36][R2.64], R0 ;  /* 0x0000000002007986 */ /* 0x0009e2000c101124 */
[----:B------:R-:W-:Y:S05]  /*2c50*/  BRA `(.L_x_6908) ;  /* 0x0000000400087947 */ /* 0x000fea0003800000 */
.L_x_6925:
[----:B------:R-:W-:Y:S01]  /*2c60*/  LOP3.LUT R5, R4, 0x7fffffff, RZ, 0xc0, !PT ;  /* 0x7fffffff04057812 */ /* 0x000fe200078ec0ff */
        /* <DEDUP_REMOVED lines=11> */
.L_x_6933:
[----:B------:R-:W-:-:S04]  /*2d20*/  SHF.R.U32.HI R0, RZ, 0x15, R4 ;  /* 0x00000015ff007819 */ /* 0x000fc80000011604 */
[----:B------:R-:W-:-:S04]  /*2d30*/  LOP3.LUT R5, R0, 0x1, RZ, 0xc0, !PT ;  /* 0x0000000100057812 */ /* 0x000fc800078ec0ff */
[----:B------:R-:W-:-:S04]  /*2d40*/  IADD3 R0, PT, PT, R4, 0x88fffff, R5 ;  /* 0x088fffff04007810 */ /* 0x000fc80007ffe005 */
[----:B------:R-:W-:-:S04]  /*2d50*/  SHF.R.U32.HI R0, RZ, 0x15, R0 ;  /* 0x00000015ff007819 */ /* 0x000fc80000011600 */
[----:B------:R-:W-:-:S07]  /*2d60*/  LOP3.LUT R5, R0, 0xff, RZ, 0xc0, !PT ;  /* 0x000000ff00057812 */ /* 0x000fce00078ec0ff */
.L_x_6934:
[----:B------:R-:W-:-:S04]  /*2d70*/  SHF.R.U32.HI R4, RZ, 0x18, R4 ;  /* 0x00000018ff047819 */ /* 0x000fc80000011604 */
[----:B------:R-:W-:-:S04]  /*2d80*/  LOP3.LUT R5, R5, 0x80, R4, 0xf8, !PT ;  /* 0x0000008005057812 */ /* 0x000fc800078ef804 */
[----:B------:R-:W-:-:S07]  /*2d90*/  PRMT R0, R5, 0x7610, R0 ;  /* 0x0000761005007816 */ /* 0x000fce0000000000 */
.L_x_6932:
[----:B------:R-:W-:Y:S05]  /*2da0*/  BSYNC.RECONVERGENT B0 ;  /* 0x0000000000007941 */ /* 0x000fea0003800200 */
.L_x_6931:
[----:B------:R3:W-:Y:S01]  /*2db0*/  STG.E.U8 desc[UR36][R2.64], R0 ;  /* 0x0000000002007986 */ /* 0x0007e2000c101124 */
[----:B------:R-:W-:Y:S05]  /*2dc0*/  BRA `(.L_x_6908) ;  /* 0x0000000000ac7947 */ /* 0x000fea0003800000 */
.L_x_6924:
[----:B------:R-:W-:-:S09]  /*2dd0*/  UISETP.NE.AND UP0, UPT, UR4, 0x1c, UPT ;  /* 0x0000001c0400788c */ /* 0x000fd2000bf05270 */
[----:B------:R-:W-:Y:S05]  /*2de0*/  BRA.U !UP0, `(.L_x_6935) ;  /* 0x00000001089c7547 */ /* 0x000fea000b800000 */
[----:B------:R-:W-:-:S09]  /*2df0*/  UISETP.NE.AND UP0, UPT, UR4, 0x1d, UPT ;  /* 0x0000001d0400788c */ /* 0x000fd2000bf05270 */
[----:B------:R-:W-:Y:S05]  /*2e00*/  BRA.U !UP0, `(.L_x_6936) ;  /* 0x0000000108887547 */ /* 0x000fea000b800000 */
[----:B------:R-:W-:-:S09]  /*2e10*/  UISETP.NE.AND UP0, UPT, UR4, 0x2c, UPT ;  /* 0x0000002c0400788c */ /* 0x000fd2000bf05270 */
[----:B------:R-:W-:Y:S05]  /*2e20*/  BRA.U !UP0, `(.L_x_6937) ;  /* 0x0000000108447547 */ /* 0x000fea000b800000 */
.L_x_6907:
        /* <DEDUP_REMOVED lines=16> */
.L_x_6938:
[----:B------:R-:W-:Y:S05]  /*2f30*/  BRA `(.L_x_6908) ;  /* 0x0000000000507947 */ /* 0x000fea0003800000 */
.L_x_6937:
        /* <DEDUP_REMOVED lines=15> */
.L_x_6936:
[----:B------:R-:W0:Y:S02]  /*3030*/  F2I.U64.TRUNC R4, R4 ;  /* 0x0000000400047311 */ /* 0x000e24000020d800 */
[----:B0-----:R1:W-:Y:S01]  /*3040*/  STG.E.64 desc[UR36][R2.64], R4 ;  /* 0x0000000402007986 */ /* 0x0013e2000c101b24 */
[----:B------:R-:W-:Y:S05]  /*3050*/  BRA `(.L_x_6908) ;  /* 0x0000000000087947 */ /* 0x000fea0003800000 */
.L_x_6935:
[----:B------:R-:W0:Y:S02]  /*3060*/  F2I.FTZ.U32.TRUNC.NTZ R5, R4 ;  /* 0x0000000400057305 */ /* 0x000e24000021f000 */
[----:B0-----:R0:W-:Y:S02]  /*3070*/  STG.E desc[UR36][R2.64], R5 ;  /* 0x0000000502007986 */ /* 0x0011e4000c101924 */
.L_x_6908:
[----:B------:R-:W-:-:S07]  /*3080*/  VIADD R17, R17, 0x80 ;  /* 0x0000008011117836 */ /* 0x000fce0000000000 */
.L_x_6872:
[----:B------:R-:W-:Y:S05]  /*3090*/  BSYNC.RECONVERGENT B7 ;  /* 0x0000000000077941 */ /* 0x000fea0003800200 */
.L_x_6871:
        /* <DEDUP_REMOVED lines=14> */
[----:B012---:R-:W-:-:S05]  /*3180*/  IMAD.HI.U32 R2, R17, UR4, R16 ;  /* 0x0000000411027c27 */ /* 0x007fca000f8e0010 */
[----:B------:R-:W-:-:S04]  /*3190*/  SHF.R.U32.HI R3, RZ, UR5, R2 ;  /* 0x00000005ff037c19 */ /* 0x000fc80008011602 */
        /* <DEDUP_REMOVED lines=291> */
.L_x_6941:
        /* <DEDUP_REMOVED lines=18> */
.L_x_6946:
[----:B------:R-:W2:Y:S02]  /*44f0*/  LDG.E.U8 R2, desc[UR36][R2.64] ;  /* 0x0000002402027981 */ /* 0x000ea4000c1e1100 */
[----:B--2---:R-:W-:Y:S01]  /*4500*/  I2FP.F32.U32 R4, R2 ;  /* 0x0000000200047245 */ /* 0x004fe20000201000 */
[----:B------:R-:W-:Y:S06]  /*4510*/  BRA `(.L_x_6948) ;  /* 0x0000000c00447947 */ /* 0x000fec0003800000 */
.L_x_6945:
        /* <DEDUP_REMOVED lines=9> */
.L_x_6950:
[----:B------:R-:W2:Y:S02]  /*45b0*/  LDG.E R2, desc[UR36][R2.64] ;  /* 0x0000002402027981 */ /* 0x000ea4000c1e1900 */
[----:B--2---:R-:W-:Y:S01]  /*45c0*/  I2FP.F32.S32 R4, R2 ;  /* 0x0000000200047245 */ /* 0x004fe20000201400 */
[----:B------:R-:W-:Y:S06]  /*45d0*/  BRA `(.L_x_6948) ;  /* 0x0000000c00147947 */ /* 0x000fec0003800000 */
.L_x_6949:
[----:B------:R-:W2:Y:S02]  /*45e0*/  LDG.E.U16 R2, desc[UR36][R2.64] ;  /* 0x0000002402027981 */ /* 0x000ea4000c1e1500 */
[----:B--2---:R2:W3:Y:S01]  /*45f0*/  I2F.S16 R4, R2 ;  /* 0x0000000200047306 */ /* 0x0044e20000101400 */
[----:B------:R-:W-:Y:S05]  /*4600*/  BRA `(.L_x_6948) ;  /* 0x0000000c00087947 */ /* 0x000fea0003800000 */
.L_x_6944:
        /* <DEDUP_REMOVED lines=8> */
.L_x_6952:
[----:B------:R-:W2:Y:S02]  /*4690*/  LDG.E.U16 R2, desc[UR36][R2.64] ;  /* 0x0000002402027981 */ /* 0x000ea4000c1e1500 */
[----:B--2---:R-:W-:Y:S01]  /*46a0*/  HADD2.F32 R4, -RZ, R2.H0_H0 ;  /* 0x20000002ff047230 */ /* 0x004fe20000004100 */
[----:B------:R-:W-:Y:S06]  /*46b0*/  BRA `(.L_x_6948) ;  /* 0x0000000800dc7947 */ /* 0x000fec0003800000 */
.L_x_6951:
        /* <DEDUP_REMOVED lines=8> */
.L_x_6954:
[----:B------:R-:W2:Y:S02]  /*4740*/  LDG.E.U16 R2, desc[UR36][R2.64] ;  /* 0x0000002402027981 */ /* 0x000ea4000c1e1500 */
[----:B--2---:R-:W-:Y:S01]  /*4750*/  HADD2.F32 R4, -RZ, R2.H0_H0 ;  /* 0x20000002ff047230 */ /* 0x004fe20000004100 */
[----:B------:R-:W-:Y:S06]  /*4760*/  BRA `(.L_x_6948) ;  /* 0x0000000800b07947 */ /* 0x000fec0003800000 */
.L_x_6953:
        /* <DEDUP_REMOVED lines=11> */
.L_x_6943:
        /* <DEDUP_REMOVED lines=12> */
.L_x_6957:
        /* <DEDUP_REMOVED lines=11> */
.L_x_6956:
        /* <DEDUP_REMOVED lines=23> */
[----:B------:R-:W-:Y:S01]  /*4b00*/  LOP3.LUT R4, R5, 0x80000000, R4, 0xf8, !PT ;  /* 0x8000000005047812 */ /* 0x000fe200078ef804 */
[----:B------:R-:W-:Y:S06]  /*4b10*/  BRA `(.L_x_6948) ;  /* 0x0000000400c47947 */ /* 0x000fec0003800000 */
.L_x_6959:
        /* <DEDUP_REMOVED lines=12> */
.L_x_6958:
[----:B------:R-:W2:Y:S02]  /*4be0*/  LDG.E.U16 R2, desc[UR36][R2.64] ;  /* 0x0000002402027981 */ /* 0x000ea4000c1e1500 */
[----:B--2---:R-:W-:Y:S01]  /*4bf0*/  IMAD.U32 R4, R2, 0x10000, RZ ;  /* 0x0001000002047824 */ /* 0x004fe200078e00ff */
[----:B------:R-:W-:Y:S06]  /*4c00*/  BRA `(.L_x_6948) ;  /* 0x0000000400887947 */ /* 0x000fec0003800000 */
.L_x_6955:
        /* <DEDUP_REMOVED lines=11> */
.L_x_6962:
[----:B------:R-:W2:Y:S01]  /*4cc0*/  LDG.E.U8 R3, desc[UR36][R2.64] ;  /* 0x0000002402037981 */ /* 0x000ea2000c1e1100 */
        /* <DEDUP_REMOVED lines=19> */
.L_x_6964:
[----:B------:R-:W-:Y:S05]  /*4e00*/  BSYNC.RECONVERGENT B0 ;  /* 0x0000000000007941 */ /* 0x000fea0003800200 */
.L_x_6963:
[----:B------:R-:W-:Y:S01]  /*4e10*/  IMAD.SHL.U32 R0, R0, 0x100000, RZ ;  /* 0x0010000000007824 */ /* 0x000fe200078e00ff */
[----:B------:R-:W-:-:S04]  /*4e20*/  LEA R2, R2, 0x3b800000, 0x17 ;  /* 0x3b80000002027811 */ /* 0x000fc800078eb8ff */
[----:B------:R-:W-:Y:S01]  /*4e30*/  LOP3.LUT R4, R2, R0, R7, 0xfe, !PT ;  /* 0x0000000002047212 */ /* 0x000fe200078efe07 */
[----:B------:R-:W-:Y:S06]  /*4e40*/  BRA `(.L_x_6948) ;  /* 0x0000000000f87947 */ /* 0x000fec0003800000 */
.L_x_6961:
[----:B------:R-:W2:Y:S01]  /*4e50*/  LDG.E.U8 R3, desc[UR36][R2.64] ;  /* 0x0000002402037981 */ /* 0x000ea2000c1e1100 */
        /* <DEDUP_REMOVED lines=19> */
.L_x_6966:
[----:B------:R-:W-:Y:S05]  /*4f90*/  BSYNC.RECONVERGENT B0 ;  /* 0x0000000000007941 */ /* 0x000fea0003800200 */
.L_x_6965:
[----:B------:R-:W-:Y:S02]  /*4fa0*/  SHF.L.U32 R0, R0, 0x15, RZ ;  /* 0x0000001500007819 */ /* 0x000fe400000006ff */
[----:B------:R-:W-:-:S04]  /*4fb0*/  LEA R2, R2, 0x37800000, 0x17 ;  /* 0x3780000002027811 */ /* 0x000fc800078eb8ff */
[----:B------:R-:W-:Y:S01]  /*4fc0*/  LOP3.LUT R4, R2, R0, R7, 0xfe, !PT ;  /* 0x0000000002047212 */ /* 0x000fe200078efe07 */
[----:B------:R-:W-:Y:S06]  /*4fd0*/  BRA `(.L_x_6948) ;  /* 0x0000000000947947 */ /* 0x000fec0003800000 */
.L_x_6960:
        /* <DEDUP_REMOVED lines=11> */
[----:B------:R-:W-:Y:S01]  /*5090*/  @!P0 IMAD.MOV.U32 R4, RZ, RZ, 0x7f800001 ;  /* 0x7f800001ff048424 */ /* 0x000fe200078e00ff */
[----:B------:R-:W-:Y:S01]  /*50a0*/  @P0 SHF.L.U32 R4, R2, 0x17, RZ ;  /* 0x0000001702040819 */ /* 0x000fe200000006ff */
[----:B------:R-:W-:Y:S06]  /*50b0*/  BRA `(.L_x_6948) ;  /* 0x00000000005c7947 */ /* 0x000fec0003800000 */
.L_x_6947:
        /* <DEDUP_REMOVED lines=16> */
.L_x_6969:
[----:B------:R-:W-:Y:S01]  /*51c0*/  IMAD.MOV.U32 R4, RZ, RZ, RZ ;  /* 0x000000ffff047224 */ /* 0x000fe200078e00ff */
[----:B------:R-:W-:Y:S06]  /*51d0*/  BRA `(.L_x_6948) ;  /* 0x0000000000147947 */ /* 0x000fec0003800000 */
.L_x_6968:
[----:B------:R-:W2:Y:S02]  /*51e0*/  LDG.E.64 R2, desc[UR36][R2.64] ;  /* 0x0000002402027981 */ /* 0x000ea4000c1e1b00 */
[----:B--2---:R0:W1:Y:S02]  /*51f0*/  I2F.U64 R4, R2 ;  /* 0x0000000200047312 */ /* 0x0040640000301000 */
[----:B01----:R-:W-:Y:S05]  /*5200*/  BRA `(.L_x_6948) ;  /* 0x0000000000087947 */ /* 0x003fea0003800000 */
.L_x_6967:
[----:B------:R-:W2:Y:S02]  /*5210*/  LDG.E R2, desc[UR36][R2.64] ;  /* 0x0000002402027981 */ /* 0x000ea4000c1e1900 */
[----:B--2---:R-:W-:-:S07]  /*5220*/  I2FP.F32.U32 R4, R2 ;  /* 0x0000000200047245 */ /* 0x004fce0000201000 */
.L_x_6948:
[----:B------:R-:W-:Y:S05]  /*5230*/  BSYNC.RECONVERGENT B6 ;  /* 0x0000000000067941 */ /* 0x000fea0003800200 */
.L_x_6942:
[----:B------:R-:W0:Y:S01]  /*5240*/  LDCU.64 UR6, c[0x0][0x580] ;  /* 0x0000b000ff0677ac */ /* 0x000e220008000a00 */
[----:B------:R-:W3:Y:S01]  /*5250*/  LDCU UR5, c[0x0][0x594] ;  /* 0x0000b280ff0577ac */ /* 0x000ee20008000800 */
[----:B------:R-:W-:-:S04]  /*5260*/  UPRMT UR4, UR41, 0x9910, URZ ;  /* 0x0000991029047896 */ /* 0x000fc800080000ff */
[----:B------:R-:W-:Y:S01]  /*5270*/  UISETP.GT.AND UP0, UPT, UR4, 0x9, UPT ;  /* 0x000000090400788c */ /* 0x000fe2000bf04270 */
[----:B012-4-:R-:W-:Y:S01]  /*5280*/  IADD3 R2, P0, PT, R16, UR6, RZ ;  /* 0x0000000610027c10 */ /* 0x017fe2000ff1e0ff */
[----:B---3-5:R-:W-:-:S04]  /*5290*/  FMUL.FTZ R4, R4, UR5 ;  /* 0x0000000504047c20 */ /* 0x028fc80008410000 */
        /* <DEDUP_REMOVED lines=13> */
.L_x_6973:
[----:B------:R-:W0:Y:S02]  /*5370*/  F2I.S64.TRUNC R4, R4 ;  /* 0x0000000400047311 */ /* 0x000e24000020d900 */
[----:B0-----:R-:W-:-:S05]  /*5380*/  MOV R7, R4 ;  /* 0x0000000400077202 */ /* 0x001fca0000000f00 */
[----:B------:R3:W-:Y:S01]  /*5390*/  STG.E.U8 desc[UR36][R2.64], R7 ;  /* 0x0000000702007986 */ /* 0x0007e2000c101124 */
[----:B------:R-:W-:Y:S05]  /*53a0*/  BRA `(.L_x_6975) ;  /* 0x0000000c00287947 */ /* 0x000fea0003800000 */
.L_x_6972:
        /* <DEDUP_REMOVED lines=9> */
.L_x_6977:
[----:B------:R-:W0:Y:S02]  /*5440*/  F2I.FTZ.TRUNC.NTZ R5, R4 ;  /* 0x0000000400057305 */ /* 0x000e24000021f100 */
[----:B0-----:R2:W-:Y:S01]  /*5450*/  STG.E desc[UR36][R2.64], R5 ;  /* 0x0000000502007986 */ /* 0x0015e2000c101924 */
[----:B------:R-:W-:Y:S05]  /*5460*/  BRA `(.L_x_6975) ;  /* 0x0000000800f87947 */ /* 0x000fea0003800000 */
.L_x_6976:
[----:B------:R-:W0:Y:S02]  /*5470*/  F2I.FTZ.TRUNC.NTZ R5, R4 ;  /* 0x0000000400057305 */ /* 0x000e24000021f100 */
[----:B0-----:R0:W-:Y:S01]  /*5480*/  STG.E.U16 desc[UR36][R2.64], R5 ;  /* 0x0000000502007986 */ /* 0x0011e2000c101524 */
[----:B------:R-:W-:Y:S05]  /*5490*/  BRA `(.L_x_6975) ;  /* 0x0000000800ec7947 */ /* 0x000fea0003800000 */
.L_x_6971:
        /* <DEDUP_REMOVED lines=8> */
.L_x_6979:
[----:B------:R-:W-:-:S05]  /*5520*/  F2FP.F16.F32.PACK_AB R4, RZ, R4 ;  /* 0x00000004ff04723e */ /* 0x000fca00000000ff */
[----:B------:R0:W-:Y:S01]  /*5530*/  STG.E.U16 desc[UR36][R2.64], R4 ;  /* 0x0000000402007986 */ /* 0x0001e2000c101524 */
[----:B------:R-:W-:Y:S05]  /*5540*/  BRA `(.L_x_6975) ;  /* 0x0000000800c07947 */ /* 0x000fea0003800000 */
.L_x_6978:
        /* <DEDUP_REMOVED lines=9> */
.L_x_6981:
[----:B------:R-:W-:-:S04]  /*55e0*/  F2FP.F16.F32.PACK_AB R5, RZ, R4 ;  /* 0x00000004ff05723e */ /* 0x000fc800000000ff */
[----:B------:R-:W-:-:S05]  /*55f0*/  PRMT R5, R5, 0x5410, RZ ;  /* 0x0000541005057816 */ /* 0x000fca00000000ff */
[----:B------:R0:W-:Y:S01]  /*5600*/  STG.E desc[UR36][R2.64], R5 ;  /* 0x0000000502007986 */ /* 0x0001e2000c101924 */
[----:B------:R-:W-:Y:S05]  /*5610*/  BRA `(.L_x_6975) ;  /* 0x00000008008c7947 */ /* 0x000fea0003800000 */
.L_x_6980:
[----:B------:R-:W-:-:S06]  /*5620*/  FMUL.FTZ R4, R4, 1 ;  /* 0x3f80000004047820 */ /* 0x000fcc0000410000 */
[----:B------:R-:W0:Y:S02]  /*5630*/  F2F.F64.F32 R4, R4 ;  /* 0x0000000400047310 */ /* 0x000e240000201800 */
[----:B0-----:R0:W-:Y:S01]  /*5640*/  STG.E.64 desc[UR36][R2.64], R4 ;  /* 0x0000000402007986 */ /* 0x0011e2000c101b24 */
[----:B------:R-:W-:Y:S05]  /*5650*/  BRA `(.L_x_6975) ;  /* 0x00000008007c7947 */ /* 0x000fea0003800000 */
.L_x_6970:
        /* <DEDUP_REMOVED lines=13> */
.L_x_6985:
        /* <DEDUP_REMOVED lines=16> */
.L_x_6988:
[----:B------:R-:W-:-:S04]  /*5830*/  SHF.R.U32.HI R4, RZ, 0x18, R4 ;  /* 0x00000018ff047819 */ /* 0x000fc80000011604 */
[----:B------:R-:W-:-:S04]  /*5840*/  LOP3.LUT R4, R5, 0x80, R4, 0xf8, !PT ;  /* 0x0000008005047812 */ /* 0x000fc800078ef804 */
[----:B------:R-:W-:-:S07]  /*5850*/  PRMT R0, R4, 0x7610, R0 ;  /* 0x0000761004007816 */ /* 0x000fce0000000000 */
.L_x_6987:
[----:B------:R-:W-:Y:S05]  /*5860*/  BSYNC.RECONVERGENT B0 ;  /* 0x0000000000007941 */ /* 0x000fea0003800200 */
.L_x_6986:
[----:B------:R0:W-:Y:S01]  /*5870*/  STG.E.U8 desc[UR36][R2.64], R0 ;  /* 0x0000000002007986 */ /* 0x0001e2000c101124 */
[----:B------:R-:W-:Y:S05]  /*5880*/  BRA `(.L_x_6975) ;  /* 0x0000000400f07947 */ /* 0x000fea0003800000 */
.L_x_6984:
        /* <DEDUP_REMOVED lines=16> */
.L_x_6991:
[----:B------:R-:W-:-:S04]  /*5990*/  SHF.R.U32.HI R4, RZ, 0x18, R4 ;  /* 0x00000018ff047819 */ /* 0x000fc80000011604 */
[----:B------:R-:W-:-:S04]  /*59a0*/  LOP3.LUT R5, R5, 0x80, R4, 0xf8, !PT ;  /* 0x0000008005057812 */ /* 0x000fc800078ef804 */
[----:B------:R-:W-:-:S07]  /*59b0*/  PRMT R0, R5, 0x7610, R0 ;  /* 0x0000761005007816 */ /* 0x000fce0000000000 */
.L_x_6990:
[----:B------:R-:W-:Y:S05]  /*59c0*/  BSYNC.RECONVERGENT B0 ;  /* 0x0000000000007941 */ /* 0x000fea0003800200 */
.L_x_6989:
[----:B------:R0:W-:Y:S01]  /*59d0*/  STG.E.U8 desc[UR36][R2.64], R0 ;  /* 0x0000000002007986 */ /* 0x0001e2000c101124 */
[----:B------:R-:W-:Y:S05]  /*59e0*/  BRA `(.L_x_6975) ;  /* 0x0000000400987947 */ /* 0x000fea0003800000 */
.L_x_6983:
        /* <DEDUP_REMOVED lines=21> */
.L_x_6993:
[----:B------:R-:W0:Y:S02]  /*5b40*/  F2I.U64.TRUNC R4, R4 ;  /* 0x0000000400047311 */ /* 0x000e24000020d800 */
[----:B0-----:R0:W-:Y:S01]  /*5b50*/  STG.E.64 desc[UR36][R2.64], R4 ;  /* 0x0000000402007986 */ /* 0x0011e2000c101b24 */
[----:B------:R-:W-:Y:S05]  /*5b60*/  BRA `(.L_x_6975) ;  /* 0x0000000400387947 */ /* 0x000fea0003800000 */
.L_x_6992:
[----:B------:R-:W0:Y:S02]  /*5b70*/  F2I.FTZ.U32.TRUNC.NTZ R5, R4 ;  /* 0x0000000400057305 */ /* 0x000e24000021f000 */
[----:B0-----:R0:W-:Y:S01]  /*5b80*/  STG.E desc[UR36][R2.64], R5 ;  /* 0x0000000502007986 */ /* 0x0011e2000c101924 */
[----:B------:R-:W-:Y:S05]  /*5b90*/  BRA `(.L_x_6975) ;  /* 0x00000004002c7947 */ /* 0x000fea0003800000 */
.L_x_6982:
        /* <DEDUP_REMOVED lines=10> */
.L_x_6995:
[----:B------:R-:W-:Y:S01]  /*5c40*/  FMUL.FTZ R4, R4, 1 ;  /* 0x3f80000004047820 */ /* 0x000fe20000410000 */
[----:B------:R-:W-:-:S05]  /*5c50*/  CS2R R6, SRZ ;  /* 0x0000000000067805 */ /* 0x000fca000001ff00 */
[----:B------:R-:W0:Y:S02]  /*5c60*/  F2F.F64.F32 R4, R4 ;  /* 0x0000000400047310 */ /* 0x000e240000201800 */
[----:B0-----:R0:W-:Y:S01]  /*5c70*/  STG.E.128 desc[UR36][R2.64], R4 ;  /* 0x0000000402007986 */ /* 0x0011e2000c101d24 */
[----:B------:R-:W-:Y:S05]  /*5c80*/  BRA `(.L_x_6975) ;  /* 0x0000000000f07947 */ /* 0x000fea0003800000 */
.L_x_6994:
[----:B------:R-:W-:-:S09]  /*5c90*/  UISETP.NE.AND UP0, UPT, UR4, 0xf, UPT ;  /* 0x0000000f0400788c */ /* 0x000fd2000bf05270 */
[----:B------:R-:W-:Y:S05]  /*5ca0*/  BRA.U !UP0, `(.L_x_6996) ;  /* 0x0000000108e07547 */ /* 0x000fea000b800000 */
[----:B------:R-:W-:-:S09]  /*5cb0*/  UISETP.NE.AND UP0, UPT, UR4, 0x17, UPT ;  /* 0x000000170400788c */ /* 0x000fd2000bf05270 */
[----:B------:R-:W-:Y:S05]  /*5cc0*/  BRA.U !UP0, `(.L_x_6997) ;  /* 0x00000001088c7547 */ /* 0x000fea000b800000 */
[----:B------:R-:W-:-:S09]  /*5cd0*/  UISETP.NE.AND UP0, UPT, UR4, 0x18, UPT ;  /* 0x000000180400788c */ /* 0x000fd2000bf05270 */
[----:B------:R-:W-:Y:S05]  /*5ce0*/  BRA.U !UP0, `(.L_x_6998) ;  /* 0x0000000108447547 */ /* 0x000fea000b800000 */
.L_x_6974:
        /* <DEDUP_REMOVED lines=16> */
.L_x_6999:
[----:B------:R-:W-:Y:S05]  /*5df0*/  BRA `(.L_x_6975) ;  /* 0x0000000000947947 */ /* 0x000fea0003800000 */
.L_x_6998:
        /* <DEDUP_REMOVED lines=12> */
.L_x_7001:
[----:B------:R-:W-:Y:S05]  /*5ec0*/  BSYNC.RECONVERGENT B0 ;  /* 0x0000000000007941 */ /* 0x000fea0003800200 */
.L_x_7000:
[----:B------:R-:W-:-:S05]  /*5ed0*/  LOP3.LUT R5, R0, 0x80, R7, 0xf8, !PT ;  /* 0x0000008000057812 */ /* 0x000fca00078ef807 */
[----:B------:R0:W-:Y:S01]  /*5ee0*/  STG.E.U8 desc[UR36][R2.64], R5 ;  /* 0x0000000502007986 */ /* 0x0001e2000c101124 */
[----:B------:R-:W-:Y:S05]  /*5ef0*/  BRA `(.L_x_6975) ;  /* 0x0000000000547947 */ /* 0x000fea0003800000 */
.L_x_6997:
        /* <DEDUP_REMOVED lines=11> */
.L_x_7003:
[----:B------:R-:W-:Y:S02]  /*5fb0*/  ISETP.GT.U32.AND P0, PT, R6, 0x7f800000, PT ;  /* 0x7f8000000600780c */ /* 0x000fe40003f04070 */
[----:B------:R-:W-:-:S04]  /*5fc0*/  MOV R0, 0x7f ;  /* 0x0000007f00007802 */ /* 0x000fc80000000f00 */
[----:B------:R-:W-:-:S07]  /*5fd0*/  SEL R0, R0, 0x7c, P0 ;  /* 0x0000007c00007807 */ /* 0x000fce0000000000 */
.L_x_7004:
[----:B------:R-:W-:Y:S05]  /*5fe0*/  BSYNC.RECONVERGENT B0 ;  /* 0x0000000000007941 */ /* 0x000fea0003800200 */
.L_x_7002:
[----:B------:R-:W-:-:S04]  /*5ff0*/  SHF.R.U32.HI R5, RZ, 0x18, R4 ;  /* 0x00000018ff057819 */ /* 0x000fc80000011604 */
[----:B------:R-:W-:-:S05]  /*6000*/  LOP3.LUT R5, R0, 0x80, R5, 0xf8, !PT ;  /* 0x0000008000057812 */ /* 0x000fca00078ef805 */
[----:B------:R0:W-:Y:S01]  /*6010*/  STG.E.U8 desc[UR36][R2.64], R5 ;  /* 0x0000000502007986 */ /* 0x0001e2000c101124 */
[----:B------:R-:W-:Y:S05]  /*6020*/  BRA `(.L_x_6975) ;  /* 0x0000000000087947 */ /* 0x000fea0003800000 */
.L_x_6996:
[----:B------:R-:W-:-:S05]  /*6030*/  F2FP.BF16.F32.PACK_AB R4, RZ, R4 ;  /* 0x00000004ff04723e */ /* 0x000fca00000010ff */
[----:B------:R0:W-:Y:S02]  /*6040*/  STG.E.U16 desc[UR36][R2.64], R4 ;  /* 0x0000000402007986 */ /* 0x0001e4000c101524 */
.L_x_6975:
[----:B------:R-:W-:-:S07]  /*6050*/  VIADD R17, R17, 0x80 ;  /* 0x0000008011117836 */ /* 0x000fce0000000000 */
.L_x_6940:
[----:B------:R-:W-:Y:S05]  /*6060*/  BSYNC.RECONVERGENT B7 ;  /* 0x0000000000077941 */ /* 0x000fea0003800200 */
.L_x_6939:
        /* <DEDUP_REMOVED lines=307> */
.L_x_7007:
        /* <DEDUP_REMOVED lines=16> */
[----:B--2---:R0:W1:Y:S01]  /*74a0*/  I2F.S16 R4, R2 ;  /* 0x0000000200047306 */ /* 0x0040620000101400 */
[----:B------:R-:W-:Y:S05]  /*74b0*/  BRA `(.L_x_7014) ;  /* 0x0000000c00507947 */ /* 0x000fea0003800000 */
.L_x_7012:
[----:B------:R-:W2:Y:S02]  /*74c0*/  LDG.E.U8 R2, desc[UR36][R2.64] ;  /* 0x0000002402027981 */ /* 0x000ea4000c1e1100 */
[----:B--2---:R-:W-:Y:S01]  /*74d0*/  I2FP.F32.U32 R4, R2 ;  /* 0x0000000200047245 */ /* 0x004fe20000201000 */
[----:B------:R-:W-:Y:S06]  /*74e0*/  BRA `(.L_x_7014) ;  /* 0x0000000c00447947 */ /* 0x000fec0003800000 */
.L_x_7011:
[----:B------:R-:W-:-:S09]  /*74f0*/  UISETP.NE.AND UP0, UPT, UR4, 0x2, UPT ;  /* 0x000000020400788c */ /* 0x000fd2000bf05270 */
[----:B------:R-:W-:Y:S05]  /*7500*/  BRA.U !UP0, `(.L_x_7015) ;  /* 0x0000000108287547 */ /* 0x000fea000b800000 */
[----:B------:R-:W-:-:S09]  /*7510*/  UISETP.NE.AND UP0, UPT, UR4, 0x3, UPT ;  /* 0x000000030400788c */ /* 0x000fd2000bf05270 */
[----:B------:R-:W-:Y:S05]  /*7520*/  BRA.U !UP0, `(.L_x_7016) ;  /* 0x0000000108147547 */ /* 0x000fea000b800000 */
[----:B------:R-:W-:-:S09]  /*7530*/  UISETP.NE.AND UP0, UPT, UR4, 0x4, UPT ;  /* 0x000000040400788c */ /* 0x000fd2000bf05270 */
[----:B------:R-:W-:Y:S05]  /*7540*/  BRA.U UP0, `(.L_x_7013) ;  /* 0x0000000900d07547 */ /* 0x000fea000b800000 */
[----:B------:R-:W2:Y:S02]  /*7550*/  LDG.E.64 R2, desc[UR36][R2.64] ;  /* 0x0000002402027981 */ /* 0x000ea4000c1e1b00 */
[----:B--2---:R4:W0:Y:S02]  /*7560*/  I2F.S64 R4, R2 ;  /* 0x0000000200047312 */ /* 0x0048240000301400 */
[----:B0---4-:R-:W-:Y:S05]  /*7570*/  BRA `(.L_x_7014) ;  /* 0x0000000c00207947 */ /* 0x011fea0003800000 */
.L_x_7016:
[----:B------:R-:W2:Y:S02]  /*7580*/  LDG.E R2, desc[UR36][R2.64] ;  /* 0x0000002402027981 */ /* 0x000ea4000c1e1900 */
[----:B--2---:R-:W-:Y:S01]  /*7590*/  I2FP.F32.S32 R4, R2 ;  /* 0x0000000200047245 */ /* 0x004fe20000201400 */
[----:B------:R-:W-:Y:S06]  /*75a0*/  BRA `(.L_x_7014) ;  /* 0x0000000c00147947 */ /* 0x000fec0003800000 */
.L_x_7015:
[----:B------:R-:W2:Y:S02]  /*75b0*/  LDG.E.U16 R2, desc[UR36][R2.64] ;  /* 0x0000002402027981 */ /* 0x000ea4000c1e1500 */
[----:B--2---:R2:W3:Y:S01]  /*75c0*/  I2F.S16 R4, R2 ;  /* 0x0000000200047306 */ /* 0x0044e20000101400 */
[----:B------:R-:W-:Y:S05]  /*75d0*/  BRA `(.L_x_7014) ;  /* 0x0000000c00087947 */ /* 0x000fea0003800000 */
.L_x_7010:
        /* <DEDUP_REMOVED lines=8> */
.L_x_7018:
[----:B------:R-:W2:Y:S02]  /*7660*/  LDG.E.U16 R2, desc[UR36][R2.64] ;  /* 0x0000002402027981 */ /* 0x000ea4000c1e1500 */
[----:B--2---:R-:W-:Y:S01]  /*7670*/  HADD2.F32 R4, -RZ, R2.H0_H0 ;  /* 0x20000002ff047230 */ /* 0x004fe20000004100 */
[----:B------:R-:W-:Y:S06]  /*7680*/  BRA `(.L_x_7014) ;  /* 0x0000000800dc7947 */ /* 0x000fec0003800000 */
.L_x_7017:
        /* <DEDUP_REMOVED lines=8> */
.L_x_7020:
[----:B------:R-:W2:Y:S02]  /*7710*/  LDG.E.U16 R2, desc[UR36][R2.64] ;  /* 0x0000002402027981 */ /* 0x000ea4000c1e1500 */
[----:B--2---:R-:W-:Y:S01]  /*7720*/  HADD2.F32 R4, -RZ, R2.H0_H0 ;  /* 0x20000002ff047230 */ /* 0x004fe20000004100 */
[----:B------:R-:W-:Y:S06]  /*7730*/  BRA `(.L_x_7014) ;  /* 0x0000000800b07947 */ /* 0x000fec0003800000 */
.L_x_7019:
        /* <DEDUP_REMOVED lines=11> */
.L_x_7009:
        /* <DEDUP_REMOVED lines=12> */
.L_x_7023:
        /* <DEDUP_REMOVED lines=11> */
.L_x_7022:
        /* <DEDUP_REMOVED lines=23> */
[----:B------:R-:W-:Y:S01]  /*7ad0*/  LOP3.LUT R4, R5, 0x80000000, R4, 0xf8, !PT ;  /* 0x8000000005047812 */ /* 0x000fe200078ef804 */
[----:B------:R-:W-:Y:S06]  /*7ae0*/  BRA `(.L_x_7014) ;  /* 0x0000000400c47947 */ /* 0x000fec0003800000 */
.L_x_7025:
        /* <DEDUP_REMOVED lines=12> */
.L_x_7024:
[----:B------:R-:W2:Y:S02]  /*7bb0*/  LDG.E.U16 R2, desc[UR36][R2.64] ;  /* 0x0000002402027981 */ /* 0x000ea4000c1e1500 */
[----:B--2---:R-:W-:Y:S01]  /*7bc0*/  IMAD.U32 R4, R2, 0x10000, RZ ;  /* 0x0001000002047824 */ /* 0x004fe200078e00ff */
[----:B------:R-:W-:Y:S06]  /*7bd0*/  BRA `(.L_x_7014) ;  /* 0x0000000400887947 */ /* 0x000fec0003800000 */
.L_x_7021:
        /* <DEDUP_REMOVED lines=11> */
.L_x_7028:
        /* <DEDUP_REMOVED lines=20> */
.L_x_7030:
[----:B------:R-:W-:Y:S05]  /*7dd0*/  BSYNC.RECONVERGENT B0 ;  /* 0x0000000000007941 */ /* 0x000fea0003800200 */
.L_x_7029:
[----:B------:R-:W-:Y:S02]  /*7de0*/  SHF.L.U32 R0, R0, 0x14, RZ ;  /* 0x0000001400007819 */ /* 0x000fe400000006ff */
[----:B------:R-:W-:-:S04]  /*7df0*/  LEA R2, R2, 0x3b800000, 0x17 ;  /* 0x3b80000002027811 */ /* 0x000fc800078eb8ff */
[----:B------:R-:W-:Y:S01]  /*7e00*/  LOP3.LUT R4, R2, R0, R7, 0xfe, !PT ;  /* 0x0000000002047212 */ /* 0x000fe200078efe07 */
[----:B------:R-:W-:Y:S06]  /*7e10*/  BRA `(.L_x_7014) ;  /* 0x0000000000f87947 */ /* 0x000fec0003800000 */
.L_x_7027:
        /* <DEDUP_REMOVED lines=20> */
.L_x_7032:
[----:B------:R-:W-:Y:S05]  /*7f60*/  BSYNC.RECONVERGENT B0 ;  /* 0x0000000000007941 */ /* 0x000fea0003800200 */
.L_x_7031:
[----:B------:R-:W-:Y:S01]  /*7f70*/  IMAD.SHL.U32 R0, R0, 0x200000, RZ ;  /* 0x0020000000007824 */ /* 0x000fe200078e00ff */
[----:B------:R-:W-:-:S04]  /*7f80*/  LEA R2, R2, 0x37800000, 0x17 ;  /* 0x3780000002027811 */ /* 0x000fc800078eb8ff */
[----:B------:R-:W-:Y:S01]  /*7f90*/  LOP3.LUT R4, R2, R0, R7, 0xfe, !PT ;  /* 0x0000000002047212 */ /* 0x000fe200078efe07 */
[----:B------:R-:W-:Y:S06]  /*7fa0*/  BRA `(.L_x_7014) ;  /* 0x0000000000947947 */ /* 0x000fec0003800000 */
.L_x_7026:
[----:B------:R-:W-:-:S09]  /*7fb0*/  UISETP.NE.AND UP0, UPT, UR4, 0x1c, UPT ;  /* 0x0000001c0400788c */ /* 0x000fd2000bf05270 */
[----:B------:R-:W-:Y:S05]  /*7fc0*/  BRA.U !UP0, `(.L_x_7033) ;  /* 0x0000000108847547 */ /* 0x000fea000b800000 */
[----:B------:R-:W-:-:S09]  /*7fd0*/  UISETP.NE.AND UP0, UPT, UR4, 0x1d, UPT ;  /* 0x0000001d0400788c */ /* 0x000fd2000bf05270 */
[----:B------:R-:W-:Y:S05]  /*7fe0*/  BRA.U !UP0, `(.L_x_7034) ;  /* 0x0000000108707547 */ /* 0x000fea000b800000 */
[----:B------:R-:W-:-:S09]  /*7ff0*/  UISETP.NE.AND UP0, UPT, UR4, 0x2c, UPT ;  /* 0x0000002c0400788c */ /* 0x000fd2000bf05270 */
[----:B------:R-:W-:Y:S05]  /*8000*/  BRA.U UP0, `(.L_x_7013) ;  /* 0x0000000100207547 */ /* 0x000fea000b800000 */
[----:B------:R-:W2:Y:S01]  /*8010*/  LDG.E.U8 R2, desc[UR36][R2.64] ;  /* 0x0000002402027981 */ /* 0x000ea2000c1e1100 */
[----:B------:R-:W-:Y:S01]  /*8020*/  HFMA2 R4, -RZ, RZ, 3.814697265625e-06, 0 ;  /* 0x00400000ff047431 */ /* 0x000fe200000001ff */
[----:B--2---:R-:W-:-:S13]  /*8030*/  ISETP.NE.AND P0, PT, R2, RZ, PT ;  /* 0x000000ff0200720c */ /* 0x004fda0003f05270 */
[----:B------:R-:W-:Y:S05]  /*8040*/  @!P0 BRA `(.L_x_7014) ;  /* 0x00000000006c8947 */ /* 0x000fea0003800000 */
[----:B------:R-:W-:-:S13]  /*8050*/  ISETP.NE.AND P0, PT, R2, 0xff, PT ;  /* 0x000000ff0200780c */ /* 0x000fda0003f05270 */
[----:B------:R-:W-:Y:S02]  /*8060*/  @!P0 IMAD.MOV.U32 R4, RZ, RZ, 0x7f800001 ;  /* 0x7f800001ff048424 */ /* 0x000fe400078e00ff */
[----:B------:R-:W-:Y:S01]  /*8070*/  @P0 IMAD.SHL.U32 R4, R2, 0x800000, RZ ;  /* 0x0080000002040824 */ /* 0x000fe200078e00ff */
[----:B------:R-:W-:Y:S06]  /*8080*/  BRA `(.L_x_7014) ;  /* 0x00000000005c7947 */ /* 0x000fec0003800000 */
.L_x_7013:
        /* <DEDUP_REMOVED lines=16> */
.L_x_7035:
[----:B------:R-:W-:Y:S01]  /*8190*/  MOV R4, RZ ;  /* 0x000000ff00047202 */ /* 0x000fe20000000f00 */
[----:B------:R-:W-:Y:S06]  /*81a0*/  BRA `(.L_x_7014) ;  /* 0x0000000000147947 */ /* 0x000fec0003800000 */
.L_x_7034:
[----:B------:R-:W2:Y:S02]  /*81b0*/  LDG.E.64 R2, desc[UR36][R2.64] ;  /* 0x0000002402027981 */ /* 0x000ea4000c1e1b00 */
[----:B--2---:R0:W1:Y:S02]  /*81c0*/  I2F.U64 R4, R2 ;  /* 0x0000000200047312 */ /* 0x0040640000301000 */
[----:B01----:R-:W-:Y:S05]  /*81d0*/  BRA `(.L_x_7014) ;  /* 0x0000000000087947 */ /* 0x003fea0003800000 */
.L_x_7033:
[----:B------:R-:W2:Y:S02]  /*81e0*/  LDG.E R2, desc[UR36][R2.64] ;  /* 0x0000002402027981 */ /* 0x000ea4000c1e1900 */
[----:B--2---:R-:W-:-:S07]  /*81f0*/  I2FP.F32.U32 R4, R2 ;  /* 0x0000000200047245 */ /* 0x004fce0000201000 */
.L_x_7014:
[----:B------:R-:W-:Y:S05]  /*8200*/  BSYNC.RECONVERGENT B6 ;  /* 0x0000000000067941 */ /* 0x000fea0003800200 */
.L_x_7008:
[----:B------:R-:W0:Y:S01]  /*8210*/  LDCU.64 UR6, c[0x0][0x580] ;  /* 0x0000b000ff0677ac */ /* 0x000e220008000a00 */
[----:B------:R-:W1:Y:S01]  /*8220*/  LDCU UR5, c[0x0][0x594] ;  /* 0x0000b280ff0577ac */ /* 0x000e620008000800 */
[----:B------:R-:W-:-:S04]  /*8230*/  UPRMT UR4, UR41, 0x9910, URZ ;  /* 0x0000991029047896 */ /* 0x000fc800080000ff */
[----:B------:R-:W-:Y:S01]  /*8240*/  UISETP.GT.AND UP0, UPT, UR4, 0x9, UPT ;  /* 0x000000090400788c */ /* 0x000fe2000bf04270 */
[----:B0-2-4-:R-:W-:Y:S01]  /*8250*/  IADD3 R2, P0, PT, R16, UR6, RZ ;  /* 0x0000000610027c10 */ /* 0x015fe2000ff1e0ff */
[----:B-1-3-5:R-:W-:-:S04]  /*8260*/  FMUL.FTZ R4, R4, UR5 ;  /* 0x0000000504047c20 */ /* 0x02afc80008410000 */
        /* <DEDUP_REMOVED lines=13> */
.L_x_7039:
[----:B------:R-:W0:Y:S02]  /*8340*/  F2I.S64.TRUNC R4, R4 ;  /* 0x0000000400047311 */ /* 0x000e24000020d900 */
[----:B0-----:R-:W-:-:S05]  /*8350*/  IMAD.MOV.U32 R7, RZ, RZ, R4 ;  /* 0x000000ffff077224 */ /* 0x001fca00078e0004 */
[----:B------:R0:W-:Y:S01]  /*8360*/  STG.E.U8 desc[UR36][R2.64], R7 ;  /* 0x0000000702007986 */ /* 0x0001e2000c101124 */
[----:B------:R-:W-:Y:S05]  /*8370*/  BRA `(.L_x_7041) ;  /* 0x0000000c00287947 */ /* 0x000fea0003800000 */
.L_x_7038:
        /* <DEDUP_REMOVED lines=9> */
.L_x_7043:
[----:B------:R-:W0:Y:S02]  /*8410*/  F2I.FTZ.TRUNC.NTZ R5, R4 ;  /* 0x0000000400057305 */ /* 0x000e24000021f100 */
[----:B0-----:R0:W-:Y:S01]  /*8420*/  STG.E desc[UR36][R2.64], R5 ;  /* 0x0000000502007986 */ /* 0x0011e2000c101924 */
[----:B------:R-:W-:Y:S05]  /*8430*/  BRA `(.L_x_7041) ;  /* 0x0000000800f87947 */ /* 0x000fea0003800000 */
.L_x_7042:
[----:B------:R-:W0:Y:S02]  /*8440*/  F2I.FTZ.TRUNC.NTZ R5, R4 ;  /* 0x0000000400057305 */ /* 0x000e24000021f100 */
[----:B0-----:R0:W-:Y:S01]  /*8450*/  STG.E.U16 desc[UR36][R2.64], R5 ;  /* 0x0000000502007986 */ /* 0x0011e2000c101524 */
[----:B------:R-:W-:Y:S05]  /*8460*/  BRA `(.L_x_7041) ;  /* 0x0000000800ec7947 */ /* 0x000fea0003800000 */
.L_x_7037:
        /* <DEDUP_REMOVED lines=8> */
.L_x_7045:
[----:B------:R-:W-:-:S05]  /*84f0*/  F2FP.F16.F32.PACK_AB R4, RZ, R4 ;  /* 0x00000004ff04723e */ /* 0x000fca00000000ff */
[----:B------:R0:W-:Y:S01]  /*8500*/  STG.E.U16 desc[UR36][R2.64], R4 ;  /* 0x0000000402007986 */ /* 0x0001e2000c101524 */
[----:B------:R-:W-:Y:S05]  /*8510*/  BRA `(.L_x_7041) ;  /* 0x0000000800c07947 */ /* 0x000fea0003800000 */
.L_x_7044:
        /* <DEDUP_REMOVED lines=9> */
.L_x_7047:
[----:B------:R-:W-:-:S04]  /*85b0*/  F2FP.F16.F32.PACK_AB R5, RZ, R4 ;  /* 0x00000004ff05723e */ /* 0x000fc800000000ff */
[----:B------:R-:W-:-:S05]  /*85c0*/  PRMT R5, R5, 0x5410, RZ ;  /* 0x0000541005057816 */ /* 0x000fca00000000ff */
[----:B------:R0:W-:Y:S01]  /*85d0*/  STG.E desc[UR36][R2.64], R5 ;  /* 0x0000000502007986 */ /* 0x0001e2000c101924 */
[----:B------:R-:W-:Y:S05]  /*85e0*/  BRA `(.L_x_7041) ;  /* 0x00000008008c7947 */ /* 0x000fea0003800000 */
.L_x_7046:
[----:B------:R-:W-:-:S06]  /*85f0*/  FMUL.FTZ R4, R4, 1 ;  /* 0x3f80000004047820 */ /* 0x000fcc0000410000 */
[----:B------:R-:W0:Y:S02]  /*8600*/  F2F.F64.F32 R4, R4 ;  /* 0x0000000400047310 */ /* 0x000e240000201800 */
[----:B0-----:R0:W-:Y:S01]  /*8610*/  STG.E.64 desc[UR36][R2.64], R4 ;  /* 0x0000000402007986 */ /* 0x0011e2000c101b24 */
[----:B------:R-:W-:Y:S05]  /*8620*/  BRA `(.L_x_7041) ;  /* 0x00000008007c7947 */ /* 0x000fea0003800000 */
.L_x_7036:
        /* <DEDUP_REMOVED lines=13> */
.L_x_7051:
        /* <DEDUP_REMOVED lines=16> */
.L_x_7054:
[----:B------:R-:W-:-:S04]  /*8800*/  SHF.R.U32.HI R4, RZ, 0x18, R4 ;  /* 0x00000018ff047819 */ /* 0x000fc80000011604 */
[----:B------:R-:W-:-:S04]  /*8810*/  LOP3.LUT R4, R5, 0x80, R4, 0xf8, !PT ;  /* 0x0000008005047812 */ /* 0x000fc800078ef804 */
[----:B------:R-:W-:-:S07]  /*8820*/  PRMT R0, R4, 0x7610, R0 ;  /* 0x0000761004007816 */ /* 0x000fce0000000000 */
.L_x_7053:
[----:B------:R-:W-:Y:S05]  /*8830*/  BSYNC.RECONVERGENT B0 ;  /* 0x0000000000007941 */ /* 0x000fea0003800200 */
.L_x_7052:
[----:B------:R0:W-:Y:S01]  /*8840*/  STG.E.U8 desc[UR36][R2.64], R0 ;  /* 0x0000000002007986 */ /* 0x0001e2000c101124 */
[----:B------:R-:W-:Y:S05]  /*8850*/  BRA `(.L_x_7041) ;  /* 0x0000000400f07947 */ /* 0x000fea0003800000 */
.L_x_7050:
        /* <DEDUP_REMOVED lines=16> */
.L_x_7057:
[----:B------:R-:W-:-:S04]  /*8960*/  SHF.R.U32.HI R4, RZ, 0x18, R4 ;  /* 0x00000018ff047819 */ /* 0x000fc80000011604 */
[----:B------:R-:W-:-:S04]  /*8970*/  LOP3.LUT R5, R5, 0x80, R4, 0xf8, !PT ;  /* 0x0000008005057812 */ /* 0x000fc800078ef804 */
[----:B------:R-:W-:-:S07]  /*8980*/  PRMT R0, R5, 0x7610, R0 ;  /* 0x0000761005007816 */ /* 0x000fce0000000000 */
.L_x_7056:
[----:B------:R-:W-:Y:S05]  /*8990*/  BSYNC.RECONVERGENT B0 ;  /* 0x0000000000007941 */ /* 0x000fea0003800200 */
.L_x_7055:
[----:B------:R0:W-:Y:S01]  /*89a0*/  STG.E.U8 desc[UR36][R2.64], R0 ;  /* 0x0000000002007986 */ /* 0x0001e2000c101124 */
[----:B------:R-:W-:Y:S05]  /*89b0*/  BRA `(.L_x_7041) ;  /* 0x0000000400987947 */ /* 0x000fea0003800000 */
.L_x_7049:
        /* <DEDUP_REMOVED lines=21> */
.L_x_7059:
[----:B------:R-:W0:Y:S02]  /*8b10*/  F2I.U64.TRUNC R4, R4 ;  /* 0x0000000400047311 */ /* 0x000e24000020d800 */
[----:B0-----:R0:W-:Y:S01]  /*8b20*/  STG.E.64 desc[UR36][R2.64], R4 ;  /* 0x0000000402007986 */ /* 0x0011e2000c101b24 */
[----:B------:R-:W-:Y:S05]  /*8b30*/  BRA `(.L_x_7041) ;  /* 0x0000000400387947 */ /* 0x000fea0003800000 */
.L_x_7058:
[----:B------:R-:W0:Y:S02]  /*8b40*/  F2I.FTZ.U32.TRUNC.NTZ R5, R4 ;  /* 0x0000000400057305 */ /* 0x000e24000021f000 */
[----:B0-----:R0:W-:Y:S01]  /*8b50*/  STG.E desc[UR36][R2.64], R5 ;  /* 0x0000000502007986 */ /* 0x0011e2000c101924 */
[----:B------:R-:W-:Y:S05]  /*8b60*/  BRA `(.L_x_7041) ;  /* 0x00000004002c7947 */ /* 0x000fea0003800000 */
.L_x_7048:
        /* <DEDUP_REMOVED lines=10> */
.L_x_7061:
[----:B------:R-:W-:Y:S01]  /*8c10*/  FMUL.FTZ R4, R4, 1 ;  /* 0x3f80000004047820 */ /* 0x000fe20000410000 */
[----:B------:R-:W-:-:S05]  /*8c20*/  CS2R R6, SRZ ;  /* 0x0000000000067805 */ /* 0x000fca000001ff00 */
[----:B------:R-:W0:Y:S02]  /*8c30*/  F2F.F64.F32 R4, R4 ;  /* 0x0000000400047310 */ /* 0x000e240000201800 */
[----:B0-----:R4:W-:Y:S01]  /*8c40*/  STG.E.128 desc[UR36][R2.64], R4 ;  /* 0x0000000402007986 */ /* 0x0019e2000c101d24 */
[----:B------:R-:W-:Y:S05]  /*8c50*/  BRA `(.L_x_7041) ;  /* 0x0000000000f07947 */ /* 0x000fea0003800000 */
.L_x_7060:
[----:B------:R-:W-:-:S09]  /*8c60*/  UISETP.NE.AND UP0, UPT, UR4, 0xf, UPT ;  /* 0x0000000f0400788c */ /* 0x000fd2000bf05270 */
[----:B------:R-:W-:Y:S05]  /*8c70*/  BRA.U !UP0, `(.L_x_7062) ;  /* 0x0000000108e07547 */ /* 0x000fea000b800000 */
[----:B------:R-:W-:-:S09]  /*8c80*/  UISETP.NE.AND UP0, UPT, UR4, 0x17, UPT ;  /* 0x000000170400788c */ /* 0x000fd2000bf05270 */
[----:B------:R-:W-:Y:S05]  /*8c90*/  BRA.U !UP0, `(.L_x_7063) ;  /* 0x00000001088c7547 */ /* 0x000fea000b800000 */
[----:B------:R-:W-:-:S09]  /*8ca0*/  UISETP.NE.AND UP0, UPT, UR4, 0x18, UPT ;  /* 0x000000180400788c */ /* 0x000fd2000bf05270 */
[----:B------:R-:W-:Y:S05]  /*8cb0*/  BRA.U !UP0, `(.L_x_7064) ;  /* 0x0000000108447547 */ /* 0x000fea000b800000 */
.L_x_7040:
        /* <DEDUP_REMOVED lines=16> */
.L_x_7065:
[----:B------:R-:W-:Y:S05]  /*8dc0*/  BRA `(.L_x_7041) ;  /* 0x0000000000947947 */ /* 0x000fea0003800000 */
.L_x_7064:
        /* <DEDUP_REMOVED lines=12> */
.L_x_7067:
[----:B------:R-:W-:Y:S05]  /*8e90*/  BSYNC.RECONVERGENT B0 ;  /* 0x0000000000007941 */ /* 0x000fea0003800200 */
.L_x_7066:
[----:B------:R-:W-:-:S05]  /*8ea0*/  LOP3.LUT R5, R0, 0x80, R7, 0xf8, !PT ;  /* 0x0000008000057812 */ /* 0x000fca00078ef807 */
[----:B------:R2:W-:Y:S01]  /*8eb0*/  STG.E.U8 desc[UR36][R2.64], R5 ;  /* 0x0000000502007986 */ /* 0x0005e2000c101124 */
[----:B------:R-:W-:Y:S05]  /*8ec0*/  BRA `(.L_x_7041) ;  /* 0x0000000000547947 */ /* 0x000fea0003800000 */
.L_x_7063:
        /* <DEDUP_REMOVED lines=11> */
.L_x_7069:
[----:B------:R-:W-:Y:S01]  /*8f80*/  IMAD.MOV.U32 R0, RZ, RZ, 0x7f ;  /* 0x0000007fff007424 */ /* 0x000fe200078e00ff */
[----:B------:R-:W-:-:S04]  /*8f90*/  ISETP.GT.U32.AND P0, PT, R6, 0x7f800000, PT ;  /* 0x7f8000000600780c */ /* 0x000fc80003f04070 */
[----:B------:R-:W-:-:S09]  /*8fa0*/  SEL R0, R0, 0x7c, P0 ;  /* 0x0000007c00007807 */ /* 0x000fd20000000000 */
.L_x_7070:
[----:B------:R-:W-:Y:S05]  /*8fb0*/  BSYNC.RECONVERGENT B0 ;  /* 0x0000000000007941 */ /* 0x000fea0003800200 */
.L_x_7068:
[----:B------:R-:W-:-:S04]  /*8fc0*/  SHF.R.U32.HI R5, RZ, 0x18, R4 ;  /* 0x00000018ff057819 */ /* 0x000fc80000011604 */
[----:B------:R-:W-:-:S05]  /*8fd0*/  LOP3.LUT R5, R0, 0x80, R5, 0xf8, !PT ;  /* 0x0000008000057812 */ /* 0x000fca00078ef805 */
[----:B------:R1:W-:Y:S01]  /*8fe0*/  STG.E.U8 desc[UR36][R2.64], R5 ;  /* 0x0000000502007986 */ /* 0x0003e2000c101124 */
[----:B------:R-:W-:Y:S05]  /*8ff0*/  BRA `(.L_x_7041) ;  /* 0x0000000000087947 */ /* 0x000fea0003800000 */
.L_x_7062:
[----:B------:R-:W-:-:S05]  /*9000*/  F2FP.BF16.F32.PACK_AB R4, RZ, R4 ;  /* 0x00000004ff04723e */ /* 0x000fca00000010ff */
[----:B------:R0:W-:Y:S02]  /*9010*/  STG.E.U16 desc[UR36][R2.64], R4 ;  /* 0x0000000402007986 */ /* 0x0001e4000c101524 */
.L_x_7041:
[----:B------:R-:W-:-:S07]  /*9020*/  IADD3 R17, PT, PT, R17, 0x80, RZ ;  /* 0x0000008011117810 */ /* 0x000fce0007ffe0ff */
.L_x_7006:
[----:B------:R-:W-:Y:S05]  /*9030*/  BSYNC.RECONVERGENT B7 ;  /* 0x0000000000077941 */ /* 0x000fea0003800200 */
.L_x_7005:
[----:B------:R-:W5:Y:S02]  /*9040*/  LDCU UR4, c[0x0][0x380] ;  /* 0x00007000ff0477ac */ /* 0x000f640008000800 */
[----:B-----5:R-:W-:-:S13]  /*9050*/  ISETP.GE.AND P0, PT, R17, UR4, PT ;  /* 0x0000000411007c0c */ /* 0x020fda000bf06270 */
[----:B------:R-:W-:Y:S05]  /*9060*/  @P0 EXIT ;  /* 0x000000000000094d */ /* 0x000fea0003800000 */
[----:B------:R-:W5:Y:S01]  /*9070*/  LDCU UR4, c[0x0][0x388] ;  /* 0x00007100ff0477ac */ /* 0x000f620008000800 */
[----:B0--34-:R-:W-:Y:S02]  /*9080*/  IMAD.MOV.U32 R0, RZ, RZ, RZ ;  /* 0x000000ffff007224 */ /* 0x019fe400078e00ff */
[----:B------:R-:W-:Y:S01]  /*9090*/  IMAD.MOV.U32 R16, RZ, RZ, RZ ;  /* 0x000000ffff107224 */ /* 0x000fe200078e00ff */
[----:B-----5:R-:W-:-:S09]  /*90a0*/  UISETP.NE.AND UP0, UPT, UR4, URZ, UPT ;  /* 0x000000ff0400728c */ /* 0x020fd2000bf05270 */
[----:B------:R-:W-:Y:S05]  /*90b0*/  BRA.U !UP0, `(.L_x_7071) ;  /* 0x0000001108a87547 */ /* 0x000fea000b800000 */
[----:B------:R-:W1:Y:S01]  /*90c0*/  LDCU.64 UR4, c[0x0][0x390] ;  /* 0x00007200ff0477ac */ /* 0x000e620008000a00 */
[----:B------:R-:W-:Y:S01]  /*90d0*/  MOV R16, RZ ;  /* 0x000000ff00107202 */ /* 0x000fe20000000f00 */
        /* <DEDUP_REMOVED lines=296> */
.L_x_7071:
        /* <DEDUP_REMOVED lines=18> */
[----:B--2---:R2:W3:Y:S01]  /*a480*/  I2F.S16 R0, R2 ;  /* 0x0000000200007306 */ /* 0x0044e20000101400 */
[----:B------:R-:W-:Y:S05]  /*a490*/  BRA `(.L_x_7078) ;  /* 0x0000000c00507947 */ /* 0x000fea0003800000 */
.L_x_7076:
[----:B------:R-:W2:Y:S02]  /*a4a0*/  LDG.E.U8 R0, desc[UR36][R2.64] ;  /* 0x0000002402007981 */ /* 0x000ea4000c1e1100 */
[----:B--2---:R-:W-:Y:S01]  /*a4b0*/  I2FP.F32.U32 R0, R0 ;  /* 0x0000000000007245 */ /* 0x004fe20000201000 */
[----:B------:R-:W-:Y:S06]  /*a4c0*/  BRA `(.L_x_7078) ;  /* 0x0000000c00447947 */ /* 0x000fec0003800000 */
.L_x_7075:
        /* <DEDUP_REMOVED lines=9> */
.L_x_7080:
[----:B------:R-:W2:Y:S02]  /*a560*/  LDG.E R0, desc[UR36][R2.64] ;  /* 0x0000002402007981 */ /* 0x000ea4000c1e1900 */
[----:B--2---:R-:W-:Y:S01]  /*a570*/  I2FP.F32.S32 R0, R0 ;  /* 0x0000000000007245 */ /* 0x004fe20000201400 */
[----:B------:R-:W-:Y:S06]  /*a580*/  BRA `(.L_x_7078) ;  /* 0x0000000c00147947 */ /* 0x000fec0003800000 */
.L_x_7079:
[----:B------:R-:W2:Y:S02]  /*a590*/  LDG.E.U16 R0, desc[UR36][R2.64] ;  /* 0x0000002402007981 */ /* 0x000ea4000c1e1500 */
[----:B--2---:R-:W4:Y:S01]  /*a5a0*/  I2F.S16 R0, R0 ;  /* 0x0000000000007306 */ /* 0x004f220000101400 */
[----:B------:R-:W-:Y:S05]  /*a5b0*/  BRA `(.L_x_7078) ;  /* 0x0000000c00087947 */ /* 0x000fea0003800000 */
.L_x_7074:
        /* <DEDUP_REMOVED lines=8> */
.L_x_7082:
[----:B------:R-:W2:Y:S02]  /*a640*/  LDG.E.U16 R0, desc[UR36][R2.64] ;  /* 0x0000002402007981 */ /* 0x000ea4000c1e1500 */
[----:B--2---:R-:W-:Y:S01]  /*a650*/  HADD2.F32 R0, -RZ, R0.H0_H0 ;  /* 0x20000000ff007230 */ /* 0x004fe20000004100 */
[----:B------:R-:W-:Y:S06]  /*a660*/  BRA `(.L_x_7078) ;  /* 0x0000000800dc7947 */ /* 0x000fec0003800000 */
.L_x_7081:
        /* <DEDUP_REMOVED lines=8> */
.L_x_7084:
[----:B------:R-:W2:Y:S02]  /*a6f0*/  LDG.E.U16 R0, desc[UR36][R2.64] ;  /* 0x0000002402007981 */ /* 0x000ea4000c1e1500 */
[----:B--2---:R-:W-:Y:S01]  /*a700*/  HADD2.F32 R0, -RZ, R0.H0_H0 ;  /* 0x20000000ff007230 */ /* 0x004fe20000004100 */
[----:B------:R-:W-:Y:S06]  /*a710*/  BRA `(.L_x_7078) ;  /* 0x0000000800b07947 */ /* 0x000fec0003800000 */
.L_x_7083:
        /* <DEDUP_REMOVED lines=11> */
.L_x_7073:
        /* <DEDUP_REMOVED lines=12> */
.L_x_7087:
        /* <DEDUP_REMOVED lines=11> */
.L_x_7086:
        /* <DEDUP_REMOVED lines=23> */
[----:B------:R-:W-:Y:S01]  /*aab0*/  LOP3.LUT R0, R5, 0x80000000, R0, 0xf8, !PT ;  /* 0x8000000005007812 */ /* 0x000fe200078ef800 */
[----:B------:R-:W-:Y:S06]  /*aac0*/  BRA `(.L_x_7078) ;  /* 0x0000000400c47947 */ /* 0x000fec0003800000 */
.L_x_7089:
        /* <DEDUP_REMOVED lines=12> */
.L_x_7088:
[----:B------:R-:W2:Y:S02]  /*ab90*/  LDG.E.U16 R0, desc[UR36][R2.64] ;  /* 0x0000002402007981 */ /* 0x000ea4000c1e1500 */
[----:B--2---:R-:W-:Y:S01]  /*aba0*/  SHF.L.U32 R0, R0, 0x10, RZ ;  /* 0x0000001000007819 */ /* 0x004fe200000006ff */
[----:B------:R-:W-:Y:S06]  /*abb0*/  BRA `(.L_x_7078) ;  /* 0x0000000400887947 */ /* 0x000fec0003800000 */
.L_x_7085:
        /* <DEDUP_REMOVED lines=11> */
.L_x_7092:
        /* <DEDUP_REMOVED lines=20> */
.L_x_7094:
[----:B------:R-:W-:Y:S05]  /*adb0*/  BSYNC.RECONVERGENT B0 ;  /* 0x0000000000007941 */ /* 0x000fea0003800200 */
.L_x_7093:
[----:B------:R-:W-:Y:S01]  /*adc0*/  IMAD.SHL.U32 R0, R0, 0x100000, RZ ;  /* 0x0010000000007824 */ /* 0x000fe200078e00ff */
[----:B------:R-:W-:-:S04]  /*add0*/  LEA R2, R2, 0x3b800000, 0x17 ;  /* 0x3b80000002027811 */ /* 0x000fc800078eb8ff */
[----:B------:R-:W-:Y:S01]  /*ade0*/  LOP3.LUT R0, R2, R0, R7, 0xfe, !PT ;  /* 0x0000000002007212 */ /* 0x000fe200078efe07 */
[----:B------:R-:W-:Y:S06]  /*adf0*/  BRA `(.L_x_7078) ;  /* 0x0000000000f87947 */ /* 0x000fec0003800000 */
.L_x_7091:
        /* <DEDUP_REMOVED lines=20> */
.L_x_7096:
[----:B------:R-:W-:Y:S05]  /*af40*/  BSYNC.RECONVERGENT B0 ;  /* 0x0000000000007941 */ /* 0x000fea0003800200 */
.L_x_7095:
[----:B------:R-:W-:Y:S02]  /*af50*/  SHF.L.U32 R0, R0, 0x15, RZ ;  /* 0x0000001500007819 */ /* 0x000fe400000006ff */
[----:B------:R-:W-:-:S04]  /*af60*/  LEA R2, R2, 0x37800000, 0x17 ;  /* 0x3780000002027811 */ /* 0x000fc800078eb8ff */
[----:B------:R-:W-:Y:S01]  /*af70*/  LOP3.LUT R0, R2, R0, R7, 0xfe, !PT ;  /* 0x0000000002007212 */ /* 0x000fe200078efe07 */
[----:B------:R-:W-:Y:S06]  /*af80*/  BRA `(.L_x_7078) ;  /* 0x0000000000947947 */ /* 0x000fec0003800000 */
.L_x_7090:
        /* <DEDUP_REMOVED lines=11> */
[----:B------:R-:W-:Y:S01]  /*b040*/  @!P0 MOV R0, 0x7f800001 ;  /* 0x7f80000100008802 */ /* 0x000fe20000000f00 */
[----:B------:R-:W-:Y:S01]  /*b050*/  @P0 IMAD.SHL.U32 R0, R2, 0x800000, RZ ;  /* 0x0080000002000824 */ /* 0x000fe200078e00ff */
[----:B------:R-:W-:Y:S06]  /*b060*/  BRA `(.L_x_7078) ;  /* 0x00000000005c7947 */ /* 0x000fec0003800000 */
.L_x_7077:
        /* <DEDUP_REMOVED lines=16> */
.L_x_7099:
[----:B------:R-:W-:Y:S01]  /*b170*/  IMAD.MOV.U32 R0, RZ, RZ, RZ ;  /* 0x000000ffff007224 */ /* 0x000fe200078e00ff */
[----:B------:R-:W-:Y:S06]  /*b180*/  BRA `(.L_x_7078) ;  /* 0x0000000000147947 */ /* 0x000fec0003800000 */
.L_x_7098:
[----:B------:R-:W2:Y:S02]  /*b190*/  LDG.E.64 R2, desc[UR36][R2.64] ;  /* 0x0000002402027981 */ /* 0x000ea4000c1e1b00 */
[----:B--2---:R0:W1:Y:S02]  /*b1a0*/  I2F.U64 R0, R2 ;  /* 0x0000000200007312 */ /* 0x0040640000301000 */
[----:B01----:R-:W-:Y:S05]  /*b1b0*/  BRA `(.L_x_7078) ;  /* 0x0000000000087947 */ /* 0x003fea0003800000 */
.L_x_7097:
[----:B------:R-:W2:Y:S02]  /*b1c0*/  LDG.E R0, desc[UR36][R2.64] ;  /* 0x0000002402007981 */ /* 0x000ea4000c1e1900 */
[----:B--2---:R-:W-:-:S07]  /*b1d0*/  I2FP.F32.U32 R0, R0 ;  /* 0x0000000000007245 */ /* 0x004fce0000201000 */
.L_x_7078:
[----:B------:R-:W-:Y:S05]  /*b1e0*/  BSYNC.RECONVERGENT B6 ;  /* 0x0000000000067941 */ /* 0x000fea0003800200 */
.L_x_7072:
[----:B------:R-:W0:Y:S01]  /*b1f0*/  LDCU UR5, c[0x0][0x594] ;  /* 0x0000b280ff0577ac */ /* 0x000e220008000800 */
[----:B------:R-:W-:-:S04]  /*b200*/  UPRMT UR4, UR41, 0x9910, URZ ;  /* 0x0000991029047896 */ /* 0x000fc800080000ff */
[----:B------:R-:W-:Y:S01]  /*b210*/  UISETP.GT.AND UP0, UPT, UR4, 0x9, UPT ;  /* 0x000000090400788c */ /* 0x000fe2000bf04270 */
[----:B012345:R-:W-:-:S08]  /*b220*/  FMUL.FTZ R2, R0, UR5 ;  /* 0x0000000500027c20 */ /* 0x03ffd00008410000 */
        /* <DEDUP_REMOVED lines=12> */
.L_x_7103:
[----:B------:R-:W0:Y:S02]  /*b2f0*/  F2I.S64.TRUNC R2, R2 ;  /* 0x0000000200027311 */ /* 0x000e24000020d900 */
[----:B0-----:R-:W-:-:S05]  /*b300*/  MOV R5, R2 ;  /* 0x0000000200057202 */ /* 0x001fca0000000f00 */
[----:B------:R-:W-:Y:S01]  /*b310*/  STG.E.U8 desc[UR36][R16.64], R5 ;  /* 0x0000000510007986 */ /* 0x000fe2000c101124 */
[----:B------:R-:W-:Y:S05]  /*b320*/  EXIT ;  /* 0x000000000000794d */ /* 0x000fea0003800000 */
.L_x_7102:
        /* <DEDUP_REMOVED lines=9> */
.L_x_7106:
[----:B------:R-:W0:Y:S02]  /*b3c0*/  F2I.FTZ.TRUNC.NTZ R3, R2 ;  /* 0x0000000200037305 */ /* 0x000e24000021f100 */
[----:B0-----:R-:W-:Y:S01]  /*b3d0*/  STG.E desc[UR36][R16.64], R3 ;  /* 0x0000000310007986 */ /* 0x001fe2000c101924 */
[----:B------:R-:W-:Y:S05]  /*b3e0*/  EXIT ;  /* 0x000000000000794d */ /* 0x000fea0003800000 */
.L_x_7105:
[----:B------:R-:W0:Y:S02]  /*b3f0*/  F2I.FTZ.TRUNC.NTZ R3, R2 ;  /* 0x0000000200037305 */ /* 0x000e24000021f100 */
[----:B0-----:R-:W-:Y:S01]  /*b400*/  STG.E.U16 desc[UR36][R16.64], R3 ;  /* 0x0000000310007986 */ /* 0x001fe2000c101524 */
[----:B------:R-:W-:Y:S05]  /*b410*/  EXIT ;  /* 0x000000000000794d */ /* 0x000fea0003800000 */
.L_x_7101:
        /* <DEDUP_REMOVED lines=8> */
.L_x_7108:
[----:B------:R-:W-:-:S05]  /*b4a0*/  F2FP.F16.F32.PACK_AB R2, RZ, R2 ;  /* 0x00000002ff02723e */ /* 0x000fca00000000ff */
[----:B------:R-:W-:Y:S01]  /*b4b0*/  STG.E.U16 desc[UR36][R16.64], R2 ;  /* 0x0000000210007986 */ /* 0x000fe2000c101524 */
[----:B------:R-:W-:Y:S05]  /*b4c0*/  EXIT ;  /* 0x000000000000794d */ /* 0x000fea0003800000 */
.L_x_7107:
        /* <DEDUP_REMOVED lines=9> */
.L_x_7110:
[----:B------:R-:W-:-:S04]  /*b560*/  F2FP.F16.F32.PACK_AB R3, RZ, R2 ;  /* 0x00000002ff03723e */ /* 0x000fc800000000ff */
[----:B------:R-:W-:-:S05]  /*b570*/  PRMT R3, R3, 0x5410, RZ ;  /* 0x0000541003037816 */ /* 0x000fca00000000ff */
[----:B------:R-:W-:Y:S01]  /*b580*/  STG.E desc[UR36][R16.64], R3 ;  /* 0x0000000310007986 */ /* 0x000fe2000c101924 */
[----:B------:R-:W-:Y:S05]  /*b590*/  EXIT ;  /* 0x000000000000794d */ /* 0x000fea0003800000 */
.L_x_7109:
[----:B------:R-:W-:-:S06]  /*b5a0*/  FMUL.FTZ R2, R2, 1 ;  /* 0x3f80000002027820 */ /* 0x000fcc0000410000 */
[----:B------:R-:W0:Y:S02]  /*b5b0*/  F2F.F64.F32 R2, R2 ;  /* 0x0000000200027310 */ /* 0x000e240000201800 */
[----:B0-----:R-:W-:Y:S01]  /*b5c0*/  STG.E.64 desc[UR36][R16.64], R2 ;  /* 0x0000000210007986 */ /* 0x001fe2000c101b24 */
[----:B------:R-:W-:Y:S05]  /*b5d0*/  EXIT ;  /* 0x000000000000794d */ /* 0x000fea0003800000 */
.L_x_7100:
        /* <DEDUP_REMOVED lines=13> */
.L_x_7114:
        /* <DEDUP_REMOVED lines=16> */
.L_x_7117:
[----:B------:R-:W-:-:S04]  /*b7b0*/  SHF.R.U32.HI R2, RZ, 0x18, R2 ;  /* 0x00000018ff027819 */ /* 0x000fc80000011602 */
[----:B------:R-:W-:-:S04]  /*b7c0*/  LOP3.LUT R2, R3, 0x80, R2, 0xf8, !PT ;  /* 0x0000008003027812 */ /* 0x000fc800078ef802 */
[----:B------:R-:W-:-:S07]  /*b7d0*/  PRMT R8, R2, 0x7610, R8 ;  /* 0x0000761002087816 */ /* 0x000fce0000000008 */
.L_x_7116:
[----:B------:R-:W-:Y:S05]  /*b7e0*/  BSYNC.RECONVERGENT B0 ;  /* 0x0000000000007941 */ /* 0x000fea0003800200 */
.L_x_7115:
[----:B------:R-:W-:Y:S01]  /*b7f0*/  STG.E.U8 desc[UR36][R16.64], R8 ;  /* 0x0000000810007986 */ /* 0x000fe2000c101124 */
[----:B------:R-:W-:Y:S05]  /*b800*/  EXIT ;  /* 0x000000000000794d */ /* 0x000fea0003800000 */
.L_x_7113:
        /* <DEDUP_REMOVED lines=16> */
.L_x_7120:
[----:B------:R-:W-:-:S04]  /*b910*/  SHF.R.U32.HI R2, RZ, 0x18, R2 ;  /* 0x00000018ff027819 */ /* 0x000fc80000011602 */
[----:B------:R-:W-:-:S04]  /*b920*/  LOP3.LUT R3, R3, 0x80, R2, 0xf8, !PT ;  /* 0x0000008003037812 */ /* 0x000fc800078ef802 */
[----:B------:R-:W-:-:S07]  /*b930*/  PRMT R8, R3, 0x7610, R8 ;  /* 0x0000761003087816 */ /* 0x000fce0000000008 */
.L_x_7119:
[----:B------:R-:W-:Y:S05]  /*b940*/  BSYNC.RECONVERGENT B0 ;  /* 0x0000000000007941 */ /* 0x000fea0003800200 */
.L_x_7118:
[----:B------:R-:W-:Y:S01]  /*b950*/  STG.E.U8 desc[UR36][R16.64], R8 ;  /* 0x0000000810007986 */ /* 0x000fe2000c101124 */
[----:B------:R-:W-:Y:S05]  /*b960*/  EXIT ;  /* 0x000000000000794d */ /* 0x000fea0003800000 */
.L_x_7112:
        /* <DEDUP_REMOVED lines=21> */
.L_x_7122:
[----:B------:R-:W0:Y:S02]  /*bac0*/  F2I.U64.TRUNC R2, R2 ;  /* 0x0000000200027311 */ /* 0x000e24000020d800 */
[----:B0-----:R-:W-:Y:S01]  /*bad0*/  STG.E.64 desc[UR36][R16.64], R2 ;  /* 0x0000000210007986 */ /* 0x001fe2000c101b24 */
[----:B------:R-:W-:Y:S05]  /*bae0*/  EXIT ;  /* 0x000000000000794d */ /* 0x000fea0003800000 */
.L_x_7121:
[----:B------:R-:W0:Y:S02]  /*baf0*/  F2I.FTZ.U32.TRUNC.NTZ R3, R2 ;  /* 0x0000000200037305 */ /* 0x000e24000021f000 */
[----:B0-----:R-:W-:Y:S01]  /*bb00*/  STG.E desc[UR36][R16.64], R3 ;  /* 0x0000000310007986 */ /* 0x001fe2000c101924 */
[----:B------:R-:W-:Y:S05]  /*bb10*/  EXIT ;  /* 0x000000000000794d */ /* 0x000fea0003800000 */
.L_x_7111:
        /* <DEDUP_REMOVED lines=8> */
[----:B------:R-:W-:Y:S01]  /*bba0*/  STG.E.U8 desc[UR36][R16.64], R3 ;  /* 0x0000000310007986 */ /* 0x000fe2000c101124 */
[----:B------:R-:W-:Y:S05]  /*bbb0*/  EXIT ;  /* 0x000000000000794d */ /* 0x000fea0003800000 */
.L_x_7124:
[----:B------:R-:W-:Y:S01]  /*bbc0*/  FMUL.FTZ R4, R2, 1 ;  /* 0x3f80000002047820 */ /* 0x000fe20000410000 */
[----:B------:R-:W-:-:S05]  /*bbd0*/  CS2R R6, SRZ ;  /* 0x0000000000067805 */ /* 0x000fca000001ff00 */
[----:B------:R-:W0:Y:S02]  /*bbe0*/  F2F.F64.F32 R4, R4 ;  /* 0x0000000400047310 */ /* 0x000e240000201800 */
[----:B0-----:R-:W-:Y:S01]  /*bbf0*/  STG.E.128 desc[UR36][R16.64], R4 ;  /* 0x0000000410007986 */ /* 0x001fe2000c101d24 */
[----:B------:R-:W-:Y:S05]  /*bc00*/  EXIT ;  /* 0x000000000000794d */ /* 0x000fea0003800000 */
.L_x_7123:
[----:B------:R-:W-:-:S09]  /*bc10*/  UISETP.NE.AND UP0, UPT, UR4, 0xf, UPT ;  /* 0x0000000f0400788c */ /* 0x000fd2000bf05270 */
[----:B------:R-:W-:Y:S05]  /*bc20*/  BRA.U !UP0, `(.L_x_7125) ;  /* 0x0000000108e07547 */ /* 0x000fea000b800000 */
[----:B------:R-:W-:-:S09]  /*bc30*/  UISETP.NE.AND UP0, UPT, UR4, 0x17, UPT ;  /* 0x000000170400788c */ /* 0x000fd2000bf05270 */
[----:B------:R-:W-:Y:S05]  /*bc40*/  BRA.U !UP0, `(.L_x_7126) ;  /* 0x00000001088c7547 */ /* 0x000fea000b800000 */
[----:B------:R-:W-:-:S09]  /*bc50*/  UISETP.NE.AND UP0, UPT, UR4, 0x18, UPT ;  /* 0x000000180400788c */ /* 0x000fd2000bf05270 */
[----:B------:R-:W-:Y:S05]  /*bc60*/  BRA.U !UP0, `(.L_x_7127) ;  /* 0x0000000108447547 */ /* 0x000fea000b800000 */
.L_x_7104:
        /* <DEDUP_REMOVED lines=16> */
.L_x_7128:
[----:B------:R-:W-:Y:S05]  /*bd70*/  EXIT ;  /* 0x000000000000794d */ /* 0x000fea0003800000 */
.L_x_7127:
        /* <DEDUP_REMOVED lines=12> */
.L_x_7130:
[----:B------:R-:W-:Y:S05]  /*be40*/  BSYNC.RECONVERGENT B0 ;  /* 0x0000000000007941 */ /* 0x000fea0003800200 */
.L_x_7129:
[----:B------:R-:W-:-:S05]  /*be50*/  LOP3.LUT R3, R0, 0x80, R5, 0xf8, !PT ;  /* 0x0000008000037812 */ /* 0x000fca00078ef805 */
[----:B------:R-:W-:Y:S01]  /*be60*/  STG.E.U8 desc[UR36][R16.64], R3 ;  /* 0x0000000310007986 */ /* 0x000fe2000c101124 */
[----:B------:R-:W-:Y:S05]  /*be70*/  EXIT ;  /* 0x000000000000794d */ /* 0x000fea0003800000 */
.L_x_7126:
        /* <DEDUP_REMOVED lines=11> */
.L_x_7132:
[----:B------:R-:W-:Y:S01]  /*bf30*/  HFMA2 R0, -RZ, RZ, 0, 7.569789886474609375e-06 ;  /* 0x0000007fff007431 */ /* 0x000fe200000001ff */
[----:B------:R-:W-:-:S04]  /*bf40*/  ISETP.GT.U32.AND P0, PT, R4, 0x7f800000, PT ;  /* 0x7f8000000400780c */ /* 0x000fc80003f04070 */
[----:B------:R-:W-:-:S09]  /*bf50*/  SEL R0, R0, 0x7c, P0 ;  /* 0x0000007c00007807 */ /* 0x000fd20000000000 */
.L_x_7133:
[----:B------:R-:W-:Y:S05]  /*bf60*/  BSYNC.RECONVERGENT B0 ;  /* 0x0000000000007941 */ /* 0x000fea0003800200 */
.L_x_7131:
[----:B------:R-:W-:-:S04]  /*bf70*/  SHF.R.U32.HI R3, RZ, 0x18, R2 ;  /* 0x00000018ff037819 */ /* 0x000fc80000011602 */
[----:B------:R-:W-:-:S05]  /*bf80*/  LOP3.LUT R3, R0, 0x80, R3, 0xf8, !PT ;  /* 0x0000008000037812 */ /* 0x000fca00078ef803 */
[----:B------:R-:W-:Y:S01]  /*bf90*/  STG.E.U8 desc[UR36][R16.64], R3 ;  /* 0x0000000310007986 */ /* 0x000fe2000c101124 */
[----:B------:R-:W-:Y:S05]  /*bfa0*/  EXIT ;  /* 0x000000000000794d */ /* 0x000fea0003800000 */
.L_x_7125:
[----:B------:R-:W-:-:S05]  /*bfb0*/  F2FP.BF16.F32.PACK_AB R2, RZ, R2 ;  /* 0x00000002ff02723e */ /* 0x000fca00000010ff */
[----:B------:R-:W-:Y:S01]  /*bfc0*/  STG.E.U16 desc[UR36][R16.64], R2 ;  /* 0x0000000210007986 */ /* 0x000fe2000c101524 */
[----:B------:R-:W-:Y:S05]  /*bfd0*/  EXIT ;  /* 0x000000000000794d */ /* 0x000fea0003800000 */
.L_x_7134:
        /* <DEDUP_REMOVED lines=10> */
.L_x_17005:


//--------------------- .text._ZN2at6native27unrolled_elementwise_kernelINS0_13AUnaryFunctorIfffNS0_15binary_internal10MulFunctorIfEEEESt5arrayIPcLm2EELi4E23TrivialOffsetCalculatorILi1EjESB_NS0_6memory12LoadWithCastILi1EEENSC_13StoreWithCastILi1EEEEEviT_T0_T2_T3_T4_T5_ --------------------------
	.section	.text._ZN2at6native27unrolled_elementwise_kernelINS0_13AUnaryFunctorIfffNS0_15binary_internal10MulFunctorIfEEEESt5arrayIPcLm2EELi4E23TrivialOffsetCalculatorILi1EjESB_NS0_6memory12LoadWithCastILi1EEENSC_13StoreWithCastILi1EEEEEviT_T0_T2_T3_T4_T5_,"ax",@progbits
	.align	128
        .global         _ZN2at6native27unrolled_elementwise_kernelINS0_13AUnaryFunctorIfffNS0_15binary_internal10MulFunctorIfEEEESt5arrayIPcLm2EELi4E23TrivialOffsetCalculatorILi1EjESB_NS0_6memory12LoadWithCastILi1EEENSC_13StoreWithCastILi1EEEEEviT_T0_T2_T3_T4_T5_
        .type           _ZN2at6native27unrolled_elementwise_kernelINS0_13AUnaryFunctorIfffNS0_15binary_internal10MulFunctorIfEEEESt5arrayIPcLm2EELi4E23TrivialOffsetCalculatorILi1EjESB_NS0_6memory12LoadWithCastILi1EEENSC_13StoreWithCastILi1EEEEEviT_T0_T2_T3_T4_T5_,@function
        .size           _ZN2at6native27unrolled_elementwise_kernelINS0_13AUnaryFunctorIfffNS0_15binary_internal10MulFunctorIfEEEESt5arrayIPcLm2EELi4E23TrivialOffsetCalculatorILi1EjESB_NS0_6memory12LoadWithCastILi1EEENSC_13StoreWithCastILi1EEEEEviT_T0_T2_T3_T4_T5_,(.L_x_17006 - _ZN2at6native27unrolled_elementwise_kernelINS0_13AUnaryFunctorIfffNS0_15binary_internal10MulFunctorIfEEEESt5arrayIPcLm2EELi4E23TrivialOffsetCalculatorILi1EjESB_NS0_6memory12LoadWithCastILi1EEENSC_13StoreWithCastILi1EEEEEviT_T0_T2_T3_T4_T5_)
        .other          _ZN2at6native27unrolled_elementwise_kernelINS0_13AUnaryFunctorIfffNS0_15binary_internal10MulFunctorIfEEEESt5arrayIPcLm2EELi4E23TrivialOffsetCalculatorILi1EjESB_NS0_6memory12LoadWithCastILi1EEENSC_13StoreWithCastILi1EEEEEviT_T0_T2_T3_T4_T5_,@"STO_CUDA_ENTRY STV_DEFAULT"
_ZN2at6native27unrolled_elementwise_kernelINS0_13AUnaryFunctorIfffNS0_15binary_internal10MulFunctorIfEEEESt5arrayIPcLm2EELi4E23TrivialOffsetCalculatorILi1EjESB_NS0_6memory12LoadWithCastILi1EEENSC_13StoreWithCastILi1EEEEEviT_T0_T2_T3_T4_T5_:
.text._ZN2at6native27unrolled_elementwise_kernelINS0_13AUnaryFunctorIfffNS0_15binary_internal10MulFunctorIfEEEESt5arrayIPcLm2EELi4E23TrivialOffsetCalculatorILi1EjESB_NS0_6memory12LoadWithCastILi1EEENSC_13StoreWithCastILi1EEEEEviT_T0_T2_T3_T4_T5_:
[----:B------:R-:W0:Y:S01]  /*0000*/  LDC R1, c[0x0][0x37c] ;  /* 0x0000df00ff017b82 */ /* 0x000e220000000800 */
[----:B------:R-:W1:Y:S07]  /*0010*/  S2R R2, SR_CTAID.X ;  /* 0x0000000000027919 */ /* 0x000e6e0000002500 */
[----:B------:R-:W1:Y:S01]  /*0020*/  LDC R17, c[0x0][0x380] ;  /* 0x0000e000ff117b82 */ /* 0x000e620000000800 */
[----:B------:R-:W2:Y:S01]  /*0030*/  LDCU.64 UR36, c[0x0][0x358] ;  /* 0x00006b00ff2477ac */ /* 0x000ea20008000a00 */
[----:B------:R-:W-:Y:S01]  /*0040*/  BSSY.RECONVERGENT B7, `(.L_x_7135) ;  /* 0x00000f4000077945 */ /* 0x000fe20003800200 */
[----:B------:R-:W3:Y:S01]  /*0050*/  S2R R16, SR_TID.X ;  /* 0x0000000000107919 */ /* 0x000ee20000002100 */
[----:B------:R-:W-:Y:S01]  /*0060*/  IMAD.MOV.U32 R22, RZ, RZ, RZ ;  /* 0x000000ffff167224 */ /* 0x000fe200078e00ff */
        /* <DEDUP_REMOVED lines=26> */
.L_x_7141:
[----:B------:R-:W2:Y:S02]  /*0210*/  LDG.E.U8 R4, desc[UR36][R4.64] ;  /* 0x0000002404047981 */ /* 0x000ea4000c1e1100 */
[----:B--2---:R-:W-:Y:S01]  /*0220*/  I2FP.F32.U32 R22, R4 ;  /* 0x0000000400167245 */ /* 0x004fe20000201000 */
[----:B------:R-:W-:Y:S06]  /*0230*/  BRA `(.L_x_7143) ;  /* 0x0000000c00487947 */ /* 0x000fec0003800000 */
.L_x_7140:
[----:B------:R-:W-:-:S09]  /*0240*/  UISETP.NE.AND UP0, UPT, UR4, 0x2, UPT ;  /* 0x000000020400788c */ /* 0x000fd2000bf05270 */
[----:B------:R-:W-:Y:S05]  /*0250*/  BRA.U !UP0, `(.L_x_7144) ;  /* 0x0000000108287547 */ /* 0x000fea000b800000 */
[----:B------:R-:W-:-:S09]  /*0260*/  UISETP.NE.AND UP0, UPT, UR4, 0x3, UPT ;  /* 0x000000030400788c */ /* 0x000fd2000bf05270 */
[----:B------:R-:W-:Y:S05]  /*0270*/  BRA.U !UP0, `(.L_x_7145) ;  /* 0x0000000108147547 */ /* 0x000fea000b800000 */
[----:B------:R-:W-:-:S09]  /*0280*/  UISETP.NE.AND UP0, UPT, UR4, 0x4, UPT ;  /* 0x000000040400788c */ /* 0x000fd2000bf05270 */
[----:B------:R-:W-:Y:S05]  /*0290*/  BRA.U UP0, `(.L_x_7142) ;  /* 0x0000000900b47547 */ /* 0x000fea000b800000 */
[----:B------:R-:W2:Y:S02]  /*02a0*/  LDG.E.64 R22, desc[UR36][R4.64] ;  /* 0x0000002404167981 */ /* 0x000ea4000c1e1b00 */
[----:B--2---:R0:W1:Y:S02]  /*02b0*/  I2F.S64 R22, R22 ;  /* 0x0000001600167312 */ /* 0x0040640000301400 */
[----:B01----:R-:W-:Y:S05]  /*02c0*/  BRA `(.L_x_7143) ;  /* 0x0000000c00247947 */ /* 0x003fea0003800000 */
.L_x_7145:
[----:B------:R-:W2:Y:S02]  /*02d0*/  LDG.E R4, desc[UR36][R4.64] ;  /* 0x0000002404047981 */ /* 0x000ea4000c1e1900 */
[----:B--2---:R-:W-:Y:S01]  /*02e0*/  I2FP.F32.S32 R22, R4 ;  /* 0x0000000400167245 */ /* 0x004fe20000201400 */
[----:B------:R-:W-:Y:S06]  /*02f0*/  BRA `(.L_x_7143) ;  /* 0x0000000c00187947 */ /* 0x000fec0003800000 */
.L_x_7144:
[----:B------:R-:W2:Y:S02]  /*0300*/  LDG.E.U16 R4, desc[UR36][R4.64] ;  /* 0x0000002404047981 */ /* 0x000ea4000c1e1500 */
[----:B--2---:R0:W1:Y:S01]  /*0310*/  I2F.S16 R22, R4 ;  /* 0x0000000400167306 */ /* 0x0040620000101400 */
[----:B------:R-:W-:Y:S05]  /*0320*/  BRA `(.L_x_7143) ;  /* 0x0000000c000c7947 */ /* 0x000fea0003800000 */
.L_x_7139:
        /* <DEDUP_REMOVED lines=8> */
.L_x_7147:
[----:B------:R-:W2:Y:S02]  /*03b0*/  LDG.E.U16 R4, desc[UR36][R4.64] ;  /* 0x0000002404047981 */ /* 0x000ea4000c1e1500 */
[----:B--2---:R-:W-:Y:S01]  /*03c0*/  HADD2.F32 R22, -RZ, R4.H0_H0 ;  /* 0x20000004ff167230 */ /* 0x004fe20000004100 */
[----:B------:R-:W-:Y:S06]  /*03d0*/  BRA `(.L_x_7143) ;  /* 0x0000000800e07947 */ /* 0x000fec0003800000 */
.L_x_7146:
        /* <DEDUP_REMOVED lines=8> */
.L_x_7149:
[----:B------:R-:W2:Y:S02]  /*0460*/  LDG.E.U16 R4, desc[UR36][R4.64] ;  /* 0x0000002404047981 */ /* 0x000ea4000c1e1500 */
[----:B--2---:R-:W-:Y:S01]  /*0470*/  HADD2.F32 R22, -RZ, R4.H0_H0 ;  /* 0x20000004ff167230 */ /* 0x004fe20000004100 */
[----:B------:R-:W-:Y:S06]  /*0480*/  BRA `(.L_x_7143) ;  /* 0x0000000800b47947 */ /* 0x000fec0003800000 */
.L_x_7148:
        /* <DEDUP_REMOVED lines=11> */
.L_x_7138:
        /* <DEDUP_REMOVED lines=12> */
.L_x_7152:
        /* <DEDUP_REMOVED lines=11> */
.L_x_7151:
        /* <DEDUP_REMOVED lines=25> */
.L_x_7154:
        /* <DEDUP_REMOVED lines=11> */
[----:B------:R-:W-:Y:S01]  /*08f0*/  LOP3.LUT R22, R0, 0x80000000, R3, 0xf8, !PT ;  /* 0x8000000000167812 */ /* 0x000fe200078ef803 */
[----:B------:R-:W-:Y:S06]  /*0900*/  BRA `(.L_x_7143) ;  /* 0x0000000400947947 */ /* 0x000fec0003800000 */
.L_x_7153:
[----:B------:R-:W2:Y:S02]  /*0910*/  LDG.E.U16 R4, desc[UR36][R4.64] ;  /* 0x0000002404047981 */ /* 0x000ea4000c1e1500 */
[----:B--2---:R-:W-:Y:S01]  /*0920*/  IMAD.U32 R22, R4, 0x10000, RZ ;  /* 0x0001000004167824 */ /* 0x004fe200078e00ff */
[----:B------:R-:W-:Y:S06]  /*0930*/  BRA `(.L_x_7143) ;  /* 0x0000000400887947 */ /* 0x000fec0003800000 */
.L_x_7150:
        /* <DEDUP_REMOVED lines=11> */
.L_x_7157:
        /* <DEDUP_REMOVED lines=20> */
.L_x_7159:
[----:B------:R-:W-:Y:S05]  /*0b30*/  BSYNC.RECONVERGENT B0 ;  /* 0x0000000000007941 */ /* 0x000fea0003800200 */
.L_x_7158:
[----:B------:R-:W-:Y:S01]  /*0b40*/  IMAD.SHL.U32 R0, R0, 0x100000, RZ ;  /* 0x0010000000007824 */ /* 0x000fe200078e00ff */
[----:B------:R-:W-:-:S04]  /*0b50*/  LEA R3, R3, 0x3b800000, 0x17 ;  /* 0x3b80000003037811 */ /* 0x000fc800078eb8ff */
[----:B------:R-:W-:Y:S01]  /*0b60*/  LOP3.LUT R22, R3, R0, R7, 0xfe, !PT ;  /* 0x0000000003167212 */ /* 0x000fe200078efe07 */
[----:B------:R-:W-:Y:S06]  /*0b70*/  BRA `(.L_x_7143) ;  /* 0x0000000000f87947 */ /* 0x000fec0003800000 */
.L_x_7156:
        /* <DEDUP_REMOVED lines=20> */
.L_x_7161:
[----:B------:R-:W-:Y:S05]  /*0cc0*/  BSYNC.RECONVERGENT B0 ;  /* 0x0000000000007941 */ /* 0x000fea0003800200 */
.L_x_7160:
[----:B------:R-:W-:Y:S01]  /*0cd0*/  IMAD.SHL.U32 R0, R0, 0x200000, RZ ;  /* 0x0020000000007824 */ /* 0x000fe200078e00ff */
[----:B------:R-:W-:-:S04]  /*0ce0*/  LEA R3, R3, 0x37800000, 0x17 ;  /* 0x3780000003037811 */ /* 0x000fc800078eb8ff */
[----:B------:R-:W-:Y:S01]  /*0cf0*/  LOP3.LUT R22, R3, R0, R7, 0xfe, !PT ;  /* 0x0000000003167212 */ /* 0x000fe200078efe07 */
[----:B------:R-:W-:Y:S06]  /*0d00*/  BRA `(.L_x_7143) ;  /* 0x0000000000947947 */ /* 0x000fec0003800000 */
.L_x_7155:
[----:B------:R-:W-:-:S09]  /*0d10*/  UISETP.NE.AND UP0, UPT, UR4, 0x1c, UPT ;  /* 0x0000001c0400788c */ /* 0x000fd2000bf05270 */
[----:B------:R-:W-:Y:S05]  /*0d20*/  BRA.U !UP0, `(.L_x_7162) ;  /* 0x0000000108847547 */ /* 0x000fea000b800000 */
[----:B------:R-:W-:-:S09]  /*0d30*/  UISETP.NE.AND UP0, UPT, UR4, 0x1d, UPT ;  /* 0x0000001d0400788c */ /* 0x000fd2000bf05270 */
[----:B------:R-:W-:Y:S05]  /*0d40*/  BRA.U !UP0, `(.L_x_7163) ;  /* 0x0000000108707547 */ /* 0x000fea000b800000 */
[----:B------:R-:W-:-:S09]  /*0d50*/  UISETP.NE.AND UP0, UPT, UR4, 0x2c, UPT ;  /* 0x0000002c0400788c */ /* 0x000fd2000bf05270 */
[----:B------:R-:W-:Y:S05]  /*0d60*/  BRA.U !UP0, `(.L_x_7164) ;  /* 0x0000000108487547 */ /* 0x000fea000b800000 */
.L_x_7142:
        /* <DEDUP_REMOVED lines=16> */
.L_x_7165:
[----:B------:R-:W-:Y:S01]  /*0e70*/  IMAD.MOV.U32 R22, RZ, RZ, RZ ;  /* 0x000000ffff167224 */ /* 0x000fe200078e00ff */
[----:B------:R-:W-:Y:S06]  /*0e80*/  BRA `(.L_x_7143) ;  /* 0x0000000000347947 */ /* 0x000fec0003800000 */
.L_x_7164:
        /* <DEDUP_REMOVED lines=8> */
.L_x_7163:
[----:B------:R-:W2:Y:S02]  /*0f10*/  LDG.E.64 R22, desc[UR36][R4.64] ;  /* 0x0000002404167981 */ /* 0x000ea4000c1e1b00 */
[----:B--2---:R0:W1:Y:S02]  /*0f20*/  I2F.U64 R22, R22 ;  /* 0x0000001600167312 */ /* 0x0040640000301000 */
[----:B01----:R-:W-:Y:S05]  /*0f30*/  BRA `(.L_x_7143) ;  /* 0x0000000000087947 */ /* 0x003fea0003800000 */
.L_x_7162:
[----:B------:R-:W2:Y:S02]  /*0f40*/  LDG.E R4, desc[UR36][R4.64] ;  /* 0x0000002404047981 */ /* 0x000ea4000c1e1900 */
[----:B--2---:R-:W-:-:S07]  /*0f50*/  I2FP.F32.U32 R22, R4 ;  /* 0x0000000400167245 */ /* 0x004fce0000201000 */
.L_x_7143:
[----:B------:R-:W-:Y:S05]  /*0f60*/  BSYNC.RECONVERGENT B6 ;  /* 0x0000000000067941 */ /* 0x000fea0003800200 */
.L_x_7137:
[----:B------:R-:W-:-:S07]  /*0f70*/  VIADD R16, R19, 0x80 ;  /* 0x0000008013107836 */ /* 0x000fce0000000000 */
.L_x_7136:
[----:B------:R-:W-:Y:S05]  /*0f80*/  BSYNC.RECONVERGENT B7 ;  /* 0x0000000000077941 */ /* 0x000fea0003800200 */
.L_x_7135:
[----:B------:R-:W-:Y:S01]  /*0f90*/  ISETP.GE.AND P0, PT, R16, R17, PT ;  /* 0x000000111000720c */ /* 0x000fe20003f06270 */
[----:B------:R-:W-:Y:S01]  /*0fa0*/  BSSY.RECONVERGENT B7, `(.L_x_7166) ;  /* 0x00000ee000077945 */ /* 0x000fe20003800200 */
[----:B------:R-:W-:-:S11]  /*0fb0*/  IMAD.MOV.U32 R23, RZ, RZ, RZ ;  /* 0x000000ffff177224 */ /* 0x000fd600078e00ff */
        /* <DEDUP_REMOVED lines=22> */
.L_x_7172:
[----:B------:R-:W2:Y:S02]  /*1120*/  LDG.E.U8 R4, desc[UR36][R4.64] ;  /* 0x0000002404047981 */ /* 0x000ea4000c1e1100 */
[----:B--2---:R-:W-:Y:S01]  /*1130*/  I2FP.F32.U32 R23, R4 ;  /* 0x0000000400177245 */ /* 0x004fe20000201000 */
[----:B------:R-:W-:Y:S06]  /*1140*/  BRA `(.L_x_7174) ;  /* 0x0000000c00447947 */ /* 0x000fec0003800000 */
.L_x_7171:
        /* <DEDUP_REMOVED lines=9> */
.L_x_7176:
[----:B------:R-:W2:Y:S02]  /*11e0*/  LDG.E R4, desc[UR36][R4.64] ;  /* 0x0000002404047981 */ /* 0x000ea4000c1e1900 */
[----:B--2---:R-:W-:Y:S01]  /*11f0*/  I2FP.F32.S32 R23, R4 ;  /* 0x0000000400177245 */ /* 0x004fe20000201400 */
[----:B------:R-:W-:Y:S06]  /*1200*/  BRA `(.L_x_7174) ;  /* 0x0000000c00147947 */ /* 0x000fec0003800000 */
.L_x_7175:
[----:B------:R-:W2:Y:S02]  /*1210*/  LDG.E.U16 R4, desc[UR36][R4.64] ;  /* 0x0000002404047981 */ /* 0x000ea4000c1e1500 */
[----:B--2---:R0:W2:Y:S01]  /*1220*/  I2F.S16 R23, R4 ;  /* 0x0000000400177306 */ /* 0x0040a20000101400 */
[----:B------:R-:W-:Y:S05]  /*1230*/  BRA `(.L_x_7174) ;  /* 0x0000000c00087947 */ /* 0x000fea0003800000 */
.L_x_7170:
        /* <DEDUP_REMOVED lines=8> */
.L_x_7178:
[----:B------:R-:W2:Y:S02]  /*12c0*/  LDG.E.U16 R4, desc[UR36][R4.64] ;  /* 0x0000002404047981 */ /* 0x000ea4000c1e1500 */
[----:B--2---:R-:W-:Y:S01]  /*12d0*/  HADD2.F32 R23, -RZ, R4.H0_H0 ;  /* 0x20000004ff177230 */ /* 0x004fe20000004100 */
[----:B------:R-:W-:Y:S06]  /*12e0*/  BRA `(.L_x_7174) ;  /* 0x0000000800dc7947 */ /* 0x000fec0003800000 */
.L_x_7177:
        /* <DEDUP_REMOVED lines=8> */
.L_x_7180:
[----:B------:R-:W2:Y:S02]  /*1370*/  LDG.E.U16 R4, desc[UR36][R4.64] ;  /* 0x0000002404047981 */ /* 0x000ea4000c1e1500 */
[----:B--2---:R-:W-:Y:S01]  /*1380*/  HADD2.F32 R23, -RZ, R4.H0_H0 ;  /* 0x20000004ff177230 */ /* 0x004fe20000004100 */
[----:B------:R-:W-:Y:S06]  /*1390*/  BRA `(.L_x_7174) ;  /* 0x0000000800b07947 */ /* 0x000fec0003800000 */
.L_x_7179:
        /* <DEDUP_REMOVED lines=11> */
.L_x_7169:
        /* <DEDUP_REMOVED lines=12> */
.L_x_7183:
        /* <DEDUP_REMOVED lines=11> */
.L_x_7182:
        /* <DEDUP_REMOVED lines=25> */
.L_x_7185:
[----:B------:R-:W2:Y:S02]  /*1750*/  LDG.E.U8 R4, desc[UR36][R4.64] ;  /* 0x0000002404047981 */ /* 0x000ea4000c1e1100 */
[C---:B--2---:R-:W-:Y:S02]  /*1760*/  IMAD.SHL.U32 R0, R4.reuse, 0x2000000, RZ ;  /* 0x0200000004007824 */ /* 0x044fe400078e00ff */
[----:B------:R-:W-:-:S03]  /*1770*/  IMAD.SHL.U32 R6, R4, 0x100, RZ ;  /* 0x0000010004067824 */ /* 0x000fc600078e00ff */
[----:B------:R-:W-:Y:S02]  /*1780*/  ISETP.GE.U32.AND P0, PT, R0, 0x8000000, PT ;  /* 0x080000000000780c */ /* 0x000fe40003f06070 */
[----:B------:R-:W-:-:S11]  /*1790*/  PRMT R23, R6, 0x9910, RZ ;  /* 0x0000991006177816 */ /* 0x000fd600000000ff */
[----:B------:R-:W-:Y:S02]  /*17a0*/  @!P0 LOP3.LUT R3, R6, 0x7f00, RZ, 0xc0, !PT ;  /* 0x00007f0006038812 */ /* 0x000fe400078ec0ff */
[----:B------:R-:W-:Y:S02]  /*17b0*/  @P0 LEA.HI R0, R0, 0x70000000, RZ, 0x1c ;  /* 0x7000000000000811 */ /* 0x000fe400078fe0ff */
[----:B------:R-:W-:-:S03]  /*17c0*/  @!P0 LOP3.LUT R3, R3, 0x3f000000, RZ, 0xfc, !PT ;  /* 0x3f00000003038812 */ /* 0x000fc600078efcff */
[----:B------:R-:W-:Y:S02]  /*17d0*/  @P0 FMUL.FTZ R0, R0, 1.9259299443872358531e-34 ;  /* 0x0780000000000820 */ /* 0x000fe40000410000 */
[----:B------:R-:W-:-:S05]  /*17e0*/  @!P0 FADD.FTZ R0, R3, -0.5 ;  /* 0xbf00000003008421 */ /* 0x000fca0000010000 */
[----:B------:R-:W-:Y:S01]  /*17f0*/  LOP3.LUT R23, R0, 0x80000000, R23, 0xf8, !PT ;  /* 0x8000000000177812 */ /* 0x000fe200078ef817 */
[----:B------:R-:W-:Y:S06]  /*1800*/  BRA `(.L_x_7174) ;  /* 0x0000000400947947 */ /* 0x000fec0003800000 */
.L_x_7184:
[----:B------:R-:W2:Y:S02]  /*1810*/  LDG.E.U16 R4, desc[UR36][R4.64] ;  /* 0x0000002404047981 */ /* 0x000ea4000c1e1500 */
[----:B--2---:R-:W-:Y:S01]  /*1820*/  IMAD.U32 R23, R4, 0x10000, RZ ;  /* 0x0001000004177824 */ /* 0x004fe200078e00ff */
[----:B------:R-:W-:Y:S06]  /*1830*/  BRA `(.L_x_7174) ;  /* 0x0000000400887947 */ /* 0x000fec0003800000 */
.L_x_7181:
        /* <DEDUP_REMOVED lines=11> */
.L_x_7188:
        /* <DEDUP_REMOVED lines=20> */
.L_x_7190:
[----:B------:R-:W-:Y:S05]  /*1a30*/  BSYNC.RECONVERGENT B0 ;  /* 0x0000000000007941 */ /* 0x000fea0003800200 */
.L_x_7189:
[----:B------:R-:W-:Y:S01]  /*1a40*/  IMAD.SHL.U32 R0, R0, 0x100000, RZ ;  /* 0x0010000000007824 */ /* 0x000fe200078e00ff */
[----:B------:R-:W-:-:S04]  /*1a50*/  LEA R3, R3, 0x3b800000, 0x17 ;  /* 0x3b80000003037811 */ /* 0x000fc800078eb8ff */
[----:B------:R-:W-:Y:S01]  /*1a60*/  LOP3.LUT R23, R3, R0, R23, 0xfe, !PT ;  /* 0x0000000003177212 */ /* 0x000fe200078efe17 */
[----:B------:R-:W-:Y:S06]  /*1a70*/  BRA `(.L_x_7174) ;  /* 0x0000000000f87947 */ /* 0x000fec0003800000 */
.L_x_7187:
        /* <DEDUP_REMOVED lines=20> */
.L_x_7192:
[----:B------:R-:W-:Y:S05]  /*1bc0*/  BSYNC.RECONVERGENT B0 ;  /* 0x0000000000007941 */ /* 0x000fea0003800200 */
.L_x_7191:
[----:B------:R-:W-:Y:S01]  /*1bd0*/  IMAD.SHL.U32 R0, R0, 0x200000, RZ ;  /* 0x0020000000007824 */ /* 0x000fe200078e00ff */
[----:B------:R-:W-:-:S04]  /*1be0*/  LEA R3, R3, 0x37800000, 0x17 ;  /* 0x3780000003037811 */ /* 0x000fc800078eb8ff */
[----:B------:R-:W-:Y:S01]  /*1bf0*/  LOP3.LUT R23, R3, R0, R23, 0xfe, !PT ;  /* 0x0000000003177212 */ /* 0x000fe200078efe17 */
[----:B------:R-:W-:Y:S06]  /*1c00*/  BRA `(.L_x_7174) ;  /* 0x0000000000947947 */ /* 0x000fec0003800000 */
.L_x_7186:
        /* <DEDUP_REMOVED lines=14> */
.L_x_7173:
        /* <DEDUP_REMOVED lines=16> */
.L_x_7195:
[----:B------:R-:W-:Y:S01]  /*1df0*/  IMAD.MOV.U32 R23, RZ, RZ, RZ ;  /* 0x000000ffff177224 */ /* 0x000fe200078e00ff */
[----:B------:R-:W-:Y:S06]  /*1e00*/  BRA `(.L_x_7174) ;  /* 0x0000000000147947 */ /* 0x000fec0003800000 */
.L_x_7194:
[----:B------:R-:W2:Y:S02]  /*1e10*/  LDG.E.64 R4, desc[UR36][R4.64] ;  /* 0x0000002404047981 */ /* 0x000ea4000c1e1b00 */
[----:B--2---:R0:W2:Y:S02]  /*1e20*/  I2F.U64 R23, R4 ;  /* 0x0000000400177312 */ /* 0x0040a40000301000 */
[----:B0-2---:R-:W-:Y:S05]  /*1e30*/  BRA `(.L_x_7174) ;  /* 0x0000000000087947 */ /* 0x005fea0003800000 */
.L_x_7193:
[----:B------:R-:W2:Y:S02]  /*1e40*/  LDG.E R4, desc[UR36][R4.64] ;  /* 0x0000002404047981 */ /* 0x000ea4000c1e1900 */
[----:B--2---:R-:W-:-:S07]  /*1e50*/  I2FP.F32.U32 R23, R4 ;  /* 0x0000000400177245 */ /* 0x004fce0000201000 */
.L_x_7174:
[----:B------:R-:W-:Y:S05]  /*1e60*/  BSYNC.RECONVERGENT B6 ;  /* 0x0000000000067941 */ /* 0x000fea0003800200 */
.L_x_7168:
[----:B------:R-:W-:-:S07]  /*1e70*/  VIADD R16, R16, 0x80 ;  /* 0x0000008010107836 */ /* 0x000fce0000000000 */
.L_x_7167:
[----:B------:R-:W-:Y:S05]  /*1e80*/  BSYNC.RECONVERGENT B7 ;  /* 0x0000000000077941 */ /* 0x000fea0003800200 */
.L_x_7166:
        /* <DEDUP_REMOVED lines=25> */
.L_x_7202:
[----:B------:R-:W2:Y:S02]  /*2020*/  LDG.E.U8 R4, desc[UR36][R4.64] ;  /* 0x0000002404047981 */ /* 0x000ea4000c1e1100 */
[----:B--2---:R-:W-:Y:S01]  /*2030*/  I2FP.F32.U32 R24, R4 ;  /* 0x0000000400187245 */ /* 0x004fe20000201000 */
[----:B------:R-:W-:Y:S06]  /*2040*/  BRA `(.L_x_7204) ;  /* 0x0000000c00487947 */ /* 0x000fec0003800000 */
.L_x_7201:
        /* <DEDUP_REMOVED lines=9> */
.L_x_7206:
[----:B------:R-:W2:Y:S02]  /*20e0*/  LDG.E R4, desc[UR36][R4.64] ;  /* 0x0000002404047981 */ /* 0x000ea4000c1e1900 */
[----:B--2---:R-:W-:Y:S01]  /*20f0*/  I2FP.F32.S32 R24, R4 ;  /* 0x0000000400187245 */ /* 0x004fe20000201400 */
[----:B------:R-:W-:Y:S06]  /*2100*/  BRA `(.L_x_7204) ;  /* 0x0000000c00187947 */ /* 0x000fec0003800000 */
.L_x_7205:
[----:B------:R-:W2:Y:S02]  /*2110*/  LDG.E.U16 R4, desc[UR36][R4.64] ;  /* 0x0000002404047981 */ /* 0x000ea4000c1e1500 */
[----:B--2---:R0:W2:Y:S01]  /*2120*/  I2F.S16 R24, R4 ;  /* 0x0000000400187306 */ /* 0x0040a20000101400 */
[----:B------:R-:W-:Y:S05]  /*2130*/  BRA `(.L_x_7204) ;  /* 0x0000000c000c7947 */ /* 0x000fea0003800000 */
.L_x_7200:
        /* <DEDUP_REMOVED lines=8> */
.L_x_7208:
[----:B------:R-:W2:Y:S02]  /*21c0*/  LDG.E.U16 R4, desc[UR36][R4.64] ;  /* 0x0000002404047981 */ /* 0x000ea4000c1e1500 */
[----:B--2---:R-:W-:Y:S01]  /*21d0*/  HADD2.F32 R24, -RZ, R4.H0_H0 ;  /* 0x20000004ff187230 */ /* 0x004fe20000004100 */
[----:B------:R-:W-:Y:S06]  /*21e0*/  BRA `(.L_x_7204) ;  /* 0x0000000800e07947 */ /* 0x000fec0003800000 */
.L_x_7207:
        /* <DEDUP_REMOVED lines=8> */
.L_x_7210:
[----:B------:R-:W2:Y:S02]  /*2270*/  LDG.E.U16 R4, desc[UR36][R4.64] ;  /* 0x0000002404047981 */ /* 0x000ea4000c1e1500 */
[----:B--2---:R-:W-:Y:S01]  /*2280*/  HADD2.F32 R24, -RZ, R4.H0_H0 ;  /* 0x20000004ff187230 */ /* 0x004fe20000004100 */
[----:B------:R-:W-:Y:S06]  /*2290*/  BRA `(.L_x_7204) ;  /* 0x0000000800b47947 */ /* 0x000fec0003800000 */
.L_x_7209:
        /* <DEDUP_REMOVED lines=11> */
.L_x_7199:
        /* <DEDUP_REMOVED lines=12> */
.L_x_7213:
        /* <DEDUP_REMOVED lines=11> */
.L_x_7212:
        /* <DEDUP_REMOVED lines=25> */
.L_x_7215:
        /* <DEDUP_REMOVED lines=11> */
[----:B------:R-:W-:Y:S01]  /*2700*/  LOP3.LUT R24, R0, 0x80000000, R3, 0xf8, !PT ;  /* 0x8000000000187812 */ /* 0x000fe200078ef803 */
[----:B------:R-:W-:Y:S06]  /*2710*/  BRA `(.L_x_7204) ;  /* 0x0000000400947947 */ /* 0x000fec0003800000 */
.L_x_7214:
[----:B------:R-:W2:Y:S02]  /*2720*/  LDG.E.U16 R4, desc[UR36][R4.64] ;  /* 0x0000002404047981 */ /* 0x000ea4000c1e1500 */
[----:B--2---:R-:W-:Y:S01]  /*2730*/  IMAD.U32 R24, R4, 0x10000, RZ ;  /* 0x0001000004187824 */ /* 0x004fe200078e00ff */
[----:B------:R-:W-:Y:S06]  /*2740*/  BRA `(.L_x_7204) ;  /* 0x0000000400887947 */ /* 0x000fec0003800000 */
.L_x_7211:
        /* <DEDUP_REMOVED lines=11> */
.L_x_7218:
        /* <DEDUP_REMOVED lines=20> */
.L_x_7220:
[----:B------:R-:W-:Y:S05]  /*2940*/  BSYNC.RECONVERGENT B0 ;  /* 0x0000000000007941 */ /* 0x000fea0003800200 */
.L_x_7219:
[----:B------:R-:W-:Y:S01]  /*2950*/  IMAD.SHL.U32 R0, R0, 0x100000, RZ ;  /* 0x0010000000007824 */ /* 0x000fe200078e00ff */
[----:B------:R-:W-:-:S04]  /*2960*/  LEA R3, R3, 0x3b800000, 0x17 ;  /* 0x3b80000003037811 */ /* 0x000fc800078eb8ff */
[----:B------:R-:W-:Y:S01]  /*2970*/  LOP3.LUT R24, R3, R0, R7, 0xfe, !PT ;  /* 0x0000000003187212 */ /* 0x000fe200078efe07 */
[----:B------:R-:W-:Y:S06]  /*2980*/  BRA `(.L_x_7204) ;  /* 0x0000000000f87947 */ /* 0x000fec0003800000 */
.L_x_7217:
        /* <DEDUP_REMOVED lines=20> */
.L_x_7222:
[----:B------:R-:W-:Y:S05]  /*2ad0*/  BSYNC.RECONVERGENT B0 ;  /* 0x0000000000007941 */ /* 0x000fea0003800200 */
.L_x_7221:
[----:B------:R-:W-:Y:S01]  /*2ae0*/  IMAD.SHL.U32 R0, R0, 0x200000, RZ ;  /* 0x0020000000007824 */ /* 0x000fe200078e00ff */
[----:B------:R-:W-:-:S04]  /*2af0*/  LEA R3, R3, 0x37800000, 0x17 ;  /* 0x3780000003037811 */ /* 0x000fc800078eb8ff */
[----:B------:R-:W-:Y:S01]  /*2b00*/  LOP3.LUT R24, R3, R0, R7, 0xfe, !PT ;  /* 0x0000000003187212 */ /* 0x000fe200078efe07 */
[----:B------:R-:W-:Y:S06]  /*2b10*/  BRA `(.L_x_7204) ;  /* 0x0000000000947947 */ /* 0x000fec0003800000 */
.L_x_7216:
        /* <DEDUP_REMOVED lines=14> */
.L_x_7203:
        /* <DEDUP_REMOVED lines=16> */
.L_x_7225:
[----:B------:R-:W-:Y:S01]  /*2d00*/  IMAD.MOV.U32 R24, RZ, RZ, RZ ;  /* 0x000000ffff187224 */ /* 0x000fe200078e00ff */
[----:B------:R-:W-:Y:S06]  /*2d10*/  BRA `(.L_x_7204) ;  /* 0x0000000000147947 */ /* 0x000fec0003800000 */
.L_x_7224:
[----:B------:R-:W2:Y:S02]  /*2d20*/  LDG.E.64 R24, desc[UR36][R4.64] ;  /* 0x0000002404187981 */ /* 0x000ea4000c1e1b00 */
[----:B--2---:R0:W2:Y:S02]  /*2d30*/  I2F.U64 R24, R24 ;  /* 0x0000001800187312 */ /* 0x0040a40000301000 */
[----:B0-2---:R-:W-:Y:S05]  /*2d40*/  BRA `(.L_x_7204) ;  /* 0x0000000000087947 */ /* 0x005fea0003800000 */
.L_x_7223:
[----:B------:R-:W2:Y:S02]  /*2d50*/  LDG.E R4, desc[UR36][R4.64] ;  /* 0x0000002404047981 */ /* 0x000ea4000c1e1900 */
[----:B--2---:R-:W-:-:S07]  /*2d60*/  I2FP.F32.U32 R24, R4 ;  /* 0x0000000400187245 */ /* 0x004fce0000201000 */
.L_x_7204:
[----:B------:R-:W-:Y:S05]  /*2d70*/  BSYNC.RECONVERGENT B6 ;  /* 0x0000000000067941 */ /* 0x000fea0003800200 */
.L_x_7198:
[----:B------:R-:W-:-:S07]  /*2d80*/  VIADD R16, R16, 0x80 ;  /* 0x0000008010107836 */ /* 0x000fce0000000000 */
.L_x_7197:
[----:B------:R-:W-:Y:S05]  /*2d90*/  BSYNC.RECONVERGENT B7 ;  /* 0x0000000000077941 */ /* 0x000fea0003800200 */
.L_x_7196:
[----:B------:R-:W-:Y:S01]  /*2da0*/  ISETP.GE.AND P0, PT, R16, R17, PT ;  /* 0x000000111000720c */ /* 0x000fe20003f06270 */
[----:B------:R-:W-:Y:S01]  /*2db0*/  BSSY.RECONVERGENT B6, `(.L_x_7226) ;  /* 0x00000e9000067945 */ /* 0x000fe20003800200 */
[----:B------:R-:W-:-:S11]  /*2dc0*/  IMAD.MOV.U32 R18, RZ, RZ, RZ ;  /* 0x000000ffff127224 */ /* 0x000fd600078e00ff */
        /* <DEDUP_REMOVED lines=21> */
.L_x_7231:
[----:B------:R-:W2:Y:S02]  /*2f20*/  LDG.E.U8 R4, desc[UR36][R4.64] ;  /* 0x0000002404047981 */ /* 0x000ea4000c1e1100 */
[----:B--2---:R-:W-:Y:S01]  /*2f30*/  I2FP.F32.U32 R18, R4 ;  /* 0x0000000400127245 */ /* 0x004fe20000201000 */
[----:B------:R-:W-:Y:S06]  /*2f40*/  BRA `(.L_x_7227) ;  /* 0x0000000c003c7947 */ /* 0x000fec0003800000 */
.L_x_7230:
        /* <DEDUP_REMOVED lines=9> */
.L_x_7234:
[----:B------:R-:W2:Y:S02]  /*2fe0*/  LDG.E R4, desc[UR36][R4.64] ;  /* 0x0000002404047981 */ /* 0x000ea4000c1e1900 */
[----:B--2---:R-:W-:Y:S01]  /*2ff0*/  I2FP.F32.S32 R18, R4 ;  /* 0x0000000400127245 */ /* 0x004fe20000201400 */
[----:B------:R-:W-:Y:S06]  /*3000*/  BRA `(.L_x_7227) ;  /* 0x0000000c000c7947 */ /* 0x000fec0003800000 */
.L_x_7233:
[----:B------:R-:W2:Y:S02]  /*3010*/  LDG.E.U16 R4, desc[UR36][R4.64] ;  /* 0x0000002404047981 */ /* 0x000ea4000c1e1500 */
[----:B--2---:R0:W2:Y:S01]  /*3020*/  I2F.S16 R18, R4 ;  /* 0x0000000400127306 */ /* 0x0040a20000101400 */
[----:B------:R-:W-:Y:S05]  /*3030*/  BRA `(.L_x_7227) ;  /* 0x0000000c00007947 */ /* 0x000fea0003800000 */
.L_x_7229:
        /* <DEDUP_REMOVED lines=8> */
.L_x_7236:
[----:B------:R-:W2:Y:S02]  /*30c0*/  LDG.E.U16 R4, desc[UR36][R4.64] ;  /* 0x0000002404047981 */ /* 0x000ea4000c1e1500 */
[----:B--2---:R-:W-:Y:S01]  /*30d0*/  HADD2.F32 R18, -RZ, R4.H0_H0 ;  /* 0x20000004ff127230 */ /* 0x004fe20000004100 */
[----:B------:R-:W-:Y:S06]  /*30e0*/  BRA `(.L_x_7227) ;  /* 0x0000000800d47947 */ /* 0x000fec0003800000 */
.L_x_7235:
        /* <DEDUP_REMOVED lines=8> */
.L_x_7238:
[----:B------:R-:W2:Y:S02]  /*3170*/  LDG.E.U16 R4, desc[UR36][R4.64] ;  /* 0x0000002404047981 */ /* 0x000ea4000c1e1500 */
[----:B--2---:R-:W-:Y:S01]  /*3180*/  HADD2.F32 R18, -RZ, R4.H0_H0 ;  /* 0x20000004ff127230 */ /* 0x004fe20000004100 */
[----:B------:R-:W-:Y:S06]  /*3190*/  BRA `(.L_x_7227) ;  /* 0x0000000800a87947 */ /* 0x000fec0003800000 */
.L_x_7237:
        /* <DEDUP_REMOVED lines=11> */
.L_x_7228:
        /* <DEDUP_REMOVED lines=12> */
.L_x_7241:
        /* <DEDUP_REMOVED lines=11> */
.L_x_7240:
        /* <DEDUP_REMOVED lines=25> */
.L_x_7243:
        /* <DEDUP_REMOVED lines=13> */
.L_x_7242:
[----:B------:R-:W2:Y:S02]  /*3620*/  LDG.E.U16 R4, desc[UR36][R4.64] ;  /* 0x0000002404047981 */ /* 0x000ea4000c1e1500 */
[----:B--2---:R-:W-:Y:S01]  /*3630*/  IMAD.U32 R18, R4, 0x10000, RZ ;  /* 0x0001000004127824 */ /* 0x004fe200078e00ff */
[----:B------:R-:W-:Y:S06]  /*3640*/  BRA `(.L_x_7227) ;  /* 0x00000004007c7947 */ /* 0x000fec0003800000 */
.L_x_7239:
        /* <DEDUP_REMOVED lines=11> */
.L_x_7246:
[----:B------:R-:W2:Y:S02]  /*3700*/  LDG.E.U8 R4, desc[UR36][R4.64] ;  /* 0x0000002404047981 */ /* 0x000ea4000c1e1100 */
        /* <DEDUP_REMOVED lines=18> */
.L_x_7248:
[----:B------:R-:W-:Y:S05]  /*3830*/  BSYNC.RECONVERGENT B0 ;  /* 0x0000000000007941 */ /* 0x000fea0003800200 */
.L_x_7247:
[----:B------:R-:W-:Y:S01]  /*3840*/  IMAD.SHL.U32 R0, R0, 0x100000, RZ ;  /* 0x0010000000007824 */ /* 0x000fe200078e00ff */
[----:B------:R-:W-:-:S04]  /*3850*/  LEA R3, R3, 0x3b800000, 0x17 ;  /* 0x3b80000003037811 */ /* 0x000fc800078eb8ff */
[----:B------:R-:W-:Y:S01]  /*3860*/  LOP3.LUT R18, R3, R0, R7, 0xfe, !PT ;  /* 0x0000000003127212 */ /* 0x000fe200078efe07 */
[----:B------:R-:W-:Y:S06]  /*3870*/  BRA `(.L_x_7227) ;  /* 0x0000000000f07947 */ /* 0x000fec0003800000 */
.L_x_7245:
        /* <DEDUP_REMOVED lines=19> */
.L_x_7250:
[----:B------:R-:W-:Y:S05]  /*39b0*/  BSYNC.RECONVERGENT B0 ;  /* 0x0000000000007941 */ /* 0x000fea0003800200 */
.L_x_7249:
[----:B------:R-:W-:Y:S01]  /*39c0*/  IMAD.SHL.U32 R0, R0, 0x200000, RZ ;  /* 0x0020000000007824 */ /* 0x000fe200078e00ff */
[----:B------:R-:W-:-:S04]  /*39d0*/  LEA R3, R3, 0x37800000, 0x17 ;  /* 0x3780000003037811 */ /* 0x000fc800078eb8ff */
[----:B------:R-:W-:Y:S01]  /*39e0*/  LOP3.LUT R18, R3, R0, R7, 0xfe, !PT ;  /* 0x0000000003127212 */ /* 0x000fe200078efe07 */
[----:B------:R-:W-:Y:S06]  /*39f0*/  BRA `(.L_x_7227) ;  /* 0x0000000000907947 */ /* 0x000fec0003800000 */
.L_x_7244:
        /* <DEDUP_REMOVED lines=14> */
.L_x_7232:
        /* <DEDUP_REMOVED lines=16> */
.L_x_7253:
[----:B------:R-:W-:Y:S05]  /*3be0*/  BRA `(.L_x_7227) ;  /* 0x0000000000147947 */ /* 0x000fea0003800000 */
.L_x_7252:
[----:B------:R-:W2:Y:S02]  /*3bf0*/  LDG.E.64 R4, desc[UR36][R4.64] ;  /* 0x0000002404047981 */ /* 0x000ea4000c1e1b00 */
[----:B--2---:R0:W2:Y:S02]  /*3c00*/  I2F.U64 R18, R4 ;  /* 0x0000000400127312 */ /* 0x0040a40000301000 */
[----:B0-2---:R-:W-:Y:S05]  /*3c10*/  BRA `(.L_x_7227) ;  /* 0x0000000000087947 */ /* 0x005fea0003800000 */
.L_x_7251:
[----:B------:R-:W2:Y:S02]  /*3c20*/  LDG.E R4, desc[UR36][R4.64] ;  /* 0x0000002404047981 */ /* 0x000ea4000c1e1900 */
[----:B--2---:R-:W-:-:S07]  /*3c30*/  I2FP.F32.U32 R18, R4 ;  /* 0x0000000400127245 */ /* 0x004fce0000201000 */
.L_x_7227:
[----:B------:R-:W-:Y:S05]  /*3c40*/  BSYNC.RECONVERGENT B6 ;  /* 0x0000000000067941 */ /* 0x000fea0003800200 */
.L_x_7226:
[----:B------:R-:W0:Y:S01]  /*3c50*/  LDCU UR4, c[0x0][0x388] ;  /* 0x00007100ff0477ac */ /* 0x000e220008000800 */
[----:B------:R-:W0:Y:S01]  /*3c60*/  LDC.U8 R16, c[0x0][0x3ac] ;  /* 0x0000eb00ff107b82 */ /* 0x000e220000000000 */
[----:B------:R-:W-:Y:S01]  /*3c70*/  ISETP.GE.AND P0, PT, R19, R17, PT ;  /* 0x000000111300720c */ /* 0x000fe20003f06270 */
[----:B------:R-:W-:Y:S04]  /*3c80*/  BSSY.RECONVERGENT B7, `(.L_x_7254) ;  /* 0x00002bb000077945 */ /* 0x000fe80003800200 */
[----:B------:R-:W-:Y:S01]  /*3c90*/  BSSY.RELIABLE B6, `(.L_x_7255) ;  /* 0x00001d5000067945 */ /* 0x000fe20003800100 */
[----:B012345:R-:W-:Y:S01]  /*3ca0*/  FMUL.FTZ R4, R22, UR4 ;  /* 0x0000000416047c20 */ /* 0x03ffe20008410000 */
[----:B------:R-:W-:Y:S01]  /*3cb0*/  FMUL.FTZ R22, R23, UR4 ;  /* 0x0000000417167c20 */ /* 0x000fe20008410000 */
[----:B------:R-:W-:Y:S01]  /*3cc0*/  FMUL.FTZ R24, R24, UR4 ;  /* 0x0000000418187c20 */ /* 0x000fe20008410000 */
[----:B------:R-:W-:-:S04]  /*3cd0*/  FMUL.FTZ R18, R18, UR4 ;  /* 0x0000000412127c20 */ /* 0x000fc80008410000 */
[----:B------:R-:W-:Y:S05]  /*3ce0*/  @P0 BRA `(.L_x_7256) ;  /* 0x0000001c00300947 */ /* 0x000fea0003800000 */
[----:B------:R-:W0:Y:S01]  /*3cf0*/  LDCU UR4, c[0x0][0x3b0] ;  /* 0x00007600ff0477ac */ /* 0x000e220008000800 */
[----:B------:R-:W1:Y:S01]  /*3d00*/  LDC.64 R8, c[0x0][0x390] ;  /* 0x0000e400ff087b82 */ /* 0x000e620000000a00 */
[----:B------:R-:W-:Y:S01]  /*3d10*/  IMAD R0, R2, 0x200, R19 ;  /* 0x0000020002007824 */ /* 0x000fe200078e0213 */
[----:B------:R-:W-:Y:S01]  /*3d20*/  PRMT R5, R16, 0x9910, RZ ;  /* 0x0000991010057816 */ /* 0x000fe200000000ff */
[----:B------:R-:W-:Y:S02]  /*3d30*/  VIADD R19, R19, 0x80 ;  /* 0x0000008013137836 */ /* 0x000fe40000000000 */
        /* <DEDUP_REMOVED lines=17> */
.L_x_7260:
[----:B------:R-:W0:Y:S02]  /*3e50*/  F2I.S64.TRUNC R4, R4 ;  /* 0x0000000400047311 */ /* 0x000e24000020d900 */
[----:B0-----:R-:W-:-:S05]  /*3e60*/  IMAD.MOV.U32 R3, RZ, RZ, R4 ;  /* 0x000000ffff037224 */ /* 0x001fca00078e0004 */
[----:B------:R0:W-:Y:S01]  /*3e70*/  STG.E.U8 desc[UR36][R8.64], R3 ;  /* 0x0000000308007986 */ /* 0x0001e2000c101124 */
[----:B------:R-:W-:Y:S05]  /*3e80*/  BRA `(.L_x_7262) ;  /* 0x0000000c002c7947 */ /* 0x000fea0003800000 */
.L_x_7259:
        /* <DEDUP_REMOVED lines=9> */
.L_x_7264:
[----:B------:R-:W0:Y:S02]  /*3f20*/  F2I.FTZ.TRUNC.NTZ R3, R4 ;  /* 0x0000000400037305 */ /* 0x000e24000021f100 */
[----:B0-----:R0:W-:Y:S01]  /*3f30*/  STG.E desc[UR36][R8.64], R3 ;  /* 0x0000000308007986 */ /* 0x0011e2000c101924 */
[----:B------:R-:W-:Y:S05]  /*3f40*/  BRA `(.L_x_7262) ;  /* 0x0000000800fc7947 */ /* 0x000fea0003800000 */
.L_x_7263:
[----:B------:R-:W0:Y:S02]  /*3f50*/  F2I.FTZ.TRUNC.NTZ R3, R4 ;  /* 0x0000000400037305 */ /* 0x000e24000021f100 */
[----:B0-----:R0:W-:Y:S01]  /*3f60*/  STG.E.U16 desc[UR36][R8.64], R3 ;  /* 0x0000000308007986 */ /* 0x0011e2000c101524 */
[----:B------:R-:W-:Y:S05]  /*3f70*/  BRA `(.L_x_7262) ;  /* 0x0000000800f07947 */ /* 0x000fea0003800000 */
.L_x_7258:
        /* <DEDUP_REMOVED lines=8> */
.L_x_7266:
[----:B------:R-:W-:-:S05]  /*4000*/  F2FP.F16.F32.PACK_AB R4, RZ, R4 ;  /* 0x00000004ff04723e */ /* 0x000fca00000000ff */
[----:B------:R0:W-:Y:S01]  /*4010*/  STG.E.U16 desc[UR36][R8.64], R4 ;  /* 0x0000000408007986 */ /* 0x0001e2000c101524 */
[----:B------:R-:W-:Y:S05]  /*4020*/  BRA `(.L_x_7262) ;  /* 0x0000000800c47947 */ /* 0x000fea0003800000 */
.L_x_7265:
        /* <DEDUP_REMOVED lines=9> */
.L_x_7268:
[----:B------:R-:W-:-:S04]  /*40c0*/  F2FP.F16.F32.PACK_AB R3, RZ, R4 ;  /* 0x00000004ff03723e */ /* 0x000fc800000000ff */
[----:B------:R-:W-:-:S05]  /*40d0*/  PRMT R3, R3, 0x5410, RZ ;  /* 0x0000541003037816 */ /* 0x000fca00000000ff */
[----:B------:R0:W-:Y:S01]  /*40e0*/  STG.E desc[UR36][R8.64], R3 ;  /* 0x0000000308007986 */ /* 0x0001e2000c101924 */
[----:B------:R-:W-:Y:S05]  /*40f0*/  BRA `(.L_x_7262) ;  /* 0x0000000800907947 */ /* 0x000fea0003800000 */
.L_x_7267:
[----:B------:R-:W-:-:S06]  /*4100*/  FMUL.FTZ R4, R4, 1 ;  /* 0x3f80000004047820 */ /* 0x000fcc0000410000 */
[----:B------:R-:W0:Y:S02]  /*4110*/  F2F.F64.F32 R4, R4 ;  /* 0x0000000400047310 */ /* 0x000e240000201800 */
[----:B0-----:R0:W-:Y:S01]  /*4120*/  STG.E.64 desc[UR36][R8.64], R4 ;  /* 0x0000000408007986 */ /* 0x0011e2000c101b24 */
[----:B------:R-:W-:Y:S05]  /*4130*/  BRA `(.L_x_7262) ;  /* 0x0000000800807947 */ /* 0x000fea0003800000 */
.L_x_7257:
        /* <DEDUP_REMOVED lines=8> */
[----:B------:R-:W-:-:S04]  /*41c0*/  FSETP.NEU.FTZ.AND P0, PT, R4, RZ, PT ;  /* 0x000000ff0400720b */ /* 0x000fc80003f1d000 */
[----:B------:R-:W-:-:S05]  /*41d0*/  SEL R3, RZ, 0x1, !P0 ;  /* 0x00000001ff037807 */ /* 0x000fca0004000000 */
[----:B------:R0:W-:Y:S01]  /*41e0*/  STG.E.U8 desc[UR36][R8.64], R3 ;  /* 0x0000000308007986 */ /* 0x0001e2000c101124 */
[----:B------:R-:W-:Y:S05]  /*41f0*/  BRA `(.L_x_7262) ;  /* 0x0000000800507947 */ /* 0x000fea0003800000 */
.L_x_7271:
[----:B------:R-:W-:Y:S01]  /*4200*/  FMUL.FTZ R4, R4, 1 ;  /* 0x3f80000004047820 */ /* 0x000fe20000410000 */
[----:B------:R-:W-:-:S05]  /*4210*/  CS2R R6, SRZ ;  /* 0x0000000000067805 */ /* 0x000fca000001ff00 */
[----:B------:R-:W0:Y:S02]  /*4220*/  F2F.F64.F32 R4, R4 ;  /* 0x0000000400047310 */ /* 0x000e240000201800 */
[----:B0-----:R0:W-:Y:S01]  /*4230*/  STG.E.128 desc[UR36][R8.64], R4 ;  /* 0x0000000408007986 */ /* 0x0011e2000c101d24 */
[----:B------:R-:W-:Y:S05]  /*4240*/  BRA `(.L_x_7262) ;  /* 0x00000008003c7947 */ /* 0x000fea0003800000 */
.L_x_7270:
        /* <DEDUP_REMOVED lines=18> */
.L_x_7275:
[----:B------:R-:W-:Y:S05]  /*4370*/  BSYNC.RECONVERGENT B0 ;  /* 0x0000000000007941 */ /* 0x000fea0003800200 */
.L_x_7274:
[----:B------:R-:W-:-:S05]  /*4380*/  LOP3.LUT R5, R0, 0x80, R5, 0xf8, !PT ;  /* 0x0000008000057812 */ /* 0x000fca00078ef805 */
[----:B------:R0:W-:Y:S01]  /*4390*/  STG.E.U8 desc[UR36][R8.64], R5 ;  /* 0x0000000508007986 */ /* 0x0001e2000c101124 */
[----:B------:R-:W-:Y:S05]  /*43a0*/  BRA `(.L_x_7262) ;  /* 0x0000000400e47947 */ /* 0x000fea0003800000 */
.L_x_7273:
        /* <DEDUP_REMOVED lines=14> */
.L_x_7277:
[----:B------:R-:W-:Y:S05]  /*4490*/  BSYNC.RECONVERGENT B0 ;  /* 0x0000000000007941 */ /* 0x000fea0003800200 */
.L_x_7276:
[----:B------:R-:W-:-:S05]  /*44a0*/  LOP3.LUT R3, R0, 0x80, R7, 0xf8, !PT ;  /* 0x0000008000037812 */ /* 0x000fca00078ef807 */
[----:B------:R0:W-:Y:S01]  /*44b0*/  STG.E.U8 desc[UR36][R8.64], R3 ;  /* 0x0000000308007986 */ /* 0x0001e2000c101124 */
[----:B------:R-:W-:Y:S05]  /*44c0*/  BRA `(.L_x_7262) ;  /* 0x00000004009c7947 */ /* 0x000fea0003800000 */
.L_x_7272:
[----:B------:R-:W-:-:S05]  /*44d0*/  F2FP.BF16.F32.PACK_AB R4, RZ, R4 ;  /* 0x00000004ff04723e */ /* 0x000fca00000010ff */
[----:B------:R0:W-:Y:S01]  /*44e0*/  STG.E.U16 desc[UR36][R8.64], R4 ;  /* 0x0000000408007986 */ /* 0x0001e2000c101524 */
[----:B------:R-:W-:Y:S05]  /*44f0*/  BRA `(.L_x_7262) ;  /* 0x0000000400907947 */ /* 0x000fea0003800000 */
.L_x_7269:
        /* <DEDUP_REMOVED lines=11> */
.L_x_7280:
        /* <DEDUP_REMOVED lines=12> */
.L_x_7283:
[----:B------:R-:W-:-:S04]  /*4670*/  SHF.R.U32.HI R0, RZ, 0x14, R4 ;  /* 0x00000014ff007819 */ /* 0x000fc80000011604 */
[----:B------:R-:W-:-:S04]  /*4680*/  LOP3.LUT R3, R0, 0x1, RZ, 0xc0, !PT ;  /* 0x0000000100037812 */ /* 0x000fc800078ec0ff */
[----:B------:R-:W-:-:S04]  /*4690*/  IADD3 R0, PT, PT, R4, 0x487ffff, R3 ;  /* 0x0487ffff04007810 */ /* 0x000fc80007ffe003 */
[----:B------:R-:W-:-:S04]  /*46a0*/  SHF.R.U32.HI R0, RZ, 0x14, R0 ;  /* 0x00000014ff007819 */ /* 0x000fc80000011600 */
[----:B------:R-:W-:-:S07]  /*46b0*/  LOP3.LUT R3, R0, 0xff, RZ, 0xc0, !PT ;  /* 0x000000ff00037812 */ /* 0x000fce00078ec0ff */
.L_x_7284:
[----:B------:R-:W-:-:S04]  /*46c0*/  SHF.R.U32.HI R4, RZ, 0x18, R4 ;  /* 0x00000018ff047819 */ /* 0x000fc80000011604 */
[----:B------:R-:W-:-:S04]  /*46d0*/  LOP3.LUT R3, R3, 0x80, R4, 0xf8, !PT ;  /* 0x0000008003037812 */ /* 0x000fc800078ef804 */
[----:B------:R-:W-:-:S07]  /*46e0*/  PRMT R0, R3, 0x7610, R0 ;  /* 0x0000761003007816 */ /* 0x000fce0000000000 */
.L_x_7282:
[----:B------:R-:W-:Y:S05]  /*46f0*/  BSYNC.RECONVERGENT B0 ;  /* 0x0000000000007941 */ /* 0x000fea0003800200 */
.L_x_7281:
[----:B------:R1:W-:Y:S01]  /*4700*/  STG.E.U8 desc[UR36][R8.64], R0 ;  /* 0x0000000008007986 */ /* 0x0003e2000c101124 */
[----:B------:R-:W-:Y:S05]  /*4710*/  BRA `(.L_x_7262) ;  /* 0x0000000400087947 */ /* 0x000fea0003800000 */
.L_x_7279:
        /* <DEDUP_REMOVED lines=12> */
.L_x_7287:
[----:B------:R-:W-:-:S04]  /*47e0*/  SHF.R.U32.HI R0, RZ, 0x15, R4 ;  /* 0x00000015ff007819 */ /* 0x000fc80000011604 */
[----:B------:R-:W-:-:S04]  /*47f0*/  LOP3.LUT R3, R0, 0x1, RZ, 0xc0, !PT ;  /* 0x0000000100037812 */ /* 0x000fc800078ec0ff */
[----:B------:R-:W-:-:S04]  /*4800*/  IADD3 R0, PT, PT, R4, 0x88fffff, R3 ;  /* 0x088fffff04007810 */ /* 0x000fc80007ffe003 */
[----:B------:R-:W-:-:S04]  /*4810*/  SHF.R.U32.HI R0, RZ, 0x15, R0 ;  /* 0x00000015ff007819 */ /* 0x000fc80000011600 */
[----:B------:R-:W-:-:S07]  /*4820*/  LOP3.LUT R3, R0, 0xff, RZ, 0xc0, !PT ;  /* 0x000000ff00037812 */ /* 0x000fce00078ec0ff */
.L_x_7288:
[----:B------:R-:W-:-:S04]  /*4830*/  SHF.R.U32.HI R4, RZ, 0x18, R4 ;  /* 0x00000018ff047819 */ /* 0x000fc80000011604 */
[----:B------:R-:W-:-:S04]  /*4840*/  LOP3.LUT R3, R3, 0x80, R4, 0xf8, !PT ;  /* 0x0000008003037812 */ /* 0x000fc800078ef804 */
[----:B------:R-:W-:-:S07]  /*4850*/  PRMT R0, R3, 0x7610, R0 ;  /* 0x0000761003007816 */ /* 0x000fce0000000000 */
.L_x_7286:
[----:B------:R-:W-:Y:S05]  /*4860*/  BSYNC.RECONVERGENT B0 ;  /* 0x0000000000007941 */ /* 0x000fea0003800200 */
.L_x_7285:
[----:B------:R2:W-:Y:S01]  /*4870*/  STG.E.U8 desc[UR36][R8.64], R0 ;  /* 0x0000000008007986 */ /* 0x0005e2000c101124 */
[----:B------:R-:W-:Y:S05]  /*4880*/  BRA `(.L_x_7262) ;  /* 0x0000000000ac7947 */ /* 0x000fea0003800000 */
.L_x_7278:
[----:B------:R-:W-:-:S13]  /*4890*/  ISETP.NE.AND P0, PT, R0, 0x1c, PT ;  /* 0x0000001c0000780c */ /* 0x000fda0003f05270 */
[----:B------:R-:W-:Y:S05]  /*48a0*/  @!P0 BRA `(.L_x_7289) ;  /* 0x00000000009c8947 */ /* 0x000fea0003800000 */
[----:B------:R-:W-:-:S13]  /*48b0*/  ISETP.NE.AND P0, PT, R0, 0x1d, PT ;  /* 0x0000001d0000780c */ /* 0x000fda0003f05270 */
[----:B------:R-:W-:Y:S05]  /*48c0*/  @!P0 BRA `(.L_x_7290) ;  /* 0x0000000000888947 */ /* 0x000fea0003800000 */
[----:B------:R-:W-:-:S13]  /*48d0*/  ISETP.NE.AND P0, PT, R0, 0x2c, PT ;  /* 0x0000002c0000780c */ /* 0x000fda0003f05270 */
[----:B------:R-:W-:Y:S05]  /*48e0*/  @!P0 BRA `(.L_x_7291) ;  /* 0x0000000000448947 */ /* 0x000fea0003800000 */
.L_x_7261:
        /* <DEDUP_REMOVED lines=16> */
.L_x_7292:
[----:B------:R-:W-:Y:S05]  /*49f0*/  BRA `(.L_x_7262) ;  /* 0x0000000000507947 */ /* 0x000fea0003800000 */
.L_x_7291:
        /* <DEDUP_REMOVED lines=15> */
.L_x_7290:
[----:B------:R-:W0:Y:S02]  /*4af0*/  F2I.U64.TRUNC R4, R4 ;  /* 0x0000000400047311 */ /* 0x000e24000020d800 */
[----:B0-----:R0:W-:Y:S01]  /*4b00*/  STG.E.64 desc[UR36][R8.64], R4 ;  /* 0x0000000408007986 */ /* 0x0011e2000c101b24 */
[----:B------:R-:W-:Y:S05]  /*4b10*/  BRA `(.L_x_7262) ;  /* 0x0000000000087947 */ /* 0x000fea0003800000 */
.L_x_7289:
[----:B------:R-:W0:Y:S02]  /*4b20*/  F2I.FTZ.U32.TRUNC.NTZ R3, R4 ;  /* 0x0000000400037305 */ /* 0x000e24000021f000 */
[----:B0-----:R3:W-:Y:S02]  /*4b30*/  STG.E desc[UR36][R8.64], R3 ;  /* 0x0000000308007986 */ /* 0x0017e4000c101924 */
.L_x_7262:
[----:B------:R-:W-:-:S13]  /*4b40*/  ISETP.GE.AND P0, PT, R19, R17, PT ;  /* 0x000000111300720c */ /* 0x000fda0003f06270 */
[----:B------:R-:W-:Y:S05]  /*4b50*/  @P0 BREAK.RELIABLE B6 ;  /* 0x0000000000060942 */ /* 0x000fea0003800100 */
        /* <DEDUP_REMOVED lines=22> */
.L_x_7297:
[----:B------:R-:W0:Y:S02]  /*4cc0*/  F2I.S64.TRUNC R22, R22 ;  /* 0x0000001600167311 */ /* 0x000e24000020d900 */
[----:B0-----:R-:W-:-:S05]  /*4cd0*/  IMAD.MOV.U32 R3, RZ, RZ, R22 ;  /* 0x000000ffff037224 */ /* 0x001fca00078e0016 */
[----:B------:R0:W-:Y:S01]  /*4ce0*/  STG.E.U8 desc[UR36][R8.64], R3 ;  /* 0x0000000308007986 */ /* 0x0001e2000c101124 */
[----:B------:R-:W-:Y:S05]  /*4cf0*/  BRA `(.L_x_7299) ;  /* 0x0000000c00287947 */ /* 0x000fea0003800000 */
.L_x_7296:
        /* <DEDUP_REMOVED lines=9> */
.L_x_7301:
[----:B------:R-:W0:Y:S02]  /*4d90*/  F2I.FTZ.TRUNC.NTZ R3, R22 ;  /* 0x0000001600037305 */ /* 0x000e24000021f100 */
[----:B0-----:R0:W-:Y:S01]  /*4da0*/  STG.E desc[UR36][R8.64], R3 ;  /* 0x0000000308007986 */ /* 0x0011e2000c101924 */
[----:B------:R-:W-:Y:S05]  /*4db0*/  BRA `(.L_x_7299) ;  /* 0x0000000800f87947 */ /* 0x000fea0003800000 */
.L_x_7300:
[----:B------:R-:W0:Y:S02]  /*4dc0*/  F2I.FTZ.TRUNC.NTZ R3, R22 ;  /* 0x0000001600037305 */ /* 0x000e24000021f100 */
[----:B0-----:R0:W-:Y:S01]  /*4dd0*/  STG.E.U16 desc[UR36][R8.64], R3 ;  /* 0x0000000308007986 */ /* 0x0011e2000c101524 */
[----:B------:R-:W-:Y:S05]  /*4de0*/  BRA `(.L_x_7299) ;  /* 0x0000000800ec7947 */ /* 0x000fea0003800000 */
.L_x_7295:
        /* <DEDUP_REMOVED lines=8> */
.L_x_7303:
[----:B------:R-:W-:-:S05]  /*4e70*/  F2FP.F16.F32.PACK_AB R22, RZ, R22 ;  /* 0x00000016ff16723e */ /* 0x000fca00000000ff */
[----:B------:R0:W-:Y:S01]  /*4e80*/  STG.E.U16 desc[UR36][R8.64], R22 ;  /* 0x0000001608007986 */ /* 0x0001e2000c101524 */
[----:B------:R-:W-:Y:S05]  /*4e90*/  BRA `(.L_x_7299) ;  /* 0x0000000800c07947 */ /* 0x000fea0003800000 */
.L_x_7302:
        /* <DEDUP_REMOVED lines=9> */
.L_x_7305:
[----:B------:R-:W-:-:S04]  /*4f30*/  F2FP.F16.F32.PACK_AB R3, RZ, R22 ;  /* 0x00000016ff03723e */ /* 0x000fc800000000ff */
[----:B------:R-:W-:-:S05]  /*4f40*/  PRMT R3, R3, 0x5410, RZ ;  /* 0x0000541003037816 */ /* 0x000fca00000000ff */
[----:B------:R0:W-:Y:S01]  /*4f50*/  STG.E desc[UR36][R8.64], R3 ;  /* 0x0000000308007986 */ /* 0x0001e2000c101924 */
[----:B------:R-:W-:Y:S05]  /*4f60*/  BRA `(.L_x_7299) ;  /* 0x00000008008c7947 */ /* 0x000fea0003800000 */
.L_x_7304:
[----:B------:R-:W-:-:S06]  /*4f70*/  FMUL.FTZ R4, R22, 1 ;  /* 0x3f80000016047820 */ /* 0x000fcc0000410000 */
[----:B------:R-:W0:Y:S02]  /*4f80*/  F2F.F64.F32 R4, R4 ;  /* 0x0000000400047310 */ /* 0x000e240000201800 */
[----:B0-----:R0:W-:Y:S01]  /*4f90*/  STG.E.64 desc[UR36][R8.64], R4 ;  /* 0x0000000408007986 */ /* 0x0011e2000c101b24 */
[----:B------:R-:W-:Y:S05]  /*4fa0*/  BRA `(.L_x_7299) ;  /* 0x00000008007c7947 */ /* 0x000fea0003800000 */
.L_x_7294:
        /* <DEDUP_REMOVED lines=13> */
.L_x_7309:
        /* <DEDUP_REMOVED lines=16> */
.L_x_7312:
[----:B------:R-:W-:-:S04]  /*5180*/  SHF.R.U32.HI R22, RZ, 0x18, R22 ;  /* 0x00000018ff167819 */ /* 0x000fc80000011616 */
[----:B------:R-:W-:-:S04]  /*5190*/  LOP3.LUT R3, R3, 0x80, R22, 0xf8, !PT ;  /* 0x0000008003037812 */ /* 0x000fc800078ef816 */
[----:B------:R-:W-:-:S07]  /*51a0*/  PRMT R4, R3, 0x7610, R4 ;  /* 0x0000761003047816 */ /* 0x000fce0000000004 */
.L_x_7311:
[----:B------:R-:W-:Y:S05]  /*51b0*/  BSYNC.RECONVERGENT B0 ;  /* 0x0000000000007941 */ /* 0x000fea0003800200 */
.L_x_7310:
[----:B------:R0:W-:Y:S01]  /*51c0*/  STG.E.U8 desc[UR36][R8.64], R4 ;  /* 0x0000000408007986 */ /* 0x0001e2000c101124 */
[----:B------:R-:W-:Y:S05]  /*51d0*/  BRA `(.L_x_7299) ;  /* 0x0000000400f07947 */ /* 0x000fea0003800000 */
.L_x_7308:
        /* <DEDUP_REMOVED lines=16> */
.L_x_7315:
[----:B------:R-:W-:-:S04]  /*52e0*/  SHF.R.U32.HI R22, RZ, 0x18, R22 ;  /* 0x00000018ff167819 */ /* 0x000fc80000011616 */
[----:B------:R-:W-:-:S04]  /*52f0*/  LOP3.LUT R3, R3, 0x80, R22, 0xf8, !PT ;  /* 0x0000008003037812 */ /* 0x000fc800078ef816 */
[----:B------:R-:W-:-:S07]  /*5300*/  PRMT R4, R3, 0x7610, R4 ;  /* 0x0000761003047816 */ /* 0x000fce0000000004 */
.L_x_7314:
[----:B------:R-:W-:Y:S05]  /*5310*/  BSYNC.RECONVERGENT B0 ;  /* 0x0000000000007941 */ /* 0x000fea0003800200 */
.L_x_7313:
[----:B------:R0:W-:Y:S01]  /*5320*/  STG.E.U8 desc[UR36][R8.64], R4 ;  /* 0x0000000408007986 */ /* 0x0001e2000c101124 */
[----:B------:R-:W-:Y:S05]  /*5330*/  BRA `(.L_x_7299) ;  /* 0x0000000400987947 */ /* 0x000fea0003800000 */
.L_x_7307:
        /* <DEDUP_REMOVED lines=21> */
.L_x_7317:
[----:B------:R-:W0:Y:S02]  /*5490*/  F2I.U64.TRUNC R22, R22 ;  /* 0x0000001600167311 */ /* 0x000e24000020d800 */
[----:B0-----:R0:W-:Y:S01]  /*54a0*/  STG.E.64 desc[UR36][R8.64], R22 ;  /* 0x0000001608007986 */ /* 0x0011e2000c101b24 */
[----:B------:R-:W-:Y:S05]  /*54b0*/  BRA `(.L_x_7299) ;  /* 0x0000000400387947 */ /* 0x000fea0003800000 */
.L_x_7316:
[----:B------:R-:W0:Y:S02]  /*54c0*/  F2I.FTZ.U32.TRUNC.NTZ R3, R22 ;  /* 0x0000001600037305 */ /* 0x000e24000021f000 */
[----:B0-----:R0:W-:Y:S01]  /*54d0*/  STG.E desc[UR36][R8.64], R3 ;  /* 0x0000000308007986 */ /* 0x0011e2000c101924 */
[----:B------:R-:W-:Y:S05]  /*54e0*/  BRA `(.L_x_7299) ;  /* 0x00000004002c7947 */ /* 0x000fea0003800000 */
.L_x_7306:
        /* <DEDUP_REMOVED lines=10> */
.L_x_7319:
[----:B------:R-:W-:Y:S01]  /*5590*/  FMUL.FTZ R4, R22, 1 ;  /* 0x3f80000016047820 */ /* 0x000fe20000410000 */
[----:B------:R-:W-:-:S05]  /*55a0*/  CS2R R6, SRZ ;  /* 0x0000000000067805 */ /* 0x000fca000001ff00 */
[----:B------:R-:W0:Y:S02]  /*55b0*/  F2F.F64.F32 R4, R4 ;  /* 0x0000000400047310 */ /* 0x000e240000201800 */
[----:B0-----:R0:W-:Y:S01]  /*55c0*/  STG.E.128 desc[UR36][R8.64], R4 ;  /* 0x0000000408007986 */ /* 0x0011e2000c101d24 */
[----:B------:R-:W-:Y:S05]  /*55d0*/  BRA `(.L_x_7299) ;  /* 0x0000000000f07947 */ /* 0x000fea0003800000 */
.L_x_7318:
[----:B------:R-:W-:-:S13]  /*55e0*/  ISETP.NE.AND P0, PT, R0, 0xf, PT ;  /* 0x0000000f0000780c */ /* 0x000fda0003f05270 */
[----:B------:R-:W-:Y:S05]  /*55f0*/  @!P0 BRA `(.L_x_7320) ;  /* 0x0000000000e08947 */ /* 0x000fea0003800000 */
[----:B------:R-:W-:-:S13]  /*5600*/  ISETP.NE.AND P0, PT, R0, 0x17, PT ;  /* 0x000000170000780c */ /* 0x000fda0003f05270 */
[----:B------:R-:W-:Y:S05]  /*5610*/  @!P0 BRA `(.L_x_7321) ;  /* 0x00000000008c8947 */ /* 0x000fea0003800000 */
[----:B------:R-:W-:-:S13]  /*5620*/  ISETP.NE.AND P0, PT, R0, 0x18, PT ;  /* 0x000000180000780c */ /* 0x000fda0003f05270 */
[----:B------:R-:W-:Y:S05]  /*5630*/  @!P0 BRA `(.L_x_7322) ;  /* 0x0000000000448947 */ /* 0x000fea0003800000 */
.L_x_7298:
        /* <DEDUP_REMOVED lines=16> */
.L_x_7323:
[----:B------:R-:W-:Y:S05]  /*5740*/  BRA `(.L_x_7299) ;  /* 0x0000000000947947 */ /* 0x000fea0003800000 */
.L_x_7322:
        /* <DEDUP_REMOVED lines=12> */
.L_x_7325:
[----:B------:R-:W-:Y:S05]  /*5810*/  BSYNC.RECONVERGENT B0 ;  /* 0x0000000000007941 */ /* 0x000fea0003800200 */
.L_x_7324:
[----:B------:R-:W-:-:S05]  /*5820*/  LOP3.LUT R3, R0, 0x80, R5, 0xf8, !PT ;  /* 0x0000008000037812 */ /* 0x000fca00078ef805 */
[----:B------:R3:W-:Y:S01]  /*5830*/  STG.E.U8 desc[UR36][R8.64], R3 ;  /* 0x0000000308007986 */ /* 0x0007e2000c101124 */
[----:B------:R-:W-:Y:S05]  /*5840*/  BRA `(.L_x_7299) ;  /* 0x0000000000547947 */ /* 0x000fea0003800000 */
.L_x_7321:
        /* <DEDUP_REMOVED lines=11> */
.L_x_7327:
[----:B------:R-:W-:Y:S01]  /*5900*/  IMAD.MOV.U32 R0, RZ, RZ, 0x7f ;  /* 0x0000007fff007424 */ /* 0x000fe200078e00ff */
[----:B------:R-:W-:-:S04]  /*5910*/  ISETP.GT.U32.AND P0, PT, R4, 0x7f800000, PT ;  /* 0x7f8000000400780c */ /* 0x000fc80003f04070 */
[----:B------:R-:W-:-:S09]  /*5920*/  SEL R0, R0, 0x7c, P0 ;  /* 0x0000007c00007807 */ /* 0x000fd20000000000 */
.L_x_7328:
[----:B------:R-:W-:Y:S05]  /*5930*/  BSYNC.RECONVERGENT B0 ;  /* 0x0000000000007941 */ /* 0x000fea0003800200 */
.L_x_7326:
[----:B------:R-:W-:-:S04]  /*5940*/  SHF.R.U32.HI R3, RZ, 0x18, R22 ;  /* 0x00000018ff037819 */ /* 0x000fc80000011616 */
[----:B------:R-:W-:-:S05]  /*5950*/  LOP3.LUT R3, R0, 0x80, R3, 0xf8, !PT ;  /* 0x0000008000037812 */ /* 0x000fca00078ef803 */
[----:B------:R2:W-:Y:S01]  /*5960*/  STG.E.U8 desc[UR36][R8.64], R3 ;  /* 0x0000000308007986 */ /* 0x0005e2000c101124 */
[----:B------:R-:W-:Y:S05]  /*5970*/  BRA `(.L_x_7299) ;  /* 0x0000000000087947 */ /* 0x000fea0003800000 */
.L_x_7320:
[----:B------:R-:W-:-:S05]  /*5980*/  F2FP.BF16.F32.PACK_AB R22, RZ, R22 ;  /* 0x00000016ff16723e */ /* 0x000fca00000010ff */
[----:B------:R4:W-:Y:S02]  /*5990*/  STG.E.U16 desc[UR36][R8.64], R22 ;  /* 0x0000001608007986 */ /* 0x0009e4000c101524 */
.L_x_7299:
[----:B------:R-:W-:-:S07]  /*59a0*/  VIADD R19, R19, 0x80 ;  /* 0x0000008013137836 */ /* 0x000fce0000000000 */
.L_x_7256:
[----:B------:R-:W-:-:S13]  /*59b0*/  ISETP.GE.AND P0, PT, R19, R17, PT ;  /* 0x000000111300720c */ /* 0x000fda0003f06270 */
[----:B------:R-:W-:Y:S05]  /*59c0*/  @P0 BREAK.RELIABLE B6 ;  /* 0x0000000000060942 */ /* 0x000fea0003800100 */
[----:B------:R-:W-:Y:S05]  /*59d0*/  @P0 BRA `(.L_x_7293) ;  /* 0x0000000c00940947 */ /* 0x000fea0003800000 */
[----:B------:R-:W-:Y:S05]  /*59e0*/  BSYNC.RELIABLE B6 ;  /* 0x0000000000067941 */ /* 0x000fea0003800100 */
.L_x_7255:
        /* <DEDUP_REMOVED lines=21> */
.L_x_7332:
[----:B------:R-:W0:Y:S02]  /*5b40*/  F2I.S64.TRUNC R24, R24 ;  /* 0x0000001800187311 */ /* 0x000e24000020d900 */
[----:B0-----:R-:W-:-:S05]  /*5b50*/  IMAD.MOV.U32 R3, RZ, RZ, R24 ;  /* 0x000000ffff037224 */ /* 0x001fca00078e0018 */
[----:B------:R0:W-:Y:S01]  /*5b60*/  STG.E.U8 desc[UR36][R8.64], R3 ;  /* 0x0000000308007986 */ /* 0x0001e2000c101124 */
[----:B------:R-:W-:Y:S05]  /*5b70*/  BRA `(.L_x_7334) ;  /* 0x0000000c00287947 */ /* 0x000fea0003800000 */
.L_x_7331:
        /* <DEDUP_REMOVED lines=9> */
.L_x_7336:
[----:B------:R-:W0:Y:S02]  /*5c10*/  F2I.FTZ.TRUNC.NTZ R3, R24 ;  /* 0x0000001800037305 */ /* 0x000e24000021f100 */
[----:B0-----:R0:W-:Y:S01]  /*5c20*/  STG.E desc[UR36][R8.64], R3 ;  /* 0x0000000308007986 */ /* 0x0011e2000c101924 */
[----:B------:R-:W-:Y:S05]  /*5c30*/  BRA `(.L_x_7334) ;  /* 0x0000000800f87947 */ /* 0x000fea0003800000 */
.L_x_7335:
[----:B------:R-:W0:Y:S02]  /*5c40*/  F2I.FTZ.TRUNC.NTZ R3, R24 ;  /* 0x0000001800037305 */ /* 0x000e24000021f100 */
[----:B0-----:R0:W-:Y:S01]  /*5c50*/  STG.E.U16 desc[UR36][R8.64], R3 ;  /* 0x0000000308007986 */ /* 0x0011e2000c101524 */
[----:B------:R-:W-:Y:S05]  /*5c60*/  BRA `(.L_x_7334) ;  /* 0x0000000800ec7947 */ /* 0x000fea0003800000 */
.L_x_7330:
        /* <DEDUP_REMOVED lines=8> */
.L_x_7338:
[----:B------:R-:W-:-:S05]  /*5cf0*/  F2FP.F16.F32.PACK_AB R24, RZ, R24 ;  /* 0x00000018ff18723e */ /* 0x000fca00000000ff */
[----:B------:R0:W-:Y:S01]  /*5d00*/  STG.E.U16 desc[UR36][R8.64], R24 ;  /* 0x0000001808007986 */ /* 0x0001e2000c101524 */
[----:B------:R-:W-:Y:S05]  /*5d10*/  BRA `(.L_x_7334) ;  /* 0x0000000800c07947 */ /* 0x000fea0003800000 */
.L_x_7337:
        /* <DEDUP_REMOVED lines=9> */
.L_x_7340:
[----:B------:R-:W-:-:S04]  /*5db0*/  F2FP.F16.F32.PACK_AB R3, RZ, R24 ;  /* 0x00000018ff03723e */ /* 0x000fc800000000ff */
[----:B------:R-:W-:-:S05]  /*5dc0*/  PRMT R3, R3, 0x5410, RZ ;  /* 0x0000541003037816 */ /* 0x000fca00000000ff */
[----:B------:R0:W-:Y:S01]  /*5dd0*/  STG.E desc[UR36][R8.64], R3 ;  /* 0x0000000308007986 */ /* 0x0001e2000c101924 */
[----:B------:R-:W-:Y:S05]  /*5de0*/  BRA `(.L_x_7334) ;  /* 0x00000008008c7947 */ /* 0x000fea0003800000 */
.L_x_7339:
[----:B------:R-:W-:-:S06]  /*5df0*/  FMUL.FTZ R4, R24, 1 ;  /* 0x3f80000018047820 */ /* 0x000fcc0000410000 */
[----:B------:R-:W0:Y:S02]  /*5e00*/  F2F.F64.F32 R4, R4 ;  /* 0x0000000400047310 */ /* 0x000e240000201800 */
[----:B0-----:R0:W-:Y:S01]  /*5e10*/  STG.E.64 desc[UR36][R8.64], R4 ;  /* 0x0000000408007986 */ /* 0x0011e2000c101b24 */
[----:B------:R-:W-:Y:S05]  /*5e20*/  BRA `(.L_x_7334) ;  /* 0x00000008007c7947 */ /* 0x000fea0003800000 */
.L_x_7329:
        /* <DEDUP_REMOVED lines=13> */
.L_x_7344:
        /* <DEDUP_REMOVED lines=16> */
.L_x_7347:
[----:B------:R-:W-:-:S04]  /*6000*/  SHF.R.U32.HI R24, RZ, 0x18, R24 ;  /* 0x00000018ff187819 */ /* 0x000fc80000011618 */
[----:B------:R-:W-:-:S04]  /*6010*/  LOP3.LUT R3, R3, 0x80, R24, 0xf8, !PT ;  /* 0x0000008003037812 */ /* 0x000fc800078ef818 */
[----:B------:R-:W-:-:S07]  /*6020*/  PRMT R4, R3, 0x7610, R4 ;  /* 0x0000761003047816 */ /* 0x000fce0000000004 */
.L_x_7346:
[----:B------:R-:W-:Y:S05]  /*6030*/  BSYNC.RECONVERGENT B0 ;  /* 0x0000000000007941 */ /* 0x000fea0003800200 */
.L_x_7345:
[----:B------:R0:W-:Y:S01]  /*6040*/  STG.E.U8 desc[UR36][R8.64], R4 ;  /* 0x0000000408007986 */ /* 0x0001e2000c101124 */
[----:B------:R-:W-:Y:S05]  /*6050*/  BRA `(.L_x_7334) ;  /* 0x0000000400f07947 */ /* 0x000fea0003800000 */
.L_x_7343:
        /* <DEDUP_REMOVED lines=16> */
.L_x_7350:
[----:B------:R-:W-:-:S04]  /*6160*/  SHF.R.U32.HI R24, RZ, 0x18, R24 ;  /* 0x00000018ff187819 */ /* 0x000fc80000011618 */
[----:B------:R-:W-:-:S04]  /*6170*/  LOP3.LUT R3, R3, 0x80, R24, 0xf8, !PT ;  /* 0x0000008003037812 */ /* 0x000fc800078ef818 */
[----:B------:R-:W-:-:S07]  /*6180*/  PRMT R4, R3, 0x7610, R4 ;  /* 0x0000761003047816 */ /* 0x000fce0000000004 */
.L_x_7349:
[----:B------:R-:W-:Y:S05]  /*6190*/  BSYNC.RECONVERGENT B0 ;  /* 0x0000000000007941 */ /* 0x000fea0003800200 */
.L_x_7348:
[----:B------:R0:W-:Y:S01]  /*61a0*/  STG.E.U8 desc[UR36][R8.64], R4 ;  /* 0x0000000408007986 */ /* 0x0001e2000c101124 */
[----:B------:R-:W-:Y:S05]  /*61b0*/  BRA `(.L_x_7334) ;  /* 0x0000000400987947 */ /* 0x000fea0003800000 */
.L_x_7342:
        /* <DEDUP_REMOVED lines=21> */
.L_x_7352:
[----:B------:R-:W0:Y:S02]  /*6310*/  F2I.U64.TRUNC R24, R24 ;  /* 0x0000001800187311 */ /* 0x000e24000020d800 */
[----:B0-----:R0:W-:Y:S01]  /*6320*/  STG.E.64 desc[UR36][R8.64], R24 ;  /* 0x0000001808007986 */ /* 0x0011e2000c101b24 */
[----:B------:R-:W-:Y:S05]  /*6330*/  BRA `(.L_x_7334) ;  /* 0x0000000400387947 */ /* 0x000fea0003800000 */
.L_x_7351:
[----:B------:R-:W0:Y:S02]  /*6340*/  F2I.FTZ.U32.TRUNC.NTZ R3, R24 ;  /* 0x0000001800037305 */ /* 0x000e24000021f000 */
[----:B0-----:R0:W-:Y:S01]  /*6350*/  STG.E desc[UR36][R8.64], R3 ;  /* 0x0000000308007986 */ /* 0x0011e2000c101924 */
[----:B------:R-:W-:Y:S05]  /*6360*/  BRA `(.L_x_7334) ;  /* 0x00000004002c7947 */ /* 0x000fea0003800000 */
.L_x_7341:
        /* <DEDUP_REMOVED lines=10> */
.L_x_7354:
[----:B------:R-:W-:Y:S01]  /*6410*/  FMUL.FTZ R4, R24, 1 ;  /* 0x3f80000018047820 */ /* 0x000fe20000410000 */
[----:B------:R-:W-:-:S05]  /*6420*/  CS2R R6, SRZ ;  /* 0x0000000000067805 */ /* 0x000fca000001ff00 */
[----:B------:R-:W0:Y:S02]  /*6430*/  F2F.F64.F32 R4, R4 ;  /* 0x0000000400047310 */ /* 0x000e240000201800 */
[----:B0-----:R4:W-:Y:S01]  /*6440*/  STG.E.128 desc[UR36][R8.64], R4 ;  /* 0x0000000408007986 */ /* 0x0019e2000c101d24 */
[----:B------:R-:W-:Y:S05]  /*6450*/  BRA `(.L_x_7334) ;  /* 0x0000000000f07947 */ /* 0x000fea0003800000 */
.L_x_7353:
[----:B------:R-:W-:-:S13]  /*6460*/  ISETP.NE.AND P0, PT, R0, 0xf, PT ;  /* 0x0000000f0000780c */ /* 0x000fda0003f05270 */
[----:B------:R-:W-:Y:S05]  /*6470*/  @!P0 BRA `(.L_x_7355) ;  /* 0x0000000000e08947 */ /* 0x000fea0003800000 */
[----:B------:R-:W-:-:S13]  /*6480*/  ISETP.NE.AND P0, PT, R0, 0x17, PT ;  /* 0x000000170000780c */ /* 0x000fda0003f05270 */
[----:B------:R-:W-:Y:S05]  /*6490*/  @!P0 BRA `(.L_x_7356) ;  /* 0x00000000008c8947 */ /* 0x000fea0003800000 */
[----:B------:R-:W-:-:S13]  /*64a0*/  ISETP.NE.AND P0, PT, R0, 0x18, PT ;  /* 0x000000180000780c */ /* 0x000fda0003f05270 */
[----:B------:R-:W-:Y:S05]  /*64b0*/  @!P0 BRA `(.L_x_7357) ;  /* 0x0000000000448947 */ /* 0x000fea0003800000 */
.L_x_7333:
        /* <DEDUP_REMOVED lines=16> */
.L_x_7358:
[----:B------:R-:W-:Y:S05]  /*65c0*/  BRA `(.L_x_7334) ;  /* 0x0000000000947947 */ /* 0x000fea0003800000 */
.L_x_7357:
        /* <DEDUP_REMOVED lines=12> */
.L_x_7360:
[----:B------:R-:W-:Y:S05]  /*6690*/  BSYNC.RECONVERGENT B0 ;  /* 0x0000000000007941 */ /* 0x000fea0003800200 */
.L_x_7359:
[----:B------:R-:W-:-:S05]  /*66a0*/  LOP3.LUT R3, R0, 0x80, R5, 0xf8, !PT ;  /* 0x0000008000037812 */ /* 0x000fca00078ef805 */
[----:B------:R1:W-:Y:S01]  /*66b0*/  STG.E.U8 desc[UR36][R8.64], R3 ;  /* 0x0000000308007986 */ /* 0x0003e2000c101124 */
[----:B------:R-:W-:Y:S05]  /*66c0*/  BRA `(.L_x_7334) ;  /* 0x0000000000547947 */ /* 0x000fea0003800000 */
.L_x_7356:
        /* <DEDUP_REMOVED lines=11> */
.L_x_7362:
[----:B------:R-:W-:Y:S01]  /*6780*/  IMAD.MOV.U32 R0, RZ, RZ, 0x7f ;  /* 0x0000007fff007424 */ /* 0x000fe200078e00ff */
[----:B------:R-:W-:-:S04]  /*6790*/  ISETP.GT.U32.AND P0, PT, R4, 0x7f800000, PT ;  /* 0x7f8000000400780c */ /* 0x000fc80003f04070 */
[----:B------:R-:W-:-:S09]  /*67a0*/  SEL R0, R0, 0x7c, P0 ;  /* 0x0000007c00007807 */ /* 0x000fd20000000000 */
.L_x_7363:
[----:B------:R-:W-:Y:S05]  /*67b0*/  BSYNC.RECONVERGENT B0 ;  /* 0x0000000000007941 */ /* 0x000fea0003800200 */
.L_x_7361:
[----:B------:R-:W-:-:S04]  /*67c0*/  SHF.R.U32.HI R3, RZ, 0x18, R24 ;  /* 0x00000018ff037819 */ /* 0x000fc80000011618 */
[----:B------:R-:W-:-:S05]  /*67d0*/  LOP3.LUT R3, R0, 0x80, R3, 0xf8, !PT ;  /* 0x0000008000037812 */ /* 0x000fca00078ef803 */
[----:B------:R2:W-:Y:S01]  /*67e0*/  STG.E.U8 desc[UR36][R8.64], R3 ;  /* 0x0000000308007986 */ /* 0x0005e2000c101124 */
[----:B------:R-:W-:Y:S05]  /*67f0*/  BRA `(.L_x_7334) ;  /* 0x0000000000087947 */ /* 0x000fea0003800000 */
.L_x_7355:
[----:B------:R-:W-:-:S05]  /*6800*/  F2FP.BF16.F32.PACK_AB R24, RZ, R24 ;  /* 0x00000018ff18723e */ /* 0x000fca00000010ff */
[----:B------:R0:W-:Y:S02]  /*6810*/  STG.E.U16 desc[UR36][R8.64], R24 ;  /* 0x0000001808007986 */ /* 0x0001e4000c101524 */
.L_x_7334:
[----:B------:R-:W-:-:S07]  /*6820*/  VIADD R19, R19, 0x80 ;  /* 0x0000008013137836 */ /* 0x000fce0000000000 */
.L_x_7293:
[----:B------:R-:W-:Y:S05]  /*6830*/  BSYNC.RECONVERGENT B7 ;  /* 0x0000000000077941 */ /* 0x000fea0003800200 */
.L_x_7254:
        /* <DEDUP_REMOVED lines=22> */
.L_x_7367:
[----:B------:R-:W0:Y:S02]  /*69a0*/  F2I.S64.TRUNC R18, R18 ;  /* 0x0000001200127311 */ /* 0x000e24000020d900 */
[----:B0-----:R-:W-:-:S05]  /*69b0*/  IMAD.MOV.U32 R5, RZ, RZ, R18 ;  /* 0x000000ffff057224 */ /* 0x001fca00078e0012 */
[----:B------:R-:W-:Y:S01]  /*69c0*/  STG.E.U8 desc[UR36][R2.64], R5 ;  /* 0x0000000502007986 */ /* 0x000fe2000c101124 */
[----:B------:R-:W-:Y:S05]  /*69d0*/  EXIT ;  /* 0x000000000000794d */ /* 0x000fea0003800000 */
.L_x_7366:
        /* <DEDUP_REMOVED lines=9> */
.L_x_7370:
[----:B------:R-:W0:Y:S02]  /*6a70*/  F2I.FTZ.TRUNC.NTZ R5, R18 ;  /* 0x0000001200057305 */ /* 0x000e24000021f100 */
[----:B0-----:R-:W-:Y:S01]  /*6a80*/  STG.E desc[UR36][R2.64], R5 ;  /* 0x0000000502007986 */ /* 0x001fe2000c101924 */
[----:B------:R-:W-:Y:S05]  /*6a90*/  EXIT ;  /* 0x000000000000794d */ /* 0x000fea0003800000 */
.L_x_7369:
[----:B------:R-:W0:Y:S02]  /*6aa0*/  F2I.FTZ.TRUNC.NTZ R5, R18 ;  /* 0x0000001200057305 */ /* 0x000e24000021f100 */
[----:B0-----:R-:W-:Y:S01]  /*6ab0*/  STG.E.U16 desc[UR36][R2.64], R5 ;  /* 0x0000000502007986 */ /* 0x001fe2000c101524 */
[----:B------:R-:W-:Y:S05]  /*6ac0*/  EXIT ;  /* 0x000000000000794d */ /* 0x000fea0003800000 */
.L_x_7365:
        /* <DEDUP_REMOVED lines=8> */
.L_x_7372:
[----:B------:R-:W-:-:S05]  /*6b50*/  F2FP.F16.F32.PACK_AB R18, RZ, R18 ;  /* 0x00000012ff12723e */ /* 0x000fca00000000ff */
[----:B------:R-:W-:Y:S01]  /*6b60*/  STG.E.U16 desc[UR36][R2.64], R18 ;  /* 0x0000001202007986 */ /* 0x000fe2000c101524 */
[----:B------:R-:W-:Y:S05]  /*6b70*/  EXIT ;  /* 0x000000000000794d */ /* 0x000fea0003800000 */
.L_x_7371:
        /* <DEDUP_REMOVED lines=9> */
.L_x_7374:
[----:B------:R-:W-:-:S04]  /*6c10*/  F2FP.F16.F32.PACK_AB R5, RZ, R18 ;  /* 0x00000012ff05723e */ /* 0x000fc800000000ff */
[----:B------:R-:W-:-:S05]  /*6c20*/  PRMT R5, R5, 0x5410, RZ ;  /* 0x0000541005057816 */ /* 0x000fca00000000ff */
[----:B------:R-:W-:Y:S01]  /*6c30*/  STG.E desc[UR36][R2.64], R5 ;  /* 0x0000000502007986 */ /* 0x000fe2000c101924 */
[----:B------:R-:W-:Y:S05]  /*6c40*/  EXIT ;  /* 0x000000000000794d */ /* 0x000fea0003800000 */
.L_x_7373:
[----:B------:R-:W-:-:S06]  /*6c50*/  FMUL.FTZ R4, R18, 1 ;  /* 0x3f80000012047820 */ /* 0x000fcc0000410000 */
[----:B------:R-:W0:Y:S02]  /*6c60*/  F2F.F64.F32 R4, R4 ;  /* 0x0000000400047310 */ /* 0x000e240000201800 */
[----:B0-----:R-:W-:Y:S01]  /*6c70*/  STG.E.64 desc[UR36][R2.64], R4 ;  /* 0x0000000402007986 */ /* 0x001fe2000c101b24 */
[----:B------:R-:W-:Y:S05]  /*6c80*/  EXIT ;  /* 0x000000000000794d */ /* 0x000fea0003800000 */
.L_x_7364:
        /* <DEDUP_REMOVED lines=13> */
.L_x_7378:
        /* <DEDUP_REMOVED lines=16> */
.L_x_7381:
[----:B------:R-:W-:-:S04]  /*6e60*/  SHF.R.U32.HI R18, RZ, 0x18, R18 ;  /* 0x00000018ff127819 */ /* 0x000fc80000011612 */
[----:B------:R-:W-:-:S04]  /*6e70*/  LOP3.LUT R5, R5, 0x80, R18, 0xf8, !PT ;  /* 0x0000008005057812 */ /* 0x000fc800078ef812 */
[----:B------:R-:W-:-:S07]  /*6e80*/  PRMT R0, R5, 0x7610, R0 ;  /* 0x0000761005007816 */ /* 0x000fce0000000000 */
.L_x_7380:
[----:B------:R-:W-:Y:S05]  /*6e90*/  BSYNC.RECONVERGENT B0 ;  /* 0x0000000000007941 */ /* 0x000fea0003800200 */
.L_x_7379:
[----:B------:R-:W-:Y:S01]  /*6ea0*/  STG.E.U8 desc[UR36][R2.64], R0 ;  /* 0x0000000002007986 */ /* 0x000fe2000c101124 */
[----:B------:R-:W-:Y:S05]  /*6eb0*/  EXIT ;  /* 0x000000000000794d */ /* 0x000fea0003800000 */
.L_x_7377:
        /* <DEDUP_REMOVED lines=16> */
.L_x_7384:
[----:B------:R-:W-:-:S04]  /*6fc0*/  SHF.R.U32.HI R18, RZ, 0x18, R18 ;  /* 0x00000018ff127819 */ /* 0x000fc80000011612 */
[----:B------:R-:W-:-:S04]  /*6fd0*/  LOP3.LUT R5, R5, 0x80, R18, 0xf8, !PT ;  /* 0x0000008005057812 */ /* 0x000fc800078ef812 */
[----:B------:R-:W-:-:S07]  /*6fe0*/  PRMT R0, R5, 0x7610, R0 ;  /* 0x0000761005007816 */ /* 0x000fce0000000000 */
.L_x_7383:
[----:B------:R-:W-:Y:S05]  /*6ff0*/  BSYNC.RECONVERGENT B0 ;  /* 0x0000000000007941 */ /* 0x000fea0003800200 */
.L_x_7382:
[----:B------:R-:W-:Y:S01]  /*7000*/  STG.E.U8 desc[UR36][R2.64], R0 ;  /* 0x0000000002007986 */ /* 0x000fe2000c101124 */
[----:B------:R-:W-:Y:S05]  /*7010*/  EXIT ;  /* 0x000000000000794d */ /* 0x000fea0003800000 */
.L_x_7376:
        /* <DEDUP_REMOVED lines=21> */
.L_x_7386:
[----:B------:R-:W0:Y:S02]  /*7170*/  F2I.U64.TRUNC R18, R18 ;  /* 0x0000001200127311 */ /* 0x000e24000020d800 */
[----:B0-----:R-:W-:Y:S01]  /*7180*/  STG.E.64 desc[UR36][R2.64], R18 ;  /* 0x0000001202007986 */ /* 0x001fe2000c101b24 */
[----:B------:R-:W-:Y:S05]  /*7190*/  EXIT ;  /* 0x000000000000794d */ /* 0x000fea0003800000 */
.L_x_7385:
[----:B------:R-:W0:Y:S02]  /*71a0*/  F2I.FTZ.U32.TRUNC.NTZ R5, R18 ;  /* 0x0000001200057305 */ /* 0x000e24000021f000 */
[----:B0-----:R-:W-:Y:S01]  /*71b0*/  STG.E desc[UR36][R2.64], R5 ;  /* 0x0000000502007986 */ /* 0x001fe2000c101924 */
[----:B------:R-:W-:Y:S05]  /*71c0*/  EXIT ;  /* 0x000000000000794d */ /* 0x000fea0003800000 */
.L_x_7375:
        /* <DEDUP_REMOVED lines=8> */
[----:B------:R-:W-:Y:S01]  /*7250*/  STG.E.U8 desc[UR36][R2.64], R5 ;  /* 0x0000000502007986 */ /* 0x000fe2000c101124 */
[----:B------:R-:W-:Y:S05]  /*7260*/  EXIT ;  /* 0x000000000000794d */ /* 0x000fea0003800000 */
.L_x_7388:
[----:B------:R-:W-:Y:S01]  /*7270*/  FMUL.FTZ R4, R18, 1 ;  /* 0x3f80000012047820 */ /* 0x000fe20000410000 */
[----:B------:R-:W-:-:S05]  /*7280*/  CS2R R6, SRZ ;  /* 0x0000000000067805 */ /* 0x000fca000001ff00 */
[----:B------:R-:W0:Y:S02]  /*7290*/  F2F.F64.F32 R4, R4 ;  /* 0x0000000400047310 */ /* 0x000e240000201800 */
[----:B0-----:R-:W-:Y:S01]  /*72a0*/  STG.E.128 desc[UR36][R2.64], R4 ;  /* 0x0000000402007986 */ /* 0x001fe2000c101d24 */
[----:B------:R-:W-:Y:S05]  /*72b0*/  EXIT ;  /* 0x000000000000794d */ /* 0x000fea0003800000 */
.L_x_7387:
[----:B------:R-:W-:-:S13]  /*72c0*/  ISETP.NE.AND P0, PT, R0, 0xf, PT ;  /* 0x0000000f0000780c */ /* 0x000fda0003f05270 */
[----:B------:R-:W-:Y:S05]  /*72d0*/  @!P0 BRA `(.L_x_7389) ;  /* 0x0000000000e08947 */ /* 0x000fea0003800000 */
[----:B------:R-:W-:-:S13]  /*72e0*/  ISETP.NE.AND P0, PT, R0, 0x17, PT ;  /* 0x000000170000780c */ /* 0x000fda0003f05270 */
[----:B------:R-:W-:Y:S05]  /*72f0*/  @!P0 BRA `(.L_x_7390) ;  /* 0x00000000008c8947 */ /* 0x000fea0003800000 */
[----:B------:R-:W-:-:S13]  /*7300*/  ISETP.NE.AND P0, PT, R0, 0x18, PT ;  /* 0x000000180000780c */ /* 0x000fda0003f05270 */
[----:B------:R-:W-:Y:S05]  /*7310*/  @!P0 BRA `(.L_x_7391) ;  /* 0x0000000000448947 */ /* 0x000fea0003800000 */
.L_x_7368:
        /* <DEDUP_REMOVED lines=16> */
.L_x_7392:
[----:B------:R-:W-:Y:S05]  /*7420*/  EXIT ;  /* 0x000000000000794d */ /* 0x000fea0003800000 */
.L_x_7391:
        /* <DEDUP_REMOVED lines=12> */
.L_x_7394:
[----:B------:R-:W-:Y:S05]  /*74f0*/  BSYNC.RECONVERGENT B0 ;  /* 0x0000000000007941 */ /* 0x000fea0003800200 */
.L_x_7393:
[----:B------:R-:W-:-:S05]  /*7500*/  LOP3.LUT R5, R0, 0x80, R7, 0xf8, !PT ;  /* 0x0000008000057812 */ /* 0x000fca00078ef807 */
[----:B------:R-:W-:Y:S01]  /*7510*/  STG.E.U8 desc[UR36][R2.64], R5 ;  /* 0x0000000502007986 */ /* 0x000fe2000c101124 */
[----:B------:R-:W-:Y:S05]  /*7520*/  EXIT ;  /* 0x000000000000794d */ /* 0x000fea0003800000 */
.L_x_7390:
        /* <DEDUP_REMOVED lines=11> */
.L_x_7396:
[----:B------:R-:W-:Y:S01]  /*75e0*/  IMAD.MOV.U32 R0, RZ, RZ, 0x7f ;  /* 0x0000007fff007424 */ /* 0x000fe200078e00ff */
[----:B------:R-:W-:-:S04]  /*75f0*/  ISETP.GT.U32.AND P0, PT, R4, 0x7f800000, PT ;  /* 0x7f8000000400780c */ /* 0x000fc80003f04070 */
[----:B------:R-:W-:-:S09]  /*7600*/  SEL R0, R0, 0x7c, P0 ;  /* 0x0000007c00007807 */ /* 0x000fd20000000000 */
.L_x_7397:
[----:B------:R-:W-:Y:S05]  /*7610*/  BSYNC.RECONVERGENT B0 ;  /* 0x0000000000007941 */ /* 0x000fea0003800200 */
.L_x_7395:
[----:B------:R-:W-:-:S04]  /*7620*/  SHF.R.U32.HI R5, RZ, 0x18, R18 ;  /* 0x00000018ff057819 */ /* 0x000fc80000011612 */
[----:B------:R-:W-:-:S05]  /*7630*/  LOP3.LUT R5, R0, 0x80, R5, 0xf8, !PT ;  /* 0x0000008000057812 */ /* 0x000fca00078ef805 */
[----:B------:R-:W-:Y:S01]  /*7640*/  STG.E.U8 desc[UR36][R2.64], R5 ;  /* 0x0000000502007986 */ /* 0x000fe2000c101124 */
[----:B------:R-:W-:Y:S05]  /*7650*/  EXIT ;  /* 0x000000000000794d */ /* 0x000fea0003800000 */
.L_x_7389:
[----:B------:R-:W-:-:S05]  /*7660*/  F2FP.BF16.F32.PACK_AB R18, RZ, R18 ;  /* 0x00000012ff12723e */ /* 0x000fca00000010ff */
[----:B------:R-:W-:Y:S01]  /*7670*/  STG.E.U16 desc[UR36][R2.64], R18 ;  /* 0x0000001202007986 */ /* 0x000fe2000c101524 */
[----:B------:R-:W-:Y:S05]  /*7680*/  EXIT ;  /* 0x000000000000794d */ /* 0x000fea0003800000 */
.L_x_7398:
        /* <DEDUP_REMOVED lines=15> */
.L_x_17006:


//--------------------- .text._ZN2at6native18elementwise_kernelILi128ELi2EZNS0_22gpu_kernel_impl_nocastINS0_13AUnaryFunctorIfffNS0_15binary_internal10MulFunctorIfEEEEEEvRNS_18TensorIteratorBaseERKT_EUliE_EEviT1_ --------------------------
	.section	.text._ZN2at6native18elementwise_kernelILi128ELi2EZNS0_22gpu_kernel_impl_nocastINS0_13AUnaryFunctorIfffNS0_15binary_internal10MulFunctorIfEEEEEEvRNS_18TensorIteratorBaseERKT_EUliE_EEviT1_,"ax",@progbits
	.align	128
        .global         _ZN2at6native18elementwise_kernelILi128ELi2EZNS0_22gpu_kernel_impl_nocastINS0_13AUnaryFunctorIfffNS0_15binary_internal10MulFunctorIfEEEEEEvRNS_18TensorIteratorBaseERKT_EUliE_EEviT1_
        .type           _ZN2at6native18elementwise_kernelILi128ELi2EZNS0_22gpu_kernel_impl_nocastINS0_13AUnaryFunctorIfffNS0_15binary_internal10MulFunctorIfEEEEEEvRNS_18TensorIteratorBaseERKT_EUliE_EEviT1_,@function
        .size           _ZN2at6native18elementwise_kernelILi128ELi2EZNS0_22gpu_kernel_impl_nocastINS0_13AUnaryFunctorIfffNS0_15binary_internal10MulFunctorIfEEEEEEvRNS_18TensorIteratorBaseERKT_EUliE_EEviT1_,(.L_x_17007 - _ZN2at6native18elementwise_kernelILi128ELi2EZNS0_22gpu_kernel_impl_nocastINS0_13AUnaryFunctorIfffNS0_15binary_internal10MulFunctorIfEEEEEEvRNS_18TensorIteratorBaseERKT_EUliE_EEviT1_)
        .other          _ZN2at6native18elementwise_kernelILi128ELi2EZNS0_22gpu_kernel_impl_nocastINS0_13AUnaryFunctorIfffNS0_15binary_internal10MulFunctorIfEEEEEEvRNS_18TensorIteratorBaseERKT_EUliE_EEviT1_,@"STO_CUDA_ENTRY STV_DEFAULT"
_ZN2at6native18elementwise_kernelILi128ELi2EZNS0_22gpu_kernel_impl_nocastINS0_13AUnaryFunctorIfffNS0_15binary_internal10MulFunctorIfEEEEEEvRNS_18TensorIteratorBaseERKT_EUliE_EEviT1_:
.text._ZN2at6native18elementwise_kernelILi128ELi2EZNS0_22gpu_kernel_impl_nocastINS0_13AUnaryFunctorIfffNS0_15binary_internal10MulFunctorIfEEEEEEvRNS_18TensorIteratorBaseERKT_EUliE_EEviT1_:
        /* <DEDUP_REMOVED lines=14> */
[----:B------:R-:W1:Y:S01]  /*00e0*/  LDCU UR5, c[0x0][0x594] ;  /* 0x0000b280ff0577ac */ /* 0x000e620008000800 */
[----:B0-----:R-:W1:Y:S06]  /*00f0*/  LDG.E R4, desc[UR6][R4.64] ;  /* 0x0000000604047981 */ /* 0x001e6c000c1e1900 */
[----:B------:R-:W0:Y:S01]  /*0100*/  LDC.64 R6, c[0x0][0x580] ;  /* 0x00016000ff067b82 */ /* 0x000e220000000a00 */
[----:B------:R-:W-:Y:S01]  /*0110*/  IADD3 R3, PT, PT, R3, 0x80, RZ ;  /* 0x0000008003037810 */ /* 0x000fe20007ffe0ff */
[----:B-1----:R-:W-:-:S05]  /*0120*/  FMUL.FTZ R9, R4, UR5 ;  /* 0x0000000504097c20 */ /* 0x002fca0008410000 */
[----:B0-----:R0:W-:Y:S02]  /*0130*/  STG.E desc[UR6][R6.64], R9 ;  /* 0x0000000906007986 */ /* 0x0011e4000c101906 */
.L_x_7401:
[----:B------:R-:W-:Y:S05]  /*0140*/  BSYNC.RECONVERGENT B0 ;  /* 0x0000000000007941 */ /* 0x000fea0003800200 */
.L_x_7400:
[----:B------:R-:W-:-:S13]  /*0150*/  ISETP.GE.AND P0, PT, R3, UR4, PT ;  /* 0x0000000403007c0c */ /* 0x000fda000bf06270 */
[----:B------:R-:W-:Y:S05]  /*0160*/  @P0 EXIT ;  /* 0x000000000000094d */ /* 0x000fea0003800000 */
[----:B------:R-:W1:Y:S01]  /*0170*/  LDC.64 R2, c[0x0][0x588] ;  /* 0x00016200ff027b82 */ /* 0x000e620000000a00 */
[----:B------:R-:W0:Y:S01]  /*0180*/  LDCU UR4, c[0x0][0x594] ;  /* 0x0000b280ff0477ac */ /* 0x000e220008000800 */
[----:B-1----:R-:W0:Y:S06]  /*0190*/  LDG.E R2, desc[UR6][R2.64] ;  /* 0x0000000602027981 */ /* 0x002e2c000c1e1900 */
[----:B------:R-:W1:Y:S01]  /*01a0*/  LDC.64 R4, c[0x0][0x580] ;  /* 0x00016000ff047b82 */ /* 0x000e620000000a00 */
[----:B0-----:R-:W-:-:S05]  /*01b0*/  FMUL.FTZ R7, R2, UR4 ;  /* 0x0000000402077c20 */ /* 0x001fca0008410000 */
[----:B-1----:R-:W-:Y:S01]  /*01c0*/  STG.E desc[UR6][R4.64], R7 ;  /* 0x0000000704007986 */ /* 0x002fe2000c101906 */
[----:B------:R-:W-:Y:S05]  /*01d0*/  EXIT ;  /* 0x000000000000794d */ /* 0x000fea0003800000 */
.L_x_7399:
        /* <DEDUP_REMOVED lines=305> */
.L_x_7404:
[----:B------:R-:W0:Y:S01]  /*14f0*/  LDCU.128 UR8, c[0x0][0x580] ;  /* 0x0000b000ff0877ac */ /* 0x000e220008000c00 */
[----:B------:R-:W1:Y:S01]  /*1500*/  LDCU UR5, c[0x0][0x594] ;  /* 0x0000b280ff0577ac */ /* 0x000e620008000800 */
[----:B0-----:R-:W-:-:S05]  /*1510*/  IADD3 R6, P0, PT, R4, UR10, RZ ;  /* 0x0000000a04067c10 */ /* 0x001fca000ff1e0ff */
[----:B------:R-:W-:-:S05]  /*1520*/  IMAD.X R7, RZ, RZ, UR11, P0 ;  /* 0x0000000bff077e24 */ /* 0x000fca00080e06ff */
[----:B------:R-:W1:Y:S01]  /*1530*/  LDG.E R6, desc[UR6][R6.64] ;  /* 0x0000000606067981 */ /* 0x000e62000c1e1900 */
[----:B------:R-:W-:Y:S02]  /*1540*/  IADD3 R4, P0, PT, R5, UR8, RZ ;  /* 0x0000000805047c10 */ /* 0x000fe4000ff1e0ff */
[----:B------:R-:W-:Y:S02]  /*1550*/  IADD3 R3, PT, PT, R3, 0x80, RZ ;  /* 0x0000008003037810 */ /* 0x000fe40007ffe0ff */
[----:B------:R-:W-:Y:S01]  /*1560*/  IADD3.X R5, PT, PT, RZ, UR9, RZ, P0, !PT ;  /* 0x00000009ff057c10 */ /* 0x000fe200087fe4ff */
[----:B-1----:R-:W-:-:S05]  /*1570*/  FMUL.FTZ R9, R6, UR5 ;  /* 0x0000000506097c20 */ /* 0x002fca0008410000 */
[----:B------:R0:W-:Y:S03]  /*1580*/  STG.E desc[UR6][R4.64], R9 ;  /* 0x0000000904007986 */ /* 0x0001e6000c101906 */
.L_x_7403:
[----:B------:R-:W-:Y:S05]  /*1590*/  BSYNC.RECONVERGENT B0 ;  /* 0x0000000000007941 */ /* 0x000fea0003800200 */
.L_x_7402:
        /* <DEDUP_REMOVED lines=300> */
.L_x_7405:
[----:B------:R-:W0:Y:S01]  /*2860*/  LDCU.128 UR8, c[0x0][0x580] ;  /* 0x0000b000ff0877ac */ /* 0x000e220008000c00 */
[----:B------:R-:W1:Y:S01]  /*2870*/  LDCU UR4, c[0x0][0x594] ;  /* 0x0000b280ff0477ac */ /* 0x000e620008000800 */
[----:B0-----:R-:W-:-:S04]  /*2880*/  IADD3 R4, P0, PT, R2, UR10, RZ ;  /* 0x0000000a02047c10 */ /* 0x001fc8000ff1e0ff */
[----:B------:R-:W-:-:S05]  /*2890*/  IADD3.X R5, PT, PT, RZ, UR11, RZ, P0, !PT ;  /* 0x0000000bff057c10 */ /* 0x000fca00087fe4ff */
[----:B------:R-:W1:Y:S01]  /*28a0*/  LDG.E R4, desc[UR6][R4.64] ;  /* 0x0000000604047981 */ /* 0x000e62000c1e1900 */
[----:B------:R-:W-:-:S04]  /*28b0*/  IADD3 R2, P0, PT, R3, UR8, RZ ;  /* 0x0000000803027c10 */ /* 0x000fc8000ff1e0ff */
[----:B------:R-:W-:Y:S01]  /*28c0*/  IADD3.X R3, PT, PT, RZ, UR9, RZ, P0, !PT ;  /* 0x00000009ff037c10 */ /* 0x000fe200087fe4ff */
[----:B-1----:R-:W-:-:S05]  /*28d0*/  FMUL.FTZ R7, R4, UR4 ;  /* 0x0000000404077c20 */ /* 0x002fca0008410000 */
[----:B------:R-:W-:Y:S01]  /*28e0*/  STG.E desc[UR6][R2.64], R7 ;  /* 0x0000000702007986 */ /* 0x000fe2000c101906 */
[----:B------:R-:W-:Y:S05]  /*28f0*/  EXIT ;  /* 0x000000000000794d */ /* 0x000fea0003800000 */
.L_x_7406:
        /* <DEDUP_REMOVED lines=16> */
.L_x_17007:


//--------------------- .text._ZN2at6native27unrolled_elementwise_kernelINS0_13AUnaryFunctorIfffNS0_15binary_internal10MulFunctorIfEEEESt5arrayIPcLm2EELi4E23TrivialOffsetCalculatorILi1EjESB_NS0_6memory15LoadWithoutCastENSC_16StoreWithoutCastEEEviT_T0_T2_T3_T4_T5_ --------------------------
	.section	.text._ZN2at6native27unrolled_elementwise_kernelINS0_13AUnaryFunctorIfffNS0_15binary_internal10MulFunctorIfEEEESt5arrayIPcLm2EELi4E23TrivialOffsetCalculatorILi1EjESB_NS0_6memory15LoadWithoutCastENSC_16StoreWithoutCastEEEviT_T0_T2_T3_T4_T5_,"ax",@progbits
	.align	128
        .global         _ZN2at6native27unrolled_elementwise_kernelINS0_13AUnaryFunctorIfffNS0_15binary_internal10MulFunctorIfEEEESt5arrayIPcLm2EELi4E23TrivialOffsetCalculatorILi1EjESB_NS0_6memory15LoadWithoutCastENSC_16StoreWithoutCastEEEviT_T0_T2_T3_T4_T5_
        .type           _ZN2at6native27unrolled_elementwise_kernelINS0_13AUnaryFunctorIfffNS0_15binary_internal10MulFunctorIfEEEESt5arrayIPcLm2EELi4E23TrivialOffsetCalculatorILi1EjESB_NS0_6memory15LoadWithoutCastENSC_16StoreWithoutCastEEEviT_T0_T2_T3_T4_T5_,@function
        .size           _ZN2at6native27unrolled_elementwise_kernelINS0_13AUnaryFunctorIfffNS0_15binary_internal10MulFunctorIfEEEESt5arrayIPcLm2EELi4E23TrivialOffsetCalculatorILi1EjESB_NS0_6memory15LoadWithoutCastENSC_16StoreWithoutCastEEEviT_T0_T2_T3_T4_T5_,(.L_x_17008 - _ZN2at6native27unrolled_elementwise_kernelINS0_13AUnaryFunctorIfffNS0_15binary_internal10MulFunctorIfEEEESt5arrayIPcLm2EELi4E23TrivialOffsetCalculatorILi1EjESB_NS0_6memory15LoadWithoutCastENSC_16StoreWithoutCastEEEviT_T0_T2_T3_T4_T5_)
        .other          _ZN2at6native27unrolled_elementwise_kernelINS0_13AUnaryFunctorIfffNS0_15binary_internal10MulFunctorIfEEEESt5arrayIPcLm2EELi4E23TrivialOffsetCalculatorILi1EjESB_NS0_6memory15LoadWithoutCastENSC_16StoreWithoutCastEEEviT_T0_T2_T3_T4_T5_,@"STO_CUDA_ENTRY STV_DEFAULT"
_ZN2at6native27unrolled_elementwise_kernelINS0_13AUnaryFunctorIfffNS0_15binary_internal10MulFunctorIfEEEESt5arrayIPcLm2EELi4E23TrivialOffsetCalculatorILi1EjESB_NS0_6memory15LoadWithoutCastENSC_16StoreWithoutCastEEEviT_T0_T2_T3_T4_T5_:
.text._ZN2at6native27unrolled_elementwise_kernelINS0_13AUnaryFunctorIfffNS0_15binary_internal10MulFunctorIfEEEESt5arrayIPcLm2EELi4E23TrivialOffsetCalculatorILi1EjESB_NS0_6memory15LoadWithoutCastENSC_16StoreWithoutCastEEEviT_T0_T2_T3_T4_T5_:
[----:B------:R-:W-:Y:S01]  /*0000*/  LDC R1, c[0x0][0x37c] ;  /* 0x0000df00ff017b82 */ /* 0x000fe20000000800 */
[----:B------:R-:W0:Y:S07]  /*0010*/  S2R R0, SR_CTAID.X ;  /* 0x0000000000007919 */ /* 0x000e2e0000002500 */
[----:B------:R-:W0:Y:S01]  /*0020*/  LDC R3, c[0x0][0x380] ;  /* 0x0000e000ff037b82 */ /* 0x000e220000000800 */
[----:B------:R-:W1:Y:S01]  /*0030*/  LDCU.64 UR4, c[0x0][0x358] ;  /* 0x00006b00ff0477ac */ /* 0x000e620008000a00 */
[----:B------:R-:W2:Y:S01]  /*0040*/  S2R R13, SR_TID.X ;  /* 0x00000000000d7919 */ /* 0x000ea20000002100 */
[----:B------:R-:W3:Y:S01]  /*0050*/  LDCU UR6, c[0x0][0x388] ;  /* 0x00007100ff0677ac */ /* 0x000ee20008000800 */
[----:B0-----:R-:W-:Y:S01]  /*0060*/  IMAD R2, R0, -0x200, R3 ;  /* 0xfffffe0000027824 */ /* 0x001fe200078e0203 */
[----:B--2---:R-:W-:-:S04]  /*0070*/  MOV R3, R13 ;  /* 0x0000000d00037202 */ /* 0x004fc80000000f00 */
        /* <DEDUP_REMOVED lines=10> */
[----:B------:R-:W-:-:S11]  /*0120*/  CS2R R14, SRZ ;  /* 0x00000000000e7805 */ /* 0x000fd6000001ff00 */
[----:B------:R-:W-:Y:S01]  /*0130*/  @!P3 LEA R19, R0, R13, 0x9 ;  /* 0x0000000d0013b211 */ /* 0x000fe200078e48ff */
[----:B------:R-:W-:Y:S01]  /*0140*/  @!P3 VIADD R13, R13, 0x80 ;  /* 0x000000800d0db836 */ /* 0x000fe20000000000 */
[----:B------:R-:W0:Y:S04]  /*0150*/  @!P3 LDC.64 R10, c[0x0][0x398] ;  /* 0x0000e600ff0abb82 */ /* 0x000e280000000a00 */
[----:B------:R-:W-:Y:S01]  /*0160*/  ISETP.GE.AND P2, PT, R13, R2, PT ;  /* 0x000000020d00720c */ /* 0x000fe20003f46270 */
[----:B--2---:R-:W-:-:S12]  /*0170*/  @!P1 IMAD.WIDE.U32 R8, R17, 0x4, R8 ;  /* 0x0000000411089825 */ /* 0x004fd800078e0008 */
[----:B------:R-:W2:Y:S01]  /*0180*/  @!P2 LDC.64 R6, c[0x0][0x398] ;  /* 0x0000e600ff06ab82 */ /* 0x000ea20000000a00 */
[----:B------:R-:W-:Y:S02]  /*0190*/  @!P2 IMAD R13, R0, 0x200, R13 ;  /* 0x00000200000da824 */ /* 0x000fe400078e020d */
[----:B0-----:R-:W-:-:S05]  /*01a0*/  @!P3 IMAD.WIDE.U32 R10, R19, 0x4, R10 ;  /* 0x00000004130ab825 */ /* 0x001fca00078e000a */
[----:B-1----:R-:W3:Y:S01]  /*01b0*/  @!P3 LDG.E R14, desc[UR4][R10.64] ;  /* 0x000000040a0eb981 */ /* 0x002ee2000c1e1900 */
[----:B--2---:R-:W-:Y:S01]  /*01c0*/  @!P2 IMAD.WIDE.U32 R6, R13, 0x4, R6 ;  /* 0x000000040d06a825 */ /* 0x004fe200078e0006 */
[----:B------:R-:W-:-:S04]  /*01d0*/  CS2R R12, SRZ ;  /* 0x00000000000c7805 */ /* 0x000fc8000001ff00 */
[----:B------:R-:W2:Y:S04]  /*01e0*/  @!P2 LDG.E R15, desc[UR4][R6.64] ;  /* 0x00000004060fa981 */ /* 0x000ea8000c1e1900 */
[----:B------:R-:W4:Y:S04]  /*01f0*/  @!P0 LDG.E R12, desc[UR4][R4.64] ;  /* 0x00000004040c8981 */ /* 0x000f28000c1e1900 */
[----:B------:R-:W5:Y:S01]  /*0200*/  @!P1 LDG.E R13, desc[UR4][R8.64] ;  /* 0x00000004080d9981 */ /* 0x000f62000c1e1900 */
[----:B------:R-:W-:Y:S01]  /*0210*/  ISETP.GE.AND P0, PT, R3, R2, PT ;  /* 0x000000020300720c */ /* 0x000fe20003f06270 */
[----:B------:R-:W-:Y:S04]  /*0220*/  BSSY.RECONVERGENT B0, `(.L_x_7407) ;  /* 0x000001b000007945 */ /* 0x000fe80003800200 */
[----:B------:R-:W-:Y:S01]  /*0230*/  BSSY.RELIABLE B1, `(.L_x_7408) ;  /* 0x0000013000017945 */ /* 0x000fe20003800100 */
[----:B---3--:R-:W-:Y:S01]  /*0240*/  FMUL.FTZ R19, R14, UR6 ;  /* 0x000000060e137c20 */ /* 0x008fe20008410000 */
[----:B--2---:R-:W-:Y:S01]  /*0250*/  FMUL.FTZ R15, R15, UR6 ;  /* 0x000000060f0f7c20 */ /* 0x004fe20008410000 */
[----:B----4-:R-:W-:Y:S01]  /*0260*/  FMUL.FTZ R17, R12, UR6 ;  /* 0x000000060c117c20 */ /* 0x010fe20008410000 */
[----:B-----5:R-:W-:-:S04]  /*0270*/  FMUL.FTZ R13, R13, UR6 ;  /* 0x000000060d0d7c20 */ /* 0x020fc80008410000 */
[----:B------:R-:W-:Y:S05]  /*0280*/  @P0 BRA `(.L_x_7409) ;  /* 0x0000000000340947 */ /* 0x000fea0003800000 */
[----:B------:R-:W0:Y:S01]  /*0290*/  LDC.64 R4, c[0x0][0x390] ;  /* 0x0000e400ff047b82 */ /* 0x000e220000000a00 */
[----:B------:R-:W-:Y:S01]  /*02a0*/  LEA R7, R0, R3, 0x9 ;  /* 0x0000000300077211 */ /* 0x000fe200078e48ff */
[----:B------:R-:W-:-:S05]  /*02b0*/  VIADD R3, R3, 0x80 ;  /* 0x0000008003037836 */ /* 0x000fca0000000000 */
[----:B------:R-:W-:-:S13]  /*02c0*/  ISETP.GE.AND P0, PT, R3, R2, PT ;  /* 0x000000020300720c */ /* 0x000fda0003f06270 */
[----:B------:R-:W-:Y:S05]  /*02d0*/  @P0 BREAK.RELIABLE B1 ;  /* 0x0000000000010942 */ /* 0x000fea0003800100 */
[----:B0-----:R-:W-:-:S05]  /*02e0*/  IMAD.WIDE.U32 R4, R7, 0x4, R4 ;  /* 0x0000000407047825 */ /* 0x001fca00078e0004 */
[----:B------:R0:W-:Y:S01]  /*02f0*/  STG.E desc[UR4][R4.64], R17 ;  /* 0x0000001104007986 */ /* 0x0001e2000c101904 */
[----:B------:R-:W-:Y:S05]  /*0300*/  @P0 BRA `(.L_x_7410) ;  /* 0x0000000000300947 */ /* 0x000fea0003800000 */
[----:B0-----:R-:W0:Y:S01]  /*0310*/  LDC.64 R4, c[0x0][0x390] ;  /* 0x0000e400ff047b82 */ /* 0x001e220000000a00 */
[----:B------:R-:W-:Y:S02]  /*0320*/  LEA R7, R0, R3, 0x9 ;  /* 0x0000000300077211 */ /* 0x000fe400078e48ff */
[----:B------:R-:W-:-:S03]  /*0330*/  IADD3 R3, PT, PT, R3, 0x80, RZ ;  /* 0x0000008003037810 */ /* 0x000fc60007ffe0ff */
[----:B0-----:R-:W-:-:S05]  /*0340*/  IMAD.WIDE.U32 R4, R7, 0x4, R4 ;  /* 0x0000000407047825 */ /* 0x001fca00078e0004 */
[----:B------:R0:W-:Y:S02]  /*0350*/  STG.E desc[UR4][R4.64], R13 ;  /* 0x0000000d04007986 */ /* 0x0001e4000c101904 */
.L_x_7409:
[----:B------:R-:W-:Y:S05]  /*0360*/  BSYNC.RELIABLE B1 ;  /* 0x0000000000017941 */ /* 0x000fea0003800100 */
.L_x_7408:
[----:B------:R-:W-:-:S13]  /*0370*/  ISETP.GE.AND P0, PT, R3, R2, PT ;  /* 0x000000020300720c */ /* 0x000fda0003f06270 */
[----:B0-----:R-:W0:Y:S01]  /*0380*/  @!P0 LDC.64 R4, c[0x0][0x390] ;  /* 0x0000e400ff048b82 */ /* 0x001e220000000a00 */
[----:B------:R-:W-:Y:S01]  /*0390*/  @!P0 IMAD R7, R0, 0x200, R3 ;  /* 0x0000020000078824 */ /* 0x000fe200078e0203 */
[----:B------:R-:W-:-:S03]  /*03a0*/  @!P0 IADD3 R3, PT, PT, R3, 0x80, RZ ;  /* 0x0000008003038810 */ /* 0x000fc60007ffe0ff */
[----:B0-----:R-:W-:-:S05]  /*03b0*/  @!P0 IMAD.WIDE.U32 R4, R7, 0x4, R4 ;  /* 0x0000000407048825 */ /* 0x001fca00078e0004 */
[----:B------:R1:W-:Y:S02]  /*03c0*/  @!P0 STG.E desc[UR4][R4.64], R19 ;  /* 0x0000001304008986 */ /* 0x0003e4000c101904 */
.L_x_7410:
[----:B------:R-:W-:Y:S05]  /*03d0*/  BSYNC.RECONVERGENT B0 ;  /* 0x0000000000007941 */ /* 0x000fea0003800200 */
.L_x_7407:
[----:B------:R-:W-:Y:S05]  /*03e0*/  WARPSYNC.ALL ;  /* 0x0000000000007948 */ /* 0x000fea0003800000 */
[----:B------:R-:W-:-:S13]  /*03f0*/  ISETP.GE.AND P0, PT, R3, R2, PT ;  /* 0x000000020300720c */ /* 0x000fda0003f06270 */
[----:B------:R-:W-:Y:S05]  /*0400*/  @P0 EXIT ;  /* 0x000000000000094d */ /* 0x000fea0003800000 */
[----:B01----:R-:W0:Y:S01]  /*0410*/  LDC.64 R4, c[0x0][0x390] ;  /* 0x0000e400ff047b82 */ /* 0x003e220000000a00 */
[----:B------:R-:W-:-:S05]  /*0420*/  LEA R3, R0, R3, 0x9 ;  /* 0x0000000300037211 */ /* 0x000fca00078e48ff */
[----:B0-----:R-:W-:-:S05]  /*0430*/  IMAD.WIDE.U32 R2, R3, 0x4, R4 ;  /* 0x0000000403027825 */ /* 0x001fca00078e0004 */
[----:B------:R-:W-:Y:S01]  /*0440*/  STG.E desc[UR4][R2.64], R15 ;  /* 0x0000000f02007986 */ /* 0x000fe2000c101904 */
[----:B------:R-:W-:Y:S05]  /*0450*/  EXIT ;  /* 0x000000000000794d */ /* 0x000fea0003800000 */
.L_x_7411:
        /* <DEDUP_REMOVED lines=10> */
.L_x_17008:


//--------------------- .text._ZN2at6native29vectorized_elementwise_kernelILi2ENS0_13AUnaryFunctorIfffNS0_15binary_internal10MulFunctorIfEEEESt5arrayIPcLm2EEEEviT0_T1_ --------------------------
	.section	.text._ZN2at6native29vectorized_elementwise_kernelILi2ENS0_13AUnaryFunctorIfffNS0_15binary_internal10MulFunctorIfEEEESt5arrayIPcLm2EEEEviT0_T1_,"ax",@progbits
	.align	128
        .global         _ZN2at6native29vectorized_elementwise_kernelILi2ENS0_13AUnaryFunctorIfffNS0_15binary_internal10MulFunctorIfEEEESt5arrayIPcLm2EEEEviT0_T1_
        .type           _ZN2at6native29vectorized_elementwise_kernelILi2ENS0_13AUnaryFunctorIfffNS0_15binary_internal10MulFunctorIfEEEESt5arrayIPcLm2EEEEviT0_T1_,@function
        .size           _ZN2at6native29vectorized_elementwise_kernelILi2ENS0_13AUnaryFunctorIfffNS0_15binary_internal10MulFunctorIfEEEESt5arrayIPcLm2EEEEviT0_T1_,(.L_x_17009 - _ZN2at6native29vectorized_elementwise_kernelILi2ENS0_13AUnaryFunctorIfffNS0_15binary_internal10MulFunctorIfEEEESt5arrayIPcLm2EEEEviT0_T1_)
        .other          _ZN2at6native29vectorized_elementwise_kernelILi2ENS0_13AUnaryFunctorIfffNS0_15binary_internal10MulFunctorIfEEEESt5arrayIPcLm2EEEEviT0_T1_,@"STO_CUDA_ENTRY STV_DEFAULT"
_ZN2at6native29vectorized_elementwise_kernelILi2ENS0_13AUnaryFunctorIfffNS0_15binary_internal10MulFunctorIfEEEESt5arrayIPcLm2EEEEviT0_T1_:
.text._ZN2at6native29vectorized_elementwise_kernelILi2ENS0_13AUnaryFunctorIfffNS0_15binary_internal10MulFunctorIfEEEESt5arrayIPcLm2EEEEviT0_T1_:
        /* <DEDUP_REMOVED lines=9> */
[----:B------:R-:W-:Y:S01]  /*0090*/  IMAD.MOV.U32 R18, RZ, RZ, RZ ;  /* 0x000000ffff127224 */ /* 0x000fe200078e00ff */
[----:B------:R-:W1:Y:S01]  /*00a0*/  LDCU UR6, c[0x0][0x388] ;  /* 0x00007100ff0677ac */ /* 0x000e620008000800 */
[----:B0-----:R-:W-:Y:S02]  /*00b0*/  ISETP.GE.U32.AND P6, PT, R25, R16, PT ;  /* 0x000000101900720c */ /* 0x001fe40003fc6070 */
[----:B------:R-:W-:-:S11]  /*00c0*/  MOV R17, R25 ;  /* 0x0000001900117202 */ /* 0x000fd60000000f00 */
[----:B------:R-:W-:Y:S01]  /*00d0*/  @!P6 VIADD R25, R17, 0x80 ;  /* 0x000000801119e836 */ /* 0x000fe20000000000 */
[----:B------:R-:W0:Y:S01]  /*00e0*/  @!P6 LDC.64 R2, c[0x0][0x398] ;  /* 0x0000e600ff02eb82 */ /* 0x000e220000000a00 */
[----:B------:R-:W-:-:S03]  /*00f0*/  @!P6 IADD3 R5, PT, PT, R0, R17, RZ ;  /* 0x000000110005e210 */ /* 0x000fc60007ffe0ff */
[----:B------:R-:W-:-:S13]  /*0100*/  ISETP.GE.U32.AND P5, PT, R25, R16, PT ;  /* 0x000000101900720c */ /* 0x000fda0003fa6070 */
[----:B------:R-:W-:Y:S01]  /*0110*/  @!P5 IADD3 R20, PT, PT, R0, R25, RZ ;  /* 0x000000190014d210 */ /* 0x000fe20007ffe0ff */
[----:B------:R-:W2:Y:S01]  /*0120*/  @!P5 LDC.64 R14, c[0x0][0x398] ;  /* 0x0000e600ff0edb82 */ /* 0x000ea20000000a00 */
[----:B------:R-:W-:-:S04]  /*0130*/  @!P5 IADD3 R25, PT, PT, R25, 0x80, RZ ;  /* 0x000000801919d810 */ /* 0x000fc80007ffe0ff */
[----:B------:R-:W-:Y:S01]  /*0140*/  ISETP.GE.U32.AND P4, PT, R25, R16, PT ;  /* 0x000000101900720c */ /* 0x000fe20003f86070 */
[----:B0-----:R-:W-:-:S05]  /*0150*/  @!P6 IMAD.WIDE.U32 R2, R5, 0x4, R2 ;  /* 0x000000040502e825 */ /* 0x001fca00078e0002 */
[----:B------:R0:W1:Y:S07]  /*0160*/  @!P6 LDG.E R18, desc[UR4][R2.64] ;  /* 0x000000040212e981 */ /* 0x00006e000c1e1900 */
[----:B------:R-:W-:Y:S01]  /*0170*/  @!P4 IMAD.IADD R29, R0, 0x1, R25 ;  /* 0x00000001001dc824 */ /* 0x000fe200078e0219 */
[----:B------:R-:W-:Y:S01]  /*0180*/  @!P4 IADD3 R25, PT, PT, R25, 0x80, RZ ;  /* 0x000000801919c810 */ /* 0x000fe20007ffe0ff */
[----:B------:R-:W3:Y:S03]  /*0190*/  @!P4 LDC.64 R12, c[0x0][0x398] ;  /* 0x0000e600ff0ccb82 */ /* 0x000ee60000000a00 */
[----:B------:R-:W-:-:S13]  /*01a0*/  ISETP.GE.U32.AND P3, PT, R25, R16, PT ;  /* 0x000000101900720c */ /* 0x000fda0003f66070 */
[----:B------:R-:W-:Y:S01]  /*01b0*/  @!P3 IADD3 R27, PT, PT, R0, R25, RZ ;  /* 0x00000019001bb210 */ /* 0x000fe20007ffe0ff */
[----:B------:R-:W-:Y:S01]  /*01c0*/  @!P3 VIADD R25, R25, 0x80 ;  /* 0x000000801919b836 */ /* 0x000fe20000000000 */
[----:B0-----:R-:W0:Y:S04]  /*01d0*/  @!P3 LDC.64 R2, c[0x0][0x398] ;  /* 0x0000e600ff02bb82 */ /* 0x001e280000000a00 */
[----:B------:R-:W-:-:S13]  /*01e0*/  ISETP.GE.U32.AND P2, PT, R25, R16, PT ;  /* 0x000000101900720c */ /* 0x000fda0003f46070 */
[----:B------:R-:W-:Y:S01]  /*01f0*/  @!P2 IADD3 R23, PT, PT, R0, R25, RZ ;  /* 0x000000190017a210 */ /* 0x000fe20007ffe0ff */
[----:B------:R-:W4:Y:S01]  /*0200*/  @!P2 LDC.64 R4, c[0x0][0x398] ;  /* 0x0000e600ff04ab82 */ /* 0x000f220000000a00 */
[----:B------:R-:W-:-:S04]  /*0210*/  @!P2 IADD3 R25, PT, PT, R25, 0x80, RZ ;  /* 0x000000801919a810 */ /* 0x000fc80007ffe0ff */
[----:B------:R-:W-:-:S13]  /*0220*/  ISETP.GE.U32.AND P1, PT, R25, R16, PT ;  /* 0x000000101900720c */ /* 0x000fda0003f26070 */
[----:B------:R-:W-:Y:S01]  /*0230*/  @!P1 IMAD.IADD R21, R0, 0x1, R25 ;  /* 0x0000000100159824 */ /* 0x000fe200078e0219 */
[----:B------:R-:W-:Y:S01]  /*0240*/  @!P1 IADD3 R25, PT, PT, R25, 0x80, RZ ;  /* 0x0000008019199810 */ /* 0x000fe20007ffe0ff */
[----:B------:R-:W5:Y:S03]  /*0250*/  @!P1 LDC.64 R6, c[0x0][0x398] ;  /* 0x0000e600ff069b82 */ /* 0x000f660000000a00 */
[----:B------:R-:W-:-:S13]  /*0260*/  ISETP.GE.U32.AND P0, PT, R25, R16, PT ;  /* 0x000000101900720c */ /* 0x000fda0003f06070 */
[----:B------:R-:W-:Y:S01]  /*0270*/  @!P0 IADD3 R19, PT, PT, R0, R25, RZ ;  /* 0x0000001900138210 */ /* 0x000fe20007ffe0ff */
[----:B------:R-:W0:Y:S01]  /*0280*/  @!P0 LDC.64 R8, c[0x0][0x398] ;  /* 0x0000e600ff088b82 */ /* 0x000e220000000a00 */
[----:B------:R-:W-:-:S04]  /*0290*/  @!P0 IADD3 R25, PT, PT, R25, 0x80, RZ ;  /* 0x0000008019198810 */ /* 0x000fc80007ffe0ff */
[----:B------:R-:W-:-:S13]  /*02a0*/  ISETP.GE.U32.AND P6, PT, R25, R16, PT ;  /* 0x000000101900720c */ /* 0x000fda0003fc6070 */
[----:B------:R-:W5:Y:S01]  /*02b0*/  @!P6 LDC.64 R10, c[0x0][0x398] ;  /* 0x0000e600ff0aeb82 */ /* 0x000f620000000a00 */
[----:B--2---:R-:W-:-:S04]  /*02c0*/  @!P5 IMAD.WIDE.U32 R14, R20, 0x4, R14 ;  /* 0x00000004140ed825 */ /* 0x004fc800078e000e */
[----:B------:R-:W-:Y:S02]  /*02d0*/  HFMA2 R20, -RZ, RZ, 0, 0 ;  /* 0x00000000ff147431 */ /* 0x000fe400000001ff */
[----:B------:R-:W-:Y:S02]  /*02e0*/  IMAD.MOV.U32 R22, RZ, RZ, RZ ;  /* 0x000000ffff167224 */ /* 0x000fe400078e00ff */
[----:B---3--:R-:W-:Y:S01]  /*02f0*/  @!P4 IMAD.WIDE.U32 R12, R29, 0x4, R12 ;  /* 0x000000041d0cc825 */ /* 0x008fe200078e000c */
[----:B------:R-:W-:Y:S01]  /*0300*/  @!P6 IADD3 R29, PT, PT, R0, R25, RZ ;  /* 0x00000019001de210 */ /* 0x000fe20007ffe0ff */
[----:B------:R2:W3:Y:S02]  /*0310*/  @!P5 LDG.E R20, desc[UR4][R14.64] ;  /* 0x000000040e14d981 */ /* 0x0004e4000c1e1900 */
[----:B0-----:R-:W-:Y:S01]  /*0320*/  @!P0 IMAD.WIDE.U32 R24, R19, 0x4, R8 ;  /* 0x0000000413188825 */ /* 0x001fe200078e0008 */
[----:B------:R-:W-:Y:S01]  /*0330*/  CS2R R8, SRZ ;  /* 0x0000000000087805 */ /* 0x000fe2000001ff00 */
[----:B------:R0:W3:Y:S01]  /*0340*/  @!P4 LDG.E R22, desc[UR4][R12.64] ;  /* 0x000000040c16c981 */ /* 0x0000e2000c1e1900 */
[----:B------:R-:W-:Y:S01]  /*0350*/  MOV R19, RZ ;  /* 0x000000ff00137202 */ /* 0x000fe20000000f00 */
[----:B------:R-:W-:-:S04]  /*0360*/  @!P3 IMAD.WIDE.U32 R2, R27, 0x4, R2 ;  /* 0x000000041b02b825 */ /* 0x000fc800078e0002 */
[----:B--2---:R-:W-:Y:S02]  /*0370*/  HFMA2 R14, -RZ, RZ, 0, 0 ;  /* 0x00000000ff0e7431 */ /* 0x004fe400000001ff */
[----:B----4-:R-:W-:Y:S01]  /*0380*/  @!P2 IMAD.WIDE.U32 R4, R23, 0x4, R4 ;  /* 0x000000041704a825 */ /* 0x010fe200078e0004 */
[----:B------:R-:W2:Y:S03]  /*0390*/  @!P3 LDG.E R9, desc[UR4][R2.64] ;  /* 0x000000040209b981 */ /* 0x000ea6000c1e1900 */
[----:B0-----:R-:W-:Y:S01]  /*03a0*/  IMAD.MOV.U32 R12, RZ, RZ, RZ ;  /* 0x000000ffff0c7224 */ /* 0x001fe200078e00ff */
[----:B------:R-:W4:Y:S01]  /*03b0*/  @!P2 LDG.E R8, desc[UR4][R4.64] ;  /* 0x000000040408a981 */ /* 0x000f22000c1e1900 */
[----:B-----5:R-:W-:-:S03]  /*03c0*/  @!P1 IMAD.WIDE.U32 R6, R21, 0x4, R6 ;  /* 0x0000000415069825 */ /* 0x020fc600078e0006 */
[----:B------:R-:W5:Y:S01]  /*03d0*/  @!P0 LDG.E R14, desc[UR4][R24.64] ;  /* 0x00000004180e8981 */ /* 0x000f62000c1e1900 */
[----:B------:R-:W-:-:S03]  /*03e0*/  @!P6 IMAD.WIDE.U32 R10, R29, 0x4, R10 ;  /* 0x000000041d0ae825 */ /* 0x000fc600078e000a */
[----:B------:R-:W5:Y:S04]  /*03f0*/  @!P1 LDG.E R19, desc[UR4][R6.64] ;  /* 0x0000000406139981 */ /* 0x000f68000c1e1900 */
[----:B------:R-:W5:Y:S01]  /*0400*/  @!P6 LDG.E R12, desc[UR4][R10.64] ;  /* 0x000000040a0ce981 */ /* 0x000f62000c1e1900 */
[----:B------:R-:W-:Y:S01]  /*0410*/  ISETP.GE.U32.AND P0, PT, R17, R16, PT ;  /* 0x000000101100720c */ /* 0x000fe20003f06070 */
[----:B------:R-:W-:Y:S04]  /*0420*/  BSSY.RECONVERGENT B0, `(.L_x_7413) ;  /* 0x000003b000007945 */ /* 0x000fe80003800200 */
[----:B------:R-:W-:Y:S01]  /*0430*/  BSSY.RELIABLE B1, `(.L_x_7414) ;  /* 0x0000033000017945 */ /* 0x000fe20003800100 */
[----:B-1----:R-:W-:Y:S01]  /*0440*/  FMUL.FTZ R13, R18, UR6 ;  /* 0x00000006120d7c20 */ /* 0x002fe20008410000 */
[----:B---3--:R-:W-:Y:S01]  /*0450*/  FMUL.FTZ R15, R20, UR6 ;  /* 0x00000006140f7c20 */ /* 0x008fe20008410000 */
[----:B------:R-:W-:Y:S01]  /*0460*/  FMUL.FTZ R22, R22, UR6 ;  /* 0x0000000616167c20 */ /* 0x000fe20008410000 */
[----:B--2---:R-:W-:Y:S01]  /*0470*/  FMUL.FTZ R9, R9, UR6 ;  /* 0x0000000609097c20 */ /* 0x004fe20008410000 */
[----:B----4-:R-:W-:Y:S01]  /*0480*/  FMUL.FTZ R8, R8, UR6 ;  /* 0x0000000608087c20 */ /* 0x010fe20008410000 */
[----:B-----5:R-:W-:Y:S01]  /*0490*/  FMUL.FTZ R3, R14, UR6 ;  /* 0x000000060e037c20 */ /* 0x020fe20008410000 */
[----:B------:R-:W-:Y:S01]  /*04a0*/  FMUL.FTZ R4, R19, UR6 ;  /* 0x0000000613047c20 */ /* 0x000fe20008410000 */
[----:B------:R-:W-:Y:S01]  /*04b0*/  FMUL.FTZ R2, R12, UR6 ;  /* 0x000000060c027c20 */ /* 0x000fe20008410000 */
[----:B------:R-:W-:Y:S06]  /*04c0*/  @P0 BRA `(.L_x_7415) ;  /* 0x0000000000300947 */ /* 0x000fec0003800000 */
[----:B------:R-:W0:Y:S01]  /*04d0*/  LDC.64 R6, c[0x0][0x390] ;  /* 0x0000e400ff067b82 */ /* 0x000e220000000a00 */
[----:B------:R-:W-:Y:S02]  /*04e0*/  IADD3 R5, PT, PT, R0, R17, RZ ;  /* 0x0000001100057210 */ /* 0x000fe40007ffe0ff */
[----:B------:R-:W-:-:S04]  /*04f0*/  IADD3 R17, PT, PT, R17, 0x80, RZ ;  /* 0x0000008011117810 */ /* 0x000fc80007ffe0ff */
[----:B------:R-:W-:Y:S01]  /*0500*/  ISETP.GE.U32.AND P0, PT, R17, R16, PT ;  /* 0x000000101100720c */ /* 0x000fe20003f06070 */
[----:B0-----:R-:W-:-:S05]  /*0510*/  IMAD.WIDE.U32 R6, R5, 0x4, R6 ;  /* 0x0000000405067825 */ /* 0x001fca00078e0006 */
[----:B------:R0:W-:Y:S07]  /*0520*/  STG.E desc[UR4][R6.64], R13 ;  /* 0x0000000d06007986 */ /* 0x0001ee000c101904 */
[----:B------:R-:W-:Y:S05]  /*0530*/  @P0 BRA `(.L_x_7416) ;  /* 0x0000000000300947 */ /* 0x000fea0003800000 */
[----:B0-----:R-:W0:Y:S01]  /*0540*/  LDC.64 R6, c[0x0][0x390] ;  /* 0x0000e400ff067b82 */ /* 0x001e220000000a00 */
[----:B------:R-:W-:Y:S01]  /*0550*/  IADD3 R5, PT, PT, R0, R17, RZ ;  /* 0x0000001100057210 */ /* 0x000fe20007ffe0ff */
[----:B------:R-:W-:-:S04]  /*0560*/  VIADD R17, R17, 0x80 ;  /* 0x0000008011117836 */ /* 0x000fc80000000000 */
[----:B0-----:R-:W-:-:S05]  /*0570*/  IMAD.WIDE.U32 R6, R5, 0x4, R6 ;  /* 0x0000000405067825 */ /* 0x001fca00078e0006 */
[----:B------:R0:W-:Y:S02]  /*0580*/  STG.E desc[UR4][R6.64], R15 ;  /* 0x0000000f06007986 */ /* 0x0001e4000c101904 */
.L_x_7415:
[----:B------:R-:W-:-:S13]  /*0590*/  ISETP.GE.U32.AND P0, PT, R17, R16, PT ;  /* 0x000000101100720c */ /* 0x000fda0003f06070 */
[----:B------:R-:W-:Y:S05]  /*05a0*/  @P0 BRA `(.L_x_7417) ;  /* 0x0000000000300947 */ /* 0x000fea0003800000 */
[----:B0-----:R-:W0:Y:S01]  /*05b0*/  LDC.64 R6, c[0x0][0x390] ;  /* 0x0000e400ff067b82 */ /* 0x001e220000000a00 */
[----:B------:R-:W-:Y:S02]  /*05c0*/  IADD3 R5, PT, PT, R0, R17, RZ ;  /* 0x0000001100057210 */ /* 0x000fe40007ffe0ff */
[----:B------:R-:W-:-:S03]  /*05d0*/  IADD3 R17, PT, PT, R17, 0x80, RZ ;  /* 0x0000008011117810 */ /* 0x000fc60007ffe0ff */
[----:B0-----:R-:W-:-:S05]  /*05e0*/  IMAD.WIDE.U32 R6, R5, 0x4, R6 ;  /* 0x0000000405067825 */ /* 0x001fca00078e0006 */
[----:B------:R1:W-:Y:S02]  /*05f0*/  STG.E desc[UR4][R6.64], R22 ;  /* 0x0000001606007986 */ /* 0x0003e4000c101904 */
.L_x_7416:
[----:B------:R-:W-:-:S13]  /*0600*/  ISETP.GE.U32.AND P0, PT, R17, R16, PT ;  /* 0x000000101100720c */ /* 0x000fda0003f06070 */
[----:B------:R-:W-:Y:S05]  /*0610*/  @P0 BRA `(.L_x_7418) ;  /* 0x0000000000300947 */ /* 0x000fea0003800000 */
[----:B01----:R-:W0:Y:S01]  /*0620*/  LDC.64 R6, c[0x0][0x390] ;  /* 0x0000e400ff067b82 */ /* 0x003e220000000a00 */
[----:B------:R-:W-:Y:S01]  /*0630*/  IADD3 R5, PT, PT, R0, R17, RZ ;  /* 0x0000001100057210 */ /* 0x000fe20007ffe0ff */
[----:B------:R-:W-:-:S04]  /*0640*/  VIADD R17, R17, 0x80 ;  /* 0x0000008011117836 */ /* 0x000fc80000000000 */
[----:B0-----:R-:W-:-:S05]  /*0650*/  IMAD.WIDE.U32 R6, R5, 0x4, R6 ;  /* 0x0000000405067825 */ /* 0x001fca00078e0006 */
[----:B------:R1:W-:Y:S02]  /*0660*/  STG.E desc[UR4][R6.64], R9 ;  /* 0x0000000906007986 */ /* 0x0003e4000c101904 */
.L_x_7417:
[----:B------:R-:W-:-:S13]  /*0670*/  ISETP.GE.U32.AND P0, PT, R17, R16, PT ;  /* 0x000000101100720c */ /* 0x000fda0003f06070 */
[----:B------:R-:W-:Y:S05]  /*0680*/  @P0 BRA `(.L_x_7419) ;  /* 0x0000000000340947 */ /* 0x000fea0003800000 */
[----:B01----:R-:W0:Y:S01]  /*0690*/  LDC.64 R6, c[0x0][0x390] ;  /* 0x0000e400ff067b82 */ /* 0x003e220000000a00 */
[----:B------:R-:W-:Y:S02]  /*06a0*/  IADD3 R5, PT, PT, R0, R17, RZ ;  /* 0x0000001100057210 */ /* 0x000fe40007ffe0ff */
[----:B------:R-:W-:-:S03]  /*06b0*/  IADD3 R17, PT, PT, R17, 0x80, RZ ;  /* 0x0000008011117810 */ /* 0x000fc60007ffe0ff */
[----:B0-----:R-:W-:-:S05]  /*06c0*/  IMAD.WIDE.U32 R6, R5, 0x4, R6 ;  /* 0x0000000405067825 */ /* 0x001fca00078e0006 */
[----:B------:R2:W-:Y:S02]  /*06d0*/  STG.E desc[UR4][R6.64], R8 ;  /* 0x0000000806007986 */ /* 0x0005e4000c101904 */
.L_x_7418:
[----:B------:R-:W-:-:S13]  /*06e0*/  ISETP.GE.U32.AND P0, PT, R17, R16, PT ;  /* 0x000000101100720c */ /* 0x000fda0003f06070 */
[----:B------:R-:W-:Y:S05]  /*06f0*/  @P0 BREAK.RELIABLE B1 ;  /* 0x0000000000010942 */ /* 0x000fea0003800100 */
[----:B------:R-:W-:Y:S05]  /*0700*/  @P0 BRA `(.L_x_7420) ;  /* 0x0000000000300947 */ /* 0x000fea0003800000 */
[----:B012---:R-:W0:Y:S01]  /*0710*/  LDC.64 R6, c[0x0][0x390] ;  /* 0x0000e400ff067b82 */ /* 0x007e220000000a00 */
[----:B------:R-:W-:Y:S01]  /*0720*/  IADD3 R5, PT, PT, R0, R17, RZ ;  /* 0x0000001100057210 */ /* 0x000fe20007ffe0ff */
[----:B------:R-:W-:-:S04]  /*0730*/  VIADD R17, R17, 0x80 ;  /* 0x0000008011117836 */ /* 0x000fc80000000000 */
[----:B0-----:R-:W-:-:S05]  /*0740*/  IMAD.WIDE.U32 R6, R5, 0x4, R6 ;  /* 0x0000000405067825 */ /* 0x001fca00078e0006 */
[----:B------:R2:W-:Y:S02]  /*0750*/  STG.E desc[UR4][R6.64], R4 ;  /* 0x0000000406007986 */ /* 0x0005e4000c101904 */
.L_x_7419:
[----:B------:R-:W-:Y:S05]  /*0760*/  BSYNC.RELIABLE B1 ;  /* 0x0000000000017941 */ /* 0x000fea0003800100 */
.L_x_7414:
[----:B------:R-:W-:-:S13]  /*0770*/  ISETP.GE.U32.AND P0, PT, R17, R16, PT ;  /* 0x000000101100720c */ /* 0x000fda0003f06070 */
[----:B--2---:R-:W2:Y:S01]  /*0780*/  @!P0 LDC.64 R4, c[0x0][0x390] ;  /* 0x0000e400ff048b82 */ /* 0x004ea20000000a00 */
[----:B01----:R-:W-:Y:S02]  /*0790*/  @!P0 IADD3 R7, PT, PT, R0, R17, RZ ;  /* 0x0000001100078210 */ /* 0x003fe40007ffe0ff */
[----:B------:R-:W-:-:S03]  /*07a0*/  @!P0 IADD3 R17, PT, PT, R17, 0x80, RZ ;  /* 0x0000008011118810 */ /* 0x000fc60007ffe0ff */
[----:B--2---:R-:W-:-:S05]  /*07b0*/  @!P0 IMAD.WIDE.U32 R4, R7, 0x4, R4 ;  /* 0x0000000407048825 */ /* 0x004fca00078e0004 */
[----:B------:R3:W-:Y:S02]  /*07c0*/  @!P0 STG.E desc[UR4][R4.64], R3 ;  /* 0x0000000304008986 */ /* 0x0007e4000c101904 */
.L_x_7420:
[----:B------:R-:W-:Y:S05]  /*07d0*/  BSYNC.RECONVERGENT B0 ;  /* 0x0000000000007941 */ /* 0x000fea0003800200 */
.L_x_7413:
[----:B------:R-:W-:Y:S05]  /*07e0*/  WARPSYNC.ALL ;  /* 0x0000000000007948 */ /* 0x000fea0003800000 */
[----:B------:R-:W-:-:S13]  /*07f0*/  ISETP.GE.U32.AND P0, PT, R17, R16, PT ;  /* 0x000000101100720c */ /* 0x000fda0003f06070 */
[----:B------:R-:W-:Y:S05]  /*0800*/  @P0 EXIT ;  /* 0x000000000000094d */ /* 0x000fea0003800000 */
[----:B---3--:R-:W3:Y:S01]  /*0810*/  LDC.64 R4, c[0x0][0x390] ;  /* 0x0000e400ff047b82 */ /* 0x008ee20000000a00 */
[----:B------:R-:W-:-:S05]  /*0820*/  IADD3 R17, PT, PT, R0, R17, RZ ;  /* 0x0000001100117210 */ /* 0x000fca0007ffe0ff */
[----:B---3--:R-:W-:-:S05]  /*0830*/  IMAD.WIDE.U32 R4, R17, 0x4, R4 ;  /* 0x0000000411047825 */ /* 0x008fca00078e0004 */
[----:B------:R-:W-:Y:S01]  /*0840*/  STG.E desc[UR4][R4.64], R2 ;  /* 0x0000000204007986 */ /* 0x000fe2000c101904 */
[----:B------:R-:W-:Y:S05]  /*0850*/  EXIT ;  /* 0x000000000000794d */ /* 0x000fea0003800000 */
.L_x_7412:
[----:B------:R-:W0:Y:S01]  /*0860*/  S2R R15, SR_TID.X ;  /* 0x00000000000f7919 */ /* 0x000e220000002100 */
[----:B------:R-:W1:Y:S01]  /*0870*/  LDC.64 R2, c[0x0][0x398] ;  /* 0x0000e600ff027b82 */ /* 0x000e620000000a00 */
[----:B------:R-:W2:Y:S07]  /*0880*/  LDCU UR6, c[0x0][0x388] ;  /* 0x00007100ff0677ac */ /* 0x000eae0008000800 */
[----:B------:R-:W3:Y:S01]  /*0890*/  LDC.64 R4, c[0x0][0x390] ;  /* 0x0000e400ff047b82 */ /* 0x000ee20000000a00 */
[----:B-1----:R-:W-:-:S04]  /*08a0*/  IMAD.WIDE.U32 R2, R0, 0x4, R2 ;  /* 0x0000000400027825 */ /* 0x002fc800078e0002 */
[----:B0-----:R-:W-:-:S05]  /*08b0*/  IMAD.WIDE.U32 R2, R15, 0x8, R2 ;  /* 0x000000080f027825 */ /* 0x001fca00078e0002 */
[----:B------:R-:W2:Y:S04]  /*08c0*/  LDG.E.64 R6, desc[UR4][R2.64] ;  /* 0x0000000402067981 */ /* 0x000ea8000c1e1b00 */
[----:B------:R-:W4:Y:S04]  /*08d0*/  LDG.E.64 R8, desc[UR4][R2.64+0x400] ;  /* 0x0004000402087981 */ /* 0x000f28000c1e1b00 */
[----:B------:R-:W5:Y:S04]  /*08e0*/  LDG.E.64 R10, desc[UR4][R2.64+0x800] ;  /* 0x00080004020a7981 */ /* 0x000f68000c1e1b00 */
[----:B------:R-:W5:Y:S01]  /*08f0*/  LDG.E.64 R12, desc[UR4][R2.64+0xc00] ;  /* 0x000c0004020c7981 */ /* 0x000f62000c1e1b00 */
[----:B---3--:R-:W-:-:S04]  /*0900*/  IMAD.WIDE.U32 R4, R0, 0x4, R4 ;  /* 0x0000000400047825 */ /* 0x008fc800078e0004 */
[----:B------:R-:W-:-:S04]  /*0910*/  IMAD.WIDE.U32 R4, R15, 0x8, R4 ;  /* 0x000000080f047825 */ /* 0x000fc800078e0004 */
[----:B--2---:R-:W-:Y:S01]  /*0920*/  FMUL.FTZ R6, R6, UR6 ;  /* 0x0000000606067c20 */ /* 0x004fe20008410000 */
[----:B------:R-:W-:Y:S01]  /*0930*/  FMUL.FTZ R7, R7, UR6 ;  /* 0x0000000607077c20 */ /* 0x000fe20008410000 */
[----:B----4-:R-:W-:Y:S01]  /*0940*/  FMUL.FTZ R8, R8, UR6 ;  /* 0x0000000608087c20 */ /* 0x010fe20008410000 */
[----:B------:R-:W-:-:S03]  /*0950*/  FMUL.FTZ R9, R9, UR6 ;  /* 0x0000000609097c20 */ /* 0x000fc60008410000 */
[----:B------:R-:W-:Y:S01]  /*0960*/  STG.E.64 desc[UR4][R4.64], R6 ;  /* 0x0000000604007986 */ /* 0x000fe2000c101b04 */
[----:B-----5:R-:W-:Y:S01]  /*0970*/  FMUL.FTZ R10, R10, UR6 ;  /* 0x000000060a0a7c20 */ /* 0x020fe20008410000 */
[----:B------:R-:W-:Y:S02]  /*0980*/  FMUL.FTZ R11, R11, UR6 ;  /* 0x000000060b0b7c20 */ /* 0x000fe40008410000 */
[----:B------:R-:W-:Y:S01]  /*0990*/  STG.E.64 desc[UR4][R4.64+0x400], R8 ;  /* 0x0004000804007986 */ /* 0x000fe2000c101b04 */
[----:B------:R-:W-:Y:S01]  /*09a0*/  FMUL.FTZ R12, R12, UR6 ;  /* 0x000000060c0c7c20 */ /* 0x000fe20008410000 */
[----:B------:R-:W-:Y:S02]  /*09b0*/  FMUL.FTZ R13, R13, UR6 ;  /* 0x000000060d0d7c20 */ /* 0x000fe40008410000 */
[----:B------:R-:W-:Y:S04]  /*09c0*/  STG.E.64 desc[UR4][R4.64+0x800], R10 ;  /* 0x0008000a04007986 */ /* 0x000fe8000c101b04 */
[----:B------:R-:W-:Y:S01]  /*09d0*/  STG.E.64 desc[UR4][R4.64+0xc00], R12 ;  /* 0x000c000c04007986 */ /* 0x000fe2000c101b04 */
[----:B------:R-:W-:Y:S05]  /*09e0*/  EXIT ;  /* 0x000000000000794d */ /* 0x000fea0003800000 */
.L_x_7421:
        /* <DEDUP_REMOVED lines=9> */
.L_x_17009:


//--------------------- .text._ZN2at6native29vectorized_elementwise_kernelILi4ENS0_13AUnaryFunctorIfffNS0_15binary_internal10MulFunctorIfEEEESt5arrayIPcLm2EEEEviT0_T1_ --------------------------
	.section	.text._ZN2at6native29vectorized_elementwise_kernelILi4ENS0_13AUnaryFunctorIfffNS0_15binary_internal10MulFunctorIfEEEESt5arrayIPcLm2EEEEviT0_T1_,"ax",@progbits
	.align	128
        .global         _ZN2at6native29vectorized_elementwise_kernelILi4ENS0_13AUnaryFunctorIfffNS0_15binary_internal10MulFunctorIfEEEESt5arrayIPcLm2EEEEviT0_T1_
        .type           _ZN2at6native29vectorized_elementwise_kernelILi4ENS0_13AUnaryFunctorIfffNS0_15binary_internal10MulFunctorIfEEEESt5arrayIPcLm2EEEEviT0_T1_,@function
        .size           _ZN2at6native29vectorized_elementwise_kernelILi4ENS0_13AUnaryFunctorIfffNS0_15binary_internal10MulFunctorIfEEEESt5arrayIPcLm2EEEEviT0_T1_,(.L_x_17010 - _ZN2at6native29vectorized_elementwise_kernelILi4ENS0_13AUnaryFunctorIfffNS0_15binary_internal10MulFunctorIfEEEESt5arrayIPcLm2EEEEviT0_T1_)
        .other          _ZN2at6native29vectorized_elementwise_kernelILi4ENS0_13AUnaryFunctorIfffNS0_15binary_internal10MulFunctorIfEEEESt5arrayIPcLm2EEEEviT0_T1_,@"STO_CUDA_ENTRY STV_DEFAULT"
_ZN2at6native29vectorized_elementwise_kernelILi4ENS0_13AUnaryFunctorIfffNS0_15binary_internal10MulFunctorIfEEEESt5arrayIPcLm2EEEEviT0_T1_:
.text._ZN2at6native29vectorized_elementwise_kernelILi4ENS0_13AUnaryFunctorIfffNS0_15binary_internal10MulFunctorIfEEEESt5arrayIPcLm2EEEEviT0_T1_:
        /* <DEDUP_REMOVED lines=89> */
.L_x_7425:
[----:B------:R-:W-:-:S13]  /*0590*/  ISETP.GE.U32.AND P0, PT, R17, R16, PT ;  /* 0x000000101100720c */ /* 0x000fda0003f06070 */
[----:B------:R-:W-:Y:S05]  /*05a0*/  @P0 BRA `(.L_x_7427) ;  /* 0x0000000000300947 */ /* 0x000fea0003800000 */
[----:B0-----:R-:W0:Y:S01]  /*05b0*/  LDC.64 R6, c[0x0][0x390] ;  /* 0x0000e400ff067b82 */ /* 0x001e220000000a00 */
[----:B------:R-:W-:Y:S02]  /*05c0*/  IADD3 R5, PT, PT, R0, R17, RZ ;  /* 0x0000001100057210 */ /* 0x000fe40007ffe0ff */
[----:B------:R-:W-:-:S03]  /*05d0*/  IADD3 R17, PT, PT, R17, 0x80, RZ ;  /* 0x0000008011117810 */ /* 0x000fc60007ffe0ff */
[----:B0-----:R-:W-:-:S05]  /*05e0*/  IMAD.WIDE.U32 R6, R5, 0x4, R6 ;  /* 0x0000000405067825 */ /* 0x001fca00078e0006 */
[----:B------:R1:W-:Y:S02]  /*05f0*/  STG.E desc[UR4][R6.64], R22 ;  /* 0x0000001606007986 */ /* 0x0003e4000c101904 */
.L_x_7426:
[----:B------:R-:W-:-:S13]  /*0600*/  ISETP.GE.U32.AND P0, PT, R17, R16, PT ;  /* 0x000000101100720c */ /* 0x000fda0003f06070 */
[----:B------:R-:W-:Y:S05]  /*0610*/  @P0 BRA `(.L_x_7428) ;  /* 0x0000000000300947 */ /* 0x000fea0003800000 */
[----:B01----:R-:W0:Y:S01]  /*0620*/  LDC.64 R6, c[0x0][0x390] ;  /* 0x0000e400ff067b82 */ /* 0x003e220000000a00 */
[----:B------:R-:W-:Y:S01]  /*0630*/  IADD3 R5, PT, PT, R0, R17, RZ ;  /* 0x0000001100057210 */ /* 0x000fe20007ffe0ff */
[----:B------:R-:W-:-:S04]  /*0640*/  VIADD R17, R17, 0x80 ;  /* 0x0000008011117836 */ /* 0x000fc80000000000 */
[----:B0-----:R-:W-:-:S05]  /*0650*/  IMAD.WIDE.U32 R6, R5, 0x4, R6 ;  /* 0x0000000405067825 */ /* 0x001fca00078e0006 */
[----:B------:R1:W-:Y:S02]  /*0660*/  STG.E desc[UR4][R6.64], R9 ;  /* 0x0000000906007986 */ /* 0x0003e4000c101904 */
.L_x_7427:
[----:B------:R-:W-:-:S13]  /*0670*/  ISETP.GE.U32.AND P0, PT, R17, R16, PT ;  /* 0x000000101100720c */ /* 0x000fda0003f06070 */
[----:B------:R-:W-:Y:S05]  /*0680*/  @P0 BRA `(.L_x_7429) ;  /* 0x0000000000340947 */ /* 0x000fea0003800000 */
[----:B01----:R-:W0:Y:S01]  /*0690*/  LDC.64 R6, c[0x0][0x390] ;  /* 0x0000e400ff067b82 */ /* 0x003e220000000a00 */
[----:B------:R-:W-:Y:S02]  /*06a0*/  IADD3 R5, PT, PT, R0, R17, RZ ;  /* 0x0000001100057210 */ /* 0x000fe40007ffe0ff */
[----:B------:R-:W-:-:S03]  /*06b0*/  IADD3 R17, PT, PT, R17, 0x80, RZ ;  /* 0x0000008011117810 */ /* 0x000fc60007ffe0ff */
[----:B0-----:R-:W-:-:S05]  /*06c0*/  IMAD.WIDE.U32 R6, R5, 0x4, R6 ;  /* 0x0000000405067825 */ /* 0x001fca00078e0006 */
[----:B------:R2:W-:Y:S02]  /*06d0*/  STG.E desc[UR4][R6.64], R8 ;  /* 0x0000000806007986 */ /* 0x0005e4000c101904 */
.L_x_7428:
        /* <DEDUP_REMOVED lines=8> */
.L_x_7429:
[----:B------:R-:W-:Y:S05]  /*0760*/  BSYNC.RELIABLE B1 ;  /* 0x0000000000017941 */ /* 0x000fea0003800100 */
.L_x_7424:
[----:B------:R-:W-:-:S13]  /*0770*/  ISETP.GE.U32.AND P0, PT, R17, R16, PT ;  /* 0x000000101100720c */ /* 0x000fda0003f06070 */
[----:B--2---:R-:W2:Y:S01]  /*0780*/  @!P0 LDC.64 R4, c[0x0][0x390] ;  /* 0x0000e400ff048b82 */ /* 0x004ea20000000a00 */
[----:B01----:R-:W-:Y:S02]  /*0790*/  @!P0 IADD3 R7, PT, PT, R0, R17, RZ ;  /* 0x0000001100078210 */ /* 0x003fe40007ffe0ff */
[----:B------:R-:W-:-:S03]  /*07a0*/  @!P0 IADD3 R17, PT, PT, R17, 0x80, RZ ;  /* 0x0000008011118810 */ /* 0x000fc60007ffe0ff */
[----:B--2---:R-:W-:-:S05]  /*07b0*/  @!P0 IMAD.WIDE.U32 R4, R7, 0x4, R4 ;  /* 0x0000000407048825 */ /* 0x004fca00078e0004 */
[----:B------:R3:W-:Y:S02]  /*07c0*/  @!P0 STG.E desc[UR4][R4.64], R3 ;  /* 0x0000000304008986 */ /* 0x0007e4000c101904 */
.L_x_7430:
[----:B------:R-:W-:Y:S05]  /*07d0*/  BSYNC.RECONVERGENT B0 ;  /* 0x0000000000007941 */ /* 0x000fea0003800200 */
.L_x_7423:
        /* <DEDUP_REMOVED lines=8> */
.L_x_7422:
[----:B------:R-:W0:Y:S01]  /*0860*/  S2R R15, SR_TID.X ;  /* 0x00000000000f7919 */ /* 0x000e220000002100 */
[----:B------:R-:W1:Y:S01]  /*0870*/  LDC.64 R2, c[0x0][0x398] ;  /* 0x0000e600ff027b82 */ /* 0x000e620000000a00 */
[----:B------:R-:W2:Y:S07]  /*0880*/  LDCU UR6, c[0x0][0x388] ;  /* 0x00007100ff0677ac */ /* 0x000eae0008000800 */
[----:B------:R-:W3:Y:S01]  /*0890*/  LDC.64 R12, c[0x0][0x390] ;  /* 0x0000e400ff0c7b82 */ /* 0x000ee20000000a00 */
[----:B-1----:R-:W-:-:S04]  /*08a0*/  IMAD.WIDE.U32 R2, R0, 0x4, R2 ;  /* 0x0000000400027825 */ /* 0x002fc800078e0002 */
[----:B0-----:R-:W-:-:S05]  /*08b0*/  IMAD.WIDE.U32 R2, R15, 0x10, R2 ;  /* 0x000000100f027825 */ /* 0x001fca00078e0002 */
[----:B------:R-:W2:Y:S04]  /*08c0*/  LDG.E.128 R4, desc[UR4][R2.64] ;  /* 0x0000000402047981 */ /* 0x000ea8000c1e1d00 */
[----:B------:R-:W4:Y:S01]  /*08d0*/  LDG.E.128 R8, desc[UR4][R2.64+0x800] ;  /* 0x0008000402087981 */ /* 0x000f22000c1e1d00 */
[----:B---3--:R-:W-:-:S04]  /*08e0*/  IMAD.WIDE.U32 R12, R0, 0x4, R12 ;  /* 0x00000004000c7825 */ /* 0x008fc800078e000c */
[----:B------:R-:W-:-:S04]  /*08f0*/  IMAD.WIDE.U32 R12, R15, 0x10, R12 ;  /* 0x000000100f0c7825 */ /* 0x000fc800078e000c */
[----:B--2---:R-:W-:Y:S01]  /*0900*/  FMUL.FTZ R4, R4, UR6 ;  /* 0x0000000604047c20 */ /* 0x004fe20008410000 */
[----:B------:R-:W-:Y:S01]  /*0910*/  FMUL.FTZ R5, R5, UR6 ;  /* 0x0000000605057c20 */ /* 0x000fe20008410000 */
[----:B------:R-:W-:Y:S01]  /*0920*/  FMUL.FTZ R6, R6, UR6 ;  /* 0x0000000606067c20 */ /* 0x000fe20008410000 */
[----:B------:R-:W-:Y:S01]  /*0930*/  FMUL.FTZ R7, R7, UR6 ;  /* 0x0000000607077c20 */ /* 0x000fe20008410000 */
[----:B----4-:R-:W-:Y:S01]  /*0940*/  FMUL.FTZ R8, R8, UR6 ;  /* 0x0000000608087c20 */ /* 0x010fe20008410000 */
[----:B------:R-:W-:Y:S01]  /*0950*/  FMUL.FTZ R9, R9, UR6 ;  /* 0x0000000609097c20 */ /* 0x000fe20008410000 */
[----:B------:R-:W-:Y:S01]  /*0960*/  FMUL.FTZ R10, R10, UR6 ;  /* 0x000000060a0a7c20 */ /* 0x000fe20008410000 */
[----:B------:R-:W-:Y:S01]  /*0970*/  FMUL.FTZ R11, R11, UR6 ;  /* 0x000000060b0b7c20 */ /* 0x000fe20008410000 */
[----:B------:R-:W-:Y:S04]  /*0980*/  STG.E.128 desc[UR4][R12.64], R4 ;  /* 0x000000040c007986 */ /* 0x000fe8000c101d04 */
[----:B------:R-:W-:Y:S01]  /*0990*/  STG.E.128 desc[UR4][R12.64+0x800], R8 ;  /* 0x000800080c007986 */ /* 0x000fe2000c101d04 */
[----:B------:R-:W-:Y:S05]  /*09a0*/  EXIT ;  /* 0x000000000000794d */ /* 0x000fea0003800000 */
.L_x_7431:
        /* <DEDUP_REMOVED lines=13> */
.L_x_17010:


//--------------------- .text._ZN2at6native29vectorized_elementwise_kernelILi8ENS0_13AUnaryFunctorIfffNS0_15binary_internal10MulFunctorIfEEEESt5arrayIPcLm2EEEEviT0_T1_ --------------------------
	.section	.text._ZN2at6native29vectorized_elementwise_kernelILi8ENS0_13AUnaryFunctorIfffNS0_15binary_internal10MulFunctorIfEEEESt5arrayIPcLm2EEEEviT0_T1_,"ax",@progbits
	.align	128
        .global         _ZN2at6native29vectorized_elementwise_kernelILi8ENS0_13AUnaryFunctorIfffNS0_15binary_internal10MulFunctorIfEEEESt5arrayIPcLm2EEEEviT0_T1_
        .type           _ZN2at6native29vectorized_elementwise_kernelILi8ENS0_13AUnaryFunctorIfffNS0_15binary_internal10MulFunctorIfEEEESt5arrayIPcLm2EEEEviT0_T1_,@function
        .size           _ZN2at6native29vectorized_elementwise_kernelILi8ENS0_13AUnaryFunctorIfffNS0_15binary_internal10MulFunctorIfEEEESt5arrayIPcLm2EEEEviT0_T1_,(.L_x_17011 - _ZN2at6native29vectorized_elementwise_kernelILi8ENS0_13AUnaryFunctorIfffNS0_15binary_internal10MulFunctorIfEEEESt5arrayIPcLm2EEEEviT0_T1_)
        .other          _ZN2at6native29vectorized_elementwise_kernelILi8ENS0_13AUnaryFunctorIfffNS0_15binary_internal10MulFunctorIfEEEESt5arrayIPcLm2EEEEviT0_T1_,@"STO_CUDA_ENTRY STV_DEFAULT"
_ZN2at6native29vectorized_elementwise_kernelILi8ENS0_13AUnaryFunctorIfffNS0_15binary_internal10MulFunctorIfEEEESt5arrayIPcLm2EEEEviT0_T1_:
.text._ZN2at6native29vectorized_elementwise_kernelILi8ENS0_13AUnaryFunctorIfffNS0_15binary_internal10MulFunctorIfEEEESt5arrayIPcLm2EEEEviT0_T1_:
[----:B------:R-:W-:Y:S01]  /*0000*/  LDC R1, c[0x0][0x37c] ;  /* 0x0000df00ff017b82 */ /* 0x000fe20000000800 */
[----:B------:R-:W-:Y:S05]  /*0010*/  EXIT ;  /* 0x000000000000794d */ /* 0x000fea0003800000 */
.L_x_7432:
        /* <DEDUP_REMOVED lines=14> */
.L_x_17011:


//--------------------- .text._ZN2at6native18elementwise_kernelILi128ELi4EZNS0_15gpu_kernel_implINS0_13BinaryFunctorIfffNS0_15binary_internal10MulFunctorIfEEEEEEvRNS_18TensorIteratorBaseERKT_EUliE_EEviT1_ --------------------------
	.section	.text._ZN2at6native18elementwise_kernelILi128ELi4EZNS0_15gpu_kernel_implINS0_13BinaryFunctorIfffNS0_15binary_internal10MulFunctorIfEEEEEEvRNS_18TensorIteratorBaseERKT_EUliE_EEviT1_,"ax",@progbits
	.align	128
        .global         _ZN2at6native18elementwise_kernelILi128ELi4EZNS0_15gpu_kernel_implINS0_13BinaryFunctorIfffNS0_15binary_internal10MulFunctorIfEEEEEEvRNS_18TensorIteratorBaseERKT_EUliE_EEviT1_
        .type           _ZN2at6native18elementwise_kernelILi128ELi4EZNS0_15gpu_kernel_implINS0_13BinaryFunctorIfffNS0_15binary_internal10MulFunctorIfEEEEEEvRNS_18TensorIteratorBaseERKT_EUliE_EEviT1_,@function
        .size           _ZN2at6native18elementwise_kernelILi128ELi4EZNS0_15gpu_kernel_implINS0_13BinaryFunctorIfffNS0_15binary_internal10MulFunctorIfEEEEEEvRNS_18TensorIteratorBaseERKT_EUliE_EEviT1_,(.L_x_17012 - _ZN2at6native18elementwise_kernelILi128ELi4EZNS0_15gpu_kernel_implINS0_13BinaryFunctorIfffNS0_15binary_internal10MulFunctorIfEEEEEEvRNS_18TensorIteratorBaseERKT_EUliE_EEviT1_)
        .other          _ZN2at6native18elementwise_kernelILi128ELi4EZNS0_15gpu_kernel_implINS0_13BinaryFunctorIfffNS0_15binary_internal10MulFunctorIfEEEEEEvRNS_18TensorIteratorBaseERKT_EUliE_EEviT1_,@"STO_CUDA_ENTRY STV_DEFAULT"
_ZN2at6native18elementwise_kernelILi128ELi4EZNS0_15gpu_kernel_implINS0_13BinaryFunctorIfffNS0_15binary_internal10MulFunctorIfEEEEEEvRNS_18TensorIteratorBaseERKT_EUliE_EEviT1_:
.text._ZN2at6native18elementwise_kernelILi128ELi4EZNS0_15gpu_kernel_implINS0_13BinaryFunctorIfffNS0_15binary_internal10MulFunctorIfEEEEEEvRNS_18TensorIteratorBaseERKT_EUliE_EEviT1_:
        /* <DEDUP_REMOVED lines=371> */
.L_x_7435:
        /* <DEDUP_REMOVED lines=18> */
.L_x_7440:
[----:B------:R-:W2:Y:S02]  /*1850*/  LDG.E.U8 R2, desc[UR36][R2.64] ;  /* 0x0000002402027981 */ /* 0x000ea4000c1e1100 */
[----:B--2---:R-:W-:Y:S01]  /*1860*/  I2FP.F32.U32 R19, R2 ;  /* 0x0000000200137245 */ /* 0x004fe20000201000 */
[----:B------:R-:W-:Y:S06]  /*1870*/  BRA `(.L_x_7442) ;  /* 0x0000000c00447947 */ /* 0x000fec0003800000 */
.L_x_7439:
        /* <DEDUP_REMOVED lines=9> */
.L_x_7444:
[----:B------:R-:W2:Y:S02]  /*1910*/  LDG.E R2, desc[UR36][R2.64] ;  /* 0x0000002402027981 */ /* 0x000ea4000c1e1900 */
[----:B--2---:R-:W-:Y:S01]  /*1920*/  I2FP.F32.S32 R19, R2 ;  /* 0x0000000200137245 */ /* 0x004fe20000201400 */
[----:B------:R-:W-:Y:S06]  /*1930*/  BRA `(.L_x_7442) ;  /* 0x0000000c00147947 */ /* 0x000fec0003800000 */
.L_x_7443:
[----:B------:R-:W2:Y:S02]  /*1940*/  LDG.E.U16 R2, desc[UR36][R2.64] ;  /* 0x0000002402027981 */ /* 0x000ea4000c1e1500 */
[----:B--2---:R2:W3:Y:S01]  /*1950*/  I2F.S16 R19, R2 ;  /* 0x0000000200137306 */ /* 0x0044e20000101400 */
[----:B------:R-:W-:Y:S05]  /*1960*/  BRA `(.L_x_7442) ;  /* 0x0000000c00087947 */ /* 0x000fea0003800000 */
.L_x_7438:
        /* <DEDUP_REMOVED lines=8> */
.L_x_7446:
[----:B------:R-:W2:Y:S02]  /*19f0*/  LDG.E.U16 R2, desc[UR36][R2.64] ;  /* 0x0000002402027981 */ /* 0x000ea4000c1e1500 */
[----:B--2---:R-:W-:Y:S01]  /*1a00*/  HADD2.F32 R19, -RZ, R2.H0_H0 ;  /* 0x20000002ff137230 */ /* 0x004fe20000004100 */
[----:B------:R-:W-:Y:S06]  /*1a10*/  BRA `(.L_x_7442) ;  /* 0x0000000800dc7947 */ /* 0x000fec0003800000 */
.L_x_7445:
        /* <DEDUP_REMOVED lines=8> */
.L_x_7448:
[----:B------:R-:W2:Y:S02]  /*1aa0*/  LDG.E.U16 R2, desc[UR36][R2.64] ;  /* 0x0000002402027981 */ /* 0x000ea4000c1e1500 */
[----:B--2---:R-:W-:Y:S01]  /*1ab0*/  HADD2.F32 R19, -RZ, R2.H0_H0 ;  /* 0x20000002ff137230 */ /* 0x004fe20000004100 */
[----:B------:R-:W-:Y:S06]  /*1ac0*/  BRA `(.L_x_7442) ;  /* 0x0000000800b07947 */ /* 0x000fec0003800000 */
.L_x_7447:
        /* <DEDUP_REMOVED lines=11> */
.L_x_7437:
        /* <DEDUP_REMOVED lines=12> */
.L_x_7451:
        /* <DEDUP_REMOVED lines=11> */
.L_x_7450:
        /* <DEDUP_REMOVED lines=25> */
.L_x_7453:
[----:B------:R-:W2:Y:S02]  /*1e80*/  LDG.E.U8 R2, desc[UR36][R2.64] ;  /* 0x0000002402027981 */ /* 0x000ea4000c1e1100 */
[C---:B--2---:R-:W-:Y:S01]  /*1e90*/  IMAD.SHL.U32 R4, R2.reuse, 0x2000000, RZ ;  /* 0x0200000002047824 */ /* 0x044fe200078e00ff */
[----:B------:R-:W-:-:S04]  /*1ea0*/  SHF.L.U32 R5, R2, 0x8, RZ ;  /* 0x0000000802057819 */ /* 0x000fc800000006ff */
[----:B------:R-:W-:Y:S02]  /*1eb0*/  ISETP.GT.U32.AND P0, PT, R4, 0x7ffffff, PT ;  /* 0x07ffffff0400780c */ /* 0x000fe40003f04070 */
[----:B------:R-:W-:-:S11]  /*1ec0*/  PRMT R19, R5, 0x9910, RZ ;  /* 0x0000991005137816 */ /* 0x000fd600000000ff */
[----:B------:R-:W-:Y:S02]  /*1ed0*/  @!P0 LOP3.LUT R0, R5, 0x7f00, RZ, 0xc0, !PT ;  /* 0x00007f0005008812 */ /* 0x000fe400078ec0ff */
[----:B------:R-:W-:Y:S02]  /*1ee0*/  @P0 LEA.HI R4, R4, 0x70000000, RZ, 0x1c ;  /* 0x7000000004040811 */ /* 0x000fe400078fe0ff */
[----:B------:R-:W-:-:S05]  /*1ef0*/  @!P0 LOP3.LUT R0, R0, 0x3f000000, RZ, 0xfc, !PT ;  /* 0x3f00000000008812 */ /* 0x000fca00078efcff */
[----:B------:R-:W-:Y:S01]  /*1f00*/  @!P0 FADD.FTZ R0, R0, -0.5 ;  /* 0xbf00000000008421 */ /* 0x000fe20000010000 */
[----:B------:R-:W-:-:S05]  /*1f10*/  @P0 FMUL.FTZ R0, R4, 1.9259299443872358531e-34 ;  /* 0x0780000004000820 */ /* 0x000fca0000410000 */
[----:B------:R-:W-:Y:S01]  /*1f20*/  LOP3.LUT R19, R0, 0x80000000, R19, 0xf8, !PT ;  /* 0x8000000000137812 */ /* 0x000fe200078ef813 */
[----:B------:R-:W-:Y:S06]  /*1f30*/  BRA `(.L_x_7442) ;  /* 0x0000000400947947 */ /* 0x000fec0003800000 */
.L_x_7452:
[----:B------:R-:W2:Y:S02]  /*1f40*/  LDG.E.U16 R2, desc[UR36][R2.64] ;  /* 0x0000002402027981 */ /* 0x000ea4000c1e1500 */
[----:B--2---:R-:W-:Y:S01]  /*1f50*/  IMAD.U32 R19, R2, 0x10000, RZ ;  /* 0x0001000002137824 */ /* 0x004fe200078e00ff */
[----:B------:R-:W-:Y:S06]  /*1f60*/  BRA `(.L_x_7442) ;  /* 0x0000000400887947 */ /* 0x000fec0003800000 */
.L_x_7449:
        /* <DEDUP_REMOVED lines=11> */
.L_x_7456:
        /* <DEDUP_REMOVED lines=20> */
.L_x_7458:
[----:B------:R-:W-:Y:S05]  /*2160*/  BSYNC.RECONVERGENT B0 ;  /* 0x0000000000007941 */ /* 0x000fea0003800200 */
.L_x_7457:
[----:B------:R-:W-:Y:S02]  /*2170*/  SHF.L.U32 R0, R0, 0x14, RZ ;  /* 0x0000001400007819 */ /* 0x000fe400000006ff */
[----:B------:R-:W-:-:S04]  /*2180*/  LEA R2, R2, 0x3b800000, 0x17 ;  /* 0x3b80000002027811 */ /* 0x000fc800078eb8ff */
[----:B------:R-:W-:Y:S01]  /*2190*/  LOP3.LUT R19, R2, R0, R19, 0xfe, !PT ;  /* 0x0000000002137212 */ /* 0x000fe200078efe13 */
[----:B------:R-:W-:Y:S06]  /*21a0*/  BRA `(.L_x_7442) ;  /* 0x0000000000f87947 */ /* 0x000fec0003800000 */
.L_x_7455:
        /* <DEDUP_REMOVED lines=20> */
.L_x_7460:
[----:B------:R-:W-:Y:S05]  /*22f0*/  BSYNC.RECONVERGENT B0 ;  /* 0x0000000000007941 */ /* 0x000fea0003800200 */
.L_x_7459:
[----:B------:R-:W-:Y:S01]  /*2300*/  IMAD.SHL.U32 R0, R0, 0x200000, RZ ;  /* 0x0020000000007824 */ /* 0x000fe200078e00ff */
[----:B------:R-:W-:-:S04]  /*2310*/  LEA R2, R2, 0x37800000, 0x17 ;  /* 0x3780000002027811 */ /* 0x000fc800078eb8ff */
[----:B------:R-:W-:Y:S01]  /*2320*/  LOP3.LUT R19, R2, R0, R19, 0xfe, !PT ;  /* 0x0000000002137212 */ /* 0x000fe200078efe13 */
[----:B------:R-:W-:Y:S06]  /*2330*/  BRA `(.L_x_7442) ;  /* 0x0000000000947947 */ /* 0x000fec0003800000 */
.L_x_7454:
[----:B------:R-:W-:-:S09]  /*2340*/  UISETP.NE.AND UP0, UPT, UR4, 0x1c, UPT ;  /* 0x0000001c0400788c */ /* 0x000fd2000bf05270 */
[----:B------:R-:W-:Y:S05]  /*2350*/  BRA.U !UP0, `(.L_x_7461) ;  /* 0x0000000108847547 */ /* 0x000fea000b800000 */
[----:B------:R-:W-:-:S09]  /*2360*/  UISETP.NE.AND UP0, UPT, UR4, 0x1d, UPT ;  /* 0x0000001d0400788c */ /* 0x000fd2000bf05270 */
[----:B------:R-:W-:Y:S05]  /*2370*/  BRA.U !UP0, `(.L_x_7462) ;  /* 0x0000000108707547 */ /* 0x000fea000b800000 */
[----:B------:R-:W-:-:S09]  /*2380*/  UISETP.NE.AND UP0, UPT, UR4, 0x2c, UPT ;  /* 0x0000002c0400788c */ /* 0x000fd2000bf05270 */
[----:B------:R-:W-:Y:S05]  /*2390*/  BRA.U !UP0, `(.L_x_7463) ;  /* 0x0000000108487547 */ /* 0x000fea000b800000 */
.L_x_7441:
        /* <DEDUP_REMOVED lines=16> */
.L_x_7464:
[----:B------:R-:W-:Y:S01]  /*24a0*/  MOV R19, RZ ;  /* 0x000000ff00137202 */ /* 0x000fe20000000f00 */
[----:B------:R-:W-:Y:S06]  /*24b0*/  BRA `(.L_x_7442) ;  /* 0x0000000000347947 */ /* 0x000fec0003800000 */
.L_x_7463:
        /* <DEDUP_REMOVED lines=8> */
.L_x_7462:
[----:B------:R-:W2:Y:S02]  /*2540*/  LDG.E.64 R2, desc[UR36][R2.64] ;  /* 0x0000002402027981 */ /* 0x000ea4000c1e1b00 */
[----:B--2---:R0:W1:Y:S02]  /*2550*/  I2F.U64 R19, R2 ;  /* 0x0000000200137312 */ /* 0x0040640000301000 */
[----:B01----:R-:W-:Y:S05]  /*2560*/  BRA `(.L_x_7442) ;  /* 0x0000000000087947 */ /* 0x003fea0003800000 */
.L_x_7461:
[----:B------:R-:W2:Y:S02]  /*2570*/  LDG.E R2, desc[UR36][R2.64] ;  /* 0x0000002402027981 */ /* 0x000ea4000c1e1900 */
[----:B--2---:R-:W-:-:S07]  /*2580*/  I2FP.F32.U32 R19, R2 ;  /* 0x0000000200137245 */ /* 0x004fce0000201000 */
.L_x_7442:
[----:B------:R-:W-:Y:S05]  /*2590*/  BSYNC.RECONVERGENT B6 ;  /* 0x0000000000067941 */ /* 0x000fea0003800200 */
.L_x_7436:
[----:B------:R-:W0:Y:S01]  /*25a0*/  LDCU.64 UR6, c[0x0][0x5f8] ;  /* 0x0000bf00ff0677ac */ /* 0x000e220008000a00 */
[----:B------:R-:W-:Y:S01]  /*25b0*/  BSSY.RECONVERGENT B6, `(.L_x_7465) ;  /* 0x00000e5000067945 */ /* 0x000fe20003800200 */
[----:B------:R-:W-:-:S04]  /*25c0*/  UPRMT UR4, UR42, 0x9910, URZ ;  /* 0x000099102a047896 */ /* 0x000fc800080000ff */
[----:B------:R-:W-:Y:S01]  /*25d0*/  UISETP.GT.AND UP0, UPT, UR4, 0x9, UPT ;  /* 0x000000090400788c */ /* 0x000fe2000bf04270 */
[----:B012-4-:R-:W-:-:S05]  /*25e0*/  IADD3 R2, P0, PT, R18, UR6, RZ ;  /* 0x0000000612027c10 */ /* 0x017fca000ff1e0ff */
        /* <DEDUP_REMOVED lines=13> */
.L_x_7469:
[----:B------:R-:W2:Y:S02]  /*26c0*/  LDG.E.U8 R2, desc[UR36][R2.64] ;  /* 0x0000002402027981 */ /* 0x000ea4000c1e1100 */
[----:B--2---:R-:W-:Y:S01]  /*26d0*/  I2FP.F32.U32 R4, R2 ;  /* 0x0000000200047245 */ /* 0x004fe20000201000 */
[----:B------:R-:W-:Y:S06]  /*26e0*/  BRA `(.L_x_7471) ;  /* 0x0000000c00447947 */ /* 0x000fec0003800000 */
.L_x_7468:
        /* <DEDUP_REMOVED lines=9> */
.L_x_7473:
[----:B------:R-:W2:Y:S02]  /*2780*/  LDG.E R2, desc[UR36][R2.64] ;  /* 0x0000002402027981 */ /* 0x000ea4000c1e1900 */
[----:B--2---:R-:W-:Y:S01]  /*2790*/  I2FP.F32.S32 R4, R2 ;  /* 0x0000000200047245 */ /* 0x004fe20000201400 */
[----:B------:R-:W-:Y:S06]  /*27a0*/  BRA `(.L_x_7471) ;  /* 0x0000000c00147947 */ /* 0x000fec0003800000 */
.L_x_7472:
[----:B------:R-:W2:Y:S02]  /*27b0*/  LDG.E.U16 R2, desc[UR36][R2.64] ;  /* 0x0000002402027981 */ /* 0x000ea4000c1e1500 */
[----:B--2---:R2:W4:Y:S01]  /*27c0*/  I2F.S16 R4, R2 ;  /* 0x0000000200047306 */ /* 0x0045220000101400 */
[----:B------:R-:W-:Y:S05]  /*27d0*/  BRA `(.L_x_7471) ;  /* 0x0000000c00087947 */ /* 0x000fea0003800000 */
.L_x_7467:
        /* <DEDUP_REMOVED lines=8> */
.L_x_7475:
[----:B------:R-:W2:Y:S02]  /*2860*/  LDG.E.U16 R2, desc[UR36][R2.64] ;  /* 0x0000002402027981 */ /* 0x000ea4000c1e1500 */
[----:B--2---:R-:W-:Y:S01]  /*2870*/  HADD2.F32 R4, -RZ, R2.H0_H0 ;  /* 0x20000002ff047230 */ /* 0x004fe20000004100 */
[----:B------:R-:W-:Y:S06]  /*2880*/  BRA `(.L_x_7471) ;  /* 0x0000000800dc7947 */ /* 0x000fec0003800000 */
.L_x_7474:
        /* <DEDUP_REMOVED lines=8> */
.L_x_7477:
[----:B------:R-:W2:Y:S02]  /*2910*/  LDG.E.U16 R2, desc[UR36][R2.64] ;  /* 0x0000002402027981 */ /* 0x000ea4000c1e1500 */
[----:B--2---:R-:W-:Y:S01]  /*2920*/  HADD2.F32 R4, -RZ, R2.H0_H0 ;  /* 0x20000002ff047230 */ /* 0x004fe20000004100 */
[----:B------:R-:W-:Y:S06]  /*2930*/  BRA `(.L_x_7471) ;  /* 0x0000000800b07947 */ /* 0x000fec0003800000 */
.L_x_7476:
        /* <DEDUP_REMOVED lines=11> */
.L_x_7466:
        /* <DEDUP_REMOVED lines=12> */
.L_x_7480:
        /* <DEDUP_REMOVED lines=11> */
.L_x_7479:
        /* <DEDUP_REMOVED lines=25> */
.L_x_7482:
[----:B------:R-:W2:Y:S02]  /*2cf0*/  LDG.E.U8 R2, desc[UR36][R2.64] ;  /* 0x0000002402027981 */ /* 0x000ea4000c1e1100 */
        /* <DEDUP_REMOVED lines=11> */
.L_x_7481:
[----:B------:R-:W2:Y:S02]  /*2db0*/  LDG.E.U16 R2, desc[UR36][R2.64] ;  /* 0x0000002402027981 */ /* 0x000ea4000c1e1500 */
[----:B--2---:R-:W-:Y:S01]  /*2dc0*/  IMAD.U32 R4, R2, 0x10000, RZ ;  /* 0x0001000002047824 */ /* 0x004fe200078e00ff */
[----:B------:R-:W-:Y:S06]  /*2dd0*/  BRA `(.L_x_7471) ;  /* 0x0000000400887947 */ /* 0x000fec0003800000 */
.L_x_7478:
        /* <DEDUP_REMOVED lines=11> */
.L_x_7485:
        /* <DEDUP_REMOVED lines=20> */
.L_x_7487:
[----:B------:R-:W-:Y:S05]  /*2fd0*/  BSYNC.RECONVERGENT B0 ;  /* 0x0000000000007941 */ /* 0x000fea0003800200 */
.L_x_7486:
[----:B------:R-:W-:Y:S01]  /*2fe0*/  IMAD.SHL.U32 R0, R0, 0x100000, RZ ;  /* 0x0010000000007824 */ /* 0x000fe200078e00ff */
[----:B------:R-:W-:-:S04]  /*2ff0*/  LEA R2, R2, 0x3b800000, 0x17 ;  /* 0x3b80000002027811 */ /* 0x000fc800078eb8ff */
[----:B------:R-:W-:Y:S01]  /*3000*/  LOP3.LUT R4, R2, R0, R7, 0xfe, !PT ;  /* 0x0000000002047212 */ /* 0x000fe200078efe07 */
[----:B------:R-:W-:Y:S06]  /*3010*/  BRA `(.L_x_7471) ;  /* 0x0000000000f87947 */ /* 0x000fec0003800000 */
.L_x_7484:
        /* <DEDUP_REMOVED lines=20> */
.L_x_7489:
[----:B------:R-:W-:Y:S05]  /*3160*/  BSYNC.RECONVERGENT B0 ;  /* 0x0000000000007941 */ /* 0x000fea0003800200 */
.L_x_7488:
[----:B------:R-:W-:Y:S02]  /*3170*/  SHF.L.U32 R0, R0, 0x15, RZ ;  /* 0x0000001500007819 */ /* 0x000fe400000006ff */
[----:B------:R-:W-:-:S04]  /*3180*/  LEA R2, R2, 0x37800000, 0x17 ;  /* 0x3780000002027811 */ /* 0x000fc800078eb8ff */
[----:B------:R-:W-:Y:S01]  /*3190*/  LOP3.LUT R4, R2, R0, R7, 0xfe, !PT ;  /* 0x0000000002047212 */ /* 0x000fe200078efe07 */
[----:B------:R-:W-:Y:S06]  /*31a0*/  BRA `(.L_x_7471) ;  /* 0x0000000000947947 */ /* 0x000fec0003800000 */
.L_x_7483:
[----:B------:R-:W-:-:S09]  /*31b0*/  UISETP.NE.AND UP0, UPT, UR4, 0x1c, UPT ;  /* 0x0000001c0400788c */ /* 0x000fd2000bf05270 */
[----:B------:R-:W-:Y:S05]  /*31c0*/  BRA.U !UP0, `(.L_x_7490) ;  /* 0x0000000108847547 */ /* 0x000fea000b800000 */
[----:B------:R-:W-:-:S09]  /*31d0*/  UISETP.NE.AND UP0, UPT, UR4, 0x1d, UPT ;  /* 0x0000001d0400788c */ /* 0x000fd2000bf05270 */
[----:B------:R-:W-:Y:S05]  /*31e0*/  BRA.U !UP0, `(.L_x_7491) ;  /* 0x0000000108707547 */ /* 0x000fea000b800000 */
[----:B------:R-:W-:-:S09]  /*31f0*/  UISETP.NE.AND UP0, UPT, UR4, 0x2c, UPT ;  /* 0x0000002c0400788c */ /* 0x000fd2000bf05270 */
[----:B------:R-:W-:Y:S05]  /*3200*/  BRA.U !UP0, `(.L_x_7492) ;  /* 0x0000000108487547 */ /* 0x000fea000b800000 */
.L_x_7470:
[----:B------:R-:W-:Y:S01]  /*3210*/  MOV R2, 0x0 ;  /* 0x0000000000027802 */ /* 0x000fe20000000f00 */
        /* <DEDUP_REMOVED lines=15> */
.L_x_7493:
[----:B------:R-:W-:Y:S01]  /*3310*/  IMAD.MOV.U32 R4, RZ, RZ, RZ ;  /* 0x000000ffff047224 */ /* 0x000fe200078e00ff */
[----:B------:R-:W-:Y:S06]  /*3320*/  BRA `(.L_x_7471) ;  /* 0x0000000000347947 */ /* 0x000fec0003800000 */
.L_x_7492:
        /* <DEDUP_REMOVED lines=8> */
.L_x_7491:
[----:B------:R-:W2:Y:S02]  /*33b0*/  LDG.E.64 R2, desc[UR36][R2.64] ;  /* 0x0000002402027981 */ /* 0x000ea4000c1e1b00 */
[----:B--2---:R0:W1:Y:S02]  /*33c0*/  I2F.U64 R4, R2 ;  /* 0x0000000200047312 */ /* 0x0040640000301000 */
[----:B01----:R-:W-:Y:S05]  /*33d0*/  BRA `(.L_x_7471) ;  /* 0x0000000000087947 */ /* 0x003fea0003800000 */
.L_x_7490:
[----:B------:R-:W2:Y:S02]  /*33e0*/  LDG.E R2, desc[UR36][R2.64] ;  /* 0x0000002402027981 */ /* 0x000ea4000c1e1900 */
[----:B--2---:R-:W-:-:S07]  /*33f0*/  I2FP.F32.U32 R4, R2 ;  /* 0x0000000200047245 */ /* 0x004fce0000201000 */
.L_x_7471:
[----:B------:R-:W-:Y:S05]  /*3400*/  BSYNC.RECONVERGENT B6 ;  /* 0x0000000000067941 */ /* 0x000fea0003800200 */
.L_x_7465:
[----:B------:R-:W0:Y:S01]  /*3410*/  LDCU.64 UR6, c[0x0][0x5e8] ;  /* 0x0000bd00ff0677ac */ /* 0x000e220008000a00 */
[----:B-1-345:R-:W-:Y:S01]  /*3420*/  FMUL.FTZ R4, R4, R19 ;  /* 0x0000001304047220 */ /* 0x03afe20000410000 */
[----:B------:R-:W-:-:S04]  /*3430*/  UPRMT UR4, UR43, 0x9910, URZ ;  /* 0x000099102b047896 */ /* 0x000fc800080000ff */
[----:B------:R-:W-:Y:S01]  /*3440*/  UISETP.GT.AND UP0, UPT, UR4, 0x9, UPT ;  /* 0x000000090400788c */ /* 0x000fe2000bf04270 */
[----:B0-2---:R-:W-:-:S05]  /*3450*/  IADD3 R2, P0, PT, R16, UR6, RZ ;  /* 0x0000000610027c10 */ /* 0x005fca000ff1e0ff */
        /* <DEDUP_REMOVED lines=13> */
.L_x_7497:
[----:B------:R-:W0:Y:S02]  /*3530*/  F2I.S64.TRUNC R4, R4 ;  /* 0x0000000400047311 */ /* 0x000e24000020d900 */
[----:B0-----:R-:W-:-:S05]  /*3540*/  MOV R7, R4 ;  /* 0x0000000400077202 */ /* 0x001fca0000000f00 */
[----:B------:R0:W-:Y:S01]  /*3550*/  STG.E.U8 desc[UR36][R2.64], R7 ;  /* 0x0000000702007986 */ /* 0x0001e2000c101124 */
[----:B------:R-:W-:Y:S05]  /*3560*/  BRA `(.L_x_7499) ;  /* 0x0000000c002c7947 */ /* 0x000fea0003800000 */
.L_x_7496:
        /* <DEDUP_REMOVED lines=9> */
.L_x_7501:
[----:B------:R-:W0:Y:S02]  /*3600*/  F2I.FTZ.TRUNC.NTZ R5, R4 ;  /* 0x0000000400057305 */ /* 0x000e24000021f100 */
[----:B0-----:R0:W-:Y:S01]  /*3610*/  STG.E desc[UR36][R2.64], R5 ;  /* 0x0000000502007986 */ /* 0x0011e2000c101924 */
[----:B------:R-:W-:Y:S05]  /*3620*/  BRA `(.L_x_7499) ;  /* 0x0000000800fc7947 */ /* 0x000fea0003800000 */
.L_x_7500:
[----:B------:R-:W0:Y:S02]  /*3630*/  F2I.FTZ.TRUNC.NTZ R5, R4 ;  /* 0x0000000400057305 */ /* 0x000e24000021f100 */
[----:B0-----:R0:W-:Y:S01]  /*3640*/  STG.E.U16 desc[UR36][R2.64], R5 ;  /* 0x0000000502007986 */ /* 0x0011e2000c101524 */
[----:B------:R-:W-:Y:S05]  /*3650*/  BRA `(.L_x_7499) ;  /* 0x0000000800f07947 */ /* 0x000fea0003800000 */
.L_x_7495:
        /* <DEDUP_REMOVED lines=8> */
.L_x_7503:
[----:B------:R-:W-:-:S05]  /*36e0*/  F2FP.F16.F32.PACK_AB R4, RZ, R4 ;  /* 0x00000004ff04723e */ /* 0x000fca00000000ff */
[----:B------:R0:W-:Y:S01]  /*36f0*/  STG.E.U16 desc[UR36][R2.64], R4 ;  /* 0x0000000402007986 */ /* 0x0001e2000c101524 */
[----:B------:R-:W-:Y:S05]  /*3700*/  BRA `(.L_x_7499) ;  /* 0x0000000800c47947 */ /* 0x000fea0003800000 */
.L_x_7502:
        /* <DEDUP_REMOVED lines=9> */
.L_x_7505:
[----:B------:R-:W-:-:S04]  /*37a0*/  F2FP.F16.F32.PACK_AB R5, RZ, R4 ;  /* 0x00000004ff05723e */ /* 0x000fc800000000ff */
[----:B------:R-:W-:-:S05]  /*37b0*/  PRMT R5, R5, 0x5410, RZ ;  /* 0x0000541005057816 */ /* 0x000fca00000000ff */
[----:B------:R2:W-:Y:S01]  /*37c0*/  STG.E desc[UR36][R2.64], R5 ;  /* 0x0000000502007986 */ /* 0x0005e2000c101924 */
[----:B------:R-:W-:Y:S05]  /*37d0*/  BRA `(.L_x_7499) ;  /* 0x0000000800907947 */ /* 0x000fea0003800000 */
.L_x_7504:
[----:B------:R-:W-:-:S06]  /*37e0*/  FMUL.FTZ R4, R4, 1 ;  /* 0x3f80000004047820 */ /* 0x000fcc0000410000 */
[----:B------:R-:W0:Y:S02]  /*37f0*/  F2F.F64.F32 R4, R4 ;  /* 0x0000000400047310 */ /* 0x000e240000201800 */
[----:B0-----:R4:W-:Y:S01]  /*3800*/  STG.E.64 desc[UR36][R2.64], R4 ;  /* 0x0000000402007986 */ /* 0x0019e2000c101b24 */
[----:B------:R-:W-:Y:S05]  /*3810*/  BRA `(.L_x_7499) ;  /* 0x0000000800807947 */ /* 0x000fea0003800000 */
.L_x_7494:
        /* <DEDUP_REMOVED lines=12> */
.L_x_7508:
[----:B------:R-:W-:Y:S01]  /*38e0*/  FMUL.FTZ R4, R4, 1 ;  /* 0x3f80000004047820 */ /* 0x000fe20000410000 */
[----:B------:R-:W-:-:S05]  /*38f0*/  CS2R R6, SRZ ;  /* 0x0000000000067805 */ /* 0x000fca000001ff00 */
[----:B------:R-:W0:Y:S02]  /*3900*/  F2F.F64.F32 R4, R4 ;  /* 0x0000000400047310 */ /* 0x000e240000201800 */
[----:B0-----:R0:W-:Y:S01]  /*3910*/  STG.E.128 desc[UR36][R2.64], R4 ;  /* 0x0000000402007986 */ /* 0x0011e2000c101d24 */
[----:B------:R-:W-:Y:S05]  /*3920*/  BRA `(.L_x_7499) ;  /* 0x00000008003c7947 */ /* 0x000fea0003800000 */
.L_x_7507:
        /* <DEDUP_REMOVED lines=18> */
.L_x_7512:
[----:B------:R-:W-:Y:S05]  /*3a50*/  BSYNC.RECONVERGENT B0 ;  /* 0x0000000000007941 */ /* 0x000fea0003800200 */
.L_x_7511:
[----:B------:R-:W-:-:S05]  /*3a60*/  LOP3.LUT R7, R0, 0x80, R7, 0xf8, !PT ;  /* 0x0000008000077812 */ /* 0x000fca00078ef807 */
[----:B------:R0:W-:Y:S01]  /*3a70*/  STG.E.U8 desc[UR36][R2.64], R7 ;  /* 0x0000000702007986 */ /* 0x0001e2000c101124 */
[----:B------:R-:W-:Y:S05]  /*3a80*/  BRA `(.L_x_7499) ;  /* 0x0000000400e47947 */ /* 0x000fea0003800000 */
.L_x_7510:
[----:B------:R-:W-:Y:S01]  /*3a90*/  LOP3.LUT R6, R4, 0x7fffffff, RZ, 0xc0, !PT ;  /* 0x7fffffff04067812 */ /* 0x000fe200078ec0ff */
[----:B------:R-:W-:Y:S01]  /*3aa0*/  BSSY.RECONVERGENT B0, `(.L_x_7513) ;  /* 0x000000d000007945 */ /* 0x000fe20003800200 */
        /* <DEDUP_REMOVED lines=12> */
.L_x_7514:
[----:B------:R-:W-:Y:S05]  /*3b70*/  BSYNC.RECONVERGENT B0 ;  /* 0x0000000000007941 */ /* 0x000fea0003800200 */
.L_x_7513:
[----:B------:R-:W-:-:S05]  /*3b80*/  LOP3.LUT R5, R0, 0x80, R7, 0xf8, !PT ;  /* 0x0000008000057812 */ /* 0x000fca00078ef807 */
[----:B------:R0:W-:Y:S01]  /*3b90*/  STG.E.U8 desc[UR36][R2.64], R5 ;  /* 0x0000000502007986 */ /* 0x0001e2000c101124 */
[----:B------:R-:W-:Y:S05]  /*3ba0*/  BRA `(.L_x_7499) ;  /* 0x00000004009c7947 */ /* 0x000fea0003800000 */
.L_x_7509:
[----:B------:R-:W-:-:S05]  /*3bb0*/  F2FP.BF16.F32.PACK_AB R4, RZ, R4 ;  /* 0x00000004ff04723e */ /* 0x000fca00000010ff */
[----:B------:R0:W-:Y:S01]  /*3bc0*/  STG.E.U16 desc[UR36][R2.64], R4 ;  /* 0x0000000402007986 */ /* 0x0001e2000c101524 */
[----:B------:R-:W-:Y:S05]  /*3bd0*/  BRA `(.L_x_7499) ;  /* 0x0000000400907947 */ /* 0x000fea0003800000 */
.L_x_7506:
        /* <DEDUP_REMOVED lines=11> */
.L_x_7517:
        /* <DEDUP_REMOVED lines=12> */
.L_x_7520:
[----:B------:R-:W-:-:S04]  /*3d50*/  SHF.R.U32.HI R0, RZ, 0x14, R4 ;  /* 0x00000014ff007819 */ /* 0x000fc80000011604 */
[----:B------:R-:W-:-:S04]  /*3d60*/  LOP3.LUT R5, R0, 0x1, RZ, 0xc0, !PT ;  /* 0x0000000100057812 */ /* 0x000fc800078ec0ff */
[----:B------:R-:W-:-:S04]  /*3d70*/  IADD3 R0, PT, PT, R4, 0x487ffff, R5 ;  /* 0x0487ffff04007810 */ /* 0x000fc80007ffe005 */
[----:B------:R-:W-:-:S04]  /*3d80*/  SHF.R.U32.HI R0, RZ, 0x14, R0 ;  /* 0x00000014ff007819 */ /* 0x000fc80000011600 */
[----:B------:R-:W-:-:S07]  /*3d90*/  LOP3.LUT R5, R0, 0xff, RZ, 0xc0, !PT ;  /* 0x000000ff00057812 */ /* 0x000fce00078ec0ff */
.L_x_7521:
[----:B------:R-:W-:-:S04]  /*3da0*/  SHF.R.U32.HI R4, RZ, 0x18, R4 ;  /* 0x00000018ff047819 */ /* 0x000fc80000011604 */
[----:B------:R-:W-:-:S04]  /*3db0*/  LOP3.LUT R5, R5, 0x80, R4, 0xf8, !PT ;  /* 0x0000008005057812 */ /* 0x000fc800078ef804 */
[----:B------:R-:W-:-:S07]  /*3dc0*/  PRMT R0, R5, 0x7610, R0 ;  /* 0x0000761005007816 */ /* 0x000fce0000000000 */
.L_x_7519:
[----:B------:R-:W-:Y:S05]  /*3dd0*/  BSYNC.RECONVERGENT B0 ;  /* 0x0000000000007941 */ /* 0x000fea0003800200 */
.L_x_7518:
[----:B------:R0:W-:Y:S01]  /*3de0*/  STG.E.U8 desc[UR36][R2.64], R0 ;  /* 0x0000000002007986 */ /* 0x0001e2000c101124 */
[----:B------:R-:W-:Y:S05]  /*3df0*/  BRA `(.L_x_7499) ;  /* 0x0000000400087947 */ /* 0x000fea0003800000 */
.L_x_7516:
        /* <DEDUP_REMOVED lines=12> */
.L_x_7524:
[----:B------:R-:W-:-:S04]  /*3ec0*/  SHF.R.U32.HI R0, RZ, 0x15, R4 ;  /* 0x00000015ff007819 */ /* 0x000fc80000011604 */
[----:B------:R-:W-:-:S04]  /*3ed0*/  LOP3.LUT R5, R0, 0x1, RZ, 0xc0, !PT ;  /* 0x0000000100057812 */ /* 0x000fc800078ec0ff */
[----:B------:R-:W-:-:S04]  /*3ee0*/  IADD3 R0, PT, PT, R4, 0x88fffff, R5 ;  /* 0x088fffff04007810 */ /* 0x000fc80007ffe005 */
[----:B------:R-:W-:-:S04]  /*3ef0*/  SHF.R.U32.HI R0, RZ, 0x15, R0 ;  /* 0x00000015ff007819 */ /* 0x000fc80000011600 */
[----:B------:R-:W-:-:S07]  /*3f00*/  LOP3.LUT R5, R0, 0xff, RZ, 0xc0, !PT ;  /* 0x000000ff00057812 */ /* 0x000fce00078ec0ff */
.L_x_7525:
[----:B------:R-:W-:-:S04]  /*3f10*/  SHF.R.U32.HI R4, RZ, 0x18, R4 ;  /* 0x00000018ff047819 */ /* 0x000fc80000011604 */
[----:B------:R-:W-:-:S04]  /*3f20*/  LOP3.LUT R5, R5, 0x80, R4, 0xf8, !PT ;  /* 0x0000008005057812 */ /* 0x000fc800078ef804 */
[----:B------:R-:W-:-:S07]  /*3f30*/  PRMT R0, R5, 0x7610, R0 ;  /* 0x0000761005007816 */ /* 0x000fce0000000000 */
.L_x_7523:
[----:B------:R-:W-:Y:S05]  /*3f40*/  BSYNC.RECONVERGENT B0 ;  /* 0x0000000000007941 */ /* 0x000fea0003800200 */
.L_x_7522:
[----:B------:R0:W-:Y:S01]  /*3f50*/  STG.E.U8 desc[UR36][R2.64], R0 ;  /* 0x0000000002007986 */ /* 0x0001e2000c101124 */
[----:B------:R-:W-:Y:S05]  /*3f60*/  BRA `(.L_x_7499) ;  /* 0x0000000000ac7947 */ /* 0x000fea0003800000 */
.L_x_7515:
[----:B------:R-:W-:-:S09]  /*3f70*/  UISETP.NE.AND UP0, UPT, UR4, 0x1c, UPT ;  /* 0x0000001c0400788c */ /* 0x000fd2000bf05270 */
[----:B------:R-:W-:Y:S05]  /*3f80*/  BRA.U !UP0, `(.L_x_7526) ;  /* 0x00000001089c7547 */ /* 0x000fea000b800000 */
[----:B------:R-:W-:-:S09]  /*3f90*/  UISETP.NE.AND UP0, UPT, UR4, 0x1d, UPT ;  /* 0x0000001d0400788c */ /* 0x000fd2000bf05270 */
[----:B------:R-:W-:Y:S05]  /*3fa0*/  BRA.U !UP0, `(.L_x_7527) ;  /* 0x0000000108887547 */ /* 0x000fea000b800000 */
[----:B------:R-:W-:-:S09]  /*3fb0*/  UISETP.NE.AND UP0, UPT, UR4, 0x2c, UPT ;  /* 0x0000002c0400788c */ /* 0x000fd2000bf05270 */
[----:B------:R-:W-:Y:S05]  /*3fc0*/  BRA.U !UP0, `(.L_x_7528) ;  /* 0x0000000108447547 */ /* 0x000fea000b800000 */
.L_x_7498:
        /* <DEDUP_REMOVED lines=16> */
.L_x_7529:
[----:B------:R-:W-:Y:S05]  /*40d0*/  BRA `(.L_x_7499) ;  /* 0x0000000000507947 */ /* 0x000fea0003800000 */
.L_x_7528:
        /* <DEDUP_REMOVED lines=15> */
.L_x_7527:
[----:B------:R-:W0:Y:S02]  /*41d0*/  F2I.U64.TRUNC R4, R4 ;  /* 0x0000000400047311 */ /* 0x000e24000020d800 */
[----:B0-----:R0:W-:Y:S01]  /*41e0*/  STG.E.64 desc[UR36][R2.64], R4 ;  /* 0x0000000402007986 */ /* 0x0011e2000c101b24 */
[----:B------:R-:W-:Y:S05]  /*41f0*/  BRA `(.L_x_7499) ;  /* 0x0000000000087947 */ /* 0x000fea0003800000 */
.L_x_7526:
[----:B------:R-:W0:Y:S02]  /*4200*/  F2I.FTZ.U32.TRUNC.NTZ R5, R4 ;  /* 0x0000000400057305 */ /* 0x000e24000021f000 */
[----:B0-----:R0:W-:Y:S02]  /*4210*/  STG.E desc[UR36][R2.64], R5 ;  /* 0x0000000502007986 */ /* 0x0011e4000c101924 */
.L_x_7499:
[----:B------:R-:W-:-:S07]  /*4220*/  VIADD R17, R17, 0x80 ;  /* 0x0000008011117836 */ /* 0x000fce0000000000 */
.L_x_7434:
[----:B------:R-:W-:Y:S05]  /*4230*/  BSYNC.RECONVERGENT B7 ;  /* 0x0000000000077941 */ /* 0x000fea0003800200 */
.L_x_7433:
        /* <DEDUP_REMOVED lines=358> */
.L_x_7532:
        /* <DEDUP_REMOVED lines=18> */
.L_x_7537:
[----:B------:R-:W2:Y:S02]  /*59c0*/  LDG.E.U8 R2, desc[UR36][R2.64] ;  /* 0x0000002402027981 */ /* 0x000ea4000c1e1100 */
[----:B--2---:R-:W-:Y:S01]  /*59d0*/  I2FP.F32.U32 R19, R2 ;  /* 0x0000000200137245 */ /* 0x004fe20000201000 */
[----:B------:R-:W-:Y:S06]  /*59e0*/  BRA `(.L_x_7539) ;  /* 0x0000000c00447947 */ /* 0x000fec0003800000 */
.L_x_7536:
        /* <DEDUP_REMOVED lines=9> */
.L_x_7541:
[----:B------:R-:W2:Y:S02]  /*5a80*/  LDG.E R2, desc[UR36][R2.64] ;  /* 0x0000002402027981 */ /* 0x000ea4000c1e1900 */
[----:B--2---:R-:W-:Y:S01]  /*5a90*/  I2FP.F32.S32 R19, R2 ;  /* 0x0000000200137245 */ /* 0x004fe20000201400 */
[----:B------:R-:W-:Y:S06]  /*5aa0*/  BRA `(.L_x_7539) ;  /* 0x0000000c00147947 */ /* 0x000fec0003800000 */
.L_x_7540:
[----:B------:R-:W2:Y:S02]  /*5ab0*/  LDG.E.U16 R2, desc[UR36][R2.64] ;  /* 0x0000002402027981 */ /* 0x000ea4000c1e1500 */
[----:B--2---:R0:W1:Y:S01]  /*5ac0*/  I2F.S16 R19, R2 ;  /* 0x0000000200137306 */ /* 0x0040620000101400 */
[----:B------:R-:W-:Y:S05]  /*5ad0*/  BRA `(.L_x_7539) ;  /* 0x0000000c00087947 */ /* 0x000fea0003800000 */
.L_x_7535:
        /* <DEDUP_REMOVED lines=8> */
.L_x_7543:
[----:B------:R-:W2:Y:S02]  /*5b60*/  LDG.E.U16 R2, desc[UR36][R2.64] ;  /* 0x0000002402027981 */ /* 0x000ea4000c1e1500 */
[----:B--2---:R-:W-:Y:S01]  /*5b70*/  HADD2.F32 R19, -RZ, R2.H0_H0 ;  /* 0x20000002ff137230 */ /* 0x004fe20000004100 */
[----:B------:R-:W-:Y:S06]  /*5b80*/  BRA `(.L_x_7539) ;  /* 0x0000000800dc7947 */ /* 0x000fec0003800000 */
.L_x_7542:
        /* <DEDUP_REMOVED lines=8> */
.L_x_7545:
[----:B------:R-:W2:Y:S02]  /*5c10*/  LDG.E.U16 R2, desc[UR36][R2.64] ;  /* 0x0000002402027981 */ /* 0x000ea4000c1e1500 */
[----:B--2---:R-:W-:Y:S01]  /*5c20*/  HADD2.F32 R19, -RZ, R2.H0_H0 ;  /* 0x20000002ff137230 */ /* 0x004fe20000004100 */
[----:B------:R-:W-:Y:S06]  /*5c30*/  BRA `(.L_x_7539) ;  /* 0x0000000800b07947 */ /* 0x000fec0003800000 */
.L_x_7544:
        /* <DEDUP_REMOVED lines=11> */
.L_x_7534:
        /* <DEDUP_REMOVED lines=12> */
.L_x_7548:
        /* <DEDUP_REMOVED lines=11> */
.L_x_7547:
        /* <DEDUP_REMOVED lines=25> */
.L_x_7550:
[----:B------:R-:W2:Y:S02]  /*5ff0*/  LDG.E.U8 R2, desc[UR36][R2.64] ;  /* 0x0000002402027981 */ /* 0x000ea4000c1e1100 */
[C---:B--2---:R-:W-:Y:S01]  /*6000*/  SHF.L.U32 R0, R2.reuse, 0x19, RZ ;  /* 0x0000001902007819 */ /* 0x044fe200000006ff */
        /* <DEDUP_REMOVED lines=10> */
.L_x_7549:
[----:B------:R-:W2:Y:S02]  /*60b0*/  LDG.E.U16 R2, desc[UR36][R2.64] ;  /* 0x0000002402027981 */ /* 0x000ea4000c1e1500 */
[----:B--2---:R-:W-:Y:S01]  /*60c0*/  IMAD.U32 R19, R2, 0x10000, RZ ;  /* 0x0001000002137824 */ /* 0x004fe200078e00ff */
[----:B------:R-:W-:Y:S06]  /*60d0*/  BRA `(.L_x_7539) ;  /* 0x0000000400887947 */ /* 0x000fec0003800000 */
.L_x_7546:
        /* <DEDUP_REMOVED lines=11> */
.L_x_7553:
        /* <DEDUP_REMOVED lines=20> */
.L_x_7555:
[----:B------:R-:W-:Y:S05]  /*62d0*/  BSYNC.RECONVERGENT B0 ;  /* 0x0000000000007941 */ /* 0x000fea0003800200 */
.L_x_7554:
[----:B------:R-:W-:Y:S01]  /*62e0*/  IMAD.SHL.U32 R0, R0, 0x100000, RZ ;  /* 0x0010000000007824 */ /* 0x000fe200078e00ff */
[----:B------:R-:W-:-:S04]  /*62f0*/  LEA R2, R2, 0x3b800000, 0x17 ;  /* 0x3b80000002027811 */ /* 0x000fc800078eb8ff */
[----:B------:R-:W-:Y:S01]  /*6300*/  LOP3.LUT R19, R2, R0, R19, 0xfe, !PT ;  /* 0x0000000002137212 */ /* 0x000fe200078efe13 */
[----:B------:R-:W-:Y:S06]  /*6310*/  BRA `(.L_x_7539) ;  /* 0x0000000000f87947 */ /* 0x000fec0003800000 */
.L_x_7552:
        /* <DEDUP_REMOVED lines=20> */
.L_x_7557:
[----:B------:R-:W-:Y:S05]  /*6460*/  BSYNC.RECONVERGENT B0 ;  /* 0x0000000000007941 */ /* 0x000fea0003800200 */
.L_x_7556:
[----:B------:R-:W-:Y:S02]  /*6470*/  SHF.L.U32 R0, R0, 0x15, RZ ;  /* 0x0000001500007819 */ /* 0x000fe400000006ff */
[----:B------:R-:W-:-:S04]  /*6480*/  LEA R2, R2, 0x37800000, 0x17 ;  /* 0x3780000002027811 */ /* 0x000fc800078eb8ff */
[----:B------:R-:W-:Y:S01]  /*6490*/  LOP3.LUT R19, R2, R0, R19, 0xfe, !PT ;  /* 0x0000000002137212 */ /* 0x000fe200078efe13 */
[----:B------:R-:W-:Y:S06]  /*64a0*/  BRA `(.L_x_7539) ;  /* 0x0000000000947947 */ /* 0x000fec0003800000 */
.L_x_7551:
        /* <DEDUP_REMOVED lines=14> */
.L_x_7538:
        /* <DEDUP_REMOVED lines=16> */
.L_x_7560:
[----:B------:R-:W-:Y:S01]  /*6690*/  IMAD.MOV.U32 R19, RZ, RZ, RZ ;  /* 0x000000ffff137224 */ /* 0x000fe200078e00ff */
[----:B------:R-:W-:Y:S06]  /*66a0*/  BRA `(.L_x_7539) ;  /* 0x0000000000147947 */ /* 0x000fec0003800000 */
.L_x_7559:
[----:B------:R-:W2:Y:S02]  /*66b0*/  LDG.E.64 R2, desc[UR36][R2.64] ;  /* 0x0000002402027981 */ /* 0x000ea4000c1e1b00 */
[----:B--2---:R0:W1:Y:S02]  /*66c0*/  I2F.U64 R19, R2 ;  /* 0x0000000200137312 */ /* 0x0040640000301000 */
[----:B01----:R-:W-:Y:S05]  /*66d0*/  BRA `(.L_x_7539) ;  /* 0x0000000000087947 */ /* 0x003fea0003800000 */
.L_x_7558:
[----:B------:R-:W2:Y:S02]  /*66e0*/  LDG.E R2, desc[UR36][R2.64] ;  /* 0x0000002402027981 */ /* 0x000ea4000c1e1900 */
[----:B--2---:R-:W-:-:S07]  /*66f0*/  I2FP.F32.U32 R19, R2 ;  /* 0x0000000200137245 */ /* 0x004fce0000201000 */
.L_x_7539:
[----:B------:R-:W-:Y:S05]  /*6700*/  BSYNC.RECONVERGENT B6 ;  /* 0x0000000000067941 */ /* 0x000fea0003800200 */
.L_x_7533:
[----:B------:R-:W0:Y:S01]  /*6710*/  LDCU.64 UR6, c[0x0][0x5f8] ;  /* 0x0000bf00ff0677ac */ /* 0x000e220008000a00 */
[----:B------:R-:W-:Y:S01]  /*6720*/  BSSY.RECONVERGENT B6, `(.L_x_7561) ;  /* 0x00000e5000067945 */ /* 0x000fe20003800200 */
[----:B------:R-:W-:-:S04]  /*6730*/  UPRMT UR4, UR42, 0x9910, URZ ;  /* 0x000099102a047896 */ /* 0x000fc800080000ff */
[----:B------:R-:W-:Y:S01]  /*6740*/  UISETP.GT.AND UP0, UPT, UR4, 0x9, UPT ;  /* 0x000000090400788c */ /* 0x000fe2000bf04270 */
[----:B0-2-4-:R-:W-:-:S05]  /*6750*/  IADD3 R2, P0, PT, R18, UR6, RZ ;  /* 0x0000000612027c10 */ /* 0x015fca000ff1e0ff */
        /* <DEDUP_REMOVED lines=13> */
.L_x_7565:
[----:B------:R-:W2:Y:S02]  /*6830*/  LDG.E.U8 R2, desc[UR36][R2.64] ;  /* 0x0000002402027981 */ /* 0x000ea4000c1e1100 */
[----:B--2---:R-:W-:Y:S01]  /*6840*/  I2FP.F32.U32 R4, R2 ;  /* 0x0000000200047245 */ /* 0x004fe20000201000 */
[----:B------:R-:W-:Y:S06]  /*6850*/  BRA `(.L_x_7567) ;  /* 0x0000000c00447947 */ /* 0x000fec0003800000 */
.L_x_7564:
        /* <DEDUP_REMOVED lines=9> */
.L_x_7569:
[----:B------:R-:W2:Y:S02]  /*68f0*/  LDG.E R2, desc[UR36][R2.64] ;  /* 0x0000002402027981 */ /* 0x000ea4000c1e1900 */
[----:B--2---:R-:W-:Y:S01]  /*6900*/  I2FP.F32.S32 R4, R2 ;  /* 0x0000000200047245 */ /* 0x004fe20000201400 */
[----:B------:R-:W-:Y:S06]  /*6910*/  BRA `(.L_x_7567) ;  /* 0x0000000c00147947 */ /* 0x000fec0003800000 */
.L_x_7568:
[----:B------:R-:W2:Y:S02]  /*6920*/  LDG.E.U16 R2, desc[UR36][R2.64] ;  /* 0x0000002402027981 */ /* 0x000ea4000c1e1500 */
[----:B--2---:R0:W2:Y:S01]  /*6930*/  I2F.S16 R4, R2 ;  /* 0x0000000200047306 */ /* 0x0040a20000101400 */
[----:B------:R-:W-:Y:S05]  /*6940*/  BRA `(.L_x_7567) ;  /* 0x0000000c00087947 */ /* 0x000fea0003800000 */
.L_x_7563:
        /* <DEDUP_REMOVED lines=8> */
.L_x_7571:
[----:B------:R-:W2:Y:S02]  /*69d0*/  LDG.E.U16 R2, desc[UR36][R2.64] ;  /* 0x0000002402027981 */ /* 0x000ea4000c1e1500 */
[----:B--2---:R-:W-:Y:S01]  /*69e0*/  HADD2.F32 R4, -RZ, R2.H0_H0 ;  /* 0x20000002ff047230 */ /* 0x004fe20000004100 */
[----:B------:R-:W-:Y:S06]  /*69f0*/  BRA `(.L_x_7567) ;  /* 0x0000000800dc7947 */ /* 0x000fec0003800000 */
.L_x_7570:
        /* <DEDUP_REMOVED lines=8> */
.L_x_7573:
[----:B------:R-:W2:Y:S02]  /*6a80*/  LDG.E.U16 R2, desc[UR36][R2.64] ;  /* 0x0000002402027981 */ /* 0x000ea4000c1e1500 */
[----:B--2---:R-:W-:Y:S01]  /*6a90*/  HADD2.F32 R4, -RZ, R2.H0_H0 ;  /* 0x20000002ff047230 */ /* 0x004fe20000004100 */
[----:B------:R-:W-:Y:S06]  /*6aa0*/  BRA `(.L_x_7567) ;  /* 0x0000000800b07947 */ /* 0x000fec0003800000 */
.L_x_7572:
        /* <DEDUP_REMOVED lines=11> */
.L_x_7562:
        /* <DEDUP_REMOVED lines=12> */
.L_x_7576:
        /* <DEDUP_REMOVED lines=11> */
.L_x_7575:
        /* <DEDUP_REMOVED lines=25> */
.L_x_7578:
        /* <DEDUP_REMOVED lines=12> */
.L_x_7577:
[----:B------:R-:W2:Y:S02]  /*6f20*/  LDG.E.U16 R2, desc[UR36][R2.64] ;  /* 0x0000002402027981 */ /* 0x000ea4000c1e1500 */
[----:B--2---:R-:W-:Y:S01]  /*6f30*/  SHF.L.U32 R4, R2, 0x10, RZ ;  /* 0x0000001002047819 */ /* 0x004fe200000006ff */
[----:B------:R-:W-:Y:S06]  /*6f40*/  BRA `(.L_x_7567) ;  /* 0x0000000400887947 */ /* 0x000fec0003800000 */
.L_x_7574:
        /* <DEDUP_REMOVED lines=11> */
.L_x_7581:
        /* <DEDUP_REMOVED lines=20> */
.L_x_7583:
[----:B------:R-:W-:Y:S05]  /*7140*/  BSYNC.RECONVERGENT B0 ;  /* 0x0000000000007941 */ /* 0x000fea0003800200 */
.L_x_7582:
[----:B------:R-:W-:Y:S01]  /*7150*/  IMAD.SHL.U32 R0, R0, 0x100000, RZ ;  /* 0x0010000000007824 */ /* 0x000fe200078e00ff */
[----:B------:R-:W-:-:S04]  /*7160*/  LEA R2, R2, 0x3b800000, 0x17 ;  /* 0x3b80000002027811 */ /* 0x000fc800078eb8ff */
[----:B------:R-:W-:Y:S01]  /*7170*/  LOP3.LUT R4, R2, R0, R7, 0xfe, !PT ;  /* 0x0000000002047212 */ /* 0x000fe200078efe07 */
[----:B------:R-:W-:Y:S06]  /*7180*/  BRA `(.L_x_7567) ;  /* 0x0000000000f87947 */ /* 0x000fec0003800000 */
.L_x_7580:
        /* <DEDUP_REMOVED lines=20> */
.L_x_7585:
[----:B------:R-:W-:Y:S05]  /*72d0*/  BSYNC.RECONVERGENT B0 ;  /* 0x0000000000007941 */ /* 0x000fea0003800200 */
.L_x_7584:
[----:B------:R-:W-:Y:S01]  /*72e0*/  IMAD.SHL.U32 R0, R0, 0x200000, RZ ;  /* 0x0020000000007824 */ /* 0x000fe200078e00ff */
[----:B------:R-:W-:-:S04]  /*72f0*/  LEA R2, R2, 0x37800000, 0x17 ;  /* 0x3780000002027811 */ /* 0x000fc800078eb8ff */
[----:B------:R-:W-:Y:S01]  /*7300*/  LOP3.LUT R4, R2, R0, R7, 0xfe, !PT ;  /* 0x0000000002047212 */ /* 0x000fe200078efe07 */
[----:B------:R-:W-:Y:S06]  /*7310*/  BRA `(.L_x_7567) ;  /* 0x0000000000947947 */ /* 0x000fec0003800000 */
.L_x_7579:
        /* <DEDUP_REMOVED lines=14> */
.L_x_7566:
[----:B------:R-:W-:Y:S01]  /*7400*/  MOV R2, 0x0 ;  /* 0x0000000000027802 */ /* 0x000fe20000000f00 */
[----:B------:R-:W0:Y:S01]  /*7410*/  LDCU.64 UR4, c[0x4][0x1a8] ;  /* 0x01003500ff0477ac */ /* 0x000e220008000a00 */
[----:B------:R-:W-:Y:S02]  /*7420*/  HFMA2 R12, -RZ, RZ, 0, 5.9604644775390625e-08 ;  /* 0x00000001ff0c7431 */ /* 0x000fe400000001ff */
[----:B------:R-:W-:Y:S01]  /*7430*/  IMAD.MOV.U32 R8, RZ, RZ, 0x4e ;  /* 0x0000004eff087424 */ /* 0x000fe200078e00ff */
[----:B------:R-:W2:Y:S01]  /*7440*/  LDCU.64 UR6, c[0x4][0x1b0] ;  /* 0x01003600ff0677ac */ /* 0x000ea20008000a00 */
[----:B------:R-:W4:Y:S01]  /*7450*/  LDC.64 R2, c[0x4][R2] ;  /* 0x0100000002027b82 */ /* 0x000f220000000a00 */
[----:B------:R-:W-:Y:S01]  /*7460*/  IMAD.MOV.U32 R13, RZ, RZ, RZ ;  /* 0x000000ffff0d7224 */ /* 0x000fe200078e00ff */
[----:B------:R-:W1:Y:S01]  /*7470*/  LDCU.64 UR8, c[0x4][0x70] ;  /* 0x01000e00ff0877ac */ /* 0x000e620008000a00 */
[----:B0-----:R-:W-:Y:S01]  /*7480*/  IMAD.U32 R4, RZ, RZ, UR4 ;  /* 0x00000004ff047e24 */ /* 0x001fe2000f8e00ff */
[----:B------:R-:W-:Y:S01]  /*7490*/  MOV R5, UR5 ;  /* 0x0000000500057c02 */ /* 0x000fe20008000f00 */
[----:B--2---:R-:W-:-:S02]  /*74a0*/  IMAD.U32 R6, RZ, RZ, UR6 ;  /* 0x00000006ff067e24 */ /* 0x004fc4000f8e00ff */
[----:B------:R-:W-:Y:S01]  /*74b0*/  IMAD.U32 R7, RZ, RZ, UR7 ;  /* 0x00000007ff077e24 */ /* 0x000fe2000f8e00ff */
[----:B-1----:R-:W-:Y:S01]  /*74c0*/  MOV R10, UR8 ;  /* 0x00000008000a7c02 */ /* 0x002fe20008000f00 */
[----:B------:R-:W-:-:S07]  /*74d0*/  IMAD.U32 R11, RZ, RZ, UR9 ;  /* 0x00000009ff0b7e24 */ /* 0x000fce000f8e00ff */
[----:B------:R-:W-:-:S07]  /*74e0*/  LEPC R20, `(.L_x_7588) ;  /* 0x000000001014794e */ /* 0x000fce0000000000 */
[----:B---345:R-:W-:Y:S05]  /*74f0*/  CALL.ABS.NOINC R2 ;  /* 0x0000000002007343 */ /* 0x038fea0003c00000 */
.L_x_7588:
[----:B------:R-:W-:Y:S01]  /*7500*/  IMAD.MOV.U32 R4, RZ, RZ, RZ ;  /* 0x000000ffff047224 */ /* 0x000fe200078e00ff */
[----:B------:R-:W-:Y:S06]  /*7510*/  BRA `(.L_x_7567) ;  /* 0x0000000000147947 */ /* 0x000fec0003800000 */
.L_x_7587:
[----:B------:R-:W2:Y:S02]  /*7520*/  LDG.E.64 R2, desc[UR36][R2.64] ;  /* 0x0000002402027981 */ /* 0x000ea4000c1e1b00 */
[----:B--2---:R0:W2:Y:S02]  /*7530*/  I2F.U64 R4, R2 ;  /* 0x0000000200047312 */ /* 0x0040a40000301000 */
[----:B0-2---:R-:W-:Y:S05]  /*7540*/  BRA `(.L_x_7567) ;  /* 0x0000000000087947 */ /* 0x005fea0003800000 */
.L_x_7586:
[----:B------:R-:W2:Y:S02]  /*7550*/  LDG.E R2, desc[UR36][R2.64] ;  /* 0x0000002402027981 */ /* 0x000ea4000c1e1900 */
[----:B--2---:R-:W-:-:S07]  /*7560*/  I2FP.F32.U32 R4, R2 ;  /* 0x0000000200047245 */ /* 0x004fce0000201000 */
.L_x_7567:
[----:B------:R-:W-:Y:S05]  /*7570*/  BSYNC.RECONVERGENT B6 ;  /* 0x0000000000067941 */ /* 0x000fea0003800200 */
.L_x_7561:
[----:B------:R-:W4:Y:S01]  /*7580*/  LDCU.64 UR6, c[0x0][0x5e8] ;  /* 0x0000bd00ff0677ac */ /* 0x000f220008000a00 */
[----:B0123-5:R-:W-:Y:S01]  /*7590*/  FMUL.FTZ R4, R4, R19 ;  /* 0x0000001304047220 */ /* 0x02ffe20000410000 */
        /* <DEDUP_REMOVED lines=16> */
.L_x_7592:
[----:B------:R-:W0:Y:S02]  /*76a0*/  F2I.S64.TRUNC R4, R4 ;  /* 0x0000000400047311 */ /* 0x000e24000020d900 */
[----:B0-----:R-:W-:-:S05]  /*76b0*/  IMAD.MOV.U32 R7, RZ, RZ, R4 ;  /* 0x000000ffff077224 */ /* 0x001fca00078e0004 */
[----:B------:R0:W-:Y:S01]  /*76c0*/  STG.E.U8 desc[UR36][R2.64], R7 ;  /* 0x0000000702007986 */ /* 0x0001e2000c101124 */
[----:B------:R-:W-:Y:S05]  /*76d0*/  BRA `(.L_x_7594) ;  /* 0x0000000c00287947 */ /* 0x000fea0003800000 */
.L_x_7591:
        /* <DEDUP_REMOVED lines=9> */
.L_x_7596:
[----:B------:R-:W0:Y:S02]  /*7770*/  F2I.FTZ.TRUNC.NTZ R5, R4 ;  /* 0x0000000400057305 */ /* 0x000e24000021f100 */
[----:B0-----:R0:W-:Y:S01]  /*7780*/  STG.E desc[UR36][R2.64], R5 ;  /* 0x0000000502007986 */ /* 0x0011e2000c101924 */
[----:B------:R-:W-:Y:S05]  /*7790*/  BRA `(.L_x_7594) ;  /* 0x0000000800f87947 */ /* 0x000fea0003800000 */
.L_x_7595:
[----:B------:R-:W0:Y:S02]  /*77a0*/  F2I.FTZ.TRUNC.NTZ R5, R4 ;  /* 0x0000000400057305 */ /* 0x000e24000021f100 */
[----:B0-----:R0:W-:Y:S01]  /*77b0*/  STG.E.U16 desc[UR36][R2.64], R5 ;  /* 0x0000000502007986 */ /* 0x0011e2000c101524 */
[----:B------:R-:W-:Y:S05]  /*77c0*/  BRA `(.L_x_7594) ;  /* 0x0000000800ec7947 */ /* 0x000fea0003800000 */
.L_x_7590:
        /* <DEDUP_REMOVED lines=8> */
.L_x_7598:
[----:B------:R-:W-:-:S05]  /*7850*/  F2FP.F16.F32.PACK_AB R4, RZ, R4 ;  /* 0x00000004ff04723e */ /* 0x000fca00000000ff */
[----:B------:R0:W-:Y:S01]  /*7860*/  STG.E.U16 desc[UR36][R2.64], R4 ;  /* 0x0000000402007986 */ /* 0x0001e2000c101524 */
[----:B------:R-:W-:Y:S05]  /*7870*/  BRA `(.L_x_7594) ;  /* 0x0000000800c07947 */ /* 0x000fea0003800000 */
.L_x_7597:
        /* <DEDUP_REMOVED lines=9> */
.L_x_7600:
[----:B------:R-:W-:-:S04]  /*7910*/  F2FP.F16.F32.PACK_AB R5, RZ, R4 ;  /* 0x00000004ff05723e */ /* 0x000fc800000000ff */
[----:B------:R-:W-:-:S05]  /*7920*/  PRMT R5, R5, 0x5410, RZ ;  /* 0x0000541005057816 */ /* 0x000fca00000000ff */
[----:B------:R0:W-:Y:S01]  /*7930*/  STG.E desc[UR36][R2.64], R5 ;  /* 0x0000000502007986 */ /* 0x0001e2000c101924 */
[----:B------:R-:W-:Y:S05]  /*7940*/  BRA `(.L_x_7594) ;  /* 0x00000008008c7947 */ /* 0x000fea0003800000 */
.L_x_7599:
[----:B------:R-:W-:-:S06]  /*7950*/  FMUL.FTZ R4, R4, 1 ;  /* 0x3f80000004047820 */ /* 0x000fcc0000410000 */
[----:B------:R-:W0:Y:S02]  /*7960*/  F2F.F64.F32 R4, R4 ;  /* 0x0000000400047310 */ /* 0x000e240000201800 */
[----:B0-----:R0:W-:Y:S01]  /*7970*/  STG.E.64 desc[UR36][R2.64], R4 ;  /* 0x0000000402007986 */ /* 0x0011e2000c101b24 */
[----:B------:R-:W-:Y:S05]  /*7980*/  BRA `(.L_x_7594) ;  /* 0x00000008007c7947 */ /* 0x000fea0003800000 */
.L_x_7589:
        /* <DEDUP_REMOVED lines=13> */
.L_x_7604:
        /* <DEDUP_REMOVED lines=16> */
.L_x_7607:
[----:B------:R-:W-:-:S04]  /*7b60*/  SHF.R.U32.HI R4, RZ, 0x18, R4 ;  /* 0x00000018ff047819 */ /* 0x000fc80000011604 */
[----:B------:R-:W-:-:S04]  /*7b70*/  LOP3.LUT R4, R5, 0x80, R4, 0xf8, !PT ;  /* 0x0000008005047812 */ /* 0x000fc800078ef804 */
[----:B------:R-:W-:-:S07]  /*7b80*/  PRMT R0, R4, 0x7610, R0 ;  /* 0x0000761004007816 */ /* 0x000fce0000000000 */
.L_x_7606:
[----:B------:R-:W-:Y:S05]  /*7b90*/  BSYNC.RECONVERGENT B0 ;  /* 0x0000000000007941 */ /* 0x000fea0003800200 */
.L_x_7605:
[----:B------:R0:W-:Y:S01]  /*7ba0*/  STG.E.U8 desc[UR36][R2.64], R0 ;  /* 0x0000000002007986 */ /* 0x0001e2000c101124 */
[----:B------:R-:W-:Y:S05]  /*7bb0*/  BRA `(.L_x_7594) ;  /* 0x0000000400f07947 */ /* 0x000fea0003800000 */
.L_x_7603:
        /* <DEDUP_REMOVED lines=16> */
.L_x_7610:
[----:B------:R-:W-:-:S04]  /*7cc0*/  SHF.R.U32.HI R4, RZ, 0x18, R4 ;  /* 0x00000018ff047819 */ /* 0x000fc80000011604 */
[----:B------:R-:W-:-:S04]  /*7cd0*/  LOP3.LUT R5, R5, 0x80, R4, 0xf8, !PT ;  /* 0x0000008005057812 */ /* 0x000fc800078ef804 */
[----:B------:R-:W-:-:S07]  /*7ce0*/  PRMT R0, R5, 0x7610, R0 ;  /* 0x0000761005007816 */ /* 0x000fce0000000000 */
.L_x_7609:
[----:B------:R-:W-:Y:S05]  /*7cf0*/  BSYNC.RECONVERGENT B0 ;  /* 0x0000000000007941 */ /* 0x000fea0003800200 */
.L_x_7608:
[----:B------:R0:W-:Y:S01]  /*7d00*/  STG.E.U8 desc[UR36][R2.64], R0 ;  /* 0x0000000002007986 */ /* 0x0001e2000c101124 */
[----:B------:R-:W-:Y:S05]  /*7d10*/  BRA `(.L_x_7594) ;  /* 0x0000000400987947 */ /* 0x000fea0003800000 */
.L_x_7602:
        /* <DEDUP_REMOVED lines=21> */
.L_x_7612:
[----:B------:R-:W0:Y:S02]  /*7e70*/  F2I.U64.TRUNC R4, R4 ;  /* 0x0000000400047311 */ /* 0x000e24000020d800 */
[----:B0-----:R0:W-:Y:S01]  /*7e80*/  STG.E.64 desc[UR36][R2.64], R4 ;  /* 0x0000000402007986 */ /* 0x0011e2000c101b24 */
[----:B------:R-:W-:Y:S05]  /*7e90*/  BRA `(.L_x_7594) ;  /* 0x0000000400387947 */ /* 0x000fea0003800000 */
.L_x_7611:
[----:B------:R-:W0:Y:S02]  /*7ea0*/  F2I.FTZ.U32.TRUNC.NTZ R5, R4 ;  /* 0x0000000400057305 */ /* 0x000e24000021f000 */
[----:B0-----:R0:W-:Y:S01]  /*7eb0*/  STG.E desc[UR36][R2.64], R5 ;  /* 0x0000000502007986 */ /* 0x0011e2000c101924 */
[----:B------:R-:W-:Y:S05]  /*7ec0*/  BRA `(.L_x_7594) ;  /* 0x00000004002c7947 */ /* 0x000fea0003800000 */
.L_x_7601:
        /* <DEDUP_REMOVED lines=10> */
.L_x_7614:
[----:B------:R-:W-:Y:S01]  /*7f70*/  FMUL.FTZ R4, R4, 1 ;  /* 0x3f80000004047820 */ /* 0x000fe20000410000 */
[----:B------:R-:W-:-:S05]  /*7f80*/  CS2R R6, SRZ ;  /* 0x0000000000067805 */ /* 0x000fca000001ff00 */
[----:B------:R-:W0:Y:S02]  /*7f90*/  F2F.F64.F32 R4, R4 ;  /* 0x0000000400047310 */ /* 0x000e240000201800 */
[----:B0-----:R3:W-:Y:S01]  /*7fa0*/  STG.E.128 desc[UR36][R2.64], R4 ;  /* 0x0000000402007986 */ /* 0x0017e2000c101d24 */
[----:B------:R-:W-:Y:S05]  /*7fb0*/  BRA `(.L_x_7594) ;  /* 0x0000000000f07947 */ /* 0x000fea0003800000 */
.L_x_7613:
[----:B------:R-:W-:-:S09]  /*7fc0*/  UISETP.NE.AND UP0, UPT, UR4, 0xf, UPT ;  /* 0x0000000f0400788c */ /* 0x000fd2000bf05270 */
[----:B------:R-:W-:Y:S05]  /*7fd0*/  BRA.U !UP0, `(.L_x_7615) ;  /* 0x0000000108e07547 */ /* 0x000fea000b800000 */
[----:B------:R-:W-:-:S09]  /*7fe0*/  UISETP.NE.AND UP0, UPT, UR4, 0x17, UPT ;  /* 0x000000170400788c */ /* 0x000fd2000bf05270 */
[----:B------:R-:W-:Y:S05]  /*7ff0*/  BRA.U !UP0, `(.L_x_7616) ;  /* 0x00000001088c7547 */ /* 0x000fea000b800000 */
[----:B------:R-:W-:-:S09]  /*8000*/  UISETP.NE.AND UP0, UPT, UR4, 0x18, UPT ;  /* 0x000000180400788c */ /* 0x000fd2000bf05270 */
[----:B------:R-:W-:Y:S05]  /*8010*/  BRA.U !UP0, `(.L_x_7617) ;  /* 0x0000000108447547 */ /* 0x000fea000b800000 */
.L_x_7593:
        /* <DEDUP_REMOVED lines=16> */
.L_x_7618:
[----:B------:R-:W-:Y:S05]  /*8120*/  BRA `(.L_x_7594) ;  /* 0x0000000000947947 */ /* 0x000fea0003800000 */
.L_x_7617:
        /* <DEDUP_REMOVED lines=12> */
.L_x_7620:
[----:B------:R-:W-:Y:S05]  /*81f0*/  BSYNC.RECONVERGENT B0 ;  /* 0x0000000000007941 */ /* 0x000fea0003800200 */
.L_x_7619:
[----:B------:R-:W-:-:S05]  /*8200*/  LOP3.LUT R5, R0, 0x80, R7, 0xf8, !PT ;  /* 0x0000008000057812 */ /* 0x000fca00078ef807 */
[----:B------:R1:W-:Y:S01]  /*8210*/  STG.E.U8 desc[UR36][R2.64], R5 ;  /* 0x0000000502007986 */ /* 0x0003e2000c101124 */
[----:B------:R-:W-:Y:S05]  /*8220*/  BRA `(.L_x_7594) ;  /* 0x0000000000547947 */ /* 0x000fea0003800000 */
.L_x_7616:
        /* <DEDUP_REMOVED lines=11> */
.L_x_7622:
[----:B------:R-:W-:Y:S01]  /*82e0*/  IMAD.MOV.U32 R0, RZ, RZ, 0x7f ;  /* 0x0000007fff007424 */ /* 0x000fe200078e00ff */
[----:B------:R-:W-:-:S04]  /*82f0*/  ISETP.GT.U32.AND P0, PT, R6, 0x7f800000, PT ;  /* 0x7f8000000600780c */ /* 0x000fc80003f04070 */
[----:B------:R-:W-:-:S09]  /*8300*/  SEL R0, R0, 0x7c, P0 ;  /* 0x0000007c00007807 */ /* 0x000fd20000000000 */
.L_x_7623:
[----:B------:R-:W-:Y:S05]  /*8310*/  BSYNC.RECONVERGENT B0 ;  /* 0x0000000000007941 */ /* 0x000fea0003800200 */
.L_x_7621:
[----:B------:R-:W-:-:S04]  /*8320*/  SHF.R.U32.HI R5, RZ, 0x18, R4 ;  /* 0x00000018ff057819 */ /* 0x000fc80000011604 */
[----:B------:R-:W-:-:S05]  /*8330*/  LOP3.LUT R5, R0, 0x80, R5, 0xf8, !PT ;  /* 0x0000008000057812 */ /* 0x000fca00078ef805 */
[----:B------:R2:W-:Y:S01]  /*8340*/  STG.E.U8 desc[UR36][R2.64], R5 ;  /* 0x0000000502007986 */ /* 0x0005e2000c101124 */
[----:B------:R-:W-:Y:S05]  /*8350*/  BRA `(.L_x_7594) ;  /* 0x0000000000087947 */ /* 0x000fea0003800000 */
.L_x_7615:
[----:B------:R-:W-:-:S05]  /*8360*/  F2FP.BF16.F32.PACK_AB R4, RZ, R4 ;  /* 0x00000004ff04723e */ /* 0x000fca00000010ff */
[----:B------:R0:W-:Y:S02]  /*8370*/  STG.E.U16 desc[UR36][R2.64], R4 ;  /* 0x0000000402007986 */ /* 0x0001e4000c101524 */
.L_x_7594:
[----:B------:R-:W-:-:S07]  /*8380*/  VIADD R17, R17, 0x80 ;  /* 0x0000008011117836 */ /* 0x000fce0000000000 */
.L_x_7531:
[----:B------:R-:W-:Y:S05]  /*8390*/  BSYNC.RECONVERGENT B7 ;  /* 0x0000000000077941 */ /* 0x000fea0003800200 */
.L_x_7530:
        /* <DEDUP_REMOVED lines=358> */
.L_x_7626:
        /* <DEDUP_REMOVED lines=18> */
.L_x_7631:
[----:B------:R-:W2:Y:S02]  /*9b20*/  LDG.E.U8 R2, desc[UR36][R2.64] ;  /* 0x0000002402027981 */ /* 0x000ea4000c1e1100 */
[----:B--2---:R-:W-:Y:S01]  /*9b30*/  I2FP.F32.U32 R19, R2 ;  /* 0x0000000200137245 */ /* 0x004fe20000201000 */
[----:B------:R-:W-:Y:S06]  /*9b40*/  BRA `(.L_x_7633) ;  /* 0x0000000c00447947 */ /* 0x000fec0003800000 */
.L_x_7630:
        /* <DEDUP_REMOVED lines=9> */
.L_x_7635:
[----:B------:R-:W2:Y:S02]  /*9be0*/  LDG.E R2, desc[UR36][R2.64] ;  /* 0x0000002402027981 */ /* 0x000ea4000c1e1900 */
[----:B--2---:R-:W-:Y:S01]  /*9bf0*/  I2FP.F32.S32 R19, R2 ;  /* 0x0000000200137245 */ /* 0x004fe20000201400 */
[----:B------:R-:W-:Y:S06]  /*9c00*/  BRA `(.L_x_7633) ;  /* 0x0000000c00147947 */ /* 0x000fec0003800000 */
.L_x_7634:
[----:B------:R-:W2:Y:S02]  /*9c10*/  LDG.E.U16 R2, desc[UR36][R2.64] ;  /* 0x0000002402027981 */ /* 0x000ea4000c1e1500 */
[----:B--2---:R0:W1:Y:S01]  /*9c20*/  I2F.S16 R19, R2 ;  /* 0x0000000200137306 */ /* 0x0040620000101400 */
[----:B------:R-:W-:Y:S05]  /*9c30*/  BRA `(.L_x_7633) ;  /* 0x0000000c00087947 */ /* 0x000fea0003800000 */
.L_x_7629:
        /* <DEDUP_REMOVED lines=8> */
.L_x_7637:
[----:B------:R-:W2:Y:S02]  /*9cc0*/  LDG.E.U16 R2, desc[UR36][R2.64] ;  /* 0x0000002402027981 */ /* 0x000ea4000c1e1500 */
[----:B--2---:R-:W-:Y:S01]  /*9cd0*/  HADD2.F32 R19, -RZ, R2.H0_H0 ;  /* 0x20000002ff137230 */ /* 0x004fe20000004100 */
[----:B------:R-:W-:Y:S06]  /*9ce0*/  BRA `(.L_x_7633) ;  /* 0x0000000800dc7947 */ /* 0x000fec0003800000 */
.L_x_7636:
        /* <DEDUP_REMOVED lines=8> */
.L_x_7639:
[----:B------:R-:W2:Y:S02]  /*9d70*/  LDG.E.U16 R2, desc[UR36][R2.64] ;  /* 0x0000002402027981 */ /* 0x000ea4000c1e1500 */
[----:B--2---:R-:W-:Y:S01]  /*9d80*/  HADD2.F32 R19, -RZ, R2.H0_H0 ;  /* 0x20000002ff137230 */ /* 0x004fe20000004100 */
[----:B------:R-:W-:Y:S06]  /*9d90*/  BRA `(.L_x_7633) ;  /* 0x0000000800b07947 */ /* 0x000fec0003800000 */
.L_x_7638:
        /* <DEDUP_REMOVED lines=11> */
.L_x_7628:
        /* <DEDUP_REMOVED lines=12> */
.L_x_7642:
        /* <DEDUP_REMOVED lines=11> */
.L_x_7641:
        /* <DEDUP_REMOVED lines=25> */
.L_x_7644:
        /* <DEDUP_REMOVED lines=12> */
.L_x_7643:
[----:B------:R-:W2:Y:S02]  /*a210*/  LDG.E.U16 R2, desc[UR36][R2.64] ;  /* 0x0000002402027981 */ /* 0x000ea4000c1e1500 */
[----:B--2---:R-:W-:Y:S01]  /*a220*/  SHF.L.U32 R19, R2, 0x10, RZ ;  /* 0x0000001002137819 */ /* 0x004fe200000006ff */
[----:B------:R-:W-:Y:S06]  /*a230*/  BRA `(.L_x_7633) ;  /* 0x0000000400887947 */ /* 0x000fec0003800000 */
.L_x_7640:
        /* <DEDUP_REMOVED lines=11> */
.L_x_7647:
        /* <DEDUP_REMOVED lines=20> */
.L_x_7649:
[----:B------:R-:W-:Y:S05]  /*a430*/  BSYNC.RECONVERGENT B0 ;  /* 0x0000000000007941 */ /* 0x000fea0003800200 */
.L_x_7648:
[----:B------:R-:W-:Y:S01]  /*a440*/  IMAD.SHL.U32 R0, R0, 0x100000, RZ ;  /* 0x0010000000007824 */ /* 0x000fe200078e00ff */
[----:B------:R-:W-:-:S04]  /*a450*/  LEA R2, R2, 0x3b800000, 0x17 ;  /* 0x3b80000002027811 */ /* 0x000fc800078eb8ff */
[----:B------:R-:W-:Y:S01]  /*a460*/  LOP3.LUT R19, R2, R0, R19, 0xfe, !PT ;  /* 0x0000000002137212 */ /* 0x000fe200078efe13 */
[----:B------:R-:W-:Y:S06]  /*a470*/  BRA `(.L_x_7633) ;  /* 0x0000000000f87947 */ /* 0x000fec0003800000 */
.L_x_7646:
        /* <DEDUP_REMOVED lines=20> */
.L_x_7651:
[----:B------:R-:W-:Y:S05]  /*a5c0*/  BSYNC.RECONVERGENT B0 ;  /* 0x0000000000007941 */ /* 0x000fea0003800200 */
.L_x_7650:
[----:B------:R-:W-:Y:S01]  /*a5d0*/  IMAD.SHL.U32 R0, R0, 0x200000, RZ ;  /* 0x0020000000007824 */ /* 0x000fe200078e00ff */
[----:B------:R-:W-:-:S04]  /*a5e0*/  LEA R2, R2, 0x37800000, 0x17 ;  /* 0x3780000002027811 */ /* 0x000fc800078eb8ff */
[----:B------:R-:W-:Y:S01]  /*a5f0*/  LOP3.LUT R19, R2, R0, R19, 0xfe, !PT ;  /* 0x0000000002137212 */ /* 0x000fe200078efe13 */
[----:B------:R-:W-:Y:S06]  /*a600*/  BRA `(.L_x_7633) ;  /* 0x0000000000947947 */ /* 0x000fec0003800000 */
.L_x_7645:
        /* <DEDUP_REMOVED lines=14> */
.L_x_7632:
        /* <DEDUP_REMOVED lines=16> */
.L_x_7654:
[----:B------:R-:W-:Y:S01]  /*a7f0*/  IMAD.MOV.U32 R19, RZ, RZ, RZ ;  /* 0x000000ffff137224 */ /* 0x000fe200078e00ff */
[----:B------:R-:W-:Y:S06]  /*a800*/  BRA `(.L_x_7633) ;  /* 0x0000000000147947 */ /* 0x000fec0003800000 */
.L_x_7653:
[----:B------:R-:W2:Y:S02]  /*a810*/  LDG.E.64 R2, desc[UR36][R2.64] ;  /* 0x0000002402027981 */ /* 0x000ea4000c1e1b00 */
[----:B--2---:R0:W1:Y:S02]  /*a820*/  I2F.U64 R19, R2 ;  /* 0x0000000200137312 */ /* 0x0040640000301000 */
[----:B01----:R-:W-:Y:S05]  /*a830*/  BRA `(.L_x_7633) ;  /* 0x0000000000087947 */ /* 0x003fea0003800000 */
.L_x_7652:
[----:B------:R-:W2:Y:S02]  /*a840*/  LDG.E R2, desc[UR36][R2.64] ;  /* 0x0000002402027981 */ /* 0x000ea4000c1e1900 */
[----:B--2---:R-:W-:-:S07]  /*a850*/  I2FP.F32.U32 R19, R2 ;  /* 0x0000000200137245 */ /* 0x004fce0000201000 */
.L_x_7633:
[----:B------:R-:W-:Y:S05]  /*a860*/  BSYNC.RECONVERGENT B6 ;  /* 0x0000000000067941 */ /* 0x000fea0003800200 */
.L_x_7627:
[----:B------:R-:W0:Y:S01]  /*a870*/  LDCU.64 UR6, c[0x0][0x5f8] ;  /* 0x0000bf00ff0677ac */ /* 0x000e220008000a00 */
[----:B------:R-:W-:Y:S01]  /*a880*/  BSSY.RECONVERGENT B6, `(.L_x_7655) ;  /* 0x00000e5000067945 */ /* 0x000fe20003800200 */
[----:B------:R-:W-:-:S04]  /*a890*/  UPRMT UR4, UR42, 0x9910, URZ ;  /* 0x000099102a047896 */ /* 0x000fc800080000ff */
[----:B------:R-:W-:Y:S01]  /*a8a0*/  UISETP.GT.AND UP0, UPT, UR4, 0x9, UPT ;  /* 0x000000090400788c */ /* 0x000fe2000bf04270 */
[----:B0-2-4-:R-:W-:-:S04]  /*a8b0*/  IADD3 R2, P0, PT, R18, UR6, RZ ;  /* 0x0000000612027c10 */ /* 0x015fc8000ff1e0ff */
        /* <DEDUP_REMOVED lines=13> */
.L_x_7659:
[----:B------:R-:W2:Y:S02]  /*a990*/  LDG.E.U8 R2, desc[UR36][R2.64] ;  /* 0x0000002402027981 */ /* 0x000ea4000c1e1100 */
[----:B--2---:R-:W-:Y:S01]  /*a9a0*/  I2FP.F32.U32 R4, R2 ;  /* 0x0000000200047245 */ /* 0x004fe20000201000 */
[----:B------:R-:W-:Y:S06]  /*a9b0*/  BRA `(.L_x_7661) ;  /* 0x0000000c00447947 */ /* 0x000fec0003800000 */
.L_x_7658:
        /* <DEDUP_REMOVED lines=9> */
.L_x_7663:
[----:B------:R-:W2:Y:S02]  /*aa50*/  LDG.E R2, desc[UR36][R2.64] ;  /* 0x0000002402027981 */ /* 0x000ea4000c1e1900 */
[----:B--2---:R-:W-:Y:S01]  /*aa60*/  I2FP.F32.S32 R4, R2 ;  /* 0x0000000200047245 */ /* 0x004fe20000201400 */
[----:B------:R-:W-:Y:S06]  /*aa70*/  BRA `(.L_x_7661) ;  /* 0x0000000c00147947 */ /* 0x000fec0003800000 */
.L_x_7662:
[----:B------:R-:W2:Y:S02]  /*aa80*/  LDG.E.U16 R2, desc[UR36][R2.64] ;  /* 0x0000002402027981 */ /* 0x000ea4000c1e1500 */
[----:B--2---:R4:W0:Y:S01]  /*aa90*/  I2F.S16 R4, R2 ;  /* 0x0000000200047306 */ /* 0x0048220000101400 */
[----:B------:R-:W-:Y:S05]  /*aaa0*/  BRA `(.L_x_7661) ;  /* 0x0000000c00087947 */ /* 0x000fea0003800000 */
.L_x_7657:
        /* <DEDUP_REMOVED lines=8> */
.L_x_7665:
[----:B------:R-:W2:Y:S02]  /*ab30*/  LDG.E.U16 R2, desc[UR36][R2.64] ;  /* 0x0000002402027981 */ /* 0x000ea4000c1e1500 */
[----:B--2---:R-:W-:Y:S01]  /*ab40*/  HADD2.F32 R4, -RZ, R2.H0_H0 ;  /* 0x20000002ff047230 */ /* 0x004fe20000004100 */
[----:B------:R-:W-:Y:S06]  /*ab50*/  BRA `(.L_x_7661) ;  /* 0x0000000800dc7947 */ /* 0x000fec0003800000 */
.L_x_7664:
        /* <DEDUP_REMOVED lines=8> */
.L_x_7667:
[----:B------:R-:W2:Y:S02]  /*abe0*/  LDG.E.U16 R2, desc[UR36][R2.64] ;  /* 0x0000002402027981 */ /* 0x000ea4000c1e1500 */
[----:B--2---:R-:W-:Y:S01]  /*abf0*/  HADD2.F32 R4, -RZ, R2.H0_H0 ;  /* 0x20000002ff047230 */ /* 0x004fe20000004100 */
[----:B------:R-:W-:Y:S06]  /*ac00*/  BRA `(.L_x_7661) ;  /* 0x0000000800b07947 */ /* 0x000fec0003800000 */
.L_x_7666:
        /* <DEDUP_REMOVED lines=11> */
.L_x_7656:
        /* <DEDUP_REMOVED lines=12> */
.L_x_7670:
        /* <DEDUP_REMOVED lines=11> */
.L_x_7669:
        /* <DEDUP_REMOVED lines=25> */
.L_x_7672:
        /* <DEDUP_REMOVED lines=12> */
.L_x_7671:
[----:B------:R-:W2:Y:S02]  /*b080*/  LDG.E.U16 R2, desc[UR36][R2.64] ;  /* 0x0000002402027981 */ /* 0x000ea4000c1e1500 */
[----:B--2---:R-:W-:Y:S01]  /*b090*/  IMAD.U32 R4, R2, 0x10000, RZ ;  /* 0x0001000002047824 */ /* 0x004fe200078e00ff */
[----:B------:R-:W-:Y:S06]  /*b0a0*/  BRA `(.L_x_7661) ;  /* 0x0000000400887947 */ /* 0x000fec0003800000 */
.L_x_7668:
        /* <DEDUP_REMOVED lines=11> */
.L_x_7675:
        /* <DEDUP_REMOVED lines=20> */
.L_x_7677:
[----:B------:R-:W-:Y:S05]  /*b2a0*/  BSYNC.RECONVERGENT B0 ;  /* 0x0000000000007941 */ /* 0x000fea0003800200 */
.L_x_7676:
[----:B------:R-:W-:Y:S02]  /*b2b0*/  SHF.L.U32 R0, R0, 0x14, RZ ;  /* 0x0000001400007819 */ /* 0x000fe400000006ff */
[----:B------:R-:W-:-:S04]  /*b2c0*/  LEA R2, R2, 0x3b800000, 0x17 ;  /* 0x3b80000002027811 */ /* 0x000fc800078eb8ff */
[----:B------:R-:W-:Y:S01]  /*b2d0*/  LOP3.LUT R4, R2, R0, R7, 0xfe, !PT ;  /* 0x0000000002047212 */ /* 0x000fe200078efe07 */
[----:B------:R-:W-:Y:S06]  /*b2e0*/  BRA `(.L_x_7661) ;  /* 0x0000000000f87947 */ /* 0x000fec0003800000 */
.L_x_7674:
        /* <DEDUP_REMOVED lines=20> */
.L_x_7679:
[----:B------:R-:W-:Y:S05]  /*b430*/  BSYNC.RECONVERGENT B0 ;  /* 0x0000000000007941 */ /* 0x000fea0003800200 */
.L_x_7678:
[----:B------:R-:W-:Y:S01]  /*b440*/  IMAD.SHL.U32 R0, R0, 0x200000, RZ ;  /* 0x0020000000007824 */ /* 0x000fe200078e00ff */
[----:B------:R-:W-:-:S04]  /*b450*/  LEA R2, R2, 0x37800000, 0x17 ;  /* 0x3780000002027811 */ /* 0x000fc800078eb8ff */
[----:B------:R-:W-:Y:S01]  /*b460*/  LOP3.LUT R4, R2, R0, R7, 0xfe, !PT ;  /* 0x0000000002047212 */ /* 0x000fe200078efe07 */
[----:B------:R-:W-:Y:S06]  /*b470*/  BRA `(.L_x_7661) ;  /* 0x0000000000947947 */ /* 0x000fec0003800000 */
.L_x_7673:
        /* <DEDUP_REMOVED lines=14> */
.L_x_7660:
[----:B------:R-:W-:Y:S01]  /*b560*/  MOV R2, 0x0 ;  /* 0x0000000000027802 */ /* 0x000fe20000000f00 */
        /* <DEDUP_REMOVED lines=15> */
.L_x_7682:
[----:B------:R-:W-:Y:S01]  /*b660*/  MOV R4, RZ ;  /* 0x000000ff00047202 */ /* 0x000fe20000000f00 */
[----:B------:R-:W-:Y:S06]  /*b670*/  BRA `(.L_x_7661) ;  /* 0x0000000000147947 */ /* 0x000fec0003800000 */
.L_x_7681:
[----:B------:R-:W2:Y:S02]  /*b680*/  LDG.E.64 R2, desc[UR36][R2.64] ;  /* 0x0000002402027981 */ /* 0x000ea4000c1e1b00 */
[----:B--2---:R0:W2:Y:S02]  /*b690*/  I2F.U64 R4, R2 ;  /* 0x0000000200047312 */ /* 0x0040a40000301000 */
[----:B0-2---:R-:W-:Y:S05]  /*b6a0*/  BRA `(.L_x_7661) ;  /* 0x0000000000087947 */ /* 0x005fea0003800000 */
.L_x_7680:
[----:B------:R-:W2:Y:S02]  /*b6b0*/  LDG.E R2, desc[UR36][R2.64] ;  /* 0x0000002402027981 */ /* 0x000ea4000c1e1900 */
[----:B--2---:R-:W-:-:S07]  /*b6c0*/  I2FP.F32.U32 R4, R2 ;  /* 0x0000000200047245 */ /* 0x004fce0000201000 */
.L_x_7661:
[----:B------:R-:W-:Y:S05]  /*b6d0*/  BSYNC.RECONVERGENT B6 ;  /* 0x0000000000067941 */ /* 0x000fea0003800200 */
.L_x_7655:
[----:B------:R-:W4:Y:S01]  /*b6e0*/  LDCU.64 UR6, c[0x0][0x5e8] ;  /* 0x0000bd00ff0677ac */ /* 0x000f220008000a00 */
[----:B0123-5:R-:W-:Y:S01]  /*b6f0*/  FMUL.FTZ R4, R4, R19 ;  /* 0x0000001304047220 */ /* 0x02ffe20000410000 */
        /* <DEDUP_REMOVED lines=16> */
.L_x_7686:
[----:B------:R-:W0:Y:S02]  /*b800*/  F2I.S64.TRUNC R4, R4 ;  /* 0x0000000400047311 */ /* 0x000e24000020d900 */
[----:B0-----:R-:W-:-:S05]  /*b810*/  IMAD.MOV.U32 R7, RZ, RZ, R4 ;  /* 0x000000ffff077224 */ /* 0x001fca00078e0004 */
[----:B------:R0:W-:Y:S01]  /*b820*/  STG.E.U8 desc[UR36][R2.64], R7 ;  /* 0x0000000702007986 */ /* 0x0001e2000c101124 */
[----:B------:R-:W-:Y:S05]  /*b830*/  BRA `(.L_x_7688) ;  /* 0x0000000c00287947 */ /* 0x000fea0003800000 */
.L_x_7685:
        /* <DEDUP_REMOVED lines=9> */
.L_x_7690:
[----:B------:R-:W0:Y:S02]  /*b8d0*/  F2I.FTZ.TRUNC.NTZ R5, R4 ;  /* 0x0000000400057305 */ /* 0x000e24000021f100 */
[----:B0-----:R0:W-:Y:S01]  /*b8e0*/  STG.E desc[UR36][R2.64], R5 ;  /* 0x0000000502007986 */ /* 0x0011e2000c101924 */
[----:B------:R-:W-:Y:S05]  /*b8f0*/  BRA `(.L_x_7688) ;  /* 0x0000000800f87947 */ /* 0x000fea0003800000 */
.L_x_7689:
[----:B------:R-:W0:Y:S02]  /*b900*/  F2I.FTZ.TRUNC.NTZ R5, R4 ;  /* 0x0000000400057305 */ /* 0x000e24000021f100 */
[----:B0-----:R0:W-:Y:S01]  /*b910*/  STG.E.U16 desc[UR36][R2.64], R5 ;  /* 0x0000000502007986 */ /* 0x0011e2000c101524 */
[----:B------:R-:W-:Y:S05]  /*b920*/  BRA `(.L_x_7688) ;  /* 0x0000000800ec7947 */ /* 0x000fea0003800000 */
.L_x_7684:
        /* <DEDUP_REMOVED lines=8> */
.L_x_7692:
[----:B------:R-:W-:-:S05]  /*b9b0*/  F2FP.F16.F32.PACK_AB R4, RZ, R4 ;  /* 0x00000004ff04723e */ /* 0x000fca00000000ff */
[----:B------:R0:W-:Y:S01]  /*b9c0*/  STG.E.U16 desc[UR36][R2.64], R4 ;  /* 0x0000000402007986 */ /* 0x0001e2000c101524 */
[----:B------:R-:W-:Y:S05]  /*b9d0*/  BRA `(.L_x_7688) ;  /* 0x0000000800c07947 */ /* 0x000fea0003800000 */
.L_x_7691:
        /* <DEDUP_REMOVED lines=9> */
.L_x_7694:
[----:B------:R-:W-:-:S04]  /*ba70*/  F2FP.F16.F32.PACK_AB R5, RZ, R4 ;  /* 0x00000004ff05723e */ /* 0x000fc800000000ff */
[----:B------:R-:W-:-:S05]  /*ba80*/  PRMT R5, R5, 0x5410, RZ ;  /* 0x0000541005057816 */ /* 0x000fca00000000ff */
[----:B------:R0:W-:Y:S01]  /*ba90*/  STG.E desc[UR36][R2.64], R5 ;  /* 0x0000000502007986 */ /* 0x0001e2000c101924 */
[----:B------:R-:W-:Y:S05]  /*baa0*/  BRA `(.L_x_7688) ;  /* 0x00000008008c7947 */ /* 0x000fea0003800000 */
.L_x_7693:
[----:B------:R-:W-:-:S06]  /*bab0*/  FMUL.FTZ R4, R4, 1 ;  /* 0x3f80000004047820 */ /* 0x000fcc0000410000 */
[----:B------:R-:W0:Y:S02]  /*bac0*/  F2F.F64.F32 R4, R4 ;  /* 0x0000000400047310 */ /* 0x000e240000201800 */
[----:B0-----:R0:W-:Y:S01]  /*bad0*/  STG.E.64 desc[UR36][R2.64], R4 ;  /* 0x0000000402007986 */ /* 0x0011e2000c101b24 */
[----:B------:R-:W-:Y:S05]  /*bae0*/  BRA `(.L_x_7688) ;  /* 0x00000008007c7947 */ /* 0x000fea0003800000 */
.L_x_7683:
        /* <DEDUP_REMOVED lines=13> */
.L_x_7698:
        /* <DEDUP_REMOVED lines=16> */
.L_x_7701:
[----:B------:R-:W-:-:S04]  /*bcc0*/  SHF.R.U32.HI R4, RZ, 0x18, R4 ;  /* 0x00000018ff047819 */ /* 0x000fc80000011604 */
[----:B------:R-:W-:-:S04]  /*bcd0*/  LOP3.LUT R4, R5, 0x80, R4, 0xf8, !PT ;  /* 0x0000008005047812 */ /* 0x000fc800078ef804 */
[----:B------:R-:W-:-:S07]  /*bce0*/  PRMT R0, R4, 0x7610, R0 ;  /* 0x0000761004007816 */ /* 0x000fce0000000000 */
.L_x_7700:
[----:B------:R-:W-:Y:S05]  /*bcf0*/  BSYNC.RECONVERGENT B0 ;  /* 0x0000000000007941 */ /* 0x000fea0003800200 */
.L_x_7699:
[----:B------:R0:W-:Y:S01]  /*bd00*/  STG.E.U8 desc[UR36][R2.64], R0 ;  /* 0x0000000002007986 */ /* 0x0001e2000c101124 */
[----:B------:R-:W-:Y:S05]  /*bd10*/  BRA `(.L_x_7688) ;  /* 0x0000000400f07947 */ /* 0x000fea0003800000 */
.L_x_7697:
        /* <DEDUP_REMOVED lines=16> */
.L_x_7704:
[----:B------:R-:W-:-:S04]  /*be20*/  SHF.R.U32.HI R4, RZ, 0x18, R4 ;  /* 0x00000018ff047819 */ /* 0x000fc80000011604 */
[----:B------:R-:W-:-:S04]  /*be30*/  LOP3.LUT R5, R5, 0x80, R4, 0xf8, !PT ;  /* 0x0000008005057812 */ /* 0x000fc800078ef804 */
[----:B------:R-:W-:-:S07]  /*be40*/  PRMT R0, R5, 0x7610, R0 ;  /* 0x0000761005007816 */ /* 0x000fce0000000000 */
.L_x_7703:
[----:B------:R-:W-:Y:S05]  /*be50*/  BSYNC.RECONVERGENT B0 ;  /* 0x0000000000007941 */ /* 0x000fea0003800200 */
.L_x_7702:
[----:B------:R0:W-:Y:S01]  /*be60*/  STG.E.U8 desc[UR36][R2.64], R0 ;  /* 0x0000000002007986 */ /* 0x0001e2000c101124 */
[----:B------:R-:W-:Y:S05]  /*be70*/  BRA `(.L_x_7688) ;  /* 0x0000000400987947 */ /* 0x000fea0003800000 */
.L_x_7696:
        /* <DEDUP_REMOVED lines=21> */
.L_x_7706:
[----:B------:R-:W0:Y:S02]  /*bfd0*/  F2I.U64.TRUNC R4, R4 ;  /* 0x0000000400047311 */ /* 0x000e24000020d800 */
[----:B0-----:R0:W-:Y:S01]  /*bfe0*/  STG.E.64 desc[UR36][R2.64], R4 ;  /* 0x0000000402007986 */ /* 0x0011e2000c101b24 */
[----:B------:R-:W-:Y:S05]  /*bff0*/  BRA `(.L_x_7688) ;  /* 0x0000000400387947 */ /* 0x000fea0003800000 */
.L_x_7705:
[----:B------:R-:W0:Y:S02]  /*c000*/  F2I.FTZ.U32.TRUNC.NTZ R5, R4 ;  /* 0x0000000400057305 */ /* 0x000e24000021f000 */
[----:B0-----:R0:W-:Y:S01]  /*c010*/  STG.E desc[UR36][R2.64], R5 ;  /* 0x0000000502007986 */ /* 0x0011e2000c101924 */
[----:B------:R-:W-:Y:S05]  /*c020*/  BRA `(.L_x_7688) ;  /* 0x00000004002c7947 */ /* 0x000fea0003800000 */
.L_x_7695:
        /* <DEDUP_REMOVED lines=10> */
.L_x_7708:
[----:B------:R-:W-:Y:S01]  /*c0d0*/  FMUL.FTZ R4, R4, 1 ;  /* 0x3f80000004047820 */ /* 0x000fe20000410000 */
[----:B------:R-:W-:-:S05]  /*c0e0*/  CS2R R6, SRZ ;  /* 0x0000000000067805 */ /* 0x000fca000001ff00 */
[----:B------:R-:W0:Y:S02]  /*c0f0*/  F2F.F64.F32 R4, R4 ;  /* 0x0000000400047310 */ /* 0x000e240000201800 */
[----:B0-----:R4:W-:Y:S01]  /*c100*/  STG.E.128 desc[UR36][R2.64], R4 ;  /* 0x0000000402007986 */ /* 0x0019e2000c101d24 */
[----:B------:R-:W-:Y:S05]  /*c110*/  BRA `(.L_x_7688) ;  /* 0x0000000000f07947 */ /* 0x000fea0003800000 */
.L_x_7707:
[----:B------:R-:W-:-:S09]  /*c120*/  UISETP.NE.AND UP0, UPT, UR4, 0xf, UPT ;  /* 0x0000000f0400788c */ /* 0x000fd2000bf05270 */
[----:B------:R-:W-:Y:S05]  /*c130*/  BRA.U !UP0, `(.L_x_7709) ;  /* 0x0000000108e07547 */ /* 0x000fea000b800000 */
[----:B------:R-:W-:-:S09]  /*c140*/  UISETP.NE.AND UP0, UPT, UR4, 0x17, UPT ;  /* 0x000000170400788c */ /* 0x000fd2000bf05270 */
[----:B------:R-:W-:Y:S05]  /*c150*/  BRA.U !UP0, `(.L_x_7710) ;  /* 0x00000001088c7547 */ /* 0x000fea000b800000 */
[----:B------:R-:W-:-:S09]  /*c160*/  UISETP.NE.AND UP0, UPT, UR4, 0x18, UPT ;  /* 0x000000180400788c */ /* 0x000fd2000bf05270 */
[----:B------:R-:W-:Y:S05]  /*c170*/  BRA.U !UP0, `(.L_x_7711) ;  /* 0x0000000108447547 */ /* 0x000fea000b800000 */
.L_x_7687:
        /* <DEDUP_REMOVED lines=16> */
.L_x_7712:
[----:B------:R-:W-:Y:S05]  /*c280*/  BRA `(.L_x_7688) ;  /* 0x0000000000947947 */ /* 0x000fea0003800000 */
.L_x_7711:
        /* <DEDUP_REMOVED lines=12> */
.L_x_7714:
[----:B------:R-:W-:Y:S05]  /*c350*/  BSYNC.RECONVERGENT B0 ;  /* 0x0000000000007941 */ /* 0x000fea0003800200 */
.L_x_7713:
[----:B------:R-:W-:-:S05]  /*c360*/  LOP3.LUT R5, R0, 0x80, R7, 0xf8, !PT ;  /* 0x0000008000057812 */ /* 0x000fca00078ef807 */
[----:B------:R1:W-:Y:S01]  /*c370*/  STG.E.U8 desc[UR36][R2.64], R5 ;  /* 0x0000000502007986 */ /* 0x0003e2000c101124 */
[----:B------:R-:W-:Y:S05]  /*c380*/  BRA `(.L_x_7688) ;  /* 0x0000000000547947 */ /* 0x000fea0003800000 */
.L_x_7710:
        /* <DEDUP_REMOVED lines=11> */
.L_x_7716:
[----:B------:R-:W-:Y:S01]  /*c440*/  IMAD.MOV.U32 R0, RZ, RZ, 0x7f ;  /* 0x0000007fff007424 */ /* 0x000fe200078e00ff */
[----:B------:R-:W-:-:S04]  /*c450*/  ISETP.GT.U32.AND P0, PT, R6, 0x7f800000, PT ;  /* 0x7f8000000600780c */ /* 0x000fc80003f04070 */
[----:B------:R-:W-:-:S09]  /*c460*/  SEL R0, R0, 0x7c, P0 ;  /* 0x0000007c00007807 */ /* 0x000fd20000000000 */
.L_x_7717:
[----:B------:R-:W-:Y:S05]  /*c470*/  BSYNC.RECONVERGENT B0 ;  /* 0x0000000000007941 */ /* 0x000fea0003800200 */
.L_x_7715:
[----:B------:R-:W-:-:S04]  /*c480*/  SHF.R.U32.HI R5, RZ, 0x18, R4 ;  /* 0x00000018ff057819 */ /* 0x000fc80000011604 */
[----:B------:R-:W-:-:S05]  /*c490*/  LOP3.LUT R5, R0, 0x80, R5, 0xf8, !PT ;  /* 0x0000008000057812 */ /* 0x000fca00078ef805 */
[----:B------:R0:W-:Y:S01]  /*c4a0*/  STG.E.U8 desc[UR36][R2.64], R5 ;  /* 0x0000000502007986 */ /* 0x0001e2000c101124 */
[----:B------:R-:W-:Y:S05]  /*c4b0*/  BRA `(.L_x_7688) ;  /* 0x0000000000087947 */ /* 0x000fea0003800000 */
.L_x_7709:
[----:B------:R-:W-:-:S05]  /*c4c0*/  F2FP.BF16.F32.PACK_AB R4, RZ, R4 ;  /* 0x00000004ff04723e */ /* 0x000fca00000010ff */
[----:B------:R2:W-:Y:S02]  /*c4d0*/  STG.E.U16 desc[UR36][R2.64], R4 ;  /* 0x0000000402007986 */ /* 0x0005e4000c101524 */
.L_x_7688:
[----:B------:R-:W-:-:S07]  /*c4e0*/  IADD3 R17, PT, PT, R17, 0x80, RZ ;  /* 0x0000008011117810 */ /* 0x000fce0007ffe0ff */
.L_x_7625:
[----:B------:R-:W-:Y:S05]  /*c4f0*/  BSYNC.RECONVERGENT B7 ;  /* 0x0000000000077941 */ /* 0x000fea0003800200 */
.L_x_7624:
        /* <DEDUP_REMOVED lines=357> */
.L_x_7718:
        /* <DEDUP_REMOVED lines=21> */
.L_x_7723:
[----:B------:R-:W2:Y:S02]  /*dca0*/  LDG.E.U8 R2, desc[UR36][R2.64] ;  /* 0x0000002402027981 */ /* 0x000ea4000c1e1100 */
[----:B--2---:R-:W-:Y:S01]  /*dcb0*/  I2FP.F32.U32 R19, R2 ;  /* 0x0000000200137245 */ /* 0x004fe20000201000 */
[----:B------:R-:W-:Y:S06]  /*dcc0*/  BRA `(.L_x_7725) ;  /* 0x0000000c00447947 */ /* 0x000fec0003800000 */
.L_x_7722:
        /* <DEDUP_REMOVED lines=9> */
.L_x_7727:
[----:B------:R-:W2:Y:S02]  /*dd60*/  LDG.E R2, desc[UR36][R2.64] ;  /* 0x0000002402027981 */ /* 0x000ea4000c1e1900 */
[----:B--2---:R-:W-:Y:S01]  /*dd70*/  I2FP.F32.S32 R19, R2 ;  /* 0x0000000200137245 */ /* 0x004fe20000201400 */
[----:B------:R-:W-:Y:S06]  /*dd80*/  BRA `(.L_x_7725) ;  /* 0x0000000c00147947 */ /* 0x000fec0003800000 */
.L_x_7726:
[----:B------:R-:W2:Y:S02]  /*dd90*/  LDG.E.U16 R2, desc[UR36][R2.64] ;  /* 0x0000002402027981 */ /* 0x000ea4000c1e1500 */
[----:B--2---:R4:W0:Y:S01]  /*dda0*/  I2F.S16 R19, R2 ;  /* 0x0000000200137306 */ /* 0x0048220000101400 */
[----:B------:R-:W-:Y:S05]  /*ddb0*/  BRA `(.L_x_7725) ;  /* 0x0000000c00087947 */ /* 0x000fea0003800000 */
.L_x_7721:
        /* <DEDUP_REMOVED lines=8> */
.L_x_7729:
[----:B------:R-:W2:Y:S02]  /*de40*/  LDG.E.U16 R2, desc[UR36][R2.64] ;  /* 0x0000002402027981 */ /* 0x000ea4000c1e1500 */
[----:B--2---:R-:W-:Y:S01]  /*de50*/  HADD2.F32 R19, -RZ, R2.H0_H0 ;  /* 0x20000002ff137230 */ /* 0x004fe20000004100 */
[----:B------:R-:W-:Y:S06]  /*de60*/  BRA `(.L_x_7725) ;  /* 0x0000000800dc7947 */ /* 0x000fec0003800000 */
.L_x_7728:
        /* <DEDUP_REMOVED lines=8> */
.L_x_7731:
[----:B------:R-:W2:Y:S02]  /*def0*/  LDG.E.U16 R2, desc[UR36][R2.64] ;  /* 0x0000002402027981 */ /* 0x000ea4000c1e1500 */
[----:B--2---:R-:W-:Y:S01]  /*df00*/  HADD2.F32 R19, -RZ, R2.H0_H0 ;  /* 0x20000002ff137230 */ /* 0x004fe20000004100 */
[----:B------:R-:W-:Y:S06]  /*df10*/  BRA `(.L_x_7725) ;  /* 0x0000000800b07947 */ /* 0x000fec0003800000 */
.L_x_7730:
        /* <DEDUP_REMOVED lines=11> */
.L_x_7720:
        /* <DEDUP_REMOVED lines=12> */
.L_x_7734:
        /* <DEDUP_REMOVED lines=11> */
.L_x_7733:
        /* <DEDUP_REMOVED lines=25> */
.L_x_7736:
        /* <DEDUP_REMOVED lines=12> */
.L_x_7735:
[----:B------:R-:W2:Y:S02]  /*e390*/  LDG.E.U16 R2, desc[UR36][R2.64] ;  /* 0x0000002402027981 */ /* 0x000ea4000c1e1500 */
[----:B--2---:R-:W-:Y:S01]  /*e3a0*/  IMAD.U32 R19, R2, 0x10000, RZ ;  /* 0x0001000002137824 */ /* 0x004fe200078e00ff */
[----:B------:R-:W-:Y:S06]  /*e3b0*/  BRA `(.L_x_7725) ;  /* 0x0000000400887947 */ /* 0x000fec0003800000 */
.L_x_7732:
        /* <DEDUP_REMOVED lines=11> */
.L_x_7739:
        /* <DEDUP_REMOVED lines=20> */
.L_x_7741:
[----:B------:R-:W-:Y:S05]  /*e5b0*/  BSYNC.RECONVERGENT B0 ;  /* 0x0000000000007941 */ /* 0x000fea0003800200 */
.L_x_7740:
[----:B------:R-:W-:Y:S01]  /*e5c0*/  IMAD.SHL.U32 R0, R0, 0x100000, RZ ;  /* 0x0010000000007824 */ /* 0x000fe200078e00ff */
[----:B------:R-:W-:-:S04]  /*e5d0*/  LEA R2, R2, 0x3b800000, 0x17 ;  /* 0x3b80000002027811 */ /* 0x000fc800078eb8ff */
[----:B------:R-:W-:Y:S01]  /*e5e0*/  LOP3.LUT R19, R2, R0, R19, 0xfe, !PT ;  /* 0x0000000002137212 */ /* 0x000fe200078efe13 */
[----:B------:R-:W-:Y:S06]  /*e5f0*/  BRA `(.L_x_7725) ;  /* 0x0000000000f87947 */ /* 0x000fec0003800000 */
.L_x_7738:
        /* <DEDUP_REMOVED lines=20> */
.L_x_7743:
[----:B------:R-:W-:Y:S05]  /*e740*/  BSYNC.RECONVERGENT B0 ;  /* 0x0000000000007941 */ /* 0x000fea0003800200 */
.L_x_7742:
[----:B------:R-:W-:Y:S02]  /*e750*/  SHF.L.U32 R0, R0, 0x15, RZ ;  /* 0x0000001500007819 */ /* 0x000fe400000006ff */
[----:B------:R-:W-:-:S04]  /*e760*/  LEA R2, R2, 0x37800000, 0x17 ;  /* 0x3780000002027811 */ /* 0x000fc800078eb8ff */
[----:B------:R-:W-:Y:S01]  /*e770*/  LOP3.LUT R19, R2, R0, R19, 0xfe, !PT ;  /* 0x0000000002137212 */ /* 0x000fe200078efe13 */
[----:B------:R-:W-:Y:S06]  /*e780*/  BRA `(.L_x_7725) ;  /* 0x0000000000947947 */ /* 0x000fec0003800000 */
.L_x_7737:
        /* <DEDUP_REMOVED lines=14> */
.L_x_7724:
        /* <DEDUP_REMOVED lines=16> */
.L_x_7746:
[----:B------:R-:W-:Y:S01]  /*e970*/  IMAD.MOV.U32 R19, RZ, RZ, RZ ;  /* 0x000000ffff137224 */ /* 0x000fe200078e00ff */
[----:B------:R-:W-:Y:S06]  /*e980*/  BRA `(.L_x_7725) ;  /* 0x0000000000147947 */ /* 0x000fec0003800000 */
.L_x_7745:
[----:B------:R-:W2:Y:S02]  /*e990*/  LDG.E.64 R2, desc[UR36][R2.64] ;  /* 0x0000002402027981 */ /* 0x000ea4000c1e1b00 */
[----:B--2---:R0:W1:Y:S02]  /*e9a0*/  I2F.U64 R19, R2 ;  /* 0x0000000200137312 */ /* 0x0040640000301000 */
[----:B01----:R-:W-:Y:S05]  /*e9b0*/  BRA `(.L_x_7725) ;  /* 0x0000000000087947 */ /* 0x003fea0003800000 */
.L_x_7744:
[----:B------:R-:W2:Y:S02]  /*e9c0*/  LDG.E R2, desc[UR36][R2.64] ;  /* 0x0000002402027981 */ /* 0x000ea4000c1e1900 */
[----:B--2---:R-:W-:-:S07]  /*e9d0*/  I2FP.F32.U32 R19, R2 ;  /* 0x0000000200137245 */ /* 0x004fce0000201000 */
.L_x_7725:
[----:B------:R-:W-:Y:S05]  /*e9e0*/  BSYNC.RECONVERGENT B6 ;  /* 0x0000000000067941 */ /* 0x000fea0003800200 */
.L_x_7719:
        /* <DEDUP_REMOVED lines=18> */
.L_x_7751:
[----:B------:R-:W2:Y:S02]  /*eb10*/  LDG.E.U8 R0, desc[UR36][R2.64] ;  /* 0x0000002402007981 */ /* 0x000ea4000c1e1100 */
[----:B--2---:R-:W-:Y:S01]  /*eb20*/  I2FP.F32.U32 R0, R0 ;  /* 0x0000000000007245 */ /* 0x004fe20000201000 */
[----:B------:R-:W-:Y:S06]  /*eb30*/  BRA `(.L_x_7753) ;  /* 0x0000000c00447947 */ /* 0x000fec0003800000 */
.L_x_7750:
[----:B------:R-:W-:-:S09]  /*eb40*/  UISETP.NE.AND UP0, UPT, UR4, 0x2, UPT ;  /* 0x000000020400788c */ /* 0x000fd2000bf05270 */
[----:B------:R-:W-:Y:S05]  /*eb50*/  BRA.U !UP0, `(.L_x_7754) ;  /* 0x0000000108287547 */ /* 0x000fea000b800000 */
[----:B------:R-:W-:-:S09]  /*eb60*/  UISETP.NE.AND UP0, UPT, UR4, 0x3, UPT ;  /* 0x000000030400788c */ /* 0x000fd2000bf05270 */
[----:B------:R-:W-:Y:S05]  /*eb70*/  BRA.U !UP0, `(.L_x_7755) ;  /* 0x0000000108147547 */ /* 0x000fea000b800000 */
[----:B------:R-:W-:-:S09]  /*eb80*/  UISETP.NE.AND UP0, UPT, UR4, 0x4, UPT ;  /* 0x000000040400788c */ /* 0x000fd2000bf05270 */
[----:B------:R-:W-:Y:S05]  /*eb90*/  BRA.U UP0, `(.L_x_7752) ;  /* 0x0000000900d07547 */ /* 0x000fea000b800000 */
[----:B------:R-:W2:Y:S02]  /*eba0*/  LDG.E.64 R2, desc[UR36][R2.64] ;  /* 0x0000002402027981 */ /* 0x000ea4000c1e1b00 */
[----:B--2---:R2:W4:Y:S02]  /*ebb0*/  I2F.S64 R0, R2 ;  /* 0x0000000200007312 */ /* 0x0045240000301400 */
[----:B--2-4-:R-:W-:Y:S05]  /*ebc0*/  BRA `(.L_x_7753) ;  /* 0x0000000c00207947 */ /* 0x014fea0003800000 */
.L_x_7755:
[----:B------:R-:W2:Y:S02]  /*ebd0*/  LDG.E R0, desc[UR36][R2.64] ;  /* 0x0000002402007981 */ /* 0x000ea4000c1e1900 */
[----:B--2---:R-:W-:Y:S01]  /*ebe0*/  I2FP.F32.S32 R0, R0 ;  /* 0x0000000000007245 */ /* 0x004fe20000201400 */
[----:B------:R-:W-:Y:S06]  /*ebf0*/  BRA `(.L_x_7753) ;  /* 0x0000000c00147947 */ /* 0x000fec0003800000 */
.L_x_7754:
[----:B------:R-:W2:Y:S02]  /*ec00*/  LDG.E.U16 R0, desc[UR36][R2.64] ;  /* 0x0000002402007981 */ /* 0x000ea4000c1e1500 */
[----:B--2---:R-:W2:Y:S01]  /*ec10*/  I2F.S16 R0, R0 ;  /* 0x0000000000007306 */ /* 0x004ea20000101400 */
[----:B------:R-:W-:Y:S05]  /*ec20*/  BRA `(.L_x_7753) ;  /* 0x0000000c00087947 */ /* 0x000fea0003800000 */
.L_x_7749:
        /* <DEDUP_REMOVED lines=8> */
.L_x_7757:
[----:B------:R-:W2:Y:S02]  /*ecb0*/  LDG.E.U16 R0, desc[UR36][R2.64] ;  /* 0x0000002402007981 */ /* 0x000ea4000c1e1500 */
[----:B--2---:R-:W-:Y:S01]  /*ecc0*/  HADD2.F32 R0, -RZ, R0.H0_H0 ;  /* 0x20000000ff007230 */ /* 0x004fe20000004100 */
[----:B------:R-:W-:Y:S06]  /*ecd0*/  BRA `(.L_x_7753) ;  /* 0x0000000800dc7947 */ /* 0x000fec0003800000 */
.L_x_7756:
        /* <DEDUP_REMOVED lines=8> */
.L_x_7759:
[----:B------:R-:W2:Y:S02]  /*ed60*/  LDG.E.U16 R0, desc[UR36][R2.64] ;  /* 0x0000002402007981 */ /* 0x000ea4000c1e1500 */
[----:B--2---:R-:W-:Y:S01]  /*ed70*/  HADD2.F32 R0, -RZ, R0.H0_H0 ;  /* 0x20000000ff007230 */ /* 0x004fe20000004100 */
[----:B------:R-:W-:Y:S06]  /*ed80*/  BRA `(.L_x_7753) ;  /* 0x0000000800b07947 */ /* 0x000fec0003800000 */
.L_x_7758:
        /* <DEDUP_REMOVED lines=11> */
.L_x_7748:
        /* <DEDUP_REMOVED lines=12> */
.L_x_7762:
        /* <DEDUP_REMOVED lines=11> */
.L_x_7761:
        /* <DEDUP_REMOVED lines=25> */
.L_x_7764:
        /* <DEDUP_REMOVED lines=12> */
.L_x_7763:
[----:B------:R-:W2:Y:S02]  /*f200*/  LDG.E.U16 R0, desc[UR36][R2.64] ;  /* 0x0000002402007981 */ /* 0x000ea4000c1e1500 */
[----:B--2---:R-:W-:Y:S01]  /*f210*/  SHF.L.U32 R0, R0, 0x10, RZ ;  /* 0x0000001000007819 */ /* 0x004fe200000006ff */
[----:B------:R-:W-:Y:S06]  /*f220*/  BRA `(.L_x_7753) ;  /* 0x0000000400887947 */ /* 0x000fec0003800000 */
.L_x_7760:
        /* <DEDUP_REMOVED lines=11> */
.L_x_7767:
        /* <DEDUP_REMOVED lines=20> */
.L_x_7769:
[----:B------:R-:W-:Y:S05]  /*f420*/  BSYNC.RECONVERGENT B0 ;  /* 0x0000000000007941 */ /* 0x000fea0003800200 */
.L_x_7768:
[----:B------:R-:W-:Y:S01]  /*f430*/  IMAD.SHL.U32 R0, R0, 0x100000, RZ ;  /* 0x0010000000007824 */ /* 0x000fe200078e00ff */
[----:B------:R-:W-:-:S04]  /*f440*/  LEA R2, R2, 0x3b800000, 0x17 ;  /* 0x3b80000002027811 */ /* 0x000fc800078eb8ff */
[----:B------:R-:W-:Y:S01]  /*f450*/  LOP3.LUT R0, R2, R0, R7, 0xfe, !PT ;  /* 0x0000000002007212 */ /* 0x000fe200078efe07 */
[----:B------:R-:W-:Y:S06]  /*f460*/  BRA `(.L_x_7753) ;  /* 0x0000000000f87947 */ /* 0x000fec0003800000 */
.L_x_7766:
        /* <DEDUP_REMOVED lines=20> */
.L_x_7771:
[----:B------:R-:W-:Y:S05]  /*f5b0*/  BSYNC.RECONVERGENT B0 ;  /* 0x0000000000007941 */ /* 0x000fea0003800200 */
.L_x_7770:
[----:B------:R-:W-:Y:S01]  /*f5c0*/  IMAD.SHL.U32 R0, R0, 0x200000, RZ ;  /* 0x0020000000007824 */ /* 0x000fe200078e00ff */
[----:B------:R-:W-:-:S04]  /*f5d0*/  LEA R2, R2, 0x37800000, 0x17 ;  /* 0x3780000002027811 */ /* 0x000fc800078eb8ff */
[----:B------:R-:W-:Y:S01]  /*f5e0*/  LOP3.LUT R0, R2, R0, R7, 0xfe, !PT ;  /* 0x0000000002007212 */ /* 0x000fe200078efe07 */
[----:B------:R-:W-:Y:S06]  /*f5f0*/  BRA `(.L_x_7753) ;  /* 0x0000000000947947 */ /* 0x000fec0003800000 */
.L_x_7765:
        /* <DEDUP_REMOVED lines=14> */
.L_x_7752:
[----:B------:R-:W-:Y:S01]  /*f6e0*/  MOV R2, 0x0 ;  /* 0x0000000000027802 */ /* 0x000fe20000000f00 */
[----:B------:R-:W0:Y:S01]  /*f6f0*/  LDCU.64 UR4, c[0x4][0x1a8] ;  /* 0x01003500ff0477ac */ /* 0x000e220008000a00 */
[----:B------:R-:W-:Y:S02]  /*f700*/  HFMA2 R12, -RZ, RZ, 0, 5.9604644775390625e-08 ;  /* 0x00000001ff0c7431 */ /* 0x000fe400000001ff */
[----:B------:R-:W-:Y:S01]  /*f710*/  IMAD.MOV.U32 R8, RZ, RZ, 0x4e ;  /* 0x0000004eff087424 */ /* 0x000fe200078e00ff */
[----:B------:R-:W1:Y:S01]  /*f720*/  LDCU.64 UR6, c[0x4][0x1b0] ;  /* 0x01003600ff0677ac */ /* 0x000e620008000a00 */
[----:B------:R-:W2:Y:S01]  /*f730*/  LDC.64 R2, c[0x4][R2] ;  /* 0x0100000002027b82 */ /* 0x000ea20000000a00 */
        /* <DEDUP_REMOVED lines=10> */
.L_x_7774:
[----:B------:R-:W-:Y:S01]  /*f7e0*/  IMAD.MOV.U32 R0, RZ, RZ, RZ ;  /* 0x000000ffff007224 */ /* 0x000fe200078e00ff */
[----:B------:R-:W-:Y:S06]  /*f7f0*/  BRA `(.L_x_7753) ;  /* 0x0000000000147947 */ /* 0x000fec0003800000 */
.L_x_7773:
[----:B------:R-:W2:Y:S02]  /*f800*/  LDG.E.64 R2, desc[UR36][R2.64] ;  /* 0x0000002402027981 */ /* 0x000ea4000c1e1b00 */
[----:B--2---:R0:W1:Y:S02]  /*f810*/  I2F.U64 R0, R2 ;  /* 0x0000000200007312 */ /* 0x0040640000301000 */
[----:B01----:R-:W-:Y:S05]  /*f820*/  BRA `(.L_x_7753) ;  /* 0x0000000000087947 */ /* 0x003fea0003800000 */
.L_x_7772:
[----:B------:R-:W2:Y:S02]  /*f830*/  LDG.E R0, desc[UR36][R2.64] ;  /* 0x0000002402007981 */ /* 0x000ea4000c1e1900 */
[----:B--2---:R-:W-:-:S07]  /*f840*/  I2FP.F32.U32 R0, R0 ;  /* 0x0000000000007245 */ /* 0x004fce0000201000 */
.L_x_7753:
[----:B------:R-:W-:Y:S05]  /*f850*/  BSYNC.RECONVERGENT B6 ;  /* 0x0000000000067941 */ /* 0x000fea0003800200 */
.L_x_7747:
[----:B------:R-:W-:Y:S01]  /*f860*/  UPRMT UR4, UR43, 0x9910, URZ ;  /* 0x000099102b047896 */ /* 0x000fe200080000ff */
[----:B012345:R-:W-:-:S03]  /*f870*/  FMUL.FTZ R2, R0, R19 ;  /* 0x0000001300027220 */ /* 0x03ffc60000410000 */
[----:B------:R-:W-:-:S09]  /*f880*/  UISETP.GT.AND UP0, UPT, UR4, 0x9, UPT ;  /* 0x000000090400788c */ /* 0x000fd2000bf04270 */
        /* <DEDUP_REMOVED lines=12> */
.L_x_7778:
[----:B------:R-:W0:Y:S02]  /*f950*/  F2I.S64.TRUNC R2, R2 ;  /* 0x0000000200027311 */ /* 0x000e24000020d900 */
[----:B0-----:R-:W-:-:S05]  /*f960*/  MOV R5, R2 ;  /* 0x0000000200057202 */ /* 0x001fca0000000f00 */
[----:B------:R-:W-:Y:S01]  /*f970*/  STG.E.U8 desc[UR36][R16.64], R5 ;  /* 0x0000000510007986 */ /* 0x000fe2000c101124 */
[----:B------:R-:W-:Y:S05]  /*f980*/  EXIT ;  /* 0x000000000000794d */ /* 0x000fea0003800000 */
.L_x_7777:
        /* <DEDUP_REMOVED lines=9> */
.L_x_7781:
[----:B------:R-:W0:Y:S02]  /*fa20*/  F2I.FTZ.TRUNC.NTZ R3, R2 ;  /* 0x0000000200037305 */ /* 0x000e24000021f100 */
[----:B0-----:R-:W-:Y:S01]  /*fa30*/  STG.E desc[UR36][R16.64], R3 ;  /* 0x0000000310007986 */ /* 0x001fe2000c101924 */
[----:B------:R-:W-:Y:S05]  /*fa40*/  EXIT ;  /* 0x000000000000794d */ /* 0x000fea0003800000 */
.L_x_7780:
[----:B------:R-:W0:Y:S02]  /*fa50*/  F2I.FTZ.TRUNC.NTZ R3, R2 ;  /* 0x0000000200037305 */ /* 0x000e24000021f100 */
[----:B0-----:R-:W-:Y:S01]  /*fa60*/  STG.E.U16 desc[UR36][R16.64], R3 ;  /* 0x0000000310007986 */ /* 0x001fe2000c101524 */
[----:B------:R-:W-:Y:S05]  /*fa70*/  EXIT ;  /* 0x000000000000794d */ /* 0x000fea0003800000 */
.L_x_7776:
        /* <DEDUP_REMOVED lines=8> */
.L_x_7783:
[----:B------:R-:W-:-:S05]  /*fb00*/  F2FP.F16.F32.PACK_AB R2, RZ, R2 ;  /* 0x00000002ff02723e */ /* 0x000fca00000000ff */
[----:B------:R-:W-:Y:S01]  /*fb10*/  STG.E.U16 desc[UR36][R16.64], R2 ;  /* 0x0000000210007986 */ /* 0x000fe2000c101524 */
[----:B------:R-:W-:Y:S05]  /*fb20*/  EXIT ;  /* 0x000000000000794d */ /* 0x000fea0003800000 */
.L_x_7782:
        /* <DEDUP_REMOVED lines=9> */
.L_x_7785:
[----:B------:R-:W-:-:S04]  /*fbc0*/  F2FP.F16.F32.PACK_AB R3, RZ, R2 ;  /* 0x00000002ff03723e */ /* 0x000fc800000000ff */
[----:B------:R-:W-:-:S05]  /*fbd0*/  PRMT R3, R3, 0x5410, RZ ;  /* 0x0000541003037816 */ /* 0x000fca00000000ff */
[----:B------:R-:W-:Y:S01]  /*fbe0*/  STG.E desc[UR36][R16.64], R3 ;  /* 0x0000000310007986 */ /* 0x000fe2000c101924 */
[----:B------:R-:W-:Y:S05]  /*fbf0*/  EXIT ;  /* 0x000000000000794d */ /* 0x000fea0003800000 */
.L_x_7784:
[----:B------:R-:W-:-:S06]  /*fc00*/  FMUL.FTZ R2, R2, 1 ;  /* 0x3f80000002027820 */ /* 0x000fcc0000410000 */
[----:B------:R-:W0:Y:S02]  /*fc10*/  F2F.F64.F32 R2, R2 ;  /* 0x0000000200027310 */ /* 0x000e240000201800 */
[----:B0-----:R-:W-:Y:S01]  /*fc20*/  STG.E.64 desc[UR36][R16.64], R2 ;  /* 0x0000000210007986 */ /* 0x001fe2000c101b24 */
[----:B------:R-:W-:Y:S05]  /*fc30*/  EXIT ;  /* 0x000000000000794d */ /* 0x000fea0003800000 */
.L_x_7775:
        /* <DEDUP_REMOVED lines=13> */
.L_x_7789:
        /* <DEDUP_REMOVED lines=16> */
.L_x_7792:
[----:B------:R-:W-:-:S04]  /*fe10*/  SHF.R.U32.HI R2, RZ, 0x18, R2 ;  /* 0x00000018ff027819 */ /* 0x000fc80000011602 */
[----:B------:R-:W-:-:S04]  /*fe20*/  LOP3.LUT R2, R3, 0x80, R2, 0xf8, !PT ;  /* 0x0000008003027812 */ /* 0x000fc800078ef802 */
[----:B------:R-:W-:-:S07]  /*fe30*/  PRMT R8, R2, 0x7610, R8 ;  /* 0x0000761002087816 */ /* 0x000fce0000000008 */
.L_x_7791:
[----:B------:R-:W-:Y:S05]  /*fe40*/  BSYNC.RECONVERGENT B0 ;  /* 0x0000000000007941 */ /* 0x000fea0003800200 */
.L_x_7790:
[----:B------:R-:W-:Y:S01]  /*fe50*/  STG.E.U8 desc[UR36][R16.64], R8 ;  /* 0x0000000810007986 */ /* 0x000fe2000c101124 */
[----:B------:R-:W-:Y:S05]  /*fe60*/  EXIT ;  /* 0x000000000000794d */ /* 0x000fea0003800000 */
.L_x_7788:
        /* <DEDUP_REMOVED lines=16> */
.L_x_7795:
[----:B------:R-:W-:-:S04]  /*ff70*/  SHF.R.U32.HI R2, RZ, 0x18, R2 ;  /* 0x00000018ff027819 */ /* 0x000fc80000011602 */
[----:B------:R-:W-:-:S04]  /*ff80*/  LOP3.LUT R3, R3, 0x80, R2, 0xf8, !PT ;  /* 0x0000008003037812 */ /* 0x000fc800078ef802 */
[----:B------:R-:W-:-:S07]  /*ff90*/  PRMT R8, R3, 0x7610, R8 ;  /* 0x0000761003087816 */ /* 0x000fce0000000008 */
.L_x_7794:
[----:B------:R-:W-:Y:S05]  /*ffa0*/  BSYNC.RECONVERGENT B0 ;  /* 0x0000000000007941 */ /* 0x000fea0003800200 */
.L_x_7793:
[----:B------:R-:W-:Y:S01]  /*ffb0*/  STG.E.U8 desc[UR36][R16.64], R8 ;  /* 0x0000000810007986 */ /* 0x000fe2000c101124 */
[----:B------:R-:W-:Y:S05]  /*ffc0*/  EXIT ;  /* 0x000000000000794d */ /* 0x000fea0003800000 */
.L_x_7787:
        /* <DEDUP_REMOVED lines=21> */
.L_x_7797:
[----:B------:R-:W0:Y:S02]  /*10120*/  F2I.U64.TRUNC R2, R2 ;  /* 0x0000000200027311 */ /* 0x000e24000020d800 */
[----:B0-----:R-:W-:Y:S01]  /*10130*/  STG.E.64 desc[UR36][R16.64], R2 ;  /* 0x0000000210007986 */ /* 0x001fe2000c101b24 */
[----:B------:R-:W-:Y:S05]  /*10140*/  EXIT ;  /* 0x000000000000794d */ /* 0x000fea0003800000 */
.L_x_7796:
[----:B------:R-:W0:Y:S02]  /*10150*/  F2I.FTZ.U32.TRUNC.NTZ R3, R2 ;  /* 0x0000000200037305 */ /* 0x000e24000021f000 */
[----:B0-----:R-:W-:Y:S01]  /*10160*/  STG.E desc[UR36][R16.64], R3 ;  /* 0x0000000310007986 */ /* 0x001fe2000c101924 */
[----:B------:R-:W-:Y:S05]  /*10170*/  EXIT ;  /* 0x000000000000794d */ /* 0x000fea0003800000 */
.L_x_7786:
        /* <DEDUP_REMOVED lines=10> */
.L_x_7799:
[----:B------:R-:W-:Y:S01]  /*10220*/  FMUL.FTZ R4, R2, 1 ;  /* 0x3f80000002047820 */ /* 0x000fe20000410000 */
[----:B------:R-:W-:-:S05]  /*10230*/  CS2R R6, SRZ ;  /* 0x0000000000067805 */ /* 0x000fca000001ff00 */
[----:B------:R-:W0:Y:S02]  /*10240*/  F2F.F64.F32 R4, R4 ;  /* 0x0000000400047310 */ /* 0x000e240000201800 */
[----:B0-----:R-:W-:Y:S01]  /*10250*/  STG.E.128 desc[UR36][R16.64], R4 ;  /* 0x0000000410007986 */ /* 0x001fe2000c101d24 */
[----:B------:R-:W-:Y:S05]  /*10260*/  EXIT ;  /* 0x000000000000794d */ /* 0x000fea0003800000 */
.L_x_7798:
[----:B------:R-:W-:-:S09]  /*10270*/  UISETP.NE.AND UP0, UPT, UR4, 0xf, UPT ;  /* 0x0000000f0400788c */ /* 0x000fd2000bf05270 */
[----:B------:R-:W-:Y:S05]  /*10280*/  BRA.U !UP0, `(.L_x_7800) ;  /* 0x0000000108e07547 */ /* 0x000fea000b800000 */
[----:B------:R-:W-:-:S09]  /*10290*/  UISETP.NE.AND UP0, UPT, UR4, 0x17, UPT ;  /* 0x000000170400788c */ /* 0x000fd2000bf05270 */
[----:B------:R-:W-:Y:S05]  /*102a0*/  BRA.U !UP0, `(.L_x_7801) ;  /* 0x00000001088c7547 */ /* 0x000fea000b800000 */
[----:B------:R-:W-:-:S09]  /*102b0*/  UISETP.NE.AND UP0, UPT, UR4, 0x18, UPT ;  /* 0x000000180400788c */ /* 0x000fd2000bf05270 */
[----:B------:R-:W-:Y:S05]  /*102c0*/  BRA.U !UP0, `(.L_x_7802) ;  /* 0x0000000108447547 */ /* 0x000fea000b800000 */
.L_x_7779:
        /* <DEDUP_REMOVED lines=16> */
.L_x_7803:
[----:B------:R-:W-:Y:S05]  /*103d0*/  EXIT ;  /* 0x000000000000794d */ /* 0x000fea0003800000 */
.L_x_7802:
        /* <DEDUP_REMOVED lines=12> */
.L_x_7805:
[----:B------:R-:W-:Y:S05]  /*104a0*/  BSYNC.RECONVERGENT B0 ;  /* 0x0000000000007941 */ /* 0x000fea0003800200 */
.L_x_7804:
[----:B------:R-:W-:-:S05]  /*104b0*/  LOP3.LUT R3, R0, 0x80, R5, 0xf8, !PT ;  /* 0x0000008000037812 */ /* 0x000fca00078ef805 */
[----:B------:R-:W-:Y:S01]  /*104c0*/  STG.E.U8 desc[UR36][R16.64], R3 ;  /* 0x0000000310007986 */ /* 0x000fe2000c101124 */
[----:B------:R-:W-:Y:S05]  /*104d0*/  EXIT ;  /* 0x000000000000794d */ /* 0x000fea0003800000 */
.L_x_7801:
        /* <DEDUP_REMOVED lines=11> */
.L_x_7807:
[----:B------:R-:W-:Y:S01]  /*10590*/  HFMA2 R0, -RZ, RZ, 0, 7.569789886474609375e-06 ;  /* 0x0000007fff007431 */ /* 0x000fe200000001ff */
[----:B------:R-:W-:-:S04]  /*105a0*/  ISETP.GT.U32.AND P0, PT, R4, 0x7f800000, PT ;  /* 0x7f8000000400780c */ /* 0x000fc80003f04070 */
[----:B------:R-:W-:-:S09]  /*105b0*/  SEL R0, R0, 0x7c, P0 ;  /* 0x0000007c00007807 */ /* 0x000fd20000000000 */
.L_x_7808:
[----:B------:R-:W-:Y:S05]  /*105c0*/  BSYNC.RECONVERGENT B0 ;  /* 0x0000000000007941 */ /* 0x000fea0003800200 */
.L_x_7806:
[----:B------:R-:W-:-:S04]  /*105d0*/  SHF.R.U32.HI R3, RZ, 0x18, R2 ;  /* 0x00000018ff037819 */ /* 0x000fc80000011602 */
[----:B------:R-:W-:-:S05]  /*105e0*/  LOP3.LUT R3, R0, 0x80, R3, 0xf8, !PT ;  /* 0x0000008000037812 */ /* 0x000fca00078ef803 */
[----:B------:R-:W-:Y:S01]  /*105f0*/  STG.E.U8 desc[UR36][R16.64], R3 ;  /* 0x0000000310007986 */ /* 0x000fe2000c101124 */
[----:B------:R-:W-:Y:S05]  /*10600*/  EXIT ;  /* 0x000000000000794d */ /* 0x000fea0003800000 */
.L_x_7800:
[----:B------:R-:W-:-:S05]  /*10610*/  F2FP.BF16.F32.PACK_AB R2, RZ, R2 ;  /* 0x00000002ff02723e */ /* 0x000fca00000010ff */
[----:B------:R-:W-:Y:S01]  /*10620*/  STG.E.U16 desc[UR36][R16.64], R2 ;  /* 0x0000000210007986 */ /* 0x000fe2000c101524 */
[----:B------:R-:W-:Y:S05]  /*10630*/  EXIT ;  /* 0x000000000000794d */ /* 0x000fea0003800000 */
.L_x_7809:
        /* <DEDUP_REMOVED lines=12> */
.L_x_17012:


//--------------------- .text._ZN2at6native27unrolled_elementwise_kernelINS0_13BinaryFunctorIfffNS0_15binary_internal10MulFunctorIfEEEESt5arrayIPcLm3EELi4E23TrivialOffsetCalculatorILi2EjESA_ILi1EjENS0_6memory12LoadWithCastILi2EEENSD_13StoreWithCastILi1EEEEEviT_T0_T2_T3_T4_T5_ --------------------------
	.section	.text._ZN2at6native27unrolled_elementwise_kernelINS0_13BinaryFunctorIfffNS0_15binary_internal10MulFunctorIfEEEESt5arrayIPcLm3EELi4E23TrivialOffsetCalculatorILi2EjESA_ILi1EjENS0_6memory12LoadWithCastILi2EEENSD_13StoreWithCastILi1EEEEEviT_T0_T2_T3_T4_T5_,"ax",@progbits
	.align	128
        .global         _ZN2at6native27unrolled_elementwise_kernelINS0_13BinaryFunctorIfffNS0_15binary_internal10MulFunctorIfEEEESt5arrayIPcLm3EELi4E23TrivialOffsetCalculatorILi2EjESA_ILi1EjENS0_6memory12LoadWithCastILi2EEENSD_13StoreWithCastILi1EEEEEviT_T0_T2_T3_T4_T5_
        .type           _ZN2at6native27unrolled_elementwise_kernelINS0_13BinaryFunctorIfffNS0_15binary_internal10MulFunctorIfEEEESt5arrayIPcLm3EELi4E23TrivialOffsetCalculatorILi2EjESA_ILi1EjENS0_6memory12LoadWithCastILi2EEENSD_13StoreWithCastILi1EEEEEviT_T0_T2_T3_T4_T5_,@function
        .size           _ZN2at6native27unrolled_elementwise_kernelINS0_13BinaryFunctorIfffNS0_15binary_internal10MulFunctorIfEEEESt5arrayIPcLm3EELi4E23TrivialOffsetCalculatorILi2EjESA_ILi1EjENS0_6memory12LoadWithCastILi2EEENSD_13StoreWithCastILi1EEEEEviT_T0_T2_T3_T4_T5_,(.L_x_17013 - _ZN2at6native27unrolled_elementwise_kernelINS0_13BinaryFunctorIfffNS0_15binary_internal10MulFunctorIfEEEESt5arrayIPcLm3EELi4E23TrivialOffsetCalculatorILi2EjESA_ILi1EjENS0_6memory12LoadWithCastILi2EEENSD_13StoreWithCastILi1EEEEEviT_T0_T2_T3_T4_T5_)
        .other          _ZN2at6native27unrolled_elementwise_kernelINS0_13BinaryFunctorIfffNS0_15binary_internal10MulFunctorIfEEEESt5arrayIPcLm3EELi4E23TrivialOffsetCalculatorILi2EjESA_ILi1EjENS0_6memory12LoadWithCastILi2EEENSD_13StoreWithCastILi1EEEEEviT_T0_T2_T3_T4_T5_,@"STO_CUDA_ENTRY STV_DEFAULT"
_ZN2at6native27unrolled_elementwise_kernelINS0_13BinaryFunctorIfffNS0_15binary_internal10MulFunctorIfEEEESt5arrayIPcLm3EELi4E23TrivialOffsetCalculatorILi2EjESA_ILi1EjENS0_6memory12LoadWithCastILi2EEENSD_13StoreWithCastILi1EEEEEviT_T0_T2_T3_T4_T5_:
.text._ZN2at6native27unrolled_elementwise_kernelINS0_13BinaryFunctorIfffNS0_15binary_internal10MulFunctorIfEEEESt5arrayIPcLm3EELi4E23TrivialOffsetCalculatorILi2EjESA_ILi1EjENS0_6memory12LoadWithCastILi2EEENSD_13StoreWithCastILi1EEEEEviT_T0_T2_T3_T4_T5_:
        /* <DEDUP_REMOVED lines=8> */
[----:B------:R-:W-:Y:S01]  /*0080*/  IMAD.MOV.U32 R26, RZ, RZ, RZ ;  /* 0x000000ffff1a7224 */ /* 0x000fe200078e00ff */
        /* <DEDUP_REMOVED lines=26> */
.L_x_7816:
[----:B------:R-:W2:Y:S02]  /*0230*/  LDG.E.U8 R4, desc[UR36][R4.64] ;  /* 0x0000002404047981 */ /* 0x000ea4000c1e1100 */
[----:B--2---:R-:W-:Y:S01]  /*0240*/  I2FP.F32.U32 R29, R4 ;  /* 0x00000004001d7245 */ /* 0x004fe20000201000 */
[----:B------:R-:W-:Y:S06]  /*0250*/  BRA `(.L_x_7818) ;  /* 0x0000000c00447947 */ /* 0x000fec0003800000 */
.L_x_7815:
        /* <DEDUP_REMOVED lines=9> */
.L_x_7820:
[----:B------:R-:W2:Y:S02]  /*02f0*/  LDG.E R4, desc[UR36][R4.64] ;  /* 0x0000002404047981 */ /* 0x000ea4000c1e1900 */
[----:B--2---:R-:W-:Y:S01]  /*0300*/  I2FP.F32.S32 R29, R4 ;  /* 0x00000004001d7245 */ /* 0x004fe20000201400 */
[----:B------:R-:W-:Y:S06]  /*0310*/  BRA `(.L_x_7818) ;  /* 0x0000000c00147947 */ /* 0x000fec0003800000 */
.L_x_7819:
[----:B------:R-:W2:Y:S02]  /*0320*/  LDG.E.U16 R4, desc[UR36][R4.64] ;  /* 0x0000002404047981 */ /* 0x000ea4000c1e1500 */
[----:B--2---:R0:W1:Y:S01]  /*0330*/  I2F.S16 R29, R4 ;  /* 0x00000004001d7306 */ /* 0x0040620000101400 */
[----:B------:R-:W-:Y:S05]  /*0340*/  BRA `(.L_x_7818) ;  /* 0x0000000c00087947 */ /* 0x000fea0003800000 */
.L_x_7814:
        /* <DEDUP_REMOVED lines=8> */
.L_x_7822:
[----:B------:R-:W2:Y:S02]  /*03d0*/  LDG.E.U16 R4, desc[UR36][R4.64] ;  /* 0x0000002404047981 */ /* 0x000ea4000c1e1500 */
[----:B--2---:R-:W-:Y:S01]  /*03e0*/  HADD2.F32 R29, -RZ, R4.H0_H0 ;  /* 0x20000004ff1d7230 */ /* 0x004fe20000004100 */
[----:B------:R-:W-:Y:S06]  /*03f0*/  BRA `(.L_x_7818) ;  /* 0x0000000800dc7947 */ /* 0x000fec0003800000 */
.L_x_7821:
        /* <DEDUP_REMOVED lines=8> */
.L_x_7824:
[----:B------:R-:W2:Y:S02]  /*0480*/  LDG.E.U16 R4, desc[UR36][R4.64] ;  /* 0x0000002404047981 */ /* 0x000ea4000c1e1500 */
[----:B--2---:R-:W-:Y:S01]  /*0490*/  HADD2.F32 R29, -RZ, R4.H0_H0 ;  /* 0x20000004ff1d7230 */ /* 0x004fe20000004100 */
[----:B------:R-:W-:Y:S06]  /*04a0*/  BRA `(.L_x_7818) ;  /* 0x0000000800b07947 */ /* 0x000fec0003800000 */
.L_x_7823:
        /* <DEDUP_REMOVED lines=11> */
.L_x_7813:
        /* <DEDUP_REMOVED lines=12> */
.L_x_7827:
        /* <DEDUP_REMOVED lines=11> */
.L_x_7826:
        /* <DEDUP_REMOVED lines=25> */
.L_x_7829:
[----:B------:R-:W2:Y:S02]  /*0860*/  LDG.E.U8 R4, desc[UR36][R4.64] ;  /* 0x0000002404047981 */ /* 0x000ea4000c1e1100 */
[C---:B--2---:R-:W-:Y:S02]  /*0870*/  IMAD.SHL.U32 R3, R4.reuse, 0x2000000, RZ ;  /* 0x0200000004037824 */ /* 0x044fe400078e00ff */
[----:B------:R-:W-:-:S03]  /*0880*/  IMAD.SHL.U32 R6, R4, 0x100, RZ ;  /* 0x0000010004067824 */ /* 0x000fc600078e00ff */
        /* <DEDUP_REMOVED lines=9> */
.L_x_7828:
[----:B------:R-:W2:Y:S02]  /*0920*/  LDG.E.U16 R4, desc[UR36][R4.64] ;  /* 0x0000002404047981 */ /* 0x000ea4000c1e1500 */
[----:B--2---:R-:W-:Y:S01]  /*0930*/  IMAD.U32 R29, R4, 0x10000, RZ ;  /* 0x00010000041d7824 */ /* 0x004fe200078e00ff */
[----:B------:R-:W-:Y:S06]  /*0940*/  BRA `(.L_x_7818) ;  /* 0x0000000400887947 */ /* 0x000fec0003800000 */
.L_x_7825:
        /* <DEDUP_REMOVED lines=11> */
.L_x_7832:
        /* <DEDUP_REMOVED lines=20> */
.L_x_7834:
[----:B------:R-:W-:Y:S05]  /*0b40*/  BSYNC.RECONVERGENT B0 ;  /* 0x0000000000007941 */ /* 0x000fea0003800200 */
.L_x_7833:
[----:B------:R-:W-:Y:S01]  /*0b50*/  IMAD.SHL.U32 R0, R0, 0x100000, RZ ;  /* 0x0010000000007824 */ /* 0x000fe200078e00ff */
[----:B------:R-:W-:-:S04]  /*0b60*/  LEA R3, R3, 0x3b800000, 0x17 ;  /* 0x3b80000003037811 */ /* 0x000fc800078eb8ff */
[----:B------:R-:W-:Y:S01]  /*0b70*/  LOP3.LUT R29, R3, R0, R29, 0xfe, !PT ;  /* 0x00000000031d7212 */ /* 0x000fe200078efe1d */
[----:B------:R-:W-:Y:S06]  /*0b80*/  BRA `(.L_x_7818) ;  /* 0x0000000000f87947 */ /* 0x000fec0003800000 */
.L_x_7831:
        /* <DEDUP_REMOVED lines=20> */
.L_x_7836:
[----:B------:R-:W-:Y:S05]  /*0cd0*/  BSYNC.RECONVERGENT B0 ;  /* 0x0000000000007941 */ /* 0x000fea0003800200 */
.L_x_7835:
[----:B------:R-:W-:Y:S01]  /*0ce0*/  IMAD.SHL.U32 R0, R0, 0x200000, RZ ;  /* 0x0020000000007824 */ /* 0x000fe200078e00ff */
[----:B------:R-:W-:-:S04]  /*0cf0*/  LEA R3, R3, 0x37800000, 0x17 ;  /* 0x3780000003037811 */ /* 0x000fc800078eb8ff */
[----:B------:R-:W-:Y:S01]  /*0d00*/  LOP3.LUT R29, R3, R0, R29, 0xfe, !PT ;  /* 0x00000000031d7212 */ /* 0x000fe200078efe1d */
[----:B------:R-:W-:Y:S06]  /*0d10*/  BRA `(.L_x_7818) ;  /* 0x0000000000947947 */ /* 0x000fec0003800000 */
.L_x_7830:
[----:B------:R-:W-:-:S09]  /*0d20*/  UISETP.NE.AND UP0, UPT, UR4, 0x1c, UPT ;  /* 0x0000001c0400788c */ /* 0x000fd2000bf05270 */
[----:B------:R-:W-:Y:S05]  /*0d30*/  BRA.U !UP0, `(.L_x_7837) ;  /* 0x0000000108847547 */ /* 0x000fea000b800000 */
[----:B------:R-:W-:-:S09]  /*0d40*/  UISETP.NE.AND UP0, UPT, UR4, 0x1d, UPT ;  /* 0x0000001d0400788c */ /* 0x000fd2000bf05270 */
[----:B------:R-:W-:Y:S05]  /*0d50*/  BRA.U !UP0, `(.L_x_7838) ;  /* 0x0000000108707547 */ /* 0x000fea000b800000 */
[----:B------:R-:W-:-:S09]  /*0d60*/  UISETP.NE.AND UP0, UPT, UR4, 0x2c, UPT ;  /* 0x0000002c0400788c */ /* 0x000fd2000bf05270 */
[----:B------:R-:W-:Y:S05]  /*0d70*/  BRA.U !UP0, `(.L_x_7839) ;  /* 0x0000000108487547 */ /* 0x000fea000b800000 */
.L_x_7817:
        /* <DEDUP_REMOVED lines=16> */
.L_x_7840:
[----:B------:R-:W-:Y:S01]  /*0e80*/  IMAD.MOV.U32 R29, RZ, RZ, RZ ;  /* 0x000000ffff1d7224 */ /* 0x000fe200078e00ff */
[----:B------:R-:W-:Y:S06]  /*0e90*/  BRA `(.L_x_7818) ;  /* 0x0000000000347947 */ /* 0x000fec0003800000 */
.L_x_7839:
        /* <DEDUP_REMOVED lines=8> */
.L_x_7838:
[----:B------:R-:W2:Y:S02]  /*0f20*/  LDG.E.64 R4, desc[UR36][R4.64] ;  /* 0x0000002404047981 */ /* 0x000ea4000c1e1b00 */
[----:B--2---:R0:W1:Y:S02]  /*0f30*/  I2F.U64 R29, R4 ;  /* 0x00000004001d7312 */ /* 0x0040640000301000 */
[----:B01----:R-:W-:Y:S05]  /*0f40*/  BRA `(.L_x_7818) ;  /* 0x0000000000087947 */ /* 0x003fea0003800000 */
.L_x_7837:
[----:B------:R-:W2:Y:S02]  /*0f50*/  LDG.E R4, desc[UR36][R4.64] ;  /* 0x0000002404047981 */ /* 0x000ea4000c1e1900 */
[----:B--2---:R-:W-:-:S07]  /*0f60*/  I2FP.F32.U32 R29, R4 ;  /* 0x00000004001d7245 */ /* 0x004fce0000201000 */
.L_x_7818:
[----:B------:R-:W-:Y:S05]  /*0f70*/  BSYNC.RECONVERGENT B6 ;  /* 0x0000000000067941 */ /* 0x000fea0003800200 */
.L_x_7812:
        /* <DEDUP_REMOVED lines=20> */
.L_x_7845:
[----:B------:R-:W2:Y:S02]  /*10c0*/  LDG.E.U8 R4, desc[UR36][R4.64] ;  /* 0x0000002404047981 */ /* 0x000ea4000c1e1100 */
[----:B--2---:R-:W-:Y:S01]  /*10d0*/  I2FP.F32.U32 R26, R4 ;  /* 0x00000004001a7245 */ /* 0x004fe20000201000 */
[----:B------:R-:W-:Y:S06]  /*10e0*/  BRA `(.L_x_7847) ;  /* 0x0000000c00487947 */ /* 0x000fec0003800000 */
.L_x_7844:
        /* <DEDUP_REMOVED lines=9> */
.L_x_7849:
[----:B------:R-:W2:Y:S02]  /*1180*/  LDG.E R4, desc[UR36][R4.64] ;  /* 0x0000002404047981 */ /* 0x000ea4000c1e1900 */
[----:B--2---:R-:W-:Y:S01]  /*1190*/  I2FP.F32.S32 R26, R4 ;  /* 0x00000004001a7245 */ /* 0x004fe20000201400 */
[----:B------:R-:W-:Y:S06]  /*11a0*/  BRA `(.L_x_7847) ;  /* 0x0000000c00187947 */ /* 0x000fec0003800000 */
.L_x_7848:
[----:B------:R-:W2:Y:S02]  /*11b0*/  LDG.E.U16 R4, desc[UR36][R4.64] ;  /* 0x0000002404047981 */ /* 0x000ea4000c1e1500 */
[----:B--2---:R4:W0:Y:S01]  /*11c0*/  I2F.S16 R26, R4 ;  /* 0x00000004001a7306 */ /* 0x0048220000101400 */
[----:B------:R-:W-:Y:S05]  /*11d0*/  BRA `(.L_x_7847) ;  /* 0x0000000c000c7947 */ /* 0x000fea0003800000 */
.L_x_7843:
        /* <DEDUP_REMOVED lines=8> */
.L_x_7851:
[----:B------:R-:W2:Y:S02]  /*1260*/  LDG.E.U16 R4, desc[UR36][R4.64] ;  /* 0x0000002404047981 */ /* 0x000ea4000c1e1500 */
[----:B--2---:R-:W-:Y:S01]  /*1270*/  HADD2.F32 R26, -RZ, R4.H0_H0 ;  /* 0x20000004ff1a7230 */ /* 0x004fe20000004100 */
[----:B------:R-:W-:Y:S06]  /*1280*/  BRA `(.L_x_7847) ;  /* 0x0000000800e07947 */ /* 0x000fec0003800000 */
.L_x_7850:
        /* <DEDUP_REMOVED lines=8> */
.L_x_7853:
[----:B------:R-:W2:Y:S02]  /*1310*/  LDG.E.U16 R4, desc[UR36][R4.64] ;  /* 0x0000002404047981 */ /* 0x000ea4000c1e1500 */
[----:B--2---:R-:W-:Y:S01]  /*1320*/  HADD2.F32 R26, -RZ, R4.H0_H0 ;  /* 0x20000004ff1a7230 */ /* 0x004fe20000004100 */
[----:B------:R-:W-:Y:S06]  /*1330*/  BRA `(.L_x_7847) ;  /* 0x0000000800b47947 */ /* 0x000fec0003800000 */
.L_x_7852:
        /* <DEDUP_REMOVED lines=11> */
.L_x_7842:
        /* <DEDUP_REMOVED lines=12> */
.L_x_7856:
        /* <DEDUP_REMOVED lines=11> */
.L_x_7855:
        /* <DEDUP_REMOVED lines=25> */
.L_x_7858:
        /* <DEDUP_REMOVED lines=13> */
.L_x_7857:
[----:B------:R-:W2:Y:S02]  /*17c0*/  LDG.E.U16 R4, desc[UR36][R4.64] ;  /* 0x0000002404047981 */ /* 0x000ea4000c1e1500 */
[----:B--2---:R-:W-:Y:S01]  /*17d0*/  IMAD.U32 R26, R4, 0x10000, RZ ;  /* 0x00010000041a7824 */ /* 0x004fe200078e00ff */
[----:B------:R-:W-:Y:S06]  /*17e0*/  BRA `(.L_x_7847) ;  /* 0x0000000400887947 */ /* 0x000fec0003800000 */
.L_x_7854:
        /* <DEDUP_REMOVED lines=11> */
.L_x_7861:
        /* <DEDUP_REMOVED lines=20> */
.L_x_7863:
[----:B------:R-:W-:Y:S05]  /*19e0*/  BSYNC.RECONVERGENT B0 ;  /* 0x0000000000007941 */ /* 0x000fea0003800200 */
.L_x_7862:
[----:B------:R-:W-:Y:S01]  /*19f0*/  IMAD.SHL.U32 R0, R0, 0x100000, RZ ;  /* 0x0010000000007824 */ /* 0x000fe200078e00ff */
[----:B------:R-:W-:-:S04]  /*1a00*/  LEA R3, R3, 0x3b800000, 0x17 ;  /* 0x3b80000003037811 */ /* 0x000fc800078eb8ff */
[----:B------:R-:W-:Y:S01]  /*1a10*/  LOP3.LUT R26, R3, R0, R7, 0xfe, !PT ;  /* 0x00000000031a7212 */ /* 0x000fe200078efe07 */
[----:B------:R-:W-:Y:S06]  /*1a20*/  BRA `(.L_x_7847) ;  /* 0x0000000000f87947 */ /* 0x000fec0003800000 */
.L_x_7860:
        /* <DEDUP_REMOVED lines=20> */
.L_x_7865:
[----:B------:R-:W-:Y:S05]  /*1b70*/  BSYNC.RECONVERGENT B0 ;  /* 0x0000000000007941 */ /* 0x000fea0003800200 */
.L_x_7864:
[----:B------:R-:W-:Y:S01]  /*1b80*/  IMAD.SHL.U32 R0, R0, 0x200000, RZ ;  /* 0x0020000000007824 */ /* 0x000fe200078e00ff */
[----:B------:R-:W-:-:S04]  /*1b90*/  LEA R3, R3, 0x37800000, 0x17 ;  /* 0x3780000003037811 */ /* 0x000fc800078eb8ff */
[----:B------:R-:W-:Y:S01]  /*1ba0*/  LOP3.LUT R26, R3, R0, R7, 0xfe, !PT ;  /* 0x00000000031a7212 */ /* 0x000fe200078efe07 */
[----:B------:R-:W-:Y:S06]  /*1bb0*/  BRA `(.L_x_7847) ;  /* 0x0000000000947947 */ /* 0x000fec0003800000 */
.L_x_7859:
[----:B------:R-:W-:-:S09]  /*1bc0*/  UISETP.NE.AND UP0, UPT, UR4, 0x1c, UPT ;  /* 0x0000001c0400788c */ /* 0x000fd2000bf05270 */
[----:B------:R-:W-:Y:S05]  /*1bd0*/  BRA.U !UP0, `(.L_x_7866) ;  /* 0x0000000108847547 */ /* 0x000fea000b800000 */
[----:B------:R-:W-:-:S09]  /*1be0*/  UISETP.NE.AND UP0, UPT, UR4, 0x1d, UPT ;  /* 0x0000001d0400788c */ /* 0x000fd2000bf05270 */
[----:B------:R-:W-:Y:S05]  /*1bf0*/  BRA.U !UP0, `(.L_x_7867) ;  /* 0x0000000108707547 */ /* 0x000fea000b800000 */
[----:B------:R-:W-:-:S09]  /*1c00*/  UISETP.NE.AND UP0, UPT, UR4, 0x2c, UPT ;  /* 0x0000002c0400788c */ /* 0x000fd2000bf05270 */
[----:B------:R-:W-:Y:S05]  /*1c10*/  BRA.U !UP0, `(.L_x_7868) ;  /* 0x0000000108487547 */ /* 0x000fea000b800000 */
.L_x_7846:
        /* <DEDUP_REMOVED lines=16> */
.L_x_7869:
[----:B------:R-:W-:Y:S01]  /*1d20*/  IMAD.MOV.U32 R26, RZ, RZ, RZ ;  /* 0x000000ffff1a7224 */ /* 0x000fe200078e00ff */
[----:B------:R-:W-:Y:S06]  /*1d30*/  BRA `(.L_x_7847) ;  /* 0x0000000000347947 */ /* 0x000fec0003800000 */
.L_x_7868:
        /* <DEDUP_REMOVED lines=8> */
.L_x_7867:
[----:B------:R-:W2:Y:S02]  /*1dc0*/  LDG.E.64 R26, desc[UR36][R4.64] ;  /* 0x00000024041a7981 */ /* 0x000ea4000c1e1b00 */
[----:B--2---:R0:W2:Y:S02]  /*1dd0*/  I2F.U64 R26, R26 ;  /* 0x0000001a001a7312 */ /* 0x0040a40000301000 */
[----:B0-2---:R-:W-:Y:S05]  /*1de0*/  BRA `(.L_x_7847) ;  /* 0x0000000000087947 */ /* 0x005fea0003800000 */
.L_x_7866:
[----:B------:R-:W2:Y:S02]  /*1df0*/  LDG.E R4, desc[UR36][R4.64] ;  /* 0x0000002404047981 */ /* 0x000ea4000c1e1900 */
[----:B--2---:R-:W-:-:S07]  /*1e00*/  I2FP.F32.U32 R26, R4 ;  /* 0x00000004001a7245 */ /* 0x004fce0000201000 */
.L_x_7847:
[----:B------:R-:W-:Y:S05]  /*1e10*/  BSYNC.RECONVERGENT B6 ;  /* 0x0000000000067941 */ /* 0x000fea0003800200 */
.L_x_7841:
[----:B------:R-:W-:-:S07]  /*1e20*/  VIADD R16, R19, 0x80 ;  /* 0x0000008013107836 */ /* 0x000fce0000000000 */
.L_x_7811:
[----:B------:R-:W-:Y:S05]  /*1e30*/  BSYNC.RECONVERGENT B7 ;  /* 0x0000000000077941 */ /* 0x000fea0003800200 */
.L_x_7810:
[----:B------:R-:W-:Y:S01]  /*1e40*/  ISETP.GE.AND P0, PT, R16, R17, PT ;  /* 0x000000111000720c */ /* 0x000fe20003f06270 */
[----:B------:R-:W-:Y:S01]  /*1e50*/  BSSY.RECONVERGENT B7, `(.L_x_7870) ;  /* 0x00001d9000077945 */ /* 0x000fe20003800200 */
[----:B------:R-:W-:Y:S02]  /*1e60*/  IMAD.MOV.U32 R22, RZ, RZ, RZ ;  /* 0x000000ffff167224 */ /* 0x000fe400078e00ff */
[----:B------:R-:W-:-:S09]  /*1e70*/  IMAD.MOV.U32 R27, RZ, RZ, RZ ;  /* 0x000000ffff1b7224 */ /* 0x000fd200078e00ff */
        /* <DEDUP_REMOVED lines=22> */
.L_x_7876:
[----:B------:R-:W2:Y:S02]  /*1fe0*/  LDG.E.U8 R4, desc[UR36][R4.64] ;  /* 0x0000002404047981 */ /* 0x000ea4000c1e1100 */
[----:B--2---:R-:W-:Y:S01]  /*1ff0*/  I2FP.F32.U32 R22, R4 ;  /* 0x0000000400167245 */ /* 0x004fe20000201000 */
[----:B------:R-:W-:Y:S06]  /*2000*/  BRA `(.L_x_7878) ;  /* 0x0000000c00487947 */ /* 0x000fec0003800000 */
.L_x_7875:
        /* <DEDUP_REMOVED lines=9> */
.L_x_7880:
[----:B------:R-:W2:Y:S02]  /*20a0*/  LDG.E R4, desc[UR36][R4.64] ;  /* 0x0000002404047981 */ /* 0x000ea4000c1e1900 */
[----:B--2---:R-:W-:Y:S01]  /*20b0*/  I2FP.F32.S32 R22, R4 ;  /* 0x0000000400167245 */ /* 0x004fe20000201400 */
[----:B------:R-:W-:Y:S06]  /*20c0*/  BRA `(.L_x_7878) ;  /* 0x0000000c00187947 */ /* 0x000fec0003800000 */
.L_x_7879:
[----:B------:R-:W2:Y:S02]  /*20d0*/  LDG.E.U16 R4, desc[UR36][R4.64] ;  /* 0x0000002404047981 */ /* 0x000ea4000c1e1500 */
[----:B--2---:R0:W2:Y:S01]  /*20e0*/  I2F.S16 R22, R4 ;  /* 0x0000000400167306 */ /* 0x0040a20000101400 */
[----:B------:R-:W-:Y:S05]  /*20f0*/  BRA `(.L_x_7878) ;  /* 0x0000000c000c7947 */ /* 0x000fea0003800000 */
.L_x_7874:
        /* <DEDUP_REMOVED lines=8> */
.L_x_7882:
[----:B------:R-:W2:Y:S02]  /*2180*/  LDG.E.U16 R4, desc[UR36][R4.64] ;  /* 0x0000002404047981 */ /* 0x000ea4000c1e1500 */
[----:B--2---:R-:W-:Y:S01]  /*2190*/  HADD2.F32 R22, -RZ, R4.H0_H0 ;  /* 0x20000004ff167230 */ /* 0x004fe20000004100 */
[----:B------:R-:W-:Y:S06]  /*21a0*/  BRA `(.L_x_7878) ;  /* 0x0000000800e07947 */ /* 0x000fec0003800000 */
.L_x_7881:
        /* <DEDUP_REMOVED lines=8> */
.L_x_7884:
[----:B------:R-:W2:Y:S02]  /*2230*/  LDG.E.U16 R4, desc[UR36][R4.64] ;  /* 0x0000002404047981 */ /* 0x000ea4000c1e1500 */
[----:B--2---:R-:W-:Y:S01]  /*2240*/  HADD2.F32 R22, -RZ, R4.H0_H0 ;  /* 0x20000004ff167230 */ /* 0x004fe20000004100 */
[----:B------:R-:W-:Y:S06]  /*2250*/  BRA `(.L_x_7878) ;  /* 0x0000000800b47947 */ /* 0x000fec0003800000 */
.L_x_7883:
        /* <DEDUP_REMOVED lines=11> */
.L_x_7873:
        /* <DEDUP_REMOVED lines=12> */
.L_x_7887:
        /* <DEDUP_REMOVED lines=11> */
.L_x_7886:
        /* <DEDUP_REMOVED lines=25> */
.L_x_7889:
        /* <DEDUP_REMOVED lines=13> */
.L_x_7888:
[----:B------:R-:W2:Y:S02]  /*26e0*/  LDG.E.U16 R4, desc[UR36][R4.64] ;  /* 0x0000002404047981 */ /* 0x000ea4000c1e1500 */
[----:B--2---:R-:W-:Y:S01]  /*26f0*/  IMAD.U32 R22, R4, 0x10000, RZ ;  /* 0x0001000004167824 */ /* 0x004fe200078e00ff */
[----:B------:R-:W-:Y:S06]  /*2700*/  BRA `(.L_x_7878) ;  /* 0x0000000400887947 */ /* 0x000fec0003800000 */
.L_x_7885:
        /* <DEDUP_REMOVED lines=11> */
.L_x_7892:
        /* <DEDUP_REMOVED lines=20> */
.L_x_7894:
[----:B------:R-:W-:Y:S05]  /*2900*/  BSYNC.RECONVERGENT B0 ;  /* 0x0000000000007941 */ /* 0x000fea0003800200 */
.L_x_7893:
[----:B------:R-:W-:Y:S01]  /*2910*/  IMAD.SHL.U32 R0, R0, 0x100000, RZ ;  /* 0x0010000000007824 */ /* 0x000fe200078e00ff */
[----:B------:R-:W-:-:S04]  /*2920*/  LEA R3, R3, 0x3b800000, 0x17 ;  /* 0x3b80000003037811 */ /* 0x000fc800078eb8ff */
[----:B------:R-:W-:Y:S01]  /*2930*/  LOP3.LUT R22, R3, R0, R7, 0xfe, !PT ;  /* 0x0000000003167212 */ /* 0x000fe200078efe07 */
[----:B------:R-:W-:Y:S06]  /*2940*/  BRA `(.L_x_7878) ;  /* 0x0000000000f87947 */ /* 0x000fec0003800000 */
.L_x_7891:
        /* <DEDUP_REMOVED lines=20> */
.L_x_7896:
[----:B------:R-:W-:Y:S05]  /*2a90*/  BSYNC.RECONVERGENT B0 ;  /* 0x0000000000007941 */ /* 0x000fea0003800200 */
.L_x_7895:
[----:B------:R-:W-:Y:S01]  /*2aa0*/  IMAD.SHL.U32 R0, R0, 0x200000, RZ ;  /* 0x0020000000007824 */ /* 0x000fe200078e00ff */
[----:B------:R-:W-:-:S04]  /*2ab0*/  LEA R3, R3, 0x37800000, 0x17 ;  /* 0x3780000003037811 */ /* 0x000fc800078eb8ff */
[----:B------:R-:W-:Y:S01]  /*2ac0*/  LOP3.LUT R22, R3, R0, R7, 0xfe, !PT ;  /* 0x0000000003167212 */ /* 0x000fe200078efe07 */
[----:B------:R-:W-:Y:S06]  /*2ad0*/  BRA `(.L_x_7878) ;  /* 0x0000000000947947 */ /* 0x000fec0003800000 */
.L_x_7890:
        /* <DEDUP_REMOVED lines=14> */
.L_x_7877:
        /* <DEDUP_REMOVED lines=16> */
.L_x_7899:
[----:B------:R-:W-:Y:S01]  /*2cc0*/  IMAD.MOV.U32 R22, RZ, RZ, RZ ;  /* 0x000000ffff167224 */ /* 0x000fe200078e00ff */
[----:B------:R-:W-:Y:S06]  /*2cd0*/  BRA `(.L_x_7878) ;  /* 0x0000000000147947 */ /* 0x000fec0003800000 */
.L_x_7898:
[----:B------:R-:W2:Y:S02]  /*2ce0*/  LDG.E.64 R22, desc[UR36][R4.64] ;  /* 0x0000002404167981 */ /* 0x000ea4000c1e1b00 */
[----:B--2---:R0:W2:Y:S02]  /*2cf0*/  I2F.U64 R22, R22 ;  /* 0x0000001600167312 */ /* 0x0040a40000301000 */
[----:B0-2---:R-:W-:Y:S05]  /*2d00*/  BRA `(.L_x_7878) ;  /* 0x0000000000087947 */ /* 0x005fea0003800000 */
.L_x_7897:
[----:B------:R-:W2:Y:S02]  /*2d10*/  LDG.E R4, desc[UR36][R4.64] ;  /* 0x0000002404047981 */ /* 0x000ea4000c1e1900 */
[----:B--2---:R-:W-:-:S07]  /*2d20*/  I2FP.F32.U32 R22, R4 ;  /* 0x0000000400167245 */ /* 0x004fce0000201000 */
.L_x_7878:
[----:B------:R-:W-:Y:S05]  /*2d30*/  BSYNC.RECONVERGENT B6 ;  /* 0x0000000000067941 */ /* 0x000fea0003800200 */
.L_x_7872:
        /* <DEDUP_REMOVED lines=20> */
.L_x_7904:
[----:B------:R-:W2:Y:S02]  /*2e80*/  LDG.E.U8 R4, desc[UR36][R4.64] ;  /* 0x0000002404047981 */ /* 0x000ea4000c1e1100 */
[----:B--2---:R-:W-:Y:S01]  /*2e90*/  I2FP.F32.U32 R27, R4 ;  /* 0x00000004001b7245 */ /* 0x004fe20000201000 */
[----:B------:R-:W-:Y:S06]  /*2ea0*/  BRA `(.L_x_7906) ;  /* 0x0000000c00447947 */ /* 0x000fec0003800000 */
.L_x_7903:
        /* <DEDUP_REMOVED lines=9> */
.L_x_7908:
[----:B------:R-:W2:Y:S02]  /*2f40*/  LDG.E R4, desc[UR36][R4.64] ;  /* 0x0000002404047981 */ /* 0x000ea4000c1e1900 */
[----:B--2---:R-:W-:Y:S01]  /*2f50*/  I2FP.F32.S32 R27, R4 ;  /* 0x00000004001b7245 */ /* 0x004fe20000201400 */
[----:B------:R-:W-:Y:S06]  /*2f60*/  BRA `(.L_x_7906) ;  /* 0x0000000c00147947 */ /* 0x000fec0003800000 */
.L_x_7907:
[----:B------:R-:W2:Y:S02]  /*2f70*/  LDG.E.U16 R4, desc[UR36][R4.64] ;  /* 0x0000002404047981 */ /* 0x000ea4000c1e1500 */
[----:B--2---:R4:W0:Y:S01]  /*2f80*/  I2F.S16 R27, R4 ;  /* 0x00000004001b7306 */ /* 0x0048220000101400 */
[----:B------:R-:W-:Y:S05]  /*2f90*/  BRA `(.L_x_7906) ;  /* 0x0000000c00087947 */ /* 0x000fea0003800000 */
.L_x_7902:
        /* <DEDUP_REMOVED lines=8> */
.L_x_7910:
[----:B------:R-:W2:Y:S02]  /*3020*/  LDG.E.U16 R4, desc[UR36][R4.64] ;  /* 0x0000002404047981 */ /* 0x000ea4000c1e1500 */
[----:B--2---:R-:W-:Y:S01]  /*3030*/  HADD2.F32 R27, -RZ, R4.H0_H0 ;  /* 0x20000004ff1b7230 */ /* 0x004fe20000004100 */
[----:B------:R-:W-:Y:S06]  /*3040*/  BRA `(.L_x_7906) ;  /* 0x0000000800dc7947 */ /* 0x000fec0003800000 */
.L_x_7909:
        /* <DEDUP_REMOVED lines=8> */
.L_x_7912:
[----:B------:R-:W2:Y:S02]  /*30d0*/  LDG.E.U16 R4, desc[UR36][R4.64] ;  /* 0x0000002404047981 */ /* 0x000ea4000c1e1500 */
[----:B--2---:R-:W-:Y:S01]  /*30e0*/  HADD2.F32 R27, -RZ, R4.H0_H0 ;  /* 0x20000004ff1b7230 */ /* 0x004fe20000004100 */
[----:B------:R-:W-:Y:S06]  /*30f0*/  BRA `(.L_x_7906) ;  /* 0x0000000800b07947 */ /* 0x000fec0003800000 */
.L_x_7911:
        /* <DEDUP_REMOVED lines=11> */
.L_x_7901:
        /* <DEDUP_REMOVED lines=12> */
.L_x_7915:
        /* <DEDUP_REMOVED lines=11> */
.L_x_7914:
        /* <DEDUP_REMOVED lines=25> */
.L_x_7917:
        /* <DEDUP_REMOVED lines=12> */
.L_x_7916:
[----:B------:R-:W2:Y:S02]  /*3570*/  LDG.E.U16 R4, desc[UR36][R4.64] ;  /* 0x0000002404047981 */ /* 0x000ea4000c1e1500 */
[----:B--2---:R-:W-:Y:S01]  /*3580*/  IMAD.U32 R27, R4, 0x10000, RZ ;  /* 0x00010000041b7824 */ /* 0x004fe200078e00ff */
[----:B------:R-:W-:Y:S06]  /*3590*/  BRA `(.L_x_7906) ;  /* 0x0000000400887947 */ /* 0x000fec0003800000 */
.L_x_7913:
        /* <DEDUP_REMOVED lines=11> */
.L_x_7920:
        /* <DEDUP_REMOVED lines=20> */
.L_x_7922:
[----:B------:R-:W-:Y:S05]  /*3790*/  BSYNC.RECONVERGENT B0 ;  /* 0x0000000000007941 */ /* 0x000fea0003800200 */
.L_x_7921:
[----:B------:R-:W-:Y:S01]  /*37a0*/  IMAD.SHL.U32 R0, R0, 0x100000, RZ ;  /* 0x0010000000007824 */ /* 0x000fe200078e00ff */
[----:B------:R-:W-:-:S04]  /*37b0*/  LEA R3, R3, 0x3b800000, 0x17 ;  /* 0x3b80000003037811 */ /* 0x000fc800078eb8ff */
[----:B------:R-:W-:Y:S01]  /*37c0*/  LOP3.LUT R27, R3, R0, R27, 0xfe, !PT ;  /* 0x00000000031b7212 */ /* 0x000fe200078efe1b */
[----:B------:R-:W-:Y:S06]  /*37d0*/  BRA `(.L_x_7906) ;  /* 0x0000000000f87947 */ /* 0x000fec0003800000 */
.L_x_7919:
        /* <DEDUP_REMOVED lines=20> */
.L_x_7924:
[----:B------:R-:W-:Y:S05]  /*3920*/  BSYNC.RECONVERGENT B0 ;  /* 0x0000000000007941 */ /* 0x000fea0003800200 */
.L_x_7923:
[----:B------:R-:W-:Y:S01]  /*3930*/  IMAD.SHL.U32 R0, R0, 0x200000, RZ ;  /* 0x0020000000007824 */ /* 0x000fe200078e00ff */
[----:B------:R-:W-:-:S04]  /*3940*/  LEA R3, R3, 0x37800000, 0x17 ;  /* 0x3780000003037811 */ /* 0x000fc800078eb8ff */
[----:B------:R-:W-:Y:S01]  /*3950*/  LOP3.LUT R27, R3, R0, R27, 0xfe, !PT ;  /* 0x00000000031b7212 */ /* 0x000fe200078efe1b */
[----:B------:R-:W-:Y:S06]  /*3960*/  BRA `(.L_x_7906) ;  /* 0x0000000000947947 */ /* 0x000fec0003800000 */
.L_x_7918:
        /* <DEDUP_REMOVED lines=14> */
.L_x_7905:
        /* <DEDUP_REMOVED lines=16> */
.L_x_7927:
[----:B------:R-:W-:Y:S01]  /*3b50*/  IMAD.MOV.U32 R27, RZ, RZ, RZ ;  /* 0x000000ffff1b7224 */ /* 0x000fe200078e00ff */
[----:B------:R-:W-:Y:S06]  /*3b60*/  BRA `(.L_x_7906) ;  /* 0x0000000000147947 */ /* 0x000fec0003800000 */
.L_x_7926:
[----:B------:R-:W2:Y:S02]  /*3b70*/  LDG.E.64 R4, desc[UR36][R4.64] ;  /* 0x0000002404047981 */ /* 0x000ea4000c1e1b00 */
[----:B--2---:R0:W2:Y:S02]  /*3b80*/  I2F.U64 R27, R4 ;  /* 0x00000004001b7312 */ /* 0x0040a40000301000 */
[----:B0-2---:R-:W-:Y:S05]  /*3b90*/  BRA `(.L_x_7906) ;  /* 0x0000000000087947 */ /* 0x005fea0003800000 */
.L_x_7925:
[----:B------:R-:W2:Y:S02]  /*3ba0*/  LDG.E R4, desc[UR36][R4.64] ;  /* 0x0000002404047981 */ /* 0x000ea4000c1e1900 */
[----:B--2---:R-:W-:-:S07]  /*3bb0*/  I2FP.F32.U32 R27, R4 ;  /* 0x00000004001b7245 */ /* 0x004fce0000201000 */
.L_x_7906:
[----:B------:R-:W-:Y:S05]  /*3bc0*/  BSYNC.RECONVERGENT B6 ;  /* 0x0000000000067941 */ /* 0x000fea0003800200 */
.L_x_7900:
[----:B------:R-:W-:-:S07]  /*3bd0*/  VIADD R16, R16, 0x80 ;  /* 0x0000008010107836 */ /* 0x000fce0000000000 */
.L_x_7871:
[----:B------:R-:W-:Y:S05]  /*3be0*/  BSYNC.RECONVERGENT B7 ;  /* 0x0000000000077941 */ /* 0x000fea0003800200 */
.L_x_7870:
        /* <DEDUP_REMOVED lines=25> */
.L_x_7934:
[----:B------:R-:W2:Y:S02]  /*3d80*/  LDG.E.U8 R4, desc[UR36][R4.64] ;  /* 0x0000002404047981 */ /* 0x000ea4000c1e1100 */
[----:B--2---:R-:W-:Y:S01]  /*3d90*/  I2FP.F32.U32 R24, R4 ;  /* 0x0000000400187245 */ /* 0x004fe20000201000 */
[----:B------:R-:W-:Y:S06]  /*3da0*/  BRA `(.L_x_7936) ;  /* 0x0000000c00487947 */ /* 0x000fec0003800000 */
.L_x_7933:
        /* <DEDUP_REMOVED lines=9> */
.L_x_7938:
[----:B------:R-:W2:Y:S02]  /*3e40*/  LDG.E R4, desc[UR36][R4.64] ;  /* 0x0000002404047981 */ /* 0x000ea4000c1e1900 */
[----:B--2---:R-:W-:Y:S01]  /*3e50*/  I2FP.F32.S32 R24, R4 ;  /* 0x0000000400187245 */ /* 0x004fe20000201400 */
[----:B------:R-:W-:Y:S06]  /*3e60*/  BRA `(.L_x_7936) ;  /* 0x0000000c00187947 */ /* 0x000fec0003800000 */
.L_x_7937:
[----:B------:R-:W2:Y:S02]  /*3e70*/  LDG.E.U16 R4, desc[UR36][R4.64] ;  /* 0x0000002404047981 */ /* 0x000ea4000c1e1500 */
[----:B--2---:R0:W2:Y:S01]  /*3e80*/  I2F.S16 R24, R4 ;  /* 0x0000000400187306 */ /* 0x0040a20000101400 */
[----:B------:R-:W-:Y:S05]  /*3e90*/  BRA `(.L_x_7936) ;  /* 0x0000000c000c7947 */ /* 0x000fea0003800000 */
.L_x_7932:
        /* <DEDUP_REMOVED lines=8> */
.L_x_7940:
[----:B------:R-:W2:Y:S02]  /*3f20*/  LDG.E.U16 R4, desc[UR36][R4.64] ;  /* 0x0000002404047981 */ /* 0x000ea4000c1e1500 */
[----:B--2---:R-:W-:Y:S01]  /*3f30*/  HADD2.F32 R24, -RZ, R4.H0_H0 ;  /* 0x20000004ff187230 */ /* 0x004fe20000004100 */
[----:B------:R-:W-:Y:S06]  /*3f40*/  BRA `(.L_x_7936) ;  /* 0x0000000800e07947 */ /* 0x000fec0003800000 */
.L_x_7939:
        /* <DEDUP_REMOVED lines=8> */
.L_x_7942:
[----:B------:R-:W2:Y:S02]  /*3fd0*/  LDG.E.U16 R4, desc[UR36][R4.64] ;  /* 0x0000002404047981 */ /* 0x000ea4000c1e1500 */
[----:B--2---:R-:W-:Y:S01]  /*3fe0*/  HADD2.F32 R24, -RZ, R4.H0_H0 ;  /* 0x20000004ff187230 */ /* 0x004fe20000004100 */
[----:B------:R-:W-:Y:S06]  /*3ff0*/  BRA `(.L_x_7936) ;  /* 0x0000000800b47947 */ /* 0x000fec0003800000 */
.L_x_7941:
        /* <DEDUP_REMOVED lines=11> */
.L_x_7931:
        /* <DEDUP_REMOVED lines=12> */
.L_x_7945:
        /* <DEDUP_REMOVED lines=11> */
.L_x_7944:
        /* <DEDUP_REMOVED lines=25> */
.L_x_7947:
        /* <DEDUP_REMOVED lines=13> */
.L_x_7946:
[----:B------:R-:W2:Y:S02]  /*4480*/  LDG.E.U16 R4, desc[UR36][R4.64] ;  /* 0x0000002404047981 */ /* 0x000ea4000c1e1500 */
[----:B--2---:R-:W-:Y:S01]  /*4490*/  IMAD.U32 R24, R4, 0x10000, RZ ;  /* 0x0001000004187824 */ /* 0x004fe200078e00ff */
[----:B------:R-:W-:Y:S06]  /*44a0*/  BRA `(.L_x_7936) ;  /* 0x0000000400887947 */ /* 0x000fec0003800000 */
.L_x_7943:
        /* <DEDUP_REMOVED lines=11> */
.L_x_7950:
        /* <DEDUP_REMOVED lines=20> */
.L_x_7952:
[----:B------:R-:W-:Y:S05]  /*46a0*/  BSYNC.RECONVERGENT B0 ;  /* 0x0000000000007941 */ /* 0x000fea0003800200 */
.L_x_7951:
[----:B------:R-:W-:Y:S01]  /*46b0*/  IMAD.SHL.U32 R0, R0, 0x100000, RZ ;  /* 0x0010000000007824 */ /* 0x000fe200078e00ff */
[----:B------:R-:W-:-:S04]  /*46c0*/  LEA R3, R3, 0x3b800000, 0x17 ;  /* 0x3b80000003037811 */ /* 0x000fc800078eb8ff */
[----:B------:R-:W-:Y:S01]  /*46d0*/  LOP3.LUT R24, R3, R0, R7, 0xfe, !PT ;  /* 0x0000000003187212 */ /* 0x000fe200078efe07 */
[----:B------:R-:W-:Y:S06]  /*46e0*/  BRA `(.L_x_7936) ;  /* 0x0000000000f87947 */ /* 0x000fec0003800000 */
.L_x_7949:
        /* <DEDUP_REMOVED lines=20> */
.L_x_7954:
[----:B------:R-:W-:Y:S05]  /*4830*/  BSYNC.RECONVERGENT B0 ;  /* 0x0000000000007941 */ /* 0x000fea0003800200 */
.L_x_7953:
[----:B------:R-:W-:Y:S01]  /*4840*/  IMAD.SHL.U32 R0, R0, 0x200000, RZ ;  /* 0x0020000000007824 */ /* 0x000fe200078e00ff */
[----:B------:R-:W-:-:S04]  /*4850*/  LEA R3, R3, 0x37800000, 0x17 ;  /* 0x3780000003037811 */ /* 0x000fc800078eb8ff */
[----:B------:R-:W-:Y:S01]  /*4860*/  LOP3.LUT R24, R3, R0, R7, 0xfe, !PT ;  /* 0x0000000003187212 */ /* 0x000fe200078efe07 */
[----:B------:R-:W-:Y:S06]  /*4870*/  BRA `(.L_x_7936) ;  /* 0x0000000000947947 */ /* 0x000fec0003800000 */
.L_x_7948:
        /* <DEDUP_REMOVED lines=14> */
.L_x_7935:
        /* <DEDUP_REMOVED lines=16> */
.L_x_7957:
[----:B------:R-:W-:Y:S01]  /*4a60*/  IMAD.MOV.U32 R24, RZ, RZ, RZ ;  /* 0x000000ffff187224 */ /* 0x000fe200078e00ff */
[----:B------:R-:W-:Y:S06]  /*4a70*/  BRA `(.L_x_7936) ;  /* 0x0000000000147947 */ /* 0x000fec0003800000 */
.L_x_7956:
[----:B------:R-:W2:Y:S02]  /*4a80*/  LDG.E.64 R24, desc[UR36][R4.64] ;  /* 0x0000002404187981 */ /* 0x000ea4000c1e1b00 */
[----:B--2---:R0:W2:Y:S02]  /*4a90*/  I2F.U64 R24, R24 ;  /* 0x0000001800187312 */ /* 0x0040a40000301000 */
[----:B0-2---:R-:W-:Y:S05]  /*4aa0*/  BRA `(.L_x_7936) ;  /* 0x0000000000087947 */ /* 0x005fea0003800000 */
.L_x_7955:
[----:B------:R-:W2:Y:S02]  /*4ab0*/  LDG.E R4, desc[UR36][R4.64] ;  /* 0x0000002404047981 */ /* 0x000ea4000c1e1900 */
[----:B--2---:R-:W-:-:S07]  /*4ac0*/  I2FP.F32.U32 R24, R4 ;  /* 0x0000000400187245 */ /* 0x004fce0000201000 */
.L_x_7936:
[----:B------:R-:W-:Y:S05]  /*4ad0*/  BSYNC.RECONVERGENT B6 ;  /* 0x0000000000067941 */ /* 0x000fea0003800200 */
.L_x_7930:
        /* <DEDUP_REMOVED lines=20> */
.L_x_7962:
[----:B------:R-:W4:Y:S02]  /*4c20*/  LDG.E.U8 R4, desc[UR36][R4.64] ;  /* 0x0000002404047981 */ /* 0x000f24000c1e1100 */
[----:B----4-:R-:W-:Y:S01]  /*4c30*/  I2FP.F32.U32 R25, R4 ;  /* 0x0000000400197245 */ /* 0x010fe20000201000 */
[----:B------:R-:W-:Y:S06]  /*4c40*/  BRA `(.L_x_7964) ;  /* 0x0000000c00447947 */ /* 0x000fec0003800000 */
.L_x_7961:
        /* <DEDUP_REMOVED lines=9> */
.L_x_7966:
[----:B------:R-:W4:Y:S02]  /*4ce0*/  LDG.E R4, desc[UR36][R4.64] ;  /* 0x0000002404047981 */ /* 0x000f24000c1e1900 */
[----:B----4-:R-:W-:Y:S01]  /*4cf0*/  I2FP.F32.S32 R25, R4 ;  /* 0x0000000400197245 */ /* 0x010fe20000201400 */
[----:B------:R-:W-:Y:S06]  /*4d00*/  BRA `(.L_x_7964) ;  /* 0x0000000c00147947 */ /* 0x000fec0003800000 */
.L_x_7965:
[----:B------:R-:W4:Y:S02]  /*4d10*/  LDG.E.U16 R4, desc[UR36][R4.64] ;  /* 0x0000002404047981 */ /* 0x000f24000c1e1500 */
[----:B----4-:R0:W4:Y:S01]  /*4d20*/  I2F.S16 R25, R4 ;  /* 0x0000000400197306 */ /* 0x0101220000101400 */
[----:B------:R-:W-:Y:S05]  /*4d30*/  BRA `(.L_x_7964) ;  /* 0x0000000c00087947 */ /* 0x000fea0003800000 */
.L_x_7960:
        /* <DEDUP_REMOVED lines=8> */
.L_x_7968:
[----:B------:R-:W4:Y:S02]  /*4dc0*/  LDG.E.U16 R4, desc[UR36][R4.64] ;  /* 0x0000002404047981 */ /* 0x000f24000c1e1500 */
[----:B----4-:R-:W-:Y:S01]  /*4dd0*/  HADD2.F32 R25, -RZ, R4.H0_H0 ;  /* 0x20000004ff197230 */ /* 0x010fe20000004100 */
[----:B------:R-:W-:Y:S06]  /*4de0*/  BRA `(.L_x_7964) ;  /* 0x0000000800dc7947 */ /* 0x000fec0003800000 */
.L_x_7967:
        /* <DEDUP_REMOVED lines=8> */
.L_x_7970:
[----:B------:R-:W4:Y:S02]  /*4e70*/  LDG.E.U16 R4, desc[UR36][R4.64] ;  /* 0x0000002404047981 */ /* 0x000f24000c1e1500 */
[----:B----4-:R-:W-:Y:S01]  /*4e80*/  HADD2.F32 R25, -RZ, R4.H0_H0 ;  /* 0x20000004ff197230 */ /* 0x010fe20000004100 */
[----:B------:R-:W-:Y:S06]  /*4e90*/  BRA `(.L_x_7964) ;  /* 0x0000000800b07947 */ /* 0x000fec0003800000 */
.L_x_7969:
        /* <DEDUP_REMOVED lines=11> */
.L_x_7959:
        /* <DEDUP_REMOVED lines=12> */
.L_x_7973:
        /* <DEDUP_REMOVED lines=11> */
.L_x_7972:
        /* <DEDUP_REMOVED lines=25> */
.L_x_7975:
[----:B------:R-:W4:Y:S02]  /*5250*/  LDG.E.U8 R4, desc[UR36][R4.64] ;  /* 0x0000002404047981 */ /* 0x000f24000c1e1100 */
[C---:B----4-:R-:W-:Y:S02]  /*5260*/  IMAD.SHL.U32 R0, R4.reuse, 0x2000000, RZ ;  /* 0x0200000004007824 */ /* 0x050fe400078e00ff */
        /* <DEDUP_REMOVED lines=10> */
.L_x_7974:
[----:B------:R-:W4:Y:S02]  /*5310*/  LDG.E.U16 R4, desc[UR36][R4.64] ;  /* 0x0000002404047981 */ /* 0x000f24000c1e1500 */
[----:B----4-:R-:W-:Y:S01]  /*5320*/  IMAD.U32 R25, R4, 0x10000, RZ ;  /* 0x0001000004197824 */ /* 0x010fe200078e00ff */
[----:B------:R-:W-:Y:S06]  /*5330*/  BRA `(.L_x_7964) ;  /* 0x0000000400887947 */ /* 0x000fec0003800000 */
.L_x_7971:
        /* <DEDUP_REMOVED lines=11> */
.L_x_7978:
        /* <DEDUP_REMOVED lines=20> */
.L_x_7980:
[----:B------:R-:W-:Y:S05]  /*5530*/  BSYNC.RECONVERGENT B0 ;  /* 0x0000000000007941 */ /* 0x000fea0003800200 */
.L_x_7979:
[----:B------:R-:W-:Y:S01]  /*5540*/  IMAD.SHL.U32 R0, R0, 0x100000, RZ ;  /* 0x0010000000007824 */ /* 0x000fe200078e00ff */
[----:B------:R-:W-:-:S04]  /*5550*/  LEA R3, R3, 0x3b800000, 0x17 ;  /* 0x3b80000003037811 */ /* 0x000fc800078eb8ff */
[----:B------:R-:W-:Y:S01]  /*5560*/  LOP3.LUT R25, R3, R0, R25, 0xfe, !PT ;  /* 0x0000000003197212 */ /* 0x000fe200078efe19 */
[----:B------:R-:W-:Y:S06]  /*5570*/  BRA `(.L_x_7964) ;  /* 0x0000000000f87947 */ /* 0x000fec0003800000 */
.L_x_7977:
        /* <DEDUP_REMOVED lines=20> */
.L_x_7982:
[----:B------:R-:W-:Y:S05]  /*56c0*/  BSYNC.RECONVERGENT B0 ;  /* 0x0000000000007941 */ /* 0x000fea0003800200 */
.L_x_7981:
[----:B------:R-:W-:Y:S01]  /*56d0*/  IMAD.SHL.U32 R0, R0, 0x200000, RZ ;  /* 0x0020000000007824 */ /* 0x000fe200078e00ff */
[----:B------:R-:W-:-:S04]  /*56e0*/  LEA R3, R3, 0x37800000, 0x17 ;  /* 0x3780000003037811 */ /* 0x000fc800078eb8ff */
[----:B------:R-:W-:Y:S01]  /*56f0*/  LOP3.LUT R25, R3, R0, R25, 0xfe, !PT ;  /* 0x0000000003197212 */ /* 0x000fe200078efe19 */
[----:B------:R-:W-:Y:S06]  /*5700*/  BRA `(.L_x_7964) ;  /* 0x0000000000947947 */ /* 0x000fec0003800000 */
.L_x_7976:
        /* <DEDUP_REMOVED lines=14> */
.L_x_7963:
        /* <DEDUP_REMOVED lines=16> */
.L_x_7985:
[----:B------:R-:W-:Y:S01]  /*58f0*/  IMAD.MOV.U32 R25, RZ, RZ, RZ ;  /* 0x000000ffff197224 */ /* 0x000fe200078e00ff */
[----:B------:R-:W-:Y:S06]  /*5900*/  BRA `(.L_x_7964) ;  /* 0x0000000000147947 */ /* 0x000fec0003800000 */
.L_x_7984:
[----:B------:R-:W4:Y:S02]  /*5910*/  LDG.E.64 R4, desc[UR36][R4.64] ;  /* 0x0000002404047981 */ /* 0x000f24000c1e1b00 */
[----:B----4-:R0:W4:Y:S02]  /*5920*/  I2F.U64 R25, R4 ;  /* 0x0000000400197312 */ /* 0x0101240000301000 */
[----:B0---4-:R-:W-:Y:S05]  /*5930*/  BRA `(.L_x_7964) ;  /* 0x0000000000087947 */ /* 0x011fea0003800000 */
.L_x_7983:
[----:B------:R-:W4:Y:S02]  /*5940*/  LDG.E R4, desc[UR36][R4.64] ;  /* 0x0000002404047981 */ /* 0x000f24000c1e1900 */
[----:B----4-:R-:W-:-:S07]  /*5950*/  I2FP.F32.U32 R25, R4 ;  /* 0x0000000400197245 */ /* 0x010fce0000201000 */
.L_x_7964:
[----:B------:R-:W-:Y:S05]  /*5960*/  BSYNC.RECONVERGENT B6 ;  /* 0x0000000000067941 */ /* 0x000fea0003800200 */
.L_x_7958:
[----:B------:R-:W-:-:S07]  /*5970*/  VIADD R16, R16, 0x80 ;  /* 0x0000008010107836 */ /* 0x000fce0000000000 */
.L_x_7929:
[----:B------:R-:W-:Y:S05]  /*5980*/  BSYNC.RECONVERGENT B7 ;  /* 0x0000000000077941 */ /* 0x000fea0003800200 */
.L_x_7928:
        /* <DEDUP_REMOVED lines=26> */
.L_x_7992:
[----:B------:R-:W2:Y:S02]  /*5b30*/  LDG.E.U8 R4, desc[UR36][R4.64] ;  /* 0x0000002404047981 */ /* 0x000ea4000c1e1100 */
[----:B--2---:R-:W-:Y:S01]  /*5b40*/  I2FP.F32.U32 R18, R4 ;  /* 0x0000000400127245 */ /* 0x004fe20000201000 */
[----:B------:R-:W-:Y:S06]  /*5b50*/  BRA `(.L_x_7994) ;  /* 0x0000000c00487947 */ /* 0x000fec0003800000 */
.L_x_7991:
        /* <DEDUP_REMOVED lines=9> */
.L_x_7996:
[----:B------:R-:W2:Y:S02]  /*5bf0*/  LDG.E R4, desc[UR36][R4.64] ;  /* 0x0000002404047981 */ /* 0x000ea4000c1e1900 */
[----:B--2---:R-:W-:Y:S01]  /*5c00*/  I2FP.F32.S32 R18, R4 ;  /* 0x0000000400127245 */ /* 0x004fe20000201400 */
[----:B------:R-:W-:Y:S06]  /*5c10*/  BRA `(.L_x_7994) ;  /* 0x0000000c00187947 */ /* 0x000fec0003800000 */
.L_x_7995:
[----:B------:R-:W2:Y:S02]  /*5c20*/  LDG.E.U16 R4, desc[UR36][R4.64] ;  /* 0x0000002404047981 */ /* 0x000ea4000c1e1500 */
[----:B--2---:R0:W2:Y:S01]  /*5c30*/  I2F.S16 R18, R4 ;  /* 0x0000000400127306 */ /* 0x0040a20000101400 */
[----:B------:R-:W-:Y:S05]  /*5c40*/  BRA `(.L_x_7994) ;  /* 0x0000000c000c7947 */ /* 0x000fea0003800000 */
.L_x_7990:
        /* <DEDUP_REMOVED lines=8> */
.L_x_7998:
[----:B------:R-:W2:Y:S02]  /*5cd0*/  LDG.E.U16 R4, desc[UR36][R4.64] ;  /* 0x0000002404047981 */ /* 0x000ea4000c1e1500 */
[----:B--2---:R-:W-:Y:S01]  /*5ce0*/  HADD2.F32 R18, -RZ, R4.H0_H0 ;  /* 0x20000004ff127230 */ /* 0x004fe20000004100 */
[----:B------:R-:W-:Y:S06]  /*5cf0*/  BRA `(.L_x_7994) ;  /* 0x0000000800e07947 */ /* 0x000fec0003800000 */
.L_x_7997:
        /* <DEDUP_REMOVED lines=8> */
.L_x_8000:
[----:B------:R-:W2:Y:S02]  /*5d80*/  LDG.E.U16 R4, desc[UR36][R4.64] ;  /* 0x0000002404047981 */ /* 0x000ea4000c1e1500 */
[----:B--2---:R-:W-:Y:S01]  /*5d90*/  HADD2.F32 R18, -RZ, R4.H0_H0 ;  /* 0x20000004ff127230 */ /* 0x004fe20000004100 */
[----:B------:R-:W-:Y:S06]  /*5da0*/  BRA `(.L_x_7994) ;  /* 0x0000000800b47947 */ /* 0x000fec0003800000 */
.L_x_7999:
        /* <DEDUP_REMOVED lines=11> */
.L_x_7989:
        /* <DEDUP_REMOVED lines=12> */
.L_x_8003:
        /* <DEDUP_REMOVED lines=11> */
.L_x_8002:
        /* <DEDUP_REMOVED lines=25> */
.L_x_8005:
        /* <DEDUP_REMOVED lines=13> */
.L_x_8004:
[----:B------:R-:W2:Y:S02]  /*6230*/  LDG.E.U16 R4, desc[UR36][R4.64] ;  /* 0x0000002404047981 */ /* 0x000ea4000c1e1500 */
[----:B--2---:R-:W-:Y:S01]  /*6240*/  IMAD.U32 R18, R4, 0x10000, RZ ;  /* 0x0001000004127824 */ /* 0x004fe200078e00ff */
[----:B------:R-:W-:Y:S06]  /*6250*/  BRA `(.L_x_7994) ;  /* 0x0000000400887947 */ /* 0x000fec0003800000 */
.L_x_8001:
        /* <DEDUP_REMOVED lines=11> */
.L_x_8008:
        /* <DEDUP_REMOVED lines=20> */
.L_x_8010:
[----:B------:R-:W-:Y:S05]  /*6450*/  BSYNC.RECONVERGENT B0 ;  /* 0x0000000000007941 */ /* 0x000fea0003800200 */
.L_x_8009:
[----:B------:R-:W-:Y:S01]  /*6460*/  IMAD.SHL.U32 R0, R0, 0x100000, RZ ;  /* 0x0010000000007824 */ /* 0x000fe200078e00ff */
[----:B------:R-:W-:-:S04]  /*6470*/  LEA R3, R3, 0x3b800000, 0x17 ;  /* 0x3b80000003037811 */ /* 0x000fc800078eb8ff */
[----:B------:R-:W-:Y:S01]  /*6480*/  LOP3.LUT R18, R3, R0, R7, 0xfe, !PT ;  /* 0x0000000003127212 */ /* 0x000fe200078efe07 */
[----:B------:R-:W-:Y:S06]  /*6490*/  BRA `(.L_x_7994) ;  /* 0x0000000000f87947 */ /* 0x000fec0003800000 */
.L_x_8007:
        /* <DEDUP_REMOVED lines=20> */
.L_x_8012:
[----:B------:R-:W-:Y:S05]  /*65e0*/  BSYNC.RECONVERGENT B0 ;  /* 0x0000000000007941 */ /* 0x000fea0003800200 */
.L_x_8011:
[----:B------:R-:W-:Y:S01]  /*65f0*/  IMAD.SHL.U32 R0, R0, 0x200000, RZ ;  /* 0x0020000000007824 */ /* 0x000fe200078e00ff */
[----:B------:R-:W-:-:S04]  /*6600*/  LEA R3, R3, 0x37800000, 0x17 ;  /* 0x3780000003037811 */ /* 0x000fc800078eb8ff */
[----:B------:R-:W-:Y:S01]  /*6610*/  LOP3.LUT R18, R3, R0, R7, 0xfe, !PT ;  /* 0x0000000003127212 */ /* 0x000fe200078efe07 */
[----:B------:R-:W-:Y:S06]  /*6620*/  BRA `(.L_x_7994) ;  /* 0x0000000000947947 */ /* 0x000fec0003800000 */
.L_x_8006:
        /* <DEDUP_REMOVED lines=14> */
.L_x_7993:
        /* <DEDUP_REMOVED lines=16> */
.L_x_8015:
[----:B------:R-:W-:Y:S01]  /*6810*/  IMAD.MOV.U32 R18, RZ, RZ, RZ ;  /* 0x000000ffff127224 */ /* 0x000fe200078e00ff */
[----:B------:R-:W-:Y:S06]  /*6820*/  BRA `(.L_x_7994) ;  /* 0x0000000000147947 */ /* 0x000fec0003800000 */
.L_x_8014:
[----:B------:R-:W2:Y:S02]  /*6830*/  LDG.E.64 R4, desc[UR36][R4.64] ;  /* 0x0000002404047981 */ /* 0x000ea4000c1e1b00 */
[----:B--2---:R0:W2:Y:S02]  /*6840*/  I2F.U64 R18, R4 ;  /* 0x0000000400127312 */ /* 0x0040a40000301000 */
[----:B0-2---:R-:W-:Y:S05]  /*6850*/  BRA `(.L_x_7994) ;  /* 0x0000000000087947 */ /* 0x005fea0003800000 */
.L_x_8013:
[----:B------:R-:W2:Y:S02]  /*6860*/  LDG.E R4, desc[UR36][R4.64] ;  /* 0x0000002404047981 */ /* 0x000ea4000c1e1900 */
[----:B--2---:R-:W-:-:S07]  /*6870*/  I2FP.F32.U32 R18, R4 ;  /* 0x0000000400127245 */ /* 0x004fce0000201000 */
.L_x_7994:
[----:B------:R-:W-:Y:S05]  /*6880*/  BSYNC.RECONVERGENT B6 ;  /* 0x0000000000067941 */ /* 0x000fea0003800200 */
.L_x_7988:
[----:B------:R-:W1:Y:S01]  /*6890*/  LDCU.U8 UR6, c[0x0][0x3a5] ;  /* 0x000074a0ff0677ac */ /* 0x000e620008000000 */
[----:B0---4-:R-:W0:Y:S01]  /*68a0*/  LDC.64 R4, c[0x0][0x398] ;  /* 0x0000e600ff047b82 */ /* 0x011e220000000a00 */
[----:B------:R-:W4:Y:S01]  /*68b0*/  LDCU UR5, c[0x0][0x3ac] ;  /* 0x00007580ff0577ac */ /* 0x000f220008000800 */
[----:B-1----:R-:W-:-:S04]  /*68c0*/  UPRMT UR4, UR6, 0x9910, URZ ;  /* 0x0000991006047896 */ /* 0x002fc800080000ff */
        /* <DEDUP_REMOVED lines=14> */
[----:B----4-:R0:W1:Y:S01]  /*69b0*/  I2F.S16 R23, R4 ;  /* 0x0000000400177306 */ /* 0x0100620000101400 */
[----:B------:R-:W-:Y:S05]  /*69c0*/  BRA `(.L_x_7987) ;  /* 0x0000000c00447947 */ /* 0x000fea0003800000 */
.L_x_8019:
[----:B------:R-:W4:Y:S02]  /*69d0*/  LDG.E.U8 R4, desc[UR36][R4.64] ;  /* 0x0000002404047981 */ /* 0x000f24000c1e1100 */
[----:B----4-:R-:W-:Y:S01]  /*69e0*/  I2FP.F32.U32 R23, R4 ;  /* 0x0000000400177245 */ /* 0x010fe20000201000 */
[----:B------:R-:W-:Y:S06]  /*69f0*/  BRA `(.L_x_7987) ;  /* 0x0000000c00387947 */ /* 0x000fec0003800000 */
.L_x_8018:
[----:B------:R-:W-:-:S09]  /*6a00*/  UISETP.NE.AND UP0, UPT, UR4, 0x2, UPT ;  /* 0x000000020400788c */ /* 0x000fd2000bf05270 */
[----:B------:R-:W-:Y:S05]  /*6a10*/  BRA.U !UP0, `(.L_x_8021) ;  /* 0x0000000108287547 */ /* 0x000fea000b800000 */
[----:B------:R-:W-:-:S09]  /*6a20*/  UISETP.NE.AND UP0, UPT, UR4, 0x3, UPT ;  /* 0x000000030400788c */ /* 0x000fd2000bf05270 */
[----:B------:R-:W-:Y:S05]  /*6a30*/  BRA.U !UP0, `(.L_x_8022) ;  /* 0x0000000108147547 */ /* 0x000fea000b800000 */
[----:B------:R-:W-:-:S09]  /*6a40*/  UISETP.NE.AND UP0, UPT, UR4, 0x4, UPT ;  /* 0x000000040400788c */ /* 0x000fd2000bf05270 */
[----:B------:R-:W-:Y:S05]  /*6a50*/  BRA.U UP0, `(.L_x_8020) ;  /* 0x0000000900c87547 */ /* 0x000fea000b800000 */
[----:B------:R-:W4:Y:S02]  /*6a60*/  LDG.E.64 R4, desc[UR36][R4.64] ;  /* 0x0000002404047981 */ /* 0x000f24000c1e1b00 */
[----:B----4-:R0:W1:Y:S02]  /*6a70*/  I2F.S64 R23, R4 ;  /* 0x0000000400177312 */ /* 0x0100640000301400 */
[----:B01----:R-:W-:Y:S05]  /*6a80*/  BRA `(.L_x_7987) ;  /* 0x0000000c00147947 */ /* 0x003fea0003800000 */
.L_x_8022:
[----:B------:R-:W4:Y:S02]  /*6a90*/  LDG.E R4, desc[UR36][R4.64] ;  /* 0x0000002404047981 */ /* 0x000f24000c1e1900 */
[----:B----4-:R-:W-:Y:S01]  /*6aa0*/  I2FP.F32.S32 R23, R4 ;  /* 0x0000000400177245 */ /* 0x010fe20000201400 */
[----:B------:R-:W-:Y:S06]  /*6ab0*/  BRA `(.L_x_7987) ;  /* 0x0000000c00087947 */ /* 0x000fec0003800000 */
.L_x_8021:
[----:B------:R-:W4:Y:S02]  /*6ac0*/  LDG.E.U16 R4, desc[UR36][R4.64] ;  /* 0x0000002404047981 */ /* 0x000f24000c1e1500 */
[----:B----4-:R0:W1:Y:S01]  /*6ad0*/  I2F.S16 R23, R4 ;  /* 0x0000000400177306 */ /* 0x0100620000101400 */
[----:B------:R-:W-:Y:S05]  /*6ae0*/  BRA `(.L_x_7987) ;  /* 0x0000000800fc7947 */ /* 0x000fea0003800000 */
.L_x_8017:
        /* <DEDUP_REMOVED lines=8> */
.L_x_8024:
[----:B------:R-:W4:Y:S02]  /*6b70*/  LDG.E.U16 R4, desc[UR36][R4.64] ;  /* 0x0000002404047981 */ /* 0x000f24000c1e1500 */
[----:B----4-:R-:W-:Y:S01]  /*6b80*/  HADD2.F32 R23, -RZ, R4.H0_H0 ;  /* 0x20000004ff177230 */ /* 0x010fe20000004100 */
[----:B------:R-:W-:Y:S06]  /*6b90*/  BRA `(.L_x_7987) ;  /* 0x0000000800d07947 */ /* 0x000fec0003800000 */
.L_x_8023:
        /* <DEDUP_REMOVED lines=8> */
.L_x_8026:
[----:B------:R-:W4:Y:S02]  /*6c20*/  LDG.E.U16 R4, desc[UR36][R4.64] ;  /* 0x0000002404047981 */ /* 0x000f24000c1e1500 */
[----:B----4-:R-:W-:Y:S01]  /*6c30*/  HADD2.F32 R23, -RZ, R4.H0_H0 ;  /* 0x20000004ff177230 */ /* 0x010fe20000004100 */
[----:B------:R-:W-:Y:S06]  /*6c40*/  BRA `(.L_x_7987) ;  /* 0x0000000800a47947 */ /* 0x000fec0003800000 */
.L_x_8025:
        /* <DEDUP_REMOVED lines=11> */
.L_x_8016:
        /* <DEDUP_REMOVED lines=12> */
.L_x_8029:
        /* <DEDUP_REMOVED lines=11> */
.L_x_8028:
        /* <DEDUP_REMOVED lines=25> */
.L_x_8031:
        /* <DEDUP_REMOVED lines=12> */
.L_x_8030:
[----:B------:R-:W4:Y:S02]  /*70c0*/  LDG.E.U16 R4, desc[UR36][R4.64] ;  /* 0x0000002404047981 */ /* 0x000f24000c1e1500 */
[----:B----4-:R-:W-:Y:S01]  /*70d0*/  IMAD.U32 R23, R4, 0x10000, RZ ;  /* 0x0001000004177824 */ /* 0x010fe200078e00ff */
[----:B------:R-:W-:Y:S06]  /*70e0*/  BRA `(.L_x_7987) ;  /* 0x00000004007c7947 */ /* 0x000fec0003800000 */
.L_x_8027:
        /* <DEDUP_REMOVED lines=11> */
.L_x_8034:
[----:B------:R-:W4:Y:S02]  /*71a0*/  LDG.E.U8 R4, desc[UR36][R4.64] ;  /* 0x0000002404047981 */ /* 0x000f24000c1e1100 */
        /* <DEDUP_REMOVED lines=18> */
.L_x_8036:
[----:B------:R-:W-:Y:S05]  /*72d0*/  BSYNC.RECONVERGENT B0 ;  /* 0x0000000000007941 */ /* 0x000fea0003800200 */
.L_x_8035:
[----:B------:R-:W-:Y:S01]  /*72e0*/  IMAD.SHL.U32 R0, R0, 0x100000, RZ ;  /* 0x0010000000007824 */ /* 0x000fe200078e00ff */
[----:B------:R-:W-:-:S04]  /*72f0*/  LEA R3, R3, 0x3b800000, 0x17 ;  /* 0x3b80000003037811 */ /* 0x000fc800078eb8ff */
[----:B------:R-:W-:Y:S01]  /*7300*/  LOP3.LUT R23, R3, R0, R23, 0xfe, !PT ;  /* 0x0000000003177212 */ /* 0x000fe200078efe17 */
[----:B------:R-:W-:Y:S06]  /*7310*/  BRA `(.L_x_7987) ;  /* 0x0000000000f07947 */ /* 0x000fec0003800000 */
.L_x_8033:
        /* <DEDUP_REMOVED lines=19> */
.L_x_8038:
[----:B------:R-:W-:Y:S05]  /*7450*/  BSYNC.RECONVERGENT B0 ;  /* 0x0000000000007941 */ /* 0x000fea0003800200 */
.L_x_8037:
[----:B------:R-:W-:Y:S01]  /*7460*/  IMAD.SHL.U32 R0, R0, 0x200000, RZ ;  /* 0x0020000000007824 */ /* 0x000fe200078e00ff */
[----:B------:R-:W-:-:S04]  /*7470*/  LEA R3, R3, 0x37800000, 0x17 ;  /* 0x3780000003037811 */ /* 0x000fc800078eb8ff */
[----:B------:R-:W-:Y:S01]  /*7480*/  LOP3.LUT R23, R3, R0, R23, 0xfe, !PT ;  /* 0x0000000003177212 */ /* 0x000fe200078efe17 */
[----:B------:R-:W-:Y:S06]  /*7490*/  BRA `(.L_x_7987) ;  /* 0x0000000000907947 */ /* 0x000fec0003800000 */
.L_x_8032:
        /* <DEDUP_REMOVED lines=14> */
.L_x_8020:
        /* <DEDUP_REMOVED lines=16> */
.L_x_8041:
[----:B------:R-:W-:Y:S05]  /*7680*/  BRA `(.L_x_7987) ;  /* 0x0000000000147947 */ /* 0x000fea0003800000 */
.L_x_8040:
[----:B------:R-:W4:Y:S02]  /*7690*/  LDG.E.64 R4, desc[UR36][R4.64] ;  /* 0x0000002404047981 */ /* 0x000f24000c1e1b00 */
[----:B----4-:R0:W1:Y:S02]  /*76a0*/  I2F.U64 R23, R4 ;  /* 0x0000000400177312 */ /* 0x0100640000301000 */
[----:B01----:R-:W-:Y:S05]  /*76b0*/  BRA `(.L_x_7987) ;  /* 0x0000000000087947 */ /* 0x003fea0003800000 */
.L_x_8039:
[----:B------:R-:W4:Y:S02]  /*76c0*/  LDG.E R4, desc[UR36][R4.64] ;  /* 0x0000002404047981 */ /* 0x000f24000c1e1900 */
[----:B----4-:R-:W-:-:S07]  /*76d0*/  I2FP.F32.U32 R23, R4 ;  /* 0x0000000400177245 */ /* 0x010fce0000201000 */
.L_x_7987:
[----:B------:R-:W-:Y:S05]  /*76e0*/  BSYNC.RECONVERGENT B7 ;  /* 0x0000000000077941 */ /* 0x000fea0003800200 */
.L_x_7986:
[----:B------:R-:W0:Y:S01]  /*76f0*/  LDC.U8 R16, c[0x0][0x3b0] ;  /* 0x0000ec00ff107b82 */ /* 0x000e220000000000 */
[----:B------:R-:W-:Y:S01]  /*7700*/  ISETP.GE.AND P0, PT, R19, R17, PT ;  /* 0x000000111300720c */ /* 0x000fe20003f06270 */
[----:B------:R-:W-:Y:S04]  /*7710*/  BSSY.RECONVERGENT B7, `(.L_x_8042) ;  /* 0x00002bb000077945 */ /* 0x000fe80003800200 */
[----:B------:R-:W-:Y:S01]  /*7720*/  BSSY.RELIABLE B6, `(.L_x_8043) ;  /* 0x00001d5000067945 */ /* 0x000fe20003800100 */
[----:B012345:R-:W-:Y:S01]  /*7730*/  FMUL.FTZ R4, R26, R29 ;  /* 0x0000001d1a047220 */ /* 0x03ffe20000410000 */
[----:B------:R-:W-:Y:S01]  /*7740*/  FMUL.FTZ R22, R27, R22 ;  /* 0x000000161b167220 */ /* 0x000fe20000410000 */
[----:B------:R-:W-:Y:S01]  /*7750*/  FMUL.FTZ R24, R25, R24 ;  /* 0x0000001819187220 */ /* 0x000fe20000410000 */
[----:B------:R-:W-:-:S04]  /*7760*/  FMUL.FTZ R18, R18, R23 ;  /* 0x0000001712127220 */ /* 0x000fc80000410000 */
        /* <DEDUP_REMOVED lines=23> */
.L_x_8048:
[----:B------:R-:W0:Y:S02]  /*78e0*/  F2I.S64.TRUNC R4, R4 ;  /* 0x0000000400047311 */ /* 0x000e24000020d900 */
[----:B0-----:R-:W-:-:S05]  /*78f0*/  IMAD.MOV.U32 R3, RZ, RZ, R4 ;  /* 0x000000ffff037224 */ /* 0x001fca00078e0004 */
[----:B------:R0:W-:Y:S01]  /*7900*/  STG.E.U8 desc[UR36][R8.64], R3 ;  /* 0x0000000308007986 */ /* 0x0001e2000c101124 */
[----:B------:R-:W-:Y:S05]  /*7910*/  BRA `(.L_x_8050) ;  /* 0x0000000c002c7947 */ /* 0x000fea0003800000 */
.L_x_8047:
        /* <DEDUP_REMOVED lines=9> */
.L_x_8052:
[----:B------:R-:W0:Y:S02]  /*79b0*/  F2I.FTZ.TRUNC.NTZ R3, R4 ;  /* 0x0000000400037305 */ /* 0x000e24000021f100 */
[----:B0-----:R0:W-:Y:S01]  /*79c0*/  STG.E desc[UR36][R8.64], R3 ;  /* 0x0000000308007986 */ /* 0x0011e2000c101924 */
[----:B------:R-:W-:Y:S05]  /*79d0*/  BRA `(.L_x_8050) ;  /* 0x0000000800fc7947 */ /* 0x000fea0003800000 */
.L_x_8051:
[----:B------:R-:W0:Y:S02]  /*79e0*/  F2I.FTZ.TRUNC.NTZ R3, R4 ;  /* 0x0000000400037305 */ /* 0x000e24000021f100 */
[----:B0-----:R0:W-:Y:S01]  /*79f0*/  STG.E.U16 desc[UR36][R8.64], R3 ;  /* 0x0000000308007986 */ /* 0x0011e2000c101524 */
[----:B------:R-:W-:Y:S05]  /*7a00*/  BRA `(.L_x_8050) ;  /* 0x0000000800f07947 */ /* 0x000fea0003800000 */
.L_x_8046:
        /* <DEDUP_REMOVED lines=8> */
.L_x_8054:
[----:B------:R-:W-:-:S05]  /*7a90*/  F2FP.F16.F32.PACK_AB R4, RZ, R4 ;  /* 0x00000004ff04723e */ /* 0x000fca00000000ff */
[----:B------:R4:W-:Y:S01]  /*7aa0*/  STG.E.U16 desc[UR36][R8.64], R4 ;  /* 0x0000000408007986 */ /* 0x0009e2000c101524 */
[----:B------:R-:W-:Y:S05]  /*7ab0*/  BRA `(.L_x_8050) ;  /* 0x0000000800c47947 */ /* 0x000fea0003800000 */
.L_x_8053:
        /* <DEDUP_REMOVED lines=9> */
.L_x_8056:
[----:B------:R-:W-:-:S04]  /*7b50*/  F2FP.F16.F32.PACK_AB R3, RZ, R4 ;  /* 0x00000004ff03723e */ /* 0x000fc800000000ff */
[----:B------:R-:W-:-:S05]  /*7b60*/  PRMT R3, R3, 0x5410, RZ ;  /* 0x0000541003037816 */ /* 0x000fca00000000ff */
[----:B------:R2:W-:Y:S01]  /*7b70*/  STG.E desc[UR36][R8.64], R3 ;  /* 0x0000000308007986 */ /* 0x0005e2000c101924 */
[----:B------:R-:W-:Y:S05]  /*7b80*/  BRA `(.L_x_8050) ;  /* 0x0000000800907947 */ /* 0x000fea0003800000 */
.L_x_8055:
[----:B------:R-:W-:-:S06]  /*7b90*/  FMUL.FTZ R4, R4, 1 ;  /* 0x3f80000004047820 */ /* 0x000fcc0000410000 */
[----:B------:R-:W0:Y:S02]  /*7ba0*/  F2F.F64.F32 R4, R4 ;  /* 0x0000000400047310 */ /* 0x000e240000201800 */
[----:B0-----:R0:W-:Y:S01]  /*7bb0*/  STG.E.64 desc[UR36][R8.64], R4 ;  /* 0x0000000408007986 */ /* 0x0011e2000c101b24 */
[----:B------:R-:W-:Y:S05]  /*7bc0*/  BRA `(.L_x_8050) ;  /* 0x0000000800807947 */ /* 0x000fea0003800000 */
.L_x_8045:
        /* <DEDUP_REMOVED lines=12> */
.L_x_8059:
[----:B------:R-:W-:Y:S01]  /*7c90*/  FMUL.FTZ R4, R4, 1 ;  /* 0x3f80000004047820 */ /* 0x000fe20000410000 */
[----:B------:R-:W-:-:S05]  /*7ca0*/  CS2R R6, SRZ ;  /* 0x0000000000067805 */ /* 0x000fca000001ff00 */
[----:B------:R-:W0:Y:S02]  /*7cb0*/  F2F.F64.F32 R4, R4 ;  /* 0x0000000400047310 */ /* 0x000e240000201800 */
[----:B0-----:R0:W-:Y:S01]  /*7cc0*/  STG.E.128 desc[UR36][R8.64], R4 ;  /* 0x0000000408007986 */ /* 0x0011e2000c101d24 */
[----:B------:R-:W-:Y:S05]  /*7cd0*/  BRA `(.L_x_8050) ;  /* 0x00000008003c7947 */ /* 0x000fea0003800000 */
.L_x_8058:
        /* <DEDUP_REMOVED lines=18> */
.L_x_8063:
[----:B------:R-:W-:Y:S05]  /*7e00*/  BSYNC.RECONVERGENT B0 ;  /* 0x0000000000007941 */ /* 0x000fea0003800200 */
.L_x_8062:
[----:B------:R-:W-:-:S05]  /*7e10*/  LOP3.LUT R5, R0, 0x80, R5, 0xf8, !PT ;  /* 0x0000008000057812 */ /* 0x000fca00078ef805 */
[----:B------:R0:W-:Y:S01]  /*7e20*/  STG.E.U8 desc[UR36][R8.64], R5 ;  /* 0x0000000508007986 */ /* 0x0001e2000c101124 */
[----:B------:R-:W-:Y:S05]  /*7e30*/  BRA `(.L_x_8050) ;  /* 0x0000000400e47947 */ /* 0x000fea0003800000 */
.L_x_8061:
        /* <DEDUP_REMOVED lines=14> */
.L_x_8065:
[----:B------:R-:W-:Y:S05]  /*7f20*/  BSYNC.RECONVERGENT B0 ;  /* 0x0000000000007941 */ /* 0x000fea0003800200 */
.L_x_8064:
[----:B------:R-:W-:-:S05]  /*7f30*/  LOP3.LUT R3, R0, 0x80, R7, 0xf8, !PT ;  /* 0x0000008000037812 */ /* 0x000fca00078ef807 */
[----:B------:R0:W-:Y:S01]  /*7f40*/  STG.E.U8 desc[UR36][R8.64], R3 ;  /* 0x0000000308007986 */ /* 0x0001e2000c101124 */
[----:B------:R-:W-:Y:S05]  /*7f50*/  BRA `(.L_x_8050) ;  /* 0x00000004009c7947 */ /* 0x000fea0003800000 */
.L_x_8060:
[----:B------:R-:W-:-:S05]  /*7f60*/  F2FP.BF16.F32.PACK_AB R4, RZ, R4 ;  /* 0x00000004ff04723e */ /* 0x000fca00000010ff */
[----:B------:R0:W-:Y:S01]  /*7f70*/  STG.E.U16 desc[UR36][R8.64], R4 ;  /* 0x0000000408007986 */ /* 0x0001e2000c101524 */
[----:B------:R-:W-:Y:S05]  /*7f80*/  BRA `(.L_x_8050) ;  /* 0x0000000400907947 */ /* 0x000fea0003800000 */
.L_x_8057:
        /* <DEDUP_REMOVED lines=11> */
.L_x_8068:
        /* <DEDUP_REMOVED lines=12> */
.L_x_8071:
[----:B------:R-:W-:-:S04]  /*8100*/  SHF.R.U32.HI R0, RZ, 0x14, R4 ;  /* 0x00000014ff007819 */ /* 0x000fc80000011604 */
[----:B------:R-:W-:-:S04]  /*8110*/  LOP3.LUT R3, R0, 0x1, RZ, 0xc0, !PT ;  /* 0x0000000100037812 */ /* 0x000fc800078ec0ff */
[----:B------:R-:W-:-:S04]  /*8120*/  IADD3 R0, PT, PT, R4, 0x487ffff, R3 ;  /* 0x0487ffff04007810 */ /* 0x000fc80007ffe003 */
[----:B------:R-:W-:-:S04]  /*8130*/  SHF.R.U32.HI R0, RZ, 0x14, R0 ;  /* 0x00000014ff007819 */ /* 0x000fc80000011600 */
[----:B------:R-:W-:-:S07]  /*8140*/  LOP3.LUT R3, R0, 0xff, RZ, 0xc0, !PT ;  /* 0x000000ff00037812 */ /* 0x000fce00078ec0ff */
.L_x_8072:
[----:B------:R-:W-:-:S04]  /*8150*/  SHF.R.U32.HI R4, RZ, 0x18, R4 ;  /* 0x00000018ff047819 */ /* 0x000fc80000011604 */
[----:B------:R-:W-:-:S04]  /*8160*/  LOP3.LUT R3, R3, 0x80, R4, 0xf8, !PT ;  /* 0x0000008003037812 */ /* 0x000fc800078ef804 */
[----:B------:R-:W-:-:S07]  /*8170*/  PRMT R0, R3, 0x7610, R0 ;  /* 0x0000761003007816 */ /* 0x000fce0000000000 */
.L_x_8070:
[----:B------:R-:W-:Y:S05]  /*8180*/  BSYNC.RECONVERGENT B0 ;  /* 0x0000000000007941 */ /* 0x000fea0003800200 */
.L_x_8069:
[----:B------:R0:W-:Y:S01]  /*8190*/  STG.E.U8 desc[UR36][R8.64], R0 ;  /* 0x0000000008007986 */ /* 0x0001e2000c101124 */
[----:B------:R-:W-:Y:S05]  /*81a0*/  BRA `(.L_x_8050) ;  /* 0x0000000400087947 */ /* 0x000fea0003800000 */
.L_x_8067:
        /* <DEDUP_REMOVED lines=12> */
.L_x_8075:
[----:B------:R-:W-:-:S04]  /*8270*/  SHF.R.U32.HI R0, RZ, 0x15, R4 ;  /* 0x00000015ff007819 */ /* 0x000fc80000011604 */
[----:B------:R-:W-:-:S04]  /*8280*/  LOP3.LUT R3, R0, 0x1, RZ, 0xc0, !PT ;  /* 0x0000000100037812 */ /* 0x000fc800078ec0ff */
[----:B------:R-:W-:-:S04]  /*8290*/  IADD3 R0, PT, PT, R4, 0x88fffff, R3 ;  /* 0x088fffff04007810 */ /* 0x000fc80007ffe003 */
[----:B------:R-:W-:-:S04]  /*82a0*/  SHF.R.U32.HI R0, RZ, 0x15, R0 ;  /* 0x00000015ff007819 */ /* 0x000fc80000011600 */
[----:B------:R-:W-:-:S07]  /*82b0*/  LOP3.LUT R3, R0, 0xff, RZ, 0xc0, !PT ;  /* 0x000000ff00037812 */ /* 0x000fce00078ec0ff */
.L_x_8076:
[----:B------:R-:W-:-:S04]  /*82c0*/  SHF.R.U32.HI R4, RZ, 0x18, R4 ;  /* 0x00000018ff047819 */ /* 0x000fc80000011604 */
[----:B------:R-:W-:-:S04]  /*82d0*/  LOP3.LUT R3, R3, 0x80, R4, 0xf8, !PT ;  /* 0x0000008003037812 */ /* 0x000fc800078ef804 */
[----:B------:R-:W-:-:S07]  /*82e0*/  PRMT R0, R3, 0x7610, R0 ;  /* 0x0000761003007816 */ /* 0x000fce0000000000 */
.L_x_8074:
[----:B------:R-:W-:Y:S05]  /*82f0*/  BSYNC.RECONVERGENT B0 ;  /* 0x0000000000007941 */ /* 0x000fea0003800200 */
.L_x_8073:
[----:B------:R0:W-:Y:S01]  /*8300*/  STG.E.U8 desc[UR36][R8.64], R0 ;  /* 0x0000000008007986 */ /* 0x0001e2000c101124 */
[----:B------:R-:W-:Y:S05]  /*8310*/  BRA `(.L_x_8050) ;  /* 0x0000000000ac7947 */ /* 0x000fea0003800000 */
.L_x_8066:
[----:B------:R-:W-:-:S13]  /*8320*/  ISETP.NE.AND P0, PT, R0, 0x1c, PT ;  /* 0x0000001c0000780c */ /* 0x000fda0003f05270 */
[----:B------:R-:W-:Y:S05]  /*8330*/  @!P0 BRA `(.L_x_8077) ;  /* 0x00000000009c8947 */ /* 0x000fea0003800000 */
[----:B------:R-:W-:-:S13]  /*8340*/  ISETP.NE.AND P0, PT, R0, 0x1d, PT ;  /* 0x0000001d0000780c */ /* 0x000fda0003f05270 */
[----:B------:R-:W-:Y:S05]  /*8350*/  @!P0 BRA `(.L_x_8078) ;  /* 0x0000000000888947 */ /* 0x000fea0003800000 */
[----:B------:R-:W-:-:S13]  /*8360*/  ISETP.NE.AND P0, PT, R0, 0x2c, PT ;  /* 0x0000002c0000780c */ /* 0x000fda0003f05270 */
[----:B------:R-:W-:Y:S05]  /*8370*/  @!P0 BRA `(.L_x_8079) ;  /* 0x0000000000448947 */ /* 0x000fea0003800000 */
.L_x_8049:
        /* <DEDUP_REMOVED lines=16> */
.L_x_8080:
[----:B------:R-:W-:Y:S05]  /*8480*/  BRA `(.L_x_8050) ;  /* 0x0000000000507947 */ /* 0x000fea0003800000 */
.L_x_8079:
        /* <DEDUP_REMOVED lines=15> */
.L_x_8078:
[----:B------:R-:W0:Y:S02]  /*8580*/  F2I.U64.TRUNC R4, R4 ;  /* 0x0000000400047311 */ /* 0x000e24000020d800 */
[----:B0-----:R0:W-:Y:S01]  /*8590*/  STG.E.64 desc[UR36][R8.64], R4 ;  /* 0x0000000408007986 */ /* 0x0011e2000c101b24 */
[----:B------:R-:W-:Y:S05]  /*85a0*/  BRA `(.L_x_8050) ;  /* 0x0000000000087947 */ /* 0x000fea0003800000 */
.L_x_8077:
[----:B------:R-:W0:Y:S02]  /*85b0*/  F2I.FTZ.U32.TRUNC.NTZ R3, R4 ;  /* 0x0000000400037305 */ /* 0x000e24000021f000 */
[----:B0-----:R0:W-:Y:S02]  /*85c0*/  STG.E desc[UR36][R8.64], R3 ;  /* 0x0000000308007986 */ /* 0x0011e4000c101924 */
.L_x_8050:
        /* <DEDUP_REMOVED lines=24> */
.L_x_8085:
[----:B------:R-:W0:Y:S02]  /*8750*/  F2I.S64.TRUNC R22, R22 ;  /* 0x0000001600167311 */ /* 0x000e24000020d900 */
[----:B0-----:R-:W-:-:S05]  /*8760*/  IMAD.MOV.U32 R3, RZ, RZ, R22 ;  /* 0x000000ffff037224 */ /* 0x001fca00078e0016 */
[----:B------:R0:W-:Y:S01]  /*8770*/  STG.E.U8 desc[UR36][R8.64], R3 ;  /* 0x0000000308007986 */ /* 0x0001e2000c101124 */
[----:B------:R-:W-:Y:S05]  /*8780*/  BRA `(.L_x_8087) ;  /* 0x0000000c00287947 */ /* 0x000fea0003800000 */
.L_x_8084:
        /* <DEDUP_REMOVED lines=9> */
.L_x_8089:
[----:B------:R-:W0:Y:S02]  /*8820*/  F2I.FTZ.TRUNC.NTZ R3, R22 ;  /* 0x0000001600037305 */ /* 0x000e24000021f100 */
[----:B0-----:R0:W-:Y:S01]  /*8830*/  STG.E desc[UR36][R8.64], R3 ;  /* 0x0000000308007986 */ /* 0x0011e2000c101924 */
[----:B------:R-:W-:Y:S05]  /*8840*/  BRA `(.L_x_8087) ;  /* 0x0000000800f87947 */ /* 0x000fea0003800000 */
.L_x_8088:
[----:B------:R-:W0:Y:S02]  /*8850*/  F2I.FTZ.TRUNC.NTZ R3, R22 ;  /* 0x0000001600037305 */ /* 0x000e24000021f100 */
[----:B0-----:R0:W-:Y:S01]  /*8860*/  STG.E.U16 desc[UR36][R8.64], R3 ;  /* 0x0000000308007986 */ /* 0x0011e2000c101524 */
[----:B------:R-:W-:Y:S05]  /*8870*/  BRA `(.L_x_8087) ;  /* 0x0000000800ec7947 */ /* 0x000fea0003800000 */
.L_x_8083:
        /* <DEDUP_REMOVED lines=8> */
.L_x_8091:
[----:B------:R-:W-:-:S05]  /*8900*/  F2FP.F16.F32.PACK_AB R22, RZ, R22 ;  /* 0x00000016ff16723e */ /* 0x000fca00000000ff */
[----:B------:R0:W-:Y:S01]  /*8910*/  STG.E.U16 desc[UR36][R8.64], R22 ;  /* 0x0000001608007986 */ /* 0x0001e2000c101524 */
[----:B------:R-:W-:Y:S05]  /*8920*/  BRA `(.L_x_8087) ;  /* 0x0000000800c07947 */ /* 0x000fea0003800000 */
.L_x_8090:
        /* <DEDUP_REMOVED lines=9> */
.L_x_8093:
[----:B------:R-:W-:-:S04]  /*89c0*/  F2FP.F16.F32.PACK_AB R3, RZ, R22 ;  /* 0x00000016ff03723e */ /* 0x000fc800000000ff */
[----:B------:R-:W-:-:S05]  /*89d0*/  PRMT R3, R3, 0x5410, RZ ;  /* 0x0000541003037816 */ /* 0x000fca00000000ff */
[----:B------:R0:W-:Y:S01]  /*89e0*/  STG.E desc[UR36][R8.64], R3 ;  /* 0x0000000308007986 */ /* 0x0001e2000c101924 */
[----:B------:R-:W-:Y:S05]  /*89f0*/  BRA `(.L_x_8087) ;  /* 0x00000008008c7947 */ /* 0x000fea0003800000 */
.L_x_8092:
[----:B------:R-:W-:-:S06]  /*8a00*/  FMUL.FTZ R4, R22, 1 ;  /* 0x3f80000016047820 */ /* 0x000fcc0000410000 */
[----:B------:R-:W0:Y:S02]  /*8a10*/  F2F.F64.F32 R4, R4 ;  /* 0x0000000400047310 */ /* 0x000e240000201800 */
[----:B0-----:R0:W-:Y:S01]  /*8a20*/  STG.E.64 desc[UR36][R8.64], R4 ;  /* 0x0000000408007986 */ /* 0x0011e2000c101b24 */
[----:B------:R-:W-:Y:S05]  /*8a30*/  BRA `(.L_x_8087) ;  /* 0x00000008007c7947 */ /* 0x000fea0003800000 */
.L_x_8082:
        /* <DEDUP_REMOVED lines=13> */
.L_x_8097:
        /* <DEDUP_REMOVED lines=16> */
.L_x_8100:
[----:B------:R-:W-:-:S04]  /*8c10*/  SHF.R.U32.HI R22, RZ, 0x18, R22 ;  /* 0x00000018ff167819 */ /* 0x000fc80000011616 */
[----:B------:R-:W-:-:S04]  /*8c20*/  LOP3.LUT R3, R3, 0x80, R22, 0xf8, !PT ;  /* 0x0000008003037812 */ /* 0x000fc800078ef816 */
[----:B------:R-:W-:-:S07]  /*8c30*/  PRMT R4, R3, 0x7610, R4 ;  /* 0x0000761003047816 */ /* 0x000fce0000000004 */
.L_x_8099:
[----:B------:R-:W-:Y:S05]  /*8c40*/  BSYNC.RECONVERGENT B0 ;  /* 0x0000000000007941 */ /* 0x000fea0003800200 */
.L_x_8098:
[----:B------:R0:W-:Y:S01]  /*8c50*/  STG.E.U8 desc[UR36][R8.64], R4 ;  /* 0x0000000408007986 */ /* 0x0001e2000c101124 */
[----:B------:R-:W-:Y:S05]  /*8c60*/  BRA `(.L_x_8087) ;  /* 0x0000000400f07947 */ /* 0x000fea0003800000 */
.L_x_8096:
        /* <DEDUP_REMOVED lines=16> */
.L_x_8103:
[----:B------:R-:W-:-:S04]  /*8d70*/  SHF.R.U32.HI R22, RZ, 0x18, R22 ;  /* 0x00000018ff167819 */ /* 0x000fc80000011616 */
[----:B------:R-:W-:-:S04]  /*8d80*/  LOP3.LUT R3, R3, 0x80, R22, 0xf8, !PT ;  /* 0x0000008003037812 */ /* 0x000fc800078ef816 */
[----:B------:R-:W-:-:S07]  /*8d90*/  PRMT R4, R3, 0x7610, R4 ;  /* 0x0000761003047816 */ /* 0x000fce0000000004 */
.L_x_8102:
[----:B------:R-:W-:Y:S05]  /*8da0*/  BSYNC.RECONVERGENT B0 ;  /* 0x0000000000007941 */ /* 0x000fea0003800200 */
.L_x_8101:
[----:B------:R0:W-:Y:S01]  /*8db0*/  STG.E.U8 desc[UR36][R8.64], R4 ;  /* 0x0000000408007986 */ /* 0x0001e2000c101124 */
[----:B------:R-:W-:Y:S05]  /*8dc0*/  BRA `(.L_x_8087) ;  /* 0x0000000400987947 */ /* 0x000fea0003800000 */
.L_x_8095:
        /* <DEDUP_REMOVED lines=21> */
.L_x_8105:
[----:B------:R-:W0:Y:S02]  /*8f20*/  F2I.U64.TRUNC R22, R22 ;  /* 0x0000001600167311 */ /* 0x000e24000020d800 */
[----:B0-----:R0:W-:Y:S01]  /*8f30*/  STG.E.64 desc[UR36][R8.64], R22 ;  /* 0x0000001608007986 */ /* 0x0011e2000c101b24 */
[----:B------:R-:W-:Y:S05]  /*8f40*/  BRA `(.L_x_8087) ;  /* 0x0000000400387947 */ /* 0x000fea0003800000 */
.L_x_8104:
[----:B------:R-:W0:Y:S02]  /*8f50*/  F2I.FTZ.U32.TRUNC.NTZ R3, R22 ;  /* 0x0000001600037305 */ /* 0x000e24000021f000 */
[----:B0-----:R0:W-:Y:S01]  /*8f60*/  STG.E desc[UR36][R8.64], R3 ;  /* 0x0000000308007986 */ /* 0x0011e2000c101924 */
[----:B------:R-:W-:Y:S05]  /*8f70*/  BRA `(.L_x_8087) ;  /* 0x00000004002c7947 */ /* 0x000fea0003800000 */
.L_x_8094:
        /* <DEDUP_REMOVED lines=10> */
.L_x_8107:
[----:B------:R-:W-:Y:S01]  /*9020*/  FMUL.FTZ R4, R22, 1 ;  /* 0x3f80000016047820 */ /* 0x000fe20000410000 */
[----:B------:R-:W-:-:S05]  /*9030*/  CS2R R6, SRZ ;  /* 0x0000000000067805 */ /* 0x000fca000001ff00 */
[----:B------:R-:W0:Y:S02]  /*9040*/  F2F.F64.F32 R4, R4 ;  /* 0x0000000400047310 */ /* 0x000e240000201800 */
[----:B0-----:R4:W-:Y:S01]  /*9050*/  STG.E.128 desc[UR36][R8.64], R4 ;  /* 0x0000000408007986 */ /* 0x0019e2000c101d24 */
[----:B------:R-:W-:Y:S05]  /*9060*/  BRA `(.L_x_8087) ;  /* 0x0000000000f07947 */ /* 0x000fea0003800000 */
.L_x_8106:
[----:B------:R-:W-:-:S13]  /*9070*/  ISETP.NE.AND P0, PT, R0, 0xf, PT ;  /* 0x0000000f0000780c */ /* 0x000fda0003f05270 */
[----:B------:R-:W-:Y:S05]  /*9080*/  @!P0 BRA `(.L_x_8108) ;  /* 0x0000000000e08947 */ /* 0x000fea0003800000 */
[----:B------:R-:W-:-:S13]  /*9090*/  ISETP.NE.AND P0, PT, R0, 0x17, PT ;  /* 0x000000170000780c */ /* 0x000fda0003f05270 */
[----:B------:R-:W-:Y:S05]  /*90a0*/  @!P0 BRA `(.L_x_8109) ;  /* 0x00000000008c8947 */ /* 0x000fea0003800000 */
[----:B------:R-:W-:-:S13]  /*90b0*/  ISETP.NE.AND P0, PT, R0, 0x18, PT ;  /* 0x000000180000780c */ /* 0x000fda0003f05270 */
[----:B------:R-:W-:Y:S05]  /*90c0*/  @!P0 BRA `(.L_x_8110) ;  /* 0x0000000000448947 */ /* 0x000fea0003800000 */
.L_x_8086:
        /* <DEDUP_REMOVED lines=16> */
.L_x_8111:
[----:B------:R-:W-:Y:S05]  /*91d0*/  BRA `(.L_x_8087) ;  /* 0x0000000000947947 */ /* 0x000fea0003800000 */
.L_x_8110:
        /* <DEDUP_REMOVED lines=12> */
.L_x_8113:
[----:B------:R-:W-:Y:S05]  /*92a0*/  BSYNC.RECONVERGENT B0 ;  /* 0x0000000000007941 */ /* 0x000fea0003800200 */
.L_x_8112:
[----:B------:R-:W-:-:S05]  /*92b0*/  LOP3.LUT R3, R0, 0x80, R5, 0xf8, !PT ;  /* 0x0000008000037812 */ /* 0x000fca00078ef805 */
[----:B------:R2:W-:Y:S01]  /*92c0*/  STG.E.U8 desc[UR36][R8.64], R3 ;  /* 0x0000000308007986 */ /* 0x0005e2000c101124 */
[----:B------:R-:W-:Y:S05]  /*92d0*/  BRA `(.L_x_8087) ;  /* 0x0000000000547947 */ /* 0x000fea0003800000 */
.L_x_8109:
        /* <DEDUP_REMOVED lines=11> */
.L_x_8115:
[----:B------:R-:W-:Y:S01]  /*9390*/  IMAD.MOV.U32 R0, RZ, RZ, 0x7f ;  /* 0x0000007fff007424 */ /* 0x000fe200078e00ff */
[----:B------:R-:W-:-:S04]  /*93a0*/  ISETP.GT.U32.AND P0, PT, R4, 0x7f800000, PT ;  /* 0x7f8000000400780c */ /* 0x000fc80003f04070 */
[----:B------:R-:W-:-:S09]  /*93b0*/  SEL R0, R0, 0x7c, P0 ;  /* 0x0000007c00007807 */ /* 0x000fd20000000000 */
.L_x_8116:
[----:B------:R-:W-:Y:S05]  /*93c0*/  BSYNC.RECONVERGENT B0 ;  /* 0x0000000000007941 */ /* 0x000fea0003800200 */
.L_x_8114:
[----:B------:R-:W-:-:S04]  /*93d0*/  SHF.R.U32.HI R3, RZ, 0x18, R22 ;  /* 0x00000018ff037819 */ /* 0x000fc80000011616 */
[----:B------:R-:W-:-:S05]  /*93e0*/  LOP3.LUT R3, R0, 0x80, R3, 0xf8, !PT ;  /* 0x0000008000037812 */ /* 0x000fca00078ef803 */
[----:B------:R1:W-:Y:S01]  /*93f0*/  STG.E.U8 desc[UR36][R8.64], R3 ;  /* 0x0000000308007986 */ /* 0x0003e2000c101124 */
[----:B------:R-:W-:Y:S05]  /*9400*/  BRA `(.L_x_8087) ;  /* 0x0000000000087947 */ /* 0x000fea0003800000 */
.L_x_8108:
[----:B------:R-:W-:-:S05]  /*9410*/  F2FP.BF16.F32.PACK_AB R22, RZ, R22 ;  /* 0x00000016ff16723e */ /* 0x000fca00000010ff */
[----:B------:R0:W-:Y:S02]  /*9420*/  STG.E.U16 desc[UR36][R8.64], R22 ;  /* 0x0000001608007986 */ /* 0x0001e4000c101524 */
.L_x_8087:
[----:B------:R-:W-:-:S07]  /*9430*/  VIADD R19, R19, 0x80 ;  /* 0x0000008013137836 */ /* 0x000fce0000000000 */
.L_x_8044:
[----:B------:R-:W-:-:S13]  /*9440*/  ISETP.GE.AND P0, PT, R19, R17, PT ;  /* 0x000000111300720c */ /* 0x000fda0003f06270 */
[----:B------:R-:W-:Y:S05]  /*9450*/  @P0 BREAK.RELIABLE B6 ;  /* 0x0000000000060942 */ /* 0x000fea0003800100 */
[----:B------:R-:W-:Y:S05]  /*9460*/  @P0 BRA `(.L_x_8081) ;  /* 0x0000000c00940947 */ /* 0x000fea0003800000 */
[----:B------:R-:W-:Y:S05]  /*9470*/  BSYNC.RELIABLE B6 ;  /* 0x0000000000067941 */ /* 0x000fea0003800100 */
.L_x_8043:
        /* <DEDUP_REMOVED lines=21> */
.L_x_8120:
[----:B------:R-:W0:Y:S02]  /*95d0*/  F2I.S64.TRUNC R24, R24 ;  /* 0x0000001800187311 */ /* 0x000e24000020d900 */
[----:B0-----:R-:W-:-:S05]  /*95e0*/  IMAD.MOV.U32 R3, RZ, RZ, R24 ;  /* 0x000000ffff037224 */ /* 0x001fca00078e0018 */
[----:B------:R4:W-:Y:S01]  /*95f0*/  STG.E.U8 desc[UR36][R8.64], R3 ;  /* 0x0000000308007986 */ /* 0x0009e2000c101124 */
[----:B------:R-:W-:Y:S05]  /*9600*/  BRA `(.L_x_8122) ;  /* 0x0000000c00287947 */ /* 0x000fea0003800000 */
.L_x_8119:
        /* <DEDUP_REMOVED lines=9> */
.L_x_8124:
[----:B------:R-:W0:Y:S02]  /*96a0*/  F2I.FTZ.TRUNC.NTZ R3, R24 ;  /* 0x0000001800037305 */ /* 0x000e24000021f100 */
[----:B0-----:R2:W-:Y:S01]  /*96b0*/  STG.E desc[UR36][R8.64], R3 ;  /* 0x0000000308007986 */ /* 0x0015e2000c101924 */
[----:B------:R-:W-:Y:S05]  /*96c0*/  BRA `(.L_x_8122) ;  /* 0x0000000800f87947 */ /* 0x000fea0003800000 */
.L_x_8123:
[----:B------:R-:W0:Y:S02]  /*96d0*/  F2I.FTZ.TRUNC.NTZ R3, R24 ;  /* 0x0000001800037305 */ /* 0x000e24000021f100 */
[----:B0-----:R0:W-:Y:S01]  /*96e0*/  STG.E.U16 desc[UR36][R8.64], R3 ;  /* 0x0000000308007986 */ /* 0x0011e2000c101524 */
[----:B------:R-:W-:Y:S05]  /*96f0*/  BRA `(.L_x_8122) ;  /* 0x0000000800ec7947 */ /* 0x000fea0003800000 */
.L_x_8118:
        /* <DEDUP_REMOVED lines=8> */
.L_x_8126:
[----:B------:R-:W-:-:S05]  /*9780*/  F2FP.F16.F32.PACK_AB R24, RZ, R24 ;  /* 0x00000018ff18723e */ /* 0x000fca00000000ff */
[----:B------:R0:W-:Y:S01]  /*9790*/  STG.E.U16 desc[UR36][R8.64], R24 ;  /* 0x0000001808007986 */ /* 0x0001e2000c101524 */
[----:B------:R-:W-:Y:S05]  /*97a0*/  BRA `(.L_x_8122) ;  /* 0x0000000800c07947 */ /* 0x000fea0003800000 */
.L_x_8125:
        /* <DEDUP_REMOVED lines=9> */
.L_x_8128:
[----:B------:R-:W-:-:S04]  /*9840*/  F2FP.F16.F32.PACK_AB R3, RZ, R24 ;  /* 0x00000018ff03723e */ /* 0x000fc800000000ff */
[----:B------:R-:W-:-:S05]  /*9850*/  PRMT R3, R3, 0x5410, RZ ;  /* 0x0000541003037816 */ /* 0x000fca00000000ff */
[----:B------:R0:W-:Y:S01]  /*9860*/  STG.E desc[UR36][R8.64], R3 ;  /* 0x0000000308007986 */ /* 0x0001e2000c101924 */
[----:B------:R-:W-:Y:S05]  /*9870*/  BRA `(.L_x_8122) ;  /* 0x00000008008c7947 */ /* 0x000fea0003800000 */
.L_x_8127:
[----:B------:R-:W-:-:S06]  /*9880*/  FMUL.FTZ R4, R24, 1 ;  /* 0x3f80000018047820 */ /* 0x000fcc0000410000 */
[----:B------:R-:W0:Y:S02]  /*9890*/  F2F.F64.F32 R4, R4 ;  /* 0x0000000400047310 */ /* 0x000e240000201800 */
[----:B0-----:R0:W-:Y:S01]  /*98a0*/  STG.E.64 desc[UR36][R8.64], R4 ;  /* 0x0000000408007986 */ /* 0x0011e2000c101b24 */
[----:B------:R-:W-:Y:S05]  /*98b0*/  BRA `(.L_x_8122) ;  /* 0x00000008007c7947 */ /* 0x000fea0003800000 */
.L_x_8117:
        /* <DEDUP_REMOVED lines=13> */
.L_x_8132:
        /* <DEDUP_REMOVED lines=16> */
.L_x_8135:
[----:B------:R-:W-:-:S04]  /*9a90*/  SHF.R.U32.HI R24, RZ, 0x18, R24 ;  /* 0x00000018ff187819 */ /* 0x000fc80000011618 */
[----:B------:R-:W-:-:S04]  /*9aa0*/  LOP3.LUT R3, R3, 0x80, R24, 0xf8, !PT ;  /* 0x0000008003037812 */ /* 0x000fc800078ef818 */
[----:B------:R-:W-:-:S07]  /*9ab0*/  PRMT R4, R3, 0x7610, R4 ;  /* 0x0000761003047816 */ /* 0x000fce0000000004 */
.L_x_8134:
[----:B------:R-:W-:Y:S05]  /*9ac0*/  BSYNC.RECONVERGENT B0 ;  /* 0x0000000000007941 */ /* 0x000fea0003800200 */
.L_x_8133:
[----:B------:R0:W-:Y:S01]  /*9ad0*/  STG.E.U8 desc[UR36][R8.64], R4 ;  /* 0x0000000408007986 */ /* 0x0001e2000c101124 */
[----:B------:R-:W-:Y:S05]  /*9ae0*/  BRA `(.L_x_8122) ;  /* 0x0000000400f07947 */ /* 0x000fea0003800000 */
.L_x_8131:
        /* <DEDUP_REMOVED lines=16> */
.L_x_8138:
[----:B------:R-:W-:-:S04]  /*9bf0*/  SHF.R.U32.HI R24, RZ, 0x18, R24 ;  /* 0x00000018ff187819 */ /* 0x000fc80000011618 */
[----:B------:R-:W-:-:S04]  /*9c00*/  LOP3.LUT R3, R3, 0x80, R24, 0xf8, !PT ;  /* 0x0000008003037812 */ /* 0x000fc800078ef818 */
[----:B------:R-:W-:-:S07]  /*9c10*/  PRMT R4, R3, 0x7610, R4 ;  /* 0x0000761003047816 */ /* 0x000fce0000000004 */
.L_x_8137:
[----:B------:R-:W-:Y:S05]  /*9c20*/  BSYNC.RECONVERGENT B0 ;  /* 0x0000000000007941 */ /* 0x000fea0003800200 */
.L_x_8136:
[----:B------:R0:W-:Y:S01]  /*9c30*/  STG.E.U8 desc[UR36][R8.64], R4 ;  /* 0x0000000408007986 */ /* 0x0001e2000c101124 */
[----:B------:R-:W-:Y:S05]  /*9c40*/  BRA `(.L_x_8122) ;  /* 0x0000000400987947 */ /* 0x000fea0003800000 */
.L_x_8130:
        /* <DEDUP_REMOVED lines=21> */
.L_x_8140:
[----:B------:R-:W0:Y:S02]  /*9da0*/  F2I.U64.TRUNC R24, R24 ;  /* 0x0000001800187311 */ /* 0x000e24000020d800 */
[----:B0-----:R0:W-:Y:S01]  /*9db0*/  STG.E.64 desc[UR36][R8.64], R24 ;  /* 0x0000001808007986 */ /* 0x0011e2000c101b24 */
[----:B------:R-:W-:Y:S05]  /*9dc0*/  BRA `(.L_x_8122) ;  /* 0x0000000400387947 */ /* 0x000fea0003800000 */
.L_x_8139:
[----:B------:R-:W0:Y:S02]  /*9dd0*/  F2I.FTZ.U32.TRUNC.NTZ R3, R24 ;  /* 0x0000001800037305 */ /* 0x000e24000021f000 */
[----:B0-----:R0:W-:Y:S01]  /*9de0*/  STG.E desc[UR36][R8.64], R3 ;  /* 0x0000000308007986 */ /* 0x0011e2000c101924 */
[----:B------:R-:W-:Y:S05]  /*9df0*/  BRA `(.L_x_8122) ;  /* 0x00000004002c7947 */ /* 0x000fea0003800000 */
.L_x_8129:
        /* <DEDUP_REMOVED lines=10> */
.L_x_8142:
[----:B------:R-:W-:Y:S01]  /*9ea0*/  FMUL.FTZ R4, R24, 1 ;  /* 0x3f80000018047820 */ /* 0x000fe20000410000 */
[----:B------:R-:W-:-:S05]  /*9eb0*/  CS2R R6, SRZ ;  /* 0x0000000000067805 */ /* 0x000fca000001ff00 */
[----:B------:R-:W0:Y:S02]  /*9ec0*/  F2F.F64.F32 R4, R4 ;  /* 0x0000000400047310 */ /* 0x000e240000201800 */
[----:B0-----:R0:W-:Y:S01]  /*9ed0*/  STG.E.128 desc[UR36][R8.64], R4 ;  /* 0x0000000408007986 */ /* 0x0011e2000c101d24 */
[----:B------:R-:W-:Y:S05]  /*9ee0*/  BRA `(.L_x_8122) ;  /* 0x0000000000f07947 */ /* 0x000fea0003800000 */
.L_x_8141:
[----:B------:R-:W-:-:S13]  /*9ef0*/  ISETP.NE.AND P0, PT, R0, 0xf, PT ;  /* 0x0000000f0000780c */ /* 0x000fda0003f05270 */
[----:B------:R-:W-:Y:S05]  /*9f00*/  @!P0 BRA `(.L_x_8143) ;  /* 0x0000000000e08947 */ /* 0x000fea0003800000 */
[----:B------:R-:W-:-:S13]  /*9f10*/  ISETP.NE.AND P0, PT, R0, 0x17, PT ;  /* 0x000000170000780c */ /* 0x000fda0003f05270 */
[----:B------:R-:W-:Y:S05]  /*9f20*/  @!P0 BRA `(.L_x_8144) ;  /* 0x00000000008c8947 */ /* 0x000fea0003800000 */
[----:B------:R-:W-:-:S13]  /*9f30*/  ISETP.NE.AND P0, PT, R0, 0x18, PT ;  /* 0x000000180000780c */ /* 0x000fda0003f05270 */
[----:B------:R-:W-:Y:S05]  /*9f40*/  @!P0 BRA `(.L_x_8145) ;  /* 0x0000000000448947 */ /* 0x000fea0003800000 */
.L_x_8121:
        /* <DEDUP_REMOVED lines=16> */
.L_x_8146:
[----:B------:R-:W-:Y:S05]  /*a050*/  BRA `(.L_x_8122) ;  /* 0x0000000000947947 */ /* 0x000fea0003800000 */
.L_x_8145:
        /* <DEDUP_REMOVED lines=12> */
.L_x_8148:
[----:B------:R-:W-:Y:S05]  /*a120*/  BSYNC.RECONVERGENT B0 ;  /* 0x0000000000007941 */ /* 0x000fea0003800200 */
.L_x_8147:
[----:B------:R-:W-:-:S05]  /*a130*/  LOP3.LUT R3, R0, 0x80, R5, 0xf8, !PT ;  /* 0x0000008000037812 */ /* 0x000fca00078ef805 */
[----:B------:R0:W-:Y:S01]  /*a140*/  STG.E.U8 desc[UR36][R8.64], R3 ;  /* 0x0000000308007986 */ /* 0x0001e2000c101124 */
[----:B------:R-:W-:Y:S05]  /*a150*/  BRA `(.L_x_8122) ;  /* 0x0000000000547947 */ /* 0x000fea0003800000 */
.L_x_8144:
        /* <DEDUP_REMOVED lines=11> */
.L_x_8150:
[----:B------:R-:W-:Y:S01]  /*a210*/  IMAD.MOV.U32 R0, RZ, RZ, 0x7f ;  /* 0x0000007fff007424 */ /* 0x000fe200078e00ff */
[----:B------:R-:W-:-:S04]  /*a220*/  ISETP.GT.U32.AND P0, PT, R4, 0x7f800000, PT ;  /* 0x7f8000000400780c */ /* 0x000fc80003f04070 */
[----:B------:R-:W-:-:S09]  /*a230*/  SEL R0, R0, 0x7c, P0 ;  /* 0x0000007c00007807 */ /* 0x000fd20000000000 */
.L_x_8151:
[----:B------:R-:W-:Y:S05]  /*a240*/  BSYNC.RECONVERGENT B0 ;  /* 0x0000000000007941 */ /* 0x000fea0003800200 */
.L_x_8149:
[----:B------:R-:W-:-:S04]  /*a250*/  SHF.R.U32.HI R3, RZ, 0x18, R24 ;  /* 0x00000018ff037819 */ /* 0x000fc80000011618 */
[----:B------:R-:W-:-:S05]  /*a260*/  LOP3.LUT R3, R0, 0x80, R3, 0xf8, !PT ;  /* 0x0000008000037812 */ /* 0x000fca00078ef803 */
[----:B------:R0:W-:Y:S01]  /*a270*/  STG.E.U8 desc[UR36][R8.64], R3 ;  /* 0x0000000308007986 */ /* 0x0001e2000c101124 */
[----:B------:R-:W-:Y:S05]  /*a280*/  BRA `(.L_x_8122) ;  /* 0x0000000000087947 */ /* 0x000fea0003800000 */
.L_x_8143:
[----:B------:R-:W-:-:S05]  /*a290*/  F2FP.BF16.F32.PACK_AB R24, RZ, R24 ;  /* 0x00000018ff18723e */ /* 0x000fca00000010ff */
[----:B------:R0:W-:Y:S02]  /*a2a0*/  STG.E.U16 desc[UR36][R8.64], R24 ;  /* 0x0000001808007986 */ /* 0x0001e4000c101524 */
.L_x_8122:
[----:B------:R-:W-:-:S07]  /*a2b0*/  VIADD R19, R19, 0x80 ;  /* 0x0000008013137836 */ /* 0x000fce0000000000 */
.L_x_8081:
[----:B------:R-:W-:Y:S05]  /*a2c0*/  BSYNC.RECONVERGENT B7 ;  /* 0x0000000000077941 */ /* 0x000fea0003800200 */
.L_x_8042:
        /* <DEDUP_REMOVED lines=22> */
.L_x_8155:
[----:B------:R-:W0:Y:S02]  /*a430*/  F2I.S64.TRUNC R18, R18 ;  /* 0x0000001200127311 */ /* 0x000e24000020d900 */
[----:B0-----:R-:W-:-:S05]  /*a440*/  IMAD.MOV.U32 R5, RZ, RZ, R18 ;  /* 0x000000ffff057224 */ /* 0x001fca00078e0012 */
[----:B------:R-:W-:Y:S01]  /*a450*/  STG.E.U8 desc[UR36][R2.64], R5 ;  /* 0x0000000502007986 */ /* 0x000fe2000c101124 */
[----:B------:R-:W-:Y:S05]  /*a460*/  EXIT ;  /* 0x000000000000794d */ /* 0x000fea0003800000 */
.L_x_8154:
        /* <DEDUP_REMOVED lines=9> */
.L_x_8158:
[----:B------:R-:W0:Y:S02]  /*a500*/  F2I.FTZ.TRUNC.NTZ R5, R18 ;  /* 0x0000001200057305 */ /* 0x000e24000021f100 */
[----:B0-----:R-:W-:Y:S01]  /*a510*/  STG.E desc[UR36][R2.64], R5 ;  /* 0x0000000502007986 */ /* 0x001fe2000c101924 */
[----:B------:R-:W-:Y:S05]  /*a520*/  EXIT ;  /* 0x000000000000794d */ /* 0x000fea0003800000 */
.L_x_8157:
[----:B------:R-:W0:Y:S02]  /*a530*/  F2I.FTZ.TRUNC.NTZ R5, R18 ;  /* 0x0000001200057305 */ /* 0x000e24000021f100 */
[----:B0-----:R-:W-:Y:S01]  /*a540*/  STG.E.U16 desc[UR36][R2.64], R5 ;  /* 0x0000000502007986 */ /* 0x001fe2000c101524 */
[----:B------:R-:W-:Y:S05]  /*a550*/  EXIT ;  /* 0x000000000000794d */ /* 0x000fea0003800000 */
.L_x_8153:
        /* <DEDUP_REMOVED lines=8> */
.L_x_8160:
[----:B------:R-:W-:-:S05]  /*a5e0*/  F2FP.F16.F32.PACK_AB R18, RZ, R18 ;  /* 0x00000012ff12723e */ /* 0x000fca00000000ff */
[----:B------:R-:W-:Y:S01]  /*a5f0*/  STG.E.U16 desc[UR36][R2.64], R18 ;  /* 0x0000001202007986 */ /* 0x000fe2000c101524 */
[----:B------:R-:W-:Y:S05]  /*a600*/  EXIT ;  /* 0x000000000000794d */ /* 0x000fea0003800000 */
.L_x_8159:
        /* <DEDUP_REMOVED lines=9> */
.L_x_8162:
[----:B------:R-:W-:-:S04]  /*a6a0*/  F2FP.F16.F32.PACK_AB R5, RZ, R18 ;  /* 0x00000012ff05723e */ /* 0x000fc800000000ff */
[----:B------:R-:W-:-:S05]  /*a6b0*/  PRMT R5, R5, 0x5410, RZ ;  /* 0x0000541005057816 */ /* 0x000fca00000000ff */
[----:B------:R-:W-:Y:S01]  /*a6c0*/  STG.E desc[UR36][R2.64], R5 ;  /* 0x0000000502007986 */ /* 0x000fe2000c101924 */
[----:B------:R-:W-:Y:S05]  /*a6d0*/  EXIT ;  /* 0x000000000000794d */ /* 0x000fea0003800000 */
.L_x_8161:
[----:B------:R-:W-:-:S06]  /*a6e0*/  FMUL.FTZ R4, R18, 1 ;  /* 0x3f80000012047820 */ /* 0x000fcc0000410000 */
[----:B------:R-:W0:Y:S02]  /*a6f0*/  F2F.F64.F32 R4, R4 ;  /* 0x0000000400047310 */ /* 0x000e240000201800 */
[----:B0-----:R-:W-:Y:S01]  /*a700*/  STG.E.64 desc[UR36][R2.64], R4 ;  /* 0x0000000402007986 */ /* 0x001fe2000c101b24 */
[----:B------:R-:W-:Y:S05]  /*a710*/  EXIT ;  /* 0x000000000000794d */ /* 0x000fea0003800000 */
.L_x_8152:
        /* <DEDUP_REMOVED lines=13> */
.L_x_8166:
        /* <DEDUP_REMOVED lines=16> */
.L_x_8169:
[----:B------:R-:W-:-:S04]  /*a8f0*/  SHF.R.U32.HI R18, RZ, 0x18, R18 ;  /* 0x00000018ff127819 */ /* 0x000fc80000011612 */
[----:B------:R-:W-:-:S04]  /*a900*/  LOP3.LUT R5, R5, 0x80, R18, 0xf8, !PT ;  /* 0x0000008005057812 */ /* 0x000fc800078ef812 */
[----:B------:R-:W-:-:S07]  /*a910*/  PRMT R0, R5, 0x7610, R0 ;  /* 0x0000761005007816 */ /* 0x000fce0000000000 */
.L_x_8168:
[----:B------:R-:W-:Y:S05]  /*a920*/  BSYNC.RECONVERGENT B0 ;  /* 0x0000000000007941 */ /* 0x000fea0003800200 */
.L_x_8167:
[----:B------:R-:W-:Y:S01]  /*a930*/  STG.E.U8 desc[UR36][R2.64], R0 ;  /* 0x0000000002007986 */ /* 0x000fe2000c101124 */
[----:B------:R-:W-:Y:S05]  /*a940*/  EXIT ;  /* 0x000000000000794d */ /* 0x000fea0003800000 */
.L_x_8165:
        /* <DEDUP_REMOVED lines=16> */
.L_x_8172:
[----:B------:R-:W-:-:S04]  /*aa50*/  SHF.R.U32.HI R18, RZ, 0x18, R18 ;  /* 0x00000018ff127819 */ /* 0x000fc80000011612 */
[----:B------:R-:W-:-:S04]  /*aa60*/  LOP3.LUT R5, R5, 0x80, R18, 0xf8, !PT ;  /* 0x0000008005057812 */ /* 0x000fc800078ef812 */
[----:B------:R-:W-:-:S07]  /*aa70*/  PRMT R0, R5, 0x7610, R0 ;  /* 0x0000761005007816 */ /* 0x000fce0000000000 */
.L_x_8171:
[----:B------:R-:W-:Y:S05]  /*aa80*/  BSYNC.RECONVERGENT B0 ;  /* 0x0000000000007941 */ /* 0x000fea0003800200 */
.L_x_8170:
[----:B------:R-:W-:Y:S01]  /*aa90*/  STG.E.U8 desc[UR36][R2.64], R0 ;  /* 0x0000000002007986 */ /* 0x000fe2000c101124 */
[----:B------:R-:W-:Y:S05]  /*aaa0*/  EXIT ;  /* 0x000000000000794d */ /* 0x000fea0003800000 */
.L_x_8164:
        /* <DEDUP_REMOVED lines=21> */
.L_x_8174:
[----:B------:R-:W0:Y:S02]  /*ac00*/  F2I.U64.TRUNC R18, R18 ;  /* 0x0000001200127311 */ /* 0x000e24000020d800 */
[----:B0-----:R-:W-:Y:S01]  /*ac10*/  STG.E.64 desc[UR36][R2.64], R18 ;  /* 0x0000001202007986 */ /* 0x001fe2000c101b24 */
[----:B------:R-:W-:Y:S05]  /*ac20*/  EXIT ;  /* 0x000000000000794d */ /* 0x000fea0003800000 */
.L_x_8173:
[----:B------:R-:W0:Y:S02]  /*ac30*/  F2I.FTZ.U32.TRUNC.NTZ R5, R18 ;  /* 0x0000001200057305 */ /* 0x000e24000021f000 */
[----:B0-----:R-:W-:Y:S01]  /*ac40*/  STG.E desc[UR36][R2.64], R5 ;  /* 0x0000000502007986 */ /* 0x001fe2000c101924 */
[----:B------:R-:W-:Y:S05]  /*ac50*/  EXIT ;  /* 0x000000000000794d */ /* 0x000fea0003800000 */
.L_x_8163:
        /* <DEDUP_REMOVED lines=10> */
.L_x_8176:
[----:B------:R-:W-:Y:S01]  /*ad00*/  FMUL.FTZ R4, R18, 1 ;  /* 0x3f80000012047820 */ /* 0x000fe20000410000 */
[----:B------:R-:W-:-:S05]  /*ad10*/  CS2R R6, SRZ ;  /* 0x0000000000067805 */ /* 0x000fca000001ff00 */
[----:B------:R-:W0:Y:S02]  /*ad20*/  F2F.F64.F32 R4, R4 ;  /* 0x0000000400047310 */ /* 0x000e240000201800 */
[----:B0-----:R-:W-:Y:S01]  /*ad30*/  STG.E.128 desc[UR36][R2.64], R4 ;  /* 0x0000000402007986 */ /* 0x001fe2000c101d24 */
[----:B------:R-:W-:Y:S05]  /*ad40*/  EXIT ;  /* 0x000000000000794d */ /* 0x000fea0003800000 */
.L_x_8175:
[----:B------:R-:W-:-:S13]  /*ad50*/  ISETP.NE.AND P0, PT, R0, 0xf, PT ;  /* 0x0000000f0000780c */ /* 0x000fda0003f05270 */
[----:B------:R-:W-:Y:S05]  /*ad60*/  @!P0 BRA `(.L_x_8177) ;  /* 0x0000000000e08947 */ /* 0x000fea0003800000 */
[----:B------:R-:W-:-:S13]  /*ad70*/  ISETP.NE.AND P0, PT, R0, 0x17, PT ;  /* 0x000000170000780c */ /* 0x000fda0003f05270 */
[----:B------:R-:W-:Y:S05]  /*ad80*/  @!P0 BRA `(.L_x_8178) ;  /* 0x00000000008c8947 */ /* 0x000fea0003800000 */
[----:B------:R-:W-:-:S13]  /*ad90*/  ISETP.NE.AND P0, PT, R0, 0x18, PT ;  /* 0x000000180000780c */ /* 0x000fda0003f05270 */
[----:B------:R-:W-:Y:S05]  /*ada0*/  @!P0 BRA `(.L_x_8179) ;  /* 0x0000000000448947 */ /* 0x000fea0003800000 */
.L_x_8156:
        /* <DEDUP_REMOVED lines=16> */
.L_x_8180:
[----:B------:R-:W-:Y:S05]  /*aeb0*/  EXIT ;  /* 0x000000000000794d */ /* 0x000fea0003800000 */
.L_x_8179:
        /* <DEDUP_REMOVED lines=12> */
.L_x_8182:
[----:B------:R-:W-:Y:S05]  /*af80*/  BSYNC.RECONVERGENT B0 ;  /* 0x0000000000007941 */ /* 0x000fea0003800200 */
.L_x_8181:
[----:B------:R-:W-:-:S05]  /*af90*/  LOP3.LUT R5, R0, 0x80, R7, 0xf8, !PT ;  /* 0x0000008000057812 */ /* 0x000fca00078ef807 */
[----:B------:R-:W-:Y:S01]  /*afa0*/  STG.E.U8 desc[UR36][R2.64], R5 ;  /* 0x0000000502007986 */ /* 0x000fe2000c101124 */
[----:B------:R-:W-:Y:S05]  /*afb0*/  EXIT ;  /* 0x000000000000794d */ /* 0x000fea0003800000 */
.L_x_8178:
        /* <DEDUP_REMOVED lines=11> */
.L_x_8184:
[----:B------:R-:W-:Y:S01]  /*b070*/  IMAD.MOV.U32 R0, RZ, RZ, 0x7f ;  /* 0x0000007fff007424 */ /* 0x000fe200078e00ff */
[----:B------:R-:W-:-:S04]  /*b080*/  ISETP.GT.U32.AND P0, PT, R4, 0x7f800000, PT ;  /* 0x7f8000000400780c */ /* 0x000fc80003f04070 */
[----:B------:R-:W-:-:S09]  /*b090*/  SEL R0, R0, 0x7c, P0 ;  /* 0x0000007c00007807 */ /* 0x000fd20000000000 */
.L_x_8185:
[----:B------:R-:W-:Y:S05]  /*b0a0*/  BSYNC.RECONVERGENT B0 ;  /* 0x0000000000007941 */ /* 0x000fea0003800200 */
.L_x_8183:
[----:B------:R-:W-:-:S04]  /*b0b0*/  SHF.R.U32.HI R5, RZ, 0x18, R18 ;  /* 0x00000018ff057819 */ /* 0x000fc80000011612 */
[----:B------:R-:W-:-:S05]  /*b0c0*/  LOP3.LUT R5, R0, 0x80, R5, 0xf8, !PT ;  /* 0x0000008000057812 */ /* 0x000fca00078ef805 */
[----:B------:R-:W-:Y:S01]  /*b0d0*/  STG.E.U8 desc[UR36][R2.64], R5 ;  /* 0x0000000502007986 */ /* 0x000fe2000c101124 */
[----:B------:R-:W-:Y:S05]  /*b0e0*/  EXIT ;  /* 0x000000000000794d */ /* 0x000fea0003800000 */
.L_x_8177:
[----:B------:R-:W-:-:S05]  /*b0f0*/  F2FP.BF16.F32.PACK_AB R18, RZ, R18 ;  /* 0x00000012ff12723e */ /* 0x000fca00000010ff */
[----:B------:R-:W-:Y:S01]  /*b100*/  STG.E.U16 desc[UR36][R2.64], R18 ;  /* 0x0000001202007986 */ /* 0x000fe2000c101524 */
[----:B------:R-:W-:Y:S05]  /*b110*/  EXIT ;  /* 0x000000000000794d */ /* 0x000fea0003800000 */
.L_x_8186:
        /* <DEDUP_REMOVED lines=14> */
.L_x_17013:


//--------------------- .text._ZN2at6native18elementwise_kernelILi128ELi2EZNS0_22gpu_kernel_impl_nocastINS0_13BinaryFunctorIfffNS0_15binary_internal10MulFunctorIfEEEEEEvRNS_18TensorIteratorBaseERKT_EUliE_EEviT1_ --------------------------
	.section	.text._ZN2at6native18elementwise_kernelILi128ELi2EZNS0_22gpu_kernel_impl_nocastINS0_13BinaryFunctorIfffNS0_15binary_internal10MulFunctorIfEEEEEEvRNS_18TensorIteratorBaseERKT_EUliE_EEviT1_,"ax",@progbits
	.align	128
        .global         _ZN2at6native18elementwise_kernelILi128ELi2EZNS0_22gpu_kernel_impl_nocastINS0_13BinaryFunctorIfffNS0_15binary_internal10MulFunctorIfEEEEEEvRNS_18TensorIteratorBaseERKT_EUliE_EEviT1_
        .type           _ZN2at6native18elementwise_kernelILi128ELi2EZNS0_22gpu_kernel_impl_nocastINS0_13BinaryFunctorIfffNS0_15binary_internal10MulFunctorIfEEEEEEvRNS_18TensorIteratorBaseERKT_EUliE_EEviT1_,@function
        .size           _ZN2at6native18elementwise_kernelILi128ELi2EZNS0_22gpu_kernel_impl_nocastINS0_13BinaryFunctorIfffNS0_15binary_internal10MulFunctorIfEEEEEEvRNS_18TensorIteratorBaseERKT_EUliE_EEviT1_,(.L_x_17014 - _ZN2at6native18elementwise_kernelILi128ELi2EZNS0_22gpu_kernel_impl_nocastINS0_13BinaryFunctorIfffNS0_15binary_internal10MulFunctorIfEEEEEEvRNS_18TensorIteratorBaseERKT_EUliE_EEviT1_)
        .other          _ZN2at6native18elementwise_kernelILi128ELi2EZNS0_22gpu_kernel_impl_nocastINS0_13BinaryFunctorIfffNS0_15binary_internal10MulFunctorIfEEEEEEvRNS_18TensorIteratorBaseERKT_EUliE_EEviT1_,@"STO_CUDA_ENTRY STV_DEFAULT"
_ZN2at6native18elementwise_kernelILi128ELi2EZNS0_22gpu_kernel_impl_nocastINS0_13BinaryFunctorIfffNS0_15binary_internal10MulFunctorIfEEEEEEvRNS_18TensorIteratorBaseERKT_EUliE_EEviT1_:
.text._ZN2at6native18elementwise_kernelILi128ELi2EZNS0_22gpu_kernel_impl_nocastINS0_13BinaryFunctorIfffNS0_15binary_internal10MulFunctorIfEEEEEEvRNS_18TensorIteratorBaseERKT_EUliE_EEviT1_:
        /* <DEDUP_REMOVED lines=15> */
[----:B0-----:R-:W2:Y:S04]  /*00f0*/  LDG.E R4, desc[UR6][R4.64] ;  /* 0x0000000604047981 */ /* 0x001ea8000c1e1900 */
[----:B-1----:R-:W2:Y:S03]  /*0100*/  LDG.E R7, desc[UR6][R6.64] ;  /* 0x0000000606077981 */ /* 0x002ea6000c1e1900 */
[----:B------:R-:W0:Y:S01]  /*0110*/  LDC.64 R8, c[0x0][0x5e8] ;  /* 0x00017a00ff087b82 */ /* 0x000e220000000a00 */
[----:B------:R-:W-:Y:S01]  /*0120*/  IADD3 R3, PT, PT, R3, 0x80, RZ ;  /* 0x0000008003037810 */ /* 0x000fe20007ffe0ff */
[----:B--2---:R-:W-:-:S05]  /*0130*/  FMUL.FTZ R11, R4, R7 ;  /* 0x00000007040b7220 */ /* 0x004fca0000410000 */
[----:B0-----:R0:W-:Y:S02]  /*0140*/  STG.E desc[UR6][R8.64], R11 ;  /* 0x0000000b08007986 */ /* 0x0011e4000c101906 */
.L_x_8189:
[----:B------:R-:W-:Y:S05]  /*0150*/  BSYNC.RECONVERGENT B0 ;  /* 0x0000000000007941 */ /* 0x000fea0003800200 */
.L_x_8188:
[----:B------:R-:W-:-:S13]  /*0160*/  ISETP.GE.AND P0, PT, R3, UR4, PT ;  /* 0x0000000403007c0c */ /* 0x000fda000bf06270 */
[----:B------:R-:W-:Y:S05]  /*0170*/  @P0 EXIT ;  /* 0x000000000000094d */ /* 0x000fea0003800000 */
[----:B------:R-:W1:Y:S08]  /*0180*/  LDC.64 R2, c[0x0][0x5f0] ;  /* 0x00017c00ff027b82 */ /* 0x000e700000000a00 */
[----:B------:R-:W2:Y:S01]  /*0190*/  LDC.64 R4, c[0x0][0x5f8] ;  /* 0x00017e00ff047b82 */ /* 0x000ea20000000a00 */
[----:B-1----:R-:W0:Y:S04]  /*01a0*/  LDG.E R2, desc[UR6][R2.64] ;  /* 0x0000000602027981 */ /* 0x002e28000c1e1900 */
[----:B--2---:R-:W0:Y:S03]  /*01b0*/  LDG.E R5, desc[UR6][R4.64] ;  /* 0x0000000604057981 */ /* 0x004e26000c1e1900 */
[----:B------:R-:W1:Y:S01]  /*01c0*/  LDC.64 R6, c[0x0][0x5e8] ;  /* 0x00017a00ff067b82 */ /* 0x000e620000000a00 */
[----:B0-----:R-:W-:-:S05]  /*01d0*/  FMUL.FTZ R9, R2, R5 ;  /* 0x0000000502097220 */ /* 0x001fca0000410000 */
[----:B-1----:R-:W-:Y:S01]  /*01e0*/  STG.E desc[UR6][R6.64], R9 ;  /* 0x0000000906007986 */ /* 0x002fe2000c101906 */
[----:B------:R-:W-:Y:S05]  /*01f0*/  EXIT ;  /* 0x000000000000794d */ /* 0x000fea0003800000 */
.L_x_8187:
        /* <DEDUP_REMOVED lines=355> */
.L_x_8192:
[----:B------:R-:W0:Y:S02]  /*1830*/  LDCU.128 UR8, c[0x0][0x5f0] ;  /* 0x0000be00ff0877ac */ /* 0x000e240008000c00 */
[----:B0-----:R-:W-:Y:S02]  /*1840*/  IADD3 R8, P1, PT, R4, UR10, RZ ;  /* 0x0000000a04087c10 */ /* 0x001fe4000ff3e0ff */
[----:B------:R-:W-:Y:S02]  /*1850*/  IADD3 R6, P0, PT, R6, UR8, RZ ;  /* 0x0000000806067c10 */ /* 0x000fe4000ff1e0ff */
[----:B------:R-:W-:Y:S02]  /*1860*/  IADD3.X R9, PT, PT, RZ, UR11, RZ, P1, !PT ;  /* 0x0000000bff097c10 */ /* 0x000fe40008ffe4ff */
[----:B------:R-:W-:Y:S01]  /*1870*/  IADD3.X R7, PT, PT, RZ, UR9, RZ, P0, !PT ;  /* 0x00000009ff077c10 */ /* 0x000fe200087fe4ff */
[----:B------:R-:W0:Y:S03]  /*1880*/  LDCU.64 UR8, c[0x0][0x5e8] ;  /* 0x0000bd00ff0877ac */ /* 0x000e260008000a00 */
[----:B------:R-:W2:Y:S04]  /*1890*/  LDG.E R9, desc[UR6][R8.64] ;  /* 0x0000000608097981 */ /* 0x000ea8000c1e1900 */
[----:B------:R-:W2:Y:S01]  /*18a0*/  LDG.E R6, desc[UR6][R6.64] ;  /* 0x0000000606067981 */ /* 0x000ea2000c1e1900 */
[----:B0-----:R-:W-:-:S04]  /*18b0*/  IADD3 R4, P0, PT, R5, UR8, RZ ;  /* 0x0000000805047c10 */ /* 0x001fc8000ff1e0ff */
[----:B------:R-:W-:Y:S02]  /*18c0*/  IADD3.X R5, PT, PT, RZ, UR9, RZ, P0, !PT ;  /* 0x00000009ff057c10 */ /* 0x000fe400087fe4ff */
[----:B------:R-:W-:Y:S01]  /*18d0*/  IADD3 R3, PT, PT, R3, 0x80, RZ ;  /* 0x0000008003037810 */ /* 0x000fe20007ffe0ff */
[----:B--2---:R-:W-:-:S05]  /*18e0*/  FMUL.FTZ R11, R6, R9 ;  /* 0x00000009060b7220 */ /* 0x004fca0000410000 */
[----:B------:R0:W-:Y:S02]  /*18f0*/  STG.E desc[UR6][R4.64], R11 ;  /* 0x0000000b04007986 */ /* 0x0001e4000c101906 */
.L_x_8191:
[----:B------:R-:W-:Y:S05]  /*1900*/  BSYNC.RECONVERGENT B0 ;  /* 0x0000000000007941 */ /* 0x000fea0003800200 */
.L_x_8190:
        /* <DEDUP_REMOVED lines=350> */
.L_x_8193:
[----:B------:R-:W0:Y:S01]  /*2ef0*/  LDCU.128 UR8, c[0x0][0x5f0] ;  /* 0x0000be00ff0877ac */ /* 0x000e220008000c00 */
[----:B------:R-:W1:Y:S01]  /*2f00*/  LDCU.64 UR4, c[0x0][0x5e8] ;  /* 0x0000bd00ff0477ac */ /* 0x000e620008000a00 */
[----:B0-----:R-:W-:Y:S02]  /*2f10*/  IADD3 R6, P1, PT, R2, UR10, RZ ;  /* 0x0000000a02067c10 */ /* 0x001fe4000ff3e0ff */
[----:B------:R-:W-:Y:S02]  /*2f20*/  IADD3 R4, P0, PT, R4, UR8, RZ ;  /* 0x0000000804047c10 */ /* 0x000fe4000ff1e0ff */
[----:B------:R-:W-:Y:S02]  /*2f30*/  IADD3.X R7, PT, PT, RZ, UR11, RZ, P1, !PT ;  /* 0x0000000bff077c10 */ /* 0x000fe40008ffe4ff */
[----:B------:R-:W-:-:S04]  /*2f40*/  IADD3.X R5, PT, PT, RZ, UR9, RZ, P0, !PT ;  /* 0x00000009ff057c10 */ /* 0x000fc800087fe4ff */
[----:B------:R-:W2:Y:S04]  /*2f50*/  LDG.E R7, desc[UR6][R6.64] ;  /* 0x0000000606077981 */ /* 0x000ea8000c1e1900 */
[----:B------:R-:W2:Y:S01]  /*2f60*/  LDG.E R4, desc[UR6][R4.64] ;  /* 0x0000000604047981 */ /* 0x000ea2000c1e1900 */
[----:B-1----:R-:W-:-:S04]  /*2f70*/  IADD3 R2, P0, PT, R3, UR4, RZ ;  /* 0x0000000403027c10 */ /* 0x002fc8000ff1e0ff */
[----:B------:R-:W-:Y:S01]  /*2f80*/  IADD3.X R3, PT, PT, RZ, UR5, RZ, P0, !PT ;  /* 0x00000005ff037c10 */ /* 0x000fe200087fe4ff */
[----:B--2---:R-:W-:-:S05]  /*2f90*/  FMUL.FTZ R9, R4, R7 ;  /* 0x0000000704097220 */ /* 0x004fca0000410000 */
[----:B------:R-:W-:Y:S01]  /*2fa0*/  STG.E desc[UR6][R2.64], R9 ;  /* 0x0000000902007986 */ /* 0x000fe2000c101906 */
[----:B------:R-:W-:Y:S05]  /*2fb0*/  EXIT ;  /* 0x000000000000794d */ /* 0x000fea0003800000 */
.L_x_8194:
        /* <DEDUP_REMOVED lines=12> */
.L_x_17014:


//--------------------- .text._ZN2at6native27unrolled_elementwise_kernelINS0_13BinaryFunctorIfffNS0_15binary_internal10MulFunctorIfEEEESt5arrayIPcLm3EELi4E23TrivialOffsetCalculatorILi2EjESA_ILi1EjENS0_6memory15LoadWithoutCastENSD_16StoreWithoutCastEEEviT_T0_T2_T3_T4_T5_ --------------------------
	.section	.text._ZN2at6native27unrolled_elementwise_kernelINS0_13BinaryFunctorIfffNS0_15binary_internal10MulFunctorIfEEEESt5arrayIPcLm3EELi4E23TrivialOffsetCalculatorILi2EjESA_ILi1EjENS0_6memory15LoadWithoutCastENSD_16StoreWithoutCastEEEviT_T0_T2_T3_T4_T5_,"ax",@progbits
	.align	128
        .global         _ZN2at6native27unrolled_elementwise_kernelINS0_13BinaryFunctorIfffNS0_15binary_internal10MulFunctorIfEEEESt5arrayIPcLm3EELi4E23TrivialOffsetCalculatorILi2EjESA_ILi1EjENS0_6memory15LoadWithoutCastENSD_16StoreWithoutCastEEEviT_T0_T2_T3_T4_T5_
        .type           _ZN2at6native27unrolled_elementwise_kernelINS0_13BinaryFunctorIfffNS0_15binary_internal10MulFunctorIfEEEESt5arrayIPcLm3EELi4E23TrivialOffsetCalculatorILi2EjESA_ILi1EjENS0_6memory15LoadWithoutCastENSD_16StoreWithoutCastEEEviT_T0_T2_T3_T4_T5_,@function
        .size           _ZN2at6native27unrolled_elementwise_kernelINS0_13BinaryFunctorIfffNS0_15binary_internal10MulFunctorIfEEEESt5arrayIPcLm3EELi4E23TrivialOffsetCalculatorILi2EjESA_ILi1EjENS0_6memory15LoadWithoutCastENSD_16StoreWithoutCastEEEviT_T0_T2_T3_T4_T5_,(.L_x_17015 - _ZN2at6native27unrolled_elementwise_kernelINS0_13BinaryFunctorIfffNS0_15binary_internal10MulFunctorIfEEEESt5arrayIPcLm3EELi4E23TrivialOffsetCalculatorILi2EjESA_ILi1EjENS0_6memory15LoadWithoutCastENSD_16StoreWithoutCastEEEviT_T0_T2_T3_T4_T5_)
        .other          _ZN2at6native27unrolled_elementwise_kernelINS0_13BinaryFunctorIfffNS0_15binary_internal10MulFunctorIfEEEESt5arrayIPcLm3EELi4E23TrivialOffsetCalculatorILi2EjESA_ILi1EjENS0_6memory15LoadWithoutCastENSD_16StoreWithoutCastEEEviT_T0_T2_T3_T4_T5_,@"STO_CUDA_ENTRY STV_DEFAULT"
_ZN2at6native27unrolled_elementwise_kernelINS0_13BinaryFunctorIfffNS0_15binary_internal10MulFunctorIfEEEESt5arrayIPcLm3EELi4E23TrivialOffsetCalculatorILi2EjESA_ILi1EjENS0_6memory15LoadWithoutCastENSD_16StoreWithoutCastEEEviT_T0_T2_T3_T4_T5_:
.text._ZN2at6native27unrolled_elementwise_kernelINS0_13BinaryFunctorIfffNS0_15binary_internal10MulFunctorIfEEEESt5arrayIPcLm3EELi4E23TrivialOffsetCalculatorILi2EjESA_ILi1EjENS0_6memory15LoadWithoutCastENSD_16StoreWithoutCastEEEviT_T0_T2_T3_T4_T5_:
[----:B------:R-:W-:Y:S01]  /*0000*/  LDC R1, c[0x0][0x37c] ;  /* 0x0000df00ff017b82 */ /* 0x000fe20000000800 */
[----:B------:R-:W0:Y:S07]  /*0010*/  S2R R0, SR_CTAID.X ;  /* 0x0000000000007919 */ /* 0x000e2e0000002500 */
[----:B------:R-:W0:Y:S01]  /*0020*/  LDC R3, c[0x0][0x380] ;  /* 0x0000e000ff037b82 */ /* 0x000e220000000800 */
[----:B------:R-:W1:Y:S01]  /*0030*/  LDCU.64 UR4, c[0x0][0x358] ;  /* 0x00006b00ff0477ac */ /* 0x000e620008000a00 */
[----:B------:R-:W-:Y:S01]  /*0040*/  HFMA2 R20, -RZ, RZ, 0, 0 ;  /* 0x00000000ff147431 */ /* 0x000fe200000001ff */
[----:B------:R-:W2:Y:S01]  /*0050*/  S2R R21, SR_TID.X ;  /* 0x0000000000157919 */ /* 0x000ea20000002100 */
[----:B------:R-:W-:-:S04]  /*0060*/  IMAD.MOV.U32 R22, RZ, RZ, RZ ;  /* 0x000000ffff167224 */ /* 0x000fc800078e00ff */
[----:B------:R-:W3:Y:S08]  /*0070*/  LDC.64 R16, c[0x0][0x390] ;  /* 0x0000e400ff107b82 */ /* 0x000ef00000000a00 */
[----:B------:R-:W4:Y:S08]  /*0080*/  LDC.64 R10, c[0x0][0x398] ;  /* 0x0000e600ff0a7b82 */ /* 0x000f300000000a00 */
[----:B------:R-:W5:Y:S01]  /*0090*/  LDC.64 R14, c[0x0][0x390] ;  /* 0x0000e400ff0e7b82 */ /* 0x000f620000000a00 */
[----:B0-----:R-:W-:-:S07]  /*00a0*/  IMAD R18, R0, -0x200, R3 ;  /* 0xfffffe0000127824 */ /* 0x001fce00078e0203 */
[----:B------:R-:W0:Y:S01]  /*00b0*/  LDC.64 R12, c[0x0][0x398] ;  /* 0x0000e600ff0c7b82 */ /* 0x000e220000000a00 */
[----:B--2---:R-:W-:Y:S02]  /*00c0*/  MOV R19, R21 ;  /* 0x0000001500137202 */ /* 0x004fe40000000f00 */
[----:B------:R-:W-:-:S05]  /*00d0*/  ISETP.GE.AND P1, PT, R21, R18, PT ;  /* 0x000000121500720c */ /* 0x000fca0003f26270 */
[----:B------:R-:W2:Y:S08]  /*00e0*/  LDC.64 R4, c[0x0][0x390] ;  /* 0x0000e400ff047b82 */ /* 0x000eb00000000a00 */
[----:B------:R-:W2:Y:S01]  /*00f0*/  LDC.64 R2, c[0x0][0x398] ;  /* 0x0000e600ff027b82 */ /* 0x000ea20000000a00 */
[----:B------:R-:W-:Y:S02]  /*0100*/  @!P1 IADD3 R21, PT, PT, R19, 0x80, RZ ;  /* 0x0000008013159810 */ /* 0x000fe40007ffe0ff */
[----:B------:R-:W-:-:S02]  /*0110*/  @!P1 LEA R25, R0, R19, 0x9 ;  /* 0x0000001300199211 */ /* 0x000fc400078e48ff */
[----:B------:R-:W-:-:S03]  /*0120*/  ISETP.GE.AND P2, PT, R21, R18, PT ;  /* 0x000000121500720c */ /* 0x000fc60003f46270 */
[----:B------:R-:W2:Y:S01]  /*0130*/  LDC.64 R6, c[0x0][0x390] ;  /* 0x0000e400ff067b82 */ /* 0x000ea20000000a00 */
[----:B-----5:R-:W-:-:S04]  /*0140*/  @!P1 IMAD.WIDE.U32 R14, R25, 0x4, R14 ;  /* 0x00000004190e9825 */ /* 0x020fc800078e000e */
[----:B0-----:R-:W-:Y:S01]  /*0150*/  @!P1 IMAD.WIDE.U32 R12, R25, 0x4, R12 ;  /* 0x00000004190c9825 */ /* 0x001fe200078e000c */
[----:B------:R-:W-:Y:S01]  /*0160*/  CS2R R24, SRZ ;  /* 0x0000000000187805 */ /* 0x000fe2000001ff00 */
[----:B-1----:R-:W5:Y:S01]  /*0170*/  @!P1 LDG.E R20, desc[UR4][R14.64] ;  /* 0x000000040e149981 */ /* 0x002f62000c1e1900 */
[----:B------:R-:W0:Y:S02]  /*0180*/  LDC.64 R8, c[0x0][0x398] ;  /* 0x0000e600ff087b82 */ /* 0x000e240000000a00 */
[----:B------:R-:W-:Y:S01]  /*0190*/  @!P2 IMAD R27, R0, 0x200, R21 ;  /* 0x00000200001ba824 */ /* 0x000fe200078e0215 */
[----:B------:R-:W-:Y:S01]  /*01a0*/  @!P2 IADD3 R21, PT, PT, R21, 0x80, RZ ;  /* 0x000000801515a810 */ /* 0x000fe20007ffe0ff */
[----:B------:R1:W5:Y:S02]  /*01b0*/  @!P1 LDG.E R25, desc[UR4][R12.64] ;  /* 0x000000040c199981 */ /* 0x000364000c1e1900 */
[----:B---3--:R-:W-:Y:S01]  /*01c0*/  @!P2 IMAD.WIDE.U32 R16, R27, 0x4, R16 ;  /* 0x000000041b10a825 */ /* 0x008fe200078e0010 */
[----:B------:R-:W-:-:S03]  /*01d0*/  ISETP.GE.AND P3, PT, R21, R18, PT ;  /* 0x000000121500720c */ /* 0x000fc60003f66270 */
[----:B----4-:R-:W-:Y:S01]  /*01e0*/  @!P2 IMAD.WIDE.U32 R10, R27, 0x4, R10 ;  /* 0x000000041b0aa825 */ /* 0x010fe200078e000a */
[----:B------:R-:W3:Y:S09]  /*01f0*/  @!P2 LDG.E R22, desc[UR4][R16.64] ;  /* 0x000000041016a981 */ /* 0x000ef2000c1e1900 */
[----:B------:R-:W-:Y:S01]  /*0200*/  @!P3 IMAD R23, R0, 0x200, R21 ;  /* 0x000002000017b824 */ /* 0x000fe200078e0215 */
[----:B------:R-:W-:-:S04]  /*0210*/  @!P3 IADD3 R21, PT, PT, R21, 0x80, RZ ;  /* 0x000000801515b810 */ /* 0x000fc80007ffe0ff */
[----:B------:R-:W-:Y:S01]  /*0220*/  ISETP.GE.AND P0, PT, R21, R18, PT ;  /* 0x000000121500720c */ /* 0x000fe20003f06270 */
[----:B--2---:R-:W-:-:S04]  /*0230*/  @!P3 IMAD.WIDE.U32 R4, R23, 0x4, R4 ;  /* 0x000000041704b825 */ /* 0x004fc800078e0004 */
[----:B------:R-:W-:-:S08]  /*0240*/  @!P3 IMAD.WIDE.U32 R2, R23, 0x4, R2 ;  /* 0x000000041702b825 */ /* 0x000fd000078e0002 */
[----:B------:R-:W-:Y:S01]  /*0250*/  @!P0 LEA R27, R0, R21, 0x9 ;  /* 0x00000015001b8211 */ /* 0x000fe200078e48ff */
[----:B------:R-:W-:Y:S01]  /*0260*/  IMAD.MOV.U32 R23, RZ, RZ, RZ ;  /* 0x000000ffff177224 */ /* 0x000fe200078e00ff */
[----:B------:R-:W-:Y:S01]  /*0270*/  MOV R21, RZ ;  /* 0x000000ff00157202 */ /* 0x000fe20000000f00 */
[----:B------:R-:W2:Y:S02]  /*0280*/  @!P3 LDG.E R24, desc[UR4][R2.64] ;  /* 0x000000040218b981 */ /* 0x000ea4000c1e1900 */
[C---:B------:R-:W-:Y:S02]  /*0290*/  @!P0 IMAD.WIDE.U32 R6, R27.reuse, 0x4, R6 ;  /* 0x000000041b068825 */ /* 0x040fe400078e0006 */
[----:B------:R-:W2:Y:S02]  /*02a0*/  @!P3 LDG.E R23, desc[UR4][R4.64] ;  /* 0x000000040417b981 */ /* 0x000ea4000c1e1900 */
[----:B0-----:R-:W-:Y:S02]  /*02b0*/  @!P0 IMAD.WIDE.U32 R8, R27, 0x4, R8 ;  /* 0x000000041b088825 */ /* 0x001fe400078e0008 */
[----:B------:R-:W3:Y:S04]  /*02c0*/  @!P2 LDG.E R21, desc[UR4][R10.64] ;  /* 0x000000040a15a981 */ /* 0x000ee8000c1e1900 */
[----:B------:R-:W4:Y:S04]  /*02d0*/  @!P0 LDG.E R6, desc[UR4][R6.64] ;  /* 0x0000000406068981 */ /* 0x000f28000c1e1900 */
[----:B------:R-:W4:Y:S01]  /*02e0*/  @!P0 LDG.E R9, desc[UR4][R8.64] ;  /* 0x0000000408098981 */ /* 0x000f22000c1e1900 */
[----:B------:R-:W-:Y:S01]  /*02f0*/  ISETP.GE.AND P1, PT, R19, R18, PT ;  /* 0x000000121300720c */ /* 0x000fe20003f26270 */
[----:B------:R-:W-:Y:S04]  /*0300*/  BSSY.RECONVERGENT B0, `(.L_x_8195) ;  /* 0x000001c000007945 */ /* 0x000fe80003800200 */
[----:B------:R-:W-:Y:S01]  /*0310*/  BSSY.RELIABLE B1, `(.L_x_8196) ;  /* 0x0000014000017945 */ /* 0x000fe20003800100 */
[----:B-1----:R-:W-:-:S02]  /*0320*/  HFMA2 R12, -RZ, RZ, 0, 0 ;  /* 0x00000000ff0c7431 */ /* 0x002fc400000001ff */
[----:B-----5:R-:W-:Y:S01]  /*0330*/  FMUL.FTZ R25, R25, R20 ;  /* 0x0000001419197220 */ /* 0x020fe20000410000 */
[----:B--2---:R-:W-:Y:S01]  /*0340*/  FMUL.FTZ R23, R24, R23 ;  /* 0x0000001718177220 */ /* 0x004fe20000410000 */
[----:B---3--:R-:W-:Y:S01]  /*0350*/  FMUL.FTZ R21, R21, R22 ;  /* 0x0000001615157220 */ /* 0x008fe20000410000 */
[----:B----4-:R-:W-:Y:S02]  /*0360*/  @!P0 FMUL.FTZ R12, R6, R9 ;  /* 0x00000009060c8220 */ /* 0x010fe40000410000 */
        /* <DEDUP_REMOVED lines=14> */
.L_x_8197:
[----:B------:R-:W-:Y:S05]  /*0450*/  BSYNC.RELIABLE B1 ;  /* 0x0000000000017941 */ /* 0x000fea0003800100 */
.L_x_8196:
[----:B------:R-:W-:-:S13]  /*0460*/  ISETP.GE.AND P0, PT, R19, R18, PT ;  /* 0x000000121300720c */ /* 0x000fda0003f06270 */
[----:B0-----:R-:W0:Y:S01]  /*0470*/  @!P0 LDC.64 R2, c[0x0][0x388] ;  /* 0x0000e200ff028b82 */ /* 0x001e220000000a00 */
[----:B------:R-:W-:Y:S01]  /*0480*/  @!P0 IMAD R5, R0, 0x200, R19 ;  /* 0x0000020000058824 */ /* 0x000fe200078e0213 */
[----:B------:R-:W-:-:S03]  /*0490*/  @!P0 IADD3 R19, PT, PT, R19, 0x80, RZ ;  /* 0x0000008013138810 */ /* 0x000fc60007ffe0ff */
[----:B0-----:R-:W-:-:S05]  /*04a0*/  @!P0 IMAD.WIDE.U32 R2, R5, 0x4, R2 ;  /* 0x0000000405028825 */ /* 0x001fca00078e0002 */
[----:B------:R1:W-:Y:S02]  /*04b0*/  @!P0 STG.E desc[UR4][R2.64], R23 ;  /* 0x0000001702008986 */ /* 0x0003e4000c101904 */
.L_x_8198:
[----:B------:R-:W-:Y:S05]  /*04c0*/  BSYNC.RECONVERGENT B0 ;  /* 0x0000000000007941 */ /* 0x000fea0003800200 */
.L_x_8195:
        /* <DEDUP_REMOVED lines=8> */
.L_x_8199:
        /* <DEDUP_REMOVED lines=11> */
.L_x_17015:


//--------------------- .text._ZN2at6native29vectorized_elementwise_kernelILi2ENS0_13BinaryFunctorIfffNS0_15binary_internal10MulFunctorIfEEEESt5arrayIPcLm3EEEEviT0_T1_ --------------------------
	.section	.text._ZN2at6native29vectorized_elementwise_kernelILi2ENS0_13BinaryFunctorIfffNS0_15binary_internal10MulFunctorIfEEEESt5arrayIPcLm3EEEEviT0_T1_,"ax",@progbits
	.align	128
        .global         _ZN2at6native29vectorized_elementwise_kernelILi2ENS0_13BinaryFunctorIfffNS0_15binary_internal10MulFunctorIfEEEESt5arrayIPcLm3EEEEviT0_T1_
        .type           _ZN2at6native29vectorized_elementwise_kernelILi2ENS0_13BinaryFunctorIfffNS0_15binary_internal10MulFunctorIfEEEESt5arrayIPcLm3EEEEviT0_T1_,@function
        .size           _ZN2at6native29vectorized_elementwise_kernelILi2ENS0_13BinaryFunctorIfffNS0_15binary_internal10MulFunctorIfEEEESt5arrayIPcLm3EEEEviT0_T1_,(.L_x_17016 - _ZN2at6native29vectorized_elementwise_kernelILi2ENS0_13BinaryFunctorIfffNS0_15binary_internal10MulFunctorIfEEEESt5arrayIPcLm3EEEEviT0_T1_)
        .other          _ZN2at6native29vectorized_elementwise_kernelILi2ENS0_13BinaryFunctorIfffNS0_15binary_internal10MulFunctorIfEEEESt5arrayIPcLm3EEEEviT0_T1_,@"STO_CUDA_ENTRY STV_DEFAULT"
_ZN2at6native29vectorized_elementwise_kernelILi2ENS0_13BinaryFunctorIfffNS0_15binary_internal10MulFunctorIfEEEESt5arrayIPcLm3EEEEviT0_T1_:
.text._ZN2at6native29vectorized_elementwise_kernelILi2ENS0_13BinaryFunctorIfffNS0_15binary_internal10MulFunctorIfEEEESt5arrayIPcLm3EEEEviT0_T1_:
        /* <DEDUP_REMOVED lines=10> */
[----:B------:R-:W-:-:S07]  /*00a0*/  IMAD.MOV.U32 R10, RZ, RZ, RZ ;  /* 0x000000ffff0a7224 */ /* 0x000fce00078e00ff */
        /* <DEDUP_REMOVED lines=13> */
[----:B------:R1:W2:Y:S04]  /*0180*/  @!P3 LDG.E R10, desc[UR4][R16.64] ;  /* 0x00000004100ab981 */ /* 0x0002a8000c1e1900 */
[----:B------:R-:W-:Y:S01]  /*0190*/  @!P4 IADD3 R11, PT, PT, R3, R0, RZ ;  /* 0x00000000030bc210 */ /* 0x000fe20007ffe0ff */
[----:B------:R-:W-:Y:S01]  /*01a0*/  @!P4 VIADD R0, R0, 0x80 ;  /* 0x000000800000c836 */ /* 0x000fe20000000000 */
[----:B-1----:R-:W1:Y:S04]  /*01b0*/  LDC.64 R16, c[0x0][0x398] ;  /* 0x0000e600ff107b82 */ /* 0x002e680000000a00 */
[----:B------:R-:W-:-:S13]  /*01c0*/  ISETP.GE.U32.AND P2, PT, R0, R5, PT ;  /* 0x000000050000720c */ /* 0x000fda0003f46070 */
[----:B------:R-:W-:Y:S02]  /*01d0*/  @!P2 IADD3 R9, PT, PT, R3, R0, RZ ;  /* 0x000000000309a210 */ /* 0x000fe40007ffe0ff */
[----:B------:R-:W-:-:S04]  /*01e0*/  @!P2 IADD3 R0, PT, PT, R0, 0x80, RZ ;  /* 0x000000800000a810 */ /* 0x000fc80007ffe0ff */
[----:B------:R-:W-:-:S13]  /*01f0*/  ISETP.GE.U32.AND P1, PT, R0, R5, PT ;  /* 0x000000050000720c */ /* 0x000fda0003f26070 */
[----:B------:R-:W-:Y:S02]  /*0200*/  @!P1 IADD3 R7, PT, PT, R3, R0, RZ ;  /* 0x0000000003079210 */ /* 0x000fe40007ffe0ff */
[----:B------:R-:W-:-:S04]  /*0210*/  @!P1 IADD3 R0, PT, PT, R0, 0x80, RZ ;  /* 0x0000008000009810 */ /* 0x000fc80007ffe0ff */
[----:B------:R-:W-:Y:S02]  /*0220*/  ISETP.GE.U32.AND P0, PT, R0, R5, PT ;  /* 0x000000050000720c */ /* 0x000fe40003f06070 */
[----:B------:R-:W-:Y:S01]  /*0230*/  CS2R R20, SRZ ;  /* 0x0000000000147805 */ /* 0x000fe2000001ff00 */
[----:B------:R-:W-:Y:S02]  /*0240*/  HFMA2 R4, -RZ, RZ, 0, 0 ;  /* 0x00000000ff047431 */ /* 0x000fe400000001ff */
[----:B---3--:R-:W-:Y:S01]  /*0250*/  @!P4 IMAD.WIDE.U32 R22, R11, 0x4, R22 ;  /* 0x000000040b16c825 */ /* 0x008fe200078e0016 */
[----:B------:R-:W-:-:S03]  /*0260*/  MOV R6, RZ ;  /* 0x000000ff00067202 */ /* 0x000fc60000000f00 */
[----:B----4-:R-:W-:Y:S01]  /*0270*/  @!P4 IMAD.WIDE.U32 R14, R11, 0x4, R14 ;  /* 0x000000040b0ec825 */ /* 0x010fe200078e000e */
[----:B------:R3:W2:Y:S03]  /*0280*/  @!P3 LDG.E R21, desc[UR4][R24.64] ;  /* 0x000000041815b981 */ /* 0x0006a6000c1e1900 */
[----:B------:R-:W-:Y:S01]  /*0290*/  IMAD.MOV.U32 R11, RZ, RZ, RZ ;  /* 0x000000ffff0b7224 */ /* 0x000fe200078e00ff */
[----:B------:R4:W2:Y:S01]  /*02a0*/  @!P4 LDG.E R4, desc[UR4][R22.64] ;  /* 0x000000041604c981 */ /* 0x0008a2000c1e1900 */
[----:B------:R-:W-:Y:S01]  /*02b0*/  @!P0 IADD3 R29, PT, PT, R3, R0, RZ ;  /* 0x00000000031d8210 */ /* 0x000fe20007ffe0ff */
[----:B0-----:R-:W-:Y:S01]  /*02c0*/  @!P2 IMAD.WIDE.U32 R12, R9, 0x4, R12 ;  /* 0x00000004090ca825 */ /* 0x001fe200078e000c */
[----:B------:R-:W-:Y:S02]  /*02d0*/  @!P0 IADD3 R0, PT, PT, R0, 0x80, RZ ;  /* 0x0000008000008810 */ /* 0x000fe40007ffe0ff */
[----:B------:R0:W2:Y:S01]  /*02e0*/  @!P4 LDG.E R11, desc[UR4][R14.64] ;  /* 0x000000040e0bc981 */ /* 0x0000a2000c1e1900 */
[----:B---3--:R-:W3:Y:S01]  /*02f0*/  LDC.64 R24, c[0x0][0x390] ;  /* 0x0000e400ff187b82 */ /* 0x008ee20000000a00 */
[----:B------:R-:W-:-:S02]  /*0300*/  ISETP.GE.U32.AND P3, PT, R0, R5, PT ;  /* 0x000000050000720c */ /* 0x000fc40003f66070 */
[----:B------:R0:W2:Y:S01]  /*0310*/  @!P2 LDG.E R6, desc[UR4][R12.64] ;  /* 0x000000040c06a981 */ /* 0x0000a2000c1e1900 */
[----:B-----5:R-:W-:-:S04]  /*0320*/  @!P2 IMAD.WIDE.U32 R26, R9, 0x4, R26 ;  /* 0x00000004091aa825 */ /* 0x020fc800078e001a */
[----:B----4-:R-:W4:Y:S01]  /*0330*/  LDC.64 R22, c[0x0][0x398] ;  /* 0x0000e600ff167b82 */ /* 0x010f220000000a00 */
[----:B------:R-:W-:Y:S01]  /*0340*/  CS2R R8, SRZ ;  /* 0x0000000000087805 */ /* 0x000fe2000001ff00 */
[----:B------:R-:W-:-:S04]  /*0350*/  @!P1 IMAD.WIDE.U32 R18, R7, 0x4, R18 ;  /* 0x0000000407129825 */ /* 0x000fc800078e0012 */
[----:B-1----:R-:W-:Y:S01]  /*0360*/  @!P1 IMAD.WIDE.U32 R16, R7, 0x4, R16 ;  /* 0x0000000407109825 */ /* 0x002fe200078e0010 */
[----:B------:R1:W5:Y:S01]  /*0370*/  @!P2 LDG.E R9, desc[UR4][R26.64] ;  /* 0x000000041a09a981 */ /* 0x000362000c1e1900 */
[----:B0-----:R-:W0:Y:S08]  /*0380*/  LDC.64 R14, c[0x0][0x390] ;  /* 0x0000e400ff0e7b82 */ /* 0x001e300000000a00 */
[----:B------:R-:W0:Y:S01]  /*0390*/  LDC.64 R12, c[0x0][0x398] ;  /* 0x0000e600ff0c7b82 */ /* 0x000e220000000a00 */
[----:B------:R-:W-:Y:S01]  /*03a0*/  IMAD.MOV.U32 R7, RZ, RZ, RZ ;  /* 0x000000ffff077224 */ /* 0x000fe200078e00ff */
[----:B-1----:R-:W-:Y:S01]  /*03b0*/  @!P3 IADD3 R27, PT, PT, R3, R0, RZ ;  /* 0x00000000031bb210 */ /* 0x002fe20007ffe0ff */
[----:B------:R1:W5:Y:S01]  /*03c0*/  @!P1 LDG.E R8, desc[UR4][R18.64] ;  /* 0x0000000412089981 */ /* 0x000362000c1e1900 */
[----:B------:R-:W-:-:S03]  /*03d0*/  @!P3 IADD3 R0, PT, PT, R0, 0x80, RZ ;  /* 0x000000800000b810 */ /* 0x000fc60007ffe0ff */
[----:B------:R0:W5:Y:S01]  /*03e0*/  @!P1 LDG.E R7, desc[UR4][R16.64] ;  /* 0x0000000410079981 */ /* 0x000162000c1e1900 */
[----:B------:R-:W-:Y:S01]  /*03f0*/  ISETP.GE.U32.AND P1, PT, R0, R5, PT ;  /* 0x000000050000720c */ /* 0x000fe20003f26070 */
[----:B---3--:R-:W-:-:S04]  /*0400*/  @!P3 IMAD.WIDE.U32 R24, R27, 0x4, R24 ;  /* 0x000000041b18b825 */ /* 0x008fc800078e0018 */
[----:B----4-:R-:W-:Y:S01]  /*0410*/  @!P3 IMAD.WIDE.U32 R22, R27, 0x4, R22 ;  /* 0x000000041b16b825 */ /* 0x010fe200078e0016 */
[----:B------:R-:W-:Y:S01]  /*0420*/  CS2R R26, SRZ ;  /* 0x00000000001a7805 */ /* 0x000fe2000001ff00 */
[----:B-1----:R-:W1:Y:S02]  /*0430*/  LDC.64 R18, c[0x0][0x398] ;  /* 0x0000e600ff127b82 */ /* 0x002e640000000a00 */
[----:B0-----:R-:W-:-:S03]  /*0440*/  @!P0 IMAD.WIDE.U32 R14, R29, 0x4, R14 ;  /* 0x000000041d0e8825 */ /* 0x001fc600078e000e */
[----:B------:R-:W3:Y:S01]  /*0450*/  @!P3 LDG.E R26, desc[UR4][R24.64] ;  /* 0x00000004181ab981 */ /* 0x000ee2000c1e1900 */
[----:B------:R-:W-:Y:S02]  /*0460*/  @!P0 IMAD.WIDE.U32 R12, R29, 0x4, R12 ;  /* 0x000000041d0c8825 */ /* 0x000fe400078e000c */
[----:B------:R-:W0:Y:S01]  /*0470*/  LDC.64 R16, c[0x0][0x390] ;  /* 0x0000e400ff107b82 */ /* 0x000e220000000a00 */
[----:B------:R-:W-:Y:S01]  /*0480*/  @!P1 IADD3 R28, PT, PT, R3, R0, RZ ;  /* 0x00000000031c9210 */ /* 0x000fe20007ffe0ff */
[----:B------:R4:W3:Y:S01]  /*0490*/  @!P0 LDG.E R20, desc[UR4][R14.64] ;  /* 0x000000040e148981 */ /* 0x0008e2000c1e1900 */
[----:B------:R-:W-:-:S03]  /*04a0*/  @!P1 VIADD R0, R0, 0x80 ;  /* 0x0000008000009836 */ /* 0x000fc60000000000 */
[----:B------:R4:W3:Y:S02]  /*04b0*/  @!P0 LDG.E R27, desc[UR4][R12.64] ;  /* 0x000000040c1b8981 */ /* 0x0008e4000c1e1900 */
[----:B------:R-:W-:Y:S01]  /*04c0*/  ISETP.GE.U32.AND P0, PT, R0, R5, PT ;  /* 0x000000050000720c */ /* 0x000fe20003f06070 */
[----:B----4-:R-:W4:Y:S08]  /*04d0*/  LDC.64 R14, c[0x0][0x398] ;  /* 0x0000e600ff0e7b82 */ /* 0x010f300000000a00 */
[----:B------:R-:W4:Y:S01]  /*04e0*/  LDC.64 R12, c[0x0][0x390] ;  /* 0x0000e400ff0c7b82 */ /* 0x000f220000000a00 */
[----:B------:R-:W-:-:S03]  /*04f0*/  HFMA2 R29, -RZ, RZ, 0, 0 ;  /* 0x00000000ff1d7431 */ /* 0x000fc600000001ff */
[----:B------:R-:W-:-:S03]  /*0500*/  @!P0 IADD3 R0, PT, PT, R3, R0, RZ ;  /* 0x0000000003008210 */ /* 0x000fc60007ffe0ff */
[----:B------:R4:W3:Y:S02]  /*0510*/  @!P3 LDG.E R29, desc[UR4][R22.64] ;  /* 0x00000004161db981 */ /* 0x0008e4000c1e1900 */
[----:B0-----:R-:W-:-:S04]  /*0520*/  @!P0 IMAD.WIDE.U32 R16, R0, 0x4, R16 ;  /* 0x0000000400108825 */ /* 0x001fc800078e0010 */
[----:B-1----:R-:W-:Y:S01]  /*0530*/  @!P0 IMAD.WIDE.U32 R18, R0, 0x4, R18 ;  /* 0x0000000400128825 */ /* 0x002fe200078e0012 */
[----:B------:R-:W-:Y:S01]  /*0540*/  MOV R0, RZ ;  /* 0x000000ff00007202 */ /* 0x000fe20000000f00 */
[----:B------:R-:W3:Y:S02]  /*0550*/  @!P0 LDG.E R16, desc[UR4][R16.64] ;  /* 0x0000000410108981 */ /* 0x000ee4000c1e1900 */
[----:B----4-:R-:W-:-:S04]  /*0560*/  @!P1 IMAD.WIDE.U32 R14, R28, 0x4, R14 ;  /* 0x000000041c0e9825 */ /* 0x010fc800078e000e */
[----:B------:R-:W-:Y:S01]  /*0570*/  HFMA2 R23, -RZ, RZ, 0, 0 ;  /* 0x00000000ff177431 */ /* 0x000fe200000001ff */
[----:B------:R-:W4:Y:S05]  /*0580*/  @!P0 LDG.E R19, desc[UR4][R18.64] ;  /* 0x0000000412138981 */ /* 0x000f2a000c1e1900 */
[----:B------:R-:W4:Y:S01]  /*0590*/  @!P1 LDG.E R23, desc[UR4][R14.64] ;  /* 0x000000040e179981 */ /* 0x000f22000c1e1900 */
[----:B------:R-:W-:-:S05]  /*05a0*/  @!P1 IMAD.WIDE.U32 R12, R28, 0x4, R12 ;  /* 0x000000041c0c9825 */ /* 0x000fca00078e000c */
[----:B------:R-:W4:Y:S01]  /*05b0*/  @!P1 LDG.E R0, desc[UR4][R12.64] ;  /* 0x000000040c009981 */ /* 0x000f22000c1e1900 */
[----:B------:R-:W-:Y:S01]  /*05c0*/  ISETP.GE.U32.AND P1, PT, R2, R5, PT ;  /* 0x000000050200720c */ /* 0x000fe20003f26070 */
[----:B------:R-:W-:Y:S04]  /*05d0*/  BSSY.RECONVERGENT B0, `(.L_x_8201) ;  /* 0x000003c000007945 */ /* 0x000fe80003800200 */
[----:B------:R-:W-:Y:S01]  /*05e0*/  BSSY.RELIABLE B1, `(.L_x_8202) ;  /* 0x0000034000017945 */ /* 0x000fe20003800100 */
[----:B--2---:R-:W-:Y:S01]  /*05f0*/  FMUL.FTZ R10, R21, R10 ;  /* 0x0000000a150a7220 */ /* 0x004fe20000410000 */
[----:B------:R-:W-:Y:S01]  /*0600*/  FMUL.FTZ R11, R11, R4 ;  /* 0x000000040b0b7220 */ /* 0x000fe20000410000 */
[----:B------:R-:W-:Y:S01]  /*0610*/  MOV R4, RZ ;  /* 0x000000ff00047202 */ /* 0x000fe20000000f00 */
[----:B-----5:R-:W-:Y:S01]  /*0620*/  FMUL.FTZ R6, R9, R6 ;  /* 0x0000000609067220 */ /* 0x020fe20000410000 */
[----:B------:R-:W-:Y:S01]  /*0630*/  FMUL.FTZ R7, R7, R8 ;  /* 0x0000000807077220 */ /* 0x000fe20000410000 */
[----:B---3--:R-:W-:Y:S01]  /*0640*/  FMUL.FTZ R20, R27, R20 ;  /* 0x000000141b147220 */ /* 0x008fe20000410000 */
[----:B------:R-:W-:Y:S01]  /*0650*/  FMUL.FTZ R26, R29, R26 ;  /* 0x0000001a1d1a7220 */ /* 0x000fe20000410000 */
[----:B----4-:R-:W-:Y:S01]  /*0660*/  @!P0 FMUL.FTZ R4, R16, R19 ;  /* 0x0000001310048220 */ /* 0x010fe20000410000 */
[----:B------:R-:W-:Y:S01]  /*0670*/  FMUL.FTZ R0, R23, R0 ;  /* 0x0000000017007220 */ /* 0x000fe20000410000 */
[----:B------:R-:W-:Y:S06]  /*0680*/  @P1 BRA `(.L_x_8203) ;  /* 0x0000000000301947 */ /* 0x000fec0003800000 */
[----:B------:R-:W0:Y:S01]  /*0690*/  LDC.64 R8, c[0x0][0x388] ;  /* 0x0000e200ff087b82 */ /* 0x000e220000000a00 */
[----:B------:R-:W-:Y:S01]  /*06a0*/  IMAD.IADD R13, R3, 0x1, R2 ;  /* 0x00000001030d7824 */ /* 0x000fe200078e0202 */
[----:B------:R-:W-:-:S04]  /*06b0*/  IADD3 R2, PT, PT, R2, 0x80, RZ ;  /* 0x0000008002027810 */ /* 0x000fc80007ffe0ff */
[----:B------:R-:W-:Y:S01]  /*06c0*/  ISETP.GE.U32.AND P0, PT, R2, R5, PT ;  /* 0x000000050200720c */ /* 0x000fe20003f06070 */
[----:B0-----:R-:W-:-:S05]  /*06d0*/  IMAD.WIDE.U32 R8, R13, 0x4, R8 ;  /* 0x000000040d087825 */ /* 0x001fca00078e0008 */
[----:B------:R0:W-:Y:S07]  /*06e0*/  STG.E desc[UR4][R8.64], R10 ;  /* 0x0000000a08007986 */ /* 0x0001ee000c101904 */
[----:B------:R-:W-:Y:S05]  /*06f0*/  @P0 BRA `(.L_x_8204) ;  /* 0x0000000000300947 */ /* 0x000fea0003800000 */
[----:B0-----:R-:W0:Y:S01]  /*0700*/  LDC.64 R8, c[0x0][0x388] ;  /* 0x0000e200ff087b82 */ /* 0x001e220000000a00 */
[----:B------:R-:W-:Y:S02]  /*0710*/  IADD3 R13, PT, PT, R3, R2, RZ ;  /* 0x00000002030d7210 */ /* 0x000fe40007ffe0ff */
[----:B------:R-:W-:-:S03]  /*0720*/  IADD3 R2, PT, PT, R2, 0x80, RZ ;  /* 0x0000008002027810 */ /* 0x000fc60007ffe0ff */
[----:B0-----:R-:W-:-:S05]  /*0730*/  IMAD.WIDE.U32 R8, R13, 0x4, R8 ;  /* 0x000000040d087825 */ /* 0x001fca00078e0008 */
[----:B------:R0:W-:Y:S02]  /*0740*/  STG.E desc[UR4][R8.64], R11 ;  /* 0x0000000b08007986 */ /* 0x0001e4000c101904 */
.L_x_8203:
[----:B------:R-:W-:-:S13]  /*0750*/  ISETP.GE.U32.AND P0, PT, R2, R5, PT ;  /* 0x000000050200720c */ /* 0x000fda0003f06070 */
[----:B------:R-:W-:Y:S05]  /*0760*/  @P0 BRA `(.L_x_8205) ;  /* 0x0000000000300947 */ /* 0x000fea0003800000 */
[----:B0-----:R-:W0:Y:S01]  /*0770*/  LDC.64 R8, c[0x0][0x388] ;  /* 0x0000e200ff087b82 */ /* 0x001e220000000a00 */
[----:B------:R-:W-:Y:S01]  /*0780*/  IADD3 R11, PT, PT, R3, R2, RZ ;  /* 0x00000002030b7210 */ /* 0x000fe20007ffe0ff */
[----:B------:R-:W-:-:S04]  /*0790*/  VIADD R2, R2, 0x80 ;  /* 0x0000008002027836 */ /* 0x000fc80000000000 */
[----:B0-----:R-:W-:-:S05]  /*07a0*/  IMAD.WIDE.U32 R8, R11, 0x4, R8 ;  /* 0x000000040b087825 */ /* 0x001fca00078e0008 */
[----:B------:R1:W-:Y:S02]  /*07b0*/  STG.E desc[UR4][R8.64], R6 ;  /* 0x0000000608007986 */ /* 0x0003e4000c101904 */
.L_x_8204:
[----:B------:R-:W-:-:S13]  /*07c0*/  ISETP.GE.U32.AND P0, PT, R2, R5, PT ;  /* 0x000000050200720c */ /* 0x000fda0003f06070 */
[----:B------:R-:W-:Y:S05]  /*07d0*/  @P0 BRA `(.L_x_8206) ;  /* 0x0000000000300947 */ /* 0x000fea0003800000 */
[----:B01----:R-:W0:Y:S01]  /*07e0*/  LDC.64 R8, c[0x0][0x388] ;  /* 0x0000e200ff087b82 */ /* 0x003e220000000a00 */
[----:B------:R-:W-:Y:S02]  /*07f0*/  IADD3 R11, PT, PT, R3, R2, RZ ;  /* 0x00000002030b7210 */ /* 0x000fe40007ffe0ff */
[----:B------:R-:W-:-:S03]  /*0800*/  IADD3 R2, PT, PT, R2, 0x80, RZ ;  /* 0x0000008002027810 */ /* 0x000fc60007ffe0ff */
[----:B0-----:R-:W-:-:S05]  /*0810*/  IMAD.WIDE.U32 R8, R11, 0x4, R8 ;  /* 0x000000040b087825 */ /* 0x001fca00078e0008 */
[----:B------:R1:W-:Y:S02]  /*0820*/  STG.E desc[UR4][R8.64], R7 ;  /* 0x0000000708007986 */ /* 0x0003e4000c101904 */
.L_x_8205:
[----:B------:R-:W-:-:S13]  /*0830*/  ISETP.GE.U32.AND P0, PT, R2, R5, PT ;  /* 0x000000050200720c */ /* 0x000fda0003f06070 */
[----:B------:R-:W-:Y:S05]  /*0840*/  @P0 BRA `(.L_x_8207) ;  /* 0x0000000000340947 */ /* 0x000fea0003800000 */
[----:B-1----:R-:W1:Y:S01]  /*0850*/  LDC.64 R6, c[0x0][0x388] ;  /* 0x0000e200ff067b82 */ /* 0x002e620000000a00 */
[----:B0-----:R-:W-:Y:S02]  /*0860*/  IADD3 R9, PT, PT, R3, R2, RZ ;  /* 0x0000000203097210 */ /* 0x001fe40007ffe0ff */
[----:B------:R-:W-:-:S03]  /*0870*/  IADD3 R2, PT, PT, R2, 0x80, RZ ;  /* 0x0000008002027810 */ /* 0x000fc60007ffe0ff */
[----:B-1----:R-:W-:-:S05]  /*0880*/  IMAD.WIDE.U32 R6, R9, 0x4, R6 ;  /* 0x0000000409067825 */ /* 0x002fca00078e0006 */
[----:B------:R2:W-:Y:S02]  /*0890*/  STG.E desc[UR4][R6.64], R20 ;  /* 0x0000001406007986 */ /* 0x0005e4000c101904 */
.L_x_8206:
[----:B------:R-:W-:-:S13]  /*08a0*/  ISETP.GE.U32.AND P0, PT, R2, R5, PT ;  /* 0x000000050200720c */ /* 0x000fda0003f06070 */
[----:B------:R-:W-:Y:S05]  /*08b0*/  @P0 BREAK.RELIABLE B1 ;  /* 0x0000000000010942 */ /* 0x000fea0003800100 */
[----:B------:R-:W-:Y:S05]  /*08c0*/  @P0 BRA `(.L_x_8208) ;  /* 0x0000000000300947 */ /* 0x000fea0003800000 */
[----:B-12---:R-:W1:Y:S01]  /*08d0*/  LDC.64 R6, c[0x0][0x388] ;  /* 0x0000e200ff067b82 */ /* 0x006e620000000a00 */
[----:B0-----:R-:W-:Y:S01]  /*08e0*/  IMAD.IADD R9, R3, 0x1, R2 ;  /* 0x0000000103097824 */ /* 0x001fe200078e0202 */
[----:B------:R-:W-:-:S03]  /*08f0*/  IADD3 R2, PT, PT, R2, 0x80, RZ ;  /* 0x0000008002027810 */ /* 0x000fc60007ffe0ff */
[----:B-1----:R-:W-:-:S05]  /*0900*/  IMAD.WIDE.U32 R6, R9, 0x4, R6 ;  /* 0x0000000409067825 */ /* 0x002fca00078e0006 */
[----:B------:R2:W-:Y:S02]  /*0910*/  STG.E desc[UR4][R6.64], R26 ;  /* 0x0000001a06007986 */ /* 0x0005e4000c101904 */
.L_x_8207:
[----:B------:R-:W-:Y:S05]  /*0920*/  BSYNC.RELIABLE B1 ;  /* 0x0000000000017941 */ /* 0x000fea0003800100 */
.L_x_8202:
[----:B------:R-:W-:-:S13]  /*0930*/  ISETP.GE.U32.AND P0, PT, R2, R5, PT ;  /* 0x000000050200720c */ /* 0x000fda0003f06070 */
[----:B-12---:R-:W1:Y:S01]  /*0940*/  @!P0 LDC.64 R6, c[0x0][0x388] ;  /* 0x0000e200ff068b82 */ /* 0x006e620000000a00 */
[----:B0-----:R-:W-:Y:S02]  /*0950*/  @!P0 IADD3 R9, PT, PT, R3, R2, RZ ;  /* 0x0000000203098210 */ /* 0x001fe40007ffe0ff */
[----:B------:R-:W-:-:S03]  /*0960*/  @!P0 IADD3 R2, PT, PT, R2, 0x80, RZ ;  /* 0x0000008002028810 */ /* 0x000fc60007ffe0ff */
[----:B-1----:R-:W-:-:S05]  /*0970*/  @!P0 IMAD.WIDE.U32 R6, R9, 0x4, R6 ;  /* 0x0000000409068825 */ /* 0x002fca00078e0006 */
[----:B------:R3:W-:Y:S02]  /*0980*/  @!P0 STG.E desc[UR4][R6.64], R0 ;  /* 0x0000000006008986 */ /* 0x0007e4000c101904 */
.L_x_8208:
[----:B------:R-:W-:Y:S05]  /*0990*/  BSYNC.RECONVERGENT B0 ;  /* 0x0000000000007941 */ /* 0x000fea0003800200 */
.L_x_8201:
[----:B------:R-:W-:Y:S05]  /*09a0*/  WARPSYNC.ALL ;  /* 0x0000000000007948 */ /* 0x000fea0003800000 */
[----:B------:R-:W-:-:S13]  /*09b0*/  ISETP.GE.U32.AND P0, PT, R2, R5, PT ;  /* 0x000000050200720c */ /* 0x000fda0003f06070 */
[----:B------:R-:W-:Y:S05]  /*09c0*/  @P0 EXIT ;  /* 0x000000000000094d */ /* 0x000fea0003800000 */
[----:B-123--:R-:W1:Y:S01]  /*09d0*/  LDC.64 R6, c[0x0][0x388] ;  /* 0x0000e200ff067b82 */ /* 0x00ee620000000a00 */
[----:B------:R-:W-:-:S05]  /*09e0*/  IADD3 R3, PT, PT, R3, R2, RZ ;  /* 0x0000000203037210 */ /* 0x000fca0007ffe0ff */
[----:B-1----:R-:W-:-:S05]  /*09f0*/  IMAD.WIDE.U32 R2, R3, 0x4, R6 ;  /* 0x0000000403027825 */ /* 0x002fca00078e0006 */
[----:B------:R-:W-:Y:S01]  /*0a00*/  STG.E desc[UR4][R2.64], R4 ;  /* 0x0000000402007986 */ /* 0x000fe2000c101904 */
[----:B------:R-:W-:Y:S05]  /*0a10*/  EXIT ;  /* 0x000000000000794d */ /* 0x000fea0003800000 */
.L_x_8200:
        /* <DEDUP_REMOVED lines=9> */
[----:B------:R-:W-:-:S03]  /*0ab0*/  IMAD.WIDE.U32 R18, R0, 0x8, R6 ;  /* 0x0000000800127825 */ /* 0x000fc600078e0006 */
[----:B------:R-:W5:Y:S04]  /*0ac0*/  LDG.E.64 R4, desc[UR4][R16.64+0x800] ;  /* 0x0008000410047981 */ /* 0x000f68000c1e1b00 */
[----:B------:R-:W2:Y:S04]  /*0ad0*/  LDG.E.64 R24, desc[UR4][R18.64] ;  /* 0x0000000412187981 */ /* 0x000ea8000c1e1b00 */
[----:B------:R-:W4:Y:S04]  /*0ae0*/  LDG.E.64 R8, desc[UR4][R18.64+0x400] ;  /* 0x0004000412087981 */ /* 0x000f28000c1e1b00 */
[----:B------:R-:W5:Y:S04]  /*0af0*/  LDG.E.64 R6, desc[UR4][R18.64+0x800] ;  /* 0x0008000412067981 */ /* 0x000f68000c1e1b00 */
[----:B------:R-:W5:Y:S04]  /*0b00*/  LDG.E.64 R10, desc[UR4][R16.64+0xc00] ;  /* 0x000c0004100a7981 */ /* 0x000f68000c1e1b00 */
[----:B------:R-:W5:Y:S01]  /*0b10*/  LDG.E.64 R14, desc[UR4][R18.64+0xc00] ;  /* 0x000c0004120e7981 */ /* 0x000f62000c1e1b00 */
[----:B---3--:R-:W-:-:S04]  /*0b20*/  IMAD.WIDE.U32 R2, R3, 0x4, R20 ;  /* 0x0000000403027825 */ /* 0x008fc800078e0014 */
[----:B------:R-:W-:-:S04]  /*0b30*/  IMAD.WIDE.U32 R2, R0, 0x8, R2 ;  /* 0x0000000800027825 */ /* 0x000fc800078e0002 */
[----:B--2---:R-:W-:Y:S01]  /*0b40*/  FMUL.FTZ R22, R22, R24 ;  /* 0x0000001816167220 */ /* 0x004fe20000410000 */
[----:B------:R-:W-:Y:S01]  /*0b50*/  FMUL.FTZ R23, R23, R25 ;  /* 0x0000001917177220 */ /* 0x000fe20000410000 */
[----:B----4-:R-:W-:Y:S01]  /*0b60*/  FMUL.FTZ R8, R12, R8 ;  /* 0x000000080c087220 */ /* 0x010fe20000410000 */
[----:B------:R-:W-:Y:S01]  /*0b70*/  FMUL.FTZ R9, R13, R9 ;  /* 0x000000090d097220 */ /* 0x000fe20000410000 */
[----:B-----5:R-:W-:Y:S01]  /*0b80*/  FMUL.FTZ R4, R4, R6 ;  /* 0x0000000604047220 */ /* 0x020fe20000410000 */
[----:B------:R-:W-:Y:S01]  /*0b90*/  FMUL.FTZ R5, R5, R7 ;  /* 0x0000000705057220 */ /* 0x000fe20000410000 */
[----:B------:R-:W-:Y:S01]  /*0ba0*/  STG.E.64 desc[UR4][R2.64], R22 ;  /* 0x0000001602007986 */ /* 0x000fe2000c101b04 */
[----:B------:R-:W-:Y:S01]  /*0bb0*/  FMUL.FTZ R10, R10, R14 ;  /* 0x0000000e0a0a7220 */ /* 0x000fe20000410000 */
[----:B------:R-:W-:Y:S02]  /*0bc0*/  FMUL.FTZ R11, R11, R15 ;  /* 0x0000000f0b0b7220 */ /* 0x000fe40000410000 */
[----:B------:R-:W-:Y:S04]  /*0bd0*/  STG.E.64 desc[UR4][R2.64+0x400], R8 ;  /* 0x0004000802007986 */ /* 0x000fe8000c101b04 */
[----:B------:R-:W-:Y:S04]  /*0be0*/  STG.E.64 desc[UR4][R2.64+0x800], R4 ;  /* 0x0008000402007986 */ /* 0x000fe8000c101b04 */
[----:B------:R-:W-:Y:S01]  /*0bf0*/  STG.E.64 desc[UR4][R2.64+0xc00], R10 ;  /* 0x000c000a02007986 */ /* 0x000fe2000c101b04 */
[----:B------:R-:W-:Y:S05]  /*0c00*/  EXIT ;  /* 0x000000000000794d */ /* 0x000fea0003800000 */
.L_x_8209:
        /* <DEDUP_REMOVED lines=15> */
.L_x_17016:


//--------------------- .text._ZN2at6native29vectorized_elementwise_kernelILi4ENS0_13BinaryFunctorIfffNS0_15binary_internal10MulFunctorIfEEEESt5arrayIPcLm3EEEEviT0_T1_ --------------------------
	.section	.text._ZN2at6native29vectorized_elementwise_kernelILi4ENS0_13BinaryFunctorIfffNS0_15binary_internal10MulFunctorIfEEEESt5arrayIPcLm3EEEEviT0_T1_,"ax",@progbits
	.align	128
        .global         _ZN2at6native29vectorized_elementwise_kernelILi4ENS0_13BinaryFunctorIfffNS0_15binary_internal10MulFunctorIfEEEESt5arrayIPcLm3EEEEviT0_T1_
        .type           _ZN2at6native29vectorized_elementwise_kernelILi4ENS0_13BinaryFunctorIfffNS0_15binary_internal10MulFunctorIfEEEESt5arrayIPcLm3EEEEviT0_T1_,@function
        .size           _ZN2at6native29vectorized_elementwise_kernelILi4ENS0_13BinaryFunctorIfffNS0_15binary_internal10MulFunctorIfEEEESt5arrayIPcLm3EEEEviT0_T1_,(.L_x_17017 - _ZN2at6native29vectorized_elementwise_kernelILi4ENS0_13BinaryFunctorIfffNS0_15binary_internal10MulFunctorIfEEEESt5arrayIPcLm3EEEEviT0_T1_)
        .other          _ZN2at6native29vectorized_elementwise_kernelILi4ENS0_13BinaryFunctorIfffNS0_15binary_internal10MulFunctorIfEEEESt5arrayIPcLm3EEEEviT0_T1_,@"STO_CUDA_ENTRY STV_DEFAULT"
_ZN2at6native29vectorized_elementwise_kernelILi4ENS0_13BinaryFunctorIfffNS0_15binary_internal10MulFunctorIfEEEESt5arrayIPcLm3EEEEviT0_T1_:
.text._ZN2at6native29vectorized_elementwise_kernelILi4ENS0_13BinaryFunctorIfffNS0_15binary_internal10MulFunctorIfEEEESt5arrayIPcLm3EEEEviT0_T1_:
        /* <DEDUP_REMOVED lines=117> */
.L_x_8213:
[----:B------:R-:W-:-:S13]  /*0750*/  ISETP.GE.U32.AND P0, PT, R2, R5, PT ;  /* 0x000000050200720c */ /* 0x000fda0003f06070 */
[----:B------:R-:W-:Y:S05]  /*0760*/  @P0 BRA `(.L_x_8215) ;  /* 0x0000000000300947 */ /* 0x000fea0003800000 */
[----:B0-----:R-:W0:Y:S01]  /*0770*/  LDC.64 R8, c[0x0][0x388] ;  /* 0x0000e200ff087b82 */ /* 0x001e220000000a00 */
[----:B------:R-:W-:Y:S01]  /*0780*/  IADD3 R11, PT, PT, R3, R2, RZ ;  /* 0x00000002030b7210 */ /* 0x000fe20007ffe0ff */
[----:B------:R-:W-:-:S04]  /*0790*/  VIADD R2, R2, 0x80 ;  /* 0x0000008002027836 */ /* 0x000fc80000000000 */
[----:B0-----:R-:W-:-:S05]  /*07a0*/  IMAD.WIDE.U32 R8, R11, 0x4, R8 ;  /* 0x000000040b087825 */ /* 0x001fca00078e0008 */
[----:B------:R1:W-:Y:S02]  /*07b0*/  STG.E desc[UR4][R8.64], R6 ;  /* 0x0000000608007986 */ /* 0x0003e4000c101904 */
.L_x_8214:
[----:B------:R-:W-:-:S13]  /*07c0*/  ISETP.GE.U32.AND P0, PT, R2, R5, PT ;  /* 0x000000050200720c */ /* 0x000fda0003f06070 */
[----:B------:R-:W-:Y:S05]  /*07d0*/  @P0 BRA `(.L_x_8216) ;  /* 0x0000000000300947 */ /* 0x000fea0003800000 */
[----:B01----:R-:W0:Y:S01]  /*07e0*/  LDC.64 R8, c[0x0][0x388] ;  /* 0x0000e200ff087b82 */ /* 0x003e220000000a00 */
[----:B------:R-:W-:Y:S02]  /*07f0*/  IADD3 R11, PT, PT, R3, R2, RZ ;  /* 0x00000002030b7210 */ /* 0x000fe40007ffe0ff */
[----:B------:R-:W-:-:S03]  /*0800*/  IADD3 R2, PT, PT, R2, 0x80, RZ ;  /* 0x0000008002027810 */ /* 0x000fc60007ffe0ff */
[----:B0-----:R-:W-:-:S05]  /*0810*/  IMAD.WIDE.U32 R8, R11, 0x4, R8 ;  /* 0x000000040b087825 */ /* 0x001fca00078e0008 */
[----:B------:R1:W-:Y:S02]  /*0820*/  STG.E desc[UR4][R8.64], R7 ;  /* 0x0000000708007986 */ /* 0x0003e4000c101904 */
.L_x_8215:
[----:B------:R-:W-:-:S13]  /*0830*/  ISETP.GE.U32.AND P0, PT, R2, R5, PT ;  /* 0x000000050200720c */ /* 0x000fda0003f06070 */
[----:B------:R-:W-:Y:S05]  /*0840*/  @P0 BRA `(.L_x_8217) ;  /* 0x0000000000340947 */ /* 0x000fea0003800000 */
[----:B-1----:R-:W1:Y:S01]  /*0850*/  LDC.64 R6, c[0x0][0x388] ;  /* 0x0000e200ff067b82 */ /* 0x002e620000000a00 */
[----:B0-----:R-:W-:Y:S02]  /*0860*/  IADD3 R9, PT, PT, R3, R2, RZ ;  /* 0x0000000203097210 */ /* 0x001fe40007ffe0ff */
[----:B------:R-:W-:-:S03]  /*0870*/  IADD3 R2, PT, PT, R2, 0x80, RZ ;  /* 0x0000008002027810 */ /* 0x000fc60007ffe0ff */
[----:B-1----:R-:W-:-:S05]  /*0880*/  IMAD.WIDE.U32 R6, R9, 0x4, R6 ;  /* 0x0000000409067825 */ /* 0x002fca00078e0006 */
[----:B------:R2:W-:Y:S02]  /*0890*/  STG.E desc[UR4][R6.64], R20 ;  /* 0x0000001406007986 */ /* 0x0005e4000c101904 */
.L_x_8216:
        /* <DEDUP_REMOVED lines=8> */
.L_x_8217:
[----:B------:R-:W-:Y:S05]  /*0920*/  BSYNC.RELIABLE B1 ;  /* 0x0000000000017941 */ /* 0x000fea0003800100 */
.L_x_8212:
[----:B------:R-:W-:-:S13]  /*0930*/  ISETP.GE.U32.AND P0, PT, R2, R5, PT ;  /* 0x000000050200720c */ /* 0x000fda0003f06070 */
[----:B-12---:R-:W1:Y:S01]  /*0940*/  @!P0 LDC.64 R6, c[0x0][0x388] ;  /* 0x0000e200ff068b82 */ /* 0x006e620000000a00 */
[----:B0-----:R-:W-:Y:S02]  /*0950*/  @!P0 IADD3 R9, PT, PT, R3, R2, RZ ;  /* 0x0000000203098210 */ /* 0x001fe40007ffe0ff */
[----:B------:R-:W-:-:S03]  /*0960*/  @!P0 IADD3 R2, PT, PT, R2, 0x80, RZ ;  /* 0x0000008002028810 */ /* 0x000fc60007ffe0ff */
[----:B-1----:R-:W-:-:S05]  /*0970*/  @!P0 IMAD.WIDE.U32 R6, R9, 0x4, R6 ;  /* 0x0000000409068825 */ /* 0x002fca00078e0006 */
[----:B------:R3:W-:Y:S02]  /*0980*/  @!P0 STG.E desc[UR4][R6.64], R0 ;  /* 0x0000000006008986 */ /* 0x0007e4000c101904 */
.L_x_8218:
[----:B------:R-:W-:Y:S05]  /*0990*/  BSYNC.RECONVERGENT B0 ;  /* 0x0000000000007941 */ /* 0x000fea0003800200 */
.L_x_8211:
        /* <DEDUP_REMOVED lines=8> */
.L_x_8210:
[----:B------:R-:W0:Y:S01]  /*0a20*/  S2R R0, SR_TID.X ;  /* 0x0000000000007919 */ /* 0x000e220000002100 */
[----:B------:R-:W1:Y:S08]  /*0a30*/  LDC.64 R4, c[0x0][0x390] ;  /* 0x0000e400ff047b82 */ /* 0x000e700000000a00 */
[----:B------:R-:W2:Y:S08]  /*0a40*/  LDC.64 R6, c[0x0][0x398] ;  /* 0x0000e600ff067b82 */ /* 0x000eb00000000a00 */
[----:B------:R-:W3:Y:S01]  /*0a50*/  LDC.64 R24, c[0x0][0x388] ;  /* 0x0000e200ff187b82 */ /* 0x000ee20000000a00 */
[----:B-1----:R-:W-:-:S04]  /*0a60*/  IMAD.WIDE.U32 R4, R3, 0x4, R4 ;  /* 0x0000000403047825 */ /* 0x002fc800078e0004 */
[----:B0-----:R-:W-:-:S04]  /*0a70*/  IMAD.WIDE.U32 R20, R0, 0x10, R4 ;  /* 0x0000001000147825 */ /* 0x001fc800078e0004 */
[----:B--2---:R-:W-:Y:S01]  /*0a80*/  IMAD.WIDE.U32 R6, R3, 0x4, R6 ;  /* 0x0000000403067825 */ /* 0x004fe200078e0006 */
[----:B------:R-:W2:Y:S04]  /*0a90*/  LDG.E.128 R12, desc[UR4][R20.64] ;  /* 0x00000004140c7981 */ /* 0x000ea8000c1e1d00 */
[----:B------:R-:W4:Y:S01]  /*0aa0*/  LDG.E.128 R8, desc[UR4][R20.64+0x800] ;  /* 0x0008000414087981 */ /* 0x000f22000c1e1d00 */
[----:B------:R-:W-:-:S05]  /*0ab0*/  IMAD.WIDE.U32 R22, R0, 0x10, R6 ;  /* 0x0000001000167825 */ /* 0x000fca00078e0006 */
[----:B------:R-:W2:Y:S04]  /*0ac0*/  LDG.E.128 R16, desc[UR4][R22.64] ;  /* 0x0000000416107981 */ /* 0x000ea8000c1e1d00 */
[----:B------:R-:W4:Y:S01]  /*0ad0*/  LDG.E.128 R4, desc[UR4][R22.64+0x800] ;  /* 0x0008000416047981 */ /* 0x000f22000c1e1d00 */
[----:B---3--:R-:W-:-:S04]  /*0ae0*/  IMAD.WIDE.U32 R2, R3, 0x4, R24 ;  /* 0x0000000403027825 */ /* 0x008fc800078e0018 */
[----:B------:R-:W-:-:S04]  /*0af0*/  IMAD.WIDE.U32 R2, R0, 0x10, R2 ;  /* 0x0000001000027825 */ /* 0x000fc800078e0002 */
[----:B--2---:R-:W-:Y:S01]  /*0b00*/  FMUL.FTZ R12, R12, R16 ;  /* 0x000000100c0c7220 */ /* 0x004fe20000410000 */
[----:B------:R-:W-:Y:S01]  /*0b10*/  FMUL.FTZ R13, R13, R17 ;  /* 0x000000110d0d7220 */ /* 0x000fe20000410000 */
[----:B------:R-:W-:Y:S01]  /*0b20*/  FMUL.FTZ R14, R14, R18 ;  /* 0x000000120e0e7220 */ /* 0x000fe20000410000 */
[----:B------:R-:W-:Y:S01]  /*0b30*/  FMUL.FTZ R15, R15, R19 ;  /* 0x000000130f0f7220 */ /* 0x000fe20000410000 */
[----:B----4-:R-:W-:Y:S01]  /*0b40*/  FMUL.FTZ R4, R8, R4 ;  /* 0x0000000408047220 */ /* 0x010fe20000410000 */
[----:B------:R-:W-:Y:S01]  /*0b50*/  FMUL.FTZ R5, R9, R5 ;  /* 0x0000000509057220 */ /* 0x000fe20000410000 */
[----:B------:R-:W-:Y:S01]  /*0b60*/  FMUL.FTZ R6, R10, R6 ;  /* 0x000000060a067220 */ /* 0x000fe20000410000 */
[----:B------:R-:W-:Y:S01]  /*0b70*/  FMUL.FTZ R7, R11, R7 ;  /* 0x000000070b077220 */ /* 0x000fe20000410000 */
[----:B------:R-:W-:Y:S04]  /*0b80*/  STG.E.128 desc[UR4][R2.64], R12 ;  /* 0x0000000c02007986 */ /* 0x000fe8000c101d04 */
[----:B------:R-:W-:Y:S01]  /*0b90*/  STG.E.128 desc[UR4][R2.64+0x800], R4 ;  /* 0x0008000402007986 */ /* 0x000fe2000c101d04 */
[----:B------:R-:W-:Y:S05]  /*0ba0*/  EXIT ;  /* 0x000000000000794d */ /* 0x000fea0003800000 */
.L_x_8219:
        /* <DEDUP_REMOVED lines=13> */
.L_x_17017:


//--------------------- .text._ZN2at6native29vectorized_elementwise_kernelILi8ENS0_13BinaryFunctorIfffNS0_15binary_internal10MulFunctorIfEEEESt5arrayIPcLm3EEEEviT0_T1_ --------------------------
	.section	.text._ZN2at6native29vectorized_elementwise_kernelILi8ENS0_13BinaryFunctorIfffNS0_15binary_internal10MulFunctorIfEEEESt5arrayIPcLm3EEEEviT0_T1_,"ax",@progbits
	.align	128
        .global         _ZN2at6native29vectorized_elementwise_kernelILi8ENS0_13BinaryFunctorIfffNS0_15binary_internal10MulFunctorIfEEEESt5arrayIPcLm3EEEEviT0_T1_
        .type           _ZN2at6native29vectorized_elementwise_kernelILi8ENS0_13BinaryFunctorIfffNS0_15binary_internal10MulFunctorIfEEEESt5arrayIPcLm3EEEEviT0_T1_,@function
        .size           _ZN2at6native29vectorized_elementwise_kernelILi8ENS0_13BinaryFunctorIfffNS0_15binary_internal10MulFunctorIfEEEESt5arrayIPcLm3EEEEviT0_T1_,(.L_x_17018 - _ZN2at6native29vectorized_elementwise_kernelILi8ENS0_13BinaryFunctorIfffNS0_15binary_internal10MulFunctorIfEEEESt5arrayIPcLm3EEEEviT0_T1_)
        .other          _ZN2at6native29vectorized_elementwise_kernelILi8ENS0_13BinaryFunctorIfffNS0_15binary_internal10MulFunctorIfEEEESt5arrayIPcLm3EEEEviT0_T1_,@"STO_CUDA_ENTRY STV_DEFAULT"
_ZN2at6native29vectorized_elementwise_kernelILi8ENS0_13BinaryFunctorIfffNS0_15binary_internal10MulFunctorIfEEEESt5arrayIPcLm3EEEEviT0_T1_:
.text._ZN2at6native29vectorized_elementwise_kernelILi8ENS0_13BinaryFunctorIfffNS0_15binary_internal10MulFunctorIfEEEESt5arrayIPcLm3EEEEviT0_T1_:
[----:B------:R-:W-:Y:S01]  /*0000*/  LDC R1, c[0x0][0x37c] ;  /* 0x0000df00ff017b82 */ /* 0x000fe20000000800 */
[----:B------:R-:W-:Y:S05]  /*0010*/  EXIT ;  /* 0x000000000000794d */ /* 0x000fea0003800000 */
.L_x_8220:
        /* <DEDUP_REMOVED lines=14> */
.L_x_17018:


//--------------------- .text._ZN2at6native18elementwise_kernelILi128ELi4EZNS0_15gpu_kernel_implINS0_13AUnaryFunctorIdddNS0_15binary_internal10MulFunctorIdEEEEEEvRNS_18TensorIteratorBaseERKT_EUliE_EEviT1_ --------------------------
	.section	.text._ZN2at6native18elementwise_kernelILi128ELi4EZNS0_15gpu_kernel_implINS0_13AUnaryFunctorIdddNS0_15binary_internal10MulFunctorIdEEEEEEvRNS_18TensorIteratorBaseERKT_EUliE_EEviT1_,"ax",@progbits
	.align	128
        .global         _ZN2at6native18elementwise_kernelILi128ELi4EZNS0_15gpu_kernel_implINS0_13AUnaryFunctorIdddNS0_15binary_internal10MulFunctorIdEEEEEEvRNS_18TensorIteratorBaseERKT_EUliE_EEviT1_
        .type           _ZN2at6native18elementwise_kernelILi128ELi4EZNS0_15gpu_kernel_implINS0_13AUnaryFunctorIdddNS0_15binary_internal10MulFunctorIdEEEEEEvRNS_18TensorIteratorBaseERKT_EUliE_EEviT1_,@function
        .size           _ZN2at6native18elementwise_kernelILi128ELi4EZNS0_15gpu_kernel_implINS0_13AUnaryFunctorIdddNS0_15binary_internal10MulFunctorIdEEEEEEvRNS_18TensorIteratorBaseERKT_EUliE_EEviT1_,(.L_x_17019 - _ZN2at6native18elementwise_kernelILi128ELi4EZNS0_15gpu_kernel_implINS0_13AUnaryFunctorIdddNS0_15binary_internal10MulFunctorIdEEEEEEvRNS_18TensorIteratorBaseERKT_EUliE_EEviT1_)
        .other          _ZN2at6native18elementwise_kernelILi128ELi4EZNS0_15gpu_kernel_implINS0_13AUnaryFunctorIdddNS0_15binary_internal10MulFunctorIdEEEEEEvRNS_18TensorIteratorBaseERKT_EUliE_EEviT1_,@"STO_CUDA_ENTRY STV_DEFAULT"
_ZN2at6native18elementwise_kernelILi128ELi4EZNS0_15gpu_kernel_implINS0_13AUnaryFunctorIdddNS0_15binary_internal10MulFunctorIdEEEEEEvRNS_18TensorIteratorBaseERKT_EUliE_EEviT1_:
.text._ZN2at6native18elementwise_kernelILi128ELi4EZNS0_15gpu_kernel_implINS0_13AUnaryFunctorIdddNS0_15binary_internal10MulFunctorIdEEEEEEvRNS_18TensorIteratorBaseERKT_EUliE_EEviT1_:
        /* <DEDUP_REMOVED lines=319> */
.L_x_8223:
        /* <DEDUP_REMOVED lines=16> */
[----:B--2---:R4:W0:Y:S02]  /*14f0*/  I2F.F64.S16 R4, R2 ;  /* 0x0000000200047312 */ /* 0x0048240000101c00 */
[----:B0---4-:R-:W-:Y:S05]  /*1500*/  BRA `(.L_x_8230) ;  /* 0x0000000c006c7947 */ /* 0x011fea0003800000 */
.L_x_8228:
[----:B------:R-:W2:Y:S02]  /*1510*/  LDG.E.U8 R2, desc[UR36][R2.64] ;  /* 0x0000002402027981 */ /* 0x000ea4000c1e1100 */
[----:B--2---:R4:W0:Y:S02]  /*1520*/  I2F.F64.U16 R4, R2 ;  /* 0x0000000200047312 */ /* 0x0048240000101800 */
[----:B0---4-:R-:W-:Y:S05]  /*1530*/  BRA `(.L_x_8230) ;  /* 0x0000000c00607947 */ /* 0x011fea0003800000 */
.L_x_8227:
[----:B------:R-:W-:-:S09]  /*1540*/  UISETP.NE.AND UP0, UPT, UR4, 0x2, UPT ;  /* 0x000000020400788c */ /* 0x000fd2000bf05270 */
[----:B------:R-:W-:Y:S05]  /*1550*/  BRA.U !UP0, `(.L_x_8231) ;  /* 0x0000000108287547 */ /* 0x000fea000b800000 */
[----:B------:R-:W-:-:S09]  /*1560*/  UISETP.NE.AND UP0, UPT, UR4, 0x3, UPT ;  /* 0x000000030400788c */ /* 0x000fd2000bf05270 */
[----:B------:R-:W-:Y:S05]  /*1570*/  BRA.U !UP0, `(.L_x_8232) ;  /* 0x0000000108147547 */ /* 0x000fea000b800000 */
[----:B------:R-:W-:-:S09]  /*1580*/  UISETP.NE.AND UP0, UPT, UR4, 0x4, UPT ;  /* 0x000000040400788c */ /* 0x000fd2000bf05270 */
[----:B------:R-:W-:Y:S05]  /*1590*/  BRA.U UP0, `(.L_x_8229) ;  /* 0x0000000900bc7547 */ /* 0x000fea000b800000 */
[----:B------:R-:W2:Y:S02]  /*15a0*/  LDG.E.64 R4, desc[UR36][R2.64] ;  /* 0x0000002402047981 */ /* 0x000ea4000c1e1b00 */
[----:B--2---:R-:W4:Y:S02]  /*15b0*/  I2F.F64.S64 R4, R4 ;  /* 0x0000000400047312 */ /* 0x004f240000301c00 */
[----:B----4-:R-:W-:Y:S05]  /*15c0*/  BRA `(.L_x_8230) ;  /* 0x0000000c003c7947 */ /* 0x010fea0003800000 */
.L_x_8232:
[----:B------:R-:W2:Y:S02]  /*15d0*/  LDG.E R2, desc[UR36][R2.64] ;  /* 0x0000002402027981 */ /* 0x000ea4000c1e1900 */
[----:B--2---:R4:W0:Y:S02]  /*15e0*/  I2F.F64 R4, R2 ;  /* 0x0000000200047312 */ /* 0x0048240000201c00 */
[----:B0---4-:R-:W-:Y:S05]  /*15f0*/  BRA `(.L_x_8230) ;  /* 0x0000000c00307947 */ /* 0x011fea0003800000 */
.L_x_8231:
[----:B------:R-:W2:Y:S02]  /*1600*/  LDG.E.U16 R2, desc[UR36][R2.64] ;  /* 0x0000002402027981 */ /* 0x000ea4000c1e1500 */
[----:B--2---:R4:W0:Y:S02]  /*1610*/  I2F.F64.S16 R4, R2 ;  /* 0x0000000200047312 */ /* 0x0048240000101c00 */
[----:B0---4-:R-:W-:Y:S05]  /*1620*/  BRA `(.L_x_8230) ;  /* 0x0000000c00247947 */ /* 0x011fea0003800000 */
.L_x_8226:
        /* <DEDUP_REMOVED lines=8> */
[----:B------:R-:W3:Y:S02]  /*16b0*/  F2F.F64.F32 R4, R4 ;  /* 0x0000000400047310 */ /* 0x000ee40000201800 */
[----:B---3--:R-:W-:Y:S05]  /*16c0*/  BRA `(.L_x_8230) ;  /* 0x0000000800fc7947 */ /* 0x008fea0003800000 */
.L_x_8234:
[----:B------:R-:W2:Y:S02]  /*16d0*/  LDG.E.U16 R0, desc[UR36][R2.64] ;  /* 0x0000002402007981 */ /* 0x000ea4000c1e1500 */
[----:B--2---:R-:W-:-:S05]  /*16e0*/  HADD2.F32 R0, -RZ, R0.H0_H0 ;  /* 0x20000000ff007230 */ /* 0x004fca0000004100 */
[----:B------:R-:W-:-:S04]  /*16f0*/  FMUL.FTZ R0, R0, 1 ;  /* 0x3f80000000007820 */ /* 0x000fc80000410000 */
[----:B------:R3:W4:Y:S02]  /*1700*/  F2F.F64.F32 R4, R0 ;  /* 0x0000000000047310 */ /* 0x0007240000201800 */
[----:B---34-:R-:W-:Y:S05]  /*1710*/  BRA `(.L_x_8230) ;  /* 0x0000000800e87947 */ /* 0x018fea0003800000 */
.L_x_8233:
[----:B------:R-:W-:-:S09]  /*1720*/  UISETP.NE.AND UP0, UPT, UR4, 0x7, UPT ;  /* 0x000000070400788c */ /* 0x000fd2000bf05270 */
[----:B------:R-:W-:Y:S05]  /*1730*/  BRA.U !UP0, `(.L_x_8235) ;  /* 0x0000000108347547 */ /* 0x000fea000b800000 */
[----:B------:R-:W-:-:S09]  /*1740*/  UISETP.NE.AND UP0, UPT, UR4, 0x8, UPT ;  /* 0x000000080400788c */ /* 0x000fd2000bf05270 */
[----:B------:R-:W-:Y:S05]  /*1750*/  BRA.U !UP0, `(.L_x_8236) ;  /* 0x0000000108187547 */ /* 0x000fea000b800000 */
[----:B------:R-:W-:-:S09]  /*1760*/  UISETP.NE.AND UP0, UPT, UR4, 0x9, UPT ;  /* 0x000000090400788c */ /* 0x000fd2000bf05270 */
[----:B------:R-:W-:Y:S05]  /*1770*/  BRA.U UP0, `(.L_x_8229) ;  /* 0x0000000900447547 */ /* 0x000fea000b800000 */
[----:B------:R-:W2:Y:S02]  /*1780*/  LDG.E R2, desc[UR36][R2.64] ;  /* 0x0000002402027981 */ /* 0x000ea4000c1e1900 */
[----:B--2---:R-:W-:-:S06]  /*1790*/  FMUL.FTZ R4, R2, 1 ;  /* 0x3f80000002047820 */ /* 0x004fcc0000410000 */
[----:B------:R-:W4:Y:S02]  /*17a0*/  F2F.F64.F32 R4, R4 ;  /* 0x0000000400047310 */ /* 0x000f240000201800 */
[----:B----4-:R-:W-:Y:S05]  /*17b0*/  BRA `(.L_x_8230) ;  /* 0x0000000800c07947 */ /* 0x010fea0003800000 */
.L_x_8236:
[----:B------:R-:W2:Y:S02]  /*17c0*/  LDG.E.U16 R2, desc[UR36][R2.64] ;  /* 0x0000002402027981 */ /* 0x000ea4000c1e1500 */
[----:B--2---:R-:W-:-:S05]  /*17d0*/  HADD2.F32 R0, -RZ, R2.H0_H0 ;  /* 0x20000002ff007230 */ /* 0x004fca0000004100 */
[----:B------:R-:W-:-:S04]  /*17e0*/  FMUL.FTZ R0, R0, 1 ;  /* 0x3f80000000007820 */ /* 0x000fc80000410000 */
[----:B------:R4:W0:Y:S02]  /*17f0*/  F2F.F64.F32 R4, R0 ;  /* 0x0000000000047310 */ /* 0x0008240000201800 */
[----:B0---4-:R-:W-:Y:S05]  /*1800*/  BRA `(.L_x_8230) ;  /* 0x0000000800ac7947 */ /* 0x011fea0003800000 */
.L_x_8235:
[----:B------:R3:W5:Y:S01]  /*1810*/  LDG.E.64 R4, desc[UR36][R2.64] ;  /* 0x0000002402047981 */ /* 0x000762000c1e1b00 */
[----:B------:R-:W-:Y:S05]  /*1820*/  BRA `(.L_x_8230) ;  /* 0x0000000800a47947 */ /* 0x000fea0003800000 */
.L_x_8225:
        /* <DEDUP_REMOVED lines=11> */
[----:B------:R-:W-:Y:S01]  /*18e0*/  FSEL R5, RZ, 1.875, !P0 ;  /* 0x3ff00000ff057808 */ /* 0x000fe20004000000 */
[----:B------:R-:W-:Y:S08]  /*18f0*/  BRA `(.L_x_8230) ;  /* 0x0000000800707947 */ /* 0x000ff00003800000 */
.L_x_8239:
[----:B------:R2:W5:Y:S01]  /*1900*/  LDG.E.64 R4, desc[UR36][R2.64] ;  /* 0x0000002402047981 */ /* 0x000562000c1e1b00 */
[----:B------:R-:W-:Y:S05]  /*1910*/  BRA `(.L_x_8230) ;  /* 0x0000000800687947 */ /* 0x000fea0003800000 */
.L_x_8238:
        /* <DEDUP_REMOVED lines=24> */
[----:B------:R-:W-:-:S06]  /*1aa0*/  FMUL.FTZ R5, R5, 1 ;  /* 0x3f80000005057820 */ /* 0x000fcc0000410000 */
[----:B------:R-:W2:Y:S02]  /*1ab0*/  F2F.F64.F32 R4, R5 ;  /* 0x0000000500047310 */ /* 0x000ea40000201800 */
[----:B--2---:R-:W-:Y:S05]  /*1ac0*/  BRA `(.L_x_8230) ;  /* 0x0000000400fc7947 */ /* 0x004fea0003800000 */
.L_x_8241:
        /* <DEDUP_REMOVED lines=14> */
.L_x_8240:
[----:B------:R-:W2:Y:S02]  /*1bb0*/  LDG.E.U16 R0, desc[UR36][R2.64] ;  /* 0x0000002402007981 */ /* 0x000ea4000c1e1500 */
[----:B--2---:R-:W-:-:S04]  /*1bc0*/  IMAD.U32 R0, R0, 0x10000, RZ ;  /* 0x0001000000007824 */ /* 0x004fc800078e00ff */
[----:B------:R-:W-:-:S04]  /*1bd0*/  FMUL.FTZ R0, R0, 1 ;  /* 0x3f80000000007820 */ /* 0x000fc80000410000 */
[----:B------:R2:W3:Y:S02]  /*1be0*/  F2F.F64.F32 R4, R0 ;  /* 0x0000000000047310 */ /* 0x0004e40000201800 */
[----:B--23--:R-:W-:Y:S05]  /*1bf0*/  BRA `(.L_x_8230) ;  /* 0x0000000400b07947 */ /* 0x00cfea0003800000 */
.L_x_8237:
        /* <DEDUP_REMOVED lines=9> */
[----:B--2---:R2:W3:Y:S02]  /*1c90*/  I2F.F64.U16 R4, R2 ;  /* 0x0000000200047312 */ /* 0x0044e40000101800 */
[----:B--23--:R-:W-:Y:S05]  /*1ca0*/  BRA `(.L_x_8230) ;  /* 0x0000000400847947 */ /* 0x00cfea0003800000 */
.L_x_8244:
[----:B------:R-:W2:Y:S01]  /*1cb0*/  LDG.E.U8 R3, desc[UR36][R2.64] ;  /* 0x0000002402037981 */ /* 0x000ea2000c1e1100 */
        /* <DEDUP_REMOVED lines=20> */
.L_x_8246:
[----:B------:R-:W-:Y:S05]  /*1e00*/  BSYNC.RECONVERGENT B0 ;  /* 0x0000000000007941 */ /* 0x000fea0003800200 */
.L_x_8245:
[----:B------:R-:W-:Y:S02]  /*1e10*/  SHF.L.U32 R0, R0, 0x14, RZ ;  /* 0x0000001400007819 */ /* 0x000fe400000006ff */
[----:B------:R-:W-:-:S04]  /*1e20*/  LEA R2, R2, 0x3b800000, 0x17 ;  /* 0x3b80000002027811 */ /* 0x000fc800078eb8ff */
[----:B------:R-:W-:-:S05]  /*1e30*/  LOP3.LUT R0, R2, R0, R7, 0xfe, !PT ;  /* 0x0000000002007212 */ /* 0x000fca00078efe07 */
[----:B------:R-:W-:-:S04]  /*1e40*/  FMUL.FTZ R0, R0, 1 ;  /* 0x3f80000000007820 */ /* 0x000fc80000410000 */
[----:B------:R2:W3:Y:S02]  /*1e50*/  F2F.F64.F32 R4, R0 ;  /* 0x0000000000047310 */ /* 0x0004e40000201800 */
[----:B--23--:R-:W-:Y:S05]  /*1e60*/  BRA `(.L_x_8230) ;  /* 0x0000000400147947 */ /* 0x00cfea0003800000 */
.L_x_8243:
        /* <DEDUP_REMOVED lines=21> */
.L_x_8248:
[----:B------:R-:W-:Y:S05]  /*1fc0*/  BSYNC.RECONVERGENT B0 ;  /* 0x0000000000007941 */ /* 0x000fea0003800200 */
.L_x_8247:
[----:B------:R-:W-:Y:S01]  /*1fd0*/  IMAD.SHL.U32 R0, R0, 0x200000, RZ ;  /* 0x0020000000007824 */ /* 0x000fe200078e00ff */
[----:B------:R-:W-:-:S04]  /*1fe0*/  LEA R2, R2, 0x37800000, 0x17 ;  /* 0x3780000002027811 */ /* 0x000fc800078eb8ff */
[----:B------:R-:W-:-:S05]  /*1ff0*/  LOP3.LUT R0, R2, R0, R7, 0xfe, !PT ;  /* 0x0000000002007212 */ /* 0x000fca00078efe07 */
[----:B------:R-:W-:-:S04]  /*2000*/  FMUL.FTZ R0, R0, 1 ;  /* 0x3f80000000007820 */ /* 0x000fc80000410000 */
[----:B------:R2:W3:Y:S02]  /*2010*/  F2F.F64.F32 R4, R0 ;  /* 0x0000000000047310 */ /* 0x0004e40000201800 */
[----:B--23--:R-:W-:Y:S05]  /*2020*/  BRA `(.L_x_8230) ;  /* 0x0000000000a47947 */ /* 0x00cfea0003800000 */
.L_x_8242:
[----:B------:R-:W-:-:S09]  /*2030*/  UISETP.NE.AND UP0, UPT, UR4, 0x1c, UPT ;  /* 0x0000001c0400788c */ /* 0x000fd2000bf05270 */
[----:B------:R-:W-:Y:S05]  /*2040*/  BRA.U !UP0, `(.L_x_8249) ;  /* 0x0000000108947547 */ /* 0x000fea000b800000 */
[----:B------:R-:W-:-:S09]  /*2050*/  UISETP.NE.AND UP0, UPT, UR4, 0x1d, UPT ;  /* 0x0000001d0400788c */ /* 0x000fd2000bf05270 */
[----:B------:R-:W-:Y:S05]  /*2060*/  BRA.U !UP0, `(.L_x_8250) ;  /* 0x0000000108807547 */ /* 0x000fea000b800000 */
[----:B------:R-:W-:-:S09]  /*2070*/  UISETP.NE.AND UP0, UPT, UR4, 0x2c, UPT ;  /* 0x0000002c0400788c */ /* 0x000fd2000bf05270 */
[----:B------:R-:W-:Y:S05]  /*2080*/  BRA.U !UP0, `(.L_x_8251) ;  /* 0x0000000108487547 */ /* 0x000fea000b800000 */
.L_x_8229:
        /* <DEDUP_REMOVED lines=16> */
.L_x_8252:
[----:B------:R-:W-:Y:S01]  /*2190*/  CS2R R4, SRZ ;  /* 0x0000000000047805 */ /* 0x000fe2000001ff00 */
[----:B------:R-:W-:Y:S06]  /*21a0*/  BRA `(.L_x_8230) ;  /* 0x0000000000447947 */ /* 0x000fec0003800000 */
.L_x_8251:
[----:B------:R-:W2:Y:S01]  /*21b0*/  LDG.E.U8 R0, desc[UR36][R2.64] ;  /* 0x0000002402007981 */ /* 0x000ea2000c1e1100 */
        /* <DEDUP_REMOVED lines=11> */
.L_x_8250:
[----:B------:R-:W2:Y:S02]  /*2270*/  LDG.E.64 R4, desc[UR36][R2.64] ;  /* 0x0000002402047981 */ /* 0x000ea4000c1e1b00 */
[----:B--2---:R-:W2:Y:S02]  /*2280*/  I2F.F64.U64 R4, R4 ;  /* 0x0000000400047312 */ /* 0x004ea40000301800 */
[----:B--2---:R-:W-:Y:S05]  /*2290*/  BRA `(.L_x_8230) ;  /* 0x0000000000087947 */ /* 0x004fea0003800000 */
.L_x_8249:
[----:B------:R-:W2:Y:S02]  /*22a0*/  LDG.E R2, desc[UR36][R2.64] ;  /* 0x0000002402027981 */ /* 0x000ea4000c1e1900 */
[----:B--2---:R0:W1:Y:S02]  /*22b0*/  I2F.F64.U32 R4, R2 ;  /* 0x0000000200047312 */ /* 0x0040640000201800 */
.L_x_8230:
[----:B------:R-:W-:Y:S05]  /*22c0*/  BSYNC.RECONVERGENT B6 ;  /* 0x0000000000067941 */ /* 0x000fea0003800200 */
.L_x_8224:
[----:B------:R-:W0:Y:S01]  /*22d0*/  LDCU.64 UR6, c[0x0][0x580] ;  /* 0x0000b000ff0677ac */ /* 0x000e220008000a00 */
[----:B------:R-:W1:Y:S01]  /*22e0*/  LDCU.64 UR8, c[0x0][0x598] ;  /* 0x0000b300ff0877ac */ /* 0x000e620008000a00 */
[----:B------:R-:W-:-:S04]  /*22f0*/  UPRMT UR4, UR41, 0x9910, URZ ;  /* 0x0000991029047896 */ /* 0x000fc800080000ff */
[----:B------:R-:W-:Y:S01]  /*2300*/  UISETP.GT.AND UP0, UPT, UR4, 0x9, UPT ;  /* 0x000000090400788c */ /* 0x000fe2000bf04270 */
[----:B0-23--:R-:W-:Y:S01]  /*2310*/  IADD3 R2, P0, PT, R16, UR6, RZ ;  /* 0x0000000610027c10 */ /* 0x00dfe2000ff1e0ff */
[----:B-1---5:R-:W0:Y:S04]  /*2320*/  DMUL R4, R4, UR8 ;  /* 0x0000000804047c28 */ /* 0x022e280008000000 */
[----:B------:R-:W-:-:S03]  /*2330*/  IMAD.X R3, RZ, RZ, UR7, P0 ;  /* 0x00000007ff037e24 */ /* 0x000fc600080e06ff */
[----:B0-----:R-:W-:Y:S05]  /*2340*/  BRA.U UP0, `(.L_x_8253) ;  /* 0x0000000500707547 */ /* 0x001fea000b800000 */
        /* <DEDUP_REMOVED lines=11> */
.L_x_8256:
[----:B------:R-:W0:Y:S02]  /*2400*/  F2I.S64.F64.TRUNC R4, R4 ;  /* 0x0000000400047311 */ /* 0x000e24000030d900 */
[----:B0-----:R-:W-:-:S05]  /*2410*/  MOV R7, R4 ;  /* 0x0000000400077202 */ /* 0x001fca0000000f00 */
[----:B------:R0:W-:Y:S01]  /*2420*/  STG.E.U8 desc[UR36][R2.64], R7 ;  /* 0x0000000702007986 */ /* 0x0001e2000c101124 */
[----:B------:R-:W-:Y:S05]  /*2430*/  BRA `(.L_x_8258) ;  /* 0x0000001000847947 */ /* 0x000fea0003800000 */
.L_x_8255:
        /* <DEDUP_REMOVED lines=9> */
.L_x_8260:
[----:B------:R-:W0:Y:S02]  /*24d0*/  F2I.F64.TRUNC R5, R4 ;  /* 0x0000000400057311 */ /* 0x000e24000030d100 */
[----:B0-----:R0:W-:Y:S01]  /*24e0*/  STG.E desc[UR36][R2.64], R5 ;  /* 0x0000000502007986 */ /* 0x0011e2000c101924 */
[----:B------:R-:W-:Y:S05]  /*24f0*/  BRA `(.L_x_8258) ;  /* 0x0000001000547947 */ /* 0x000fea0003800000 */
.L_x_8259:
[----:B------:R-:W0:Y:S02]  /*2500*/  F2I.F64.TRUNC R5, R4 ;  /* 0x0000000400057311 */ /* 0x000e24000030d100 */
[----:B0-----:R0:W-:Y:S01]  /*2510*/  STG.E.U16 desc[UR36][R2.64], R5 ;  /* 0x0000000502007986 */ /* 0x0011e2000c101524 */
[----:B------:R-:W-:Y:S05]  /*2520*/  BRA `(.L_x_8258) ;  /* 0x0000001000487947 */ /* 0x000fea0003800000 */
.L_x_8254:
        /* <DEDUP_REMOVED lines=17> */
.L_x_8262:
        /* <DEDUP_REMOVED lines=12> */
.L_x_8261:
        /* <DEDUP_REMOVED lines=14> */
[----:B------:R-:W-:Y:S02]  /*27e0*/  IMAD.MOV.U32 R7, RZ, RZ, RZ ;  /* 0x000000ffff077224 */ /* 0x000fe400078e00ff */
[----:B0-----:R-:W-:-:S05]  /*27f0*/  @!P0 FMUL R6, R6, 1.175494350822287508e-38 ;  /* 0x0080000006068820 */ /* 0x001fca0000400000 */
[----:B------:R0:W-:Y:S01]  /*2800*/  STG.E.64 desc[UR36][R2.64], R6 ;  /* 0x0000000602007986 */ /* 0x0001e2000c101b24 */
[----:B------:R-:W-:Y:S05]  /*2810*/  BRA `(.L_x_8258) ;  /* 0x0000000c008c7947 */ /* 0x000fea0003800000 */
.L_x_8264:
        /* <DEDUP_REMOVED lines=9> */
[----:B------:R-:W-:-:S04]  /*28b0*/  F2FP.F16.F32.PACK_AB R5, RZ, R0 ;  /* 0x00000000ff05723e */ /* 0x000fc800000000ff */
[----:B------:R-:W-:-:S05]  /*28c0*/  PRMT R5, R5, 0x5410, RZ ;  /* 0x0000541005057816 */ /* 0x000fca00000000ff */
[----:B------:R0:W-:Y:S01]  /*28d0*/  STG.E desc[UR36][R2.64], R5 ;  /* 0x0000000502007986 */ /* 0x0001e2000c101924 */
[----:B------:R-:W-:Y:S05]  /*28e0*/  BRA `(.L_x_8258) ;  /* 0x0000000c00587947 */ /* 0x000fea0003800000 */
.L_x_8263:
[----:B------:R0:W-:Y:S01]  /*28f0*/  STG.E.64 desc[UR36][R2.64], R4 ;  /* 0x0000000402007986 */ /* 0x0001e2000c101b24 */
[----:B------:R-:W-:Y:S05]  /*2900*/  BRA `(.L_x_8258) ;  /* 0x0000000c00507947 */ /* 0x000fea0003800000 */
.L_x_8253:
        /* <DEDUP_REMOVED lines=8> */
[----:B------:R-:W0:Y:S02]  /*2990*/  DSETP.NEU.AND P0, PT, R4, RZ, PT ;  /* 0x000000ff0400722a */ /* 0x000e240003f0d000 */
[----:B0-----:R-:W-:-:S05]  /*29a0*/  SEL R5, RZ, 0x1, !P0 ;  /* 0x00000001ff057807 */ /* 0x001fca0004000000 */
[----:B------:R0:W-:Y:S01]  /*29b0*/  STG.E.U8 desc[UR36][R2.64], R5 ;  /* 0x0000000502007986 */ /* 0x0001e2000c101124 */
[----:B------:R-:W-:Y:S05]  /*29c0*/  BRA `(.L_x_8258) ;  /* 0x0000000c00207947 */ /* 0x000fea0003800000 */
.L_x_8267:
[----:B------:R-:W-:-:S05]  /*29d0*/  CS2R R6, SRZ ;  /* 0x0000000000067805 */ /* 0x000fca000001ff00 */
[----:B------:R0:W-:Y:S01]  /*29e0*/  STG.E.128 desc[UR36][R2.64], R4 ;  /* 0x0000000402007986 */ /* 0x0001e2000c101d24 */
[----:B------:R-:W-:Y:S05]  /*29f0*/  BRA `(.L_x_8258) ;  /* 0x0000000c00147947 */ /* 0x000fea0003800000 */
.L_x_8266:
        /* <DEDUP_REMOVED lines=27> */
.L_x_8271:
[----:B------:R-:W-:Y:S05]  /*2bb0*/  BSYNC.RECONVERGENT B0 ;  /* 0x0000000000007941 */ /* 0x000fea0003800200 */
.L_x_8270:
[----:B------:R-:W-:-:S05]  /*2bc0*/  LOP3.LUT R7, R0, 0x80, R7, 0xf8, !PT ;  /* 0x0000008000077812 */ /* 0x000fca00078ef807 */
[----:B------:R0:W-:Y:S01]  /*2bd0*/  STG.E.U8 desc[UR36][R2.64], R7 ;  /* 0x0000000702007986 */ /* 0x0001e2000c101124 */
[----:B------:R-:W-:Y:S05]  /*2be0*/  BRA `(.L_x_8258) ;  /* 0x0000000800987947 */ /* 0x000fea0003800000 */
.L_x_8269:
        /* <DEDUP_REMOVED lines=23> */
.L_x_8273:
[----:B------:R-:W-:Y:S05]  /*2d60*/  BSYNC.RECONVERGENT B0 ;  /* 0x0000000000007941 */ /* 0x000fea0003800200 */
.L_x_8272:
[----:B------:R-:W-:-:S05]  /*2d70*/  LOP3.LUT R7, R0, 0x80, R7, 0xf8, !PT ;  /* 0x0000008000077812 */ /* 0x000fca00078ef807 */
[----:B------:R0:W-:Y:S01]  /*2d80*/  STG.E.U8 desc[UR36][R2.64], R7 ;  /* 0x0000000702007986 */ /* 0x0001e2000c101124 */
[----:B------:R-:W-:Y:S05]  /*2d90*/  BRA `(.L_x_8258) ;  /* 0x00000008002c7947 */ /* 0x000fea0003800000 */
.L_x_8268:
        /* <DEDUP_REMOVED lines=12> */
.L_x_8265:
        /* <DEDUP_REMOVED lines=11> */
.L_x_8276:
        /* <DEDUP_REMOVED lines=21> */
.L_x_8279:
[----:B------:R-:W-:-:S04]  /*3060*/  SHF.R.U32.HI R0, RZ, 0x14, R7 ;  /* 0x00000014ff007819 */ /* 0x000fc80000011607 */
[----:B------:R-:W-:-:S04]  /*3070*/  LOP3.LUT R0, R0, 0x1, RZ, 0xc0, !PT ;  /* 0x0000000100007812 */ /* 0x000fc800078ec0ff */
[----:B------:R-:W-:-:S04]  /*3080*/  IADD3 R0, PT, PT, R7, 0x487ffff, R0 ;  /* 0x0487ffff07007810 */ /* 0x000fc80007ffe000 */
[----:B------:R-:W-:-:S04]  /*3090*/  SHF.R.U32.HI R0, RZ, 0x14, R0 ;  /* 0x00000014ff007819 */ /* 0x000fc80000011600 */
[----:B------:R-:W-:-:S07]  /*30a0*/  LOP3.LUT R4, R0, 0xff, RZ, 0xc0, !PT ;  /* 0x000000ff00047812 */ /* 0x000fce00078ec0ff */
.L_x_8280:
[----:B------:R-:W-:-:S04]  /*30b0*/  SHF.R.U32.HI R5, RZ, 0x18, R7 ;  /* 0x00000018ff057819 */ /* 0x000fc80000011607 */
[----:B------:R-:W-:-:S04]  /*30c0*/  LOP3.LUT R4, R4, 0x80, R5, 0xf8, !PT ;  /* 0x0000008004047812 */ /* 0x000fc800078ef805 */
[----:B------:R-:W-:-:S07]  /*30d0*/  PRMT R0, R4, 0x7610, R0 ;  /* 0x0000761004007816 */ /* 0x000fce0000000000 */
.L_x_8278:
[----:B------:R-:W-:Y:S05]  /*30e0*/  BSYNC.RECONVERGENT B0 ;  /* 0x0000000000007941 */ /* 0x000fea0003800200 */
.L_x_8277:
[----:B------:R4:W-:Y:S01]  /*30f0*/  STG.E.U8 desc[UR36][R2.64], R0 ;  /* 0x0000000002007986 */ /* 0x0009e2000c101124 */
[----:B------:R-:W-:Y:S05]  /*3100*/  BRA `(.L_x_8258) ;  /* 0x0000000400507947 */ /* 0x000fea0003800000 */
.L_x_8275:
        /* <DEDUP_REMOVED lines=21> */
.L_x_8283:
[----:B------:R-:W-:-:S04]  /*3260*/  SHF.R.U32.HI R0, RZ, 0x15, R7 ;  /* 0x00000015ff007819 */ /* 0x000fc80000011607 */
[----:B------:R-:W-:-:S04]  /*3270*/  LOP3.LUT R0, R0, 0x1, RZ, 0xc0, !PT ;  /* 0x0000000100007812 */ /* 0x000fc800078ec0ff */
[----:B------:R-:W-:-:S04]  /*3280*/  IADD3 R0, PT, PT, R7, 0x88fffff, R0 ;  /* 0x088fffff07007810 */ /* 0x000fc80007ffe000 */
[----:B------:R-:W-:-:S04]  /*3290*/  SHF.R.U32.HI R0, RZ, 0x15, R0 ;  /* 0x00000015ff007819 */ /* 0x000fc80000011600 */
[----:B------:R-:W-:-:S07]  /*32a0*/  LOP3.LUT R4, R0, 0xff, RZ, 0xc0, !PT ;  /* 0x000000ff00047812 */ /* 0x000fce00078ec0ff */
.L_x_8284:
[----:B------:R-:W-:-:S04]  /*32b0*/  SHF.R.U32.HI R5, RZ, 0x18, R7 ;  /* 0x00000018ff057819 */ /* 0x000fc80000011607 */
[----:B------:R-:W-:-:S04]  /*32c0*/  LOP3.LUT R4, R4, 0x80, R5, 0xf8, !PT ;  /* 0x0000008004047812 */ /* 0x000fc800078ef805 */
[----:B------:R-:W-:-:S07]  /*32d0*/  PRMT R0, R4, 0x7610, R0 ;  /* 0x0000761004007816 */ /* 0x000fce0000000000 */
.L_x_8282:
[----:B------:R-:W-:Y:S05]  /*32e0*/  BSYNC.RECONVERGENT B0 ;  /* 0x0000000000007941 */ /* 0x000fea0003800200 */
.L_x_8281:
[----:B------:R3:W-:Y:S01]  /*32f0*/  STG.E.U8 desc[UR36][R2.64], R0 ;  /* 0x0000000002007986 */ /* 0x0007e2000c101124 */
[----:B------:R-:W-:Y:S05]  /*3300*/  BRA `(.L_x_8258) ;  /* 0x0000000000d07947 */ /* 0x000fea0003800000 */
.L_x_8274:
[----:B------:R-:W-:-:S09]  /*3310*/  UISETP.NE.AND UP0, UPT, UR4, 0x1c, UPT ;  /* 0x0000001c0400788c */ /* 0x000fd2000bf05270 */
[----:B------:R-:W-:Y:S05]  /*3320*/  BRA.U !UP0, `(.L_x_8285) ;  /* 0x0000000108c07547 */ /* 0x000fea000b800000 */
[----:B------:R-:W-:-:S09]  /*3330*/  UISETP.NE.AND UP0, UPT, UR4, 0x1d, UPT ;  /* 0x0000001d0400788c */ /* 0x000fd2000bf05270 */
[----:B------:R-:W-:Y:S05]  /*3340*/  BRA.U !UP0, `(.L_x_8286) ;  /* 0x0000000108ac7547 */ /* 0x000fea000b800000 */
[----:B------:R-:W-:-:S09]  /*3350*/  UISETP.NE.AND UP0, UPT, UR4, 0x2c, UPT ;  /* 0x0000002c0400788c */ /* 0x000fd2000bf05270 */
[----:B------:R-:W-:Y:S05]  /*3360*/  BRA.U !UP0, `(.L_x_8287) ;  /* 0x0000000108447547 */ /* 0x000fea000b800000 */
.L_x_8257:
        /* <DEDUP_REMOVED lines=16> */
.L_x_8288:
[----:B------:R-:W-:Y:S05]  /*3470*/  BRA `(.L_x_8258) ;  /* 0x0000000000747947 */ /* 0x000fea0003800000 */
.L_x_8287:
        /* <DEDUP_REMOVED lines=24> */
.L_x_8286:
[----:B------:R-:W0:Y:S02]  /*3600*/  F2I.U64.F64.TRUNC R4, R4 ;  /* 0x0000000400047311 */ /* 0x000e24000030d800 */
[----:B0-----:R1:W-:Y:S01]  /*3610*/  STG.E.64 desc[UR36][R2.64], R4 ;  /* 0x0000000402007986 */ /* 0x0013e2000c101b24 */
[----:B------:R-:W-:Y:S05]  /*3620*/  BRA `(.L_x_8258) ;  /* 0x0000000000087947 */ /* 0x000fea0003800000 */
.L_x_8285:
[----:B------:R-:W0:Y:S02]  /*3630*/  F2I.U32.F64.TRUNC R5, R4 ;  /* 0x0000000400057311 */ /* 0x000e24000030d000 */
[----:B0-----:R0:W-:Y:S02]  /*3640*/  STG.E desc[UR36][R2.64], R5 ;  /* 0x0000000502007986 */ /* 0x0011e4000c101924 */
.L_x_8258:
[----:B------:R-:W-:-:S07]  /*3650*/  VIADD R17, R17, 0x80 ;  /* 0x0000008011117836 */ /* 0x000fce0000000000 */
.L_x_8222:
[----:B------:R-:W-:Y:S05]  /*3660*/  BSYNC.RECONVERGENT B7 ;  /* 0x0000000000077941 */ /* 0x000fea0003800200 */
.L_x_8221:
        /* <DEDUP_REMOVED lines=307> */
.L_x_8291:
        /* <DEDUP_REMOVED lines=18> */
.L_x_8296:
[----:B------:R-:W2:Y:S02]  /*4ac0*/  LDG.E.U8 R2, desc[UR36][R2.64] ;  /* 0x0000002402027981 */ /* 0x000ea4000c1e1100 */
[----:B--2---:R4:W0:Y:S02]  /*4ad0*/  I2F.F64.U16 R4, R2 ;  /* 0x0000000200047312 */ /* 0x0048240000101800 */
[----:B0---4-:R-:W-:Y:S05]  /*4ae0*/  BRA `(.L_x_8298) ;  /* 0x0000000c00607947 */ /* 0x011fea0003800000 */
.L_x_8295:
        /* <DEDUP_REMOVED lines=9> */
.L_x_8300:
[----:B------:R-:W2:Y:S02]  /*4b80*/  LDG.E R2, desc[UR36][R2.64] ;  /* 0x0000002402027981 */ /* 0x000ea4000c1e1900 */
[----:B--2---:R4:W0:Y:S02]  /*4b90*/  I2F.F64 R4, R2 ;  /* 0x0000000200047312 */ /* 0x0048240000201c00 */
[----:B0---4-:R-:W-:Y:S05]  /*4ba0*/  BRA `(.L_x_8298) ;  /* 0x0000000c00307947 */ /* 0x011fea0003800000 */
.L_x_8299:
[----:B------:R-:W2:Y:S02]  /*4bb0*/  LDG.E.U16 R2, desc[UR36][R2.64] ;  /* 0x0000002402027981 */ /* 0x000ea4000c1e1500 */
[----:B--2---:R4:W0:Y:S02]  /*4bc0*/  I2F.F64.S16 R4, R2 ;  /* 0x0000000200047312 */ /* 0x0048240000101c00 */
[----:B0---4-:R-:W-:Y:S05]  /*4bd0*/  BRA `(.L_x_8298) ;  /* 0x0000000c00247947 */ /* 0x011fea0003800000 */
.L_x_8294:
        /* <DEDUP_REMOVED lines=10> */
.L_x_8302:
[----:B------:R-:W2:Y:S02]  /*4c80*/  LDG.E.U16 R0, desc[UR36][R2.64] ;  /* 0x0000002402007981 */ /* 0x000ea4000c1e1500 */
[----:B--2---:R-:W-:-:S05]  /*4c90*/  HADD2.F32 R0, -RZ, R0.H0_H0 ;  /* 0x20000000ff007230 */ /* 0x004fca0000004100 */
[----:B------:R-:W-:-:S04]  /*4ca0*/  FMUL.FTZ R0, R0, 1 ;  /* 0x3f80000000007820 */ /* 0x000fc80000410000 */
[----:B------:R3:W4:Y:S02]  /*4cb0*/  F2F.F64.F32 R4, R0 ;  /* 0x0000000000047310 */ /* 0x0007240000201800 */
[----:B---34-:R-:W-:Y:S05]  /*4cc0*/  BRA `(.L_x_8298) ;  /* 0x0000000800e87947 */ /* 0x018fea0003800000 */
.L_x_8301:
        /* <DEDUP_REMOVED lines=10> */
.L_x_8304:
[----:B------:R-:W2:Y:S02]  /*4d70*/  LDG.E.U16 R2, desc[UR36][R2.64] ;  /* 0x0000002402027981 */ /* 0x000ea4000c1e1500 */
[----:B--2---:R-:W-:-:S05]  /*4d80*/  HADD2.F32 R0, -RZ, R2.H0_H0 ;  /* 0x20000002ff007230 */ /* 0x004fca0000004100 */
[----:B------:R-:W-:-:S04]  /*4d90*/  FMUL.FTZ R0, R0, 1 ;  /* 0x3f80000000007820 */ /* 0x000fc80000410000 */
[----:B------:R4:W0:Y:S02]  /*4da0*/  F2F.F64.F32 R4, R0 ;  /* 0x0000000000047310 */ /* 0x0008240000201800 */
[----:B0---4-:R-:W-:Y:S05]  /*4db0*/  BRA `(.L_x_8298) ;  /* 0x0000000800ac7947 */ /* 0x011fea0003800000 */
.L_x_8303:
[----:B------:R3:W5:Y:S01]  /*4dc0*/  LDG.E.64 R4, desc[UR36][R2.64] ;  /* 0x0000002402047981 */ /* 0x000762000c1e1b00 */
[----:B------:R-:W-:Y:S05]  /*4dd0*/  BRA `(.L_x_8298) ;  /* 0x0000000800a47947 */ /* 0x000fea0003800000 */
.L_x_8293:
        /* <DEDUP_REMOVED lines=10> */
[----:B--2---:R-:W-:-:S04]  /*4e80*/  ISETP.NE.AND P0, PT, R2, RZ, PT ;  /* 0x000000ff0200720c */ /* 0x004fc80003f05270 */
[----:B------:R-:W-:Y:S01]  /*4e90*/  FSEL R5, RZ, 1.875, !P0 ;  /* 0x3ff00000ff057808 */ /* 0x000fe20004000000 */
[----:B------:R-:W-:Y:S08]  /*4ea0*/  BRA `(.L_x_8298) ;  /* 0x0000000800707947 */ /* 0x000ff00003800000 */
.L_x_8307:
[----:B------:R0:W5:Y:S01]  /*4eb0*/  LDG.E.64 R4, desc[UR36][R2.64] ;  /* 0x0000002402047981 */ /* 0x000162000c1e1b00 */
[----:B------:R-:W-:Y:S05]  /*4ec0*/  BRA `(.L_x_8298) ;  /* 0x0000000800687947 */ /* 0x000fea0003800000 */
.L_x_8306:
        /* <DEDUP_REMOVED lines=23> */
[----:B------:R-:W-:-:S05]  /*5040*/  LOP3.LUT R5, R5, 0x80000000, R0, 0xf8, !PT ;  /* 0x8000000005057812 */ /* 0x000fca00078ef800 */
[----:B------:R-:W-:-:S06]  /*5050*/  FMUL.FTZ R5, R5, 1 ;  /* 0x3f80000005057820 */ /* 0x000fcc0000410000 */
[----:B------:R-:W0:Y:S02]  /*5060*/  F2F.F64.F32 R4, R5 ;  /* 0x0000000500047310 */ /* 0x000e240000201800 */
[----:B0-----:R-:W-:Y:S05]  /*5070*/  BRA `(.L_x_8298) ;  /* 0x0000000400fc7947 */ /* 0x001fea0003800000 */
.L_x_8309:
        /* <DEDUP_REMOVED lines=14> */
.L_x_8308:
[----:B------:R-:W2:Y:S02]  /*5160*/  LDG.E.U16 R0, desc[UR36][R2.64] ;  /* 0x0000002402007981 */ /* 0x000ea4000c1e1500 */
[----:B--2---:R-:W-:-:S05]  /*5170*/  SHF.L.U32 R0, R0, 0x10, RZ ;  /* 0x0000001000007819 */ /* 0x004fca00000006ff */
[----:B------:R-:W-:-:S04]  /*5180*/  FMUL.FTZ R0, R0, 1 ;  /* 0x3f80000000007820 */ /* 0x000fc80000410000 */
[----:B------:R0:W1:Y:S02]  /*5190*/  F2F.F64.F32 R4, R0 ;  /* 0x0000000000047310 */ /* 0x0000640000201800 */
[----:B01----:R-:W-:Y:S05]  /*51a0*/  BRA `(.L_x_8298) ;  /* 0x0000000400b07947 */ /* 0x003fea0003800000 */
.L_x_8305:
        /* <DEDUP_REMOVED lines=9> */
[----:B--2---:R3:W4:Y:S02]  /*5240*/  I2F.F64.U16 R4, R2 ;  /* 0x0000000200047312 */ /* 0x0047240000101800 */
[----:B---34-:R-:W-:Y:S05]  /*5250*/  BRA `(.L_x_8298) ;  /* 0x0000000400847947 */ /* 0x018fea0003800000 */
.L_x_8312:
        /* <DEDUP_REMOVED lines=21> */
.L_x_8314:
[----:B------:R-:W-:Y:S05]  /*53b0*/  BSYNC.RECONVERGENT B0 ;  /* 0x0000000000007941 */ /* 0x000fea0003800200 */
.L_x_8313:
[----:B------:R-:W-:Y:S01]  /*53c0*/  IMAD.SHL.U32 R0, R0, 0x100000, RZ ;  /* 0x0010000000007824 */ /* 0x000fe200078e00ff */
[----:B------:R-:W-:-:S04]  /*53d0*/  LEA R2, R2, 0x3b800000, 0x17 ;  /* 0x3b80000002027811 */ /* 0x000fc800078eb8ff */
[----:B------:R-:W-:-:S05]  /*53e0*/  LOP3.LUT R0, R2, R0, R7, 0xfe, !PT ;  /* 0x0000000002007212 */ /* 0x000fca00078efe07 */
[----:B------:R-:W-:-:S04]  /*53f0*/  FMUL.FTZ R0, R0, 1 ;  /* 0x3f80000000007820 */ /* 0x000fc80000410000 */
[----:B------:R3:W4:Y:S02]  /*5400*/  F2F.F64.F32 R4, R0 ;  /* 0x0000000000047310 */ /* 0x0007240000201800 */
[----:B---34-:R-:W-:Y:S05]  /*5410*/  BRA `(.L_x_8298) ;  /* 0x0000000400147947 */ /* 0x018fea0003800000 */
.L_x_8311:
[----:B------:R-:W2:Y:S01]  /*5420*/  LDG.E.U8 R3, desc[UR36][R2.64] ;  /* 0x0000002402037981 */ /* 0x000ea2000c1e1100 */
        /* <DEDUP_REMOVED lines=20> */
.L_x_8316:
[----:B------:R-:W-:Y:S05]  /*5570*/  BSYNC.RECONVERGENT B0 ;  /* 0x0000000000007941 */ /* 0x000fea0003800200 */
.L_x_8315:
[----:B------:R-:W-:Y:S02]  /*5580*/  SHF.L.U32 R0, R0, 0x15, RZ ;  /* 0x0000001500007819 */ /* 0x000fe400000006ff */
[----:B------:R-:W-:-:S04]  /*5590*/  LEA R2, R2, 0x37800000, 0x17 ;  /* 0x3780000002027811 */ /* 0x000fc800078eb8ff */
[----:B------:R-:W-:-:S05]  /*55a0*/  LOP3.LUT R0, R2, R0, R7, 0xfe, !PT ;  /* 0x0000000002007212 */ /* 0x000fca00078efe07 */
[----:B------:R-:W-:-:S04]  /*55b0*/  FMUL.FTZ R0, R0, 1 ;  /* 0x3f80000000007820 */ /* 0x000fc80000410000 */
[----:B------:R3:W4:Y:S02]  /*55c0*/  F2F.F64.F32 R4, R0 ;  /* 0x0000000000047310 */ /* 0x0007240000201800 */
[----:B---34-:R-:W-:Y:S05]  /*55d0*/  BRA `(.L_x_8298) ;  /* 0x0000000000a47947 */ /* 0x018fea0003800000 */
.L_x_8310:
[----:B------:R-:W-:-:S09]  /*55e0*/  UISETP.NE.AND UP0, UPT, UR4, 0x1c, UPT ;  /* 0x0000001c0400788c */ /* 0x000fd2000bf05270 */
[----:B------:R-:W-:Y:S05]  /*55f0*/  BRA.U !UP0, `(.L_x_8317) ;  /* 0x0000000108947547 */ /* 0x000fea000b800000 */
[----:B------:R-:W-:-:S09]  /*5600*/  UISETP.NE.AND UP0, UPT, UR4, 0x1d, UPT ;  /* 0x0000001d0400788c */ /* 0x000fd2000bf05270 */
[----:B------:R-:W-:Y:S05]  /*5610*/  BRA.U !UP0, `(.L_x_8318) ;  /* 0x0000000108807547 */ /* 0x000fea000b800000 */
[----:B------:R-:W-:-:S09]  /*5620*/  UISETP.NE.AND UP0, UPT, UR4, 0x2c, UPT ;  /* 0x0000002c0400788c */ /* 0x000fd2000bf05270 */
[----:B------:R-:W-:Y:S05]  /*5630*/  BRA.U UP0, `(.L_x_8297) ;  /* 0x0000000100307547 */ /* 0x000fea000b800000 */
[----:B------:R-:W2:Y:S01]  /*5640*/  LDG.E.U8 R0, desc[UR36][R2.64] ;  /* 0x0000002402007981 */ /* 0x000ea2000c1e1100 */
[----:B------:R-:W-:Y:S02]  /*5650*/  HFMA2 R5, -RZ, RZ, 0.5, 0 ;  /* 0x38000000ff057431 */ /* 0x000fe400000001ff */
        /* <DEDUP_REMOVED lines=10> */
.L_x_8297:
        /* <DEDUP_REMOVED lines=16> */
.L_x_8319:
[----:B------:R-:W-:Y:S01]  /*5800*/  CS2R R4, SRZ ;  /* 0x0000000000047805 */ /* 0x000fe2000001ff00 */
[----:B------:R-:W-:Y:S06]  /*5810*/  BRA `(.L_x_8298) ;  /* 0x0000000000147947 */ /* 0x000fec0003800000 */
.L_x_8318:
[----:B------:R-:W2:Y:S02]  /*5820*/  LDG.E.64 R4, desc[UR36][R2.64] ;  /* 0x0000002402047981 */ /* 0x000ea4000c1e1b00 */
[----:B--2---:R-:W3:Y:S02]  /*5830*/  I2F.F64.U64 R4, R4 ;  /* 0x0000000400047312 */ /* 0x004ee40000301800 */
[----:B---3--:R-:W-:Y:S05]  /*5840*/  BRA `(.L_x_8298) ;  /* 0x0000000000087947 */ /* 0x008fea0003800000 */
.L_x_8317:
[----:B------:R-:W2:Y:S02]  /*5850*/  LDG.E R2, desc[UR36][R2.64] ;  /* 0x0000002402027981 */ /* 0x000ea4000c1e1900 */
[----:B--2---:R1:W2:Y:S02]  /*5860*/  I2F.F64.U32 R4, R2 ;  /* 0x0000000200047312 */ /* 0x0042a40000201800 */
.L_x_8298:
[----:B------:R-:W-:Y:S05]  /*5870*/  BSYNC.RECONVERGENT B6 ;  /* 0x0000000000067941 */ /* 0x000fea0003800200 */
.L_x_8292:
[----:B------:R-:W0:Y:S01]  /*5880*/  LDCU.64 UR6, c[0x0][0x580] ;  /* 0x0000b000ff0677ac */ /* 0x000e220008000a00 */
[----:B------:R-:W2:Y:S01]  /*5890*/  LDCU.64 UR8, c[0x0][0x598] ;  /* 0x0000b300ff0877ac */ /* 0x000ea20008000a00 */
[----:B------:R-:W-:-:S04]  /*58a0*/  UPRMT UR4, UR41, 0x9910, URZ ;  /* 0x0000991029047896 */ /* 0x000fc800080000ff */
[----:B------:R-:W-:Y:S01]  /*58b0*/  UISETP.GT.AND UP0, UPT, UR4, 0x9, UPT ;  /* 0x000000090400788c */ /* 0x000fe2000bf04270 */
[----:B01-3--:R-:W-:Y:S01]  /*58c0*/  IADD3 R2, P0, PT, R16, UR6, RZ ;  /* 0x0000000610027c10 */ /* 0x00bfe2000ff1e0ff */
[----:B--2--5:R-:W0:Y:S04]  /*58d0*/  DMUL R4, R4, UR8 ;  /* 0x0000000804047c28 */ /* 0x024e280008000000 */
        /* <DEDUP_REMOVED lines=13> */
.L_x_8323:
[----:B------:R-:W0:Y:S02]  /*59b0*/  F2I.S64.F64.TRUNC R4, R4 ;  /* 0x0000000400047311 */ /* 0x000e24000030d900 */
[----:B0-----:R-:W-:-:S05]  /*59c0*/  MOV R7, R4 ;  /* 0x0000000400077202 */ /* 0x001fca0000000f00 */
[----:B------:R3:W-:Y:S01]  /*59d0*/  STG.E.U8 desc[UR36][R2.64], R7 ;  /* 0x0000000702007986 */ /* 0x0007e2000c101124 */
[----:B------:R-:W-:Y:S05]  /*59e0*/  BRA `(.L_x_8325) ;  /* 0x0000001000807947 */ /* 0x000fea0003800000 */
.L_x_8322:
        /* <DEDUP_REMOVED lines=9> */
.L_x_8327:
[----:B------:R-:W0:Y:S02]  /*5a80*/  F2I.F64.TRUNC R5, R4 ;  /* 0x0000000400057311 */ /* 0x000e24000030d100 */
[----:B0-----:R2:W-:Y:S01]  /*5a90*/  STG.E desc[UR36][R2.64], R5 ;  /* 0x0000000502007986 */ /* 0x0015e2000c101924 */
[----:B------:R-:W-:Y:S05]  /*5aa0*/  BRA `(.L_x_8325) ;  /* 0x0000001000507947 */ /* 0x000fea0003800000 */
.L_x_8326:
[----:B------:R-:W0:Y:S02]  /*5ab0*/  F2I.F64.TRUNC R5, R4 ;  /* 0x0000000400057311 */ /* 0x000e24000030d100 */
[----:B0-----:R0:W-:Y:S01]  /*5ac0*/  STG.E.U16 desc[UR36][R2.64], R5 ;  /* 0x0000000502007986 */ /* 0x0011e2000c101524 */
[----:B------:R-:W-:Y:S05]  /*5ad0*/  BRA `(.L_x_8325) ;  /* 0x0000001000447947 */ /* 0x000fea0003800000 */
.L_x_8321:
        /* <DEDUP_REMOVED lines=17> */
.L_x_8329:
        /* <DEDUP_REMOVED lines=12> */
.L_x_8328:
        /* <DEDUP_REMOVED lines=18> */
.L_x_8331:
        /* <DEDUP_REMOVED lines=13> */
.L_x_8330:
[----:B------:R0:W-:Y:S01]  /*5ea0*/  STG.E.64 desc[UR36][R2.64], R4 ;  /* 0x0000000402007986 */ /* 0x0001e2000c101b24 */
[----:B------:R-:W-:Y:S05]  /*5eb0*/  BRA `(.L_x_8325) ;  /* 0x0000000c004c7947 */ /* 0x000fea0003800000 */
.L_x_8320:
        /* <DEDUP_REMOVED lines=13> */
.L_x_8335:
        /* <DEDUP_REMOVED lines=26> */
.L_x_8338:
[----:B------:R-:W-:-:S04]  /*6130*/  SHF.R.U32.HI R5, RZ, 0x18, R7 ;  /* 0x00000018ff057819 */ /* 0x000fc80000011607 */
[----:B------:R-:W-:-:S07]  /*6140*/  LOP3.LUT R0, R0, 0x80, R5, 0xf8, !PT ;  /* 0x0000008000007812 */ /* 0x000fce00078ef805 */
.L_x_8337:
[----:B------:R-:W-:Y:S05]  /*6150*/  BSYNC.RECONVERGENT B0 ;  /* 0x0000000000007941 */ /* 0x000fea0003800200 */
.L_x_8336:
[----:B------:R0:W-:Y:S01]  /*6160*/  STG.E.U8 desc[UR36][R2.64], R0 ;  /* 0x0000000002007986 */ /* 0x0001e2000c101124 */
[----:B------:R-:W-:Y:S05]  /*6170*/  BRA `(.L_x_8325) ;  /* 0x00000008009c7947 */ /* 0x000fea0003800000 */
.L_x_8334:
        /* <DEDUP_REMOVED lines=26> */
.L_x_8341:
[----:B------:R-:W-:-:S04]  /*6320*/  SHF.R.U32.HI R5, RZ, 0x18, R7 ;  /* 0x00000018ff057819 */ /* 0x000fc80000011607 */
[----:B------:R-:W-:-:S07]  /*6330*/  LOP3.LUT R0, R0, 0x80, R5, 0xf8, !PT ;  /* 0x0000008000007812 */ /* 0x000fce00078ef805 */
.L_x_8340:
[----:B------:R-:W-:Y:S05]  /*6340*/  BSYNC.RECONVERGENT B0 ;  /* 0x0000000000007941 */ /* 0x000fea0003800200 */
.L_x_8339:
[----:B------:R0:W-:Y:S01]  /*6350*/  STG.E.U8 desc[UR36][R2.64], R0 ;  /* 0x0000000002007986 */ /* 0x0001e2000c101124 */
[----:B------:R-:W-:Y:S05]  /*6360*/  BRA `(.L_x_8325) ;  /* 0x0000000800207947 */ /* 0x000fea0003800000 */
.L_x_8333:
        /* <DEDUP_REMOVED lines=30> */
.L_x_8343:
[----:B------:R-:W0:Y:S02]  /*6550*/  F2I.U64.F64.TRUNC R4, R4 ;  /* 0x0000000400047311 */ /* 0x000e24000030d800 */
[----:B0-----:R0:W-:Y:S01]  /*6560*/  STG.E.64 desc[UR36][R2.64], R4 ;  /* 0x0000000402007986 */ /* 0x0011e2000c101b24 */
[----:B------:R-:W-:Y:S05]  /*6570*/  BRA `(.L_x_8325) ;  /* 0x00000004009c7947 */ /* 0x000fea0003800000 */
.L_x_8342:
[----:B------:R-:W0:Y:S02]  /*6580*/  F2I.U32.F64.TRUNC R5, R4 ;  /* 0x0000000400057311 */ /* 0x000e24000030d000 */
[----:B0-----:R0:W-:Y:S01]  /*6590*/  STG.E desc[UR36][R2.64], R5 ;  /* 0x0000000502007986 */ /* 0x0011e2000c101924 */
[----:B------:R-:W-:Y:S05]  /*65a0*/  BRA `(.L_x_8325) ;  /* 0x0000000400907947 */ /* 0x000fea0003800000 */
.L_x_8332:
        /* <DEDUP_REMOVED lines=10> */
.L_x_8345:
[----:B------:R-:W-:-:S05]  /*6650*/  CS2R R6, SRZ ;  /* 0x0000000000067805 */ /* 0x000fca000001ff00 */
[----:B------:R0:W-:Y:S01]  /*6660*/  STG.E.128 desc[UR36][R2.64], R4 ;  /* 0x0000000402007986 */ /* 0x0001e2000c101d24 */
[----:B------:R-:W-:Y:S05]  /*6670*/  BRA `(.L_x_8325) ;  /* 0x00000004005c7947 */ /* 0x000fea0003800000 */
.L_x_8344:
[----:B------:R-:W-:-:S09]  /*6680*/  UISETP.NE.AND UP0, UPT, UR4, 0xf, UPT ;  /* 0x0000000f0400788c */ /* 0x000fd2000bf05270 */
[----:B------:R-:W-:Y:S05]  /*6690*/  BRA.U !UP0, `(.L_x_8346) ;  /* 0x0000000508287547 */ /* 0x000fea000b800000 */
[----:B------:R-:W-:-:S09]  /*66a0*/  UISETP.NE.AND UP0, UPT, UR4, 0x17, UPT ;  /* 0x000000170400788c */ /* 0x000fd2000bf05270 */
[----:B------:R-:W-:Y:S05]  /*66b0*/  BRA.U !UP0, `(.L_x_8347) ;  /* 0x0000000108b07547 */ /* 0x000fea000b800000 */
[----:B------:R-:W-:-:S09]  /*66c0*/  UISETP.NE.AND UP0, UPT, UR4, 0x18, UPT ;  /* 0x000000180400788c */ /* 0x000fd2000bf05270 */
[----:B------:R-:W-:Y:S05]  /*66d0*/  BRA.U !UP0, `(.L_x_8348) ;  /* 0x0000000108447547 */ /* 0x000fea000b800000 */
.L_x_8324:
        /* <DEDUP_REMOVED lines=16> */
.L_x_8349:
[----:B------:R-:W-:Y:S05]  /*67e0*/  BRA `(.L_x_8325) ;  /* 0x0000000400007947 */ /* 0x000fea0003800000 */
.L_x_8348:
        /* <DEDUP_REMOVED lines=21> */
.L_x_8351:
[----:B------:R-:W-:Y:S05]  /*6940*/  BSYNC.RECONVERGENT B0 ;  /* 0x0000000000007941 */ /* 0x000fea0003800200 */
.L_x_8350:
[----:B------:R-:W-:-:S05]  /*6950*/  LOP3.LUT R7, R0, 0x80, R7, 0xf8, !PT ;  /* 0x0000008000077812 */ /* 0x000fca00078ef807 */
[----:B------:R0:W-:Y:S01]  /*6960*/  STG.E.U8 desc[UR36][R2.64], R7 ;  /* 0x0000000702007986 */ /* 0x0001e2000c101124 */
[----:B------:R-:W-:Y:S05]  /*6970*/  BRA `(.L_x_8325) ;  /* 0x00000000009c7947 */ /* 0x000fea0003800000 */
.L_x_8347:
        /* <DEDUP_REMOVED lines=20> */
.L_x_8353:
[----:B------:R-:W-:Y:S02]  /*6ac0*/  ISETP.GT.U32.AND P0, PT, R6, 0x7f800000, PT ;  /* 0x7f8000000600780c */ /* 0x000fe40003f04070 */
[----:B------:R-:W-:-:S04]  /*6ad0*/  MOV R0, 0x7f ;  /* 0x0000007f00007802 */ /* 0x000fc80000000f00 */
[----:B------:R-:W-:-:S07]  /*6ae0*/  SEL R0, R0, 0x7c, P0 ;  /* 0x0000007c00007807 */ /* 0x000fce0000000000 */
.L_x_8354:
[----:B------:R-:W-:Y:S05]  /*6af0*/  BSYNC.RECONVERGENT B0 ;  /* 0x0000000000007941 */ /* 0x000fea0003800200 */
.L_x_8352:
[----:B------:R-:W-:-:S04]  /*6b00*/  SHF.R.U32.HI R5, RZ, 0x18, R7 ;  /* 0x00000018ff057819 */ /* 0x000fc80000011607 */
[----:B------:R-:W-:-:S05]  /*6b10*/  LOP3.LUT R5, R0, 0x80, R5, 0xf8, !PT ;  /* 0x0000008000057812 */ /* 0x000fca00078ef805 */
[----:B------:R0:W-:Y:S01]  /*6b20*/  STG.E.U8 desc[UR36][R2.64], R5 ;  /* 0x0000000502007986 */ /* 0x0001e2000c101124 */
[----:B------:R-:W-:Y:S05]  /*6b30*/  BRA `(.L_x_8325) ;  /* 0x00000000002c7947 */ /* 0x000fea0003800000 */
.L_x_8346:
        /* <DEDUP_REMOVED lines=11> */
.L_x_8325:
[----:B------:R-:W-:-:S07]  /*6bf0*/  VIADD R17, R17, 0x80 ;  /* 0x0000008011117836 */ /* 0x000fce0000000000 */
.L_x_8290:
[----:B------:R-:W-:Y:S05]  /*6c00*/  BSYNC.RECONVERGENT B7 ;  /* 0x0000000000077941 */ /* 0x000fea0003800200 */
.L_x_8289:
        /* <DEDUP_REMOVED lines=307> */
.L_x_8357:
        /* <DEDUP_REMOVED lines=18> */
.L_x_8362:
[----:B------:R-:W2:Y:S02]  /*8060*/  LDG.E.U8 R2, desc[UR36][R2.64] ;  /* 0x0000002402027981 */ /* 0x000ea4000c1e1100 */
[----:B--2---:R0:W1:Y:S02]  /*8070*/  I2F.F64.U16 R4, R2 ;  /* 0x0000000200047312 */ /* 0x0040640000101800 */
[----:B01----:R-:W-:Y:S05]  /*8080*/  BRA `(.L_x_8364) ;  /* 0x0000000c00607947 */ /* 0x003fea0003800000 */
.L_x_8361:
        /* <DEDUP_REMOVED lines=9> */
.L_x_8366:
[----:B------:R-:W2:Y:S02]  /*8120*/  LDG.E R2, desc[UR36][R2.64] ;  /* 0x0000002402027981 */ /* 0x000ea4000c1e1900 */
[----:B--2---:R0:W1:Y:S02]  /*8130*/  I2F.F64 R4, R2 ;  /* 0x0000000200047312 */ /* 0x0040640000201c00 */
[----:B01----:R-:W-:Y:S05]  /*8140*/  BRA `(.L_x_8364) ;  /* 0x0000000c00307947 */ /* 0x003fea0003800000 */
.L_x_8365:
[----:B------:R-:W2:Y:S02]  /*8150*/  LDG.E.U16 R2, desc[UR36][R2.64] ;  /* 0x0000002402027981 */ /* 0x000ea4000c1e1500 */
[----:B--2---:R0:W1:Y:S02]  /*8160*/  I2F.F64.S16 R4, R2 ;  /* 0x0000000200047312 */ /* 0x0040640000101c00 */
[----:B01----:R-:W-:Y:S05]  /*8170*/  BRA `(.L_x_8364) ;  /* 0x0000000c00247947 */ /* 0x003fea0003800000 */
.L_x_8360:
        /* <DEDUP_REMOVED lines=8> */
[----:B------:R-:W1:Y:S02]  /*8200*/  F2F.F64.F32 R4, R4 ;  /* 0x0000000400047310 */ /* 0x000e640000201800 */
[----:B-1----:R-:W-:Y:S05]  /*8210*/  BRA `(.L_x_8364) ;  /* 0x0000000800fc7947 */ /* 0x002fea0003800000 */
.L_x_8368:
[----:B------:R-:W2:Y:S02]  /*8220*/  LDG.E.U16 R0, desc[UR36][R2.64] ;  /* 0x0000002402007981 */ /* 0x000ea4000c1e1500 */
[----:B--2---:R-:W-:-:S05]  /*8230*/  HADD2.F32 R0, -RZ, R0.H0_H0 ;  /* 0x20000000ff007230 */ /* 0x004fca0000004100 */
[----:B------:R-:W-:-:S04]  /*8240*/  FMUL.FTZ R0, R0, 1 ;  /* 0x3f80000000007820 */ /* 0x000fc80000410000 */
[----:B------:R1:W2:Y:S02]  /*8250*/  F2F.F64.F32 R4, R0 ;  /* 0x0000000000047310 */ /* 0x0002a40000201800 */
[----:B-12---:R-:W-:Y:S05]  /*8260*/  BRA `(.L_x_8364) ;  /* 0x0000000800e87947 */ /* 0x006fea0003800000 */
.L_x_8367:
        /* <DEDUP_REMOVED lines=10> */
.L_x_8370:
[----:B------:R-:W2:Y:S02]  /*8310*/  LDG.E.U16 R2, desc[UR36][R2.64] ;  /* 0x0000002402027981 */ /* 0x000ea4000c1e1500 */
[----:B--2---:R-:W-:-:S05]  /*8320*/  HADD2.F32 R0, -RZ, R2.H0_H0 ;  /* 0x20000002ff007230 */ /* 0x004fca0000004100 */
[----:B------:R-:W-:-:S04]  /*8330*/  FMUL.FTZ R0, R0, 1 ;  /* 0x3f80000000007820 */ /* 0x000fc80000410000 */
[----:B------:R1:W2:Y:S02]  /*8340*/  F2F.F64.F32 R4, R0 ;  /* 0x0000000000047310 */ /* 0x0002a40000201800 */
[----:B-12---:R-:W-:Y:S05]  /*8350*/  BRA `(.L_x_8364) ;  /* 0x0000000800ac7947 */ /* 0x006fea0003800000 */
.L_x_8369:
[----:B------:R0:W5:Y:S01]  /*8360*/  LDG.E.64 R4, desc[UR36][R2.64] ;  /* 0x0000002402047981 */ /* 0x000162000c1e1b00 */
[----:B------:R-:W-:Y:S05]  /*8370*/  BRA `(.L_x_8364) ;  /* 0x0000000800a47947 */ /* 0x000fea0003800000 */
.L_x_8359:
        /* <DEDUP_REMOVED lines=13> */
.L_x_8373:
[----:B------:R1:W5:Y:S01]  /*8450*/  LDG.E.64 R4, desc[UR36][R2.64] ;  /* 0x0000002402047981 */ /* 0x000362000c1e1b00 */
[----:B------:R-:W-:Y:S05]  /*8460*/  BRA `(.L_x_8364) ;  /* 0x0000000800687947 */ /* 0x000fea0003800000 */
.L_x_8372:
        /* <DEDUP_REMOVED lines=22> */
[----:B------:R-:W-:-:S04]  /*85d0*/  SEL R5, R5, RZ, P0 ;  /* 0x000000ff05057207 */ /* 0x000fc80000000000 */
[----:B------:R-:W-:-:S05]  /*85e0*/  LOP3.LUT R5, R5, 0x80000000, R0, 0xf8, !PT ;  /* 0x8000000005057812 */ /* 0x000fca00078ef800 */
[----:B------:R-:W-:-:S06]  /*85f0*/  FMUL.FTZ R5, R5, 1 ;  /* 0x3f80000005057820 */ /* 0x000fcc0000410000 */
[----:B------:R-:W2:Y:S02]  /*8600*/  F2F.F64.F32 R4, R5 ;  /* 0x0000000500047310 */ /* 0x000ea40000201800 */
[----:B--2---:R-:W-:Y:S05]  /*8610*/  BRA `(.L_x_8364) ;  /* 0x0000000400fc7947 */ /* 0x004fea0003800000 */
.L_x_8375:
        /* <DEDUP_REMOVED lines=14> */
.L_x_8374:
[----:B------:R-:W2:Y:S02]  /*8700*/  LDG.E.U16 R0, desc[UR36][R2.64] ;  /* 0x0000002402007981 */ /* 0x000ea4000c1e1500 */
[----:B--2---:R-:W-:-:S04]  /*8710*/  IMAD.U32 R0, R0, 0x10000, RZ ;  /* 0x0001000000007824 */ /* 0x004fc800078e00ff */
[----:B------:R-:W-:-:S04]  /*8720*/  FMUL.FTZ R0, R0, 1 ;  /* 0x3f80000000007820 */ /* 0x000fc80000410000 */
[----:B------:R2:W3:Y:S02]  /*8730*/  F2F.F64.F32 R4, R0 ;  /* 0x0000000000047310 */ /* 0x0004e40000201800 */
[----:B--23--:R-:W-:Y:S05]  /*8740*/  BRA `(.L_x_8364) ;  /* 0x0000000400b07947 */ /* 0x00cfea0003800000 */
.L_x_8371:
        /* <DEDUP_REMOVED lines=9> */
[----:B--2---:R4:W0:Y:S02]  /*87e0*/  I2F.F64.U16 R4, R2 ;  /* 0x0000000200047312 */ /* 0x0048240000101800 */
[----:B0---4-:R-:W-:Y:S05]  /*87f0*/  BRA `(.L_x_8364) ;  /* 0x0000000400847947 */ /* 0x011fea0003800000 */
.L_x_8378:
        /* <DEDUP_REMOVED lines=21> */
.L_x_8380:
[----:B------:R-:W-:Y:S05]  /*8950*/  BSYNC.RECONVERGENT B0 ;  /* 0x0000000000007941 */ /* 0x000fea0003800200 */
.L_x_8379:
[----:B------:R-:W-:Y:S02]  /*8960*/  SHF.L.U32 R0, R0, 0x14, RZ ;  /* 0x0000001400007819 */ /* 0x000fe400000006ff */
[----:B------:R-:W-:-:S04]  /*8970*/  LEA R2, R2, 0x3b800000, 0x17 ;  /* 0x3b80000002027811 */ /* 0x000fc800078eb8ff */
[----:B------:R-:W-:-:S05]  /*8980*/  LOP3.LUT R0, R2, R0, R7, 0xfe, !PT ;  /* 0x0000000002007212 */ /* 0x000fca00078efe07 */
[----:B------:R-:W-:-:S04]  /*8990*/  FMUL.FTZ R0, R0, 1 ;  /* 0x3f80000000007820 */ /* 0x000fc80000410000 */
[----:B------:R4:W0:Y:S02]  /*89a0*/  F2F.F64.F32 R4, R0 ;  /* 0x0000000000047310 */ /* 0x0008240000201800 */
[----:B0---4-:R-:W-:Y:S05]  /*89b0*/  BRA `(.L_x_8364) ;  /* 0x0000000400147947 */ /* 0x011fea0003800000 */
.L_x_8377:
        /* <DEDUP_REMOVED lines=21> */
.L_x_8382:
[----:B------:R-:W-:Y:S05]  /*8b10*/  BSYNC.RECONVERGENT B0 ;  /* 0x0000000000007941 */ /* 0x000fea0003800200 */
.L_x_8381:
[----:B------:R-:W-:Y:S01]  /*8b20*/  IMAD.SHL.U32 R0, R0, 0x200000, RZ ;  /* 0x0020000000007824 */ /* 0x000fe200078e00ff */
[----:B------:R-:W-:-:S04]  /*8b30*/  LEA R2, R2, 0x37800000, 0x17 ;  /* 0x3780000002027811 */ /* 0x000fc800078eb8ff */
[----:B------:R-:W-:-:S05]  /*8b40*/  LOP3.LUT R0, R2, R0, R7, 0xfe, !PT ;  /* 0x0000000002007212 */ /* 0x000fca00078efe07 */
[----:B------:R-:W-:-:S04]  /*8b50*/  FMUL.FTZ R0, R0, 1 ;  /* 0x3f80000000007820 */ /* 0x000fc80000410000 */
[----:B------:R4:W0:Y:S02]  /*8b60*/  F2F.F64.F32 R4, R0 ;  /* 0x0000000000047310 */ /* 0x0008240000201800 */
[----:B0---4-:R-:W-:Y:S05]  /*8b70*/  BRA `(.L_x_8364) ;  /* 0x0000000000a47947 */ /* 0x011fea0003800000 */
.L_x_8376:
        /* <DEDUP_REMOVED lines=18> */
.L_x_8363:
        /* <DEDUP_REMOVED lines=16> */
.L_x_8385:
[----:B------:R-:W-:Y:S01]  /*8da0*/  CS2R R4, SRZ ;  /* 0x0000000000047805 */ /* 0x000fe2000001ff00 */
[----:B------:R-:W-:Y:S06]  /*8db0*/  BRA `(.L_x_8364) ;  /* 0x0000000000147947 */ /* 0x000fec0003800000 */
.L_x_8384:
[----:B------:R-:W2:Y:S02]  /*8dc0*/  LDG.E.64 R4, desc[UR36][R2.64] ;  /* 0x0000002402047981 */ /* 0x000ea4000c1e1b00 */
[----:B--2---:R-:W4:Y:S02]  /*8dd0*/  I2F.F64.U64 R4, R4 ;  /* 0x0000000400047312 */ /* 0x004f240000301800 */
[----:B----4-:R-:W-:Y:S05]  /*8de0*/  BRA `(.L_x_8364) ;  /* 0x0000000000087947 */ /* 0x010fea0003800000 */
.L_x_8383:
[----:B------:R-:W2:Y:S02]  /*8df0*/  LDG.E R2, desc[UR36][R2.64] ;  /* 0x0000002402027981 */ /* 0x000ea4000c1e1900 */
[----:B--2---:R2:W3:Y:S02]  /*8e00*/  I2F.F64.U32 R4, R2 ;  /* 0x0000000200047312 */ /* 0x0044e40000201800 */
.L_x_8364:
[----:B------:R-:W-:Y:S05]  /*8e10*/  BSYNC.RECONVERGENT B6 ;  /* 0x0000000000067941 */ /* 0x000fea0003800200 */
.L_x_8358:
[----:B------:R-:W0:Y:S01]  /*8e20*/  LDCU.64 UR6, c[0x0][0x580] ;  /* 0x0000b000ff0677ac */ /* 0x000e220008000a00 */
[----:B------:R-:W3:Y:S01]  /*8e30*/  LDCU.64 UR8, c[0x0][0x598] ;  /* 0x0000b300ff0877ac */ /* 0x000ee20008000a00 */
[----:B------:R-:W-:-:S04]  /*8e40*/  UPRMT UR4, UR41, 0x9910, URZ ;  /* 0x0000991029047896 */ /* 0x000fc800080000ff */
[----:B------:R-:W-:Y:S01]  /*8e50*/  UISETP.GT.AND UP0, UPT, UR4, 0x9, UPT ;  /* 0x000000090400788c */ /* 0x000fe2000bf04270 */
[----:B012---:R-:W-:Y:S01]  /*8e60*/  IADD3 R2, P0, PT, R16, UR6, RZ ;  /* 0x0000000610027c10 */ /* 0x007fe2000ff1e0ff */
[----:B---3-5:R-:W0:Y:S03]  /*8e70*/  DMUL R4, R4, UR8 ;  /* 0x0000000804047c28 */ /* 0x028e260008000000 */
[----:B------:R-:W-:-:S04]  /*8e80*/  IADD3.X R3, PT, PT, RZ, UR7, RZ, P0, !PT ;  /* 0x00000007ff037c10 */ /* 0x000fc800087fe4ff */
        /* <DEDUP_REMOVED lines=12> */
.L_x_8389:
[----:B------:R-:W0:Y:S02]  /*8f50*/  F2I.S64.F64.TRUNC R4, R4 ;  /* 0x0000000400047311 */ /* 0x000e24000030d900 */
[----:B0-----:R-:W-:-:S05]  /*8f60*/  IMAD.MOV.U32 R7, RZ, RZ, R4 ;  /* 0x000000ffff077224 */ /* 0x001fca00078e0004 */
[----:B------:R0:W-:Y:S01]  /*8f70*/  STG.E.U8 desc[UR36][R2.64], R7 ;  /* 0x0000000702007986 */ /* 0x0001e2000c101124 */
[----:B------:R-:W-:Y:S05]  /*8f80*/  BRA `(.L_x_8391) ;  /* 0x0000001000807947 */ /* 0x000fea0003800000 */
.L_x_8388:
        /* <DEDUP_REMOVED lines=9> */
.L_x_8393:
[----:B------:R-:W0:Y:S02]  /*9020*/  F2I.F64.TRUNC R5, R4 ;  /* 0x0000000400057311 */ /* 0x000e24000030d100 */
[----:B0-----:R0:W-:Y:S01]  /*9030*/  STG.E desc[UR36][R2.64], R5 ;  /* 0x0000000502007986 */ /* 0x0011e2000c101924 */
[----:B------:R-:W-:Y:S05]  /*9040*/  BRA `(.L_x_8391) ;  /* 0x0000001000507947 */ /* 0x000fea0003800000 */
.L_x_8392:
[----:B------:R-:W0:Y:S02]  /*9050*/  F2I.F64.TRUNC R5, R4 ;  /* 0x0000000400057311 */ /* 0x000e24000030d100 */
[----:B0-----:R0:W-:Y:S01]  /*9060*/  STG.E.U16 desc[UR36][R2.64], R5 ;  /* 0x0000000502007986 */ /* 0x0011e2000c101524 */
[----:B------:R-:W-:Y:S05]  /*9070*/  BRA `(.L_x_8391) ;  /* 0x0000001000447947 */ /* 0x000fea0003800000 */
.L_x_8387:
        /* <DEDUP_REMOVED lines=17> */
.L_x_8395:
        /* <DEDUP_REMOVED lines=12> */
.L_x_8394:
        /* <DEDUP_REMOVED lines=14> */
[----:B------:R-:W-:Y:S01]  /*9330*/  MOV R7, RZ ;  /* 0x000000ff00077202 */ /* 0x000fe20000000f00 */
[----:B0-----:R-:W-:-:S05]  /*9340*/  @!P0 FMUL R6, R6, 1.175494350822287508e-38 ;  /* 0x0080000006068820 */ /* 0x001fca0000400000 */
[----:B------:R0:W-:Y:S01]  /*9350*/  STG.E.64 desc[UR36][R2.64], R6 ;  /* 0x0000000602007986 */ /* 0x0001e2000c101b24 */
[----:B------:R-:W-:Y:S05]  /*9360*/  BRA `(.L_x_8391) ;  /* 0x0000000c00887947 */ /* 0x000fea0003800000 */
.L_x_8397:
        /* <DEDUP_REMOVED lines=13> */
.L_x_8396:
[----:B------:R0:W-:Y:S01]  /*9440*/  STG.E.64 desc[UR36][R2.64], R4 ;  /* 0x0000000402007986 */ /* 0x0001e2000c101b24 */
[----:B------:R-:W-:Y:S05]  /*9450*/  BRA `(.L_x_8391) ;  /* 0x0000000c004c7947 */ /* 0x000fea0003800000 */
.L_x_8386:
        /* <DEDUP_REMOVED lines=13> */
.L_x_8401:
        /* <DEDUP_REMOVED lines=26> */
.L_x_8404:
[----:B------:R-:W-:-:S04]  /*96d0*/  SHF.R.U32.HI R5, RZ, 0x18, R7 ;  /* 0x00000018ff057819 */ /* 0x000fc80000011607 */
[----:B------:R-:W-:-:S07]  /*96e0*/  LOP3.LUT R0, R0, 0x80, R5, 0xf8, !PT ;  /* 0x0000008000007812 */ /* 0x000fce00078ef805 */
.L_x_8403:
[----:B------:R-:W-:Y:S05]  /*96f0*/  BSYNC.RECONVERGENT B0 ;  /* 0x0000000000007941 */ /* 0x000fea0003800200 */
.L_x_8402:
[----:B------:R3:W-:Y:S01]  /*9700*/  STG.E.U8 desc[UR36][R2.64], R0 ;  /* 0x0000000002007986 */ /* 0x0007e2000c101124 */
[----:B------:R-:W-:Y:S05]  /*9710*/  BRA `(.L_x_8391) ;  /* 0x00000008009c7947 */ /* 0x000fea0003800000 */
.L_x_8400:
        /* <DEDUP_REMOVED lines=26> */
.L_x_8407:
[----:B------:R-:W-:-:S04]  /*98c0*/  SHF.R.U32.HI R5, RZ, 0x18, R7 ;  /* 0x00000018ff057819 */ /* 0x000fc80000011607 */
[----:B------:R-:W-:-:S07]  /*98d0*/  LOP3.LUT R0, R0, 0x80, R5, 0xf8, !PT ;  /* 0x0000008000007812 */ /* 0x000fce00078ef805 */
.L_x_8406:
[----:B------:R-:W-:Y:S05]  /*98e0*/  BSYNC.RECONVERGENT B0 ;  /* 0x0000000000007941 */ /* 0x000fea0003800200 */
.L_x_8405:
[----:B------:R0:W-:Y:S01]  /*98f0*/  STG.E.U8 desc[UR36][R2.64], R0 ;  /* 0x0000000002007986 */ /* 0x0001e2000c101124 */
[----:B------:R-:W-:Y:S05]  /*9900*/  BRA `(.L_x_8391) ;  /* 0x0000000800207947 */ /* 0x000fea0003800000 */
.L_x_8399:
        /* <DEDUP_REMOVED lines=30> */
.L_x_8409:
[----:B------:R-:W0:Y:S02]  /*9af0*/  F2I.U64.F64.TRUNC R4, R4 ;  /* 0x0000000400047311 */ /* 0x000e24000030d800 */
[----:B0-----:R1:W-:Y:S01]  /*9b00*/  STG.E.64 desc[UR36][R2.64], R4 ;  /* 0x0000000402007986 */ /* 0x0013e2000c101b24 */
[----:B------:R-:W-:Y:S05]  /*9b10*/  BRA `(.L_x_8391) ;  /* 0x00000004009c7947 */ /* 0x000fea0003800000 */
.L_x_8408:
[----:B------:R-:W0:Y:S02]  /*9b20*/  F2I.U32.F64.TRUNC R5, R4 ;  /* 0x0000000400057311 */ /* 0x000e24000030d000 */
[----:B0-----:R0:W-:Y:S01]  /*9b30*/  STG.E desc[UR36][R2.64], R5 ;  /* 0x0000000502007986 */ /* 0x0011e2000c101924 */
[----:B------:R-:W-:Y:S05]  /*9b40*/  BRA `(.L_x_8391) ;  /* 0x0000000400907947 */ /* 0x000fea0003800000 */
.L_x_8398:
        /* <DEDUP_REMOVED lines=10> */
.L_x_8411:
[----:B------:R-:W-:-:S05]  /*9bf0*/  CS2R R6, SRZ ;  /* 0x0000000000067805 */ /* 0x000fca000001ff00 */
[----:B------:R0:W-:Y:S01]  /*9c00*/  STG.E.128 desc[UR36][R2.64], R4 ;  /* 0x0000000402007986 */ /* 0x0001e2000c101d24 */
[----:B------:R-:W-:Y:S05]  /*9c10*/  BRA `(.L_x_8391) ;  /* 0x00000004005c7947 */ /* 0x000fea0003800000 */
.L_x_8410:
[----:B------:R-:W-:-:S09]  /*9c20*/  UISETP.NE.AND UP0, UPT, UR4, 0xf, UPT ;  /* 0x0000000f0400788c */ /* 0x000fd2000bf05270 */
[----:B------:R-:W-:Y:S05]  /*9c30*/  BRA.U !UP0, `(.L_x_8412) ;  /* 0x0000000508287547 */ /* 0x000fea000b800000 */
[----:B------:R-:W-:-:S09]  /*9c40*/  UISETP.NE.AND UP0, UPT, UR4, 0x17, UPT ;  /* 0x000000170400788c */ /* 0x000fd2000bf05270 */
[----:B------:R-:W-:Y:S05]  /*9c50*/  BRA.U !UP0, `(.L_x_8413) ;  /* 0x0000000108b07547 */ /* 0x000fea000b800000 */
[----:B------:R-:W-:-:S09]  /*9c60*/  UISETP.NE.AND UP0, UPT, UR4, 0x18, UPT ;  /* 0x000000180400788c */ /* 0x000fd2000bf05270 */
[----:B------:R-:W-:Y:S05]  /*9c70*/  BRA.U !UP0, `(.L_x_8414) ;  /* 0x0000000108447547 */ /* 0x000fea000b800000 */
.L_x_8390:
        /* <DEDUP_REMOVED lines=16> */
.L_x_8415:
[----:B------:R-:W-:Y:S05]  /*9d80*/  BRA `(.L_x_8391) ;  /* 0x0000000400007947 */ /* 0x000fea0003800000 */
.L_x_8414:
        /* <DEDUP_REMOVED lines=21> */
.L_x_8417:
[----:B------:R-:W-:Y:S05]  /*9ee0*/  BSYNC.RECONVERGENT B0 ;  /* 0x0000000000007941 */ /* 0x000fea0003800200 */
.L_x_8416:
[----:B------:R-:W-:-:S05]  /*9ef0*/  LOP3.LUT R7, R0, 0x80, R7, 0xf8, !PT ;  /* 0x0000008000077812 */ /* 0x000fca00078ef807 */
[----:B------:R0:W-:Y:S01]  /*9f00*/  STG.E.U8 desc[UR36][R2.64], R7 ;  /* 0x0000000702007986 */ /* 0x0001e2000c101124 */
[----:B------:R-:W-:Y:S05]  /*9f10*/  BRA `(.L_x_8391) ;  /* 0x00000000009c7947 */ /* 0x000fea0003800000 */
.L_x_8413:
        /* <DEDUP_REMOVED lines=20> */
.L_x_8419:
[----:B------:R-:W-:Y:S01]  /*a060*/  IMAD.MOV.U32 R0, RZ, RZ, 0x7f ;  /* 0x0000007fff007424 */ /* 0x000fe200078e00ff */
[----:B------:R-:W-:-:S04]  /*a070*/  ISETP.GT.U32.AND P0, PT, R6, 0x7f800000, PT ;  /* 0x7f8000000600780c */ /* 0x000fc80003f04070 */
[----:B------:R-:W-:-:S09]  /*a080*/  SEL R0, R0, 0x7c, P0 ;  /* 0x0000007c00007807 */ /* 0x000fd20000000000 */
.L_x_8420:
[----:B------:R-:W-:Y:S05]  /*a090*/  BSYNC.RECONVERGENT B0 ;  /* 0x0000000000007941 */ /* 0x000fea0003800200 */
.L_x_8418:
[----:B------:R-:W-:-:S04]  /*a0a0*/  SHF.R.U32.HI R5, RZ, 0x18, R7 ;  /* 0x00000018ff057819 */ /* 0x000fc80000011607 */
[----:B------:R-:W-:-:S05]  /*a0b0*/  LOP3.LUT R5, R0, 0x80, R5, 0xf8, !PT ;  /* 0x0000008000057812 */ /* 0x000fca00078ef805 */
[----:B------:R0:W-:Y:S01]  /*a0c0*/  STG.E.U8 desc[UR36][R2.64], R5 ;  /* 0x0000000502007986 */ /* 0x0001e2000c101124 */
[----:B------:R-:W-:Y:S05]  /*a0d0*/  BRA `(.L_x_8391) ;  /* 0x00000000002c7947 */ /* 0x000fea0003800000 */
.L_x_8412:
        /* <DEDUP_REMOVED lines=11> */
.L_x_8391:
[----:B------:R-:W-:-:S07]  /*a190*/  IADD3 R17, PT, PT, R17, 0x80, RZ ;  /* 0x0000008011117810 */ /* 0x000fce0007ffe0ff */
.L_x_8356:
[----:B------:R-:W-:Y:S05]  /*a1a0*/  BSYNC.RECONVERGENT B7 ;  /* 0x0000000000077941 */ /* 0x000fea0003800200 */
.L_x_8355:
[----:B------:R-:W5:Y:S02]  /*a1b0*/  LDCU UR4, c[0x0][0x380] ;  /* 0x00007000ff0477ac */ /* 0x000f640008000800 */
[----:B-----5:R-:W-:-:S13]  /*a1c0*/  ISETP.GE.AND P0, PT, R17, UR4, PT ;  /* 0x0000000411007c0c */ /* 0x020fda000bf06270 */
[----:B------:R-:W-:Y:S05]  /*a1d0*/  @P0 EXIT ;  /* 0x000000000000094d */ /* 0x000fea0003800000 */
[----:B------:R-:W5:Y:S01]  /*a1e0*/  LDCU UR4, c[0x0][0x388] ;  /* 0x00007100ff0477ac */ /* 0x000f620008000800 */
[----:B0--34-:R-:W-:Y:S01]  /*a1f0*/  IMAD.MOV.U32 R0, RZ, RZ, RZ ;  /* 0x000000ffff007224 */ /* 0x019fe200078e00ff */
[----:B------:R-:W-:Y:S01]  /*a200*/  MOV R16, RZ ;  /* 0x000000ff00107202 */ /* 0x000fe20000000f00 */
        /* <DEDUP_REMOVED lines=300> */
.L_x_8421:
        /* <DEDUP_REMOVED lines=20> */
.L_x_8426:
[----:B------:R-:W2:Y:S02]  /*b610*/  LDG.E.U8 R2, desc[UR36][R2.64] ;  /* 0x0000002402027981 */ /* 0x000ea4000c1e1100 */
[----:B--2---:R0:W1:Y:S02]  /*b620*/  I2F.F64.U16 R4, R2 ;  /* 0x0000000200047312 */ /* 0x0040640000101800 */
[----:B01----:R-:W-:Y:S05]  /*b630*/  BRA `(.L_x_8428) ;  /* 0x0000000c00607947 */ /* 0x003fea0003800000 */
.L_x_8425:
        /* <DEDUP_REMOVED lines=9> */
.L_x_8430:
[----:B------:R-:W2:Y:S02]  /*b6d0*/  LDG.E R2, desc[UR36][R2.64] ;  /* 0x0000002402027981 */ /* 0x000ea4000c1e1900 */
[----:B--2---:R0:W1:Y:S02]  /*b6e0*/  I2F.F64 R4, R2 ;  /* 0x0000000200047312 */ /* 0x0040640000201c00 */
[----:B01----:R-:W-:Y:S05]  /*b6f0*/  BRA `(.L_x_8428) ;  /* 0x0000000c00307947 */ /* 0x003fea0003800000 */
.L_x_8429:
[----:B------:R-:W2:Y:S02]  /*b700*/  LDG.E.U16 R2, desc[UR36][R2.64] ;  /* 0x0000002402027981 */ /* 0x000ea4000c1e1500 */
[----:B--2---:R0:W1:Y:S02]  /*b710*/  I2F.F64.S16 R4, R2 ;  /* 0x0000000200047312 */ /* 0x0040640000101c00 */
[----:B01----:R-:W-:Y:S05]  /*b720*/  BRA `(.L_x_8428) ;  /* 0x0000000c00247947 */ /* 0x003fea0003800000 */
.L_x_8424:
        /* <DEDUP_REMOVED lines=10> */
.L_x_8432:
[----:B------:R-:W2:Y:S02]  /*b7d0*/  LDG.E.U16 R0, desc[UR36][R2.64] ;  /* 0x0000002402007981 */ /* 0x000ea4000c1e1500 */
[----:B--2---:R-:W-:-:S05]  /*b7e0*/  HADD2.F32 R0, -RZ, R0.H0_H0 ;  /* 0x20000000ff007230 */ /* 0x004fca0000004100 */
[----:B------:R-:W-:-:S04]  /*b7f0*/  FMUL.FTZ R0, R0, 1 ;  /* 0x3f80000000007820 */ /* 0x000fc80000410000 */
[----:B------:R1:W2:Y:S02]  /*b800*/  F2F.F64.F32 R4, R0 ;  /* 0x0000000000047310 */ /* 0x0002a40000201800 */
[----:B-12---:R-:W-:Y:S05]  /*b810*/  BRA `(.L_x_8428) ;  /* 0x0000000800e87947 */ /* 0x006fea0003800000 */
.L_x_8431:
        /* <DEDUP_REMOVED lines=10> */
.L_x_8434:
[----:B------:R-:W2:Y:S02]  /*b8c0*/  LDG.E.U16 R2, desc[UR36][R2.64] ;  /* 0x0000002402027981 */ /* 0x000ea4000c1e1500 */
[----:B--2---:R-:W-:-:S05]  /*b8d0*/  HADD2.F32 R0, -RZ, R2.H0_H0 ;  /* 0x20000002ff007230 */ /* 0x004fca0000004100 */
[----:B------:R-:W-:-:S04]  /*b8e0*/  FMUL.FTZ R0, R0, 1 ;  /* 0x3f80000000007820 */ /* 0x000fc80000410000 */
[----:B------:R1:W2:Y:S02]  /*b8f0*/  F2F.F64.F32 R4, R0 ;  /* 0x0000000000047310 */ /* 0x0002a40000201800 */
[----:B-12---:R-:W-:Y:S05]  /*b900*/  BRA `(.L_x_8428) ;  /* 0x0000000800ac7947 */ /* 0x006fea0003800000 */
.L_x_8433:
[----:B------:R0:W5:Y:S01]  /*b910*/  LDG.E.64 R4, desc[UR36][R2.64] ;  /* 0x0000002402047981 */ /* 0x000162000c1e1b00 */
[----:B------:R-:W-:Y:S05]  /*b920*/  BRA `(.L_x_8428) ;  /* 0x0000000800a47947 */ /* 0x000fea0003800000 */
.L_x_8423:
        /* <DEDUP_REMOVED lines=13> */
.L_x_8437:
[----:B------:R3:W5:Y:S01]  /*ba00*/  LDG.E.64 R4, desc[UR36][R2.64] ;  /* 0x0000002402047981 */ /* 0x000762000c1e1b00 */
[----:B------:R-:W-:Y:S05]  /*ba10*/  BRA `(.L_x_8428) ;  /* 0x0000000800687947 */ /* 0x000fea0003800000 */
.L_x_8436:
        /* <DEDUP_REMOVED lines=25> */
[----:B------:R-:W4:Y:S02]  /*bbb0*/  F2F.F64.F32 R4, R5 ;  /* 0x0000000500047310 */ /* 0x000f240000201800 */
[----:B----4-:R-:W-:Y:S05]  /*bbc0*/  BRA `(.L_x_8428) ;  /* 0x0000000400fc7947 */ /* 0x010fea0003800000 */
.L_x_8439:
        /* <DEDUP_REMOVED lines=14> */
.L_x_8438:
[----:B------:R-:W2:Y:S02]  /*bcb0*/  LDG.E.U16 R0, desc[UR36][R2.64] ;  /* 0x0000002402007981 */ /* 0x000ea4000c1e1500 */
[----:B--2---:R-:W-:-:S04]  /*bcc0*/  IMAD.U32 R0, R0, 0x10000, RZ ;  /* 0x0001000000007824 */ /* 0x004fc800078e00ff */
[----:B------:R-:W-:-:S04]  /*bcd0*/  FMUL.FTZ R0, R0, 1 ;  /* 0x3f80000000007820 */ /* 0x000fc80000410000 */
[----:B------:R4:W0:Y:S02]  /*bce0*/  F2F.F64.F32 R4, R0 ;  /* 0x0000000000047310 */ /* 0x0008240000201800 */
[----:B0---4-:R-:W-:Y:S05]  /*bcf0*/  BRA `(.L_x_8428) ;  /* 0x0000000400b07947 */ /* 0x011fea0003800000 */
.L_x_8435:
        /* <DEDUP_REMOVED lines=11> */
.L_x_8442:
        /* <DEDUP_REMOVED lines=21> */
.L_x_8444:
[----:B------:R-:W-:Y:S05]  /*bf00*/  BSYNC.RECONVERGENT B0 ;  /* 0x0000000000007941 */ /* 0x000fea0003800200 */
.L_x_8443:
[----:B------:R-:W-:Y:S02]  /*bf10*/  SHF.L.U32 R0, R0, 0x14, RZ ;  /* 0x0000001400007819 */ /* 0x000fe400000006ff */
[----:B------:R-:W-:-:S04]  /*bf20*/  LEA R2, R2, 0x3b800000, 0x17 ;  /* 0x3b80000002027811 */ /* 0x000fc800078eb8ff */
[----:B------:R-:W-:-:S05]  /*bf30*/  LOP3.LUT R0, R2, R0, R7, 0xfe, !PT ;  /* 0x0000000002007212 */ /* 0x000fca00078efe07 */
[----:B------:R-:W-:-:S04]  /*bf40*/  FMUL.FTZ R0, R0, 1 ;  /* 0x3f80000000007820 */ /* 0x000fc80000410000 */
[----:B------:R3:W4:Y:S02]  /*bf50*/  F2F.F64.F32 R4, R0 ;  /* 0x0000000000047310 */ /* 0x0007240000201800 */
[----:B---34-:R-:W-:Y:S05]  /*bf60*/  BRA `(.L_x_8428) ;  /* 0x0000000400147947 */ /* 0x018fea0003800000 */
.L_x_8441:
        /* <DEDUP_REMOVED lines=21> */
.L_x_8446:
[----:B------:R-:W-:Y:S05]  /*c0c0*/  BSYNC.RECONVERGENT B0 ;  /* 0x0000000000007941 */ /* 0x000fea0003800200 */
.L_x_8445:
[----:B------:R-:W-:Y:S01]  /*c0d0*/  IMAD.SHL.U32 R0, R0, 0x200000, RZ ;  /* 0x0020000000007824 */ /* 0x000fe200078e00ff */
[----:B------:R-:W-:-:S04]  /*c0e0*/  LEA R2, R2, 0x37800000, 0x17 ;  /* 0x3780000002027811 */ /* 0x000fc800078eb8ff */
[----:B------:R-:W-:-:S05]  /*c0f0*/  LOP3.LUT R0, R2, R0, R7, 0xfe, !PT ;  /* 0x0000000002007212 */ /* 0x000fca00078efe07 */
[----:B------:R-:W-:-:S04]  /*c100*/  FMUL.FTZ R0, R0, 1 ;  /* 0x3f80000000007820 */ /* 0x000fc80000410000 */
[----:B------:R3:W4:Y:S02]  /*c110*/  F2F.F64.F32 R4, R0 ;  /* 0x0000000000047310 */ /* 0x0007240000201800 */
[----:B---34-:R-:W-:Y:S05]  /*c120*/  BRA `(.L_x_8428) ;  /* 0x0000000000a47947 */ /* 0x018fea0003800000 */
.L_x_8440:
        /* <DEDUP_REMOVED lines=16> */
[----:B------:R3:W4:Y:S02]  /*c230*/  @P0 F2F.F64.F32 R4, R0 ;  /* 0x0000000000040310 */ /* 0x0007240000201800 */
[----:B---34-:R-:W-:Y:S05]  /*c240*/  BRA `(.L_x_8428) ;  /* 0x00000000005c7947 */ /* 0x018fea0003800000 */
.L_x_8427:
        /* <DEDUP_REMOVED lines=16> */
.L_x_8449:
[----:B------:R-:W-:Y:S01]  /*c350*/  CS2R R4, SRZ ;  /* 0x0000000000047805 */ /* 0x000fe2000001ff00 */
[----:B------:R-:W-:Y:S06]  /*c360*/  BRA `(.L_x_8428) ;  /* 0x0000000000147947 */ /* 0x000fec0003800000 */
.L_x_8448:
[----:B------:R-:W2:Y:S02]  /*c370*/  LDG.E.64 R4, desc[UR36][R2.64] ;  /* 0x0000002402047981 */ /* 0x000ea4000c1e1b00 */
[----:B--2---:R-:W3:Y:S02]  /*c380*/  I2F.F64.U64 R4, R4 ;  /* 0x0000000400047312 */ /* 0x004ee40000301800 */
[----:B---3--:R-:W-:Y:S05]  /*c390*/  BRA `(.L_x_8428) ;  /* 0x0000000000087947 */ /* 0x008fea0003800000 */
.L_x_8447:
[----:B------:R-:W2:Y:S02]  /*c3a0*/  LDG.E R2, desc[UR36][R2.64] ;  /* 0x0000002402027981 */ /* 0x000ea4000c1e1900 */
[----:B--2---:R1:W2:Y:S02]  /*c3b0*/  I2F.F64.U32 R4, R2 ;  /* 0x0000000200047312 */ /* 0x0042a40000201800 */
.L_x_8428:
[----:B------:R-:W-:Y:S05]  /*c3c0*/  BSYNC.RECONVERGENT B6 ;  /* 0x0000000000067941 */ /* 0x000fea0003800200 */
.L_x_8422:
[----:B------:R-:W2:Y:S01]  /*c3d0*/  LDCU.64 UR6, c[0x0][0x598] ;  /* 0x0000b300ff0677ac */ /* 0x000ea20008000a00 */
[----:B------:R-:W-:-:S04]  /*c3e0*/  UPRMT UR4, UR41, 0x9910, URZ ;  /* 0x0000991029047896 */ /* 0x000fc800080000ff */
[----:B------:R-:W-:Y:S01]  /*c3f0*/  UISETP.GT.AND UP0, UPT, UR4, 0x9, UPT ;  /* 0x000000090400788c */ /* 0x000fe2000bf04270 */
[----:B--2--5:R-:W2:Y:S08]  /*c400*/  DMUL R4, R4, UR6 ;  /* 0x0000000604047c28 */ /* 0x024eb00008000000 */
[----:B--2---:R-:W-:Y:S05]  /*c410*/  BRA.U UP0, `(.L_x_8450) ;  /* 0x0000000500707547 */ /* 0x004fea000b800000 */
        /* <DEDUP_REMOVED lines=8> */
[----:B------:R-:W2:Y:S02]  /*c4a0*/  F2I.F64.TRUNC R5, R4 ;  /* 0x0000000400057311 */ /* 0x000ea4000030d100 */
[----:B--2---:R-:W-:Y:S01]  /*c4b0*/  STG.E.U8 desc[UR36][R16.64], R5 ;  /* 0x0000000510007986 */ /* 0x004fe2000c101124 */
[----:B------:R-:W-:Y:S05]  /*c4c0*/  EXIT ;  /* 0x000000000000794d */ /* 0x000fea0003800000 */
.L_x_8453:
[----:B------:R-:W0:Y:S02]  /*c4d0*/  F2I.S64.F64.TRUNC R4, R4 ;  /* 0x0000000400047311 */ /* 0x000e24000030d900 */
[----:B0--3--:R-:W-:-:S05]  /*c4e0*/  MOV R3, R4 ;  /* 0x0000000400037202 */ /* 0x009fca0000000f00 */
[----:B------:R-:W-:Y:S01]  /*c4f0*/  STG.E.U8 desc[UR36][R16.64], R3 ;  /* 0x0000000310007986 */ /* 0x000fe2000c101124 */
[----:B------:R-:W-:Y:S05]  /*c500*/  EXIT ;  /* 0x000000000000794d */ /* 0x000fea0003800000 */
.L_x_8452:
[----:B------:R-:W-:-:S09]  /*c510*/  UISETP.NE.AND UP0, UPT, UR4, 0x2, UPT ;  /* 0x000000020400788c */ /* 0x000fd2000bf05270 */
[----:B------:R-:W-:Y:S05]  /*c520*/  BRA.U !UP0, `(.L_x_8455) ;  /* 0x0000000108287547 */ /* 0x000fea000b800000 */
[----:B------:R-:W-:-:S09]  /*c530*/  UISETP.NE.AND UP0, UPT, UR4, 0x3, UPT ;  /* 0x000000030400788c */ /* 0x000fd2000bf05270 */
[----:B------:R-:W-:Y:S05]  /*c540*/  BRA.U !UP0, `(.L_x_8456) ;  /* 0x0000000108147547 */ /* 0x000fea000b800000 */
[----:B------:R-:W-:-:S09]  /*c550*/  UISETP.NE.AND UP0, UPT, UR4, 0x4, UPT ;  /* 0x000000040400788c */ /* 0x000fd2000bf05270 */
[----:B------:R-:W-:Y:S05]  /*c560*/  BRA.U UP0, `(.L_x_8454) ;  /* 0x0000000d00247547 */ /* 0x000fea000b800000 */
[----:B------:R-:W2:Y:S02]  /*c570*/  F2I.S64.F64.TRUNC R4, R4 ;  /* 0x0000000400047311 */ /* 0x000ea4000030d900 */
[----:B--2---:R-:W-:Y:S01]  /*c580*/  STG.E.64 desc[UR36][R16.64], R4 ;  /* 0x0000000410007986 */ /* 0x004fe2000c101b24 */
[----:B------:R-:W-:Y:S05]  /*c590*/  EXIT ;  /* 0x000000000000794d */ /* 0x000fea0003800000 */
.L_x_8456:
[----:B------:R-:W2:Y:S02]  /*c5a0*/  F2I.F64.TRUNC R5, R4 ;  /* 0x0000000400057311 */ /* 0x000ea4000030d100 */
[----:B--2---:R-:W-:Y:S01]  /*c5b0*/  STG.E desc[UR36][R16.64], R5 ;  /* 0x0000000510007986 */ /* 0x004fe2000c101924 */
[----:B------:R-:W-:Y:S05]  /*c5c0*/  EXIT ;  /* 0x000000000000794d */ /* 0x000fea0003800000 */
.L_x_8455:
[----:B------:R-:W2:Y:S02]  /*c5d0*/  F2I.F64.TRUNC R5, R4 ;  /* 0x0000000400057311 */ /* 0x000ea4000030d100 */
[----:B--2---:R-:W-:Y:S01]  /*c5e0*/  STG.E.U16 desc[UR36][R16.64], R5 ;  /* 0x0000000510007986 */ /* 0x004fe2000c101524 */
[----:B------:R-:W-:Y:S05]  /*c5f0*/  EXIT ;  /* 0x000000000000794d */ /* 0x000fea0003800000 */
.L_x_8451:
        /* <DEDUP_REMOVED lines=8> */
[----:B0--3--:R-:W0:-:S15]  /*c680*/  F2F.F32.F64 R3, R4 ;  /* 0x0000000400037310 */ /* 0x009e1e0000301000 */
        /* <DEDUP_REMOVED lines=8> */
.L_x_8458:
[----:B------:R-:W-:Y:S01]  /*c710*/  UMOV UR4, 0xf0000000 ;  /* 0xf000000000047882 */ /* 0x000fe20000000000 */
[----:B------:R-:W-:Y:S01]  /*c720*/  UMOV UR5, 0x380fffff ;  /* 0x380fffff00057882 */ /* 0x000fe20000000000 */
[----:B------:R-:W2:-:S15]  /*c730*/  F2F.F32.F64 R0, R4 ;  /* 0x0000000400007310 */ /* 0x000e9e0000301000 */
[----:B------:R-:W-:-:S15]  /*c740*/  NOP ;  /* 0x0000000000007918 */ /* 0x000fde0000000000 */
[----:B------:R-:W-:-:S15]  /*c750*/  NOP ;  /* 0x0000000000007918 */ /* 0x000fde0000000000 */
[----:B------:R-:W-:-:S15]  /*c760*/  NOP ;  /* 0x0000000000007918 */ /* 0x000fde0000000000 */
[----:B------:R-:W-:-:S04]  /*c770*/  NOP ;  /* 0x0000000000007918 */ /* 0x000fc80000000000 */
[----:B------:R-:W2:Y:S02]  /*c780*/  DSETP.GEU.AND P0, PT, |R4|, UR4, PT ;  /* 0x0000000404007e2a */ /* 0x000ea4000bf0e200 */
[----:B--2---:R-:W-:-:S05]  /*c790*/  @!P0 FMUL R0, R0, 1.175494350822287508e-38 ;  /* 0x0080000000008820 */ /* 0x004fca0000400000 */
[----:B------:R-:W-:-:S05]  /*c7a0*/  F2FP.F16.F32.PACK_AB R0, RZ, R0 ;  /* 0x00000000ff00723e */ /* 0x000fca00000000ff */
[----:B------:R-:W-:Y:S01]  /*c7b0*/  STG.E.U16 desc[UR36][R16.64], R0 ;  /* 0x0000000010007986 */ /* 0x000fe2000c101524 */
[----:B------:R-:W-:Y:S05]  /*c7c0*/  EXIT ;  /* 0x000000000000794d */ /* 0x000fea0003800000 */
.L_x_8457:
        /* <DEDUP_REMOVED lines=8> */
[----:B01-3--:R-:W0:-:S15]  /*c850*/  F2F.F32.F64 R2, R4 ;  /* 0x0000000400027310 */ /* 0x00be1e0000301000 */
[----:B------:R-:W-:-:S15]  /*c860*/  NOP ;  /* 0x0000000000007918 */ /* 0x000fde0000000000 */
[----:B------:R-:W-:-:S15]  /*c870*/  NOP ;  /* 0x0000000000007918 */ /* 0x000fde0000000000 */
[----:B------:R-:W-:-:S15]  /*c880*/  NOP ;  /* 0x0000000000007918 */ /* 0x000fde0000000000 */
[----:B------:R-:W-:-:S04]  /*c890*/  NOP ;  /* 0x0000000000007918 */ /* 0x000fc80000000000 */
[----:B------:R-:W0:Y:S01]  /*c8a0*/  DSETP.GEU.AND P0, PT, |R4|, UR4, PT ;  /* 0x0000000404007e2a */ /* 0x000e22000bf0e200 */
[----:B------:R-:W-:Y:S02]  /*c8b0*/  IMAD.MOV.U32 R3, RZ, RZ, RZ ;  /* 0x000000ffff037224 */ /* 0x000fe400078e00ff */
[----:B0-----:R-:W-:-:S05]  /*c8c0*/  @!P0 FMUL R2, R2, 1.175494350822287508e-38 ;  /* 0x0080000002028820 */ /* 0x001fca0000400000 */
[----:B------:R-:W-:Y:S01]  /*c8d0*/  STG.E.64 desc[UR36][R16.64], R2 ;  /* 0x0000000210007986 */ /* 0x000fe2000c101b24 */
[----:B------:R-:W-:Y:S05]  /*c8e0*/  EXIT ;  /* 0x000000000000794d */ /* 0x000fea0003800000 */
.L_x_8460:
        /* <DEDUP_REMOVED lines=9> */
[----:B0--3--:R-:W-:-:S04]  /*c980*/  F2FP.F16.F32.PACK_AB R3, RZ, R0 ;  /* 0x00000000ff03723e */ /* 0x009fc800000000ff */
[----:B------:R-:W-:-:S05]  /*c990*/  PRMT R3, R3, 0x5410, RZ ;  /* 0x0000541003037816 */ /* 0x000fca00000000ff */
[----:B------:R-:W-:Y:S01]  /*c9a0*/  STG.E desc[UR36][R16.64], R3 ;  /* 0x0000000310007986 */ /* 0x000fe2000c101924 */
[----:B------:R-:W-:Y:S05]  /*c9b0*/  EXIT ;  /* 0x000000000000794d */ /* 0x000fea0003800000 */
.L_x_8459:
[----:B------:R-:W-:Y:S01]  /*c9c0*/  STG.E.64 desc[UR36][R16.64], R4 ;  /* 0x0000000410007986 */ /* 0x000fe2000c101b24 */
[----:B------:R-:W-:Y:S05]  /*c9d0*/  EXIT ;  /* 0x000000000000794d */ /* 0x000fea0003800000 */
.L_x_8450:
        /* <DEDUP_REMOVED lines=10> */
[----:B------:R-:W2:Y:S02]  /*ca80*/  F2I.U32.F64.TRUNC R5, R4 ;  /* 0x0000000400057311 */ /* 0x000ea4000030d000 */
[----:B--2---:R-:W-:Y:S01]  /*ca90*/  STG.E.U16 desc[UR36][R16.64], R5 ;  /* 0x0000000510007986 */ /* 0x004fe2000c101524 */
[----:B------:R-:W-:Y:S05]  /*caa0*/  EXIT ;  /* 0x000000000000794d */ /* 0x000fea0003800000 */
.L_x_8464:
[----:B------:R-:W-:Y:S01]  /*cab0*/  UMOV UR4, 0xf0000000 ;  /* 0xf000000000047882 */ /* 0x000fe20000000000 */
[----:B------:R-:W-:Y:S01]  /*cac0*/  UMOV UR5, 0x380fffff ;  /* 0x380fffff00057882 */ /* 0x000fe20000000000 */
[----:B0--3--:R-:W0:-:S15]  /*cad0*/  F2F.F32.F64 R3, R4 ;  /* 0x0000000400037310 */ /* 0x009e1e0000301000 */
        /* <DEDUP_REMOVED lines=8> */
[----:B-1----:R-:W-:-:S04]  /*cb60*/  LOP3.LUT R2, R3, 0x7fffffff, RZ, 0xc0, !PT ;  /* 0x7fffffff03027812 */ /* 0x002fc800078ec0ff */
        /* <DEDUP_REMOVED lines=13> */
.L_x_8467:
[----:B------:R-:W-:-:S04]  /*cc40*/  SHF.R.U32.HI R3, RZ, 0x18, R3 ;  /* 0x00000018ff037819 */ /* 0x000fc80000011603 */
[----:B------:R-:W-:-:S04]  /*cc50*/  LOP3.LUT R0, R0, 0x80, R3, 0xf8, !PT ;  /* 0x0000008000007812 */ /* 0x000fc800078ef803 */
[----:B------:R-:W-:-:S07]  /*cc60*/  PRMT R8, R0, 0x7610, R8 ;  /* 0x0000761000087816 */ /* 0x000fce0000000008 */
.L_x_8466:
[----:B------:R-:W-:Y:S05]  /*cc70*/  BSYNC.RECONVERGENT B0 ;  /* 0x0000000000007941 */ /* 0x000fea0003800200 */
.L_x_8465:
[----:B------:R-:W-:Y:S01]  /*cc80*/  STG.E.U8 desc[UR36][R16.64], R8 ;  /* 0x0000000810007986 */ /* 0x000fe2000c101124 */
[----:B------:R-:W-:Y:S05]  /*cc90*/  EXIT ;  /* 0x000000000000794d */ /* 0x000fea0003800000 */
.L_x_8463:
        /* <DEDUP_REMOVED lines=25> */
.L_x_8470:
[----:B------:R-:W-:-:S04]  /*ce30*/  SHF.R.U32.HI R3, RZ, 0x18, R3 ;  /* 0x00000018ff037819 */ /* 0x000fc80000011603 */
[----:B------:R-:W-:-:S04]  /*ce40*/  LOP3.LUT R0, R0, 0x80, R3, 0xf8, !PT ;  /* 0x0000008000007812 */ /* 0x000fc800078ef803 */
[----:B------:R-:W-:-:S07]  /*ce50*/  PRMT R8, R0, 0x7610, R8 ;  /* 0x0000761000087816 */ /* 0x000fce0000000008 */
.L_x_8469:
[----:B------:R-:W-:Y:S05]  /*ce60*/  BSYNC.RECONVERGENT B0 ;  /* 0x0000000000007941 */ /* 0x000fea0003800200 */
.L_x_8468:
[----:B------:R-:W-:Y:S01]  /*ce70*/  STG.E.U8 desc[UR36][R16.64], R8 ;  /* 0x0000000810007986 */ /* 0x000fe2000c101124 */
[----:B------:R-:W-:Y:S05]  /*ce80*/  EXIT ;  /* 0x000000000000794d */ /* 0x000fea0003800000 */
.L_x_8462:
        /* <DEDUP_REMOVED lines=15> */
[----:B01-3--:R-:W-:-:S04]  /*cf80*/  SHF.R.U32.HI R2, RZ, 0x17, R6 ;  /* 0x00000017ff027819 */ /* 0x00bfc80000011606 */
        /* <DEDUP_REMOVED lines=14> */
.L_x_8472:
[----:B------:R-:W2:Y:S02]  /*d070*/  F2I.U64.F64.TRUNC R4, R4 ;  /* 0x0000000400047311 */ /* 0x000ea4000030d800 */
[----:B--2---:R-:W-:Y:S01]  /*d080*/  STG.E.64 desc[UR36][R16.64], R4 ;  /* 0x0000000410007986 */ /* 0x004fe2000c101b24 */
[----:B------:R-:W-:Y:S05]  /*d090*/  EXIT ;  /* 0x000000000000794d */ /* 0x000fea0003800000 */
.L_x_8471:
[----:B------:R-:W2:Y:S02]  /*d0a0*/  F2I.U32.F64.TRUNC R5, R4 ;  /* 0x0000000400057311 */ /* 0x000ea4000030d000 */
[----:B--2---:R-:W-:Y:S01]  /*d0b0*/  STG.E desc[UR36][R16.64], R5 ;  /* 0x0000000510007986 */ /* 0x004fe2000c101924 */
[----:B------:R-:W-:Y:S05]  /*d0c0*/  EXIT ;  /* 0x000000000000794d */ /* 0x000fea0003800000 */
.L_x_8461:
[----:B------:R-:W-:-:S09]  /*d0d0*/  UISETP.GT.AND UP0, UPT, UR4, 0xe, UPT ;  /* 0x0000000e0400788c */ /* 0x000fd2000bf04270 */
[----:B------:R-:W-:Y:S05]  /*d0e0*/  BRA.U UP0, `(.L_x_8473) ;  /* 0x00000001002c7547 */ /* 0x000fea000b800000 */
[----:B------:R-:W-:-:S09]  /*d0f0*/  UISETP.NE.AND UP0, UPT, UR4, 0xa, UPT ;  /* 0x0000000a0400788c */ /* 0x000fd2000bf05270 */
[----:B------:R-:W-:Y:S05]  /*d100*/  BRA.U !UP0, `(.L_x_8474) ;  /* 0x0000000108187547 */ /* 0x000fea000b800000 */
[----:B------:R-:W-:-:S09]  /*d110*/  UISETP.NE.AND UP0, UPT, UR4, 0xb, UPT ;  /* 0x0000000b0400788c */ /* 0x000fd2000bf05270 */
[----:B------:R-:W-:Y:S05]  /*d120*/  BRA.U UP0, `(.L_x_8454) ;  /* 0x0000000100347547 */ /* 0x000fea000b800000 */
[----:B------:R-:W0:Y:S02]  /*d130*/  DSETP.NEU.AND P0, PT, R4, RZ, PT ;  /* 0x000000ff0400722a */ /* 0x000e240003f0d000 */
[----:B0--3--:R-:W-:-:S05]  /*d140*/  SEL R3, RZ, 0x1, !P0 ;  /* 0x00000001ff037807 */ /* 0x009fca0004000000 */
[----:B------:R-:W-:Y:S01]  /*d150*/  STG.E.U8 desc[UR36][R16.64], R3 ;  /* 0x0000000310007986 */ /* 0x000fe2000c101124 */
[----:B------:R-:W-:Y:S05]  /*d160*/  EXIT ;  /* 0x000000000000794d */ /* 0x000fea0003800000 */
.L_x_8474:
[----:B------:R-:W-:-:S05]  /*d170*/  CS2R R6, SRZ ;  /* 0x0000000000067805 */ /* 0x000fca000001ff00 */
[----:B------:R-:W-:Y:S01]  /*d180*/  STG.E.128 desc[UR36][R16.64], R4 ;  /* 0x0000000410007986 */ /* 0x000fe2000c101d24 */
[----:B------:R-:W-:Y:S05]  /*d190*/  EXIT ;  /* 0x000000000000794d */ /* 0x000fea0003800000 */
.L_x_8473:
[----:B------:R-:W-:-:S09]  /*d1a0*/  UISETP.NE.AND UP0, UPT, UR4, 0xf, UPT ;  /* 0x0000000f0400788c */ /* 0x000fd2000bf05270 */
[----:B------:R-:W-:Y:S05]  /*d1b0*/  BRA.U !UP0, `(.L_x_8475) ;  /* 0x0000000508287547 */ /* 0x000fea000b800000 */
[----:B------:R-:W-:-:S09]  /*d1c0*/  UISETP.NE.AND UP0, UPT, UR4, 0x17, UPT ;  /* 0x000000170400788c */ /* 0x000fd2000bf05270 */
[----:B------:R-:W-:Y:S05]  /*d1d0*/  BRA.U !UP0, `(.L_x_8476) ;  /* 0x0000000108b07547 */ /* 0x000fea000b800000 */
[----:B------:R-:W-:-:S09]  /*d1e0*/  UISETP.NE.AND UP0, UPT, UR4, 0x18, UPT ;  /* 0x000000180400788c */ /* 0x000fd2000bf05270 */
[----:B------:R-:W-:Y:S05]  /*d1f0*/  BRA.U !UP0, `(.L_x_8477) ;  /* 0x0000000108447547 */ /* 0x000fea000b800000 */
.L_x_8454:
[----:B------:R-:W-:Y:S01]  /*d200*/  MOV R0, 0x0 ;  /* 0x0000000000007802 */ /* 0x000fe20000000f00 */
[----:B------:R-:W2:Y:S01]  /*d210*/  LDCU.64 UR4, c[0x4][0x1a8] ;  /* 0x01003500ff0477ac */ /* 0x000ea20008000a00 */
[----:B------:R-:W-:Y:S02]  /*d220*/  HFMA2 R8, -RZ, RZ, 0, 6.020069122314453125e-06 ;  /* 0x00000065ff087431 */ /* 0x000fe400000001ff */
[----:B------:R-:W-:Y:S01]  /*d230*/  IMAD.MOV.U32 R12, RZ, RZ, 0x1 ;  /* 0x00000001ff0c7424 */ /* 0x000fe200078e00ff */
[----:B01-3--:R0:W1:Y:S01]  /*d240*/  LDC.64 R2, c[0x4][R0] ;  /* 0x0100000000027b82 */ /* 0x00b0620000000a00 */
        /* <DEDUP_REMOVED lines=11> */
.L_x_8478:
[----:B------:R-:W-:Y:S05]  /*d300*/  EXIT ;  /* 0x000000000000794d */ /* 0x000fea0003800000 */
.L_x_8477:
[----:B------:R-:W-:Y:S01]  /*d310*/  UMOV UR4, 0xf0000000 ;  /* 0xf000000000047882 */ /* 0x000fe20000000000 */
[----:B------:R-:W-:Y:S01]  /*d320*/  UMOV UR5, 0x380fffff ;  /* 0x380fffff00057882 */ /* 0x000fe20000000000 */
[----:B------:R-:W2:-:S15]  /*d330*/  F2F.F32.F64 R7, R4 ;  /* 0x0000000400077310 */ /* 0x000e9e0000301000 */
[----:B------:R-:W-:-:S15]  /*d340*/  NOP ;  /* 0x0000000000007918 */ /* 0x000fde0000000000 */
[----:B------:R-:W-:-:S15]  /*d350*/  NOP ;  /* 0x0000000000007918 */ /* 0x000fde0000000000 */
[----:B------:R-:W-:-:S15]  /*d360*/  NOP ;  /* 0x0000000000007918 */ /* 0x000fde0000000000 */
[----:B------:R-:W-:-:S04]  /*d370*/  NOP ;  /* 0x0000000000007918 */ /* 0x000fc80000000000 */
[----:B------:R-:W2:Y:S01]  /*d380*/  DSETP.GEU.AND P0, PT, |R4|, UR4, PT ;  /* 0x0000000404007e2a */ /* 0x000ea2000bf0e200 */
[----:B------:R-:W-:Y:S01]  /*d390*/  BSSY.RECONVERGENT B0, `(.L_x_8479) ;  /* 0x000000d000007945 */ /* 0x000fe20003800200 */
[----:B--2---:R-:W-:Y:S01]  /*d3a0*/  @!P0 FMUL R7, R7, 1.175494350822287508e-38 ;  /* 0x0080000007078820 */ /* 0x004fe20000400000 */
[----:B------:R-:W-:-:S04]  /*d3b0*/  IMAD.MOV.U32 R0, RZ, RZ, 0x7f ;  /* 0x0000007fff007424 */ /* 0x000fc800078e00ff */
[----:B01-3--:R-:W-:Y:S02]  /*d3c0*/  LOP3.LUT R2, R7, 0x7fffffff, RZ, 0xc0, !PT ;  /* 0x7fffffff07027812 */ /* 0x00bfe400078ec0ff */
        /* <DEDUP_REMOVED lines=9> */
.L_x_8480:
[----:B------:R-:W-:Y:S05]  /*d460*/  BSYNC.RECONVERGENT B0 ;  /* 0x0000000000007941 */ /* 0x000fea0003800200 */
.L_x_8479:
[----:B------:R-:W-:-:S05]  /*d470*/  LOP3.LUT R3, R0, 0x80, R3, 0xf8, !PT ;  /* 0x0000008000037812 */ /* 0x000fca00078ef803 */
[----:B------:R-:W-:Y:S01]  /*d480*/  STG.E.U8 desc[UR36][R16.64], R3 ;  /* 0x0000000310007986 */ /* 0x000fe2000c101124 */
[----:B------:R-:W-:Y:S05]  /*d490*/  EXIT ;  /* 0x000000000000794d */ /* 0x000fea0003800000 */
.L_x_8476:
        /* <DEDUP_REMOVED lines=9> */
[----:B0-----:R-:W-:-:S05]  /*d530*/  @!P0 FMUL R3, R3, 1.175494350822287508e-38 ;  /* 0x0080000003038820 */ /* 0x001fca0000400000 */
[----:B-1----:R-:W-:-:S04]  /*d540*/  LOP3.LUT R2, R3, 0x7fffffff, RZ, 0xc0, !PT ;  /* 0x7fffffff03027812 */ /* 0x002fc800078ec0ff */
        /* <DEDUP_REMOVED lines=9> */
.L_x_8482:
[----:B------:R-:W-:Y:S02]  /*d5e0*/  ISETP.GT.U32.AND P0, PT, R2, 0x7f800000, PT ;  /* 0x7f8000000200780c */ /* 0x000fe40003f04070 */
[----:B------:R-:W-:-:S04]  /*d5f0*/  MOV R0, 0x7f ;  /* 0x0000007f00007802 */ /* 0x000fc80000000f00 */
[----:B------:R-:W-:-:S07]  /*d600*/  SEL R0, R0, 0x7c, P0 ;  /* 0x0000007c00007807 */ /* 0x000fce0000000000 */
.L_x_8483:
[----:B------:R-:W-:Y:S05]  /*d610*/  BSYNC.RECONVERGENT B0 ;  /* 0x0000000000007941 */ /* 0x000fea0003800200 */
.L_x_8481:
[----:B------:R-:W-:-:S04]  /*d620*/  SHF.R.U32.HI R3, RZ, 0x18, R3 ;  /* 0x00000018ff037819 */ /* 0x000fc80000011603 */
[----:B------:R-:W-:-:S05]  /*d630*/  LOP3.LUT R3, R0, 0x80, R3, 0xf8, !PT ;  /* 0x0000008000037812 */ /* 0x000fca00078ef803 */
[----:B------:R-:W-:Y:S01]  /*d640*/  STG.E.U8 desc[UR36][R16.64], R3 ;  /* 0x0000000310007986 */ /* 0x000fe2000c101124 */
[----:B------:R-:W-:Y:S05]  /*d650*/  EXIT ;  /* 0x000000000000794d */ /* 0x000fea0003800000 */
.L_x_8475:
        /* <DEDUP_REMOVED lines=9> */
[----:B------:R-:W-:-:S05]  /*d6f0*/  F2FP.BF16.F32.PACK_AB R0, RZ, R0 ;  /* 0x00000000ff00723e */ /* 0x000fca00000010ff */
[----:B------:R-:W-:Y:S01]  /*d700*/  STG.E.U16 desc[UR36][R16.64], R0 ;  /* 0x0000000010007986 */ /* 0x000fe2000c101524 */
[----:B------:R-:W-:Y:S05]  /*d710*/  EXIT ;  /* 0x000000000000794d */ /* 0x000fea0003800000 */
.L_x_8484:
        /* <DEDUP_REMOVED lines=14> */
.L_x_17019:


//--------------------- .text._ZN2at6native27unrolled_elementwise_kernelINS0_13AUnaryFunctorIdddNS0_15binary_internal10MulFunctorIdEEEESt5arrayIPcLm2EELi4E23TrivialOffsetCalculatorILi1EjESB_NS0_6memory12LoadWithCastILi1EEENSC_13StoreWithCastILi1EEEEEviT_T0_T2_T3_T4_T5_ --------------------------
	.section	.text._ZN2at6native27unrolled_elementwise_kernelINS0_13AUnaryFunctorIdddNS0_15binary_internal10MulFunctorIdEEEESt5arrayIPcLm2EELi4E23TrivialOffsetCalculatorILi1EjESB_NS0_6memory12LoadWithCastILi1EEENSC_13StoreWithCastILi1EEEEEviT_T0_T2_T3_T4_T5_,"ax",@progbits
	.align	128
        .global         _ZN2at6native27unrolled_elementwise_kernelINS0_13AUnaryFunctorIdddNS0_15binary_internal10MulFunctorIdEEEESt5arrayIPcLm2EELi4E23TrivialOffsetCalculatorILi1EjESB_NS0_6memory12LoadWithCastILi1EEENSC_13StoreWithCastILi1EEEEEviT_T0_T2_T3_T4_T5_
        .type           _ZN2at6native27unrolled_elementwise_kernelINS0_13AUnaryFunctorIdddNS0_15binary_internal10MulFunctorIdEEEESt5arrayIPcLm2EELi4E23TrivialOffsetCalculatorILi1EjESB_NS0_6memory12LoadWithCastILi1EEENSC_13StoreWithCastILi1EEEEEviT_T0_T2_T3_T4_T5_,@function
        .size           _ZN2at6native27unrolled_elementwise_kernelINS0_13AUnaryFunctorIdddNS0_15binary_internal10MulFunctorIdEEEESt5arrayIPcLm2EELi4E23TrivialOffsetCalculatorILi1EjESB_NS0_6memory12LoadWithCastILi1EEENSC_13StoreWithCastILi1EEEEEviT_T0_T2_T3_T4_T5_,(.L_x_17020 - _ZN2at6native27unrolled_elementwise_kernelINS0_13AUnaryFunctorIdddNS0_15binary_internal10MulFunctorIdEEEESt5arrayIPcLm2EELi4E23TrivialOffsetCalculatorILi1EjESB_NS0_6memory12LoadWithCastILi1EEENSC_13StoreWithCastILi1EEEEEviT_T0_T2_T3_T4_T5_)
        .other          _ZN2at6native27unrolled_elementwise_kernelINS0_13AUnaryFunctorIdddNS0_15binary_internal10MulFunctorIdEEEESt5arrayIPcLm2EELi4E23TrivialOffsetCalculatorILi1EjESB_NS0_6memory12LoadWithCastILi1EEENSC_13StoreWithCastILi1EEEEEviT_T0_T2_T3_T4_T5_,@"STO_CUDA_ENTRY STV_DEFAULT"
_ZN2at6native27unrolled_elementwise_kernelINS0_13AUnaryFunctorIdddNS0_15binary_internal10MulFunctorIdEEEESt5arrayIPcLm2EELi4E23TrivialOffsetCalculatorILi1EjESB_NS0_6memory12LoadWithCastILi1EEENSC_13StoreWithCastILi1EEEEEviT_T0_T2_T3_T4_T5_:
.text._ZN2at6native27unrolled_elementwise_kernelINS0_13AUnaryFunctorIdddNS0_15binary_internal10MulFunctorIdEEEESt5arrayIPcLm2EELi4E23TrivialOffsetCalculatorILi1EjESB_NS0_6memory12LoadWithCastILi1EEENSC_13StoreWithCastILi1EEEEEviT_T0_T2_T3_T4_T5_:
        /* <DEDUP_REMOVED lines=33> */
.L_x_8491:
[----:B------:R-:W2:Y:S02]  /*0210*/  LDG.E.U8 R2, desc[UR36][R2.64] ;  /* 0x0000002402027981 */ /* 0x000ea4000c1e1100 */
[----:B--2---:R0:W1:Y:S02]  /*0220*/  I2F.F64.U16 R26, R2 ;  /* 0x00000002001a7312 */ /* 0x0040640000101800 */
[----:B01----:R-:W-:Y:S05]  /*0230*/  BRA `(.L_x_8493) ;  /* 0x0000000c00607947 */ /* 0x003fea0003800000 */
.L_x_8490:
        /* <DEDUP_REMOVED lines=9> */
.L_x_8495:
[----:B------:R-:W2:Y:S02]  /*02d0*/  LDG.E R2, desc[UR36][R2.64] ;  /* 0x0000002402027981 */ /* 0x000ea4000c1e1900 */
[----:B--2---:R0:W1:Y:S02]  /*02e0*/  I2F.F64 R26, R2 ;  /* 0x00000002001a7312 */ /* 0x0040640000201c00 */
[----:B01----:R-:W-:Y:S05]  /*02f0*/  BRA `(.L_x_8493) ;  /* 0x0000000c00307947 */ /* 0x003fea0003800000 */
.L_x_8494:
[----:B------:R-:W2:Y:S02]  /*0300*/  LDG.E.U16 R2, desc[UR36][R2.64] ;  /* 0x0000002402027981 */ /* 0x000ea4000c1e1500 */
[----:B--2---:R0:W1:Y:S02]  /*0310*/  I2F.F64.S16 R26, R2 ;  /* 0x00000002001a7312 */ /* 0x0040640000101c00 */
[----:B01----:R-:W-:Y:S05]  /*0320*/  BRA `(.L_x_8493) ;  /* 0x0000000c00247947 */ /* 0x003fea0003800000 */
.L_x_8489:
        /* <DEDUP_REMOVED lines=10> */
.L_x_8497:
[----:B------:R-:W2:Y:S02]  /*03d0*/  LDG.E.U16 R0, desc[UR36][R2.64] ;  /* 0x0000002402007981 */ /* 0x000ea4000c1e1500 */
[----:B--2---:R-:W-:-:S05]  /*03e0*/  HADD2.F32 R0, -RZ, R0.H0_H0 ;  /* 0x20000000ff007230 */ /* 0x004fca0000004100 */
[----:B------:R-:W-:-:S04]  /*03f0*/  FMUL.FTZ R0, R0, 1 ;  /* 0x3f80000000007820 */ /* 0x000fc80000410000 */
[----:B------:R1:W2:Y:S02]  /*0400*/  F2F.F64.F32 R26, R0 ;  /* 0x00000000001a7310 */ /* 0x0002a40000201800 */
[----:B-12---:R-:W-:Y:S05]  /*0410*/  BRA `(.L_x_8493) ;  /* 0x0000000800e87947 */ /* 0x006fea0003800000 */
.L_x_8496:
        /* <DEDUP_REMOVED lines=10> */
.L_x_8499:
[----:B------:R-:W2:Y:S02]  /*04c0*/  LDG.E.U16 R2, desc[UR36][R2.64] ;  /* 0x0000002402027981 */ /* 0x000ea4000c1e1500 */
[----:B--2---:R-:W-:-:S05]  /*04d0*/  HADD2.F32 R0, -RZ, R2.H0_H0 ;  /* 0x20000002ff007230 */ /* 0x004fca0000004100 */
[----:B------:R-:W-:-:S04]  /*04e0*/  FMUL.FTZ R0, R0, 1 ;  /* 0x3f80000000007820 */ /* 0x000fc80000410000 */
[----:B------:R1:W2:Y:S02]  /*04f0*/  F2F.F64.F32 R26, R0 ;  /* 0x00000000001a7310 */ /* 0x0002a40000201800 */
[----:B-12---:R-:W-:Y:S05]  /*0500*/  BRA `(.L_x_8493) ;  /* 0x0000000800ac7947 */ /* 0x006fea0003800000 */
.L_x_8498:
[----:B------:R0:W5:Y:S01]  /*0510*/  LDG.E.64 R26, desc[UR36][R2.64] ;  /* 0x00000024021a7981 */ /* 0x000162000c1e1b00 */
[----:B------:R-:W-:Y:S05]  /*0520*/  BRA `(.L_x_8493) ;  /* 0x0000000800a47947 */ /* 0x000fea0003800000 */
.L_x_8488:
        /* <DEDUP_REMOVED lines=13> */
.L_x_8502:
[----:B------:R1:W5:Y:S01]  /*0600*/  LDG.E.64 R26, desc[UR36][R2.64] ;  /* 0x00000024021a7981 */ /* 0x000362000c1e1b00 */
[----:B------:R-:W-:Y:S05]  /*0610*/  BRA `(.L_x_8493) ;  /* 0x0000000800687947 */ /* 0x000fea0003800000 */
.L_x_8501:
        /* <DEDUP_REMOVED lines=27> */
.L_x_8504:
        /* <DEDUP_REMOVED lines=14> */
.L_x_8503:
[----:B------:R-:W2:Y:S02]  /*08b0*/  LDG.E.U16 R0, desc[UR36][R2.64] ;  /* 0x0000002402007981 */ /* 0x000ea4000c1e1500 */
[----:B--2---:R-:W-:-:S04]  /*08c0*/  IMAD.U32 R0, R0, 0x10000, RZ ;  /* 0x0001000000007824 */ /* 0x004fc800078e00ff */
[----:B------:R-:W-:-:S04]  /*08d0*/  FMUL.FTZ R0, R0, 1 ;  /* 0x3f80000000007820 */ /* 0x000fc80000410000 */
[----:B------:R2:W3:Y:S02]  /*08e0*/  F2F.F64.F32 R26, R0 ;  /* 0x00000000001a7310 */ /* 0x0004e40000201800 */
[----:B--23--:R-:W-:Y:S05]  /*08f0*/  BRA `(.L_x_8493) ;  /* 0x0000000400b07947 */ /* 0x00cfea0003800000 */
.L_x_8500:
        /* <DEDUP_REMOVED lines=11> */
.L_x_8507:
        /* <DEDUP_REMOVED lines=21> */
.L_x_8509:
[----:B------:R-:W-:Y:S05]  /*0b00*/  BSYNC.RECONVERGENT B0 ;  /* 0x0000000000007941 */ /* 0x000fea0003800200 */
.L_x_8508:
[----:B------:R-:W-:Y:S01]  /*0b10*/  IMAD.SHL.U32 R0, R0, 0x100000, RZ ;  /* 0x0010000000007824 */ /* 0x000fe200078e00ff */
[----:B------:R-:W-:-:S04]  /*0b20*/  LEA R2, R2, 0x3b800000, 0x17 ;  /* 0x3b80000002027811 */ /* 0x000fc800078eb8ff */
[----:B------:R-:W-:-:S05]  /*0b30*/  LOP3.LUT R0, R2, R0, R7, 0xfe, !PT ;  /* 0x0000000002007212 */ /* 0x000fca00078efe07 */
[----:B------:R-:W-:-:S04]  /*0b40*/  FMUL.FTZ R0, R0, 1 ;  /* 0x3f80000000007820 */ /* 0x000fc80000410000 */
[----:B------:R4:W0:Y:S02]  /*0b50*/  F2F.F64.F32 R26, R0 ;  /* 0x00000000001a7310 */ /* 0x0008240000201800 */
[----:B0---4-:R-:W-:Y:S05]  /*0b60*/  BRA `(.L_x_8493) ;  /* 0x0000000400147947 */ /* 0x011fea0003800000 */
.L_x_8506:
        /* <DEDUP_REMOVED lines=21> */
.L_x_8511:
[----:B------:R-:W-:Y:S05]  /*0cc0*/  BSYNC.RECONVERGENT B0 ;  /* 0x0000000000007941 */ /* 0x000fea0003800200 */
.L_x_8510:
[----:B------:R-:W-:Y:S01]  /*0cd0*/  IMAD.SHL.U32 R0, R0, 0x200000, RZ ;  /* 0x0020000000007824 */ /* 0x000fe200078e00ff */
[----:B------:R-:W-:-:S04]  /*0ce0*/  LEA R2, R2, 0x37800000, 0x17 ;  /* 0x3780000002027811 */ /* 0x000fc800078eb8ff */
[----:B------:R-:W-:-:S05]  /*0cf0*/  LOP3.LUT R0, R2, R0, R7, 0xfe, !PT ;  /* 0x0000000002007212 */ /* 0x000fca00078efe07 */
[----:B------:R-:W-:-:S04]  /*0d00*/  FMUL.FTZ R0, R0, 1 ;  /* 0x3f80000000007820 */ /* 0x000fc80000410000 */
[----:B------:R4:W0:Y:S02]  /*0d10*/  F2F.F64.F32 R26, R0 ;  /* 0x00000000001a7310 */ /* 0x0008240000201800 */
[----:B0---4-:R-:W-:Y:S05]  /*0d20*/  BRA `(.L_x_8493) ;  /* 0x0000000000a47947 */ /* 0x011fea0003800000 */
.L_x_8505:
[----:B------:R-:W-:-:S09]  /*0d30*/  UISETP.NE.AND UP0, UPT, UR4, 0x1c, UPT ;  /* 0x0000001c0400788c */ /* 0x000fd2000bf05270 */
[----:B------:R-:W-:Y:S05]  /*0d40*/  BRA.U !UP0, `(.L_x_8512) ;  /* 0x0000000108947547 */ /* 0x000fea000b800000 */
[----:B------:R-:W-:-:S09]  /*0d50*/  UISETP.NE.AND UP0, UPT, UR4, 0x1d, UPT ;  /* 0x0000001d0400788c */ /* 0x000fd2000bf05270 */
[----:B------:R-:W-:Y:S05]  /*0d60*/  BRA.U !UP0, `(.L_x_8513) ;  /* 0x0000000108807547 */ /* 0x000fea000b800000 */
[----:B------:R-:W-:-:S09]  /*0d70*/  UISETP.NE.AND UP0, UPT, UR4, 0x2c, UPT ;  /* 0x0000002c0400788c */ /* 0x000fd2000bf05270 */
[----:B------:R-:W-:Y:S05]  /*0d80*/  BRA.U !UP0, `(.L_x_8514) ;  /* 0x0000000108487547 */ /* 0x000fea000b800000 */
.L_x_8492:
        /* <DEDUP_REMOVED lines=16> */
.L_x_8515:
[----:B------:R-:W-:Y:S01]  /*0e90*/  CS2R R26, SRZ ;  /* 0x00000000001a7805 */ /* 0x000fe2000001ff00 */
[----:B------:R-:W-:Y:S06]  /*0ea0*/  BRA `(.L_x_8493) ;  /* 0x0000000000447947 */ /* 0x000fec0003800000 */
.L_x_8514:
        /* <DEDUP_REMOVED lines=12> */
.L_x_8513:
[----:B------:R-:W2:Y:S02]  /*0f70*/  LDG.E.64 R26, desc[UR36][R2.64] ;  /* 0x00000024021a7981 */ /* 0x000ea4000c1e1b00 */
[----:B--2---:R-:W4:Y:S02]  /*0f80*/  I2F.F64.U64 R26, R26 ;  /* 0x0000001a001a7312 */ /* 0x004f240000301800 */
[----:B----4-:R-:W-:Y:S05]  /*0f90*/  BRA `(.L_x_8493) ;  /* 0x0000000000087947 */ /* 0x010fea0003800000 */
.L_x_8512:
[----:B------:R-:W2:Y:S02]  /*0fa0*/  LDG.E R2, desc[UR36][R2.64] ;  /* 0x0000002402027981 */ /* 0x000ea4000c1e1900 */
[----:B--2---:R2:W3:Y:S02]  /*0fb0*/  I2F.F64.U32 R26, R2 ;  /* 0x00000002001a7312 */ /* 0x0044e40000201800 */
.L_x_8493:
[----:B------:R-:W-:Y:S05]  /*0fc0*/  BSYNC.RECONVERGENT B6 ;  /* 0x0000000000067941 */ /* 0x000fea0003800200 */
.L_x_8487:
[----:B012---:R-:W-:-:S07]  /*0fd0*/  VIADD R2, R23, 0x80 ;  /* 0x0000008017027836 */ /* 0x007fce0000000000 */
.L_x_8486:
[----:B------:R-:W-:Y:S05]  /*0fe0*/  BSYNC.RECONVERGENT B7 ;  /* 0x0000000000077941 */ /* 0x000fea0003800200 */
.L_x_8485:
[----:B------:R-:W-:Y:S01]  /*0ff0*/  ISETP.GE.AND P0, PT, R2, R19, PT ;  /* 0x000000130200720c */ /* 0x000fe20003f06270 */
[----:B------:R-:W-:Y:S01]  /*1000*/  BSSY.RECONVERGENT B7, `(.L_x_8516) ;  /* 0x00000f6000077945 */ /* 0x000fe20003800200 */
[----:B------:R-:W-:-:S11]  /*1010*/  CS2R R28, SRZ ;  /* 0x00000000001c7805 */ /* 0x000fd6000001ff00 */
        /* <DEDUP_REMOVED lines=20> */
[----:B--2---:R1:W2:Y:S02]  /*1160*/  I2F.F64.S16 R28, R4 ;  /* 0x00000004001c7312 */ /* 0x0042a40000101c00 */
[----:B-12---:R-:W-:Y:S05]  /*1170*/  BRA `(.L_x_8524) ;  /* 0x0000000c00707947 */ /* 0x006fea0003800000 */
.L_x_8522:
[----:B------:R-:W2:Y:S02]  /*1180*/  LDG.E.U8 R4, desc[UR36][R4.64] ;  /* 0x0000002404047981 */ /* 0x000ea4000c1e1100 */
[----:B--2---:R1:W2:Y:S02]  /*1190*/  I2F.F64.U16 R28, R4 ;  /* 0x00000004001c7312 */ /* 0x0042a40000101800 */
[----:B-12---:R-:W-:Y:S05]  /*11a0*/  BRA `(.L_x_8524) ;  /* 0x0000000c00647947 */ /* 0x006fea0003800000 */
.L_x_8521:
[----:B------:R-:W-:-:S09]  /*11b0*/  UISETP.NE.AND UP0, UPT, UR4, 0x2, UPT ;  /* 0x000000020400788c */ /* 0x000fd2000bf05270 */
[----:B------:R-:W-:Y:S05]  /*11c0*/  BRA.U !UP0, `(.L_x_8525) ;  /* 0x0000000108287547 */ /* 0x000fea000b800000 */
[----:B------:R-:W-:-:S09]  /*11d0*/  UISETP.NE.AND UP0, UPT, UR4, 0x3, UPT ;  /* 0x000000030400788c */ /* 0x000fd2000bf05270 */
[----:B------:R-:W-:Y:S05]  /*11e0*/  BRA.U !UP0, `(.L_x_8526) ;  /* 0x0000000108147547 */ /* 0x000fea000b800000 */
[----:B------:R-:W-:-:S09]  /*11f0*/  UISETP.NE.AND UP0, UPT, UR4, 0x4, UPT ;  /* 0x000000040400788c */ /* 0x000fd2000bf05270 */
[----:B------:R-:W-:Y:S05]  /*1200*/  BRA.U UP0, `(.L_x_8523) ;  /* 0x0000000900f07547 */ /* 0x000fea000b800000 */
[----:B------:R-:W2:Y:S02]  /*1210*/  LDG.E.64 R28, desc[UR36][R4.64] ;  /* 0x00000024041c7981 */ /* 0x000ea4000c1e1b00 */
[----:B--2---:R-:W1:Y:S02]  /*1220*/  I2F.F64.S64 R28, R28 ;  /* 0x0000001c001c7312 */ /* 0x004e640000301c00 */
[----:B-1----:R-:W-:Y:S05]  /*1230*/  BRA `(.L_x_8524) ;  /* 0x0000000c00407947 */ /* 0x002fea0003800000 */
.L_x_8526:
[----:B------:R-:W2:Y:S02]  /*1240*/  LDG.E R4, desc[UR36][R4.64] ;  /* 0x0000002404047981 */ /* 0x000ea4000c1e1900 */
[----:B--2---:R1:W2:Y:S02]  /*1250*/  I2F.F64 R28, R4 ;  /* 0x00000004001c7312 */ /* 0x0042a40000201c00 */
[----:B-12---:R-:W-:Y:S05]  /*1260*/  BRA `(.L_x_8524) ;  /* 0x0000000c00347947 */ /* 0x006fea0003800000 */
.L_x_8525:
[----:B------:R-:W2:Y:S02]  /*1270*/  LDG.E.U16 R4, desc[UR36][R4.64] ;  /* 0x0000002404047981 */ /* 0x000ea4000c1e1500 */
[----:B--2---:R1:W2:Y:S02]  /*1280*/  I2F.F64.S16 R28, R4 ;  /* 0x00000004001c7312 */ /* 0x0042a40000101c00 */
[----:B-12---:R-:W-:Y:S05]  /*1290*/  BRA `(.L_x_8524) ;  /* 0x0000000c00287947 */ /* 0x006fea0003800000 */
.L_x_8520:
        /* <DEDUP_REMOVED lines=10> */
.L_x_8528:
[----:B------:R-:W2:Y:S02]  /*1340*/  LDG.E.U16 R0, desc[UR36][R4.64] ;  /* 0x0000002404007981 */ /* 0x000ea4000c1e1500 */
[----:B--2---:R-:W-:-:S05]  /*1350*/  HADD2.F32 R0, -RZ, R0.H0_H0 ;  /* 0x20000000ff007230 */ /* 0x004fca0000004100 */
[----:B------:R-:W-:-:S04]  /*1360*/  FMUL.FTZ R0, R0, 1 ;  /* 0x3f80000000007820 */ /* 0x000fc80000410000 */
[----:B------:R0:W1:Y:S02]  /*1370*/  F2F.F64.F32 R28, R0 ;  /* 0x00000000001c7310 */ /* 0x0000640000201800 */
[----:B01----:R-:W-:Y:S05]  /*1380*/  BRA `(.L_x_8524) ;  /* 0x0000000800ec7947 */ /* 0x003fea0003800000 */
.L_x_8527:
        /* <DEDUP_REMOVED lines=10> */
.L_x_8530:
[----:B------:R-:W2:Y:S02]  /*1430*/  LDG.E.U16 R4, desc[UR36][R4.64] ;  /* 0x0000002404047981 */ /* 0x000ea4000c1e1500 */
[----:B--2---:R-:W-:-:S05]  /*1440*/  HADD2.F32 R0, -RZ, R4.H0_H0 ;  /* 0x20000004ff007230 */ /* 0x004fca0000004100 */
[----:B------:R-:W-:-:S04]  /*1450*/  FMUL.FTZ R0, R0, 1 ;  /* 0x3f80000000007820 */ /* 0x000fc80000410000 */
[----:B------:R0:W1:Y:S02]  /*1460*/  F2F.F64.F32 R28, R0 ;  /* 0x00000000001c7310 */ /* 0x0000640000201800 */
[----:B01----:R-:W-:Y:S05]  /*1470*/  BRA `(.L_x_8524) ;  /* 0x0000000800b07947 */ /* 0x003fea0003800000 */
.L_x_8529:
[----:B------:R0:W5:Y:S01]  /*1480*/  LDG.E.64 R28, desc[UR36][R4.64] ;  /* 0x00000024041c7981 */ /* 0x000162000c1e1b00 */
[----:B------:R-:W-:Y:S05]  /*1490*/  BRA `(.L_x_8524) ;  /* 0x0000000800a87947 */ /* 0x000fea0003800000 */
.L_x_8519:
        /* <DEDUP_REMOVED lines=13> */
.L_x_8533:
[----:B------:R4:W5:Y:S01]  /*1570*/  LDG.E.64 R28, desc[UR36][R4.64] ;  /* 0x00000024041c7981 */ /* 0x000962000c1e1b00 */
[----:B------:R-:W-:Y:S05]  /*1580*/  BRA `(.L_x_8524) ;  /* 0x00000008006c7947 */ /* 0x000fea0003800000 */
.L_x_8532:
        /* <DEDUP_REMOVED lines=27> */
.L_x_8535:
        /* <DEDUP_REMOVED lines=15> */
.L_x_8534:
[----:B------:R-:W2:Y:S02]  /*1830*/  LDG.E.U16 R0, desc[UR36][R4.64] ;  /* 0x0000002404007981 */ /* 0x000ea4000c1e1500 */
[----:B--2---:R-:W-:-:S04]  /*1840*/  IMAD.U32 R0, R0, 0x10000, RZ ;  /* 0x0001000000007824 */ /* 0x004fc800078e00ff */
[----:B------:R-:W-:-:S04]  /*1850*/  FMUL.FTZ R0, R0, 1 ;  /* 0x3f80000000007820 */ /* 0x000fc80000410000 */
[----:B------:R4:W0:Y:S02]  /*1860*/  F2F.F64.F32 R28, R0 ;  /* 0x00000000001c7310 */ /* 0x0008240000201800 */
[----:B0---4-:R-:W-:Y:S05]  /*1870*/  BRA `(.L_x_8524) ;  /* 0x0000000400b07947 */ /* 0x011fea0003800000 */
.L_x_8531:
        /* <DEDUP_REMOVED lines=11> */
.L_x_8538:
        /* <DEDUP_REMOVED lines=21> */
.L_x_8540:
[----:B------:R-:W-:Y:S05]  /*1a80*/  BSYNC.RECONVERGENT B0 ;  /* 0x0000000000007941 */ /* 0x000fea0003800200 */
.L_x_8539:
[----:B------:R-:W-:Y:S01]  /*1a90*/  IMAD.SHL.U32 R0, R0, 0x100000, RZ ;  /* 0x0010000000007824 */ /* 0x000fe200078e00ff */
[----:B------:R-:W-:-:S04]  /*1aa0*/  LEA R3, R3, 0x3b800000, 0x17 ;  /* 0x3b80000003037811 */ /* 0x000fc800078eb8ff */
[----:B------:R-:W-:-:S05]  /*1ab0*/  LOP3.LUT R0, R3, R0, R7, 0xfe, !PT ;  /* 0x0000000003007212 */ /* 0x000fca00078efe07 */
[----:B------:R-:W-:-:S04]  /*1ac0*/  FMUL.FTZ R0, R0, 1 ;  /* 0x3f80000000007820 */ /* 0x000fc80000410000 */
[----:B------:R4:W0:Y:S02]  /*1ad0*/  F2F.F64.F32 R28, R0 ;  /* 0x00000000001c7310 */ /* 0x0008240000201800 */
[----:B0---4-:R-:W-:Y:S05]  /*1ae0*/  BRA `(.L_x_8524) ;  /* 0x0000000400147947 */ /* 0x011fea0003800000 */
.L_x_8537:
        /* <DEDUP_REMOVED lines=21> */
.L_x_8542:
[----:B------:R-:W-:Y:S05]  /*1c40*/  BSYNC.RECONVERGENT B0 ;  /* 0x0000000000007941 */ /* 0x000fea0003800200 */
.L_x_8541:
[----:B------:R-:W-:Y:S01]  /*1c50*/  IMAD.SHL.U32 R0, R0, 0x200000, RZ ;  /* 0x0020000000007824 */ /* 0x000fe200078e00ff */
[----:B------:R-:W-:-:S04]  /*1c60*/  LEA R3, R3, 0x37800000, 0x17 ;  /* 0x3780000003037811 */ /* 0x000fc800078eb8ff */
[----:B------:R-:W-:-:S05]  /*1c70*/  LOP3.LUT R0, R3, R0, R7, 0xfe, !PT ;  /* 0x0000000003007212 */ /* 0x000fca00078efe07 */
[----:B------:R-:W-:-:S04]  /*1c80*/  FMUL.FTZ R0, R0, 1 ;  /* 0x3f80000000007820 */ /* 0x000fc80000410000 */
[----:B------:R4:W0:Y:S02]  /*1c90*/  F2F.F64.F32 R28, R0 ;  /* 0x00000000001c7310 */ /* 0x0008240000201800 */
[----:B0---4-:R-:W-:Y:S05]  /*1ca0*/  BRA `(.L_x_8524) ;  /* 0x0000000000a47947 */ /* 0x011fea0003800000 */
.L_x_8536:
        /* <DEDUP_REMOVED lines=18> */
.L_x_8523:
        /* <DEDUP_REMOVED lines=16> */
.L_x_8545:
[----:B------:R-:W-:Y:S01]  /*1ed0*/  CS2R R28, SRZ ;  /* 0x00000000001c7805 */ /* 0x000fe2000001ff00 */
[----:B------:R-:W-:Y:S06]  /*1ee0*/  BRA `(.L_x_8524) ;  /* 0x0000000000147947 */ /* 0x000fec0003800000 */
.L_x_8544:
[----:B------:R-:W2:Y:S02]  /*1ef0*/  LDG.E.64 R28, desc[UR36][R4.64] ;  /* 0x00000024041c7981 */ /* 0x000ea4000c1e1b00 */
[----:B--2---:R-:W1:Y:S02]  /*1f00*/  I2F.F64.U64 R28, R28 ;  /* 0x0000001c001c7312 */ /* 0x004e640000301800 */
[----:B-1----:R-:W-:Y:S05]  /*1f10*/  BRA `(.L_x_8524) ;  /* 0x0000000000087947 */ /* 0x002fea0003800000 */
.L_x_8543:
[----:B------:R-:W2:Y:S02]  /*1f20*/  LDG.E R4, desc[UR36][R4.64] ;  /* 0x0000002404047981 */ /* 0x000ea4000c1e1900 */
[----:B--2---:R1:W2:Y:S02]  /*1f30*/  I2F.F64.U32 R28, R4 ;  /* 0x00000004001c7312 */ /* 0x0042a40000201800 */
.L_x_8524:
[----:B------:R-:W-:Y:S05]  /*1f40*/  BSYNC.RECONVERGENT B6 ;  /* 0x0000000000067941 */ /* 0x000fea0003800200 */
.L_x_8518:
[----:B------:R-:W-:-:S07]  /*1f50*/  VIADD R2, R2, 0x80 ;  /* 0x0000008002027836 */ /* 0x000fce0000000000 */
.L_x_8517:
[----:B------:R-:W-:Y:S05]  /*1f60*/  BSYNC.RECONVERGENT B7 ;  /* 0x0000000000077941 */ /* 0x000fea0003800200 */
.L_x_8516:
[----:B------:R-:W-:Y:S01]  /*1f70*/  ISETP.GE.AND P0, PT, R2, R19, PT ;  /* 0x000000130200720c */ /* 0x000fe20003f06270 */
[----:B------:R-:W-:Y:S01]  /*1f80*/  BSSY.RECONVERGENT B7, `(.L_x_8546) ;  /* 0x00000f6000077945 */ /* 0x000fe20003800200 */
[----:B------:R-:W-:-:S11]  /*1f90*/  CS2R R24, SRZ ;  /* 0x0000000000187805 */ /* 0x000fd6000001ff00 */
        /* <DEDUP_REMOVED lines=22> */
.L_x_8552:
[----:B------:R-:W4:Y:S02]  /*2100*/  LDG.E.U8 R4, desc[UR36][R4.64] ;  /* 0x0000002404047981 */ /* 0x000f24000c1e1100 */
[----:B----4-:R0:W1:Y:S02]  /*2110*/  I2F.F64.U16 R24, R4 ;  /* 0x0000000400187312 */ /* 0x0100640000101800 */
[----:B01----:R-:W-:Y:S05]  /*2120*/  BRA `(.L_x_8554) ;  /* 0x0000000c00647947 */ /* 0x003fea0003800000 */
.L_x_8551:
[----:B------:R-:W-:-:S09]  /*2130*/  UISETP.NE.AND UP0, UPT, UR4, 0x2, UPT ;  /* 0x000000020400788c */ /* 0x000fd2000bf05270 */
[----:B------:R-:W-:Y:S05]  /*2140*/  BRA.U !UP0, `(.L_x_8555) ;  /* 0x0000000108287547 */ /* 0x000fea000b800000 */
[----:B------:R-:W-:-:S09]  /*2150*/  UISETP.NE.AND UP0, UPT, UR4, 0x3, UPT ;  /* 0x000000030400788c */ /* 0x000fd2000bf05270 */
[----:B------:R-:W-:Y:S05]  /*2160*/  BRA.U !UP0, `(.L_x_8556) ;  /* 0x0000000108147547 */ /* 0x000fea000b800000 */
[----:B------:R-:W-:-:S09]  /*2170*/  UISETP.NE.AND UP0, UPT, UR4, 0x4, UPT ;  /* 0x000000040400788c */ /* 0x000fd2000bf05270 */
[----:B------:R-:W-:Y:S05]  /*2180*/  BRA.U UP0, `(.L_x_8553) ;  /* 0x0000000900f07547 */ /* 0x000fea000b800000 */
[----:B------:R-:W4:Y:S02]  /*2190*/  LDG.E.64 R24, desc[UR36][R4.64] ;  /* 0x0000002404187981 */ /* 0x000f24000c1e1b00 */
[----:B----4-:R-:W0:Y:S02]  /*21a0*/  I2F.F64.S64 R24, R24 ;  /* 0x0000001800187312 */ /* 0x010e240000301c00 */
[----:B0-----:R-:W-:Y:S05]  /*21b0*/  BRA `(.L_x_8554) ;  /* 0x0000000c00407947 */ /* 0x001fea0003800000 */
.L_x_8556:
[----:B------:R-:W4:Y:S02]  /*21c0*/  LDG.E R4, desc[UR36][R4.64] ;  /* 0x0000002404047981 */ /* 0x000f24000c1e1900 */
[----:B----4-:R0:W1:Y:S02]  /*21d0*/  I2F.F64 R24, R4 ;  /* 0x0000000400187312 */ /* 0x0100640000201c00 */
[----:B01----:R-:W-:Y:S05]  /*21e0*/  BRA `(.L_x_8554) ;  /* 0x0000000c00347947 */ /* 0x003fea0003800000 */
.L_x_8555:
[----:B------:R-:W4:Y:S02]  /*21f0*/  LDG.E.U16 R4, desc[UR36][R4.64] ;  /* 0x0000002404047981 */ /* 0x000f24000c1e1500 */
[----:B----4-:R0:W1:Y:S02]  /*2200*/  I2F.F64.S16 R24, R4 ;  /* 0x0000000400187312 */ /* 0x0100640000101c00 */
[----:B01----:R-:W-:Y:S05]  /*2210*/  BRA `(.L_x_8554) ;  /* 0x0000000c00287947 */ /* 0x003fea0003800000 */
.L_x_8550:
        /* <DEDUP_REMOVED lines=8> */
[----:B------:R-:W1:Y:S02]  /*22a0*/  F2F.F64.F32 R24, R24 ;  /* 0x0000001800187310 */ /* 0x000e640000201800 */
[----:B-1----:R-:W-:Y:S05]  /*22b0*/  BRA `(.L_x_8554) ;  /* 0x0000000c00007947 */ /* 0x002fea0003800000 */
.L_x_8558:
[----:B------:R-:W4:Y:S02]  /*22c0*/  LDG.E.U16 R0, desc[UR36][R4.64] ;  /* 0x0000002404007981 */ /* 0x000f24000c1e1500 */
[----:B----4-:R-:W-:-:S05]  /*22d0*/  HADD2.F32 R0, -RZ, R0.H0_H0 ;  /* 0x20000000ff007230 */ /* 0x010fca0000004100 */
[----:B------:R-:W-:-:S04]  /*22e0*/  FMUL.FTZ R0, R0, 1 ;  /* 0x3f80000000007820 */ /* 0x000fc80000410000 */
[----:B------:R1:W4:Y:S02]  /*22f0*/  F2F.F64.F32 R24, R0 ;  /* 0x0000000000187310 */ /* 0x0003240000201800 */
[----:B-1--4-:R-:W-:Y:S05]  /*2300*/  BRA `(.L_x_8554) ;  /* 0x0000000800ec7947 */ /* 0x012fea0003800000 */
.L_x_8557:
[----:B------:R-:W-:-:S09]  /*2310*/  UISETP.NE.AND UP0, UPT, UR4, 0x7, UPT ;  /* 0x000000070400788c */ /* 0x000fd2000bf05270 */
[----:B------:R-:W-:Y:S05]  /*2320*/  BRA.U !UP0, `(.L_x_8559) ;  /* 0x0000000108347547 */ /* 0x000fea000b800000 */
        /* <DEDUP_REMOVED lines=8> */
.L_x_8560:
[----:B------:R-:W4:Y:S02]  /*23b0*/  LDG.E.U16 R4, desc[UR36][R4.64] ;  /* 0x0000002404047981 */ /* 0x000f24000c1e1500 */
[----:B----4-:R-:W-:-:S05]  /*23c0*/  HADD2.F32 R0, -RZ, R4.H0_H0 ;  /* 0x20000004ff007230 */ /* 0x010fca0000004100 */
[----:B------:R-:W-:-:S04]  /*23d0*/  FMUL.FTZ R0, R0, 1 ;  /* 0x3f80000000007820 */ /* 0x000fc80000410000 */
[----:B------:R1:W4:Y:S02]  /*23e0*/  F2F.F64.F32 R24, R0 ;  /* 0x0000000000187310 */ /* 0x0003240000201800 */
[----:B-1--4-:R-:W-:Y:S05]  /*23f0*/  BRA `(.L_x_8554) ;  /* 0x0000000800b07947 */ /* 0x012fea0003800000 */
.L_x_8559:
[----:B------:R0:W5:Y:S01]  /*2400*/  LDG.E.64 R24, desc[UR36][R4.64] ;  /* 0x0000002404187981 */ /* 0x000162000c1e1b00 */
[----:B------:R-:W-:Y:S05]  /*2410*/  BRA `(.L_x_8554) ;  /* 0x0000000800a87947 */ /* 0x000fea0003800000 */
.L_x_8549:
        /* <DEDUP_REMOVED lines=13> */
.L_x_8563:
[----:B------:R1:W5:Y:S01]  /*24f0*/  LDG.E.64 R24, desc[UR36][R4.64] ;  /* 0x0000002404187981 */ /* 0x000362000c1e1b00 */
[----:B------:R-:W-:Y:S05]  /*2500*/  BRA `(.L_x_8554) ;  /* 0x00000008006c7947 */ /* 0x000fea0003800000 */
.L_x_8562:
        /* <DEDUP_REMOVED lines=27> */
.L_x_8565:
[----:B------:R-:W4:Y:S02]  /*26c0*/  LDG.E.U8 R4, desc[UR36][R4.64] ;  /* 0x0000002404047981 */ /* 0x000f24000c1e1100 */
        /* <DEDUP_REMOVED lines=14> */
.L_x_8564:
[----:B------:R-:W4:Y:S02]  /*27b0*/  LDG.E.U16 R0, desc[UR36][R4.64] ;  /* 0x0000002404007981 */ /* 0x000f24000c1e1500 */
[----:B----4-:R-:W-:-:S04]  /*27c0*/  IMAD.U32 R0, R0, 0x10000, RZ ;  /* 0x0001000000007824 */ /* 0x010fc800078e00ff */
[----:B------:R-:W-:-:S04]  /*27d0*/  FMUL.FTZ R0, R0, 1 ;  /* 0x3f80000000007820 */ /* 0x000fc80000410000 */
[----:B------:R4:W0:Y:S02]  /*27e0*/  F2F.F64.F32 R24, R0 ;  /* 0x0000000000187310 */ /* 0x0008240000201800 */
[----:B0---4-:R-:W-:Y:S05]  /*27f0*/  BRA `(.L_x_8554) ;  /* 0x0000000400b07947 */ /* 0x011fea0003800000 */
.L_x_8561:
        /* <DEDUP_REMOVED lines=11> */
.L_x_8568:
        /* <DEDUP_REMOVED lines=21> */
.L_x_8570:
[----:B------:R-:W-:Y:S05]  /*2a00*/  BSYNC.RECONVERGENT B0 ;  /* 0x0000000000007941 */ /* 0x000fea0003800200 */
.L_x_8569:
[----:B------:R-:W-:Y:S01]  /*2a10*/  IMAD.SHL.U32 R0, R0, 0x100000, RZ ;  /* 0x0010000000007824 */ /* 0x000fe200078e00ff */
[----:B------:R-:W-:-:S04]  /*2a20*/  LEA R3, R3, 0x3b800000, 0x17 ;  /* 0x3b80000003037811 */ /* 0x000fc800078eb8ff */
[----:B------:R-:W-:-:S05]  /*2a30*/  LOP3.LUT R0, R3, R0, R7, 0xfe, !PT ;  /* 0x0000000003007212 */ /* 0x000fca00078efe07 */
[----:B------:R-:W-:-:S04]  /*2a40*/  FMUL.FTZ R0, R0, 1 ;  /* 0x3f80000000007820 */ /* 0x000fc80000410000 */
[----:B------:R0:W1:Y:S02]  /*2a50*/  F2F.F64.F32 R24, R0 ;  /* 0x0000000000187310 */ /* 0x0000640000201800 */
[----:B01----:R-:W-:Y:S05]  /*2a60*/  BRA `(.L_x_8554) ;  /* 0x0000000400147947 */ /* 0x003fea0003800000 */
.L_x_8567:
        /* <DEDUP_REMOVED lines=21> */
.L_x_8572:
[----:B------:R-:W-:Y:S05]  /*2bc0*/  BSYNC.RECONVERGENT B0 ;  /* 0x0000000000007941 */ /* 0x000fea0003800200 */
.L_x_8571:
[----:B------:R-:W-:Y:S01]  /*2bd0*/  IMAD.SHL.U32 R0, R0, 0x200000, RZ ;  /* 0x0020000000007824 */ /* 0x000fe200078e00ff */
[----:B------:R-:W-:-:S04]  /*2be0*/  LEA R3, R3, 0x37800000, 0x17 ;  /* 0x3780000003037811 */ /* 0x000fc800078eb8ff */
[----:B------:R-:W-:-:S05]  /*2bf0*/  LOP3.LUT R0, R3, R0, R7, 0xfe, !PT ;  /* 0x0000000003007212 */ /* 0x000fca00078efe07 */
[----:B------:R-:W-:-:S04]  /*2c00*/  FMUL.FTZ R0, R0, 1 ;  /* 0x3f80000000007820 */ /* 0x000fc80000410000 */
[----:B------:R0:W1:Y:S02]  /*2c10*/  F2F.F64.F32 R24, R0 ;  /* 0x0000000000187310 */ /* 0x0000640000201800 */
[----:B01----:R-:W-:Y:S05]  /*2c20*/  BRA `(.L_x_8554) ;  /* 0x0000000000a47947 */ /* 0x003fea0003800000 */
.L_x_8566:
        /* <DEDUP_REMOVED lines=18> */
.L_x_8553:
        /* <DEDUP_REMOVED lines=16> */
.L_x_8575:
[----:B------:R-:W-:Y:S01]  /*2e50*/  CS2R R24, SRZ ;  /* 0x0000000000187805 */ /* 0x000fe2000001ff00 */
[----:B------:R-:W-:Y:S06]  /*2e60*/  BRA `(.L_x_8554) ;  /* 0x0000000000147947 */ /* 0x000fec0003800000 */
.L_x_8574:
[----:B------:R-:W4:Y:S02]  /*2e70*/  LDG.E.64 R24, desc[UR36][R4.64] ;  /* 0x0000002404187981 */ /* 0x000f24000c1e1b00 */
[----:B----4-:R-:W0:Y:S02]  /*2e80*/  I2F.F64.U64 R24, R24 ;  /* 0x0000001800187312 */ /* 0x010e240000301800 */
[----:B0-----:R-:W-:Y:S05]  /*2e90*/  BRA `(.L_x_8554) ;  /* 0x0000000000087947 */ /* 0x001fea0003800000 */
.L_x_8573:
[----:B------:R-:W4:Y:S02]  /*2ea0*/  LDG.E R4, desc[UR36][R4.64] ;  /* 0x0000002404047981 */ /* 0x000f24000c1e1900 */
[----:B----4-:R4:W0:Y:S02]  /*2eb0*/  I2F.F64.U32 R24, R4 ;  /* 0x0000000400187312 */ /* 0x0108240000201800 */
.L_x_8554:
[----:B------:R-:W-:Y:S05]  /*2ec0*/  BSYNC.RECONVERGENT B6 ;  /* 0x0000000000067941 */ /* 0x000fea0003800200 */
.L_x_8548:
[----:B------:R-:W-:-:S07]  /*2ed0*/  VIADD R2, R2, 0x80 ;  /* 0x0000008002027836 */ /* 0x000fce0000000000 */
.L_x_8547:
[----:B------:R-:W-:Y:S05]  /*2ee0*/  BSYNC.RECONVERGENT B7 ;  /* 0x0000000000077941 */ /* 0x000fea0003800200 */
.L_x_8546:
[----:B------:R-:W-:Y:S01]  /*2ef0*/  ISETP.GE.AND P0, PT, R2, R19, PT ;  /* 0x000000130200720c */ /* 0x000fe20003f06270 */
[----:B------:R-:W-:Y:S01]  /*2f00*/  BSSY.RECONVERGENT B6, `(.L_x_8576) ;  /* 0x00000ef000067945 */ /* 0x000fe20003800200 */
[----:B------:R-:W-:-:S11]  /*2f10*/  CS2R R16, SRZ ;  /* 0x0000000000107805 */ /* 0x000fd6000001ff00 */
[----:B------:R-:W-:Y:S05]  /*2f20*/  @P0 BRA `(.L_x_8577) ;  /* 0x0000000c00b00947 */ /* 0x000fea0003800000 */
[----:B01--4-:R-:W0:Y:S01]  /*2f30*/  LDC.64 R4, c[0x0][0x3a0] ;  /* 0x0000e800ff047b82 */ /* 0x013e220000000a00 */
        /* <DEDUP_REMOVED lines=19> */
.L_x_8581:
[----:B------:R-:W4:Y:S02]  /*3070*/  LDG.E.U8 R2, desc[UR36][R2.64] ;  /* 0x0000002402027981 */ /* 0x000f24000c1e1100 */
[----:B----4-:R0:W1:Y:S02]  /*3080*/  I2F.F64.U16 R16, R2 ;  /* 0x0000000200107312 */ /* 0x0100640000101800 */
[----:B01----:R-:W-:Y:S05]  /*3090*/  BRA `(.L_x_8577) ;  /* 0x0000000c00547947 */ /* 0x003fea0003800000 */
.L_x_8580:
        /* <DEDUP_REMOVED lines=9> */
.L_x_8584:
[----:B------:R-:W4:Y:S02]  /*3130*/  LDG.E R2, desc[UR36][R2.64] ;  /* 0x0000002402027981 */ /* 0x000f24000c1e1900 */
[----:B----4-:R0:W1:Y:S02]  /*3140*/  I2F.F64 R16, R2 ;  /* 0x0000000200107312 */ /* 0x0100640000201c00 */
[----:B01----:R-:W-:Y:S05]  /*3150*/  BRA `(.L_x_8577) ;  /* 0x0000000c00247947 */ /* 0x003fea0003800000 */
.L_x_8583:
[----:B------:R-:W4:Y:S02]  /*3160*/  LDG.E.U16 R2, desc[UR36][R2.64] ;  /* 0x0000002402027981 */ /* 0x000f24000c1e1500 */
[----:B----4-:R0:W1:Y:S02]  /*3170*/  I2F.F64.S16 R16, R2 ;  /* 0x0000000200107312 */ /* 0x0100640000101c00 */
[----:B01----:R-:W-:Y:S05]  /*3180*/  BRA `(.L_x_8577) ;  /* 0x0000000c00187947 */ /* 0x003fea0003800000 */
.L_x_8579:
        /* <DEDUP_REMOVED lines=10> */
.L_x_8586:
[----:B------:R-:W4:Y:S02]  /*3230*/  LDG.E.U16 R0, desc[UR36][R2.64] ;  /* 0x0000002402007981 */ /* 0x000f24000c1e1500 */
[----:B----4-:R-:W-:-:S05]  /*3240*/  HADD2.F32 R0, -RZ, R0.H0_H0 ;  /* 0x20000000ff007230 */ /* 0x010fca0000004100 */
[----:B------:R-:W-:-:S04]  /*3250*/  FMUL.FTZ R0, R0, 1 ;  /* 0x3f80000000007820 */ /* 0x000fc80000410000 */
[----:B------:R0:W1:Y:S02]  /*3260*/  F2F.F64.F32 R16, R0 ;  /* 0x0000000000107310 */ /* 0x0000640000201800 */
[----:B01----:R-:W-:Y:S05]  /*3270*/  BRA `(.L_x_8577) ;  /* 0x0000000800dc7947 */ /* 0x003fea0003800000 */
.L_x_8585:
        /* <DEDUP_REMOVED lines=10> */
.L_x_8588:
[----:B------:R-:W4:Y:S02]  /*3320*/  LDG.E.U16 R2, desc[UR36][R2.64] ;  /* 0x0000002402027981 */ /* 0x000f24000c1e1500 */
[----:B----4-:R-:W-:-:S05]  /*3330*/  HADD2.F32 R0, -RZ, R2.H0_H0 ;  /* 0x20000002ff007230 */ /* 0x010fca0000004100 */
[----:B------:R-:W-:-:S04]  /*3340*/  FMUL.FTZ R0, R0, 1 ;  /* 0x3f80000000007820 */ /* 0x000fc80000410000 */
[----:B------:R0:W1:Y:S02]  /*3350*/  F2F.F64.F32 R16, R0 ;  /* 0x0000000000107310 */ /* 0x0000640000201800 */
[----:B01----:R-:W-:Y:S05]  /*3360*/  BRA `(.L_x_8577) ;  /* 0x0000000800a07947 */ /* 0x003fea0003800000 */
.L_x_8587:
[----:B------:R0:W5:Y:S01]  /*3370*/  LDG.E.64 R16, desc[UR36][R2.64] ;  /* 0x0000002402107981 */ /* 0x000162000c1e1b00 */
[----:B------:R-:W-:Y:S05]  /*3380*/  BRA `(.L_x_8577) ;  /* 0x0000000800987947 */ /* 0x000fea0003800000 */
.L_x_8578:
        /* <DEDUP_REMOVED lines=13> */
.L_x_8591:
[----:B------:R0:W5:Y:S01]  /*3460*/  LDG.E.64 R16, desc[UR36][R2.64] ;  /* 0x0000002402107981 */ /* 0x000162000c1e1b00 */
[----:B------:R-:W-:Y:S05]  /*3470*/  BRA `(.L_x_8577) ;  /* 0x00000008005c7947 */ /* 0x000fea0003800000 */
.L_x_8590:
        /* <DEDUP_REMOVED lines=27> */
.L_x_8593:
        /* <DEDUP_REMOVED lines=14> */
.L_x_8592:
[----:B------:R-:W4:Y:S02]  /*3710*/  LDG.E.U16 R0, desc[UR36][R2.64] ;  /* 0x0000002402007981 */ /* 0x000f24000c1e1500 */
[----:B----4-:R-:W-:-:S04]  /*3720*/  IMAD.U32 R0, R0, 0x10000, RZ ;  /* 0x0001000000007824 */ /* 0x010fc800078e00ff */
[----:B------:R-:W-:-:S04]  /*3730*/  FMUL.FTZ R0, R0, 1 ;  /* 0x3f80000000007820 */ /* 0x000fc80000410000 */
[----:B------:R0:W1:Y:S02]  /*3740*/  F2F.F64.F32 R16, R0 ;  /* 0x0000000000107310 */ /* 0x0000640000201800 */
[----:B01----:R-:W-:Y:S05]  /*3750*/  BRA `(.L_x_8577) ;  /* 0x0000000400a47947 */ /* 0x003fea0003800000 */
.L_x_8589:
        /* <DEDUP_REMOVED lines=11> */
.L_x_8596:
[----:B------:R-:W4:Y:S02]  /*3810*/  LDG.E.U8 R3, desc[UR36][R2.64] ;  /* 0x0000002402037981 */ /* 0x000f24000c1e1100 */
        /* <DEDUP_REMOVED lines=19> */
.L_x_8598:
[----:B------:R-:W-:Y:S05]  /*3950*/  BSYNC.RECONVERGENT B0 ;  /* 0x0000000000007941 */ /* 0x000fea0003800200 */
.L_x_8597:
[----:B------:R-:W-:Y:S01]  /*3960*/  IMAD.SHL.U32 R0, R0, 0x100000, RZ ;  /* 0x0010000000007824 */ /* 0x000fe200078e00ff */
[----:B------:R-:W-:-:S04]  /*3970*/  LEA R2, R2, 0x3b800000, 0x17 ;  /* 0x3b80000002027811 */ /* 0x000fc800078eb8ff */
[----:B------:R-:W-:-:S05]  /*3980*/  LOP3.LUT R0, R2, R0, R7, 0xfe, !PT ;  /* 0x0000000002007212 */ /* 0x000fca00078efe07 */
[----:B------:R-:W-:-:S04]  /*3990*/  FMUL.FTZ R0, R0, 1 ;  /* 0x3f80000000007820 */ /* 0x000fc80000410000 */
[----:B------:R0:W1:Y:S02]  /*39a0*/  F2F.F64.F32 R16, R0 ;  /* 0x0000000000107310 */ /* 0x0000640000201800 */
[----:B01----:R-:W-:Y:S05]  /*39b0*/  BRA `(.L_x_8577) ;  /* 0x00000004000c7947 */ /* 0x003fea0003800000 */
.L_x_8595:
        /* <DEDUP_REMOVED lines=20> */
.L_x_8600:
[----:B------:R-:W-:Y:S05]  /*3b00*/  BSYNC.RECONVERGENT B0 ;  /* 0x0000000000007941 */ /* 0x000fea0003800200 */
.L_x_8599:
[----:B------:R-:W-:Y:S01]  /*3b10*/  IMAD.SHL.U32 R0, R0, 0x200000, RZ ;  /* 0x0020000000007824 */ /* 0x000fe200078e00ff */
[----:B------:R-:W-:-:S04]  /*3b20*/  LEA R2, R2, 0x37800000, 0x17 ;  /* 0x3780000002027811 */ /* 0x000fc800078eb8ff */
[----:B------:R-:W-:-:S05]  /*3b30*/  LOP3.LUT R0, R2, R0, R7, 0xfe, !PT ;  /* 0x0000000002007212 */ /* 0x000fca00078efe07 */
[----:B------:R-:W-:-:S04]  /*3b40*/  FMUL.FTZ R0, R0, 1 ;  /* 0x3f80000000007820 */ /* 0x000fc80000410000 */
[----:B------:R0:W1:Y:S02]  /*3b50*/  F2F.F64.F32 R16, R0 ;  /* 0x0000000000107310 */ /* 0x0000640000201800 */
[----:B01----:R-:W-:Y:S05]  /*3b60*/  BRA `(.L_x_8577) ;  /* 0x0000000000a07947 */ /* 0x003fea0003800000 */
.L_x_8594:
        /* <DEDUP_REMOVED lines=18> */
.L_x_8582:
        /* <DEDUP_REMOVED lines=16> */
.L_x_8603:
[----:B------:R-:W-:Y:S05]  /*3d90*/  BRA `(.L_x_8577) ;  /* 0x0000000000147947 */ /* 0x000fea0003800000 */
.L_x_8602:
[----:B------:R-:W4:Y:S02]  /*3da0*/  LDG.E.64 R16, desc[UR36][R2.64] ;  /* 0x0000002402107981 */ /* 0x000f24000c1e1b00 */
[----:B----4-:R-:W0:Y:S02]  /*3db0*/  I2F.F64.U64 R16, R16 ;  /* 0x0000001000107312 */ /* 0x010e240000301800 */
[----:B0-----:R-:W-:Y:S05]  /*3dc0*/  BRA `(.L_x_8577) ;  /* 0x0000000000087947 */ /* 0x001fea0003800000 */
.L_x_8601:
[----:B------:R-:W4:Y:S02]  /*3dd0*/  LDG.E R2, desc[UR36][R2.64] ;  /* 0x0000002402027981 */ /* 0x000f24000c1e1900 */
[----:B----4-:R0:W1:Y:S02]  /*3de0*/  I2F.F64.U32 R16, R2 ;  /* 0x0000000200107312 */ /* 0x0100640000201800 */
.L_x_8577:
[----:B------:R-:W-:Y:S05]  /*3df0*/  BSYNC.RECONVERGENT B6 ;  /* 0x0000000000067941 */ /* 0x000fea0003800200 */
.L_x_8576:
[----:B------:R-:W1:Y:S01]  /*3e00*/  LDCU.64 UR4, c[0x0][0x390] ;  /* 0x00007200ff0477ac */ /* 0x000e620008000a00 */
[----:B0-----:R-:W0:Y:S01]  /*3e10*/  LDC.U8 R2, c[0x0][0x3b4] ;  /* 0x0000ed00ff027b82 */ /* 0x001e220000000000 */
[----:B------:R-:W-:Y:S01]  /*3e20*/  ISETP.GE.AND P0, PT, R23, R19, PT ;  /* 0x000000131700720c */ /* 0x000fe20003f06270 */
[----:B------:R-:W-:Y:S04]  /*3e30*/  BSSY.RECONVERGENT B7, `(.L_x_8604) ;  /* 0x00003c7000077945 */ /* 0x000fe80003800200 */
[----:B------:R-:W-:Y:S01]  /*3e40*/  BSSY.RELIABLE B6, `(.L_x_8605) ;  /* 0x000028b000067945 */ /* 0x000fe20003800100 */
[----:B-1-345:R1:W3:-:S15]  /*3e50*/  DMUL R4, R26, UR4 ;  /* 0x000000041a047c28 */ /* 0x03a2de0008000000 */
[----:B------:R-:W-:-:S15]  /*3e60*/  NOP ;  /* 0x0000000000007918 */ /* 0x000fde0000000000 */
[----:B------:R-:W-:-:S15]  /*3e70*/  NOP ;  /* 0x0000000000007918 */ /* 0x000fde0000000000 */
[----:B------:R-:W-:-:S15]  /*3e80*/  NOP ;  /* 0x0000000000007918 */ /* 0x000fde0000000000 */
[----:B------:R-:W-:-:S04]  /*3e90*/  NOP ;  /* 0x0000000000007918 */ /* 0x000fc80000000000 */
[----:B--2---:R-:W2:-:S15]  /*3ea0*/  DMUL R28, R28, UR4 ;  /* 0x000000041c1c7c28 */ /* 0x004e9e0008000000 */
[----:B------:R-:W-:-:S15]  /*3eb0*/  NOP ;  /* 0x0000000000007918 */ /* 0x000fde0000000000 */
[----:B------:R-:W-:-:S15]  /*3ec0*/  NOP ;  /* 0x0000000000007918 */ /* 0x000fde0000000000 */
[----:B------:R-:W-:-:S15]  /*3ed0*/  NOP ;  /* 0x0000000000007918 */ /* 0x000fde0000000000 */
[----:B------:R-:W-:-:S04]  /*3ee0*/  NOP ;  /* 0x0000000000007918 */ /* 0x000fc80000000000 */
[----:B------:R-:W4:-:S15]  /*3ef0*/  DMUL R24, R24, UR4 ;  /* 0x0000000418187c28 */ /* 0x000f1e0008000000 */
[----:B------:R-:W-:-:S15]  /*3f00*/  NOP ;  /* 0x0000000000007918 */ /* 0x000fde0000000000 */
[----:B------:R-:W-:-:S15]  /*3f10*/  NOP ;  /* 0x0000000000007918 */ /* 0x000fde0000000000 */
[----:B------:R-:W-:-:S15]  /*3f20*/  NOP ;  /* 0x0000000000007918 */ /* 0x000fde0000000000 */
[----:B------:R-:W-:-:S04]  /*3f30*/  NOP ;  /* 0x0000000000007918 */ /* 0x000fc80000000000 */
[----:B------:R-:W0:Y:S02]  /*3f40*/  DMUL R16, R16, UR4 ;  /* 0x0000000410107c28 */ /* 0x000e240008000000 */
[----:B01234-:R-:W-:Y:S05]  /*3f50*/  @P0 BRA `(.L_x_8606) ;  /* 0x0000002400d80947 */ /* 0x01ffea0003800000 */
        /* <DEDUP_REMOVED lines=22> */
.L_x_8610:
[----:B------:R-:W0:Y:S02]  /*40c0*/  F2I.S64.F64.TRUNC R4, R4 ;  /* 0x0000000400047311 */ /* 0x000e24000030d900 */
[----:B0-----:R-:W-:-:S05]  /*40d0*/  IMAD.MOV.U32 R3, RZ, RZ, R4 ;  /* 0x000000ffff037224 */ /* 0x001fca00078e0004 */
[----:B------:R0:W-:Y:S01]  /*40e0*/  STG.E.U8 desc[UR36][R8.64], R3 ;  /* 0x0000000308007986 */ /* 0x0001e2000c101124 */
[----:B------:R-:W-:Y:S05]  /*40f0*/  BRA `(.L_x_8612) ;  /* 0x00000010007c7947 */ /* 0x000fea0003800000 */
.L_x_8609:
        /* <DEDUP_REMOVED lines=9> */
.L_x_8614:
[----:B------:R-:W0:Y:S02]  /*4190*/  F2I.F64.TRUNC R5, R4 ;  /* 0x0000000400057311 */ /* 0x000e24000030d100 */
[----:B0-----:R0:W-:Y:S01]  /*41a0*/  STG.E desc[UR36][R8.64], R5 ;  /* 0x0000000508007986 */ /* 0x0011e2000c101924 */
[----:B------:R-:W-:Y:S05]  /*41b0*/  BRA `(.L_x_8612) ;  /* 0x00000010004c7947 */ /* 0x000fea0003800000 */
.L_x_8613:
[----:B------:R-:W0:Y:S02]  /*41c0*/  F2I.F64.TRUNC R5, R4 ;  /* 0x0000000400057311 */ /* 0x000e24000030d100 */
[----:B0-----:R0:W-:Y:S01]  /*41d0*/  STG.E.U16 desc[UR36][R8.64], R5 ;  /* 0x0000000508007986 */ /* 0x0011e2000c101524 */
[----:B------:R-:W-:Y:S05]  /*41e0*/  BRA `(.L_x_8612) ;  /* 0x0000001000407947 */ /* 0x000fea0003800000 */
.L_x_8608:
        /* <DEDUP_REMOVED lines=17> */
.L_x_8616:
        /* <DEDUP_REMOVED lines=12> */
.L_x_8615:
        /* <DEDUP_REMOVED lines=18> */
.L_x_8618:
        /* <DEDUP_REMOVED lines=13> */
.L_x_8617:
[----:B------:R0:W-:Y:S01]  /*45b0*/  STG.E.64 desc[UR36][R8.64], R4 ;  /* 0x0000000408007986 */ /* 0x0001e2000c101b24 */
[----:B------:R-:W-:Y:S05]  /*45c0*/  BRA `(.L_x_8612) ;  /* 0x0000000c00487947 */ /* 0x000fea0003800000 */
.L_x_8607:
        /* <DEDUP_REMOVED lines=8> */
[----:B------:R-:W0:Y:S02]  /*4650*/  DSETP.NEU.AND P0, PT, R4, RZ, PT ;  /* 0x000000ff0400722a */ /* 0x000e240003f0d000 */
[----:B0-----:R-:W-:-:S05]  /*4660*/  SEL R3, RZ, 0x1, !P0 ;  /* 0x00000001ff037807 */ /* 0x001fca0004000000 */
[----:B------:R0:W-:Y:S01]  /*4670*/  STG.E.U8 desc[UR36][R8.64], R3 ;  /* 0x0000000308007986 */ /* 0x0001e2000c101124 */
[----:B------:R-:W-:Y:S05]  /*4680*/  BRA `(.L_x_8612) ;  /* 0x0000000c00187947 */ /* 0x000fea0003800000 */
.L_x_8621:
[----:B------:R-:W-:-:S05]  /*4690*/  CS2R R6, SRZ ;  /* 0x0000000000067805 */ /* 0x000fca000001ff00 */
[----:B------:R0:W-:Y:S01]  /*46a0*/  STG.E.128 desc[UR36][R8.64], R4 ;  /* 0x0000000408007986 */ /* 0x0001e2000c101d24 */
[----:B------:R-:W-:Y:S05]  /*46b0*/  BRA `(.L_x_8612) ;  /* 0x0000000c000c7947 */ /* 0x000fea0003800000 */
.L_x_8620:
        /* <DEDUP_REMOVED lines=27> */
.L_x_8625:
[----:B------:R-:W-:Y:S05]  /*4870*/  BSYNC.RECONVERGENT B0 ;  /* 0x0000000000007941 */ /* 0x000fea0003800200 */
.L_x_8624:
[----:B------:R-:W-:-:S05]  /*4880*/  LOP3.LUT R7, R0, 0x80, R7, 0xf8, !PT ;  /* 0x0000008000077812 */ /* 0x000fca00078ef807 */
[----:B------:R0:W-:Y:S01]  /*4890*/  STG.E.U8 desc[UR36][R8.64], R7 ;  /* 0x0000000708007986 */ /* 0x0001e2000c101124 */
[----:B------:R-:W-:Y:S05]  /*48a0*/  BRA `(.L_x_8612) ;  /* 0x0000000800907947 */ /* 0x000fea0003800000 */
.L_x_8623:
        /* <DEDUP_REMOVED lines=23> */
.L_x_8627:
[----:B------:R-:W-:Y:S05]  /*4a20*/  BSYNC.RECONVERGENT B0 ;  /* 0x0000000000007941 */ /* 0x000fea0003800200 */
.L_x_8626:
[----:B------:R-:W-:-:S05]  /*4a30*/  LOP3.LUT R7, R0, 0x80, R7, 0xf8, !PT ;  /* 0x0000008000077812 */ /* 0x000fca00078ef807 */
[----:B------:R0:W-:Y:S01]  /*4a40*/  STG.E.U8 desc[UR36][R8.64], R7 ;  /* 0x0000000708007986 */ /* 0x0001e2000c101124 */
[----:B------:R-:W-:Y:S05]  /*4a50*/  BRA `(.L_x_8612) ;  /* 0x0000000800247947 */ /* 0x000fea0003800000 */
.L_x_8622:
        /* <DEDUP_REMOVED lines=12> */
.L_x_8619:
        /* <DEDUP_REMOVED lines=11> */
.L_x_8630:
        /* <DEDUP_REMOVED lines=21> */
.L_x_8633:
[----:B------:R-:W-:-:S04]  /*4d20*/  SHF.R.U32.HI R0, RZ, 0x14, R7 ;  /* 0x00000014ff007819 */ /* 0x000fc80000011607 */
[----:B------:R-:W-:-:S04]  /*4d30*/  LOP3.LUT R0, R0, 0x1, RZ, 0xc0, !PT ;  /* 0x0000000100007812 */ /* 0x000fc800078ec0ff */
[----:B------:R-:W-:-:S04]  /*4d40*/  IADD3 R0, PT, PT, R7, 0x487ffff, R0 ;  /* 0x0487ffff07007810 */ /* 0x000fc80007ffe000 */
[----:B------:R-:W-:-:S04]  /*4d50*/  SHF.R.U32.HI R0, RZ, 0x14, R0 ;  /* 0x00000014ff007819 */ /* 0x000fc80000011600 */
[----:B------:R-:W-:-:S07]  /*4d60*/  LOP3.LUT R3, R0, 0xff, RZ, 0xc0, !PT ;  /* 0x000000ff00037812 */ /* 0x000fce00078ec0ff */
.L_x_8634:
[----:B------:R-:W-:-:S04]  /*4d70*/  SHF.R.U32.HI R0, RZ, 0x18, R7 ;  /* 0x00000018ff007819 */ /* 0x000fc80000011607 */
[----:B------:R-:W-:-:S07]  /*4d80*/  LOP3.LUT R0, R3, 0x80, R0, 0xf8, !PT ;  /* 0x0000008003007812 */ /* 0x000fce00078ef800 */
.L_x_8632:
[----:B------:R-:W-:Y:S05]  /*4d90*/  BSYNC.RECONVERGENT B0 ;  /* 0x0000000000007941 */ /* 0x000fea0003800200 */
.L_x_8631:
[----:B------:R1:W-:Y:S01]  /*4da0*/  STG.E.U8 desc[UR36][R8.64], R0 ;  /* 0x0000000008007986 */ /* 0x0003e2000c101124 */
[----:B------:R-:W-:Y:S05]  /*4db0*/  BRA `(.L_x_8612) ;  /* 0x00000004004c7947 */ /* 0x000fea0003800000 */
.L_x_8629:
        /* <DEDUP_REMOVED lines=21> */
.L_x_8637:
[----:B------:R-:W-:-:S04]  /*4f10*/  SHF.R.U32.HI R0, RZ, 0x15, R7 ;  /* 0x00000015ff007819 */ /* 0x000fc80000011607 */
[----:B------:R-:W-:-:S04]  /*4f20*/  LOP3.LUT R0, R0, 0x1, RZ, 0xc0, !PT ;  /* 0x0000000100007812 */ /* 0x000fc800078ec0ff */
[----:B------:R-:W-:-:S04]  /*4f30*/  IADD3 R0, PT, PT, R7, 0x88fffff, R0 ;  /* 0x088fffff07007810 */ /* 0x000fc80007ffe000 */
[----:B------:R-:W-:-:S04]  /*4f40*/  SHF.R.U32.HI R0, RZ, 0x15, R0 ;  /* 0x00000015ff007819 */ /* 0x000fc80000011600 */
[----:B------:R-:W-:-:S07]  /*4f50*/  LOP3.LUT R3, R0, 0xff, RZ, 0xc0, !PT ;  /* 0x000000ff00037812 */ /* 0x000fce00078ec0ff */
.L_x_8638:
[----:B------:R-:W-:-:S04]  /*4f60*/  SHF.R.U32.HI R0, RZ, 0x18, R7 ;  /* 0x00000018ff007819 */ /* 0x000fc80000011607 */
[----:B------:R-:W-:-:S07]  /*4f70*/  LOP3.LUT R0, R3, 0x80, R0, 0xf8, !PT ;  /* 0x0000008003007812 */ /* 0x000fce00078ef800 */
.L_x_8636:
[----:B------:R-:W-:Y:S05]  /*4f80*/  BSYNC.RECONVERGENT B0 ;  /* 0x0000000000007941 */ /* 0x000fea0003800200 */
.L_x_8635:
[----:B------:R2:W-:Y:S01]  /*4f90*/  STG.E.U8 desc[UR36][R8.64], R0 ;  /* 0x0000000008007986 */ /* 0x0005e2000c101124 */
[----:B------:R-:W-:Y:S05]  /*4fa0*/  BRA `(.L_x_8612) ;  /* 0x0000000000d07947 */ /* 0x000fea0003800000 */
.L_x_8628:
[----:B------:R-:W-:-:S13]  /*4fb0*/  ISETP.NE.AND P0, PT, R0, 0x1c, PT ;  /* 0x0000001c0000780c */ /* 0x000fda0003f05270 */
[----:B------:R-:W-:Y:S05]  /*4fc0*/  @!P0 BRA `(.L_x_8639) ;  /* 0x0000000000c08947 */ /* 0x000fea0003800000 */
[----:B------:R-:W-:-:S13]  /*4fd0*/  ISETP.NE.AND P0, PT, R0, 0x1d, PT ;  /* 0x0000001d0000780c */ /* 0x000fda0003f05270 */
[----:B------:R-:W-:Y:S05]  /*4fe0*/  @!P0 BRA `(.L_x_8640) ;  /* 0x0000000000ac8947 */ /* 0x000fea0003800000 */
[----:B------:R-:W-:-:S13]  /*4ff0*/  ISETP.NE.AND P0, PT, R0, 0x2c, PT ;  /* 0x0000002c0000780c */ /* 0x000fda0003f05270 */
[----:B------:R-:W-:Y:S05]  /*5000*/  @!P0 BRA `(.L_x_8641) ;  /* 0x0000000000448947 */ /* 0x000fea0003800000 */
.L_x_8611:
        /* <DEDUP_REMOVED lines=16> */
.L_x_8642:
[----:B------:R-:W-:Y:S05]  /*5110*/  BRA `(.L_x_8612) ;  /* 0x0000000000747947 */ /* 0x000fea0003800000 */
.L_x_8641:
        /* <DEDUP_REMOVED lines=24> */
.L_x_8640:
[----:B------:R-:W0:Y:S02]  /*52a0*/  F2I.U64.F64.TRUNC R4, R4 ;  /* 0x0000000400047311 */ /* 0x000e24000030d800 */
[----:B0-----:R0:W-:Y:S01]  /*52b0*/  STG.E.64 desc[UR36][R8.64], R4 ;  /* 0x0000000408007986 */ /* 0x0011e2000c101b24 */
[----:B------:R-:W-:Y:S05]  /*52c0*/  BRA `(.L_x_8612) ;  /* 0x0000000000087947 */ /* 0x000fea0003800000 */
.L_x_8639:
[----:B------:R-:W0:Y:S02]  /*52d0*/  F2I.U32.F64.TRUNC R5, R4 ;  /* 0x0000000400057311 */ /* 0x000e24000030d000 */
[----:B0-----:R3:W-:Y:S02]  /*52e0*/  STG.E desc[UR36][R8.64], R5 ;  /* 0x0000000508007986 */ /* 0x0017e4000c101924 */
.L_x_8612:
[----:B------:R-:W-:-:S13]  /*52f0*/  ISETP.GE.AND P0, PT, R23, R19, PT ;  /* 0x000000131700720c */ /* 0x000fda0003f06270 */
[----:B------:R-:W-:Y:S05]  /*5300*/  @P0 BREAK.RELIABLE B6 ;  /* 0x0000000000060942 */ /* 0x000fea0003800100 */
        /* <DEDUP_REMOVED lines=22> */
.L_x_8647:
[----:B------:R-:W0:Y:S02]  /*5470*/  F2I.S64.F64.TRUNC R28, R28 ;  /* 0x0000001c001c7311 */ /* 0x000e24000030d900 */
[----:B0-----:R-:W-:-:S05]  /*5480*/  IMAD.MOV.U32 R3, RZ, RZ, R28 ;  /* 0x000000ffff037224 */ /* 0x001fca00078e001c */
[----:B------:R0:W-:Y:S01]  /*5490*/  STG.E.U8 desc[UR36][R4.64], R3 ;  /* 0x0000000304007986 */ /* 0x0001e2000c101124 */
[----:B------:R-:W-:Y:S05]  /*54a0*/  BRA `(.L_x_8649) ;  /* 0x0000001000807947 */ /* 0x000fea0003800000 */
.L_x_8646:
        /* <DEDUP_REMOVED lines=9> */
.L_x_8651:
[----:B------:R-:W0:Y:S02]  /*5540*/  F2I.F64.TRUNC R29, R28 ;  /* 0x0000001c001d7311 */ /* 0x000e24000030d100 */
[----:B0-----:R0:W-:Y:S01]  /*5550*/  STG.E desc[UR36][R4.64], R29 ;  /* 0x0000001d04007986 */ /* 0x0011e2000c101924 */
[----:B------:R-:W-:Y:S05]  /*5560*/  BRA `(.L_x_8649) ;  /* 0x0000001000507947 */ /* 0x000fea0003800000 */
.L_x_8650:
[----:B------:R-:W0:Y:S02]  /*5570*/  F2I.F64.TRUNC R29, R28 ;  /* 0x0000001c001d7311 */ /* 0x000e24000030d100 */
[----:B0-----:R0:W-:Y:S01]  /*5580*/  STG.E.U16 desc[UR36][R4.64], R29 ;  /* 0x0000001d04007986 */ /* 0x0011e2000c101524 */
[----:B------:R-:W-:Y:S05]  /*5590*/  BRA `(.L_x_8649) ;  /* 0x0000001000447947 */ /* 0x000fea0003800000 */
.L_x_8645:
        /* <DEDUP_REMOVED lines=17> */
.L_x_8653:
        /* <DEDUP_REMOVED lines=12> */
.L_x_8652:
        /* <DEDUP_REMOVED lines=18> */
.L_x_8655:
        /* <DEDUP_REMOVED lines=13> */
.L_x_8654:
[----:B------:R0:W-:Y:S01]  /*5960*/  STG.E.64 desc[UR36][R4.64], R28 ;  /* 0x0000001c04007986 */ /* 0x0001e2000c101b24 */
[----:B------:R-:W-:Y:S05]  /*5970*/  BRA `(.L_x_8649) ;  /* 0x0000000c004c7947 */ /* 0x000fea0003800000 */
.L_x_8644:
        /* <DEDUP_REMOVED lines=13> */
.L_x_8659:
        /* <DEDUP_REMOVED lines=26> */
.L_x_8662:
[----:B------:R-:W-:-:S04]  /*5bf0*/  SHF.R.U32.HI R3, RZ, 0x18, R7 ;  /* 0x00000018ff037819 */ /* 0x000fc80000011607 */
[----:B------:R-:W-:-:S07]  /*5c00*/  LOP3.LUT R0, R0, 0x80, R3, 0xf8, !PT ;  /* 0x0000008000007812 */ /* 0x000fce00078ef803 */
.L_x_8661:
[----:B------:R-:W-:Y:S05]  /*5c10*/  BSYNC.RECONVERGENT B0 ;  /* 0x0000000000007941 */ /* 0x000fea0003800200 */
.L_x_8660:
[----:B------:R3:W-:Y:S01]  /*5c20*/  STG.E.U8 desc[UR36][R4.64], R0 ;  /* 0x0000000004007986 */ /* 0x0007e2000c101124 */
[----:B------:R-:W-:Y:S05]  /*5c30*/  BRA `(.L_x_8649) ;  /* 0x00000008009c7947 */ /* 0x000fea0003800000 */
.L_x_8658:
        /* <DEDUP_REMOVED lines=26> */
.L_x_8665:
[----:B------:R-:W-:-:S04]  /*5de0*/  SHF.R.U32.HI R3, RZ, 0x18, R7 ;  /* 0x00000018ff037819 */ /* 0x000fc80000011607 */
[----:B------:R-:W-:-:S07]  /*5df0*/  LOP3.LUT R0, R0, 0x80, R3, 0xf8, !PT ;  /* 0x0000008000007812 */ /* 0x000fce00078ef803 */
.L_x_8664:
[----:B------:R-:W-:Y:S05]  /*5e00*/  BSYNC.RECONVERGENT B0 ;  /* 0x0000000000007941 */ /* 0x000fea0003800200 */
.L_x_8663:
[----:B------:R0:W-:Y:S01]  /*5e10*/  STG.E.U8 desc[UR36][R4.64], R0 ;  /* 0x0000000004007986 */ /* 0x0001e2000c101124 */
[----:B------:R-:W-:Y:S05]  /*5e20*/  BRA `(.L_x_8649) ;  /* 0x0000000800207947 */ /* 0x000fea0003800000 */
.L_x_8657:
        /* <DEDUP_REMOVED lines=30> */
.L_x_8667:
[----:B------:R-:W0:Y:S02]  /*6010*/  F2I.U64.F64.TRUNC R28, R28 ;  /* 0x0000001c001c7311 */ /* 0x000e24000030d800 */
[----:B0-----:R1:W-:Y:S01]  /*6020*/  STG.E.64 desc[UR36][R4.64], R28 ;  /* 0x0000001c04007986 */ /* 0x0013e2000c101b24 */
[----:B------:R-:W-:Y:S05]  /*6030*/  BRA `(.L_x_8649) ;  /* 0x00000004009c7947 */ /* 0x000fea0003800000 */
.L_x_8666:
[----:B------:R-:W0:Y:S02]  /*6040*/  F2I.U32.F64.TRUNC R29, R28 ;  /* 0x0000001c001d7311 */ /* 0x000e24000030d000 */
[----:B0-----:R0:W-:Y:S01]  /*6050*/  STG.E desc[UR36][R4.64], R29 ;  /* 0x0000001d04007986 */ /* 0x0011e2000c101924 */
[----:B------:R-:W-:Y:S05]  /*6060*/  BRA `(.L_x_8649) ;  /* 0x0000000400907947 */ /* 0x000fea0003800000 */
.L_x_8656:
        /* <DEDUP_REMOVED lines=10> */
.L_x_8669:
[----:B------:R-:W-:-:S05]  /*6110*/  CS2R R30, SRZ ;  /* 0x00000000001e7805 */ /* 0x000fca000001ff00 */
[----:B------:R0:W-:Y:S01]  /*6120*/  STG.E.128 desc[UR36][R4.64], R28 ;  /* 0x0000001c04007986 */ /* 0x0001e2000c101d24 */
[----:B------:R-:W-:Y:S05]  /*6130*/  BRA `(.L_x_8649) ;  /* 0x00000004005c7947 */ /* 0x000fea0003800000 */
.L_x_8668:
[----:B------:R-:W-:-:S13]  /*6140*/  ISETP.NE.AND P0, PT, R0, 0xf, PT ;  /* 0x0000000f0000780c */ /* 0x000fda0003f05270 */
[----:B------:R-:W-:Y:S05]  /*6150*/  @!P0 BRA `(.L_x_8670) ;  /* 0x0000000400288947 */ /* 0x000fea0003800000 */
[----:B------:R-:W-:-:S13]  /*6160*/  ISETP.NE.AND P0, PT, R0, 0x17, PT ;  /* 0x000000170000780c */ /* 0x000fda0003f05270 */
[----:B------:R-:W-:Y:S05]  /*6170*/  @!P0 BRA `(.L_x_8671) ;  /* 0x0000000000b08947 */ /* 0x000fea0003800000 */
[----:B------:R-:W-:-:S13]  /*6180*/  ISETP.NE.AND P0, PT, R0, 0x18, PT ;  /* 0x000000180000780c */ /* 0x000fda0003f05270 */
[----:B------:R-:W-:Y:S05]  /*6190*/  @!P0 BRA `(.L_x_8672) ;  /* 0x0000000000448947 */ /* 0x000fea0003800000 */
.L_x_8648:
        /* <DEDUP_REMOVED lines=16> */
.L_x_8673:
[----:B------:R-:W-:Y:S05]  /*62a0*/  BRA `(.L_x_8649) ;  /* 0x0000000400007947 */ /* 0x000fea0003800000 */
.L_x_8672:
        /* <DEDUP_REMOVED lines=21> */
.L_x_8675:
[----:B------:R-:W-:Y:S05]  /*6400*/  BSYNC.RECONVERGENT B0 ;  /* 0x0000000000007941 */ /* 0x000fea0003800200 */
.L_x_8674:
[----:B------:R-:W-:-:S05]  /*6410*/  LOP3.LUT R3, R0, 0x80, R3, 0xf8, !PT ;  /* 0x0000008000037812 */ /* 0x000fca00078ef803 */
[----:B------:R0:W-:Y:S01]  /*6420*/  STG.E.U8 desc[UR36][R4.64], R3 ;  /* 0x0000000304007986 */ /* 0x0001e2000c101124 */
[----:B------:R-:W-:Y:S05]  /*6430*/  BRA `(.L_x_8649) ;  /* 0x00000000009c7947 */ /* 0x000fea0003800000 */
.L_x_8671:
        /* <DEDUP_REMOVED lines=20> */
.L_x_8677:
[----:B------:R-:W-:Y:S01]  /*6580*/  IMAD.MOV.U32 R0, RZ, RZ, 0x7f ;  /* 0x0000007fff007424 */ /* 0x000fe200078e00ff */
[----:B------:R-:W-:-:S04]  /*6590*/  ISETP.GT.U32.AND P0, PT, R3, 0x7f800000, PT ;  /* 0x7f8000000300780c */ /* 0x000fc80003f04070 */
[----:B------:R-:W-:-:S09]  /*65a0*/  SEL R0, R0, 0x7c, P0 ;  /* 0x0000007c00007807 */ /* 0x000fd20000000000 */
.L_x_8678:
[----:B------:R-:W-:Y:S05]  /*65b0*/  BSYNC.RECONVERGENT B0 ;  /* 0x0000000000007941 */ /* 0x000fea0003800200 */
.L_x_8676:
[----:B------:R-:W-:-:S04]  /*65c0*/  SHF.R.U32.HI R3, RZ, 0x18, R7 ;  /* 0x00000018ff037819 */ /* 0x000fc80000011607 */
[----:B------:R-:W-:-:S05]  /*65d0*/  LOP3.LUT R3, R0, 0x80, R3, 0xf8, !PT ;  /* 0x0000008000037812 */ /* 0x000fca00078ef803 */
[----:B------:R0:W-:Y:S01]  /*65e0*/  STG.E.U8 desc[UR36][R4.64], R3 ;  /* 0x0000000304007986 */ /* 0x0001e2000c101124 */
[----:B------:R-:W-:Y:S05]  /*65f0*/  BRA `(.L_x_8649) ;  /* 0x00000000002c7947 */ /* 0x000fea0003800000 */
.L_x_8670:
        /* <DEDUP_REMOVED lines=11> */
.L_x_8649:
[----:B------:R-:W-:-:S07]  /*66b0*/  VIADD R23, R23, 0x80 ;  /* 0x0000008017177836 */ /* 0x000fce0000000000 */
.L_x_8606:
[----:B------:R-:W-:-:S13]  /*66c0*/  ISETP.GE.AND P0, PT, R23, R19, PT ;  /* 0x000000131700720c */ /* 0x000fda0003f06270 */
[----:B------:R-:W-:Y:S05]  /*66d0*/  @P0 BREAK.RELIABLE B6 ;  /* 0x0000000000060942 */ /* 0x000fea0003800100 */
[----:B------:R-:W-:Y:S05]  /*66e0*/  @P0 BRA `(.L_x_8643) ;  /* 0x0000001000ec0947 */ /* 0x000fea0003800000 */
[----:B------:R-:W-:Y:S05]  /*66f0*/  BSYNC.RELIABLE B6 ;  /* 0x0000000000067941 */ /* 0x000fea0003800100 */
.L_x_8605:
        /* <DEDUP_REMOVED lines=21> */
.L_x_8682:
[----:B------:R-:W0:Y:S02]  /*6850*/  F2I.S64.F64.TRUNC R24, R24 ;  /* 0x0000001800187311 */ /* 0x000e24000030d900 */
[----:B0-----:R-:W-:-:S05]  /*6860*/  IMAD.MOV.U32 R3, RZ, RZ, R24 ;  /* 0x000000ffff037224 */ /* 0x001fca00078e0018 */
[----:B------:R0:W-:Y:S01]  /*6870*/  STG.E.U8 desc[UR36][R4.64], R3 ;  /* 0x0000000304007986 */ /* 0x0001e2000c101124 */
[----:B------:R-:W-:Y:S05]  /*6880*/  BRA `(.L_x_8684) ;  /* 0x0000001000807947 */ /* 0x000fea0003800000 */
.L_x_8681:
        /* <DEDUP_REMOVED lines=9> */
.L_x_8686:
[----:B------:R-:W0:Y:S02]  /*6920*/  F2I.F64.TRUNC R25, R24 ;  /* 0x0000001800197311 */ /* 0x000e24000030d100 */
[----:B0-----:R0:W-:Y:S01]  /*6930*/  STG.E desc[UR36][R4.64], R25 ;  /* 0x0000001904007986 */ /* 0x0011e2000c101924 */
[----:B------:R-:W-:Y:S05]  /*6940*/  BRA `(.L_x_8684) ;  /* 0x0000001000507947 */ /* 0x000fea0003800000 */
.L_x_8685:
[----:B------:R-:W0:Y:S02]  /*6950*/  F2I.F64.TRUNC R25, R24 ;  /* 0x0000001800197311 */ /* 0x000e24000030d100 */
[----:B0-----:R0:W-:Y:S01]  /*6960*/  STG.E.U16 desc[UR36][R4.64], R25 ;  /* 0x0000001904007986 */ /* 0x0011e2000c101524 */
[----:B------:R-:W-:Y:S05]  /*6970*/  BRA `(.L_x_8684) ;  /* 0x0000001000447947 */ /* 0x000fea0003800000 */
.L_x_8680:
        /* <DEDUP_REMOVED lines=17> */
.L_x_8688:
        /* <DEDUP_REMOVED lines=12> */
.L_x_8687:
        /* <DEDUP_REMOVED lines=18> */
.L_x_8690:
        /* <DEDUP_REMOVED lines=13> */
.L_x_8689:
[----:B------:R0:W-:Y:S01]  /*6d40*/  STG.E.64 desc[UR36][R4.64], R24 ;  /* 0x0000001804007986 */ /* 0x0001e2000c101b24 */
[----:B------:R-:W-:Y:S05]  /*6d50*/  BRA `(.L_x_8684) ;  /* 0x0000000c004c7947 */ /* 0x000fea0003800000 */
.L_x_8679:
        /* <DEDUP_REMOVED lines=13> */
.L_x_8694:
        /* <DEDUP_REMOVED lines=26> */
.L_x_8697:
[----:B------:R-:W-:-:S04]  /*6fd0*/  SHF.R.U32.HI R3, RZ, 0x18, R7 ;  /* 0x00000018ff037819 */ /* 0x000fc80000011607 */
[----:B------:R-:W-:-:S07]  /*6fe0*/  LOP3.LUT R0, R0, 0x80, R3, 0xf8, !PT ;  /* 0x0000008000007812 */ /* 0x000fce00078ef803 */
.L_x_8696:
[----:B------:R-:W-:Y:S05]  /*6ff0*/  BSYNC.RECONVERGENT B0 ;  /* 0x0000000000007941 */ /* 0x000fea0003800200 */
.L_x_8695:
[----:B------:R4:W-:Y:S01]  /*7000*/  STG.E.U8 desc[UR36][R4.64], R0 ;  /* 0x0000000004007986 */ /* 0x0009e2000c101124 */
[----:B------:R-:W-:Y:S05]  /*7010*/  BRA `(.L_x_8684) ;  /* 0x00000008009c7947 */ /* 0x000fea0003800000 */
.L_x_8693:
        /* <DEDUP_REMOVED lines=26> */
.L_x_8700:
[----:B------:R-:W-:-:S04]  /*71c0*/  SHF.R.U32.HI R3, RZ, 0x18, R7 ;  /* 0x00000018ff037819 */ /* 0x000fc80000011607 */
[----:B------:R-:W-:-:S07]  /*71d0*/  LOP3.LUT R0, R0, 0x80, R3, 0xf8, !PT ;  /* 0x0000008000007812 */ /* 0x000fce00078ef803 */
.L_x_8699:
[----:B------:R-:W-:Y:S05]  /*71e0*/  BSYNC.RECONVERGENT B0 ;  /* 0x0000000000007941 */ /* 0x000fea0003800200 */
.L_x_8698:
[----:B------:R3:W-:Y:S01]  /*71f0*/  STG.E.U8 desc[UR36][R4.64], R0 ;  /* 0x0000000004007986 */ /* 0x0007e2000c101124 */
[----:B------:R-:W-:Y:S05]  /*7200*/  BRA `(.L_x_8684) ;  /* 0x0000000800207947 */ /* 0x000fea0003800000 */
.L_x_8692:
        /* <DEDUP_REMOVED lines=30> */
.L_x_8702:
[----:B------:R-:W0:Y:S02]  /*73f0*/  F2I.U64.F64.TRUNC R24, R24 ;  /* 0x0000001800187311 */ /* 0x000e24000030d800 */
[----:B0-----:R0:W-:Y:S01]  /*7400*/  STG.E.64 desc[UR36][R4.64], R24 ;  /* 0x0000001804007986 */ /* 0x0011e2000c101b24 */
[----:B------:R-:W-:Y:S05]  /*7410*/  BRA `(.L_x_8684) ;  /* 0x00000004009c7947 */ /* 0x000fea0003800000 */
.L_x_8701:
[----:B------:R-:W0:Y:S02]  /*7420*/  F2I.U32.F64.TRUNC R25, R24 ;  /* 0x0000001800197311 */ /* 0x000e24000030d000 */
[----:B0-----:R2:W-:Y:S01]  /*7430*/  STG.E desc[UR36][R4.64], R25 ;  /* 0x0000001904007986 */ /* 0x0015e2000c101924 */
[----:B------:R-:W-:Y:S05]  /*7440*/  BRA `(.L_x_8684) ;  /* 0x0000000400907947 */ /* 0x000fea0003800000 */
.L_x_8691:
        /* <DEDUP_REMOVED lines=10> */
.L_x_8704:
[----:B------:R-:W-:-:S05]  /*74f0*/  CS2R R26, SRZ ;  /* 0x00000000001a7805 */ /* 0x000fca000001ff00 */
[----:B------:R0:W-:Y:S01]  /*7500*/  STG.E.128 desc[UR36][R4.64], R24 ;  /* 0x0000001804007986 */ /* 0x0001e2000c101d24 */
[----:B------:R-:W-:Y:S05]  /*7510*/  BRA `(.L_x_8684) ;  /* 0x00000004005c7947 */ /* 0x000fea0003800000 */
.L_x_8703:
[----:B------:R-:W-:-:S13]  /*7520*/  ISETP.NE.AND P0, PT, R0, 0xf, PT ;  /* 0x0000000f0000780c */ /* 0x000fda0003f05270 */
[----:B------:R-:W-:Y:S05]  /*7530*/  @!P0 BRA `(.L_x_8705) ;  /* 0x0000000400288947 */ /* 0x000fea0003800000 */
[----:B------:R-:W-:-:S13]  /*7540*/  ISETP.NE.AND P0, PT, R0, 0x17, PT ;  /* 0x000000170000780c */ /* 0x000fda0003f05270 */
[----:B------:R-:W-:Y:S05]  /*7550*/  @!P0 BRA `(.L_x_8706) ;  /* 0x0000000000b08947 */ /* 0x000fea0003800000 */
[----:B------:R-:W-:-:S13]  /*7560*/  ISETP.NE.AND P0, PT, R0, 0x18, PT ;  /* 0x000000180000780c */ /* 0x000fda0003f05270 */
[----:B------:R-:W-:Y:S05]  /*7570*/  @!P0 BRA `(.L_x_8707) ;  /* 0x0000000000448947 */ /* 0x000fea0003800000 */
.L_x_8683:
        /* <DEDUP_REMOVED lines=16> */
.L_x_8708:
[----:B------:R-:W-:Y:S05]  /*7680*/  BRA `(.L_x_8684) ;  /* 0x0000000400007947 */ /* 0x000fea0003800000 */
.L_x_8707:
        /* <DEDUP_REMOVED lines=21> */
.L_x_8710:
[----:B------:R-:W-:Y:S05]  /*77e0*/  BSYNC.RECONVERGENT B0 ;  /* 0x0000000000007941 */ /* 0x000fea0003800200 */
.L_x_8709:
[----:B------:R-:W-:-:S05]  /*77f0*/  LOP3.LUT R3, R0, 0x80, R3, 0xf8, !PT ;  /* 0x0000008000037812 */ /* 0x000fca00078ef803 */
[----:B------:R0:W-:Y:S01]  /*7800*/  STG.E.U8 desc[UR36][R4.64], R3 ;  /* 0x0000000304007986 */ /* 0x0001e2000c101124 */
[----:B------:R-:W-:Y:S05]  /*7810*/  BRA `(.L_x_8684) ;  /* 0x00000000009c7947 */ /* 0x000fea0003800000 */
.L_x_8706:
        /* <DEDUP_REMOVED lines=20> */
.L_x_8712:
[----:B------:R-:W-:Y:S01]  /*7960*/  IMAD.MOV.U32 R0, RZ, RZ, 0x7f ;  /* 0x0000007fff007424 */ /* 0x000fe200078e00ff */
[----:B------:R-:W-:-:S04]  /*7970*/  ISETP.GT.U32.AND P0, PT, R3, 0x7f800000, PT ;  /* 0x7f8000000300780c */ /* 0x000fc80003f04070 */
[----:B------:R-:W-:-:S09]  /*7980*/  SEL R0, R0, 0x7c, P0 ;  /* 0x0000007c00007807 */ /* 0x000fd20000000000 */
.L_x_8713:
[----:B------:R-:W-:Y:S05]  /*7990*/  BSYNC.RECONVERGENT B0 ;  /* 0x0000000000007941 */ /* 0x000fea0003800200 */
.L_x_8711:
[----:B------:R-:W-:-:S04]  /*79a0*/  SHF.R.U32.HI R3, RZ, 0x18, R7 ;  /* 0x00000018ff037819 */ /* 0x000fc80000011607 */
[----:B------:R-:W-:-:S05]  /*79b0*/  LOP3.LUT R3, R0, 0x80, R3, 0xf8, !PT ;  /* 0x0000008000037812 */ /* 0x000fca00078ef803 */
[----:B------:R0:W-:Y:S01]  /*79c0*/  STG.E.U8 desc[UR36][R4.64], R3 ;  /* 0x0000000304007986 */ /* 0x0001e2000c101124 */
[----:B------:R-:W-:Y:S05]  /*79d0*/  BRA `(.L_x_8684) ;  /* 0x00000000002c7947 */ /* 0x000fea0003800000 */
.L_x_8705:
        /* <DEDUP_REMOVED lines=11> */
.L_x_8684:
[----:B------:R-:W-:-:S07]  /*7a90*/  VIADD R23, R23, 0x80 ;  /* 0x0000008017177836 */ /* 0x000fce0000000000 */
.L_x_8643:
[----:B------:R-:W-:Y:S05]  /*7aa0*/  BSYNC.RECONVERGENT B7 ;  /* 0x0000000000077941 */ /* 0x000fea0003800200 */
.L_x_8604:
        /* <DEDUP_REMOVED lines=22> */
.L_x_8717:
[----:B------:R-:W0:Y:S02]  /*7c10*/  F2I.S64.F64.TRUNC R16, R16 ;  /* 0x0000001000107311 */ /* 0x000e24000030d900 */
[----:B0-----:R-:W-:-:S05]  /*7c20*/  IMAD.MOV.U32 R3, RZ, RZ, R16 ;  /* 0x000000ffff037224 */ /* 0x001fca00078e0010 */
[----:B------:R-:W-:Y:S01]  /*7c30*/  STG.E.U8 desc[UR36][R4.64], R3 ;  /* 0x0000000304007986 */ /* 0x000fe2000c101124 */
[----:B------:R-:W-:Y:S05]  /*7c40*/  EXIT ;  /* 0x000000000000794d */ /* 0x000fea0003800000 */
.L_x_8716:
        /* <DEDUP_REMOVED lines=9> */
.L_x_8720:
[----:B------:R-:W0:Y:S02]  /*7ce0*/  F2I.F64.TRUNC R17, R16 ;  /* 0x0000001000117311 */ /* 0x000e24000030d100 */
[----:B0-----:R-:W-:Y:S01]  /*7cf0*/  STG.E desc[UR36][R4.64], R17 ;  /* 0x0000001104007986 */ /* 0x001fe2000c101924 */
[----:B------:R-:W-:Y:S05]  /*7d00*/  EXIT ;  /* 0x000000000000794d */ /* 0x000fea0003800000 */
.L_x_8719:
[----:B------:R-:W0:Y:S02]  /*7d10*/  F2I.F64.TRUNC R17, R16 ;  /* 0x0000001000117311 */ /* 0x000e24000030d100 */
[----:B0-----:R-:W-:Y:S01]  /*7d20*/  STG.E.U16 desc[UR36][R4.64], R17 ;  /* 0x0000001104007986 */ /* 0x001fe2000c101524 */
[----:B------:R-:W-:Y:S05]  /*7d30*/  EXIT ;  /* 0x000000000000794d */ /* 0x000fea0003800000 */
.L_x_8715:
        /* <DEDUP_REMOVED lines=17> */
.L_x_8722:
        /* <DEDUP_REMOVED lines=12> */
.L_x_8721:
        /* <DEDUP_REMOVED lines=18> */
.L_x_8724:
        /* <DEDUP_REMOVED lines=11> */
[----:B------:R-:W-:Y:S01]  /*80e0*/  STG.E desc[UR36][R4.64], R3 ;  /* 0x0000000304007986 */ /* 0x000fe2000c101924 */
[----:B------:R-:W-:Y:S05]  /*80f0*/  EXIT ;  /* 0x000000000000794d */ /* 0x000fea0003800000 */
.L_x_8723:
[----:B------:R-:W-:Y:S01]  /*8100*/  STG.E.64 desc[UR36][R4.64], R16 ;  /* 0x0000001004007986 */ /* 0x000fe2000c101b24 */
[----:B------:R-:W-:Y:S05]  /*8110*/  EXIT ;  /* 0x000000000000794d */ /* 0x000fea0003800000 */
.L_x_8714:
        /* <DEDUP_REMOVED lines=13> */
.L_x_8728:
        /* <DEDUP_REMOVED lines=25> */
.L_x_8731:
[----:B------:R-:W-:-:S04]  /*8380*/  SHF.R.U32.HI R3, RZ, 0x18, R7 ;  /* 0x00000018ff037819 */ /* 0x000fc80000011607 */
[----:B------:R-:W-:-:S04]  /*8390*/  LOP3.LUT R0, R0, 0x80, R3, 0xf8, !PT ;  /* 0x0000008000007812 */ /* 0x000fc800078ef803 */
[----:B------:R-:W-:-:S07]  /*83a0*/  PRMT R2, R0, 0x7610, R2 ;  /* 0x0000761000027816 */ /* 0x000fce0000000002 */
.L_x_8730:
[----:B------:R-:W-:Y:S05]  /*83b0*/  BSYNC.RECONVERGENT B0 ;  /* 0x0000000000007941 */ /* 0x000fea0003800200 */
.L_x_8729:
[----:B------:R-:W-:Y:S01]  /*83c0*/  STG.E.U8 desc[UR36][R4.64], R2 ;  /* 0x0000000204007986 */ /* 0x000fe2000c101124 */
[----:B------:R-:W-:Y:S05]  /*83d0*/  EXIT ;  /* 0x000000000000794d */ /* 0x000fea0003800000 */
.L_x_8727:
        /* <DEDUP_REMOVED lines=25> */
.L_x_8734:
[----:B------:R-:W-:-:S04]  /*8570*/  SHF.R.U32.HI R3, RZ, 0x18, R7 ;  /* 0x00000018ff037819 */ /* 0x000fc80000011607 */
[----:B------:R-:W-:-:S04]  /*8580*/  LOP3.LUT R0, R0, 0x80, R3, 0xf8, !PT ;  /* 0x0000008000007812 */ /* 0x000fc800078ef803 */
[----:B------:R-:W-:-:S07]  /*8590*/  PRMT R2, R0, 0x7610, R2 ;  /* 0x0000761000027816 */ /* 0x000fce0000000002 */
.L_x_8733:
[----:B------:R-:W-:Y:S05]  /*85a0*/  BSYNC.RECONVERGENT B0 ;  /* 0x0000000000007941 */ /* 0x000fea0003800200 */
.L_x_8732:
[----:B------:R-:W-:Y:S01]  /*85b0*/  STG.E.U8 desc[UR36][R4.64], R2 ;  /* 0x0000000204007986 */ /* 0x000fe2000c101124 */
[----:B------:R-:W-:Y:S05]  /*85c0*/  EXIT ;  /* 0x000000000000794d */ /* 0x000fea0003800000 */
.L_x_8726:
        /* <DEDUP_REMOVED lines=30> */
.L_x_8736:
[----:B------:R-:W0:Y:S02]  /*87b0*/  F2I.U64.F64.TRUNC R16, R16 ;  /* 0x0000001000107311 */ /* 0x000e24000030d800 */
[----:B0-----:R-:W-:Y:S01]  /*87c0*/  STG.E.64 desc[UR36][R4.64], R16 ;  /* 0x0000001004007986 */ /* 0x001fe2000c101b24 */
[----:B------:R-:W-:Y:S05]  /*87d0*/  EXIT ;  /* 0x000000000000794d */ /* 0x000fea0003800000 */
.L_x_8735:
[----:B------:R-:W0:Y:S02]  /*87e0*/  F2I.U32.F64.TRUNC R17, R16 ;  /* 0x0000001000117311 */ /* 0x000e24000030d000 */
[----:B0-----:R-:W-:Y:S01]  /*87f0*/  STG.E desc[UR36][R4.64], R17 ;  /* 0x0000001104007986 */ /* 0x001fe2000c101924 */
[----:B------:R-:W-:Y:S05]  /*8800*/  EXIT ;  /* 0x000000000000794d */ /* 0x000fea0003800000 */
.L_x_8725:
        /* <DEDUP_REMOVED lines=8> */
[----:B------:R-:W-:Y:S01]  /*8890*/  STG.E.U8 desc[UR36][R4.64], R3 ;  /* 0x0000000304007986 */ /* 0x000fe2000c101124 */
[----:B------:R-:W-:Y:S05]  /*88a0*/  EXIT ;  /* 0x000000000000794d */ /* 0x000fea0003800000 */
.L_x_8738:
[----:B------:R-:W-:-:S05]  /*88b0*/  CS2R R18, SRZ ;  /* 0x0000000000127805 */ /* 0x000fca000001ff00 */
[----:B------:R-:W-:Y:S01]  /*88c0*/  STG.E.128 desc[UR36][R4.64], R16 ;  /* 0x0000001004007986 */ /* 0x000fe2000c101d24 */
[----:B------:R-:W-:Y:S05]  /*88d0*/  EXIT ;  /* 0x000000000000794d */ /* 0x000fea0003800000 */
.L_x_8737:
[----:B------:R-:W-:-:S13]  /*88e0*/  ISETP.NE.AND P0, PT, R0, 0xf, PT ;  /* 0x0000000f0000780c */ /* 0x000fda0003f05270 */
[----:B------:R-:W-:Y:S05]  /*88f0*/  @!P0 BRA `(.L_x_8739) ;  /* 0x0000000400288947 */ /* 0x000fea0003800000 */
[----:B------:R-:W-:-:S13]  /*8900*/  ISETP.NE.AND P0, PT, R0, 0x17, PT ;  /* 0x000000170000780c */ /* 0x000fda0003f05270 */
[----:B------:R-:W-:Y:S05]  /*8910*/  @!P0 BRA `(.L_x_8740) ;  /* 0x0000000000b08947 */ /* 0x000fea0003800000 */
[----:B------:R-:W-:-:S13]  /*8920*/  ISETP.NE.AND P0, PT, R0, 0x18, PT ;  /* 0x000000180000780c */ /* 0x000fda0003f05270 */
[----:B------:R-:W-:Y:S05]  /*8930*/  @!P0 BRA `(.L_x_8741) ;  /* 0x0000000000448947 */ /* 0x000fea0003800000 */
.L_x_8718:
        /* <DEDUP_REMOVED lines=16> */
.L_x_8742:
[----:B------:R-:W-:Y:S05]  /*8a40*/  EXIT ;  /* 0x000000000000794d */ /* 0x000fea0003800000 */
.L_x_8741:
        /* <DEDUP_REMOVED lines=21> */
.L_x_8744:
[----:B------:R-:W-:Y:S05]  /*8ba0*/  BSYNC.RECONVERGENT B0 ;  /* 0x0000000000007941 */ /* 0x000fea0003800200 */
.L_x_8743:
[----:B------:R-:W-:-:S05]  /*8bb0*/  LOP3.LUT R3, R0, 0x80, R3, 0xf8, !PT ;  /* 0x0000008000037812 */ /* 0x000fca00078ef803 */
[----:B------:R-:W-:Y:S01]  /*8bc0*/  STG.E.U8 desc[UR36][R4.64], R3 ;  /* 0x0000000304007986 */ /* 0x000fe2000c101124 */
[----:B------:R-:W-:Y:S05]  /*8bd0*/  EXIT ;  /* 0x000000000000794d */ /* 0x000fea0003800000 */
.L_x_8740:
        /* <DEDUP_REMOVED lines=20> */
.L_x_8746:
[----:B------:R-:W-:Y:S01]  /*8d20*/  IMAD.MOV.U32 R0, RZ, RZ, 0x7f ;  /* 0x0000007fff007424 */ /* 0x000fe200078e00ff */
[----:B------:R-:W-:-:S04]  /*8d30*/  ISETP.GT.U32.AND P0, PT, R2, 0x7f800000, PT ;  /* 0x7f8000000200780c */ /* 0x000fc80003f04070 */
[----:B------:R-:W-:-:S09]  /*8d40*/  SEL R0, R0, 0x7c, P0 ;  /* 0x0000007c00007807 */ /* 0x000fd20000000000 */
.L_x_8747:
[----:B------:R-:W-:Y:S05]  /*8d50*/  BSYNC.RECONVERGENT B0 ;  /* 0x0000000000007941 */ /* 0x000fea0003800200 */
.L_x_8745:
[----:B------:R-:W-:-:S04]  /*8d60*/  SHF.R.U32.HI R3, RZ, 0x18, R3 ;  /* 0x00000018ff037819 */ /* 0x000fc80000011603 */
[----:B------:R-:W-:-:S05]  /*8d70*/  LOP3.LUT R3, R0, 0x80, R3, 0xf8, !PT ;  /* 0x0000008000037812 */ /* 0x000fca00078ef803 */
[----:B------:R-:W-:Y:S01]  /*8d80*/  STG.E.U8 desc[UR36][R4.64], R3 ;  /* 0x0000000304007986 */ /* 0x000fe2000c101124 */
[----:B------:R-:W-:Y:S05]  /*8d90*/  EXIT ;  /* 0x000000000000794d */ /* 0x000fea0003800000 */
.L_x_8739:
        /* <DEDUP_REMOVED lines=12> */
.L_x_8748:
        /* <DEDUP_REMOVED lines=10> */
.L_x_17020:


//--------------------- .text._ZN2at6native18elementwise_kernelILi128ELi2EZNS0_22gpu_kernel_impl_nocastINS0_13AUnaryFunctorIdddNS0_15binary_internal10MulFunctorIdEEEEEEvRNS_18TensorIteratorBaseERKT_EUliE_EEviT1_ --------------------------
	.section	.text._ZN2at6native18elementwise_kernelILi128ELi2EZNS0_22gpu_kernel_impl_nocastINS0_13AUnaryFunctorIdddNS0_15binary_internal10MulFunctorIdEEEEEEvRNS_18TensorIteratorBaseERKT_EUliE_EEviT1_,"ax",@progbits
	.align	128
        .global         _ZN2at6native18elementwise_kernelILi128ELi2EZNS0_22gpu_kernel_impl_nocastINS0_13AUnaryFunctorIdddNS0_15binary_internal10MulFunctorIdEEEEEEvRNS_18TensorIteratorBaseERKT_EUliE_EEviT1_
        .type           _ZN2at6native18elementwise_kernelILi128ELi2EZNS0_22gpu_kernel_impl_nocastINS0_13AUnaryFunctorIdddNS0_15binary_internal10MulFunctorIdEEEEEEvRNS_18TensorIteratorBaseERKT_EUliE_EEviT1_,@function
        .size           _ZN2at6native18elementwise_kernelILi128ELi2EZNS0_22gpu_kernel_impl_nocastINS0_13AUnaryFunctorIdddNS0_15binary_internal10MulFunctorIdEEEEEEvRNS_18TensorIteratorBaseERKT_EUliE_EEviT1_,(.L_x_17021 - _ZN2at6native18elementwise_kernelILi128ELi2EZNS0_22gpu_kernel_impl_nocastINS0_13AUnaryFunctorIdddNS0_15binary_internal10MulFunctorIdEEEEEEvRNS_18TensorIteratorBaseERKT_EUliE_EEviT1_)
        .other          _ZN2at6native18elementwise_kernelILi128ELi2EZNS0_22gpu_kernel_impl_nocastINS0_13AUnaryFunctorIdddNS0_15binary_internal10MulFunctorIdEEEEEEvRNS_18TensorIteratorBaseERKT_EUliE_EEviT1_,@"STO_CUDA_ENTRY STV_DEFAULT"
_ZN2at6native18elementwise_kernelILi128ELi2EZNS0_22gpu_kernel_impl_nocastINS0_13AUnaryFunctorIdddNS0_15binary_internal10MulFunctorIdEEEEEEvRNS_18TensorIteratorBaseERKT_EUliE_EEviT1_:
.text._ZN2at6native18elementwise_kernelILi128ELi2EZNS0_22gpu_kernel_impl_nocastINS0_13AUnaryFunctorIdddNS0_15binary_internal10MulFunctorIdEEEEEEvRNS_18TensorIteratorBaseERKT_EUliE_EEviT1_:
        /* <DEDUP_REMOVED lines=18> */
[----:B-1----:R-:W0:Y:S02]  /*0120*/  DMUL R6, R4, UR8 ;  /* 0x0000000804067c28 */ /* 0x002e240008000000 */
[----:B0-----:R0:W-:Y:S04]  /*0130*/  STG.E.64 desc[UR6][R8.64], R6 ;  /* 0x0000000608007986 */ /* 0x0011e8000c101b06 */
.L_x_8751:
[----:B------:R-:W-:Y:S05]  /*0140*/  BSYNC.RECONVERGENT B0 ;  /* 0x0000000000007941 */ /* 0x000fea0003800200 */
.L_x_8750:
[----:B------:R-:W-:-:S13]  /*0150*/  ISETP.GE.AND P0, PT, R3, UR4, PT ;  /* 0x0000000403007c0c */ /* 0x000fda000bf06270 */
[----:B------:R-:W-:Y:S05]  /*0160*/  @P0 EXIT ;  /* 0x000000000000094d */ /* 0x000fea0003800000 */
[----:B------:R-:W1:Y:S01]  /*0170*/  LDC.64 R4, c[0x0][0x588] ;  /* 0x00016200ff047b82 */ /* 0x000e620000000a00 */
[----:B------:R-:W2:Y:S01]  /*0180*/  LDCU.64 UR4, c[0x0][0x598] ;  /* 0x0000b300ff0477ac */ /* 0x000ea20008000a00 */
[----:B-1----:R-:W2:Y:S06]  /*0190*/  LDG.E.64 R2, desc[UR6][R4.64] ;  /* 0x0000000604027981 */ /* 0x002eac000c1e1b00 */
[----:B0-----:R-:W0:Y:S01]  /*01a0*/  LDC.64 R6, c[0x0][0x580] ;  /* 0x00016000ff067b82 */ /* 0x001e220000000a00 */
[----:B--2---:R-:W0:Y:S02]  /*01b0*/  DMUL R2, R2, UR4 ;  /* 0x0000000402027c28 */ /* 0x004e240008000000 */
[----:B0-----:R-:W-:Y:S01]  /*01c0*/  STG.E.64 desc[UR6][R6.64], R2 ;  /* 0x0000000206007986 */ /* 0x001fe2000c101b06 */
[----:B------:R-:W-:Y:S05]  /*01d0*/  EXIT ;  /* 0x000000000000794d */ /* 0x000fea0003800000 */
.L_x_8749:
        /* <DEDUP_REMOVED lines=305> */
.L_x_8754:
[----:B------:R-:W0:Y:S02]  /*14f0*/  LDCU.128 UR8, c[0x0][0x580] ;  /* 0x0000b000ff0877ac */ /* 0x000e240008000c00 */
[----:B0-----:R-:W-:-:S04]  /*1500*/  IADD3 R8, P0, PT, R4, UR10, RZ ;  /* 0x0000000a04087c10 */ /* 0x001fc8000ff1e0ff */
[----:B------:R-:W-:Y:S01]  /*1510*/  IADD3.X R9, PT, PT, RZ, UR11, RZ, P0, !PT ;  /* 0x0000000bff097c10 */ /* 0x000fe200087fe4ff */
[----:B------:R-:W0:Y:S04]  /*1520*/  LDCU.64 UR10, c[0x0][0x598] ;  /* 0x0000b300ff0a77ac */ /* 0x000e280008000a00 */
[----:B------:R-:W0:Y:S01]  /*1530*/  LDG.E.64 R6, desc[UR6][R8.64] ;  /* 0x0000000608067981 */ /* 0x000e22000c1e1b00 */
[----:B------:R-:W-:Y:S02]  /*1540*/  IADD3 R4, P0, PT, R5, UR8, RZ ;  /* 0x0000000805047c10 */ /* 0x000fe4000ff1e0ff */
[----:B------:R-:W-:-:S03]  /*1550*/  IADD3 R3, PT, PT, R3, 0x80, RZ ;  /* 0x0000008003037810 */ /* 0x000fc60007ffe0ff */
[----:B------:R-:W-:Y:S01]  /*1560*/  IMAD.X R5, RZ, RZ, UR9, P0 ;  /* 0x00000009ff057e24 */ /* 0x000fe200080e06ff */
[----:B0-----:R-:W0:Y:S04]  /*1570*/  DMUL R6, R6, UR10 ;  /* 0x0000000a06067c28 */ /* 0x001e280008000000 */
[----:B0-----:R0:W-:Y:S03]  /*1580*/  STG.E.64 desc[UR6][R4.64], R6 ;  /* 0x0000000604007986 */ /* 0x0011e6000c101b06 */
.L_x_8753:
[----:B------:R-:W-:Y:S05]  /*1590*/  BSYNC.RECONVERGENT B0 ;  /* 0x0000000000007941 */ /* 0x000fea0003800200 */
.L_x_8752:
        /* <DEDUP_REMOVED lines=300> */
.L_x_8755:
[----:B------:R-:W0:Y:S01]  /*2860*/  LDCU.128 UR8, c[0x0][0x580] ;  /* 0x0000b000ff0877ac */ /* 0x000e220008000c00 */
[----:B------:R-:W1:Y:S01]  /*2870*/  LDCU.64 UR4, c[0x0][0x598] ;  /* 0x0000b300ff0477ac */ /* 0x000e620008000a00 */
[----:B0-----:R-:W-:-:S04]  /*2880*/  IADD3 R6, P0, PT, R2, UR10, RZ ;  /* 0x0000000a02067c10 */ /* 0x001fc8000ff1e0ff */
[----:B------:R-:W-:-:S05]  /*2890*/  IADD3.X R7, PT, PT, RZ, UR11, RZ, P0, !PT ;  /* 0x0000000bff077c10 */ /* 0x000fca00087fe4ff */
[----:B------:R-:W1:Y:S01]  /*28a0*/  LDG.E.64 R4, desc[UR6][R6.64] ;  /* 0x0000000606047981 */ /* 0x000e62000c1e1b00 */
[----:B------:R-:W-:-:S04]  /*28b0*/  IADD3 R2, P0, PT, R3, UR8, RZ ;  /* 0x0000000803027c10 */ /* 0x000fc8000ff1e0ff */
[----:B------:R-:W-:Y:S01]  /*28c0*/  IADD3.X R3, PT, PT, RZ, UR9, RZ, P0, !PT ;  /* 0x00000009ff037c10 */ /* 0x000fe200087fe4ff */
[----:B-1----:R-:W0:Y:S04]  /*28d0*/  DMUL R4, R4, UR4 ;  /* 0x0000000404047c28 */ /* 0x002e280008000000 */
[----:B0-----:R-:W-:Y:S01]  /*28e0*/  STG.E.64 desc[UR6][R2.64], R4 ;  /* 0x0000000402007986 */ /* 0x001fe2000c101b06 */
[----:B------:R-:W-:Y:S05]  /*28f0*/  EXIT ;  /* 0x000000000000794d */ /* 0x000fea0003800000 */
.L_x_8756:
        /* <DEDUP_REMOVED lines=16> */
.L_x_17021:


//--------------------- .text._ZN2at6native27unrolled_elementwise_kernelINS0_13AUnaryFunctorIdddNS0_15binary_internal10MulFunctorIdEEEESt5arrayIPcLm2EELi4E23TrivialOffsetCalculatorILi1EjESB_NS0_6memory15LoadWithoutCastENSC_16StoreWithoutCastEEEviT_T0_T2_T3_T4_T5_ --------------------------
	.section	.text._ZN2at6native27unrolled_elementwise_kernelINS0_13AUnaryFunctorIdddNS0_15binary_internal10MulFunctorIdEEEESt5arrayIPcLm2EELi4E23TrivialOffsetCalculatorILi1EjESB_NS0_6memory15LoadWithoutCastENSC_16StoreWithoutCastEEEviT_T0_T2_T3_T4_T5_,"ax",@progbits
	.align	128
        .global         _ZN2at6native27unrolled_elementwise_kernelINS0_13AUnaryFunctorIdddNS0_15binary_internal10MulFunctorIdEEEESt5arrayIPcLm2EELi4E23TrivialOffsetCalculatorILi1EjESB_NS0_6memory15LoadWithoutCastENSC_16StoreWithoutCastEEEviT_T0_T2_T3_T4_T5_
        .type           _ZN2at6native27unrolled_elementwise_kernelINS0_13AUnaryFunctorIdddNS0_15binary_internal10MulFunctorIdEEEESt5arrayIPcLm2EELi4E23TrivialOffsetCalculatorILi1EjESB_NS0_6memory15LoadWithoutCastENSC_16StoreWithoutCastEEEviT_T0_T2_T3_T4_T5_,@function
        .size           _ZN2at6native27unrolled_elementwise_kernelINS0_13AUnaryFunctorIdddNS0_15binary_internal10MulFunctorIdEEEESt5arrayIPcLm2EELi4E23TrivialOffsetCalculatorILi1EjESB_NS0_6memory15LoadWithoutCastENSC_16StoreWithoutCastEEEviT_T0_T2_T3_T4_T5_,(.L_x_17022 - _ZN2at6native27unrolled_elementwise_kernelINS0_13AUnaryFunctorIdddNS0_15binary_internal10MulFunctorIdEEEESt5arrayIPcLm2EELi4E23TrivialOffsetCalculatorILi1EjESB_NS0_6memory15LoadWithoutCastENSC_16StoreWithoutCastEEEviT_T0_T2_T3_T4_T5_)
        .other          _ZN2at6native27unrolled_elementwise_kernelINS0_13AUnaryFunctorIdddNS0_15binary_internal10MulFunctorIdEEEESt5arrayIPcLm2EELi4E23TrivialOffsetCalculatorILi1EjESB_NS0_6memory15LoadWithoutCastENSC_16StoreWithoutCastEEEviT_T0_T2_T3_T4_T5_,@"STO_CUDA_ENTRY STV_DEFAULT"
_ZN2at6native27unrolled_elementwise_kernelINS0_13AUnaryFunctorIdddNS0_15binary_internal10MulFunctorIdEEEESt5arrayIPcLm2EELi4E23TrivialOffsetCalculatorILi1EjESB_NS0_6memory15LoadWithoutCastENSC_16StoreWithoutCastEEEviT_T0_T2_T3_T4_T5_:
.text._ZN2at6native27unrolled_elementwise_kernelINS0_13AUnaryFunctorIdddNS0_15binary_internal10MulFunctorIdEEEESt5arrayIPcLm2EELi4E23TrivialOffsetCalculatorILi1EjESB_NS0_6memory15LoadWithoutCastENSC_16StoreWithoutCastEEEviT_T0_T2_T3_T4_T5_:
[----:B------:R-:W-:Y:S01]  /*0000*/  LDC R1, c[0x0][0x37c] ;  /* 0x0000df00ff017b82 */ /* 0x000fe20000000800 */
[----:B------:R-:W0:Y:S07]  /*0010*/  S2R R0, SR_CTAID.X ;  /* 0x0000000000007919 */ /* 0x000e2e0000002500 */
[----:B------:R-:W0:Y:S01]  /*0020*/  LDC R3, c[0x0][0x380] ;  /* 0x0000e000ff037b82 */ /* 0x000e220000000800 */
[----:B------:R-:W1:Y:S01]  /*0030*/  LDCU.64 UR4, c[0x0][0x358] ;  /* 0x00006b00ff0477ac */ /* 0x000e620008000a00 */
[----:B------:R-:W2:Y:S01]  /*0040*/  S2R R17, SR_TID.X ;  /* 0x0000000000117919 */ /* 0x000ea20000002100 */
[----:B------:R-:W3:Y:S01]  /*0050*/  LDCU.64 UR6, c[0x0][0x390] ;  /* 0x00007200ff0677ac */ /* 0x000ee20008000a00 */
        /* <DEDUP_REMOVED lines=17> */
[----:B--2---:R-:W-:Y:S01]  /*0170*/  @!P1 IMAD.WIDE.U32 R14, R11, 0x8, R14 ;  /* 0x000000080b0e9825 */ /* 0x004fe200078e000e */
[----:B------:R-:W-:-:S04]  /*0180*/  CS2R R10, SRZ ;  /* 0x00000000000a7805 */ /* 0x000fc8000001ff00 */
[----:B-1----:R-:W3:Y:S04]  /*0190*/  @!P1 LDG.E.64 R8, desc[UR4][R14.64] ;  /* 0x000000040e089981 */ /* 0x002ee8000c1e1b00 */
[----:B------:R-:W2:Y:S03]  /*01a0*/  @!P0 LDG.E.64 R10, desc[UR4][R12.64] ;  /* 0x000000040c0a8981 */ /* 0x000ea6000c1e1b00 */
[----:B------:R-:W1:Y:S01]  /*01b0*/  @!P2 LDC.64 R6, c[0x0][0x3a0] ;  /* 0x0000e800ff06ab82 */ /* 0x000e620000000a00 */
[----:B------:R-:W-:Y:S01]  /*01c0*/  @!P2 IMAD R19, R0, 0x200, R17 ;  /* 0x000002000013a824 */ /* 0x000fe200078e0211 */
[----:B------:R-:W-:Y:S01]  /*01d0*/  CS2R R16, SRZ ;  /* 0x0000000000107805 */ /* 0x000fe2000001ff00 */
[----:B0-----:R-:W-:Y:S01]  /*01e0*/  @!P3 IMAD.WIDE.U32 R22, R23, 0x8, R4 ;  /* 0x000000081716b825 */ /* 0x001fe200078e0004 */
[----:B------:R-:W-:-:S06]  /*01f0*/  CS2R R4, SRZ ;  /* 0x0000000000047805 */ /* 0x000fcc000001ff00 */
[----:B------:R-:W4:Y:S01]  /*0200*/  @!P3 LDG.E.64 R4, desc[UR4][R22.64] ;  /* 0x000000041604b981 */ /* 0x000f22000c1e1b00 */
[----:B-1----:R-:W-:-:S05]  /*0210*/  @!P2 IMAD.WIDE.U32 R18, R19, 0x8, R6 ;  /* 0x000000081312a825 */ /* 0x002fca00078e0006 */
[----:B------:R-:W5:Y:S01]  /*0220*/  @!P2 LDG.E.64 R16, desc[UR4][R18.64] ;  /* 0x000000041210a981 */ /* 0x000f62000c1e1b00 */
[----:B------:R-:W-:Y:S01]  /*0230*/  ISETP.GE.AND P0, PT, R3, R2, PT ;  /* 0x000000020300720c */ /* 0x000fe20003f06270 */
[----:B------:R-:W-:Y:S04]  /*0240*/  BSSY.RECONVERGENT B0, `(.L_x_8757) ;  /* 0x0000027000007945 */ /* 0x000fe80003800200 */
[----:B------:R-:W-:Y:S01]  /*0250*/  BSSY.RELIABLE B1, `(.L_x_8758) ;  /* 0x000001f000017945 */ /* 0x000fe20003800100 */
[----:B---3--:R-:W0:-:S15]  /*0260*/  DMUL R8, R8, UR6 ;  /* 0x0000000608087c28 */ /* 0x008e1e0008000000 */
[----:B------:R-:W-:-:S15]  /*0270*/  NOP ;  /* 0x0000000000007918 */ /* 0x000fde0000000000 */
[----:B------:R-:W-:-:S15]  /*0280*/  NOP ;  /* 0x0000000000007918 */ /* 0x000fde0000000000 */
[----:B------:R-:W-:-:S15]  /*0290*/  NOP ;  /* 0x0000000000007918 */ /* 0x000fde0000000000 */
[----:B------:R-:W-:-:S04]  /*02a0*/  NOP ;  /* 0x0000000000007918 */ /* 0x000fc80000000000 */
[----:B----4-:R1:W3:-:S15]  /*02b0*/  DMUL R6, R4, UR6 ;  /* 0x0000000604067c28 */ /* 0x0102de0008000000 */
[----:B------:R-:W-:-:S15]  /*02c0*/  NOP ;  /* 0x0000000000007918 */ /* 0x000fde0000000000 */
[----:B------:R-:W-:-:S15]  /*02d0*/  NOP ;  /* 0x0000000000007918 */ /* 0x000fde0000000000 */
[----:B------:R-:W-:-:S15]  /*02e0*/  NOP ;  /* 0x0000000000007918 */ /* 0x000fde0000000000 */
[----:B------:R-:W-:-:S04]  /*02f0*/  NOP ;  /* 0x0000000000007918 */ /* 0x000fc80000000000 */
[----:B--2---:R1:W2:-:S15]  /*0300*/  DMUL R20, R10, UR6 ;  /* 0x000000060a147c28 */ /* 0x00429e0008000000 */
[----:B------:R-:W-:-:S15]  /*0310*/  NOP ;  /* 0x0000000000007918 */ /* 0x000fde0000000000 */
[----:B------:R-:W-:-:S15]  /*0320*/  NOP ;  /* 0x0000000000007918 */ /* 0x000fde0000000000 */
[----:B------:R-:W-:-:S15]  /*0330*/  NOP ;  /* 0x0000000000007918 */ /* 0x000fde0000000000 */
[----:B------:R-:W-:-:S04]  /*0340*/  NOP ;  /* 0x0000000000007918 */ /* 0x000fc80000000000 */
[----:B-----5:R1:W4:Y:S02]  /*0350*/  DMUL R4, R16, UR6 ;  /* 0x0000000610047c28 */ /* 0x0203240008000000 */
[----:B01234-:R-:W-:Y:S05]  /*0360*/  @P0 BRA `(.L_x_8759) ;  /* 0x0000000000340947 */ /* 0x01ffea0003800000 */
[----:B------:R-:W0:Y:S01]  /*0370*/  LDC.64 R10, c[0x0][0x398] ;  /* 0x0000e600ff0a7b82 */ /* 0x000e220000000a00 */
[----:B------:R-:W-:Y:S01]  /*0380*/  LEA R13, R0, R3, 0x9 ;  /* 0x00000003000d7211 */ /* 0x000fe200078e48ff */
[----:B------:R-:W-:-:S05]  /*0390*/  VIADD R3, R3, 0x80 ;  /* 0x0000008003037836 */ /* 0x000fca0000000000 */
[----:B------:R-:W-:-:S13]  /*03a0*/  ISETP.GE.AND P0, PT, R3, R2, PT ;  /* 0x000000020300720c */ /* 0x000fda0003f06270 */
[----:B------:R-:W-:Y:S05]  /*03b0*/  @P0 BREAK.RELIABLE B1 ;  /* 0x0000000000010942 */ /* 0x000fea0003800100 */
[----:B0-----:R-:W-:-:S05]  /*03c0*/  IMAD.WIDE.U32 R10, R13, 0x8, R10 ;  /* 0x000000080d0a7825 */ /* 0x001fca00078e000a */
[----:B------:R0:W-:Y:S01]  /*03d0*/  STG.E.64 desc[UR4][R10.64], R20 ;  /* 0x000000140a007986 */ /* 0x0001e2000c101b04 */
[----:B------:R-:W-:Y:S05]  /*03e0*/  @P0 BRA `(.L_x_8760) ;  /* 0x0000000000300947 */ /* 0x000fea0003800000 */
[----:B0-----:R-:W0:Y:S01]  /*03f0*/  LDC.64 R10, c[0x0][0x398] ;  /* 0x0000e600ff0a7b82 */ /* 0x001e220000000a00 */
[----:B------:R-:W-:Y:S01]  /*0400*/  LEA R13, R0, R3, 0x9 ;  /* 0x00000003000d7211 */ /* 0x000fe200078e48ff */
[----:B------:R-:W-:-:S04]  /*0410*/  VIADD R3, R3, 0x80 ;  /* 0x0000008003037836 */ /* 0x000fc80000000000 */
[----:B0-----:R-:W-:-:S05]  /*0420*/  IMAD.WIDE.U32 R10, R13, 0x8, R10 ;  /* 0x000000080d0a7825 */ /* 0x001fca00078e000a */
[----:B------:R0:W-:Y:S02]  /*0430*/  STG.E.64 desc[UR4][R10.64], R8 ;  /* 0x000000080a007986 */ /* 0x0001e4000c101b04 */
.L_x_8759:
[----:B------:R-:W-:Y:S05]  /*0440*/  BSYNC.RELIABLE B1 ;  /* 0x0000000000017941 */ /* 0x000fea0003800100 */
.L_x_8758:
[----:B------:R-:W-:-:S13]  /*0450*/  ISETP.GE.AND P0, PT, R3, R2, PT ;  /* 0x000000020300720c */ /* 0x000fda0003f06270 */
[----:B0-----:R-:W0:Y:S01]  /*0460*/  @!P0 LDC.64 R8, c[0x0][0x398] ;  /* 0x0000e600ff088b82 */ /* 0x001e220000000a00 */
[----:B------:R-:W-:Y:S01]  /*0470*/  @!P0 LEA R11, R0, R3, 0x9 ;  /* 0x00000003000b8211 */ /* 0x000fe200078e48ff */
[----:B------:R-:W-:-:S04]  /*0480*/  @!P0 VIADD R3, R3, 0x80 ;  /* 0x0000008003038836 */ /* 0x000fc80000000000 */
[----:B0-----:R-:W-:-:S05]  /*0490*/  @!P0 IMAD.WIDE.U32 R8, R11, 0x8, R8 ;  /* 0x000000080b088825 */ /* 0x001fca00078e0008 */
[----:B------:R1:W-:Y:S02]  /*04a0*/  @!P0 STG.E.64 desc[UR4][R8.64], R6 ;  /* 0x0000000608008986 */ /* 0x0003e4000c101b04 */
.L_x_8760:
[----:B------:R-:W-:Y:S05]  /*04b0*/  BSYNC.RECONVERGENT B0 ;  /* 0x0000000000007941 */ /* 0x000fea0003800200 */
.L_x_8757:
[----:B------:R-:W-:Y:S05]  /*04c0*/  WARPSYNC.ALL ;  /* 0x0000000000007948 */ /* 0x000fea0003800000 */
[----:B------:R-:W-:-:S13]  /*04d0*/  ISETP.GE.AND P0, PT, R3, R2, PT ;  /* 0x000000020300720c */ /* 0x000fda0003f06270 */
[----:B------:R-:W-:Y:S05]  /*04e0*/  @P0 EXIT ;  /* 0x000000000000094d */ /* 0x000fea0003800000 */
[----:B-1----:R-:W1:Y:S01]  /*04f0*/  LDC.64 R6, c[0x0][0x398] ;  /* 0x0000e600ff067b82 */ /* 0x002e620000000a00 */
[----:B------:R-:W-:-:S05]  /*0500*/  LEA R3, R0, R3, 0x9 ;  /* 0x0000000300037211 */ /* 0x000fca00078e48ff */
[----:B-1----:R-:W-:-:S05]  /*0510*/  IMAD.WIDE.U32 R2, R3, 0x8, R6 ;  /* 0x0000000803027825 */ /* 0x002fca00078e0006 */
[----:B------:R-:W-:Y:S01]  /*0520*/  STG.E.64 desc[UR4][R2.64], R4 ;  /* 0x0000000402007986 */ /* 0x000fe2000c101b04 */
[----:B------:R-:W-:Y:S05]  /*0530*/  EXIT ;  /* 0x000000000000794d */ /* 0x000fea0003800000 */
.L_x_8761:
        /* <DEDUP_REMOVED lines=12> */
.L_x_17022:


//--------------------- .text._ZN2at6native29vectorized_elementwise_kernelILi2ENS0_13AUnaryFunctorIdddNS0_15binary_internal10MulFunctorIdEEEESt5arrayIPcLm2EEEEviT0_T1_ --------------------------
	.section	.text._ZN2at6native29vectorized_elementwise_kernelILi2ENS0_13AUnaryFunctorIdddNS0_15binary_internal10MulFunctorIdEEEESt5arrayIPcLm2EEEEviT0_T1_,"ax",@progbits
	.align	128
        .global         _ZN2at6native29vectorized_elementwise_kernelILi2ENS0_13AUnaryFunctorIdddNS0_15binary_internal10MulFunctorIdEEEESt5arrayIPcLm2EEEEviT0_T1_
        .type           _ZN2at6native29vectorized_elementwise_kernelILi2ENS0_13AUnaryFunctorIdddNS0_15binary_internal10MulFunctorIdEEEESt5arrayIPcLm2EEEEviT0_T1_,@function
        .size           _ZN2at6native29vectorized_elementwise_kernelILi2ENS0_13AUnaryFunctorIdddNS0_15binary_internal10MulFunctorIdEEEESt5arrayIPcLm2EEEEviT0_T1_,(.L_x_17023 - _ZN2at6native29vectorized_elementwise_kernelILi2ENS0_13AUnaryFunctorIdddNS0_15binary_internal10MulFunctorIdEEEESt5arrayIPcLm2EEEEviT0_T1_)
        .other          _ZN2at6native29vectorized_elementwise_kernelILi2ENS0_13AUnaryFunctorIdddNS0_15binary_internal10MulFunctorIdEEEESt5arrayIPcLm2EEEEviT0_T1_,@"STO_CUDA_ENTRY STV_DEFAULT"
_ZN2at6native29vectorized_elementwise_kernelILi2ENS0_13AUnaryFunctorIdddNS0_15binary_internal10MulFunctorIdEEEESt5arrayIPcLm2EEEEviT0_T1_:
.text._ZN2at6native29vectorized_elementwise_kernelILi2ENS0_13AUnaryFunctorIdddNS0_15binary_internal10MulFunctorIdEEEESt5arrayIPcLm2EEEEviT0_T1_:
        /* <DEDUP_REMOVED lines=9> */
[----:B------:R-:W1:Y:S01]  /*0090*/  LDCU.64 UR6, c[0x0][0x390] ;  /* 0x00007200ff0677ac */ /* 0x000e620008000a00 */
[----:B0-----:R-:W-:Y:S01]  /*00a0*/  ISETP.GE.U32.AND P6, PT, R3, R2, PT ;  /* 0x000000020300720c */ /* 0x001fe20003fc6070 */
[----:B------:R-:W-:-:S12]  /*00b0*/  IMAD.MOV.U32 R5, RZ, RZ, R3 ;  /* 0x000000ffff057224 */ /* 0x000fd800078e0003 */
[----:B------:R-:W-:Y:S01]  /*00c0*/  @!P6 IADD3 R3, PT, PT, R5, 0x80, RZ ;  /* 0x000000800503e810 */ /* 0x000fe20007ffe0ff */
[----:B------:R-:W0:Y:S01]  /*00d0*/  @!P6 LDC.64 R8, c[0x0][0x3a0] ;  /* 0x0000e800ff08eb82 */ /* 0x000e220000000a00 */
[----:B------:R-:W-:Y:S02]  /*00e0*/  @!P6 IADD3 R7, PT, PT, R0, R5, RZ ;  /* 0x000000050007e210 */ /* 0x000fe40007ffe0ff */
[----:B------:R-:W-:-:S13]  /*00f0*/  ISETP.GE.U32.AND P5, PT, R3, R2, PT ;  /* 0x000000020300720c */ /* 0x000fda0003fa6070 */
[----:B------:R-:W-:Y:S01]  /*0100*/  @!P5 IMAD.IADD R15, R0, 0x1, R3 ;  /* 0x00000001000fd824 */ /* 0x000fe200078e0203 */
[----:B------:R-:W2:Y:S01]  /*0110*/  @!P5 LDC.64 R22, c[0x0][0x3a0] ;  /* 0x0000e800ff16db82 */ /* 0x000ea20000000a00 */
[----:B------:R-:W-:-:S05]  /*0120*/  @!P5 VIADD R3, R3, 0x80 ;  /* 0x000000800303d836 */ /* 0x000fca0000000000 */
[----:B------:R-:W-:Y:S01]  /*0130*/  ISETP.GE.U32.AND P4, PT, R3, R2, PT ;  /* 0x000000020300720c */ /* 0x000fe20003f86070 */
[----:B0-----:R-:W-:Y:S01]  /*0140*/  @!P6 IMAD.WIDE.U32 R8, R7, 0x8, R8 ;  /* 0x000000080708e825 */ /* 0x001fe200078e0008 */
[----:B------:R-:W-:-:S06]  /*0150*/  CS2R R6, SRZ ;  /* 0x0000000000067805 */ /* 0x000fcc000001ff00 */
[----:B------:R0:W1:Y:S05]  /*0160*/  @!P6 LDG.E.64 R6, desc[UR4][R8.64] ;  /* 0x000000040806e981 */ /* 0x00006a000c1e1b00 */
[----:B------:R-:W-:Y:S01]  /*0170*/  @!P4 IADD3 R13, PT, PT, R0, R3, RZ ;  /* 0x00000003000dc210 */ /* 0x000fe20007ffe0ff */
[----:B------:R-:W-:Y:S01]  /*0180*/  @!P4 VIADD R3, R3, 0x80 ;  /* 0x000000800303c836 */ /* 0x000fe20000000000 */
[----:B------:R-:W3:Y:S04]  /*0190*/  @!P4 LDC.64 R16, c[0x0][0x3a0] ;  /* 0x0000e800ff10cb82 */ /* 0x000ee80000000a00 */
[----:B------:R-:W-:-:S13]  /*01a0*/  ISETP.GE.U32.AND P3, PT, R3, R2, PT ;  /* 0x000000020300720c */ /* 0x000fda0003f66070 */
[----:B------:R-:W-:Y:S01]  /*01b0*/  @!P3 IMAD.IADD R4, R0, 0x1, R3 ;  /* 0x000000010004b824 */ /* 0x000fe200078e0203 */
[----:B------:R-:W-:Y:S01]  /*01c0*/  @!P3 IADD3 R3, PT, PT, R3, 0x80, RZ ;  /* 0x000000800303b810 */ /* 0x000fe20007ffe0ff */
[----:B--2---:R-:W-:Y:S01]  /*01d0*/  @!P5 IMAD.WIDE.U32 R22, R15, 0x8, R22 ;  /* 0x000000080f16d825 */ /* 0x004fe200078e0016 */
[----:B------:R-:W2:Y:S02]  /*01e0*/  @!P3 LDC.64 R18, c[0x0][0x3a0] ;  /* 0x0000e800ff12bb82 */ /* 0x000ea40000000a00 */
[----:B------:R-:W-:-:S13]  /*01f0*/  ISETP.GE.U32.AND P2, PT, R3, R2, PT ;  /* 0x000000020300720c */ /* 0x000fda0003f46070 */
[----:B------:R-:W-:Y:S01]  /*0200*/  @!P2 IMAD.IADD R25, R0, 0x1, R3 ;  /* 0x000000010019a824 */ /* 0x000fe200078e0203 */
[----:B------:R-:W-:Y:S01]  /*0210*/  CS2R R14, SRZ ;  /* 0x00000000000e7805 */ /* 0x000fe2000001ff00 */
[----:B------:R-:W-:Y:S01]  /*0220*/  @!P2 VIADD R3, R3, 0x80 ;  /* 0x000000800303a836 */ /* 0x000fe20000000000 */
[----:B------:R-:W4:Y:S04]  /*0230*/  @!P2 LDC.64 R20, c[0x0][0x3a0] ;  /* 0x0000e800ff14ab82 */ /* 0x000f280000000a00 */
[----:B------:R-:W-:-:S13]  /*0240*/  ISETP.GE.U32.AND P1, PT, R3, R2, PT ;  /* 0x000000020300720c */ /* 0x000fda0003f26070 */
[----:B------:R-:W-:Y:S01]  /*0250*/  @!P1 IADD3 R27, PT, PT, R0, R3, RZ ;  /* 0x00000003001b9210 */ /* 0x000fe20007ffe0ff */
[----:B------:R-:W-:Y:S01]  /*0260*/  @!P1 VIADD R3, R3, 0x80 ;  /* 0x0000008003039836 */ /* 0x000fe20000000000 */
[----:B0-----:R-:W0:Y:S04]  /*0270*/  @!P1 LDC.64 R8, c[0x0][0x3a0] ;  /* 0x0000e800ff089b82 */ /* 0x001e280000000a00 */
[----:B------:R-:W-:Y:S01]  /*0280*/  ISETP.GE.U32.AND P0, PT, R3, R2, PT ;  /* 0x000000020300720c */ /* 0x000fe20003f06070 */
[----:B---3--:R-:W-:-:S05]  /*0290*/  @!P4 IMAD.WIDE.U32 R16, R13, 0x8, R16 ;  /* 0x000000080d10c825 */ /* 0x008fca00078e0010 */
[----:B------:R3:W5:Y:S07]  /*02a0*/  @!P4 LDG.E.64 R14, desc[UR4][R16.64] ;  /* 0x00000004100ec981 */ /* 0x00076e000c1e1b00 */
[----:B------:R-:W-:Y:S01]  /*02b0*/  @!P0 IMAD.IADD R29, R0, 0x1, R3 ;  /* 0x00000001001d8824 */ /* 0x000fe200078e0203 */
[----:B------:R-:W-:Y:S01]  /*02c0*/  @!P0 IADD3 R3, PT, PT, R3, 0x80, RZ ;  /* 0x0000008003038810 */ /* 0x000fe20007ffe0ff */
[----:B------:R-:W2:Y:S03]  /*02d0*/  @!P0 LDC.64 R10, c[0x0][0x3a0] ;  /* 0x0000e800ff0a8b82 */ /* 0x000ea60000000a00 */
[----:B------:R-:W-:-:S13]  /*02e0*/  ISETP.GE.U32.AND P6, PT, R3, R2, PT ;  /* 0x000000020300720c */ /* 0x000fda0003fc6070 */
[----:B---3--:R-:W3:Y:S01]  /*02f0*/  @!P6 LDC.64 R16, c[0x0][0x3a0] ;  /* 0x0000e800ff10eb82 */ /* 0x008ee20000000a00 */
[----:B------:R-:W-:Y:S01]  /*0300*/  CS2R R12, SRZ ;  /* 0x00000000000c7805 */ /* 0x000fe2000001ff00 */
[----:B0-----:R-:W-:-:S04]  /*0310*/  @!P1 IMAD.WIDE.U32 R8, R27, 0x8, R8 ;  /* 0x000000081b089825 */ /* 0x001fc800078e0008 */
[----:B--2---:R-:W-:Y:S01]  /*0320*/  @!P0 IMAD.WIDE.U32 R28, R29, 0x8, R10 ;  /* 0x000000081d1c8825 */ /* 0x004fe200078e000a */
[----:B------:R-:W-:Y:S01]  /*0330*/  CS2R R10, SRZ ;  /* 0x00000000000a7805 */ /* 0x000fe2000001ff00 */
[----:B------:R0:W2:Y:S02]  /*0340*/  @!P5 LDG.E.64 R12, desc[UR4][R22.64] ;  /* 0x00000004160cd981 */ /* 0x0000a4000c1e1b00 */
[----:B------:R-:W-:Y:S01]  /*0350*/  @!P6 IMAD.IADD R3, R0, 0x1, R3 ;  /* 0x000000010003e824 */ /* 0x000fe200078e0203 */
[----:B------:R-:W-:Y:S01]  /*0360*/  CS2R R26, SRZ ;  /* 0x00000000001a7805 */ /* 0x000fe2000001ff00 */
[----:B----4-:R-:W-:Y:S01]  /*0370*/  @!P2 IMAD.WIDE.U32 R20, R25, 0x8, R20 ;  /* 0x000000081914a825 */ /* 0x010fe200078e0014 */
[----:B------:R3:W4:Y:S01]  /*0380*/  @!P1 LDG.E.64 R10, desc[UR4][R8.64] ;  /* 0x00000004080a9981 */ /* 0x000722000c1e1b00 */
[----:B------:R-:W-:Y:S02]  /*0390*/  CS2R R24, SRZ ;  /* 0x0000000000187805 */ /* 0x000fe4000001ff00 */
[----:B------:R-:W-:Y:S01]  /*03a0*/  @!P3 IMAD.WIDE.U32 R18, R4, 0x8, R18 ;  /* 0x000000080412b825 */ /* 0x000fe200078e0012 */
[----:B------:R-:W4:Y:S01]  /*03b0*/  @!P0 LDG.E.64 R26, desc[UR4][R28.64] ;  /* 0x000000041c1a8981 */ /* 0x000f22000c1e1b00 */
[----:B0-----:R-:W-:-:S03]  /*03c0*/  CS2R R22, SRZ ;  /* 0x0000000000167805 */ /* 0x001fc6000001ff00 */
[----:B------:R-:W4:Y:S01]  /*03d0*/  @!P2 LDG.E.64 R24, desc[UR4][R20.64] ;  /* 0x000000041418a981 */ /* 0x000f22000c1e1b00 */
[----:B---3--:R-:W-:Y:S01]  /*03e0*/  @!P6 IMAD.WIDE.U32 R8, R3, 0x8, R16 ;  /* 0x000000080308e825 */ /* 0x008fe200078e0010 */
[----:B------:R-:W-:Y:S02]  /*03f0*/  CS2R R16, SRZ ;  /* 0x0000000000107805 */ /* 0x000fe4000001ff00 */
[----:B------:R-:W3:Y:S04]  /*0400*/  @!P3 LDG.E.64 R22, desc[UR4][R18.64] ;  /* 0x000000041216b981 */ /* 0x000ee8000c1e1b00 */
[----:B------:R-:W4:Y:S01]  /*0410*/  @!P6 LDG.E.64 R16, desc[UR4][R8.64] ;  /* 0x000000040810e981 */ /* 0x000f22000c1e1b00 */
[----:B------:R-:W-:Y:S01]  /*0420*/  ISETP.GE.U32.AND P0, PT, R5, R2, PT ;  /* 0x000000020500720c */ /* 0x000fe20003f06070 */
[----:B------:R-:W-:Y:S04]  /*0430*/  BSSY.RECONVERGENT B0, `(.L_x_8763) ;  /* 0x0000057000007945 */ /* 0x000fe80003800200 */
[----:B------:R-:W-:Y:S01]  /*0440*/  BSSY.RELIABLE B1, `(.L_x_8764) ;  /* 0x000004f000017945 */ /* 0x000fe20003800100 */
[----:B-1----:R-:W0:-:S15]  /*0450*/  DMUL R6, R6, UR6 ;  /* 0x0000000606067c28 */ /* 0x002e1e0008000000 */
[----:B------:R-:W-:-:S15]  /*0460*/  NOP ;  /* 0x0000000000007918 */ /* 0x000fde0000000000 */
[----:B------:R-:W-:-:S15]  /*0470*/  NOP ;  /* 0x0000000000007918 */ /* 0x000fde0000000000 */
[----:B------:R-:W-:-:S15]  /*0480*/  NOP ;  /* 0x0000000000007918 */ /* 0x000fde0000000000 */
[----:B------:R-:W-:-:S04]  /*0490*/  NOP ;  /* 0x0000000000007918 */ /* 0x000fc80000000000 */
[----:B-----5:R-:W1:-:S15]  /*04a0*/  DMUL R14, R14, UR6 ;  /* 0x000000060e0e7c28 */ /* 0x020e5e0008000000 */
        /* <DEDUP_REMOVED lines=9> */
[----:B---3--:R-:W3:-:S15]  /*0540*/  DMUL R22, R22, UR6 ;  /* 0x0000000616167c28 */ /* 0x008ede0008000000 */
[----:B------:R-:W-:-:S15]  /*0550*/  NOP ;  /* 0x0000000000007918 */ /* 0x000fde0000000000 */
[----:B------:R-:W-:-:S15]  /*0560*/  NOP ;  /* 0x0000000000007918 */ /* 0x000fde0000000000 */
[----:B------:R-:W-:-:S15]  /*0570*/  NOP ;  /* 0x0000000000007918 */ /* 0x000fde0000000000 */
[----:B------:R-:W-:-:S04]  /*0580*/  NOP ;  /* 0x0000000000007918 */ /* 0x000fc80000000000 */
[----:B----4-:R-:W4:-:S15]  /*0590*/  DMUL R24, R24, UR6 ;  /* 0x0000000618187c28 */ /* 0x010f1e0008000000 */
        /* <DEDUP_REMOVED lines=14> */
[----:B------:R-:W0:Y:S02]  /*0680*/  DMUL R16, R16, UR6 ;  /* 0x0000000610107c28 */ /* 0x000e240008000000 */
[----:B01234-:R-:W-:Y:S05]  /*0690*/  @P0 BRA `(.L_x_8765) ;  /* 0x0000000000300947 */ /* 0x01ffea0003800000 */
[----:B------:R-:W0:Y:S01]  /*06a0*/  LDC.64 R8, c[0x0][0x398] ;  /* 0x0000e600ff087b82 */ /* 0x000e220000000a00 */
[----:B------:R-:W-:Y:S01]  /*06b0*/  IADD3 R3, PT, PT, R0, R5, RZ ;  /* 0x0000000500037210 */ /* 0x000fe20007ffe0ff */
[----:B------:R-:W-:-:S05]  /*06c0*/  VIADD R5, R5, 0x80 ;  /* 0x0000008005057836 */ /* 0x000fca0000000000 */
[----:B------:R-:W-:Y:S01]  /*06d0*/  ISETP.GE.U32.AND P0, PT, R5, R2, PT ;  /* 0x000000020500720c */ /* 0x000fe20003f06070 */
[----:B0-----:R-:W-:-:S05]  /*06e0*/  IMAD.WIDE.U32 R8, R3, 0x8, R8 ;  /* 0x0000000803087825 */ /* 0x001fca00078e0008 */
[----:B------:R0:W-:Y:S07]  /*06f0*/  STG.E.64 desc[UR4][R8.64], R6 ;  /* 0x0000000608007986 */ /* 0x0001ee000c101b04 */
[----:B------:R-:W-:Y:S05]  /*0700*/  @P0 BRA `(.L_x_8766) ;  /* 0x0000000000300947 */ /* 0x000fea0003800000 */
[----:B0-----:R-:W0:Y:S01]  /*0710*/  LDC.64 R6, c[0x0][0x398] ;  /* 0x0000e600ff067b82 */ /* 0x001e220000000a00 */
[----:B------:R-:W-:Y:S01]  /*0720*/  IADD3 R3, PT, PT, R0, R5, RZ ;  /* 0x0000000500037210 */ /* 0x000fe20007ffe0ff */
[----:B------:R-:W-:-:S04]  /*0730*/  VIADD R5, R5, 0x80 ;  /* 0x0000008005057836 */ /* 0x000fc80000000000 */
[----:B0-----:R-:W-:-:S05]  /*0740*/  IMAD.WIDE.U32 R6, R3, 0x8, R6 ;  /* 0x0000000803067825 */ /* 0x001fca00078e0006 */
[----:B------:R0:W-:Y:S02]  /*0750*/  STG.E.64 desc[UR4][R6.64], R12 ;  /* 0x0000000c06007986 */ /* 0x0001e4000c101b04 */
.L_x_8765:
[----:B------:R-:W-:-:S13]  /*0760*/  ISETP.GE.U32.AND P0, PT, R5, R2, PT ;  /* 0x000000020500720c */ /* 0x000fda0003f06070 */
[----:B------:R-:W-:Y:S05]  /*0770*/  @P0 BRA `(.L_x_8767) ;  /* 0x0000000000300947 */ /* 0x000fea0003800000 */
[----:B0-----:R-:W0:Y:S01]  /*0780*/  LDC.64 R6, c[0x0][0x398] ;  /* 0x0000e600ff067b82 */ /* 0x001e220000000a00 */
[----:B------:R-:W-:Y:S01]  /*0790*/  IADD3 R3, PT, PT, R0, R5, RZ ;  /* 0x0000000500037210 */ /* 0x000fe20007ffe0ff */
[----:B------:R-:W-:-:S04]  /*07a0*/  VIADD R5, R5, 0x80 ;  /* 0x0000008005057836 */ /* 0x000fc80000000000 */
[----:B0-----:R-:W-:-:S05]  /*07b0*/  IMAD.WIDE.U32 R6, R3, 0x8, R6 ;  /* 0x0000000803067825 */ /* 0x001fca00078e0006 */
[----:B------:R1:W-:Y:S02]  /*07c0*/  STG.E.64 desc[UR4][R6.64], R14 ;  /* 0x0000000e06007986 */ /* 0x0003e4000c101b04 */
.L_x_8766:
[----:B------:R-:W-:-:S13]  /*07d0*/  ISETP.GE.U32.AND P0, PT, R5, R2, PT ;  /* 0x000000020500720c */ /* 0x000fda0003f06070 */
[----:B------:R-:W-:Y:S05]  /*07e0*/  @P0 BRA `(.L_x_8768) ;  /* 0x0000000000300947 */ /* 0x000fea0003800000 */
[----:B01----:R-:W0:Y:S01]  /*07f0*/  LDC.64 R6, c[0x0][0x398] ;  /* 0x0000e600ff067b82 */ /* 0x003e220000000a00 */
[----:B------:R-:W-:Y:S01]  /*0800*/  IADD3 R3, PT, PT, R0, R5, RZ ;  /* 0x0000000500037210 */ /* 0x000fe20007ffe0ff */
[----:B------:R-:W-:-:S04]  /*0810*/  VIADD R5, R5, 0x80 ;  /* 0x0000008005057836 */ /* 0x000fc80000000000 */
[----:B0-----:R-:W-:-:S05]  /*0820*/  IMAD.WIDE.U32 R6, R3, 0x8, R6 ;  /* 0x0000000803067825 */ /* 0x001fca00078e0006 */
[----:B------:R1:W-:Y:S02]  /*0830*/  STG.E.64 desc[UR4][R6.64], R22 ;  /* 0x0000001606007986 */ /* 0x0003e4000c101b04 */
.L_x_8767:
[----:B------:R-:W-:-:S13]  /*0840*/  ISETP.GE.U32.AND P0, PT, R5, R2, PT ;  /* 0x000000020500720c */ /* 0x000fda0003f06070 */
[----:B------:R-:W-:Y:S05]  /*0850*/  @P0 BRA `(.L_x_8769) ;  /* 0x0000000000340947 */ /* 0x000fea0003800000 */
[----:B01----:R-:W0:Y:S01]  /*0860*/  LDC.64 R6, c[0x0][0x398] ;  /* 0x0000e600ff067b82 */ /* 0x003e220000000a00 */
[----:B------:R-:W-:Y:S01]  /*0870*/  IADD3 R3, PT, PT, R0, R5, RZ ;  /* 0x0000000500037210 */ /* 0x000fe20007ffe0ff */
[----:B------:R-:W-:-:S04]  /*0880*/  VIADD R5, R5, 0x80 ;  /* 0x0000008005057836 */ /* 0x000fc80000000000 */
[----:B0-----:R-:W-:-:S05]  /*0890*/  IMAD.WIDE.U32 R6, R3, 0x8, R6 ;  /* 0x0000000803067825 */ /* 0x001fca00078e0006 */
[----:B------:R2:W-:Y:S02]  /*08a0*/  STG.E.64 desc[UR4][R6.64], R24 ;  /* 0x0000001806007986 */ /* 0x0005e4000c101b04 */
.L_x_8768:
[----:B------:R-:W-:-:S13]  /*08b0*/  ISETP.GE.U32.AND P0, PT, R5, R2, PT ;  /* 0x000000020500720c */ /* 0x000fda0003f06070 */
[----:B------:R-:W-:Y:S05]  /*08c0*/  @P0 BREAK.RELIABLE B1 ;  /* 0x0000000000010942 */ /* 0x000fea0003800100 */
[----:B------:R-:W-:Y:S05]  /*08d0*/  @P0 BRA `(.L_x_8770) ;  /* 0x0000000000300947 */ /* 0x000fea0003800000 */
[----:B012---:R-:W0:Y:S01]  /*08e0*/  LDC.64 R6, c[0x0][0x398] ;  /* 0x0000e600ff067b82 */ /* 0x007e220000000a00 */
[----:B------:R-:W-:Y:S01]  /*08f0*/  IADD3 R3, PT, PT, R0, R5, RZ ;  /* 0x0000000500037210 */ /* 0x000fe20007ffe0ff */
[----:B------:R-:W-:-:S04]  /*0900*/  VIADD R5, R5, 0x80 ;  /* 0x0000008005057836 */ /* 0x000fc80000000000 */
[----:B0-----:R-:W-:-:S05]  /*0910*/  IMAD.WIDE.U32 R6, R3, 0x8, R6 ;  /* 0x0000000803067825 */ /* 0x001fca00078e0006 */
[----:B------:R2:W-:Y:S02]  /*0920*/  STG.E.64 desc[UR4][R6.64], R10 ;  /* 0x0000000a06007986 */ /* 0x0005e4000c101b04 */
.L_x_8769:
[----:B------:R-:W-:Y:S05]  /*0930*/  BSYNC.RELIABLE B1 ;  /* 0x0000000000017941 */ /* 0x000fea0003800100 */
.L_x_8764:
[----:B------:R-:W-:-:S13]  /*0940*/  ISETP.GE.U32.AND P0, PT, R5, R2, PT ;  /* 0x000000020500720c */ /* 0x000fda0003f06070 */
[----:B012---:R-:W0:Y:S01]  /*0950*/  @!P0 LDC.64 R6, c[0x0][0x398] ;  /* 0x0000e600ff068b82 */ /* 0x007e220000000a00 */
[----:B------:R-:W-:Y:S01]  /*0960*/  @!P0 IADD3 R3, PT, PT, R0, R5, RZ ;  /* 0x0000000500038210 */ /* 0x000fe20007ffe0ff */
[----:B------:R-:W-:-:S04]  /*0970*/  @!P0 VIADD R5, R5, 0x80 ;  /* 0x0000008005058836 */ /* 0x000fc80000000000 */
[----:B0-----:R-:W-:-:S05]  /*0980*/  @!P0 IMAD.WIDE.U32 R6, R3, 0x8, R6 ;  /* 0x0000000803068825 */ /* 0x001fca00078e0006 */
[----:B------:R3:W-:Y:S02]  /*0990*/  @!P0 STG.E.64 desc[UR4][R6.64], R26 ;  /* 0x0000001a06008986 */ /* 0x0007e4000c101b04 */
.L_x_8770:
[----:B------:R-:W-:Y:S05]  /*09a0*/  BSYNC.RECONVERGENT B0 ;  /* 0x0000000000007941 */ /* 0x000fea0003800200 */
.L_x_8763:
        /* <DEDUP_REMOVED lines=8> */
.L_x_8762:
[----:B------:R-:W0:Y:S01]  /*0a30*/  S2R R2, SR_TID.X ;  /* 0x0000000000027919 */ /* 0x000e220000002100 */
[----:B------:R-:W1:Y:S08]  /*0a40*/  LDC.64 R4, c[0x0][0x3a0] ;  /* 0x0000e800ff047b82 */ /* 0x000e700000000a00 */
[----:B------:R-:W2:Y:S08]  /*0a50*/  LDC.64 R24, c[0x0][0x398] ;  /* 0x0000e600ff187b82 */ /* 0x000eb00000000a00 */
[----:B------:R-:W3:Y:S01]  /*0a60*/  LDC.64 R20, c[0x0][0x390] ;  /* 0x0000e400ff147b82 */ /* 0x000ee20000000a00 */
[----:B-1----:R-:W-:-:S04]  /*0a70*/  IMAD.WIDE.U32 R4, R0, 0x8, R4 ;  /* 0x0000000800047825 */ /* 0x002fc800078e0004 */
[----:B0-----:R-:W-:-:S05]  /*0a80*/  IMAD.WIDE.U32 R22, R2, 0x10, R4 ;  /* 0x0000001002167825 */ /* 0x001fca00078e0004 */
[----:B------:R-:W3:Y:S04]  /*0a90*/  LDG.E.128 R12, desc[UR4][R22.64] ;  /* 0x00000004160c7981 */ /* 0x000ee8000c1e1d00 */
[----:B------:R-:W4:Y:S04]  /*0aa0*/  LDG.E.128 R16, desc[UR4][R22.64+0x800] ;  /* 0x0008000416107981 */ /* 0x000f28000c1e1d00 */
[----:B------:R-:W5:Y:S04]  /*0ab0*/  LDG.E.128 R4, desc[UR4][R22.64+0x1000] ;  /* 0x0010000416047981 */ /* 0x000f68000c1e1d00 */
[----:B------:R-:W5:Y:S01]  /*0ac0*/  LDG.E.128 R8, desc[UR4][R22.64+0x1800] ;  /* 0x0018000416087981 */ /* 0x000f62000c1e1d00 */
[----:B--2---:R-:W-:-:S04]  /*0ad0*/  IMAD.WIDE.U32 R24, R0, 0x8, R24 ;  /* 0x0000000800187825 */ /* 0x004fc800078e0018 */
[----:B------:R-:W-:Y:S01]  /*0ae0*/  IMAD.WIDE.U32 R24, R2, 0x10, R24 ;  /* 0x0000001002187825 */ /* 0x000fe200078e0018 */
[----:B---3--:R-:W-:-:S15]  /*0af0*/  DMUL R12, R12, R20 ;  /* 0x000000140c0c7228 */ /* 0x008fde0000000000 */
[----:B------:R-:W-:-:S15]  /*0b00*/  NOP ;  /* 0x0000000000007918 */ /* 0x000fde0000000000 */
[----:B------:R-:W-:-:S15]  /*0b10*/  NOP ;  /* 0x0000000000007918 */ /* 0x000fde0000000000 */
[----:B------:R-:W-:-:S15]  /*0b20*/  NOP ;  /* 0x0000000000007918 */ /* 0x000fde0000000000 */
[----:B------:R-:W-:-:S04]  /*0b30*/  NOP ;  /* 0x0000000000007918 */ /* 0x000fc80000000000 */
[----:B------:R-:W0:Y:S02]  /*0b40*/  DMUL R14, R14, R20 ;  /* 0x000000140e0e7228 */ /* 0x000e240000000000 */
[----:B0-----:R-:W-:-:S15]  /*0b50*/  STG.E.128 desc[UR4][R24.64], R12 ;  /* 0x0000000c18007986 */ /* 0x001fde000c101d04 */
[----:B------:R-:W-:-:S15]  /*0b60*/  NOP ;  /* 0x0000000000007918 */ /* 0x000fde0000000000 */
[----:B------:R-:W-:-:S15]  /*0b70*/  NOP ;  /* 0x0000000000007918 */ /* 0x000fde0000000000 */
[----:B------:R-:W-:-:S15]  /*0b80*/  NOP ;  /* 0x0000000000007918 */ /* 0x000fde0000000000 */
[----:B------:R-:W-:-:S02]  /*0b90*/  NOP ;  /* 0x0000000000007918 */ /* 0x000fc40000000000 */
[----:B----4-:R-:W-:-:S15]  /*0ba0*/  DMUL R16, R16, R20 ;  /* 0x0000001410107228 */ /* 0x010fde0000000000 */
        /* <DEDUP_REMOVED lines=10> */
[----:B-----5:R-:W-:-:S15]  /*0c50*/  DMUL R4, R4, R20 ;  /* 0x0000001404047228 */ /* 0x020fde0000000000 */
        /* <DEDUP_REMOVED lines=10> */
[----:B------:R-:W-:-:S15]  /*0d00*/  DMUL R8, R8, R20 ;  /* 0x0000001408087228 */ /* 0x000fde0000000000 */
[----:B------:R-:W-:-:S15]  /*0d10*/  NOP ;  /* 0x0000000000007918 */ /* 0x000fde0000000000 */
[----:B------:R-:W-:-:S15]  /*0d20*/  NOP ;  /* 0x0000000000007918 */ /* 0x000fde0000000000 */
[----:B------:R-:W-:-:S15]  /*0d30*/  NOP ;  /* 0x0000000000007918 */ /* 0x000fde0000000000 */
[----:B------:R-:W-:-:S04]  /*0d40*/  NOP ;  /* 0x0000000000007918 */ /* 0x000fc80000000000 */
[----:B------:R-:W0:Y:S02]  /*0d50*/  DMUL R10, R10, R20 ;  /* 0x000000140a0a7228 */ /* 0x000e240000000000 */
[----:B0-----:R-:W-:Y:S01]  /*0d60*/  STG.E.128 desc[UR4][R24.64+0x1800], R8 ;  /* 0x0018000818007986 */ /* 0x001fe2000c101d04 */
[----:B------:R-:W-:Y:S05]  /*0d70*/  EXIT ;  /* 0x000000000000794d */ /* 0x000fea0003800000 */
.L_x_8771:
        /* <DEDUP_REMOVED lines=16> */
.L_x_17023:


//--------------------- .text._ZN2at6native29vectorized_elementwise_kernelILi4ENS0_13AUnaryFunctorIdddNS0_15binary_internal10MulFunctorIdEEEESt5arrayIPcLm2EEEEviT0_T1_ --------------------------
	.section	.text._ZN2at6native29vectorized_elementwise_kernelILi4ENS0_13AUnaryFunctorIdddNS0_15binary_internal10MulFunctorIdEEEESt5arrayIPcLm2EEEEviT0_T1_,"ax",@progbits
	.align	128
        .global         _ZN2at6native29vectorized_elementwise_kernelILi4ENS0_13AUnaryFunctorIdddNS0_15binary_internal10MulFunctorIdEEEESt5arrayIPcLm2EEEEviT0_T1_
        .type           _ZN2at6native29vectorized_elementwise_kernelILi4ENS0_13AUnaryFunctorIdddNS0_15binary_internal10MulFunctorIdEEEESt5arrayIPcLm2EEEEviT0_T1_,@function
        .size           _ZN2at6native29vectorized_elementwise_kernelILi4ENS0_13AUnaryFunctorIdddNS0_15binary_internal10MulFunctorIdEEEESt5arrayIPcLm2EEEEviT0_T1_,(.L_x_17024 - _ZN2at6native29vectorized_elementwise_kernelILi4ENS0_13AUnaryFunctorIdddNS0_15binary_internal10MulFunctorIdEEEESt5arrayIPcLm2EEEEviT0_T1_)
        .other          _ZN2at6native29vectorized_elementwise_kernelILi4ENS0_13AUnaryFunctorIdddNS0_15binary_internal10MulFunctorIdEEEESt5arrayIPcLm2EEEEviT0_T1_,@"STO_CUDA_ENTRY STV_DEFAULT"
_ZN2at6native29vectorized_elementwise_kernelILi4ENS0_13AUnaryFunctorIdddNS0_15binary_internal10MulFunctorIdEEEESt5arrayIPcLm2EEEEviT0_T1_:
.text._ZN2at6native29vectorized_elementwise_kernelILi4ENS0_13AUnaryFunctorIdddNS0_15binary_internal10MulFunctorIdEEEESt5arrayIPcLm2EEEEviT0_T1_:
        /* <DEDUP_REMOVED lines=118> */
.L_x_8775:
[----:B------:R-:W-:-:S13]  /*0760*/  ISETP.GE.U32.AND P0, PT, R5, R2, PT ;  /* 0x000000020500720c */ /* 0x000fda0003f06070 */
[----:B------:R-:W-:Y:S05]  /*0770*/  @P0 BRA `(.L_x_8777) ;  /* 0x0000000000300947 */ /* 0x000fea0003800000 */
[----:B0-----:R-:W0:Y:S01]  /*0780*/  LDC.64 R6, c[0x0][0x398] ;  /* 0x0000e600ff067b82 */ /* 0x001e220000000a00 */
[----:B------:R-:W-:Y:S01]  /*0790*/  IADD3 R3, PT, PT, R0, R5, RZ ;  /* 0x0000000500037210 */ /* 0x000fe20007ffe0ff */
[----:B------:R-:W-:-:S04]  /*07a0*/  VIADD R5, R5, 0x80 ;  /* 0x0000008005057836 */ /* 0x000fc80000000000 */
[----:B0-----:R-:W-:-:S05]  /*07b0*/  IMAD.WIDE.U32 R6, R3, 0x8, R6 ;  /* 0x0000000803067825 */ /* 0x001fca00078e0006 */
[----:B------:R1:W-:Y:S02]  /*07c0*/  STG.E.64 desc[UR4][R6.64], R14 ;  /* 0x0000000e06007986 */ /* 0x0003e4000c101b04 */
.L_x_8776:
[----:B------:R-:W-:-:S13]  /*07d0*/  ISETP.GE.U32.AND P0, PT, R5, R2, PT ;  /* 0x000000020500720c */ /* 0x000fda0003f06070 */
[----:B------:R-:W-:Y:S05]  /*07e0*/  @P0 BRA `(.L_x_8778) ;  /* 0x0000000000300947 */ /* 0x000fea0003800000 */
[----:B01----:R-:W0:Y:S01]  /*07f0*/  LDC.64 R6, c[0x0][0x398] ;  /* 0x0000e600ff067b82 */ /* 0x003e220000000a00 */
[----:B------:R-:W-:Y:S01]  /*0800*/  IADD3 R3, PT, PT, R0, R5, RZ ;  /* 0x0000000500037210 */ /* 0x000fe20007ffe0ff */
[----:B------:R-:W-:-:S04]  /*0810*/  VIADD R5, R5, 0x80 ;  /* 0x0000008005057836 */ /* 0x000fc80000000000 */
[----:B0-----:R-:W-:-:S05]  /*0820*/  IMAD.WIDE.U32 R6, R3, 0x8, R6 ;  /* 0x0000000803067825 */ /* 0x001fca00078e0006 */
[----:B------:R1:W-:Y:S02]  /*0830*/  STG.E.64 desc[UR4][R6.64], R22 ;  /* 0x0000001606007986 */ /* 0x0003e4000c101b04 */
.L_x_8777:
[----:B------:R-:W-:-:S13]  /*0840*/  ISETP.GE.U32.AND P0, PT, R5, R2, PT ;  /* 0x000000020500720c */ /* 0x000fda0003f06070 */
[----:B------:R-:W-:Y:S05]  /*0850*/  @P0 BRA `(.L_x_8779) ;  /* 0x0000000000340947 */ /* 0x000fea0003800000 */
[----:B01----:R-:W0:Y:S01]  /*0860*/  LDC.64 R6, c[0x0][0x398] ;  /* 0x0000e600ff067b82 */ /* 0x003e220000000a00 */
[----:B------:R-:W-:Y:S01]  /*0870*/  IADD3 R3, PT, PT, R0, R5, RZ ;  /* 0x0000000500037210 */ /* 0x000fe20007ffe0ff */
[----:B------:R-:W-:-:S04]  /*0880*/  VIADD R5, R5, 0x80 ;  /* 0x0000008005057836 */ /* 0x000fc80000000000 */
[----:B0-----:R-:W-:-:S05]  /*0890*/  IMAD.WIDE.U32 R6, R3, 0x8, R6 ;  /* 0x0000000803067825 */ /* 0x001fca00078e0006 */
[----:B------:R2:W-:Y:S02]  /*08a0*/  STG.E.64 desc[UR4][R6.64], R24 ;  /* 0x0000001806007986 */ /* 0x0005e4000c101b04 */
.L_x_8778:
        /* <DEDUP_REMOVED lines=8> */
.L_x_8779:
[----:B------:R-:W-:Y:S05]  /*0930*/  BSYNC.RELIABLE B1 ;  /* 0x0000000000017941 */ /* 0x000fea0003800100 */
.L_x_8774:
[----:B------:R-:W-:-:S13]  /*0940*/  ISETP.GE.U32.AND P0, PT, R5, R2, PT ;  /* 0x000000020500720c */ /* 0x000fda0003f06070 */
[----:B012---:R-:W0:Y:S01]  /*0950*/  @!P0 LDC.64 R6, c[0x0][0x398] ;  /* 0x0000e600ff068b82 */ /* 0x007e220000000a00 */
[----:B------:R-:W-:Y:S01]  /*0960*/  @!P0 IADD3 R3, PT, PT, R0, R5, RZ ;  /* 0x0000000500038210 */ /* 0x000fe20007ffe0ff */
[----:B------:R-:W-:-:S04]  /*0970*/  @!P0 VIADD R5, R5, 0x80 ;  /* 0x0000008005058836 */ /* 0x000fc80000000000 */
[----:B0-----:R-:W-:-:S05]  /*0980*/  @!P0 IMAD.WIDE.U32 R6, R3, 0x8, R6 ;  /* 0x0000000803068825 */ /* 0x001fca00078e0006 */
[----:B------:R3:W-:Y:S02]  /*0990*/  @!P0 STG.E.64 desc[UR4][R6.64], R26 ;  /* 0x0000001a06008986 */ /* 0x0007e4000c101b04 */
.L_x_8780:
[----:B------:R-:W-:Y:S05]  /*09a0*/  BSYNC.RECONVERGENT B0 ;  /* 0x0000000000007941 */ /* 0x000fea0003800200 */
.L_x_8773:
        /* <DEDUP_REMOVED lines=8> */
.L_x_8772:
[----:B------:R-:W0:Y:S01]  /*0a30*/  S2R R2, SR_TID.X ;  /* 0x0000000000027919 */ /* 0x000e220000002100 */
[----:B------:R-:W1:Y:S08]  /*0a40*/  LDC.64 R4, c[0x0][0x3a0] ;  /* 0x0000e800ff047b82 */ /* 0x000e700000000a00 */
[----:B------:R-:W2:Y:S08]  /*0a50*/  LDC.64 R24, c[0x0][0x398] ;  /* 0x0000e600ff187b82 */ /* 0x000eb00000000a00 */
[----:B------:R-:W3:Y:S01]  /*0a60*/  LDC.64 R20, c[0x0][0x390] ;  /* 0x0000e400ff147b82 */ /* 0x000ee20000000a00 */
[----:B-1----:R-:W-:-:S04]  /*0a70*/  IMAD.WIDE.U32 R4, R0, 0x8, R4 ;  /* 0x0000000800047825 */ /* 0x002fc800078e0004 */
[----:B0-----:R-:W-:-:S05]  /*0a80*/  IMAD.WIDE.U32 R22, R2, 0x20, R4 ;  /* 0x0000002002167825 */ /* 0x001fca00078e0004 */
[----:B------:R-:W3:Y:S04]  /*0a90*/  LDG.E.ENL2.256 R16, R12, desc[UR4][R22.64] ;  /* 0xfe000004160c797e */ /* 0x000ee80008121910 */
[----:B------:R-:W4:Y:S01]  /*0aa0*/  LDG.E.ENL2.256 R8, R4, desc[UR4][R22.64+0x1000] ;  /* 0xfe0080041604797e */ /* 0x000f220008121908 */
[----:B--2---:R-:W-:-:S04]  /*0ab0*/  IMAD.WIDE.U32 R24, R0, 0x8, R24 ;  /* 0x0000000800187825 */ /* 0x004fc800078e0018 */
[----:B------:R-:W-:Y:S01]  /*0ac0*/  IMAD.WIDE.U32 R24, R2, 0x20, R24 ;  /* 0x0000002002187825 */ /* 0x000fe200078e0018 */
[----:B---3--:R-:W-:-:S15]  /*0ad0*/  DMUL R12, R12, R20 ;  /* 0x000000140c0c7228 */ /* 0x008fde0000000000 */
        /* <DEDUP_REMOVED lines=14> */
[----:B------:R-:W0:Y:S02]  /*0bc0*/  DMUL R18, R18, R20 ;  /* 0x0000001412127228 */ /* 0x000e240000000000 */
[----:B0-----:R-:W-:-:S15]  /*0bd0*/  STG.E.ENL2.256 desc[UR4][R24.64], R12, R16 ;  /* 0xf800000c1810797f */ /* 0x001fde000f121804 */
        /* <DEDUP_REMOVED lines=20> */
[----:B0-----:R-:W-:Y:S01]  /*0d20*/  STG.E.ENL2.256 desc[UR4][R24.64+0x1000], R4, R8 ;  /* 0xf80080041808797f */ /* 0x001fe2000f121804 */
[----:B------:R-:W-:Y:S05]  /*0d30*/  EXIT ;  /* 0x000000000000794d */ /* 0x000fea0003800000 */
.L_x_8781:
        /* <DEDUP_REMOVED lines=12> */
.L_x_17024:


//--------------------- .text._ZN2at6native29vectorized_elementwise_kernelILi8ENS0_13AUnaryFunctorIdddNS0_15binary_internal10MulFunctorIdEEEESt5arrayIPcLm2EEEEviT0_T1_ --------------------------
	.section	.text._ZN2at6native29vectorized_elementwise_kernelILi8ENS0_13AUnaryFunctorIdddNS0_15binary_internal10MulFunctorIdEEEESt5arrayIPcLm2EEEEviT0_T1_,"ax",@progbits
	.align	128
        .global         _ZN2at6native29vectorized_elementwise_kernelILi8ENS0_13AUnaryFunctorIdddNS0_15binary_internal10MulFunctorIdEEEESt5arrayIPcLm2EEEEviT0_T1_
        .type           _ZN2at6native29vectorized_elementwise_kernelILi8ENS0_13AUnaryFunctorIdddNS0_15binary_internal10MulFunctorIdEEEESt5arrayIPcLm2EEEEviT0_T1_,@function
        .size           _ZN2at6native29vectorized_elementwise_kernelILi8ENS0_13AUnaryFunctorIdddNS0_15binary_internal10MulFunctorIdEEEESt5arrayIPcLm2EEEEviT0_T1_,(.L_x_17025 - _ZN2at6native29vectorized_elementwise_kernelILi8ENS0_13AUnaryFunctorIdddNS0_15binary_internal10MulFunctorIdEEEESt5arrayIPcLm2EEEEviT0_T1_)
        .other          _ZN2at6native29vectorized_elementwise_kernelILi8ENS0_13AUnaryFunctorIdddNS0_15binary_internal10MulFunctorIdEEEESt5arrayIPcLm2EEEEviT0_T1_,@"STO_CUDA_ENTRY STV_DEFAULT"
_ZN2at6native29vectorized_elementwise_kernelILi8ENS0_13AUnaryFunctorIdddNS0_15binary_internal10MulFunctorIdEEEESt5arrayIPcLm2EEEEviT0_T1_:
.text._ZN2at6native29vectorized_elementwise_kernelILi8ENS0_13AUnaryFunctorIdddNS0_15binary_internal10MulFunctorIdEEEESt5arrayIPcLm2EEEEviT0_T1_:
[----:B------:R-:W-:Y:S01]  /*0000*/  LDC R1, c[0x0][0x37c] ;  /* 0x0000df00ff017b82 */ /* 0x000fe20000000800 */
[----:B------:R-:W-:Y:S05]  /*0010*/  EXIT ;  /* 0x000000000000794d */ /* 0x000fea0003800000 */
.L_x_8782:
        /* <DEDUP_REMOVED lines=14> */
.L_x_17025:


//--------------------- .text._ZN2at6native18elementwise_kernelILi128ELi4EZNS0_15gpu_kernel_implINS0_13BinaryFunctorIdddNS0_15binary_internal10MulFunctorIdEEEEEEvRNS_18TensorIteratorBaseERKT_EUliE_EEviT1_ --------------------------
	.section	.text._ZN2at6native18elementwise_kernelILi128ELi4EZNS0_15gpu_kernel_implINS0_13BinaryFunctorIdddNS0_15binary_internal10MulFunctorIdEEEEEEvRNS_18TensorIteratorBaseERKT_EUliE_EEviT1_,"ax",@progbits
	.align	128
        .global         _ZN2at6native18elementwise_kernelILi128ELi4EZNS0_15gpu_kernel_implINS0_13BinaryFunctorIdddNS0_15binary_internal10MulFunctorIdEEEEEEvRNS_18TensorIteratorBaseERKT_EUliE_EEviT1_
        .type           _ZN2at6native18elementwise_kernelILi128ELi4EZNS0_15gpu_kernel_implINS0_13BinaryFunctorIdddNS0_15binary_internal10MulFunctorIdEEEEEEvRNS_18TensorIteratorBaseERKT_EUliE_EEviT1_,@function
        .size           _ZN2at6native18elementwise_kernelILi128ELi4EZNS0_15gpu_kernel_implINS0_13BinaryFunctorIdddNS0_15binary_internal10MulFunctorIdEEEEEEvRNS_18TensorIteratorBaseERKT_EUliE_EEviT1_,(.L_x_17026 - _ZN2at6native18elementwise_kernelILi128ELi4EZNS0_15gpu_kernel_implINS0_13BinaryFunctorIdddNS0_15binary_internal10MulFunctorIdEEEEEEvRNS_18TensorIteratorBaseERKT_EUliE_EEviT1_)
        .other          _ZN2at6native18elementwise_kernelILi128ELi4EZNS0_15gpu_kernel_implINS0_13BinaryFunctorIdddNS0_15binary_internal10MulFunctorIdEEEEEEvRNS_18TensorIteratorBaseERKT_EUliE_EEviT1_,@"STO_CUDA_ENTRY STV_DEFAULT"
_ZN2at6native18elementwise_kernelILi128ELi4EZNS0_15gpu_kernel_implINS0_13BinaryFunctorIdddNS0_15binary_internal10MulFunctorIdEEEEEEvRNS_18TensorIteratorBaseERKT_EUliE_EEviT1_:
.text._ZN2at6native18elementwise_kernelILi128ELi4EZNS0_15gpu_kernel_implINS0_13BinaryFunctorIdddNS0_15binary_internal10MulFunctorIdEEEEEEvRNS_18TensorIteratorBaseERKT_EUliE_EEviT1_:
        /* <DEDUP_REMOVED lines=371> */
.L_x_8785:
        /* <DEDUP_REMOVED lines=18> */
.L_x_8790:
[----:B------:R-:W2:Y:S02]  /*1850*/  LDG.E.U8 R2, desc[UR36][R2.64] ;  /* 0x0000002402027981 */ /* 0x000ea4000c1e1100 */
[----:B--2---:R4:W0:Y:S02]  /*1860*/  I2F.F64.U16 R16, R2 ;  /* 0x0000000200107312 */ /* 0x0048240000101800 */
[----:B0---4-:R-:W-:Y:S05]  /*1870*/  BRA `(.L_x_8792) ;  /* 0x0000000c00607947 */ /* 0x011fea0003800000 */
.L_x_8789:
        /* <DEDUP_REMOVED lines=9> */
.L_x_8794:
[----:B------:R-:W2:Y:S02]  /*1910*/  LDG.E R2, desc[UR36][R2.64] ;  /* 0x0000002402027981 */ /* 0x000ea4000c1e1900 */
[----:B--2---:R4:W0:Y:S02]  /*1920*/  I2F.F64 R16, R2 ;  /* 0x0000000200107312 */ /* 0x0048240000201c00 */
[----:B0---4-:R-:W-:Y:S05]  /*1930*/  BRA `(.L_x_8792) ;  /* 0x0000000c00307947 */ /* 0x011fea0003800000 */
.L_x_8793:
[----:B------:R-:W2:Y:S02]  /*1940*/  LDG.E.U16 R2, desc[UR36][R2.64] ;  /* 0x0000002402027981 */ /* 0x000ea4000c1e1500 */
[----:B--2---:R4:W0:Y:S02]  /*1950*/  I2F.F64.S16 R16, R2 ;  /* 0x0000000200107312 */ /* 0x0048240000101c00 */
[----:B0---4-:R-:W-:Y:S05]  /*1960*/  BRA `(.L_x_8792) ;  /* 0x0000000c00247947 */ /* 0x011fea0003800000 */
.L_x_8788:
        /* <DEDUP_REMOVED lines=10> */
.L_x_8796:
[----:B------:R-:W2:Y:S02]  /*1a10*/  LDG.E.U16 R0, desc[UR36][R2.64] ;  /* 0x0000002402007981 */ /* 0x000ea4000c1e1500 */
[----:B--2---:R-:W-:-:S05]  /*1a20*/  HADD2.F32 R0, -RZ, R0.H0_H0 ;  /* 0x20000000ff007230 */ /* 0x004fca0000004100 */
[----:B------:R-:W-:-:S04]  /*1a30*/  FMUL.FTZ R0, R0, 1 ;  /* 0x3f80000000007820 */ /* 0x000fc80000410000 */
[----:B------:R3:W4:Y:S02]  /*1a40*/  F2F.F64.F32 R16, R0 ;  /* 0x0000000000107310 */ /* 0x0007240000201800 */
[----:B---34-:R-:W-:Y:S05]  /*1a50*/  BRA `(.L_x_8792) ;  /* 0x0000000800e87947 */ /* 0x018fea0003800000 */
.L_x_8795:
        /* <DEDUP_REMOVED lines=10> */
.L_x_8798:
[----:B------:R-:W2:Y:S02]  /*1b00*/  LDG.E.U16 R2, desc[UR36][R2.64] ;  /* 0x0000002402027981 */ /* 0x000ea4000c1e1500 */
[----:B--2---:R-:W-:-:S05]  /*1b10*/  HADD2.F32 R0, -RZ, R2.H0_H0 ;  /* 0x20000002ff007230 */ /* 0x004fca0000004100 */
[----:B------:R-:W-:-:S04]  /*1b20*/  FMUL.FTZ R0, R0, 1 ;  /* 0x3f80000000007820 */ /* 0x000fc80000410000 */
[----:B------:R4:W0:Y:S02]  /*1b30*/  F2F.F64.F32 R16, R0 ;  /* 0x0000000000107310 */ /* 0x0008240000201800 */
[----:B0---4-:R-:W-:Y:S05]  /*1b40*/  BRA `(.L_x_8792) ;  /* 0x0000000800ac7947 */ /* 0x011fea0003800000 */
.L_x_8797:
[----:B------:R3:W5:Y:S01]  /*1b50*/  LDG.E.64 R16, desc[UR36][R2.64] ;  /* 0x0000002402107981 */ /* 0x000762000c1e1b00 */
[----:B------:R-:W-:Y:S05]  /*1b60*/  BRA `(.L_x_8792) ;  /* 0x0000000800a47947 */ /* 0x000fea0003800000 */
.L_x_8787:
        /* <DEDUP_REMOVED lines=13> */
.L_x_8801:
[----:B------:R2:W5:Y:S01]  /*1c40*/  LDG.E.64 R16, desc[UR36][R2.64] ;  /* 0x0000002402107981 */ /* 0x000562000c1e1b00 */
[----:B------:R-:W-:Y:S05]  /*1c50*/  BRA `(.L_x_8792) ;  /* 0x0000000800687947 */ /* 0x000fea0003800000 */
.L_x_8800:
        /* <DEDUP_REMOVED lines=27> */
.L_x_8803:
        /* <DEDUP_REMOVED lines=14> */
.L_x_8802:
[----:B------:R-:W2:Y:S02]  /*1ef0*/  LDG.E.U16 R0, desc[UR36][R2.64] ;  /* 0x0000002402007981 */ /* 0x000ea4000c1e1500 */
[----:B--2---:R-:W-:-:S04]  /*1f00*/  IMAD.U32 R0, R0, 0x10000, RZ ;  /* 0x0001000000007824 */ /* 0x004fc800078e00ff */
[----:B------:R-:W-:-:S04]  /*1f10*/  FMUL.FTZ R0, R0, 1 ;  /* 0x3f80000000007820 */ /* 0x000fc80000410000 */
[----:B------:R2:W3:Y:S02]  /*1f20*/  F2F.F64.F32 R16, R0 ;  /* 0x0000000000107310 */ /* 0x0004e40000201800 */
[----:B--23--:R-:W-:Y:S05]  /*1f30*/  BRA `(.L_x_8792) ;  /* 0x0000000400b07947 */ /* 0x00cfea0003800000 */
.L_x_8799:
        /* <DEDUP_REMOVED lines=11> */
.L_x_8806:
        /* <DEDUP_REMOVED lines=21> */
.L_x_8808:
[----:B------:R-:W-:Y:S05]  /*2140*/  BSYNC.RECONVERGENT B0 ;  /* 0x0000000000007941 */ /* 0x000fea0003800200 */
.L_x_8807:
[----:B------:R-:W-:Y:S01]  /*2150*/  IMAD.SHL.U32 R0, R0, 0x100000, RZ ;  /* 0x0010000000007824 */ /* 0x000fe200078e00ff */
[----:B------:R-:W-:-:S04]  /*2160*/  LEA R2, R2, 0x3b800000, 0x17 ;  /* 0x3b80000002027811 */ /* 0x000fc800078eb8ff */
[----:B------:R-:W-:-:S05]  /*2170*/  LOP3.LUT R0, R2, R0, R7, 0xfe, !PT ;  /* 0x0000000002007212 */ /* 0x000fca00078efe07 */
[----:B------:R-:W-:-:S04]  /*2180*/  FMUL.FTZ R0, R0, 1 ;  /* 0x3f80000000007820 */ /* 0x000fc80000410000 */
[----:B------:R2:W3:Y:S02]  /*2190*/  F2F.F64.F32 R16, R0 ;  /* 0x0000000000107310 */ /* 0x0004e40000201800 */
[----:B--23--:R-:W-:Y:S05]  /*21a0*/  BRA `(.L_x_8792) ;  /* 0x0000000400147947 */ /* 0x00cfea0003800000 */
.L_x_8805:
        /* <DEDUP_REMOVED lines=21> */
.L_x_8810:
[----:B------:R-:W-:Y:S05]  /*2300*/  BSYNC.RECONVERGENT B0 ;  /* 0x0000000000007941 */ /* 0x000fea0003800200 */
.L_x_8809:
[----:B------:R-:W-:Y:S02]  /*2310*/  SHF.L.U32 R0, R0, 0x15, RZ ;  /* 0x0000001500007819 */ /* 0x000fe400000006ff */
[----:B------:R-:W-:-:S04]  /*2320*/  LEA R2, R2, 0x37800000, 0x17 ;  /* 0x3780000002027811 */ /* 0x000fc800078eb8ff */
[----:B------:R-:W-:-:S05]  /*2330*/  LOP3.LUT R0, R2, R0, R7, 0xfe, !PT ;  /* 0x0000000002007212 */ /* 0x000fca00078efe07 */
[----:B------:R-:W-:-:S04]  /*2340*/  FMUL.FTZ R0, R0, 1 ;  /* 0x3f80000000007820 */ /* 0x000fc80000410000 */
[----:B------:R2:W3:Y:S02]  /*2350*/  F2F.F64.F32 R16, R0 ;  /* 0x0000000000107310 */ /* 0x0004e40000201800 */
[----:B--23--:R-:W-:Y:S05]  /*2360*/  BRA `(.L_x_8792) ;  /* 0x0000000000a47947 */ /* 0x00cfea0003800000 */
.L_x_8804:
[----:B------:R-:W-:-:S09]  /*2370*/  UISETP.NE.AND UP0, UPT, UR4, 0x1c, UPT ;  /* 0x0000001c0400788c */ /* 0x000fd2000bf05270 */
[----:B------:R-:W-:Y:S05]  /*2380*/  BRA.U !UP0, `(.L_x_8811) ;  /* 0x0000000108947547 */ /* 0x000fea000b800000 */
[----:B------:R-:W-:-:S09]  /*2390*/  UISETP.NE.AND UP0, UPT, UR4, 0x1d, UPT ;  /* 0x0000001d0400788c */ /* 0x000fd2000bf05270 */
[----:B------:R-:W-:Y:S05]  /*23a0*/  BRA.U !UP0, `(.L_x_8812) ;  /* 0x0000000108807547 */ /* 0x000fea000b800000 */
[----:B------:R-:W-:-:S09]  /*23b0*/  UISETP.NE.AND UP0, UPT, UR4, 0x2c, UPT ;  /* 0x0000002c0400788c */ /* 0x000fd2000bf05270 */
[----:B------:R-:W-:Y:S05]  /*23c0*/  BRA.U !UP0, `(.L_x_8813) ;  /* 0x0000000108487547 */ /* 0x000fea000b800000 */
.L_x_8791:
        /* <DEDUP_REMOVED lines=16> */
.L_x_8814:
[----:B------:R-:W-:Y:S01]  /*24d0*/  CS2R R16, SRZ ;  /* 0x0000000000107805 */ /* 0x000fe2000001ff00 */
[----:B------:R-:W-:Y:S06]  /*24e0*/  BRA `(.L_x_8792) ;  /* 0x0000000000447947 */ /* 0x000fec0003800000 */
.L_x_8813:
[----:B------:R-:W2:Y:S01]  /*24f0*/  LDG.E.U8 R0, desc[UR36][R2.64] ;  /* 0x0000002402007981 */ /* 0x000ea2000c1e1100 */
        /* <DEDUP_REMOVED lines=11> */
.L_x_8812:
[----:B------:R-:W2:Y:S02]  /*25b0*/  LDG.E.64 R16, desc[UR36][R2.64] ;  /* 0x0000002402107981 */ /* 0x000ea4000c1e1b00 */
[----:B--2---:R-:W2:Y:S02]  /*25c0*/  I2F.F64.U64 R16, R16 ;  /* 0x0000001000107312 */ /* 0x004ea40000301800 */
[----:B--2---:R-:W-:Y:S05]  /*25d0*/  BRA `(.L_x_8792) ;  /* 0x0000000000087947 */ /* 0x004fea0003800000 */
.L_x_8811:
[----:B------:R-:W2:Y:S02]  /*25e0*/  LDG.E R2, desc[UR36][R2.64] ;  /* 0x0000002402027981 */ /* 0x000ea4000c1e1900 */
[----:B--2---:R0:W1:Y:S02]  /*25f0*/  I2F.F64.U32 R16, R2 ;  /* 0x0000000200107312 */ /* 0x0040640000201800 */
.L_x_8792:
[----:B------:R-:W-:Y:S05]  /*2600*/  BSYNC.RECONVERGENT B6 ;  /* 0x0000000000067941 */ /* 0x000fea0003800200 */
.L_x_8786:
        /* <DEDUP_REMOVED lines=16> */
[----:B----4-:R-:W4:Y:S02]  /*2710*/  I2F.F64.S16 R4, R4 ;  /* 0x0000000400047312 */ /* 0x010f240000101c00 */
[----:B----4-:R-:W-:Y:S05]  /*2720*/  BRA `(.L_x_8821) ;  /* 0x0000000c006c7947 */ /* 0x010fea0003800000 */
.L_x_8819:
[----:B------:R-:W4:Y:S02]  /*2730*/  LDG.E.U8 R4, desc[UR36][R22.64] ;  /* 0x0000002416047981 */ /* 0x000f24000c1e1100 */
[----:B----4-:R-:W4:Y:S02]  /*2740*/  I2F.F64.U16 R4, R4 ;  /* 0x0000000400047312 */ /* 0x010f240000101800 */
[----:B----4-:R-:W-:Y:S05]  /*2750*/  BRA `(.L_x_8821) ;  /* 0x0000000c00607947 */ /* 0x010fea0003800000 */
.L_x_8818:
[----:B------:R-:W-:-:S09]  /*2760*/  UISETP.NE.AND UP0, UPT, UR4, 0x2, UPT ;  /* 0x000000020400788c */ /* 0x000fd2000bf05270 */
[----:B------:R-:W-:Y:S05]  /*2770*/  BRA.U !UP0, `(.L_x_8822) ;  /* 0x0000000108287547 */ /* 0x000fea000b800000 */
[----:B------:R-:W-:-:S09]  /*2780*/  UISETP.NE.AND UP0, UPT, UR4, 0x3, UPT ;  /* 0x000000030400788c */ /* 0x000fd2000bf05270 */
[----:B------:R-:W-:Y:S05]  /*2790*/  BRA.U !UP0, `(.L_x_8823) ;  /* 0x0000000108147547 */ /* 0x000fea000b800000 */
[----:B------:R-:W-:-:S09]  /*27a0*/  UISETP.NE.AND UP0, UPT, UR4, 0x4, UPT ;  /* 0x000000040400788c */ /* 0x000fd2000bf05270 */
[----:B------:R-:W-:Y:S05]  /*27b0*/  BRA.U UP0, `(.L_x_8820) ;  /* 0x0000000900bc7547 */ /* 0x000fea000b800000 */
[----:B------:R-:W4:Y:S02]  /*27c0*/  LDG.E.64 R4, desc[UR36][R22.64] ;  /* 0x0000002416047981 */ /* 0x000f24000c1e1b00 */
[----:B----4-:R-:W4:Y:S02]  /*27d0*/  I2F.F64.S64 R4, R4 ;  /* 0x0000000400047312 */ /* 0x010f240000301c00 */
[----:B----4-:R-:W-:Y:S05]  /*27e0*/  BRA `(.L_x_8821) ;  /* 0x0000000c003c7947 */ /* 0x010fea0003800000 */
.L_x_8823:
[----:B------:R-:W4:Y:S02]  /*27f0*/  LDG.E R4, desc[UR36][R22.64] ;  /* 0x0000002416047981 */ /* 0x000f24000c1e1900 */
[----:B----4-:R-:W4:Y:S02]  /*2800*/  I2F.F64 R4, R4 ;  /* 0x0000000400047312 */ /* 0x010f240000201c00 */
[----:B----4-:R-:W-:Y:S05]  /*2810*/  BRA `(.L_x_8821) ;  /* 0x0000000c00307947 */ /* 0x010fea0003800000 */
.L_x_8822:
[----:B------:R-:W4:Y:S02]  /*2820*/  LDG.E.U16 R4, desc[UR36][R22.64] ;  /* 0x0000002416047981 */ /* 0x000f24000c1e1500 */
[----:B----4-:R-:W4:Y:S02]  /*2830*/  I2F.F64.S16 R4, R4 ;  /* 0x0000000400047312 */ /* 0x010f240000101c00 */
[----:B----4-:R-:W-:Y:S05]  /*2840*/  BRA `(.L_x_8821) ;  /* 0x0000000c00247947 */ /* 0x010fea0003800000 */
.L_x_8817:
        /* <DEDUP_REMOVED lines=8> */
[----:B------:R-:W4:Y:S02]  /*28d0*/  F2F.F64.F32 R4, R4 ;  /* 0x0000000400047310 */ /* 0x000f240000201800 */
[----:B----4-:R-:W-:Y:S05]  /*28e0*/  BRA `(.L_x_8821) ;  /* 0x0000000800fc7947 */ /* 0x010fea0003800000 */
.L_x_8825:
[----:B------:R-:W4:Y:S02]  /*28f0*/  LDG.E.U16 R0, desc[UR36][R22.64] ;  /* 0x0000002416007981 */ /* 0x000f24000c1e1500 */
[----:B----4-:R-:W-:-:S05]  /*2900*/  HADD2.F32 R0, -RZ, R0.H0_H0 ;  /* 0x20000000ff007230 */ /* 0x010fca0000004100 */
[----:B------:R-:W-:-:S04]  /*2910*/  FMUL.FTZ R0, R0, 1 ;  /* 0x3f80000000007820 */ /* 0x000fc80000410000 */
[----:B------:R4:W0:Y:S02]  /*2920*/  F2F.F64.F32 R4, R0 ;  /* 0x0000000000047310 */ /* 0x0008240000201800 */
[----:B0---4-:R-:W-:Y:S05]  /*2930*/  BRA `(.L_x_8821) ;  /* 0x0000000800e87947 */ /* 0x011fea0003800000 */
.L_x_8824:
        /* <DEDUP_REMOVED lines=10> */
.L_x_8827:
[----:B------:R-:W4:Y:S02]  /*29e0*/  LDG.E.U16 R22, desc[UR36][R22.64] ;  /* 0x0000002416167981 */ /* 0x000f24000c1e1500 */
[----:B----4-:R-:W-:-:S05]  /*29f0*/  HADD2.F32 R0, -RZ, R22.H0_H0 ;  /* 0x20000016ff007230 */ /* 0x010fca0000004100 */
[----:B------:R-:W-:-:S04]  /*2a00*/  FMUL.FTZ R0, R0, 1 ;  /* 0x3f80000000007820 */ /* 0x000fc80000410000 */
[----:B------:R4:W0:Y:S02]  /*2a10*/  F2F.F64.F32 R4, R0 ;  /* 0x0000000000047310 */ /* 0x0008240000201800 */
[----:B0---4-:R-:W-:Y:S05]  /*2a20*/  BRA `(.L_x_8821) ;  /* 0x0000000800ac7947 */ /* 0x011fea0003800000 */
.L_x_8826:
[----:B------:R4:W5:Y:S01]  /*2a30*/  LDG.E.64 R4, desc[UR36][R22.64] ;  /* 0x0000002416047981 */ /* 0x000962000c1e1b00 */
[----:B------:R-:W-:Y:S05]  /*2a40*/  BRA `(.L_x_8821) ;  /* 0x0000000800a47947 */ /* 0x000fea0003800000 */
.L_x_8816:
        /* <DEDUP_REMOVED lines=13> */
.L_x_8830:
[----:B------:R4:W5:Y:S01]  /*2b20*/  LDG.E.64 R4, desc[UR36][R22.64] ;  /* 0x0000002416047981 */ /* 0x000962000c1e1b00 */
[----:B------:R-:W-:Y:S05]  /*2b30*/  BRA `(.L_x_8821) ;  /* 0x0000000800687947 */ /* 0x000fea0003800000 */
.L_x_8829:
[----:B------:R-:W-:-:S09]  /*2b40*/  UISETP.NE.AND UP0, UPT, UR4, 0xf, UPT ;  /* 0x0000000f0400788c */ /* 0x000fd2000bf05270 */
[----:B------:R-:W-:Y:S05]  /*2b50*/  BRA.U !UP0, `(.L_x_8831) ;  /* 0x00000001089c7547 */ /* 0x000fea000b800000 */
[----:B------:R-:W-:-:S09]  /*2b60*/  UISETP.NE.AND UP0, UPT, UR4, 0x17, UPT ;  /* 0x000000170400788c */ /* 0x000fd2000bf05270 */
[----:B------:R-:W-:Y:S05]  /*2b70*/  BRA.U !UP0, `(.L_x_8832) ;  /* 0x00000001085c7547 */ /* 0x000fea000b800000 */
[----:B------:R-:W-:-:S09]  /*2b80*/  UISETP.NE.AND UP0, UPT, UR4, 0x18, UPT ;  /* 0x000000180400788c */ /* 0x000fd2000bf05270 */
[----:B------:R-:W-:Y:S05]  /*2b90*/  BRA.U UP0, `(.L_x_8820) ;  /* 0x0000000500c47547 */ /* 0x000fea000b800000 */
[----:B------:R-:W4:Y:S01]  /*2ba0*/  LDG.E.U8 R0, desc[UR36][R22.64] ;  /* 0x0000002416007981 */ /* 0x000f22000c1e1100 */
[----:B------:R-:W-:Y:S01]  /*2bb0*/  MOV R4, 0x1f ;  /* 0x0000001f00047802 */ /* 0x000fe20000000f00 */
        /* <DEDUP_REMOVED lines=19> */
.L_x_8832:
[----:B--23--:R-:W0:Y:S02]  /*2cf0*/  LDG.E.U8 R3, desc[UR36][R22.64] ;  /* 0x0000002416037981 */ /* 0x00ce24000c1e1100 */
        /* <DEDUP_REMOVED lines=13> */
.L_x_8831:
[----:B------:R-:W4:Y:S02]  /*2dd0*/  LDG.E.U16 R0, desc[UR36][R22.64] ;  /* 0x0000002416007981 */ /* 0x000f24000c1e1500 */
[----:B----4-:R-:W-:-:S04]  /*2de0*/  IMAD.U32 R0, R0, 0x10000, RZ ;  /* 0x0001000000007824 */ /* 0x010fc800078e00ff */
[----:B------:R-:W-:-:S04]  /*2df0*/  FMUL.FTZ R0, R0, 1 ;  /* 0x3f80000000007820 */ /* 0x000fc80000410000 */
[----:B------:R4:W0:Y:S02]  /*2e00*/  F2F.F64.F32 R4, R0 ;  /* 0x0000000000047310 */ /* 0x0008240000201800 */
[----:B0---4-:R-:W-:Y:S05]  /*2e10*/  BRA `(.L_x_8821) ;  /* 0x0000000400b07947 */ /* 0x011fea0003800000 */
.L_x_8828:
        /* <DEDUP_REMOVED lines=9> */
[----:B----4-:R-:W4:Y:S02]  /*2eb0*/  I2F.F64.U16 R4, R4 ;  /* 0x0000000400047312 */ /* 0x010f240000101800 */
[----:B----4-:R-:W-:Y:S05]  /*2ec0*/  BRA `(.L_x_8821) ;  /* 0x0000000400847947 */ /* 0x010fea0003800000 */
.L_x_8835:
[----:B------:R-:W4:Y:S01]  /*2ed0*/  LDG.E.U8 R22, desc[UR36][R22.64] ;  /* 0x0000002416167981 */ /* 0x000f22000c1e1100 */
        /* <DEDUP_REMOVED lines=20> */
.L_x_8837:
[----:B------:R-:W-:Y:S05]  /*3020*/  BSYNC.RECONVERGENT B0 ;  /* 0x0000000000007941 */ /* 0x000fea0003800200 */
.L_x_8836:
[----:B------:R-:W-:Y:S01]  /*3030*/  IMAD.SHL.U32 R0, R0, 0x100000, RZ ;  /* 0x0010000000007824 */ /* 0x000fe200078e00ff */
[----:B------:R-:W-:-:S04]  /*3040*/  LEA R2, R2, 0x3b800000, 0x17 ;  /* 0x3b80000002027811 */ /* 0x000fc800078eb8ff */
[----:B------:R-:W-:-:S05]  /*3050*/  LOP3.LUT R0, R2, R0, R7, 0xfe, !PT ;  /* 0x0000000002007212 */ /* 0x000fca00078efe07 */
[----:B------:R-:W-:-:S04]  /*3060*/  FMUL.FTZ R0, R0, 1 ;  /* 0x3f80000000007820 */ /* 0x000fc80000410000 */
[----:B------:R0:W2:Y:S02]  /*3070*/  F2F.F64.F32 R4, R0 ;  /* 0x0000000000047310 */ /* 0x0000a40000201800 */
[----:B0-2---:R-:W-:Y:S05]  /*3080*/  BRA `(.L_x_8821) ;  /* 0x0000000400147947 */ /* 0x005fea0003800000 */
.L_x_8834:
[----:B------:R-:W4:Y:S01]  /*3090*/  LDG.E.U8 R22, desc[UR36][R22.64] ;  /* 0x0000002416167981 */ /* 0x000f22000c1e1100 */
        /* <DEDUP_REMOVED lines=20> */
.L_x_8839:
[----:B------:R-:W-:Y:S05]  /*31e0*/  BSYNC.RECONVERGENT B0 ;  /* 0x0000000000007941 */ /* 0x000fea0003800200 */
.L_x_8838:
[----:B------:R-:W-:Y:S02]  /*31f0*/  SHF.L.U32 R0, R0, 0x15, RZ ;  /* 0x0000001500007819 */ /* 0x000fe400000006ff */
[----:B------:R-:W-:-:S04]  /*3200*/  LEA R2, R2, 0x37800000, 0x17 ;  /* 0x3780000002027811 */ /* 0x000fc800078eb8ff */
[----:B------:R-:W-:-:S05]  /*3210*/  LOP3.LUT R0, R2, R0, R7, 0xfe, !PT ;  /* 0x0000000002007212 */ /* 0x000fca00078efe07 */
[----:B------:R-:W-:-:S04]  /*3220*/  FMUL.FTZ R0, R0, 1 ;  /* 0x3f80000000007820 */ /* 0x000fc80000410000 */
[----:B------:R0:W2:Y:S02]  /*3230*/  F2F.F64.F32 R4, R0 ;  /* 0x0000000000047310 */ /* 0x0000a40000201800 */
[----:B0-2---:R-:W-:Y:S05]  /*3240*/  BRA `(.L_x_8821) ;  /* 0x0000000000a47947 */ /* 0x005fea0003800000 */
.L_x_8833:
[----:B------:R-:W-:-:S09]  /*3250*/  UISETP.NE.AND UP0, UPT, UR4, 0x1c, UPT ;  /* 0x0000001c0400788c */ /* 0x000fd2000bf05270 */
[----:B------:R-:W-:Y:S05]  /*3260*/  BRA.U !UP0, `(.L_x_8840) ;  /* 0x0000000108947547 */ /* 0x000fea000b800000 */
[----:B------:R-:W-:-:S09]  /*3270*/  UISETP.NE.AND UP0, UPT, UR4, 0x1d, UPT ;  /* 0x0000001d0400788c */ /* 0x000fd2000bf05270 */
[----:B------:R-:W-:Y:S05]  /*3280*/  BRA.U !UP0, `(.L_x_8841) ;  /* 0x0000000108807547 */ /* 0x000fea000b800000 */
[----:B------:R-:W-:-:S09]  /*3290*/  UISETP.NE.AND UP0, UPT, UR4, 0x2c, UPT ;  /* 0x0000002c0400788c */ /* 0x000fd2000bf05270 */
[----:B------:R-:W-:Y:S05]  /*32a0*/  BRA.U !UP0, `(.L_x_8842) ;  /* 0x0000000108487547 */ /* 0x000fea000b800000 */
.L_x_8820:
        /* <DEDUP_REMOVED lines=16> */
.L_x_8843:
[----:B------:R-:W-:Y:S01]  /*33b0*/  CS2R R4, SRZ ;  /* 0x0000000000047805 */ /* 0x000fe2000001ff00 */
[----:B------:R-:W-:Y:S06]  /*33c0*/  BRA `(.L_x_8821) ;  /* 0x0000000000447947 */ /* 0x000fec0003800000 */
.L_x_8842:
[----:B------:R-:W4:Y:S01]  /*33d0*/  LDG.E.U8 R0, desc[UR36][R22.64] ;  /* 0x0000002416007981 */ /* 0x000f22000c1e1100 */
        /* <DEDUP_REMOVED lines=11> */
.L_x_8841:
[----:B------:R-:W4:Y:S02]  /*3490*/  LDG.E.64 R4, desc[UR36][R22.64] ;  /* 0x0000002416047981 */ /* 0x000f24000c1e1b00 */
[----:B----4-:R-:W4:Y:S02]  /*34a0*/  I2F.F64.U64 R4, R4 ;  /* 0x0000000400047312 */ /* 0x010f240000301800 */
[----:B----4-:R-:W-:Y:S05]  /*34b0*/  BRA `(.L_x_8821) ;  /* 0x0000000000087947 */ /* 0x010fea0003800000 */
.L_x_8840:
[----:B------:R-:W4:Y:S02]  /*34c0*/  LDG.E R4, desc[UR36][R22.64] ;  /* 0x0000002416047981 */ /* 0x000f24000c1e1900 */
[----:B----4-:R-:W4:Y:S02]  /*34d0*/  I2F.F64.U32 R4, R4 ;  /* 0x0000000400047312 */ /* 0x010f240000201800 */
.L_x_8821:
[----:B------:R-:W-:Y:S05]  /*34e0*/  BSYNC.RECONVERGENT B6 ;  /* 0x0000000000067941 */ /* 0x000fea0003800200 */
.L_x_8815:
[----:B------:R-:W0:Y:S01]  /*34f0*/  LDCU.64 UR6, c[0x0][0x5e8] ;  /* 0x0000bd00ff0677ac */ /* 0x000e220008000a00 */
[----:B-1--45:R1:W4:Y:S01]  /*3500*/  DMUL R4, R4, R16 ;  /* 0x0000001004047228 */ /* 0x0323220000000000 */
[----:B------:R-:W-:-:S04]  /*3510*/  UPRMT UR4, UR43, 0x9910, URZ ;  /* 0x000099102b047896 */ /* 0x000fc800080000ff */
[----:B------:R-:W-:Y:S01]  /*3520*/  UISETP.GT.AND UP0, UPT, UR4, 0x9, UPT ;  /* 0x000000090400788c */ /* 0x000fe2000bf04270 */
[----:B0-23--:R-:W-:-:S04]  /*3530*/  IADD3 R2, P0, PT, R18, UR6, RZ ;  /* 0x0000000612027c10 */ /* 0x00dfc8000ff1e0ff */
[----:B------:R-:W-:-:S04]  /*3540*/  IADD3.X R3, PT, PT, RZ, UR7, RZ, P0, !PT ;  /* 0x00000007ff037c10 */ /* 0x000fc800087fe4ff */
[----:B-1--4-:R-:W-:Y:S05]  /*3550*/  BRA.U UP0, `(.L_x_8844) ;  /* 0x0000000500707547 */ /* 0x012fea000b800000 */
        /* <DEDUP_REMOVED lines=11> */
.L_x_8847:
[----:B------:R-:W0:Y:S02]  /*3610*/  F2I.S64.F64.TRUNC R4, R4 ;  /* 0x0000000400047311 */ /* 0x000e24000030d900 */
[----:B0-----:R-:W-:-:S05]  /*3620*/  IMAD.MOV.U32 R7, RZ, RZ, R4 ;  /* 0x000000ffff077224 */ /* 0x001fca00078e0004 */
[----:B------:R0:W-:Y:S01]  /*3630*/  STG.E.U8 desc[UR36][R2.64], R7 ;  /* 0x0000000702007986 */ /* 0x0001e2000c101124 */
[----:B------:R-:W-:Y:S05]  /*3640*/  BRA `(.L_x_8849) ;  /* 0x0000001000847947 */ /* 0x000fea0003800000 */
.L_x_8846:
        /* <DEDUP_REMOVED lines=9> */
.L_x_8851:
[----:B------:R-:W0:Y:S02]  /*36e0*/  F2I.F64.TRUNC R5, R4 ;  /* 0x0000000400057311 */ /* 0x000e24000030d100 */
[----:B0-----:R0:W-:Y:S01]  /*36f0*/  STG.E desc[UR36][R2.64], R5 ;  /* 0x0000000502007986 */ /* 0x0011e2000c101924 */
[----:B------:R-:W-:Y:S05]  /*3700*/  BRA `(.L_x_8849) ;  /* 0x0000001000547947 */ /* 0x000fea0003800000 */
.L_x_8850:
[----:B------:R-:W0:Y:S02]  /*3710*/  F2I.F64.TRUNC R5, R4 ;  /* 0x0000000400057311 */ /* 0x000e24000030d100 */
[----:B0-----:R0:W-:Y:S01]  /*3720*/  STG.E.U16 desc[UR36][R2.64], R5 ;  /* 0x0000000502007986 */ /* 0x0011e2000c101524 */
[----:B------:R-:W-:Y:S05]  /*3730*/  BRA `(.L_x_8849) ;  /* 0x0000001000487947 */ /* 0x000fea0003800000 */
.L_x_8845:
        /* <DEDUP_REMOVED lines=17> */
.L_x_8853:
        /* <DEDUP_REMOVED lines=12> */
.L_x_8852:
        /* <DEDUP_REMOVED lines=18> */
.L_x_8855:
        /* <DEDUP_REMOVED lines=13> */
.L_x_8854:
[----:B------:R4:W-:Y:S01]  /*3b00*/  STG.E.64 desc[UR36][R2.64], R4 ;  /* 0x0000000402007986 */ /* 0x0009e2000c101b24 */
[----:B------:R-:W-:Y:S05]  /*3b10*/  BRA `(.L_x_8849) ;  /* 0x0000000c00507947 */ /* 0x000fea0003800000 */
.L_x_8844:
        /* <DEDUP_REMOVED lines=12> */
.L_x_8858:
[----:B------:R-:W-:-:S05]  /*3be0*/  CS2R R6, SRZ ;  /* 0x0000000000067805 */ /* 0x000fca000001ff00 */
[----:B------:R0:W-:Y:S01]  /*3bf0*/  STG.E.128 desc[UR36][R2.64], R4 ;  /* 0x0000000402007986 */ /* 0x0001e2000c101d24 */
[----:B------:R-:W-:Y:S05]  /*3c00*/  BRA `(.L_x_8849) ;  /* 0x0000000c00147947 */ /* 0x000fea0003800000 */
.L_x_8857:
        /* <DEDUP_REMOVED lines=27> */
.L_x_8862:
[----:B------:R-:W-:Y:S05]  /*3dc0*/  BSYNC.RECONVERGENT B0 ;  /* 0x0000000000007941 */ /* 0x000fea0003800200 */
.L_x_8861:
[----:B------:R-:W-:-:S05]  /*3dd0*/  LOP3.LUT R7, R0, 0x80, R7, 0xf8, !PT ;  /* 0x0000008000077812 */ /* 0x000fca00078ef807 */
[----:B------:R0:W-:Y:S01]  /*3de0*/  STG.E.U8 desc[UR36][R2.64], R7 ;  /* 0x0000000702007986 */ /* 0x0001e2000c101124 */
[----:B------:R-:W-:Y:S05]  /*3df0*/  BRA `(.L_x_8849) ;  /* 0x0000000800987947 */ /* 0x000fea0003800000 */
.L_x_8860:
        /* <DEDUP_REMOVED lines=23> */
.L_x_8864:
[----:B------:R-:W-:Y:S05]  /*3f70*/  BSYNC.RECONVERGENT B0 ;  /* 0x0000000000007941 */ /* 0x000fea0003800200 */
.L_x_8863:
[----:B------:R-:W-:-:S05]  /*3f80*/  LOP3.LUT R7, R0, 0x80, R7, 0xf8, !PT ;  /* 0x0000008000077812 */ /* 0x000fca00078ef807 */
[----:B------:R0:W-:Y:S01]  /*3f90*/  STG.E.U8 desc[UR36][R2.64], R7 ;  /* 0x0000000702007986 */ /* 0x0001e2000c101124 */
[----:B------:R-:W-:Y:S05]  /*3fa0*/  BRA `(.L_x_8849) ;  /* 0x00000008002c7947 */ /* 0x000fea0003800000 */
.L_x_8859:
        /* <DEDUP_REMOVED lines=12> */
.L_x_8856:
        /* <DEDUP_REMOVED lines=11> */
.L_x_8867:
        /* <DEDUP_REMOVED lines=21> */
.L_x_8870:
[----:B------:R-:W-:-:S04]  /*4270*/  SHF.R.U32.HI R0, RZ, 0x14, R7 ;  /* 0x00000014ff007819 */ /* 0x000fc80000011607 */
[----:B------:R-:W-:-:S04]  /*4280*/  LOP3.LUT R0, R0, 0x1, RZ, 0xc0, !PT ;  /* 0x0000000100007812 */ /* 0x000fc800078ec0ff */
[----:B------:R-:W-:-:S04]  /*4290*/  IADD3 R0, PT, PT, R7, 0x487ffff, R0 ;  /* 0x0487ffff07007810 */ /* 0x000fc80007ffe000 */
[----:B------:R-:W-:-:S04]  /*42a0*/  SHF.R.U32.HI R0, RZ, 0x14, R0 ;  /* 0x00000014ff007819 */ /* 0x000fc80000011600 */
[----:B------:R-:W-:-:S07]  /*42b0*/  LOP3.LUT R4, R0, 0xff, RZ, 0xc0, !PT ;  /* 0x000000ff00047812 */ /* 0x000fce00078ec0ff */
.L_x_8871:
[----:B------:R-:W-:-:S04]  /*42c0*/  SHF.R.U32.HI R5, RZ, 0x18, R7 ;  /* 0x00000018ff057819 */ /* 0x000fc80000011607 */
[----:B------:R-:W-:-:S04]  /*42d0*/  LOP3.LUT R4, R4, 0x80, R5, 0xf8, !PT ;  /* 0x0000008004047812 */ /* 0x000fc800078ef805 */
[----:B------:R-:W-:-:S07]  /*42e0*/  PRMT R0, R4, 0x7610, R0 ;  /* 0x0000761004007816 */ /* 0x000fce0000000000 */
.L_x_8869:
[----:B------:R-:W-:Y:S05]  /*42f0*/  BSYNC.RECONVERGENT B0 ;  /* 0x0000000000007941 */ /* 0x000fea0003800200 */
.L_x_8868:
[----:B------:R0:W-:Y:S01]  /*4300*/  STG.E.U8 desc[UR36][R2.64], R0 ;  /* 0x0000000002007986 */ /* 0x0001e2000c101124 */
[----:B------:R-:W-:Y:S05]  /*4310*/  BRA `(.L_x_8849) ;  /* 0x0000000400507947 */ /* 0x000fea0003800000 */
.L_x_8866:
        /* <DEDUP_REMOVED lines=21> */
.L_x_8874:
[----:B------:R-:W-:-:S04]  /*4470*/  SHF.R.U32.HI R0, RZ, 0x15, R7 ;  /* 0x00000015ff007819 */ /* 0x000fc80000011607 */
[----:B------:R-:W-:-:S04]  /*4480*/  LOP3.LUT R0, R0, 0x1, RZ, 0xc0, !PT ;  /* 0x0000000100007812 */ /* 0x000fc800078ec0ff */
[----:B------:R-:W-:-:S04]  /*4490*/  IADD3 R0, PT, PT, R7, 0x88fffff, R0 ;  /* 0x088fffff07007810 */ /* 0x000fc80007ffe000 */
[----:B------:R-:W-:-:S04]  /*44a0*/  SHF.R.U32.HI R0, RZ, 0x15, R0 ;  /* 0x00000015ff007819 */ /* 0x000fc80000011600 */
[----:B------:R-:W-:-:S07]  /*44b0*/  LOP3.LUT R4, R0, 0xff, RZ, 0xc0, !PT ;  /* 0x000000ff00047812 */ /* 0x000fce00078ec0ff */
.L_x_8875:
[----:B------:R-:W-:-:S04]  /*44c0*/  SHF.R.U32.HI R5, RZ, 0x18, R7 ;  /* 0x00000018ff057819 */ /* 0x000fc80000011607 */
[----:B------:R-:W-:-:S04]  /*44d0*/  LOP3.LUT R4, R4, 0x80, R5, 0xf8, !PT ;  /* 0x0000008004047812 */ /* 0x000fc800078ef805 */
[----:B------:R-:W-:-:S07]  /*44e0*/  PRMT R0, R4, 0x7610, R0 ;  /* 0x0000761004007816 */ /* 0x000fce0000000000 */
.L_x_8873:
[----:B------:R-:W-:Y:S05]  /*44f0*/  BSYNC.RECONVERGENT B0 ;  /* 0x0000000000007941 */ /* 0x000fea0003800200 */
.L_x_8872:
[----:B------:R0:W-:Y:S01]  /*4500*/  STG.E.U8 desc[UR36][R2.64], R0 ;  /* 0x0000000002007986 */ /* 0x0001e2000c101124 */
[----:B------:R-:W-:Y:S05]  /*4510*/  BRA `(.L_x_8849) ;  /* 0x0000000000d07947 */ /* 0x000fea0003800000 */
.L_x_8865:
[----:B------:R-:W-:-:S09]  /*4520*/  UISETP.NE.AND UP0, UPT, UR4, 0x1c, UPT ;  /* 0x0000001c0400788c */ /* 0x000fd2000bf05270 */
[----:B------:R-:W-:Y:S05]  /*4530*/  BRA.U !UP0, `(.L_x_8876) ;  /* 0x0000000108c07547 */ /* 0x000fea000b800000 */
[----:B------:R-:W-:-:S09]  /*4540*/  UISETP.NE.AND UP0, UPT, UR4, 0x1d, UPT ;  /* 0x0000001d0400788c */ /* 0x000fd2000bf05270 */
[----:B------:R-:W-:Y:S05]  /*4550*/  BRA.U !UP0, `(.L_x_8877) ;  /* 0x0000000108ac7547 */ /* 0x000fea000b800000 */
[----:B------:R-:W-:-:S09]  /*4560*/  UISETP.NE.AND UP0, UPT, UR4, 0x2c, UPT ;  /* 0x0000002c0400788c */ /* 0x000fd2000bf05270 */
[----:B------:R-:W-:Y:S05]  /*4570*/  BRA.U !UP0, `(.L_x_8878) ;  /* 0x0000000108447547 */ /* 0x000fea000b800000 */
.L_x_8848:
        /* <DEDUP_REMOVED lines=16> */
.L_x_8879:
[----:B------:R-:W-:Y:S05]  /*4680*/  BRA `(.L_x_8849) ;  /* 0x0000000000747947 */ /* 0x000fea0003800000 */
.L_x_8878:
        /* <DEDUP_REMOVED lines=24> */
.L_x_8877:
[----:B------:R-:W0:Y:S02]  /*4810*/  F2I.U64.F64.TRUNC R4, R4 ;  /* 0x0000000400047311 */ /* 0x000e24000030d800 */
[----:B0-----:R0:W-:Y:S01]  /*4820*/  STG.E.64 desc[UR36][R2.64], R4 ;  /* 0x0000000402007986 */ /* 0x0011e2000c101b24 */
[----:B------:R-:W-:Y:S05]  /*4830*/  BRA `(.L_x_8849) ;  /* 0x0000000000087947 */ /* 0x000fea0003800000 */
.L_x_8876:
[----:B------:R-:W0:Y:S02]  /*4840*/  F2I.U32.F64.TRUNC R5, R4 ;  /* 0x0000000400057311 */ /* 0x000e24000030d000 */
[----:B0-----:R0:W-:Y:S02]  /*4850*/  STG.E desc[UR36][R2.64], R5 ;  /* 0x0000000502007986 */ /* 0x0011e4000c101924 */
.L_x_8849:
[----:B------:R-:W-:-:S07]  /*4860*/  VIADD R19, R19, 0x80 ;  /* 0x0000008013137836 */ /* 0x000fce0000000000 */
.L_x_8784:
[----:B------:R-:W-:Y:S05]  /*4870*/  BSYNC.RECONVERGENT B7 ;  /* 0x0000000000077941 */ /* 0x000fea0003800200 */
.L_x_8783:
        /* <DEDUP_REMOVED lines=358> */
.L_x_8882:
        /* <DEDUP_REMOVED lines=18> */
.L_x_8887:
[----:B------:R-:W2:Y:S02]  /*6000*/  LDG.E.U8 R2, desc[UR36][R2.64] ;  /* 0x0000002402027981 */ /* 0x000ea4000c1e1100 */
[----:B--2---:R0:W1:Y:S02]  /*6010*/  I2F.F64.U16 R16, R2 ;  /* 0x0000000200107312 */ /* 0x0040640000101800 */
[----:B01----:R-:W-:Y:S05]  /*6020*/  BRA `(.L_x_8889) ;  /* 0x0000000c00607947 */ /* 0x003fea0003800000 */
.L_x_8886:
        /* <DEDUP_REMOVED lines=9> */
.L_x_8891:
[----:B------:R-:W2:Y:S02]  /*60c0*/  LDG.E R2, desc[UR36][R2.64] ;  /* 0x0000002402027981 */ /* 0x000ea4000c1e1900 */
[----:B--2---:R0:W1:Y:S02]  /*60d0*/  I2F.F64 R16, R2 ;  /* 0x0000000200107312 */ /* 0x0040640000201c00 */
[----:B01----:R-:W-:Y:S05]  /*60e0*/  BRA `(.L_x_8889) ;  /* 0x0000000c00307947 */ /* 0x003fea0003800000 */
.L_x_8890:
[----:B------:R-:W2:Y:S02]  /*60f0*/  LDG.E.U16 R2, desc[UR36][R2.64] ;  /* 0x0000002402027981 */ /* 0x000ea4000c1e1500 */
[----:B--2---:R0:W1:Y:S02]  /*6100*/  I2F.F64.S16 R16, R2 ;  /* 0x0000000200107312 */ /* 0x0040640000101c00 */
[----:B01----:R-:W-:Y:S05]  /*6110*/  BRA `(.L_x_8889) ;  /* 0x0000000c00247947 */ /* 0x003fea0003800000 */
.L_x_8885:
        /* <DEDUP_REMOVED lines=10> */
.L_x_8893:
[----:B------:R-:W2:Y:S02]  /*61c0*/  LDG.E.U16 R0, desc[UR36][R2.64] ;  /* 0x0000002402007981 */ /* 0x000ea4000c1e1500 */
[----:B--2---:R-:W-:-:S05]  /*61d0*/  HADD2.F32 R0, -RZ, R0.H0_H0 ;  /* 0x20000000ff007230 */ /* 0x004fca0000004100 */
[----:B------:R-:W-:-:S04]  /*61e0*/  FMUL.FTZ R0, R0, 1 ;  /* 0x3f80000000007820 */ /* 0x000fc80000410000 */
[----:B------:R0:W1:Y:S02]  /*61f0*/  F2F.F64.F32 R16, R0 ;  /* 0x0000000000107310 */ /* 0x0000640000201800 */
[----:B01----:R-:W-:Y:S05]  /*6200*/  BRA `(.L_x_8889) ;  /* 0x0000000800e87947 */ /* 0x003fea0003800000 */
.L_x_8892:
        /* <DEDUP_REMOVED lines=10> */
.L_x_8895:
[----:B------:R-:W2:Y:S02]  /*62b0*/  LDG.E.U16 R2, desc[UR36][R2.64] ;  /* 0x0000002402027981 */ /* 0x000ea4000c1e1500 */
[----:B--2---:R-:W-:-:S05]  /*62c0*/  HADD2.F32 R0, -RZ, R2.H0_H0 ;  /* 0x20000002ff007230 */ /* 0x004fca0000004100 */
[----:B------:R-:W-:-:S04]  /*62d0*/  FMUL.FTZ R0, R0, 1 ;  /* 0x3f80000000007820 */ /* 0x000fc80000410000 */
[----:B------:R1:W2:Y:S02]  /*62e0*/  F2F.F64.F32 R16, R0 ;  /* 0x0000000000107310 */ /* 0x0002a40000201800 */
[----:B-12---:R-:W-:Y:S05]  /*62f0*/  BRA `(.L_x_8889) ;  /* 0x0000000800ac7947 */ /* 0x006fea0003800000 */
.L_x_8894:
[----:B------:R0:W5:Y:S01]  /*6300*/  LDG.E.64 R16, desc[UR36][R2.64] ;  /* 0x0000002402107981 */ /* 0x000162000c1e1b00 */
[----:B------:R-:W-:Y:S05]  /*6310*/  BRA `(.L_x_8889) ;  /* 0x0000000800a47947 */ /* 0x000fea0003800000 */
.L_x_8884:
        /* <DEDUP_REMOVED lines=13> */
.L_x_8898:
[----:B------:R1:W5:Y:S01]  /*63f0*/  LDG.E.64 R16, desc[UR36][R2.64] ;  /* 0x0000002402107981 */ /* 0x000362000c1e1b00 */
[----:B------:R-:W-:Y:S05]  /*6400*/  BRA `(.L_x_8889) ;  /* 0x0000000800687947 */ /* 0x000fea0003800000 */
.L_x_8897:
        /* <DEDUP_REMOVED lines=26> */
[----:B-12---:R-:W-:Y:S05]  /*65b0*/  BRA `(.L_x_8889) ;  /* 0x0000000400fc7947 */ /* 0x006fea0003800000 */
.L_x_8900:
        /* <DEDUP_REMOVED lines=14> */
.L_x_8899:
[----:B------:R-:W2:Y:S02]  /*66a0*/  LDG.E.U16 R0, desc[UR36][R2.64] ;  /* 0x0000002402007981 */ /* 0x000ea4000c1e1500 */
[----:B--2---:R-:W-:-:S04]  /*66b0*/  IMAD.U32 R0, R0, 0x10000, RZ ;  /* 0x0001000000007824 */ /* 0x004fc800078e00ff */
[----:B------:R-:W-:-:S04]  /*66c0*/  FMUL.FTZ R0, R0, 1 ;  /* 0x3f80000000007820 */ /* 0x000fc80000410000 */
[----:B------:R1:W2:Y:S02]  /*66d0*/  F2F.F64.F32 R16, R0 ;  /* 0x0000000000107310 */ /* 0x0002a40000201800 */
[----:B-12---:R-:W-:Y:S05]  /*66e0*/  BRA `(.L_x_8889) ;  /* 0x0000000400b07947 */ /* 0x006fea0003800000 */
.L_x_8896:
        /* <DEDUP_REMOVED lines=11> */
.L_x_8903:
        /* <DEDUP_REMOVED lines=21> */
.L_x_8905:
[----:B------:R-:W-:Y:S05]  /*68f0*/  BSYNC.RECONVERGENT B0 ;  /* 0x0000000000007941 */ /* 0x000fea0003800200 */
.L_x_8904:
[----:B------:R-:W-:Y:S02]  /*6900*/  SHF.L.U32 R0, R0, 0x14, RZ ;  /* 0x0000001400007819 */ /* 0x000fe400000006ff */
[----:B------:R-:W-:-:S04]  /*6910*/  LEA R2, R2, 0x3b800000, 0x17 ;  /* 0x3b80000002027811 */ /* 0x000fc800078eb8ff */
[----:B------:R-:W-:-:S05]  /*6920*/  LOP3.LUT R0, R2, R0, R7, 0xfe, !PT ;  /* 0x0000000002007212 */ /* 0x000fca00078efe07 */
[----:B------:R-:W-:-:S04]  /*6930*/  FMUL.FTZ R0, R0, 1 ;  /* 0x3f80000000007820 */ /* 0x000fc80000410000 */
[----:B------:R4:W0:Y:S02]  /*6940*/  F2F.F64.F32 R16, R0 ;  /* 0x0000000000107310 */ /* 0x0008240000201800 */
[----:B0---4-:R-:W-:Y:S05]  /*6950*/  BRA `(.L_x_8889) ;  /* 0x0000000400147947 */ /* 0x011fea0003800000 */
.L_x_8902:
        /* <DEDUP_REMOVED lines=21> */
.L_x_8907:
[----:B------:R-:W-:Y:S05]  /*6ab0*/  BSYNC.RECONVERGENT B0 ;  /* 0x0000000000007941 */ /* 0x000fea0003800200 */
.L_x_8906:
[----:B------:R-:W-:Y:S01]  /*6ac0*/  IMAD.SHL.U32 R0, R0, 0x200000, RZ ;  /* 0x0020000000007824 */ /* 0x000fe200078e00ff */
[----:B------:R-:W-:-:S04]  /*6ad0*/  LEA R2, R2, 0x37800000, 0x17 ;  /* 0x3780000002027811 */ /* 0x000fc800078eb8ff */
[----:B------:R-:W-:-:S05]  /*6ae0*/  LOP3.LUT R0, R2, R0, R7, 0xfe, !PT ;  /* 0x0000000002007212 */ /* 0x000fca00078efe07 */
[----:B------:R-:W-:-:S04]  /*6af0*/  FMUL.FTZ R0, R0, 1 ;  /* 0x3f80000000007820 */ /* 0x000fc80000410000 */
[----:B------:R4:W0:Y:S02]  /*6b00*/  F2F.F64.F32 R16, R0 ;  /* 0x0000000000107310 */ /* 0x0008240000201800 */
[----:B0---4-:R-:W-:Y:S05]  /*6b10*/  BRA `(.L_x_8889) ;  /* 0x0000000000a47947 */ /* 0x011fea0003800000 */
.L_x_8901:
        /* <DEDUP_REMOVED lines=18> */
.L_x_8888:
        /* <DEDUP_REMOVED lines=16> */
.L_x_8910:
[----:B------:R-:W-:Y:S01]  /*6d40*/  CS2R R16, SRZ ;  /* 0x0000000000107805 */ /* 0x000fe2000001ff00 */
[----:B------:R-:W-:Y:S06]  /*6d50*/  BRA `(.L_x_8889) ;  /* 0x0000000000147947 */ /* 0x000fec0003800000 */
.L_x_8909:
[----:B------:R-:W2:Y:S02]  /*6d60*/  LDG.E.64 R16, desc[UR36][R2.64] ;  /* 0x0000002402107981 */ /* 0x000ea4000c1e1b00 */
[----:B--2---:R-:W2:Y:S02]  /*6d70*/  I2F.F64.U64 R16, R16 ;  /* 0x0000001000107312 */ /* 0x004ea40000301800 */
[----:B--2---:R-:W-:Y:S05]  /*6d80*/  BRA `(.L_x_8889) ;  /* 0x0000000000087947 */ /* 0x004fea0003800000 */
.L_x_8908:
[----:B------:R-:W2:Y:S02]  /*6d90*/  LDG.E R2, desc[UR36][R2.64] ;  /* 0x0000002402027981 */ /* 0x000ea4000c1e1900 */
[----:B--2---:R2:W3:Y:S02]  /*6da0*/  I2F.F64.U32 R16, R2 ;  /* 0x0000000200107312 */ /* 0x0044e40000201800 */
.L_x_8889:
[----:B------:R-:W-:Y:S05]  /*6db0*/  BSYNC.RECONVERGENT B6 ;  /* 0x0000000000067941 */ /* 0x000fea0003800200 */
.L_x_8883:
        /* <DEDUP_REMOVED lines=18> */
.L_x_8915:
[----:B------:R-:W4:Y:S02]  /*6ee0*/  LDG.E.U8 R4, desc[UR36][R22.64] ;  /* 0x0000002416047981 */ /* 0x000f24000c1e1100 */
[----:B----4-:R-:W4:Y:S02]  /*6ef0*/  I2F.F64.U16 R4, R4 ;  /* 0x0000000400047312 */ /* 0x010f240000101800 */
[----:B----4-:R-:W-:Y:S05]  /*6f00*/  BRA `(.L_x_8917) ;  /* 0x0000000c00607947 */ /* 0x010fea0003800000 */
.L_x_8914:
        /* <DEDUP_REMOVED lines=9> */
.L_x_8919:
[----:B------:R-:W4:Y:S02]  /*6fa0*/  LDG.E R4, desc[UR36][R22.64] ;  /* 0x0000002416047981 */ /* 0x000f24000c1e1900 */
[----:B----4-:R-:W4:Y:S02]  /*6fb0*/  I2F.F64 R4, R4 ;  /* 0x0000000400047312 */ /* 0x010f240000201c00 */
[----:B----4-:R-:W-:Y:S05]  /*6fc0*/  BRA `(.L_x_8917) ;  /* 0x0000000c00307947 */ /* 0x010fea0003800000 */
.L_x_8918:
[----:B------:R-:W4:Y:S02]  /*6fd0*/  LDG.E.U16 R4, desc[UR36][R22.64] ;  /* 0x0000002416047981 */ /* 0x000f24000c1e1500 */
[----:B----4-:R-:W4:Y:S02]  /*6fe0*/  I2F.F64.S16 R4, R4 ;  /* 0x0000000400047312 */ /* 0x010f240000101c00 */
[----:B----4-:R-:W-:Y:S05]  /*6ff0*/  BRA `(.L_x_8917) ;  /* 0x0000000c00247947 */ /* 0x010fea0003800000 */
.L_x_8913:
        /* <DEDUP_REMOVED lines=10> */
.L_x_8921:
[----:B------:R-:W4:Y:S02]  /*70a0*/  LDG.E.U16 R0, desc[UR36][R22.64] ;  /* 0x0000002416007981 */ /* 0x000f24000c1e1500 */
[----:B----4-:R-:W-:-:S05]  /*70b0*/  HADD2.F32 R0, -RZ, R0.H0_H0 ;  /* 0x20000000ff007230 */ /* 0x010fca0000004100 */
[----:B------:R-:W-:-:S04]  /*70c0*/  FMUL.FTZ R0, R0, 1 ;  /* 0x3f80000000007820 */ /* 0x000fc80000410000 */
[----:B------:R4:W0:Y:S02]  /*70d0*/  F2F.F64.F32 R4, R0 ;  /* 0x0000000000047310 */ /* 0x0008240000201800 */
[----:B0---4-:R-:W-:Y:S05]  /*70e0*/  BRA `(.L_x_8917) ;  /* 0x0000000800e87947 */ /* 0x011fea0003800000 */
.L_x_8920:
        /* <DEDUP_REMOVED lines=10> */
.L_x_8923:
[----:B------:R-:W4:Y:S02]  /*7190*/  LDG.E.U16 R22, desc[UR36][R22.64] ;  /* 0x0000002416167981 */ /* 0x000f24000c1e1500 */
[----:B----4-:R-:W-:-:S05]  /*71a0*/  HADD2.F32 R0, -RZ, R22.H0_H0 ;  /* 0x20000016ff007230 */ /* 0x010fca0000004100 */
[----:B------:R-:W-:-:S04]  /*71b0*/  FMUL.FTZ R0, R0, 1 ;  /* 0x3f80000000007820 */ /* 0x000fc80000410000 */
[----:B------:R4:W0:Y:S02]  /*71c0*/  F2F.F64.F32 R4, R0 ;  /* 0x0000000000047310 */ /* 0x0008240000201800 */
[----:B0---4-:R-:W-:Y:S05]  /*71d0*/  BRA `(.L_x_8917) ;  /* 0x0000000800ac7947 */ /* 0x011fea0003800000 */
.L_x_8922:
[----:B------:R4:W5:Y:S01]  /*71e0*/  LDG.E.64 R4, desc[UR36][R22.64] ;  /* 0x0000002416047981 */ /* 0x000962000c1e1b00 */
[----:B------:R-:W-:Y:S05]  /*71f0*/  BRA `(.L_x_8917) ;  /* 0x0000000800a47947 */ /* 0x000fea0003800000 */
.L_x_8912:
        /* <DEDUP_REMOVED lines=9> */
[----:B------:R-:W-:Y:S02]  /*7290*/  MOV R4, RZ ;  /* 0x000000ff00047202 */ /* 0x000fe40000000f00 */
[----:B----4-:R-:W-:-:S04]  /*72a0*/  ISETP.NE.AND P0, PT, R22, RZ, PT ;  /* 0x000000ff1600720c */ /* 0x010fc80003f05270 */
[----:B------:R-:W-:Y:S01]  /*72b0*/  FSEL R5, RZ, 1.875, !P0 ;  /* 0x3ff00000ff057808 */ /* 0x000fe20004000000 */
[----:B------:R-:W-:Y:S08]  /*72c0*/  BRA `(.L_x_8917) ;  /* 0x0000000800707947 */ /* 0x000ff00003800000 */
.L_x_8926:
[----:B------:R4:W5:Y:S01]  /*72d0*/  LDG.E.64 R4, desc[UR36][R22.64] ;  /* 0x0000002416047981 */ /* 0x000962000c1e1b00 */
[----:B------:R-:W-:Y:S05]  /*72e0*/  BRA `(.L_x_8917) ;  /* 0x0000000800687947 */ /* 0x000fea0003800000 */
.L_x_8925:
[----:B------:R-:W-:-:S09]  /*72f0*/  UISETP.NE.AND UP0, UPT, UR4, 0xf, UPT ;  /* 0x0000000f0400788c */ /* 0x000fd2000bf05270 */
[----:B------:R-:W-:Y:S05]  /*7300*/  BRA.U !UP0, `(.L_x_8927) ;  /* 0x00000001089c7547 */ /* 0x000fea000b800000 */
[----:B------:R-:W-:-:S09]  /*7310*/  UISETP.NE.AND UP0, UPT, UR4, 0x17, UPT ;  /* 0x000000170400788c */ /* 0x000fd2000bf05270 */
[----:B------:R-:W-:Y:S05]  /*7320*/  BRA.U !UP0, `(.L_x_8928) ;  /* 0x00000001085c7547 */ /* 0x000fea000b800000 */
[----:B------:R-:W-:-:S09]  /*7330*/  UISETP.NE.AND UP0, UPT, UR4, 0x18, UPT ;  /* 0x000000180400788c */ /* 0x000fd2000bf05270 */
[----:B------:R-:W-:Y:S05]  /*7340*/  BRA.U UP0, `(.L_x_8916) ;  /* 0x0000000500f47547 */ /* 0x000fea000b800000 */
[----:B------:R-:W4:Y:S01]  /*7350*/  LDG.E.U8 R0, desc[UR36][R22.64] ;  /* 0x0000002416007981 */ /* 0x000f22000c1e1100 */
[----:B------:R-:W-:Y:S02]  /*7360*/  HFMA2 R4, -RZ, RZ, 0, 1.847743988037109375e-06 ;  /* 0x0000001fff047431 */ /* 0x000fe400000001ff */
[----:B----4-:R-:W-:-:S05]  /*7370*/  IMAD.SHL.U32 R0, R0, 0x1000000, RZ ;  /* 0x0100000000007824 */ /* 0x010fca00078e00ff */
[C---:B012---:R-:W-:Y:S02]  /*7380*/  LOP3.LUT R2, R0.reuse, 0x7f000000, RZ, 0xc0, !PT ;  /* 0x7f00000000027812 */ /* 0x047fe400078ec0ff */
        /* <DEDUP_REMOVED lines=17> */
.L_x_8928:
[----:B01----:R-:W4:Y:S02]  /*74a0*/  LDG.E.U8 R3, desc[UR36][R22.64] ;  /* 0x0000002416037981 */ /* 0x003f24000c1e1100 */
[C---:B----4-:R-:W-:Y:S01]  /*74b0*/  SHF.L.U32 R0, R3.reuse, 0x19, RZ ;  /* 0x0000001903007819 */ /* 0x050fe200000006ff */
        /* <DEDUP_REMOVED lines=12> */
.L_x_8927:
[----:B------:R-:W4:Y:S02]  /*7580*/  LDG.E.U16 R0, desc[UR36][R22.64] ;  /* 0x0000002416007981 */ /* 0x000f24000c1e1500 */
[----:B----4-:R-:W-:-:S05]  /*7590*/  SHF.L.U32 R0, R0, 0x10, RZ ;  /* 0x0000001000007819 */ /* 0x010fca00000006ff */
[----:B------:R-:W-:-:S04]  /*75a0*/  FMUL.FTZ R0, R0, 1 ;  /* 0x3f80000000007820 */ /* 0x000fc80000410000 */
[----:B------:R4:W0:Y:S02]  /*75b0*/  F2F.F64.F32 R4, R0 ;  /* 0x0000000000047310 */ /* 0x0008240000201800 */
[----:B0---4-:R-:W-:Y:S05]  /*75c0*/  BRA `(.L_x_8917) ;  /* 0x0000000400b07947 */ /* 0x011fea0003800000 */
.L_x_8924:
        /* <DEDUP_REMOVED lines=11> */
.L_x_8931:
        /* <DEDUP_REMOVED lines=21> */
.L_x_8933:
[----:B------:R-:W-:Y:S05]  /*77d0*/  BSYNC.RECONVERGENT B0 ;  /* 0x0000000000007941 */ /* 0x000fea0003800200 */
.L_x_8932:
[----:B------:R-:W-:Y:S01]  /*77e0*/  IMAD.SHL.U32 R0, R0, 0x100000, RZ ;  /* 0x0010000000007824 */ /* 0x000fe200078e00ff */
[----:B------:R-:W-:-:S04]  /*77f0*/  LEA R2, R2, 0x3b800000, 0x17 ;  /* 0x3b80000002027811 */ /* 0x000fc800078eb8ff */
[----:B------:R-:W-:-:S05]  /*7800*/  LOP3.LUT R0, R2, R0, R7, 0xfe, !PT ;  /* 0x0000000002007212 */ /* 0x000fca00078efe07 */
[----:B------:R-:W-:-:S04]  /*7810*/  FMUL.FTZ R0, R0, 1 ;  /* 0x3f80000000007820 */ /* 0x000fc80000410000 */
[----:B------:R0:W1:Y:S02]  /*7820*/  F2F.F64.F32 R4, R0 ;  /* 0x0000000000047310 */ /* 0x0000640000201800 */
[----:B01----:R-:W-:Y:S05]  /*7830*/  BRA `(.L_x_8917) ;  /* 0x0000000400147947 */ /* 0x003fea0003800000 */
.L_x_8930:
        /* <DEDUP_REMOVED lines=21> */
.L_x_8935:
[----:B------:R-:W-:Y:S05]  /*7990*/  BSYNC.RECONVERGENT B0 ;  /* 0x0000000000007941 */ /* 0x000fea0003800200 */
.L_x_8934:
[----:B------:R-:W-:Y:S02]  /*79a0*/  SHF.L.U32 R0, R0, 0x15, RZ ;  /* 0x0000001500007819 */ /* 0x000fe400000006ff */
[----:B------:R-:W-:-:S04]  /*79b0*/  LEA R2, R2, 0x37800000, 0x17 ;  /* 0x3780000002027811 */ /* 0x000fc800078eb8ff */
[----:B------:R-:W-:-:S05]  /*79c0*/  LOP3.LUT R0, R2, R0, R7, 0xfe, !PT ;  /* 0x0000000002007212 */ /* 0x000fca00078efe07 */
[----:B------:R-:W-:-:S04]  /*79d0*/  FMUL.FTZ R0, R0, 1 ;  /* 0x3f80000000007820 */ /* 0x000fc80000410000 */
[----:B------:R0:W1:Y:S02]  /*79e0*/  F2F.F64.F32 R4, R0 ;  /* 0x0000000000047310 */ /* 0x0000640000201800 */
[----:B01----:R-:W-:Y:S05]  /*79f0*/  BRA `(.L_x_8917) ;  /* 0x0000000000a47947 */ /* 0x003fea0003800000 */
.L_x_8929:
[----:B------:R-:W-:-:S09]  /*7a00*/  UISETP.NE.AND UP0, UPT, UR4, 0x1c, UPT ;  /* 0x0000001c0400788c */ /* 0x000fd2000bf05270 */
[----:B------:R-:W-:Y:S05]  /*7a10*/  BRA.U !UP0, `(.L_x_8936) ;  /* 0x0000000108947547 */ /* 0x000fea000b800000 */
[----:B------:R-:W-:-:S09]  /*7a20*/  UISETP.NE.AND UP0, UPT, UR4, 0x1d, UPT ;  /* 0x0000001d0400788c */ /* 0x000fd2000bf05270 */
[----:B------:R-:W-:Y:S05]  /*7a30*/  BRA.U !UP0, `(.L_x_8937) ;  /* 0x0000000108807547 */ /* 0x000fea000b800000 */
[----:B------:R-:W-:-:S09]  /*7a40*/  UISETP.NE.AND UP0, UPT, UR4, 0x2c, UPT ;  /* 0x0000002c0400788c */ /* 0x000fd2000bf05270 */
[----:B------:R-:W-:Y:S05]  /*7a50*/  BRA.U UP0, `(.L_x_8916) ;  /* 0x0000000100307547 */ /* 0x000fea000b800000 */
[----:B------:R-:W4:Y:S01]  /*7a60*/  LDG.E.U8 R0, desc[UR36][R22.64] ;  /* 0x0000002416007981 */ /* 0x000f22000c1e1100 */
[----:B------:R-:W-:Y:S02]  /*7a70*/  HFMA2 R5, -RZ, RZ, 0.5, 0 ;  /* 0x38000000ff057431 */ /* 0x000fe400000001ff */
        /* <DEDUP_REMOVED lines=10> */
.L_x_8916:
[----:B012---:R-:W-:Y:S01]  /*7b20*/  MOV R2, 0x0 ;  /* 0x0000000000027802 */ /* 0x007fe20000000f00 */
        /* <DEDUP_REMOVED lines=15> */
.L_x_8938:
[----:B------:R-:W-:Y:S01]  /*7c20*/  CS2R R4, SRZ ;  /* 0x0000000000047805 */ /* 0x000fe2000001ff00 */
[----:B------:R-:W-:Y:S06]  /*7c30*/  BRA `(.L_x_8917) ;  /* 0x0000000000147947 */ /* 0x000fec0003800000 */
.L_x_8937:
[----:B------:R-:W4:Y:S02]  /*7c40*/  LDG.E.64 R4, desc[UR36][R22.64] ;  /* 0x0000002416047981 */ /* 0x000f24000c1e1b00 */
[----:B----4-:R-:W4:Y:S02]  /*7c50*/  I2F.F64.U64 R4, R4 ;  /* 0x0000000400047312 */ /* 0x010f240000301800 */
[----:B----4-:R-:W-:Y:S05]  /*7c60*/  BRA `(.L_x_8917) ;  /* 0x0000000000087947 */ /* 0x010fea0003800000 */
.L_x_8936:
[----:B------:R-:W4:Y:S02]  /*7c70*/  LDG.E R4, desc[UR36][R22.64] ;  /* 0x0000002416047981 */ /* 0x000f24000c1e1900 */
[----:B----4-:R-:W4:Y:S02]  /*7c80*/  I2F.F64.U32 R4, R4 ;  /* 0x0000000400047312 */ /* 0x010f240000201800 */
.L_x_8917:
[----:B------:R-:W-:Y:S05]  /*7c90*/  BSYNC.RECONVERGENT B6 ;  /* 0x0000000000067941 */ /* 0x000fea0003800200 */
.L_x_8911:
[----:B------:R-:W0:Y:S01]  /*7ca0*/  LDCU.64 UR6, c[0x0][0x5e8] ;  /* 0x0000bd00ff0677ac */ /* 0x000e220008000a00 */
[----:B---345:R3:W4:Y:S01]  /*7cb0*/  DMUL R4, R4, R16 ;  /* 0x0000001004047228 */ /* 0x0387220000000000 */
[----:B------:R-:W-:-:S04]  /*7cc0*/  UPRMT UR4, UR43, 0x9910, URZ ;  /* 0x000099102b047896 */ /* 0x000fc800080000ff */
[----:B------:R-:W-:Y:S01]  /*7cd0*/  UISETP.GT.AND UP0, UPT, UR4, 0x9, UPT ;  /* 0x000000090400788c */ /* 0x000fe2000bf04270 */
[----:B012---:R-:W-:-:S05]  /*7ce0*/  IADD3 R2, P0, PT, R18, UR6, RZ ;  /* 0x0000000612027c10 */ /* 0x007fca000ff1e0ff */
[----:B------:R-:W-:-:S03]  /*7cf0*/  IMAD.X R3, RZ, RZ, UR7, P0 ;  /* 0x00000007ff037e24 */ /* 0x000fc600080e06ff */
[----:B---34-:R-:W-:Y:S05]  /*7d00*/  BRA.U UP0, `(.L_x_8939) ;  /* 0x0000000500707547 */ /* 0x018fea000b800000 */
        /* <DEDUP_REMOVED lines=11> */
.L_x_8942:
[----:B------:R-:W0:Y:S02]  /*7dc0*/  F2I.S64.F64.TRUNC R4, R4 ;  /* 0x0000000400047311 */ /* 0x000e24000030d900 */
[----:B0-----:R-:W-:-:S05]  /*7dd0*/  MOV R7, R4 ;  /* 0x0000000400077202 */ /* 0x001fca0000000f00 */
[----:B------:R0:W-:Y:S01]  /*7de0*/  STG.E.U8 desc[UR36][R2.64], R7 ;  /* 0x0000000702007986 */ /* 0x0001e2000c101124 */
[----:B------:R-:W-:Y:S05]  /*7df0*/  BRA `(.L_x_8944) ;  /* 0x0000001000807947 */ /* 0x000fea0003800000 */
.L_x_8941:
        /* <DEDUP_REMOVED lines=9> */
.L_x_8946:
[----:B------:R-:W0:Y:S02]  /*7e90*/  F2I.F64.TRUNC R5, R4 ;  /* 0x0000000400057311 */ /* 0x000e24000030d100 */
[----:B0-----:R0:W-:Y:S01]  /*7ea0*/  STG.E desc[UR36][R2.64], R5 ;  /* 0x0000000502007986 */ /* 0x0011e2000c101924 */
[----:B------:R-:W-:Y:S05]  /*7eb0*/  BRA `(.L_x_8944) ;  /* 0x0000001000507947 */ /* 0x000fea0003800000 */
.L_x_8945:
[----:B------:R-:W0:Y:S02]  /*7ec0*/  F2I.F64.TRUNC R5, R4 ;  /* 0x0000000400057311 */ /* 0x000e24000030d100 */
[----:B0-----:R0:W-:Y:S01]  /*7ed0*/  STG.E.U16 desc[UR36][R2.64], R5 ;  /* 0x0000000502007986 */ /* 0x0011e2000c101524 */
[----:B------:R-:W-:Y:S05]  /*7ee0*/  BRA `(.L_x_8944) ;  /* 0x0000001000447947 */ /* 0x000fea0003800000 */
.L_x_8940:
        /* <DEDUP_REMOVED lines=17> */
.L_x_8948:
        /* <DEDUP_REMOVED lines=12> */
.L_x_8947:
        /* <DEDUP_REMOVED lines=18> */
.L_x_8950:
        /* <DEDUP_REMOVED lines=13> */
.L_x_8949:
[----:B------:R0:W-:Y:S01]  /*82b0*/  STG.E.64 desc[UR36][R2.64], R4 ;  /* 0x0000000402007986 */ /* 0x0001e2000c101b24 */
[----:B------:R-:W-:Y:S05]  /*82c0*/  BRA `(.L_x_8944) ;  /* 0x0000000c004c7947 */ /* 0x000fea0003800000 */
.L_x_8939:
        /* <DEDUP_REMOVED lines=13> */
.L_x_8954:
        /* <DEDUP_REMOVED lines=26> */
.L_x_8957:
[----:B------:R-:W-:-:S04]  /*8540*/  SHF.R.U32.HI R5, RZ, 0x18, R7 ;  /* 0x00000018ff057819 */ /* 0x000fc80000011607 */
[----:B------:R-:W-:-:S07]  /*8550*/  LOP3.LUT R0, R0, 0x80, R5, 0xf8, !PT ;  /* 0x0000008000007812 */ /* 0x000fce00078ef805 */
.L_x_8956:
[----:B------:R-:W-:Y:S05]  /*8560*/  BSYNC.RECONVERGENT B0 ;  /* 0x0000000000007941 */ /* 0x000fea0003800200 */
.L_x_8955:
[----:B------:R0:W-:Y:S01]  /*8570*/  STG.E.U8 desc[UR36][R2.64], R0 ;  /* 0x0000000002007986 */ /* 0x0001e2000c101124 */
[----:B------:R-:W-:Y:S05]  /*8580*/  BRA `(.L_x_8944) ;  /* 0x00000008009c7947 */ /* 0x000fea0003800000 */
.L_x_8953:
        /* <DEDUP_REMOVED lines=26> */
.L_x_8960:
[----:B------:R-:W-:-:S04]  /*8730*/  SHF.R.U32.HI R5, RZ, 0x18, R7 ;  /* 0x00000018ff057819 */ /* 0x000fc80000011607 */
[----:B------:R-:W-:-:S07]  /*8740*/  LOP3.LUT R0, R0, 0x80, R5, 0xf8, !PT ;  /* 0x0000008000007812 */ /* 0x000fce00078ef805 */
.L_x_8959:
[----:B------:R-:W-:Y:S05]  /*8750*/  BSYNC.RECONVERGENT B0 ;  /* 0x0000000000007941 */ /* 0x000fea0003800200 */
.L_x_8958:
[----:B------:R0:W-:Y:S01]  /*8760*/  STG.E.U8 desc[UR36][R2.64], R0 ;  /* 0x0000000002007986 */ /* 0x0001e2000c101124 */
[----:B------:R-:W-:Y:S05]  /*8770*/  BRA `(.L_x_8944) ;  /* 0x0000000800207947 */ /* 0x000fea0003800000 */
.L_x_8952:
        /* <DEDUP_REMOVED lines=30> */
.L_x_8962:
[----:B------:R-:W0:Y:S02]  /*8960*/  F2I.U64.F64.TRUNC R4, R4 ;  /* 0x0000000400047311 */ /* 0x000e24000030d800 */
[----:B0-----:R0:W-:Y:S01]  /*8970*/  STG.E.64 desc[UR36][R2.64], R4 ;  /* 0x0000000402007986 */ /* 0x0011e2000c101b24 */
[----:B------:R-:W-:Y:S05]  /*8980*/  BRA `(.L_x_8944) ;  /* 0x00000004009c7947 */ /* 0x000fea0003800000 */
.L_x_8961:
[----:B------:R-:W0:Y:S02]  /*8990*/  F2I.U32.F64.TRUNC R5, R4 ;  /* 0x0000000400057311 */ /* 0x000e24000030d000 */
[----:B0-----:R0:W-:Y:S01]  /*89a0*/  STG.E desc[UR36][R2.64], R5 ;  /* 0x0000000502007986 */ /* 0x0011e2000c101924 */
[----:B------:R-:W-:Y:S05]  /*89b0*/  BRA `(.L_x_8944) ;  /* 0x0000000400907947 */ /* 0x000fea0003800000 */
.L_x_8951:
        /* <DEDUP_REMOVED lines=10> */
.L_x_8964:
[----:B------:R-:W-:-:S05]  /*8a60*/  CS2R R6, SRZ ;  /* 0x0000000000067805 */ /* 0x000fca000001ff00 */
[----:B------:R4:W-:Y:S01]  /*8a70*/  STG.E.128 desc[UR36][R2.64], R4 ;  /* 0x0000000402007986 */ /* 0x0009e2000c101d24 */
[----:B------:R-:W-:Y:S05]  /*8a80*/  BRA `(.L_x_8944) ;  /* 0x00000004005c7947 */ /* 0x000fea0003800000 */
.L_x_8963:
[----:B------:R-:W-:-:S09]  /*8a90*/  UISETP.NE.AND UP0, UPT, UR4, 0xf, UPT ;  /* 0x0000000f0400788c */ /* 0x000fd2000bf05270 */
[----:B------:R-:W-:Y:S05]  /*8aa0*/  BRA.U !UP0, `(.L_x_8965) ;  /* 0x0000000508287547 */ /* 0x000fea000b800000 */
[----:B------:R-:W-:-:S09]  /*8ab0*/  UISETP.NE.AND UP0, UPT, UR4, 0x17, UPT ;  /* 0x000000170400788c */ /* 0x000fd2000bf05270 */
[----:B------:R-:W-:Y:S05]  /*8ac0*/  BRA.U !UP0, `(.L_x_8966) ;  /* 0x0000000108b07547 */ /* 0x000fea000b800000 */
[----:B------:R-:W-:-:S09]  /*8ad0*/  UISETP.NE.AND UP0, UPT, UR4, 0x18, UPT ;  /* 0x000000180400788c */ /* 0x000fd2000bf05270 */
[----:B------:R-:W-:Y:S05]  /*8ae0*/  BRA.U !UP0, `(.L_x_8967) ;  /* 0x0000000108447547 */ /* 0x000fea000b800000 */
.L_x_8943:
        /* <DEDUP_REMOVED lines=16> */
.L_x_8968:
[----:B------:R-:W-:Y:S05]  /*8bf0*/  BRA `(.L_x_8944) ;  /* 0x0000000400007947 */ /* 0x000fea0003800000 */
.L_x_8967:
        /* <DEDUP_REMOVED lines=21> */
.L_x_8970:
[----:B------:R-:W-:Y:S05]  /*8d50*/  BSYNC.RECONVERGENT B0 ;  /* 0x0000000000007941 */ /* 0x000fea0003800200 */
.L_x_8969:
[----:B------:R-:W-:-:S05]  /*8d60*/  LOP3.LUT R7, R0, 0x80, R7, 0xf8, !PT ;  /* 0x0000008000077812 */ /* 0x000fca00078ef807 */
[----:B------:R2:W-:Y:S01]  /*8d70*/  STG.E.U8 desc[UR36][R2.64], R7 ;  /* 0x0000000702007986 */ /* 0x0005e2000c101124 */
[----:B------:R-:W-:Y:S05]  /*8d80*/  BRA `(.L_x_8944) ;  /* 0x00000000009c7947 */ /* 0x000fea0003800000 */
.L_x_8966:
        /* <DEDUP_REMOVED lines=20> */
.L_x_8972:
[----:B------:R-:W-:Y:S02]  /*8ed0*/  ISETP.GT.U32.AND P0, PT, R6, 0x7f800000, PT ;  /* 0x7f8000000600780c */ /* 0x000fe40003f04070 */
[----:B------:R-:W-:-:S04]  /*8ee0*/  MOV R0, 0x7f ;  /* 0x0000007f00007802 */ /* 0x000fc80000000f00 */
[----:B------:R-:W-:-:S07]  /*8ef0*/  SEL R0, R0, 0x7c, P0 ;  /* 0x0000007c00007807 */ /* 0x000fce0000000000 */
.L_x_8973:
[----:B------:R-:W-:Y:S05]  /*8f00*/  BSYNC.RECONVERGENT B0 ;  /* 0x0000000000007941 */ /* 0x000fea0003800200 */
.L_x_8971:
[----:B------:R-:W-:-:S04]  /*8f10*/  SHF.R.U32.HI R5, RZ, 0x18, R7 ;  /* 0x00000018ff057819 */ /* 0x000fc80000011607 */
[----:B------:R-:W-:-:S05]  /*8f20*/  LOP3.LUT R5, R0, 0x80, R5, 0xf8, !PT ;  /* 0x0000008000057812 */ /* 0x000fca00078ef805 */
[----:B------:R1:W-:Y:S01]  /*8f30*/  STG.E.U8 desc[UR36][R2.64], R5 ;  /* 0x0000000502007986 */ /* 0x0003e2000c101124 */
[----:B------:R-:W-:Y:S05]  /*8f40*/  BRA `(.L_x_8944) ;  /* 0x00000000002c7947 */ /* 0x000fea0003800000 */
.L_x_8965:
        /* <DEDUP_REMOVED lines=11> */
.L_x_8944:
[----:B------:R-:W-:-:S07]  /*9000*/  VIADD R19, R19, 0x80 ;  /* 0x0000008013137836 */ /* 0x000fce0000000000 */
.L_x_8881:
[----:B------:R-:W-:Y:S05]  /*9010*/  BSYNC.RECONVERGENT B7 ;  /* 0x0000000000077941 */ /* 0x000fea0003800200 */
.L_x_8880:
[----:B------:R-:W5:Y:S01]  /*9020*/  LDCU UR4, c[0x0][0x380] ;  /* 0x00007000ff0477ac */ /* 0x000f620008000800 */
[----:B------:R-:W-:Y:S01]  /*9030*/  BSSY.RECONVERGENT B7, `(.L_x_8974) ;  /* 0x0000478000077945 */ /* 0x000fe20003800200 */
[----:B-----5:R-:W-:-:S13]  /*9040*/  ISETP.GE.AND P0, PT, R19, UR4, PT ;  /* 0x0000000413007c0c */ /* 0x020fda000bf06270 */
[----:B------:R-:W-:Y:S05]  /*9050*/  @P0 BRA `(.L_x_8975) ;  /* 0x0000004400d40947 */ /* 0x000fea0003800000 */
[----:B------:R-:W5:Y:S01]  /*9060*/  LDCU UR4, c[0x0][0x388] ;  /* 0x00007100ff0477ac */ /* 0x000f620008000800 */
[----:B------:R-:W-:Y:S01]  /*9070*/  HFMA2 R18, -RZ, RZ, 0, 0 ;  /* 0x00000000ff127431 */ /* 0x000fe200000001ff */
        /* <DEDUP_REMOVED lines=352> */
.L_x_8976:
        /* <DEDUP_REMOVED lines=16> */
[----:B--2---:R3:W4:Y:S02]  /*a780*/  I2F.F64.S16 R16, R2 ;  /* 0x0000000200107312 */ /* 0x0047240000101c00 */
[----:B---34-:R-:W-:Y:S05]  /*a790*/  BRA `(.L_x_8983) ;  /* 0x0000000c006c7947 */ /* 0x018fea0003800000 */
.L_x_8981:
[----:B------:R-:W2:Y:S02]  /*a7a0*/  LDG.E.U8 R2, desc[UR36][R2.64] ;  /* 0x0000002402027981 */ /* 0x000ea4000c1e1100 */
[----:B--2---:R3:W4:Y:S02]  /*a7b0*/  I2F.F64.U16 R16, R2 ;  /* 0x0000000200107312 */ /* 0x0047240000101800 */
[----:B---34-:R-:W-:Y:S05]  /*a7c0*/  BRA `(.L_x_8983) ;  /* 0x0000000c00607947 */ /* 0x018fea0003800000 */
.L_x_8980:
[----:B------:R-:W-:-:S09]  /*a7d0*/  UISETP.NE.AND UP0, UPT, UR4, 0x2, UPT ;  /* 0x000000020400788c */ /* 0x000fd2000bf05270 */
[----:B------:R-:W-:Y:S05]  /*a7e0*/  BRA.U !UP0, `(.L_x_8984) ;  /* 0x0000000108287547 */ /* 0x000fea000b800000 */
[----:B------:R-:W-:-:S09]  /*a7f0*/  UISETP.NE.AND UP0, UPT, UR4, 0x3, UPT ;  /* 0x000000030400788c */ /* 0x000fd2000bf05270 */
[----:B------:R-:W-:Y:S05]  /*a800*/  BRA.U !UP0, `(.L_x_8985) ;  /* 0x0000000108147547 */ /* 0x000fea000b800000 */
[----:B------:R-:W-:-:S09]  /*a810*/  UISETP.NE.AND UP0, UPT, UR4, 0x4, UPT ;  /* 0x000000040400788c */ /* 0x000fd2000bf05270 */
[----:B------:R-:W-:Y:S05]  /*a820*/  BRA.U UP0, `(.L_x_8982) ;  /* 0x0000000900ec7547 */ /* 0x000fea000b800000 */
[----:B------:R-:W2:Y:S02]  /*a830*/  LDG.E.64 R16, desc[UR36][R2.64] ;  /* 0x0000002402107981 */ /* 0x000ea4000c1e1b00 */
[----:B--2---:R-:W3:Y:S02]  /*a840*/  I2F.F64.S64 R16, R16 ;  /* 0x0000001000107312 */ /* 0x004ee40000301c00 */
[----:B---3--:R-:W-:Y:S05]  /*a850*/  BRA `(.L_x_8983) ;  /* 0x0000000c003c7947 */ /* 0x008fea0003800000 */
.L_x_8985:
[----:B------:R-:W2:Y:S02]  /*a860*/  LDG.E R2, desc[UR36][R2.64] ;  /* 0x0000002402027981 */ /* 0x000ea4000c1e1900 */
[----:B--2---:R3:W4:Y:S02]  /*a870*/  I2F.F64 R16, R2 ;  /* 0x0000000200107312 */ /* 0x0047240000201c00 */
[----:B---34-:R-:W-:Y:S05]  /*a880*/  BRA `(.L_x_8983) ;  /* 0x0000000c00307947 */ /* 0x018fea0003800000 */
.L_x_8984:
[----:B------:R-:W2:Y:S02]  /*a890*/  LDG.E.U16 R2, desc[UR36][R2.64] ;  /* 0x0000002402027981 */ /* 0x000ea4000c1e1500 */
[----:B--2---:R3:W4:Y:S02]  /*a8a0*/  I2F.F64.S16 R16, R2 ;  /* 0x0000000200107312 */ /* 0x0047240000101c00 */
[----:B---34-:R-:W-:Y:S05]  /*a8b0*/  BRA `(.L_x_8983) ;  /* 0x0000000c00247947 */ /* 0x018fea0003800000 */
.L_x_8979:
        /* <DEDUP_REMOVED lines=10> */
.L_x_8987:
[----:B------:R-:W2:Y:S02]  /*a960*/  LDG.E.U16 R0, desc[UR36][R2.64] ;  /* 0x0000002402007981 */ /* 0x000ea4000c1e1500 */
[----:B--2---:R-:W-:-:S05]  /*a970*/  HADD2.F32 R0, -RZ, R0.H0_H0 ;  /* 0x20000000ff007230 */ /* 0x004fca0000004100 */
[----:B------:R-:W-:-:S04]  /*a980*/  FMUL.FTZ R0, R0, 1 ;  /* 0x3f80000000007820 */ /* 0x000fc80000410000 */
[----:B------:R4:W0:Y:S02]  /*a990*/  F2F.F64.F32 R16, R0 ;  /* 0x0000000000107310 */ /* 0x0008240000201800 */
[----:B0---4-:R-:W-:Y:S05]  /*a9a0*/  BRA `(.L_x_8983) ;  /* 0x0000000800e87947 */ /* 0x011fea0003800000 */
.L_x_8986:
        /* <DEDUP_REMOVED lines=10> */
.L_x_8989:
[----:B------:R-:W2:Y:S02]  /*aa50*/  LDG.E.U16 R2, desc[UR36][R2.64] ;  /* 0x0000002402027981 */ /* 0x000ea4000c1e1500 */
[----:B--2---:R-:W-:-:S05]  /*aa60*/  HADD2.F32 R0, -RZ, R2.H0_H0 ;  /* 0x20000002ff007230 */ /* 0x004fca0000004100 */
[----:B------:R-:W-:-:S04]  /*aa70*/  FMUL.FTZ R0, R0, 1 ;  /* 0x3f80000000007820 */ /* 0x000fc80000410000 */
[----:B------:R3:W4:Y:S02]  /*aa80*/  F2F.F64.F32 R16, R0 ;  /* 0x0000000000107310 */ /* 0x0007240000201800 */
[----:B---34-:R-:W-:Y:S05]  /*aa90*/  BRA `(.L_x_8983) ;  /* 0x0000000800ac7947 */ /* 0x018fea0003800000 */
.L_x_8988:
[----:B------:R3:W5:Y:S01]  /*aaa0*/  LDG.E.64 R16, desc[UR36][R2.64] ;  /* 0x0000002402107981 */ /* 0x000762000c1e1b00 */
[----:B------:R-:W-:Y:S05]  /*aab0*/  BRA `(.L_x_8983) ;  /* 0x0000000800a47947 */ /* 0x000fea0003800000 */
.L_x_8978:
        /* <DEDUP_REMOVED lines=13> */
.L_x_8992:
[----:B------:R2:W5:Y:S01]  /*ab90*/  LDG.E.64 R16, desc[UR36][R2.64] ;  /* 0x0000002402107981 */ /* 0x000562000c1e1b00 */
[----:B------:R-:W-:Y:S05]  /*aba0*/  BRA `(.L_x_8983) ;  /* 0x0000000800687947 */ /* 0x000fea0003800000 */
.L_x_8991:
        /* <DEDUP_REMOVED lines=27> */
.L_x_8994:
        /* <DEDUP_REMOVED lines=14> */
.L_x_8993:
[----:B------:R-:W2:Y:S02]  /*ae40*/  LDG.E.U16 R0, desc[UR36][R2.64] ;  /* 0x0000002402007981 */ /* 0x000ea4000c1e1500 */
[----:B--2---:R-:W-:-:S05]  /*ae50*/  SHF.L.U32 R0, R0, 0x10, RZ ;  /* 0x0000001000007819 */ /* 0x004fca00000006ff */
[----:B------:R-:W-:-:S04]  /*ae60*/  FMUL.FTZ R0, R0, 1 ;  /* 0x3f80000000007820 */ /* 0x000fc80000410000 */
[----:B------:R2:W3:Y:S02]  /*ae70*/  F2F.F64.F32 R16, R0 ;  /* 0x0000000000107310 */ /* 0x0004e40000201800 */
[----:B--23--:R-:W-:Y:S05]  /*ae80*/  BRA `(.L_x_8983) ;  /* 0x0000000400b07947 */ /* 0x00cfea0003800000 */
.L_x_8990:
        /* <DEDUP_REMOVED lines=11> */
.L_x_8997:
        /* <DEDUP_REMOVED lines=21> */
.L_x_8999:
[----:B------:R-:W-:Y:S05]  /*b090*/  BSYNC.RECONVERGENT B0 ;  /* 0x0000000000007941 */ /* 0x000fea0003800200 */
.L_x_8998:
[----:B------:R-:W-:Y:S01]  /*b0a0*/  IMAD.SHL.U32 R0, R0, 0x100000, RZ ;  /* 0x0010000000007824 */ /* 0x000fe200078e00ff */
[----:B------:R-:W-:-:S04]  /*b0b0*/  LEA R2, R2, 0x3b800000, 0x17 ;  /* 0x3b80000002027811 */ /* 0x000fc800078eb8ff */
[----:B------:R-:W-:-:S05]  /*b0c0*/  LOP3.LUT R0, R2, R0, R7, 0xfe, !PT ;  /* 0x0000000002007212 */ /* 0x000fca00078efe07 */
[----:B------:R-:W-:-:S04]  /*b0d0*/  FMUL.FTZ R0, R0, 1 ;  /* 0x3f80000000007820 */ /* 0x000fc80000410000 */
[----:B------:R2:W3:Y:S02]  /*b0e0*/  F2F.F64.F32 R16, R0 ;  /* 0x0000000000107310 */ /* 0x0004e40000201800 */
[----:B--23--:R-:W-:Y:S05]  /*b0f0*/  BRA `(.L_x_8983) ;  /* 0x0000000400147947 */ /* 0x00cfea0003800000 */
.L_x_8996:
        /* <DEDUP_REMOVED lines=21> */
.L_x_9001:
[----:B------:R-:W-:Y:S05]  /*b250*/  BSYNC.RECONVERGENT B0 ;  /* 0x0000000000007941 */ /* 0x000fea0003800200 */
.L_x_9000:
[----:B------:R-:W-:Y:S02]  /*b260*/  SHF.L.U32 R0, R0, 0x15, RZ ;  /* 0x0000001500007819 */ /* 0x000fe400000006ff */
[----:B------:R-:W-:-:S04]  /*b270*/  LEA R2, R2, 0x37800000, 0x17 ;  /* 0x3780000002027811 */ /* 0x000fc800078eb8ff */
[----:B------:R-:W-:-:S05]  /*b280*/  LOP3.LUT R0, R2, R0, R7, 0xfe, !PT ;  /* 0x0000000002007212 */ /* 0x000fca00078efe07 */
[----:B------:R-:W-:-:S04]  /*b290*/  FMUL.FTZ R0, R0, 1 ;  /* 0x3f80000000007820 */ /* 0x000fc80000410000 */
[----:B------:R2:W3:Y:S02]  /*b2a0*/  F2F.F64.F32 R16, R0 ;  /* 0x0000000000107310 */ /* 0x0004e40000201800 */
[----:B--23--:R-:W-:Y:S05]  /*b2b0*/  BRA `(.L_x_8983) ;  /* 0x0000000000a47947 */ /* 0x00cfea0003800000 */
.L_x_8995:
        /* <DEDUP_REMOVED lines=18> */
.L_x_8982:
        /* <DEDUP_REMOVED lines=16> */
.L_x_9004:
[----:B------:R-:W-:Y:S01]  /*b4e0*/  CS2R R16, SRZ ;  /* 0x0000000000107805 */ /* 0x000fe2000001ff00 */
[----:B------:R-:W-:Y:S06]  /*b4f0*/  BRA `(.L_x_8983) ;  /* 0x0000000000147947 */ /* 0x000fec0003800000 */
.L_x_9003:
[----:B------:R-:W2:Y:S02]  /*b500*/  LDG.E.64 R16, desc[UR36][R2.64] ;  /* 0x0000002402107981 */ /* 0x000ea4000c1e1b00 */
[----:B--2---:R-:W0:Y:S02]  /*b510*/  I2F.F64.U64 R16, R16 ;  /* 0x0000001000107312 */ /* 0x004e240000301800 */
[----:B0-----:R-:W-:Y:S05]  /*b520*/  BRA `(.L_x_8983) ;  /* 0x0000000000087947 */ /* 0x001fea0003800000 */
.L_x_9002:
[----:B------:R-:W2:Y:S02]  /*b530*/  LDG.E R2, desc[UR36][R2.64] ;  /* 0x0000002402027981 */ /* 0x000ea4000c1e1900 */
[----:B--2---:R0:W1:Y:S02]  /*b540*/  I2F.F64.U32 R16, R2 ;  /* 0x0000000200107312 */ /* 0x0040640000201800 */
.L_x_8983:
[----:B------:R-:W-:Y:S05]  /*b550*/  BSYNC.RECONVERGENT B6 ;  /* 0x0000000000067941 */ /* 0x000fea0003800200 */
.L_x_8977:
        /* <DEDUP_REMOVED lines=18> */
.L_x_9009:
[----:B------:R-:W4:Y:S02]  /*b680*/  LDG.E.U8 R4, desc[UR36][R22.64] ;  /* 0x0000002416047981 */ /* 0x000f24000c1e1100 */
[----:B----4-:R-:W4:Y:S02]  /*b690*/  I2F.F64.U16 R4, R4 ;  /* 0x0000000400047312 */ /* 0x010f240000101800 */
[----:B----4-:R-:W-:Y:S05]  /*b6a0*/  BRA `(.L_x_9011) ;  /* 0x0000000c00607947 */ /* 0x010fea0003800000 */
.L_x_9008:
        /* <DEDUP_REMOVED lines=9> */
.L_x_9013:
[----:B------:R-:W4:Y:S02]  /*b740*/  LDG.E R4, desc[UR36][R22.64] ;  /* 0x0000002416047981 */ /* 0x000f24000c1e1900 */
[----:B----4-:R-:W4:Y:S02]  /*b750*/  I2F.F64 R4, R4 ;  /* 0x0000000400047312 */ /* 0x010f240000201c00 */
[----:B----4-:R-:W-:Y:S05]  /*b760*/  BRA `(.L_x_9011) ;  /* 0x0000000c00307947 */ /* 0x010fea0003800000 */
.L_x_9012:
[----:B------:R-:W4:Y:S02]  /*b770*/  LDG.E.U16 R4, desc[UR36][R22.64] ;  /* 0x0000002416047981 */ /* 0x000f24000c1e1500 */
[----:B----4-:R-:W4:Y:S02]  /*b780*/  I2F.F64.S16 R4, R4 ;  /* 0x0000000400047312 */ /* 0x010f240000101c00 */
[----:B----4-:R-:W-:Y:S05]  /*b790*/  BRA `(.L_x_9011) ;  /* 0x0000000c00247947 */ /* 0x010fea0003800000 */
.L_x_9007:
        /* <DEDUP_REMOVED lines=10> */
.L_x_9015:
[----:B------:R-:W4:Y:S02]  /*b840*/  LDG.E.U16 R0, desc[UR36][R22.64] ;  /* 0x0000002416007981 */ /* 0x000f24000c1e1500 */
[----:B----4-:R-:W-:-:S05]  /*b850*/  HADD2.F32 R0, -RZ, R0.H0_H0 ;  /* 0x20000000ff007230 */ /* 0x010fca0000004100 */
[----:B------:R-:W-:-:S04]  /*b860*/  FMUL.FTZ R0, R0, 1 ;  /* 0x3f80000000007820 */ /* 0x000fc80000410000 */
[----:B------:R4:W0:Y:S02]  /*b870*/  F2F.F64.F32 R4, R0 ;  /* 0x0000000000047310 */ /* 0x0008240000201800 */
[----:B0---4-:R-:W-:Y:S05]  /*b880*/  BRA `(.L_x_9011) ;  /* 0x0000000800e87947 */ /* 0x011fea0003800000 */
.L_x_9014:
        /* <DEDUP_REMOVED lines=10> */
.L_x_9017:
[----:B------:R-:W4:Y:S02]  /*b930*/  LDG.E.U16 R22, desc[UR36][R22.64] ;  /* 0x0000002416167981 */ /* 0x000f24000c1e1500 */
[----:B----4-:R-:W-:-:S05]  /*b940*/  HADD2.F32 R0, -RZ, R22.H0_H0 ;  /* 0x20000016ff007230 */ /* 0x010fca0000004100 */
[----:B------:R-:W-:-:S04]  /*b950*/  FMUL.FTZ R0, R0, 1 ;  /* 0x3f80000000007820 */ /* 0x000fc80000410000 */
[----:B------:R4:W0:Y:S02]  /*b960*/  F2F.F64.F32 R4, R0 ;  /* 0x0000000000047310 */ /* 0x0008240000201800 */
[----:B0---4-:R-:W-:Y:S05]  /*b970*/  BRA `(.L_x_9011) ;  /* 0x0000000800ac7947 */ /* 0x011fea0003800000 */
.L_x_9016:
[----:B------:R4:W5:Y:S01]  /*b980*/  LDG.E.64 R4, desc[UR36][R22.64] ;  /* 0x0000002416047981 */ /* 0x000962000c1e1b00 */
[----:B------:R-:W-:Y:S05]  /*b990*/  BRA `(.L_x_9011) ;  /* 0x0000000800a47947 */ /* 0x000fea0003800000 */
.L_x_9006:
        /* <DEDUP_REMOVED lines=9> */
[----:B------:R-:W-:Y:S01]  /*ba30*/  HFMA2 R4, -RZ, RZ, 0, 0 ;  /* 0x00000000ff047431 */ /* 0x000fe200000001ff */
[----:B----4-:R-:W-:-:S04]  /*ba40*/  ISETP.NE.AND P0, PT, R22, RZ, PT ;  /* 0x000000ff1600720c */ /* 0x010fc80003f05270 */
[----:B------:R-:W-:Y:S01]  /*ba50*/  FSEL R5, RZ, 1.875, !P0 ;  /* 0x3ff00000ff057808 */ /* 0x000fe20004000000 */
[----:B------:R-:W-:Y:S08]  /*ba60*/  BRA `(.L_x_9011) ;  /* 0x0000000800707947 */ /* 0x000ff00003800000 */
.L_x_9020:
[----:B------:R4:W5:Y:S01]  /*ba70*/  LDG.E.64 R4, desc[UR36][R22.64] ;  /* 0x0000002416047981 */ /* 0x000962000c1e1b00 */
[----:B------:R-:W-:Y:S05]  /*ba80*/  BRA `(.L_x_9011) ;  /* 0x0000000800687947 */ /* 0x000fea0003800000 */
.L_x_9019:
        /* <DEDUP_REMOVED lines=27> */
.L_x_9022:
[----:B--23--:R-:W2:Y:S02]  /*bc40*/  LDG.E.U8 R3, desc[UR36][R22.64] ;  /* 0x0000002416037981 */ /* 0x00cea4000c1e1100 */
[C---:B--2---:R-:W-:Y:S01]  /*bc50*/  SHF.L.U32 R0, R3.reuse, 0x19, RZ ;  /* 0x0000001903007819 */ /* 0x044fe200000006ff */
        /* <DEDUP_REMOVED lines=12> */
.L_x_9021:
[----:B------:R-:W4:Y:S02]  /*bd20*/  LDG.E.U16 R0, desc[UR36][R22.64] ;  /* 0x0000002416007981 */ /* 0x000f24000c1e1500 */
[----:B----4-:R-:W-:-:S05]  /*bd30*/  SHF.L.U32 R0, R0, 0x10, RZ ;  /* 0x0000001000007819 */ /* 0x010fca00000006ff */
[----:B------:R-:W-:-:S04]  /*bd40*/  FMUL.FTZ R0, R0, 1 ;  /* 0x3f80000000007820 */ /* 0x000fc80000410000 */
[----:B------:R4:W0:Y:S02]  /*bd50*/  F2F.F64.F32 R4, R0 ;  /* 0x0000000000047310 */ /* 0x0008240000201800 */
[----:B0---4-:R-:W-:Y:S05]  /*bd60*/  BRA `(.L_x_9011) ;  /* 0x0000000400b07947 */ /* 0x011fea0003800000 */
.L_x_9018:
        /* <DEDUP_REMOVED lines=11> */
.L_x_9025:
        /* <DEDUP_REMOVED lines=21> */
.L_x_9027:
[----:B------:R-:W-:Y:S05]  /*bf70*/  BSYNC.RECONVERGENT B0 ;  /* 0x0000000000007941 */ /* 0x000fea0003800200 */
.L_x_9026:
[----:B------:R-:W-:Y:S01]  /*bf80*/  IMAD.SHL.U32 R0, R0, 0x100000, RZ ;  /* 0x0010000000007824 */ /* 0x000fe200078e00ff */
[----:B------:R-:W-:-:S04]  /*bf90*/  LEA R2, R2, 0x3b800000, 0x17 ;  /* 0x3b80000002027811 */ /* 0x000fc800078eb8ff */
[----:B------:R-:W-:-:S05]  /*bfa0*/  LOP3.LUT R0, R2, R0, R7, 0xfe, !PT ;  /* 0x0000000002007212 */ /* 0x000fca00078efe07 */
[----:B------:R-:W-:-:S04]  /*bfb0*/  FMUL.FTZ R0, R0, 1 ;  /* 0x3f80000000007820 */ /* 0x000fc80000410000 */
[----:B------:R0:W2:Y:S02]  /*bfc0*/  F2F.F64.F32 R4, R0 ;  /* 0x0000000000047310 */ /* 0x0000a40000201800 */
[----:B0-2---:R-:W-:Y:S05]  /*bfd0*/  BRA `(.L_x_9011) ;  /* 0x0000000400147947 */ /* 0x005fea0003800000 */
.L_x_9024:
        /* <DEDUP_REMOVED lines=21> */
.L_x_9029:
[----:B------:R-:W-:Y:S05]  /*c130*/  BSYNC.RECONVERGENT B0 ;  /* 0x0000000000007941 */ /* 0x000fea0003800200 */
.L_x_9028:
[----:B------:R-:W-:Y:S02]  /*c140*/  SHF.L.U32 R0, R0, 0x15, RZ ;  /* 0x0000001500007819 */ /* 0x000fe400000006ff */
[----:B------:R-:W-:-:S04]  /*c150*/  LEA R2, R2, 0x37800000, 0x17 ;  /* 0x3780000002027811 */ /* 0x000fc800078eb8ff */
[----:B------:R-:W-:-:S05]  /*c160*/  LOP3.LUT R0, R2, R0, R7, 0xfe, !PT ;  /* 0x0000000002007212 */ /* 0x000fca00078efe07 */
[----:B------:R-:W-:-:S04]  /*c170*/  FMUL.FTZ R0, R0, 1 ;  /* 0x3f80000000007820 */ /* 0x000fc80000410000 */
[----:B------:R0:W2:Y:S02]  /*c180*/  F2F.F64.F32 R4, R0 ;  /* 0x0000000000047310 */ /* 0x0000a40000201800 */
[----:B0-2---:R-:W-:Y:S05]  /*c190*/  BRA `(.L_x_9011) ;  /* 0x0000000000a47947 */ /* 0x005fea0003800000 */
.L_x_9023:
        /* <DEDUP_REMOVED lines=18> */
.L_x_9010:
[----:B0-23--:R-:W-:Y:S01]  /*c2c0*/  MOV R2, 0x0 ;  /* 0x0000000000027802 */ /* 0x00dfe20000000f00 */
[----:B------:R-:W0:Y:S01]  /*c2d0*/  LDCU.64 UR4, c[0x4][0x1a8] ;  /* 0x01003500ff0477ac */ /* 0x000e220008000a00 */
[----:B------:R-:W-:Y:S02]  /*c2e0*/  HFMA2 R8, -RZ, RZ, 0, 4.64916229248046875e-06 ;  /* 0x0000004eff087431 */ /* 0x000fe400000001ff */
[----:B------:R-:W-:Y:S01]  /*c2f0*/  IMAD.MOV.U32 R12, RZ, RZ, 0x1 ;  /* 0x00000001ff0c7424 */ /* 0x000fe200078e00ff */
[----:B------:R-:W-:Y:S01]  /*c300*/  MOV R13, RZ ;  /* 0x000000ff000d7202 */ /* 0x000fe20000000f00 */
[----:B------:R-:W2:Y:S01]  /*c310*/  LDCU.64 UR6, c[0x4][0x1b0] ;  /* 0x01003600ff0677ac */ /* 0x000ea20008000a00 */
[----:B------:R-:W3:Y:S01]  /*c320*/  LDC.64 R2, c[0x4][R2] ;  /* 0x0100000002027b82 */ /* 0x000ee20000000a00 */
[----:B------:R-:W4:Y:S01]  /*c330*/  LDCU.64 UR8, c[0x4][0x60] ;  /* 0x01000c00ff0877ac */ /* 0x000f220008000a00 */
[----:B0-----:R-:W-:Y:S01]  /*c340*/  MOV R4, UR4 ;  /* 0x0000000400047c02 */ /* 0x001fe20008000f00 */
[----:B------:R-:W-:Y:S01]  /*c350*/  IMAD.U32 R5, RZ, RZ, UR5 ;  /* 0x00000005ff057e24 */ /* 0x000fe2000f8e00ff */
[----:B--2---:R-:W-:Y:S01]  /*c360*/  MOV R6, UR6 ;  /* 0x0000000600067c02 */ /* 0x004fe20008000f00 */
[----:B------:R-:W-:Y:S01]  /*c370*/  IMAD.U32 R7, RZ, RZ, UR7 ;  /* 0x00000007ff077e24 */ /* 0x000fe2000f8e00ff */
[----:B----4-:R-:W-:Y:S01]  /*c380*/  MOV R10, UR8 ;  /* 0x00000008000a7c02 */ /* 0x010fe20008000f00 */
[----:B------:R-:W-:-:S07]  /*c390*/  IMAD.U32 R11, RZ, RZ, UR9 ;  /* 0x00000009ff0b7e24 */ /* 0x000fce000f8e00ff */
[----:B------:R-:W-:-:S07]  /*c3a0*/  LEPC R20, `(.L_x_9032) ;  /* 0x000000001014794e */ /* 0x000fce0000000000 */
[----:B-1-3-5:R-:W-:Y:S05]  /*c3b0*/  CALL.ABS.NOINC R2 ;  /* 0x0000000002007343 */ /* 0x02afea0003c00000 */
.L_x_9032:
[----:B------:R-:W-:Y:S01]  /*c3c0*/  CS2R R4, SRZ ;  /* 0x0000000000047805 */ /* 0x000fe2000001ff00 */
[----:B------:R-:W-:Y:S06]  /*c3d0*/  BRA `(.L_x_9011) ;  /* 0x0000000000147947 */ /* 0x000fec0003800000 */
.L_x_9031:
[----:B------:R-:W4:Y:S02]  /*c3e0*/  LDG.E.64 R4, desc[UR36][R22.64] ;  /* 0x0000002416047981 */ /* 0x000f24000c1e1b00 */
[----:B----4-:R-:W4:Y:S02]  /*c3f0*/  I2F.F64.U64 R4, R4 ;  /* 0x0000000400047312 */ /* 0x010f240000301800 */
[----:B----4-:R-:W-:Y:S05]  /*c400*/  BRA `(.L_x_9011) ;  /* 0x0000000000087947 */ /* 0x010fea0003800000 */
.L_x_9030:
[----:B------:R-:W4:Y:S02]  /*c410*/  LDG.E R4, desc[UR36][R22.64] ;  /* 0x0000002416047981 */ /* 0x000f24000c1e1900 */
[----:B----4-:R-:W4:Y:S02]  /*c420*/  I2F.F64.U32 R4, R4 ;  /* 0x0000000400047312 */ /* 0x010f240000201800 */
.L_x_9011:
[----:B------:R-:W-:Y:S05]  /*c430*/  BSYNC.RECONVERGENT B6 ;  /* 0x0000000000067941 */ /* 0x000fea0003800200 */
.L_x_9005:
[----:B------:R-:W0:Y:S01]  /*c440*/  LDCU.64 UR6, c[0x0][0x5e8] ;  /* 0x0000bd00ff0677ac */ /* 0x000e220008000a00 */
[----:B-1--45:R1:W4:Y:S01]  /*c450*/  DMUL R4, R4, R16 ;  /* 0x0000001004047228 */ /* 0x0323220000000000 */
[----:B------:R-:W-:-:S04]  /*c460*/  UPRMT UR4, UR43, 0x9910, URZ ;  /* 0x000099102b047896 */ /* 0x000fc800080000ff */
[----:B------:R-:W-:Y:S01]  /*c470*/  UISETP.GT.AND UP0, UPT, UR4, 0x9, UPT ;  /* 0x000000090400788c */ /* 0x000fe2000bf04270 */
[----:B0-23--:R-:W-:-:S05]  /*c480*/  IADD3 R2, P0, PT, R18, UR6, RZ ;  /* 0x0000000612027c10 */ /* 0x00dfca000ff1e0ff */
[----:B------:R-:W-:-:S03]  /*c490*/  IMAD.X R3, RZ, RZ, UR7, P0 ;  /* 0x00000007ff037e24 */ /* 0x000fc600080e06ff */
        /* <DEDUP_REMOVED lines=12> */
.L_x_9036:
[----:B------:R-:W0:Y:S02]  /*c560*/  F2I.S64.F64.TRUNC R4, R4 ;  /* 0x0000000400047311 */ /* 0x000e24000030d900 */
[----:B0-----:R-:W-:-:S05]  /*c570*/  MOV R7, R4 ;  /* 0x0000000400077202 */ /* 0x001fca0000000f00 */
[----:B------:R0:W-:Y:S01]  /*c580*/  STG.E.U8 desc[UR36][R2.64], R7 ;  /* 0x0000000702007986 */ /* 0x0001e2000c101124 */
[----:B------:R-:W-:Y:S05]  /*c590*/  BRA `(.L_x_9038) ;  /* 0x0000001000807947 */ /* 0x000fea0003800000 */
.L_x_9035:
        /* <DEDUP_REMOVED lines=9> */
.L_x_9040:
[----:B------:R-:W0:Y:S02]  /*c630*/  F2I.F64.TRUNC R5, R4 ;  /* 0x0000000400057311 */ /* 0x000e24000030d100 */
[----:B0-----:R0:W-:Y:S01]  /*c640*/  STG.E desc[UR36][R2.64], R5 ;  /* 0x0000000502007986 */ /* 0x0011e2000c101924 */
[----:B------:R-:W-:Y:S05]  /*c650*/  BRA `(.L_x_9038) ;  /* 0x0000001000507947 */ /* 0x000fea0003800000 */
.L_x_9039:
[----:B------:R-:W0:Y:S02]  /*c660*/  F2I.F64.TRUNC R5, R4 ;  /* 0x0000000400057311 */ /* 0x000e24000030d100 */
[----:B0-----:R0:W-:Y:S01]  /*c670*/  STG.E.U16 desc[UR36][R2.64], R5 ;  /* 0x0000000502007986 */ /* 0x0011e2000c101524 */
[----:B------:R-:W-:Y:S05]  /*c680*/  BRA `(.L_x_9038) ;  /* 0x0000001000447947 */ /* 0x000fea0003800000 */
.L_x_9034:
        /* <DEDUP_REMOVED lines=17> */
.L_x_9042:
        /* <DEDUP_REMOVED lines=12> */
.L_x_9041:
        /* <DEDUP_REMOVED lines=18> */
.L_x_9044:
        /* <DEDUP_REMOVED lines=13> */
.L_x_9043:
[----:B------:R4:W-:Y:S01]  /*ca50*/  STG.E.64 desc[UR36][R2.64], R4 ;  /* 0x0000000402007986 */ /* 0x0009e2000c101b24 */
[----:B------:R-:W-:Y:S05]  /*ca60*/  BRA `(.L_x_9038) ;  /* 0x0000000c004c7947 */ /* 0x000fea0003800000 */
.L_x_9033:
        /* <DEDUP_REMOVED lines=13> */
.L_x_9048:
        /* <DEDUP_REMOVED lines=26> */
.L_x_9051:
[----:B------:R-:W-:-:S04]  /*cce0*/  SHF.R.U32.HI R5, RZ, 0x18, R7 ;  /* 0x00000018ff057819 */ /* 0x000fc80000011607 */
[----:B------:R-:W-:-:S07]  /*ccf0*/  LOP3.LUT R0, R0, 0x80, R5, 0xf8, !PT ;  /* 0x0000008000007812 */ /* 0x000fce00078ef805 */
.L_x_9050:
[----:B------:R-:W-:Y:S05]  /*cd00*/  BSYNC.RECONVERGENT B0 ;  /* 0x0000000000007941 */ /* 0x000fea0003800200 */
.L_x_9049:
[----:B------:R0:W-:Y:S01]  /*cd10*/  STG.E.U8 desc[UR36][R2.64], R0 ;  /* 0x0000000002007986 */ /* 0x0001e2000c101124 */
[----:B------:R-:W-:Y:S05]  /*cd20*/  BRA `(.L_x_9038) ;  /* 0x00000008009c7947 */ /* 0x000fea0003800000 */
.L_x_9047:
        /* <DEDUP_REMOVED lines=26> */
.L_x_9054:
[----:B------:R-:W-:-:S04]  /*ced0*/  SHF.R.U32.HI R5, RZ, 0x18, R7 ;  /* 0x00000018ff057819 */ /* 0x000fc80000011607 */
[----:B------:R-:W-:-:S07]  /*cee0*/  LOP3.LUT R0, R0, 0x80, R5, 0xf8, !PT ;  /* 0x0000008000007812 */ /* 0x000fce00078ef805 */
.L_x_9053:
[----:B------:R-:W-:Y:S05]  /*cef0*/  BSYNC.RECONVERGENT B0 ;  /* 0x0000000000007941 */ /* 0x000fea0003800200 */
.L_x_9052:
[----:B------:R0:W-:Y:S01]  /*cf00*/  STG.E.U8 desc[UR36][R2.64], R0 ;  /* 0x0000000002007986 */ /* 0x0001e2000c101124 */
[----:B------:R-:W-:Y:S05]  /*cf10*/  BRA `(.L_x_9038) ;  /* 0x0000000800207947 */ /* 0x000fea0003800000 */
.L_x_9046:
        /* <DEDUP_REMOVED lines=30> */
.L_x_9056:
[----:B------:R-:W0:Y:S02]  /*d100*/  F2I.U64.F64.TRUNC R4, R4 ;  /* 0x0000000400047311 */ /* 0x000e24000030d800 */
[----:B0-----:R0:W-:Y:S01]  /*d110*/  STG.E.64 desc[UR36][R2.64], R4 ;  /* 0x0000000402007986 */ /* 0x0011e2000c101b24 */
[----:B------:R-:W-:Y:S05]  /*d120*/  BRA `(.L_x_9038) ;  /* 0x00000004009c7947 */ /* 0x000fea0003800000 */
.L_x_9055:
[----:B------:R-:W0:Y:S02]  /*d130*/  F2I.U32.F64.TRUNC R5, R4 ;  /* 0x0000000400057311 */ /* 0x000e24000030d000 */
[----:B0-----:R0:W-:Y:S01]  /*d140*/  STG.E desc[UR36][R2.64], R5 ;  /* 0x0000000502007986 */ /* 0x0011e2000c101924 */
[----:B------:R-:W-:Y:S05]  /*d150*/  BRA `(.L_x_9038) ;  /* 0x0000000400907947 */ /* 0x000fea0003800000 */
.L_x_9045:
        /* <DEDUP_REMOVED lines=10> */
.L_x_9058:
[----:B------:R-:W-:-:S05]  /*d200*/  CS2R R6, SRZ ;  /* 0x0000000000067805 */ /* 0x000fca000001ff00 */
[----:B------:R0:W-:Y:S01]  /*d210*/  STG.E.128 desc[UR36][R2.64], R4 ;  /* 0x0000000402007986 */ /* 0x0001e2000c101d24 */
[----:B------:R-:W-:Y:S05]  /*d220*/  BRA `(.L_x_9038) ;  /* 0x00000004005c7947 */ /* 0x000fea0003800000 */
.L_x_9057:
[----:B------:R-:W-:-:S09]  /*d230*/  UISETP.NE.AND UP0, UPT, UR4, 0xf, UPT ;  /* 0x0000000f0400788c */ /* 0x000fd2000bf05270 */
[----:B------:R-:W-:Y:S05]  /*d240*/  BRA.U !UP0, `(.L_x_9059) ;  /* 0x0000000508287547 */ /* 0x000fea000b800000 */
[----:B------:R-:W-:-:S09]  /*d250*/  UISETP.NE.AND UP0, UPT, UR4, 0x17, UPT ;  /* 0x000000170400788c */ /* 0x000fd2000bf05270 */
[----:B------:R-:W-:Y:S05]  /*d260*/  BRA.U !UP0, `(.L_x_9060) ;  /* 0x0000000108b07547 */ /* 0x000fea000b800000 */
[----:B------:R-:W-:-:S09]  /*d270*/  UISETP.NE.AND UP0, UPT, UR4, 0x18, UPT ;  /* 0x000000180400788c */ /* 0x000fd2000bf05270 */
[----:B------:R-:W-:Y:S05]  /*d280*/  BRA.U !UP0, `(.L_x_9061) ;  /* 0x0000000108447547 */ /* 0x000fea000b800000 */
.L_x_9037:
        /* <DEDUP_REMOVED lines=16> */
.L_x_9062:
[----:B------:R-:W-:Y:S05]  /*d390*/  BRA `(.L_x_9038) ;  /* 0x0000000400007947 */ /* 0x000fea0003800000 */
.L_x_9061:
        /* <DEDUP_REMOVED lines=21> */
.L_x_9064:
[----:B------:R-:W-:Y:S05]  /*d4f0*/  BSYNC.RECONVERGENT B0 ;  /* 0x0000000000007941 */ /* 0x000fea0003800200 */
.L_x_9063:
[----:B------:R-:W-:-:S05]  /*d500*/  LOP3.LUT R7, R0, 0x80, R7, 0xf8, !PT ;  /* 0x0000008000077812 */ /* 0x000fca00078ef807 */
[----:B------:R0:W-:Y:S01]  /*d510*/  STG.E.U8 desc[UR36][R2.64], R7 ;  /* 0x0000000702007986 */ /* 0x0001e2000c101124 */
[----:B------:R-:W-:Y:S05]  /*d520*/  BRA `(.L_x_9038) ;  /* 0x00000000009c7947 */ /* 0x000fea0003800000 */
.L_x_9060:
        /* <DEDUP_REMOVED lines=20> */
.L_x_9066:
[----:B------:R-:W-:Y:S02]  /*d670*/  ISETP.GT.U32.AND P0, PT, R6, 0x7f800000, PT ;  /* 0x7f8000000600780c */ /* 0x000fe40003f04070 */
[----:B------:R-:W-:-:S04]  /*d680*/  MOV R0, 0x7f ;  /* 0x0000007f00007802 */ /* 0x000fc80000000f00 */
[----:B------:R-:W-:-:S07]  /*d690*/  SEL R0, R0, 0x7c, P0 ;  /* 0x0000007c00007807 */ /* 0x000fce0000000000 */
.L_x_9067:
[----:B------:R-:W-:Y:S05]  /*d6a0*/  BSYNC.RECONVERGENT B0 ;  /* 0x0000000000007941 */ /* 0x000fea0003800200 */
.L_x_9065:
[----:B------:R-:W-:-:S04]  /*d6b0*/  SHF.R.U32.HI R5, RZ, 0x18, R7 ;  /* 0x00000018ff057819 */ /* 0x000fc80000011607 */
[----:B------:R-:W-:-:S05]  /*d6c0*/  LOP3.LUT R5, R0, 0x80, R5, 0xf8, !PT ;  /* 0x0000008000057812 */ /* 0x000fca00078ef805 */
[----:B------:R0:W-:Y:S01]  /*d6d0*/  STG.E.U8 desc[UR36][R2.64], R5 ;  /* 0x0000000502007986 */ /* 0x0001e2000c101124 */
[----:B------:R-:W-:Y:S05]  /*d6e0*/  BRA `(.L_x_9038) ;  /* 0x00000000002c7947 */ /* 0x000fea0003800000 */
.L_x_9059:
        /* <DEDUP_REMOVED lines=11> */
.L_x_9038:
[----:B------:R-:W-:-:S07]  /*d7a0*/  VIADD R19, R19, 0x80 ;  /* 0x0000008013137836 */ /* 0x000fce0000000000 */
.L_x_8975:
[----:B------:R-:W-:Y:S05]  /*d7b0*/  BSYNC.RECONVERGENT B7 ;  /* 0x0000000000077941 */ /* 0x000fea0003800200 */
.L_x_8974:
[----:B------:R-:W5:Y:S02]  /*d7c0*/  LDCU UR4, c[0x0][0x380] ;  /* 0x00007000ff0477ac */ /* 0x000f640008000800 */
[----:B-----5:R-:W-:-:S13]  /*d7d0*/  ISETP.GE.AND P0, PT, R19, UR4, PT ;  /* 0x0000000413007c0c */ /* 0x020fda000bf06270 */
[----:B------:R-:W-:Y:S05]  /*d7e0*/  @P0 EXIT ;  /* 0x000000000000094d */ /* 0x000fea0003800000 */
        /* <DEDUP_REMOVED lines=354> */
.L_x_9068:
[----:B------:R-:W0:Y:S01]  /*ee10*/  LDCU.64 UR6, c[0x0][0x5e8] ;  /* 0x0000bd00ff0677ac */ /* 0x000e220008000a00 */
[----:B------:R-:W-:Y:S01]  /*ee20*/  BSSY.RECONVERGENT B6, `(.L_x_9069) ;  /* 0x00000ef000067945 */ /* 0x000fe20003800200 */
[----:B------:R-:W1:Y:S01]  /*ee30*/  LDCU.64 UR8, c[0x0][0x5f0] ;  /* 0x0000be00ff0877ac */ /* 0x000e620008000a00 */
        /* <DEDUP_REMOVED lines=18> */
.L_x_9073:
[----:B------:R-:W2:Y:S02]  /*ef60*/  LDG.E.U8 R2, desc[UR36][R2.64] ;  /* 0x0000002402027981 */ /* 0x000ea4000c1e1100 */
[----:B--2---:R1:W2:Y:S02]  /*ef70*/  I2F.F64.U16 R18, R2 ;  /* 0x0000000200127312 */ /* 0x0042a40000101800 */
[----:B-12---:R-:W-:Y:S05]  /*ef80*/  BRA `(.L_x_9075) ;  /* 0x0000000c00607947 */ /* 0x006fea0003800000 */
.L_x_9072:
        /* <DEDUP_REMOVED lines=9> */
.L_x_9077:
[----:B------:R-:W2:Y:S02]  /*f020*/  LDG.E R2, desc[UR36][R2.64] ;  /* 0x0000002402027981 */ /* 0x000ea4000c1e1900 */
[----:B--2---:R1:W2:Y:S02]  /*f030*/  I2F.F64 R18, R2 ;  /* 0x0000000200127312 */ /* 0x0042a40000201c00 */
[----:B-12---:R-:W-:Y:S05]  /*f040*/  BRA `(.L_x_9075) ;  /* 0x0000000c00307947 */ /* 0x006fea0003800000 */
.L_x_9076:
[----:B------:R-:W2:Y:S02]  /*f050*/  LDG.E.U16 R2, desc[UR36][R2.64] ;  /* 0x0000002402027981 */ /* 0x000ea4000c1e1500 */
[----:B--2---:R1:W2:Y:S02]  /*f060*/  I2F.F64.S16 R18, R2 ;  /* 0x0000000200127312 */ /* 0x0042a40000101c00 */
[----:B-12---:R-:W-:Y:S05]  /*f070*/  BRA `(.L_x_9075) ;  /* 0x0000000c00247947 */ /* 0x006fea0003800000 */
.L_x_9071:
        /* <DEDUP_REMOVED lines=10> */
.L_x_9079:
[----:B------:R-:W2:Y:S02]  /*f120*/  LDG.E.U16 R0, desc[UR36][R2.64] ;  /* 0x0000002402007981 */ /* 0x000ea4000c1e1500 */
[----:B--2---:R-:W-:-:S05]  /*f130*/  HADD2.F32 R0, -RZ, R0.H0_H0 ;  /* 0x20000000ff007230 */ /* 0x004fca0000004100 */
[----:B------:R-:W-:-:S04]  /*f140*/  FMUL.FTZ R0, R0, 1 ;  /* 0x3f80000000007820 */ /* 0x000fc80000410000 */
[----:B------:R0:W1:Y:S02]  /*f150*/  F2F.F64.F32 R18, R0 ;  /* 0x0000000000127310 */ /* 0x0000640000201800 */
[----:B01----:R-:W-:Y:S05]  /*f160*/  BRA `(.L_x_9075) ;  /* 0x0000000800e87947 */ /* 0x003fea0003800000 */
.L_x_9078:
        /* <DEDUP_REMOVED lines=10> */
.L_x_9081:
[----:B------:R-:W2:Y:S02]  /*f210*/  LDG.E.U16 R2, desc[UR36][R2.64] ;  /* 0x0000002402027981 */ /* 0x000ea4000c1e1500 */
[----:B--2---:R-:W-:-:S05]  /*f220*/  HADD2.F32 R0, -RZ, R2.H0_H0 ;  /* 0x20000002ff007230 */ /* 0x004fca0000004100 */
[----:B------:R-:W-:-:S04]  /*f230*/  FMUL.FTZ R0, R0, 1 ;  /* 0x3f80000000007820 */ /* 0x000fc80000410000 */
[----:B------:R1:W2:Y:S02]  /*f240*/  F2F.F64.F32 R18, R0 ;  /* 0x0000000000127310 */ /* 0x0002a40000201800 */
[----:B-12---:R-:W-:Y:S05]  /*f250*/  BRA `(.L_x_9075) ;  /* 0x0000000800ac7947 */ /* 0x006fea0003800000 */
.L_x_9080:
[----:B------:R0:W5:Y:S01]  /*f260*/  LDG.E.64 R18, desc[UR36][R2.64] ;  /* 0x0000002402127981 */ /* 0x000162000c1e1b00 */
[----:B------:R-:W-:Y:S05]  /*f270*/  BRA `(.L_x_9075) ;  /* 0x0000000800a47947 */ /* 0x000fea0003800000 */
.L_x_9070:
        /* <DEDUP_REMOVED lines=13> */
.L_x_9084:
[----:B------:R3:W5:Y:S01]  /*f350*/  LDG.E.64 R18, desc[UR36][R2.64] ;  /* 0x0000002402127981 */ /* 0x000762000c1e1b00 */
[----:B------:R-:W-:Y:S05]  /*f360*/  BRA `(.L_x_9075) ;  /* 0x0000000800687947 */ /* 0x000fea0003800000 */
.L_x_9083:
        /* <DEDUP_REMOVED lines=26> */
[----:B---34-:R-:W-:Y:S05]  /*f510*/  BRA `(.L_x_9075) ;  /* 0x0000000400fc7947 */ /* 0x018fea0003800000 */
.L_x_9086:
        /* <DEDUP_REMOVED lines=14> */
.L_x_9085:
[----:B------:R-:W2:Y:S02]  /*f600*/  LDG.E.U16 R0, desc[UR36][R2.64] ;  /* 0x0000002402007981 */ /* 0x000ea4000c1e1500 */
[----:B--2---:R-:W-:-:S04]  /*f610*/  IMAD.U32 R0, R0, 0x10000, RZ ;  /* 0x0001000000007824 */ /* 0x004fc800078e00ff */
[----:B------:R-:W-:-:S04]  /*f620*/  FMUL.FTZ R0, R0, 1 ;  /* 0x3f80000000007820 */ /* 0x000fc80000410000 */
[----:B------:R3:W4:Y:S02]  /*f630*/  F2F.F64.F32 R18, R0 ;  /* 0x0000000000127310 */ /* 0x0007240000201800 */
[----:B---34-:R-:W-:Y:S05]  /*f640*/  BRA `(.L_x_9075) ;  /* 0x0000000400b07947 */ /* 0x018fea0003800000 */
.L_x_9082:
        /* <DEDUP_REMOVED lines=11> */
.L_x_9089:
        /* <DEDUP_REMOVED lines=21> */
.L_x_9091:
[----:B------:R-:W-:Y:S05]  /*f850*/  BSYNC.RECONVERGENT B0 ;  /* 0x0000000000007941 */ /* 0x000fea0003800200 */
.L_x_9090:
[----:B------:R-:W-:Y:S02]  /*f860*/  SHF.L.U32 R0, R0, 0x14, RZ ;  /* 0x0000001400007819 */ /* 0x000fe400000006ff */
[----:B------:R-:W-:-:S04]  /*f870*/  LEA R2, R2, 0x3b800000, 0x17 ;  /* 0x3b80000002027811 */ /* 0x000fc800078eb8ff */
[----:B------:R-:W-:-:S05]  /*f880*/  LOP3.LUT R0, R2, R0, R7, 0xfe, !PT ;  /* 0x0000000002007212 */ /* 0x000fca00078efe07 */
[----:B------:R-:W-:-:S04]  /*f890*/  FMUL.FTZ R0, R0, 1 ;  /* 0x3f80000000007820 */ /* 0x000fc80000410000 */
[----:B------:R3:W4:Y:S02]  /*f8a0*/  F2F.F64.F32 R18, R0 ;  /* 0x0000000000127310 */ /* 0x0007240000201800 */
[----:B---34-:R-:W-:Y:S05]  /*f8b0*/  BRA `(.L_x_9075) ;  /* 0x0000000400147947 */ /* 0x018fea0003800000 */
.L_x_9088:
        /* <DEDUP_REMOVED lines=21> */
.L_x_9093:
[----:B------:R-:W-:Y:S05]  /*fa10*/  BSYNC.RECONVERGENT B0 ;  /* 0x0000000000007941 */ /* 0x000fea0003800200 */
.L_x_9092:
[----:B------:R-:W-:Y:S01]  /*fa20*/  IMAD.SHL.U32 R0, R0, 0x200000, RZ ;  /* 0x0020000000007824 */ /* 0x000fe200078e00ff */
[----:B------:R-:W-:-:S04]  /*fa30*/  LEA R2, R2, 0x37800000, 0x17 ;  /* 0x3780000002027811 */ /* 0x000fc800078eb8ff */
[----:B------:R-:W-:-:S05]  /*fa40*/  LOP3.LUT R0, R2, R0, R7, 0xfe, !PT ;  /* 0x0000000002007212 */ /* 0x000fca00078efe07 */
[----:B------:R-:W-:-:S04]  /*fa50*/  FMUL.FTZ R0, R0, 1 ;  /* 0x3f80000000007820 */ /* 0x000fc80000410000 */
[----:B------:R3:W4:Y:S02]  /*fa60*/  F2F.F64.F32 R18, R0 ;  /* 0x0000000000127310 */ /* 0x0007240000201800 */
[----:B---34-:R-:W-:Y:S05]  /*fa70*/  BRA `(.L_x_9075) ;  /* 0x0000000000a47947 */ /* 0x018fea0003800000 */
.L_x_9087:
        /* <DEDUP_REMOVED lines=16> */
[----:B------:R1:W2:Y:S02]  /*fb80*/  @P0 F2F.F64.F32 R18, R0 ;  /* 0x0000000000120310 */ /* 0x0002a40000201800 */
[----:B-12---:R-:W-:Y:S05]  /*fb90*/  BRA `(.L_x_9075) ;  /* 0x00000000005c7947 */ /* 0x006fea0003800000 */
.L_x_9074:
        /* <DEDUP_REMOVED lines=16> */
.L_x_9096:
[----:B------:R-:W-:Y:S01]  /*fca0*/  CS2R R18, SRZ ;  /* 0x0000000000127805 */ /* 0x000fe2000001ff00 */
[----:B------:R-:W-:Y:S06]  /*fcb0*/  BRA `(.L_x_9075) ;  /* 0x0000000000147947 */ /* 0x000fec0003800000 */
.L_x_9095:
[----:B------:R-:W2:Y:S02]  /*fcc0*/  LDG.E.64 R18, desc[UR36][R2.64] ;  /* 0x0000002402127981 */ /* 0x000ea4000c1e1b00 */
[----:B--2---:R-:W1:Y:S02]  /*fcd0*/  I2F.F64.U64 R18, R18 ;  /* 0x0000001200127312 */ /* 0x004e640000301800 */
[----:B-1----:R-:W-:Y:S05]  /*fce0*/  BRA `(.L_x_9075) ;  /* 0x0000000000087947 */ /* 0x002fea0003800000 */
.L_x_9094:
[----:B------:R-:W2:Y:S02]  /*fcf0*/  LDG.E R2, desc[UR36][R2.64] ;  /* 0x0000002402027981 */ /* 0x000ea4000c1e1900 */
[----:B--2---:R1:W2:Y:S02]  /*fd00*/  I2F.F64.U32 R18, R2 ;  /* 0x0000000200127312 */ /* 0x0042a40000201800 */
.L_x_9075:
[----:B------:R-:W-:Y:S05]  /*fd10*/  BSYNC.RECONVERGENT B6 ;  /* 0x0000000000067941 */ /* 0x000fea0003800200 */
.L_x_9069:
        /* <DEDUP_REMOVED lines=18> */
.L_x_9101:
[----:B------:R-:W4:Y:S02]  /*fe40*/  LDG.E.U8 R4, desc[UR36][R22.64] ;  /* 0x0000002416047981 */ /* 0x000f24000c1e1100 */
[----:B----4-:R-:W4:Y:S02]  /*fe50*/  I2F.F64.U16 R4, R4 ;  /* 0x0000000400047312 */ /* 0x010f240000101800 */
[----:B----4-:R-:W-:Y:S05]  /*fe60*/  BRA `(.L_x_9103) ;  /* 0x0000000c00607947 */ /* 0x010fea0003800000 */
.L_x_9100:
        /* <DEDUP_REMOVED lines=9> */
.L_x_9105:
[----:B------:R-:W4:Y:S02]  /*ff00*/  LDG.E R4, desc[UR36][R22.64] ;  /* 0x0000002416047981 */ /* 0x000f24000c1e1900 */
[----:B----4-:R-:W4:Y:S02]  /*ff10*/  I2F.F64 R4, R4 ;  /* 0x0000000400047312 */ /* 0x010f240000201c00 */
[----:B----4-:R-:W-:Y:S05]  /*ff20*/  BRA `(.L_x_9103) ;  /* 0x0000000c00307947 */ /* 0x010fea0003800000 */
.L_x_9104:
[----:B------:R-:W4:Y:S02]  /*ff30*/  LDG.E.U16 R4, desc[UR36][R22.64] ;  /* 0x0000002416047981 */ /* 0x000f24000c1e1500 */
[----:B----4-:R-:W4:Y:S02]  /*ff40*/  I2F.F64.S16 R4, R4 ;  /* 0x0000000400047312 */ /* 0x010f240000101c00 */
[----:B----4-:R-:W-:Y:S05]  /*ff50*/  BRA `(.L_x_9103) ;  /* 0x0000000c00247947 */ /* 0x010fea0003800000 */
.L_x_9099:
        /* <DEDUP_REMOVED lines=10> */
.L_x_9107:
[----:B------:R-:W4:Y:S02]  /*10000*/  LDG.E.U16 R0, desc[UR36][R22.64] ;  /* 0x0000002416007981 */ /* 0x000f24000c1e1500 */
[----:B----4-:R-:W-:-:S05]  /*10010*/  HADD2.F32 R0, -RZ, R0.H0_H0 ;  /* 0x20000000ff007230 */ /* 0x010fca0000004100 */
[----:B------:R-:W-:-:S04]  /*10020*/  FMUL.FTZ R0, R0, 1 ;  /* 0x3f80000000007820 */ /* 0x000fc80000410000 */
[----:B------:R4:W0:Y:S02]  /*10030*/  F2F.F64.F32 R4, R0 ;  /* 0x0000000000047310 */ /* 0x0008240000201800 */
[----:B0---4-:R-:W-:Y:S05]  /*10040*/  BRA `(.L_x_9103) ;  /* 0x0000000800e87947 */ /* 0x011fea0003800000 */
.L_x_9106:
        /* <DEDUP_REMOVED lines=10> */
.L_x_9109:
[----:B------:R-:W4:Y:S02]  /*100f0*/  LDG.E.U16 R22, desc[UR36][R22.64] ;  /* 0x0000002416167981 */ /* 0x000f24000c1e1500 */
[----:B----4-:R-:W-:-:S05]  /*10100*/  HADD2.F32 R0, -RZ, R22.H0_H0 ;  /* 0x20000016ff007230 */ /* 0x010fca0000004100 */
[----:B------:R-:W-:-:S04]  /*10110*/  FMUL.FTZ R0, R0, 1 ;  /* 0x3f80000000007820 */ /* 0x000fc80000410000 */
[----:B------:R4:W0:Y:S02]  /*10120*/  F2F.F64.F32 R4, R0 ;  /* 0x0000000000047310 */ /* 0x0008240000201800 */
[----:B0---4-:R-:W-:Y:S05]  /*10130*/  BRA `(.L_x_9103) ;  /* 0x0000000800ac7947 */ /* 0x011fea0003800000 */
.L_x_9108:
[----:B------:R4:W5:Y:S01]  /*10140*/  LDG.E.64 R4, desc[UR36][R22.64] ;  /* 0x0000002416047981 */ /* 0x000962000c1e1b00 */
[----:B------:R-:W-:Y:S05]  /*10150*/  BRA `(.L_x_9103) ;  /* 0x0000000800a47947 */ /* 0x000fea0003800000 */
.L_x_9098:
        /* <DEDUP_REMOVED lines=13> */
.L_x_9112:
[----:B------:R4:W5:Y:S01]  /*10230*/  LDG.E.64 R4, desc[UR36][R22.64] ;  /* 0x0000002416047981 */ /* 0x000962000c1e1b00 */
[----:B------:R-:W-:Y:S05]  /*10240*/  BRA `(.L_x_9103) ;  /* 0x0000000800687947 */ /* 0x000fea0003800000 */
.L_x_9111:
        /* <DEDUP_REMOVED lines=8> */
[----:B----4-:R-:W-:-:S04]  /*102d0*/  SHF.L.U32 R0, R0, 0x18, RZ ;  /* 0x0000001800007819 */ /* 0x010fc800000006ff */
[C---:B01-3--:R-:W-:Y:S02]  /*102e0*/  LOP3.LUT R2, R0.reuse, 0x7f000000, RZ, 0xc0, !PT ;  /* 0x7f00000000027812 */ /* 0x04bfe400078ec0ff */
        /* <DEDUP_REMOVED lines=15> */
[----:B------:R0:W1:Y:S02]  /*103e0*/  F2F.F64.F32 R4, R3 ;  /* 0x0000000300047310 */ /* 0x0000640000201800 */
[----:B01----:R-:W-:Y:S05]  /*103f0*/  BRA `(.L_x_9103) ;  /* 0x0000000400fc7947 */ /* 0x003fea0003800000 */
.L_x_9114:
[----:B0--3--:R-:W3:Y:S02]  /*10400*/  LDG.E.U8 R3, desc[UR36][R22.64] ;  /* 0x0000002416037981 */ /* 0x009ee4000c1e1100 */
        /* <DEDUP_REMOVED lines=13> */
.L_x_9113:
[----:B------:R-:W4:Y:S02]  /*104e0*/  LDG.E.U16 R0, desc[UR36][R22.64] ;  /* 0x0000002416007981 */ /* 0x000f24000c1e1500 */
[----:B----4-:R-:W-:-:S04]  /*104f0*/  IMAD.U32 R0, R0, 0x10000, RZ ;  /* 0x0001000000007824 */ /* 0x010fc800078e00ff */
[----:B------:R-:W-:-:S04]  /*10500*/  FMUL.FTZ R0, R0, 1 ;  /* 0x3f80000000007820 */ /* 0x000fc80000410000 */
[----:B------:R4:W0:Y:S02]  /*10510*/  F2F.F64.F32 R4, R0 ;  /* 0x0000000000047310 */ /* 0x0008240000201800 */
[----:B0---4-:R-:W-:Y:S05]  /*10520*/  BRA `(.L_x_9103) ;  /* 0x0000000400b07947 */ /* 0x011fea0003800000 */
.L_x_9110:
        /* <DEDUP_REMOVED lines=11> */
.L_x_9117:
        /* <DEDUP_REMOVED lines=21> */
.L_x_9119:
[----:B------:R-:W-:Y:S05]  /*10730*/  BSYNC.RECONVERGENT B0 ;  /* 0x0000000000007941 */ /* 0x000fea0003800200 */
.L_x_9118:
[----:B------:R-:W-:Y:S02]  /*10740*/  SHF.L.U32 R0, R0, 0x14, RZ ;  /* 0x0000001400007819 */ /* 0x000fe400000006ff */
[----:B------:R-:W-:-:S04]  /*10750*/  LEA R2, R2, 0x3b800000, 0x17 ;  /* 0x3b80000002027811 */ /* 0x000fc800078eb8ff */
[----:B------:R-:W-:-:S05]  /*10760*/  LOP3.LUT R0, R2, R0, R7, 0xfe, !PT ;  /* 0x0000000002007212 */ /* 0x000fca00078efe07 */
[----:B------:R-:W-:-:S04]  /*10770*/  FMUL.FTZ R0, R0, 1 ;  /* 0x3f80000000007820 */ /* 0x000fc80000410000 */
[----:B------:R0:W1:Y:S02]  /*10780*/  F2F.F64.F32 R4, R0 ;  /* 0x0000000000047310 */ /* 0x0000640000201800 */
[----:B01----:R-:W-:Y:S05]  /*10790*/  BRA `(.L_x_9103) ;  /* 0x0000000400147947 */ /* 0x003fea0003800000 */
.L_x_9116:
        /* <DEDUP_REMOVED lines=21> */
.L_x_9121:
[----:B------:R-:W-:Y:S05]  /*108f0*/  BSYNC.RECONVERGENT B0 ;  /* 0x0000000000007941 */ /* 0x000fea0003800200 */
.L_x_9120:
[----:B------:R-:W-:Y:S01]  /*10900*/  IMAD.SHL.U32 R0, R0, 0x200000, RZ ;  /* 0x0020000000007824 */ /* 0x000fe200078e00ff */
[----:B------:R-:W-:-:S04]  /*10910*/  LEA R2, R2, 0x37800000, 0x17 ;  /* 0x3780000002027811 */ /* 0x000fc800078eb8ff */
[----:B------:R-:W-:-:S05]  /*10920*/  LOP3.LUT R0, R2, R0, R7, 0xfe, !PT ;  /* 0x0000000002007212 */ /* 0x000fca00078efe07 */
[----:B------:R-:W-:-:S04]  /*10930*/  FMUL.FTZ R0, R0, 1 ;  /* 0x3f80000000007820 */ /* 0x000fc80000410000 */
[----:B------:R0:W1:Y:S02]  /*10940*/  F2F.F64.F32 R4, R0 ;  /* 0x0000000000047310 */ /* 0x0000640000201800 */
[----:B01----:R-:W-:Y:S05]  /*10950*/  BRA `(.L_x_9103) ;  /* 0x0000000000a47947 */ /* 0x003fea0003800000 */
.L_x_9115:
[----:B------:R-:W-:-:S09]  /*10960*/  UISETP.NE.AND UP0, UPT, UR4, 0x1c, UPT ;  /* 0x0000001c0400788c */ /* 0x000fd2000bf05270 */
[----:B------:R-:W-:Y:S05]  /*10970*/  BRA.U !UP0, `(.L_x_9122) ;  /* 0x0000000108947547 */ /* 0x000fea000b800000 */
[----:B------:R-:W-:-:S09]  /*10980*/  UISETP.NE.AND UP0, UPT, UR4, 0x1d, UPT ;  /* 0x0000001d0400788c */ /* 0x000fd2000bf05270 */
[----:B------:R-:W-:Y:S05]  /*10990*/  BRA.U !UP0, `(.L_x_9123) ;  /* 0x0000000108807547 */ /* 0x000fea000b800000 */
[----:B------:R-:W-:-:S09]  /*109a0*/  UISETP.NE.AND UP0, UPT, UR4, 0x2c, UPT ;  /* 0x0000002c0400788c */ /* 0x000fd2000bf05270 */
[----:B------:R-:W-:Y:S05]  /*109b0*/  BRA.U UP0, `(.L_x_9102) ;  /* 0x0000000100307547 */ /* 0x000fea000b800000 */
[----:B------:R-:W4:Y:S01]  /*109c0*/  LDG.E.U8 R0, desc[UR36][R22.64] ;  /* 0x0000002416007981 */ /* 0x000f22000c1e1100 */
[----:B------:R-:W-:Y:S02]  /*109d0*/  HFMA2 R4, -RZ, RZ, 0, 0 ;  /* 0x00000000ff047431 */ /* 0x000fe400000001ff */
[----:B------:R-:W-:Y:S01]  /*109e0*/  IMAD.MOV.U32 R5, RZ, RZ, 0x38000000 ;  /* 0x38000000ff057424 */ /* 0x000fe200078e00ff */
[----:B----4-:R-:W-:-:S13]  /*109f0*/  ISETP.NE.AND P0, PT, R0, RZ, PT ;  /* 0x000000ff0000720c */ /* 0x010fda0003f05270 */
        /* <DEDUP_REMOVED lines=8> */
.L_x_9102:
        /* <DEDUP_REMOVED lines=10> */
[----:B-1----:R-:W-:Y:S01]  /*10b20*/  IMAD.U32 R6, RZ, RZ, UR6 ;  /* 0x00000006ff067e24 */ /* 0x002fe2000f8e00ff */
[----:B------:R-:W-:Y:S01]  /*10b30*/  MOV R7, UR7 ;  /* 0x0000000700077c02 */ /* 0x000fe20008000f00 */
[----:B----4-:R-:W-:Y:S01]  /*10b40*/  IMAD.U32 R10, RZ, RZ, UR8 ;  /* 0x00000008ff0a7e24 */ /* 0x010fe2000f8e00ff */
[----:B------:R-:W-:-:S07]  /*10b50*/  MOV R11, UR9 ;  /* 0x00000009000b7c02 */ /* 0x000fce0008000f00 */
[----:B------:R-:W-:-:S07]  /*10b60*/  LEPC R20, `(.L_x_9124) ;  /* 0x000000001014794e */ /* 0x000fce0000000000 */
[----:B--23-5:R-:W-:Y:S05]  /*10b70*/  CALL.ABS.NOINC R2 ;  /* 0x0000000002007343 */ /* 0x02cfea0003c00000 */
.L_x_9124:
[----:B------:R-:W-:Y:S01]  /*10b80*/  CS2R R4, SRZ ;  /* 0x0000000000047805 */ /* 0x000fe2000001ff00 */
[----:B------:R-:W-:Y:S06]  /*10b90*/  BRA `(.L_x_9103) ;  /* 0x0000000000147947 */ /* 0x000fec0003800000 */
.L_x_9123:
[----:B------:R-:W4:Y:S02]  /*10ba0*/  LDG.E.64 R4, desc[UR36][R22.64] ;  /* 0x0000002416047981 */ /* 0x000f24000c1e1b00 */
[----:B----4-:R-:W4:Y:S02]  /*10bb0*/  I2F.F64.U64 R4, R4 ;  /* 0x0000000400047312 */ /* 0x010f240000301800 */
[----:B----4-:R-:W-:Y:S05]  /*10bc0*/  BRA `(.L_x_9103) ;  /* 0x0000000000087947 */ /* 0x010fea0003800000 */
.L_x_9122:
[----:B------:R-:W4:Y:S02]  /*10bd0*/  LDG.E R4, desc[UR36][R22.64] ;  /* 0x0000002416047981 */ /* 0x000f24000c1e1900 */
[----:B----4-:R-:W4:Y:S02]  /*10be0*/  I2F.F64.U32 R4, R4 ;  /* 0x0000000400047312 */ /* 0x010f240000201800 */
.L_x_9103:
[----:B------:R-:W-:Y:S05]  /*10bf0*/  BSYNC.RECONVERGENT B6 ;  /* 0x0000000000067941 */ /* 0x000fea0003800200 */
.L_x_9097:
[----:B------:R-:W-:Y:S01]  /*10c00*/  UPRMT UR4, UR43, 0x9910, URZ ;  /* 0x000099102b047896 */ /* 0x000fe200080000ff */
[----:B--2-45:R2:W4:Y:S03]  /*10c10*/  DMUL R4, R4, R18 ;  /* 0x0000001204047228 */ /* 0x0345260000000000 */
[----:B------:R-:W-:-:S09]  /*10c20*/  UISETP.GT.AND UP0, UPT, UR4, 0x9, UPT ;  /* 0x000000090400788c */ /* 0x000fd2000bf04270 */
[----:B--2-4-:R-:W-:Y:S05]  /*10c30*/  BRA.U UP0, `(.L_x_9125) ;  /* 0x0000000500707547 */ /* 0x014fea000b800000 */
        /* <DEDUP_REMOVED lines=11> */
.L_x_9128:
[----:B------:R-:W0:Y:S02]  /*10cf0*/  F2I.S64.F64.TRUNC R4, R4 ;  /* 0x0000000400047311 */ /* 0x000e24000030d900 */
[----:B0--3--:R-:W-:-:S05]  /*10d00*/  MOV R3, R4 ;  /* 0x0000000400037202 */ /* 0x009fca0000000f00 */
[----:B------:R-:W-:Y:S01]  /*10d10*/  STG.E.U8 desc[UR36][R16.64], R3 ;  /* 0x0000000310007986 */ /* 0x000fe2000c101124 */
[----:B------:R-:W-:Y:S05]  /*10d20*/  EXIT ;  /* 0x000000000000794d */ /* 0x000fea0003800000 */
.L_x_9127:
        /* <DEDUP_REMOVED lines=9> */
.L_x_9131:
[----:B------:R-:W2:Y:S02]  /*10dc0*/  F2I.F64.TRUNC R5, R4 ;  /* 0x0000000400057311 */ /* 0x000ea4000030d100 */
[----:B--2---:R-:W-:Y:S01]  /*10dd0*/  STG.E desc[UR36][R16.64], R5 ;  /* 0x0000000510007986 */ /* 0x004fe2000c101924 */
[----:B------:R-:W-:Y:S05]  /*10de0*/  EXIT ;  /* 0x000000000000794d */ /* 0x000fea0003800000 */
.L_x_9130:
[----:B------:R-:W2:Y:S02]  /*10df0*/  F2I.F64.TRUNC R5, R4 ;  /* 0x0000000400057311 */ /* 0x000ea4000030d100 */
[----:B--2---:R-:W-:Y:S01]  /*10e00*/  STG.E.U16 desc[UR36][R16.64], R5 ;  /* 0x0000000510007986 */ /* 0x004fe2000c101524 */
[----:B------:R-:W-:Y:S05]  /*10e10*/  EXIT ;  /* 0x000000000000794d */ /* 0x000fea0003800000 */
.L_x_9126:
        /* <DEDUP_REMOVED lines=17> */
.L_x_9133:
        /* <DEDUP_REMOVED lines=12> */
.L_x_9132:
        /* <DEDUP_REMOVED lines=18> */
.L_x_9135:
        /* <DEDUP_REMOVED lines=13> */
.L_x_9134:
[----:B------:R-:W-:Y:S01]  /*111e0*/  STG.E.64 desc[UR36][R16.64], R4 ;  /* 0x0000000410007986 */ /* 0x000fe2000c101b24 */
[----:B------:R-:W-:Y:S05]  /*111f0*/  EXIT ;  /* 0x000000000000794d */ /* 0x000fea0003800000 */
.L_x_9125:
        /* <DEDUP_REMOVED lines=13> */
.L_x_9139:
        /* <DEDUP_REMOVED lines=25> */
.L_x_9142:
[----:B------:R-:W-:-:S04]  /*11460*/  SHF.R.U32.HI R3, RZ, 0x18, R3 ;  /* 0x00000018ff037819 */ /* 0x000fc80000011603 */
[----:B------:R-:W-:-:S04]  /*11470*/  LOP3.LUT R0, R0, 0x80, R3, 0xf8, !PT ;  /* 0x0000008000007812 */ /* 0x000fc800078ef803 */
[----:B------:R-:W-:-:S07]  /*11480*/  PRMT R8, R0, 0x7610, R8 ;  /* 0x0000761000087816 */ /* 0x000fce0000000008 */
.L_x_9141:
[----:B------:R-:W-:Y:S05]  /*11490*/  BSYNC.RECONVERGENT B0 ;  /* 0x0000000000007941 */ /* 0x000fea0003800200 */
.L_x_9140:
[----:B------:R-:W-:Y:S01]  /*114a0*/  STG.E.U8 desc[UR36][R16.64], R8 ;  /* 0x0000000810007986 */ /* 0x000fe2000c101124 */
[----:B------:R-:W-:Y:S05]  /*114b0*/  EXIT ;  /* 0x000000000000794d */ /* 0x000fea0003800000 */
.L_x_9138:
        /* <DEDUP_REMOVED lines=25> */
.L_x_9145:
[----:B------:R-:W-:-:S04]  /*11650*/  SHF.R.U32.HI R3, RZ, 0x18, R3 ;  /* 0x00000018ff037819 */ /* 0x000fc80000011603 */
[----:B------:R-:W-:-:S04]  /*11660*/  LOP3.LUT R0, R0, 0x80, R3, 0xf8, !PT ;  /* 0x0000008000007812 */ /* 0x000fc800078ef803 */
[----:B------:R-:W-:-:S07]  /*11670*/  PRMT R8, R0, 0x7610, R8 ;  /* 0x0000761000087816 */ /* 0x000fce0000000008 */
.L_x_9144:
[----:B------:R-:W-:Y:S05]  /*11680*/  BSYNC.RECONVERGENT B0 ;  /* 0x0000000000007941 */ /* 0x000fea0003800200 */
.L_x_9143:
[----:B------:R-:W-:Y:S01]  /*11690*/  STG.E.U8 desc[UR36][R16.64], R8 ;  /* 0x0000000810007986 */ /* 0x000fe2000c101124 */
[----:B------:R-:W-:Y:S05]  /*116a0*/  EXIT ;  /* 0x000000000000794d */ /* 0x000fea0003800000 */
.L_x_9137:
        /* <DEDUP_REMOVED lines=30> */
.L_x_9147:
[----:B------:R-:W2:Y:S02]  /*11890*/  F2I.U64.F64.TRUNC R4, R4 ;  /* 0x0000000400047311 */ /* 0x000ea4000030d800 */
[----:B--2---:R-:W-:Y:S01]  /*118a0*/  STG.E.64 desc[UR36][R16.64], R4 ;  /* 0x0000000410007986 */ /* 0x004fe2000c101b24 */
[----:B------:R-:W-:Y:S05]  /*118b0*/  EXIT ;  /* 0x000000000000794d */ /* 0x000fea0003800000 */
.L_x_9146:
[----:B------:R-:W2:Y:S02]  /*118c0*/  F2I.U32.F64.TRUNC R5, R4 ;  /* 0x0000000400057311 */ /* 0x000ea4000030d000 */
[----:B--2---:R-:W-:Y:S01]  /*118d0*/  STG.E desc[UR36][R16.64], R5 ;  /* 0x0000000510007986 */ /* 0x004fe2000c101924 */
[----:B------:R-:W-:Y:S05]  /*118e0*/  EXIT ;  /* 0x000000000000794d */ /* 0x000fea0003800000 */
.L_x_9136:
        /* <DEDUP_REMOVED lines=10> */
.L_x_9149:
[----:B------:R-:W-:-:S05]  /*11990*/  CS2R R6, SRZ ;  /* 0x0000000000067805 */ /* 0x000fca000001ff00 */
[----:B------:R-:W-:Y:S01]  /*119a0*/  STG.E.128 desc[UR36][R16.64], R4 ;  /* 0x0000000410007986 */ /* 0x000fe2000c101d24 */
[----:B------:R-:W-:Y:S05]  /*119b0*/  EXIT ;  /* 0x000000000000794d */ /* 0x000fea0003800000 */
.L_x_9148:
[----:B------:R-:W-:-:S09]  /*119c0*/  UISETP.NE.AND UP0, UPT, UR4, 0xf, UPT ;  /* 0x0000000f0400788c */ /* 0x000fd2000bf05270 */
[----:B------:R-:W-:Y:S05]  /*119d0*/  BRA.U !UP0, `(.L_x_9150) ;  /* 0x0000000508287547 */ /* 0x000fea000b800000 */
[----:B------:R-:W-:-:S09]  /*119e0*/  UISETP.NE.AND UP0, UPT, UR4, 0x17, UPT ;  /* 0x000000170400788c */ /* 0x000fd2000bf05270 */
[----:B------:R-:W-:Y:S05]  /*119f0*/  BRA.U !UP0, `(.L_x_9151) ;  /* 0x0000000108b07547 */ /* 0x000fea000b800000 */
[----:B------:R-:W-:-:S09]  /*11a00*/  UISETP.NE.AND UP0, UPT, UR4, 0x18, UPT ;  /* 0x000000180400788c */ /* 0x000fd2000bf05270 */
[----:B------:R-:W-:Y:S05]  /*11a10*/  BRA.U !UP0, `(.L_x_9152) ;  /* 0x0000000108447547 */ /* 0x000fea000b800000 */
.L_x_9129:
        /* <DEDUP_REMOVED lines=16> */
.L_x_9153:
[----:B------:R-:W-:Y:S05]  /*11b20*/  EXIT ;  /* 0x000000000000794d */ /* 0x000fea0003800000 */
.L_x_9152:
        /* <DEDUP_REMOVED lines=21> */
.L_x_9155:
[----:B------:R-:W-:Y:S05]  /*11c80*/  BSYNC.RECONVERGENT B0 ;  /* 0x0000000000007941 */ /* 0x000fea0003800200 */
.L_x_9154:
[----:B------:R-:W-:-:S05]  /*11c90*/  LOP3.LUT R3, R0, 0x80, R3, 0xf8, !PT ;  /* 0x0000008000037812 */ /* 0x000fca00078ef803 */
[----:B------:R-:W-:Y:S01]  /*11ca0*/  STG.E.U8 desc[UR36][R16.64], R3 ;  /* 0x0000000310007986 */ /* 0x000fe2000c101124 */
[----:B------:R-:W-:Y:S05]  /*11cb0*/  EXIT ;  /* 0x000000000000794d */ /* 0x000fea0003800000 */
.L_x_9151:
        /* <DEDUP_REMOVED lines=20> */
.L_x_9157:
[----:B------:R-:W-:Y:S02]  /*11e00*/  ISETP.GT.U32.AND P0, PT, R2, 0x7f800000, PT ;  /* 0x7f8000000200780c */ /* 0x000fe40003f04070 */
[----:B------:R-:W-:-:S04]  /*11e10*/  MOV R0, 0x7f ;  /* 0x0000007f00007802 */ /* 0x000fc80000000f00 */
[----:B------:R-:W-:-:S07]  /*11e20*/  SEL R0, R0, 0x7c, P0 ;  /* 0x0000007c00007807 */ /* 0x000fce0000000000 */
.L_x_9158:
[----:B------:R-:W-:Y:S05]  /*11e30*/  BSYNC.RECONVERGENT B0 ;  /* 0x0000000000007941 */ /* 0x000fea0003800200 */
.L_x_9156:
[----:B------:R-:W-:-:S04]  /*11e40*/  SHF.R.U32.HI R3, RZ, 0x18, R3 ;  /* 0x00000018ff037819 */ /* 0x000fc80000011603 */
[----:B------:R-:W-:-:S05]  /*11e50*/  LOP3.LUT R3, R0, 0x80, R3, 0xf8, !PT ;  /* 0x0000008000037812 */ /* 0x000fca00078ef803 */
[----:B------:R-:W-:Y:S01]  /*11e60*/  STG.E.U8 desc[UR36][R16.64], R3 ;  /* 0x0000000310007986 */ /* 0x000fe2000c101124 */
[----:B------:R-:W-:Y:S05]  /*11e70*/  EXIT ;  /* 0x000000000000794d */ /* 0x000fea0003800000 */
.L_x_9150:
        /* <DEDUP_REMOVED lines=12> */
.L_x_9159:
        /* <DEDUP_REMOVED lines=12> */
.L_x_17026:


//--------------------- .text._ZN2at6native27unrolled_elementwise_kernelINS0_13BinaryFunctorIdddNS0_15binary_internal10MulFunctorIdEEEESt5arrayIPcLm3EELi4E23TrivialOffsetCalculatorILi2EjESA_ILi1EjENS0_6memory12LoadWithCastILi2EEENSD_13StoreWithCastILi1EEEEEviT_T0_T2_T3_T4_T5_ --------------------------
	.section	.text._ZN2at6native27unrolled_elementwise_kernelINS0_13BinaryFunctorIdddNS0_15binary_internal10MulFunctorIdEEEESt5arrayIPcLm3EELi4E23TrivialOffsetCalculatorILi2EjESA_ILi1EjENS0_6memory12LoadWithCastILi2EEENSD_13StoreWithCastILi1EEEEEviT_T0_T2_T3_T4_T5_,"ax",@progbits
	.align	128
        .global         _ZN2at6native27unrolled_elementwise_kernelINS0_13BinaryFunctorIdddNS0_15binary_internal10MulFunctorIdEEEESt5arrayIPcLm3EELi4E23TrivialOffsetCalculatorILi2EjESA_ILi1EjENS0_6memory12LoadWithCastILi2EEENSD_13StoreWithCastILi1EEEEEviT_T0_T2_T3_T4_T5_
        .type           _ZN2at6native27unrolled_elementwise_kernelINS0_13BinaryFunctorIdddNS0_15binary_internal10MulFunctorIdEEEESt5arrayIPcLm3EELi4E23TrivialOffsetCalculatorILi2EjESA_ILi1EjENS0_6memory12LoadWithCastILi2EEENSD_13StoreWithCastILi1EEEEEviT_T0_T2_T3_T4_T5_,@function
        .size           _ZN2at6native27unrolled_elementwise_kernelINS0_13BinaryFunctorIdddNS0_15binary_internal10MulFunctorIdEEEESt5arrayIPcLm3EELi4E23TrivialOffsetCalculatorILi2EjESA_ILi1EjENS0_6memory12LoadWithCastILi2EEENSD_13StoreWithCastILi1EEEEEviT_T0_T2_T3_T4_T5_,(.L_x_17027 - _ZN2at6native27unrolled_elementwise_kernelINS0_13BinaryFunctorIdddNS0_15binary_internal10MulFunctorIdEEEESt5arrayIPcLm3EELi4E23TrivialOffsetCalculatorILi2EjESA_ILi1EjENS0_6memory12LoadWithCastILi2EEENSD_13StoreWithCastILi1EEEEEviT_T0_T2_T3_T4_T5_)
        .other          _ZN2at6native27unrolled_elementwise_kernelINS0_13BinaryFunctorIdddNS0_15binary_internal10MulFunctorIdEEEESt5arrayIPcLm3EELi4E23TrivialOffsetCalculatorILi2EjESA_ILi1EjENS0_6memory12LoadWithCastILi2EEENSD_13StoreWithCastILi1EEEEEviT_T0_T2_T3_T4_T5_,@"STO_CUDA_ENTRY STV_DEFAULT"
_ZN2at6native27unrolled_elementwise_kernelINS0_13BinaryFunctorIdddNS0_15binary_internal10MulFunctorIdEEEESt5arrayIPcLm3EELi4E23TrivialOffsetCalculatorILi2EjESA_ILi1EjENS0_6memory12LoadWithCastILi2EEENSD_13StoreWithCastILi1EEEEEviT_T0_T2_T3_T4_T5_:
.text._ZN2at6native27unrolled_elementwise_kernelINS0_13BinaryFunctorIdddNS0_15binary_internal10MulFunctorIdEEEESt5arrayIPcLm3EELi4E23TrivialOffsetCalculatorILi2EjESA_ILi1EjENS0_6memory12LoadWithCastILi2EEENSD_13StoreWithCastILi1EEEEEviT_T0_T2_T3_T4_T5_:
        /* <DEDUP_REMOVED lines=35> */
.L_x_9166:
[----:B------:R-:W2:Y:S02]  /*0230*/  LDG.E.U8 R4, desc[UR36][R4.64] ;  /* 0x0000002404047981 */ /* 0x000ea4000c1e1100 */
[----:B--2---:R0:W1:Y:S02]  /*0240*/  I2F.F64.U16 R36, R4 ;  /* 0x0000000400247312 */ /* 0x0040640000101800 */
[----:B01----:R-:W-:Y:S05]  /*0250*/  BRA `(.L_x_9168) ;  /* 0x0000000c00647947 */ /* 0x003fea0003800000 */
.L_x_9165:
        /* <DEDUP_REMOVED lines=9> */
.L_x_9170:
[----:B------:R-:W2:Y:S02]  /*02f0*/  LDG.E R4, desc[UR36][R4.64] ;  /* 0x0000002404047981 */ /* 0x000ea4000c1e1900 */
[----:B--2---:R0:W1:Y:S02]  /*0300*/  I2F.F64 R36, R4 ;  /* 0x0000000400247312 */ /* 0x0040640000201c00 */
[----:B01----:R-:W-:Y:S05]  /*0310*/  BRA `(.L_x_9168) ;  /* 0x0000000c00347947 */ /* 0x003fea0003800000 */
.L_x_9169:
[----:B------:R-:W2:Y:S02]  /*0320*/  LDG.E.U16 R4, desc[UR36][R4.64] ;  /* 0x0000002404047981 */ /* 0x000ea4000c1e1500 */
[----:B--2---:R0:W1:Y:S02]  /*0330*/  I2F.F64.S16 R36, R4 ;  /* 0x0000000400247312 */ /* 0x0040640000101c00 */
[----:B01----:R-:W-:Y:S05]  /*0340*/  BRA `(.L_x_9168) ;  /* 0x0000000c00287947 */ /* 0x003fea0003800000 */
.L_x_9164:
        /* <DEDUP_REMOVED lines=10> */
.L_x_9172:
[----:B------:R-:W2:Y:S02]  /*03f0*/  LDG.E.U16 R0, desc[UR36][R4.64] ;  /* 0x0000002404007981 */ /* 0x000ea4000c1e1500 */
[----:B--2---:R-:W-:-:S05]  /*0400*/  HADD2.F32 R0, -RZ, R0.H0_H0 ;  /* 0x20000000ff007230 */ /* 0x004fca0000004100 */
[----:B------:R-:W-:-:S04]  /*0410*/  FMUL.FTZ R0, R0, 1 ;  /* 0x3f80000000007820 */ /* 0x000fc80000410000 */
[----:B------:R1:W2:Y:S02]  /*0420*/  F2F.F64.F32 R36, R0 ;  /* 0x0000000000247310 */ /* 0x0002a40000201800 */
[----:B-12---:R-:W-:Y:S05]  /*0430*/  BRA `(.L_x_9168) ;  /* 0x0000000800ec7947 */ /* 0x006fea0003800000 */
.L_x_9171:
        /* <DEDUP_REMOVED lines=10> */
.L_x_9174:
[----:B------:R-:W2:Y:S02]  /*04e0*/  LDG.E.U16 R4, desc[UR36][R4.64] ;  /* 0x0000002404047981 */ /* 0x000ea4000c1e1500 */
[----:B--2---:R-:W-:-:S05]  /*04f0*/  HADD2.F32 R0, -RZ, R4.H0_H0 ;  /* 0x20000004ff007230 */ /* 0x004fca0000004100 */
[----:B------:R-:W-:-:S04]  /*0500*/  FMUL.FTZ R0, R0, 1 ;  /* 0x3f80000000007820 */ /* 0x000fc80000410000 */
[----:B------:R1:W2:Y:S02]  /*0510*/  F2F.F64.F32 R36, R0 ;  /* 0x0000000000247310 */ /* 0x0002a40000201800 */
[----:B-12---:R-:W-:Y:S05]  /*0520*/  BRA `(.L_x_9168) ;  /* 0x0000000800b07947 */ /* 0x006fea0003800000 */
.L_x_9173:
[----:B------:R0:W5:Y:S01]  /*0530*/  LDG.E.64 R36, desc[UR36][R4.64] ;  /* 0x0000002404247981 */ /* 0x000162000c1e1b00 */
[----:B------:R-:W-:Y:S05]  /*0540*/  BRA `(.L_x_9168) ;  /* 0x0000000800a87947 */ /* 0x000fea0003800000 */
.L_x_9163:
        /* <DEDUP_REMOVED lines=13> */
.L_x_9177:
[----:B------:R1:W5:Y:S01]  /*0620*/  LDG.E.64 R36, desc[UR36][R4.64] ;  /* 0x0000002404247981 */ /* 0x000362000c1e1b00 */
[----:B------:R-:W-:Y:S05]  /*0630*/  BRA `(.L_x_9168) ;  /* 0x00000008006c7947 */ /* 0x000fea0003800000 */
.L_x_9176:
        /* <DEDUP_REMOVED lines=27> */
.L_x_9179:
        /* <DEDUP_REMOVED lines=15> */
.L_x_9178:
[----:B------:R-:W2:Y:S02]  /*08e0*/  LDG.E.U16 R0, desc[UR36][R4.64] ;  /* 0x0000002404007981 */ /* 0x000ea4000c1e1500 */
[----:B--2---:R-:W-:-:S04]  /*08f0*/  IMAD.U32 R0, R0, 0x10000, RZ ;  /* 0x0001000000007824 */ /* 0x004fc800078e00ff */
[----:B------:R-:W-:-:S04]  /*0900*/  FMUL.FTZ R0, R0, 1 ;  /* 0x3f80000000007820 */ /* 0x000fc80000410000 */
[----:B------:R2:W3:Y:S02]  /*0910*/  F2F.F64.F32 R36, R0 ;  /* 0x0000000000247310 */ /* 0x0004e40000201800 */
[----:B--23--:R-:W-:Y:S05]  /*0920*/  BRA `(.L_x_9168) ;  /* 0x0000000400b07947 */ /* 0x00cfea0003800000 */
.L_x_9175:
        /* <DEDUP_REMOVED lines=11> */
.L_x_9182:
        /* <DEDUP_REMOVED lines=21> */
.L_x_9184:
[----:B------:R-:W-:Y:S05]  /*0b30*/  BSYNC.RECONVERGENT B0 ;  /* 0x0000000000007941 */ /* 0x000fea0003800200 */
.L_x_9183:
[----:B------:R-:W-:Y:S01]  /*0b40*/  IMAD.SHL.U32 R0, R0, 0x100000, RZ ;  /* 0x0010000000007824 */ /* 0x000fe200078e00ff */
[----:B------:R-:W-:-:S04]  /*0b50*/  LEA R3, R3, 0x3b800000, 0x17 ;  /* 0x3b80000003037811 */ /* 0x000fc800078eb8ff */
[----:B------:R-:W-:-:S05]  /*0b60*/  LOP3.LUT R0, R3, R0, R7, 0xfe, !PT ;  /* 0x0000000003007212 */ /* 0x000fca00078efe07 */
[----:B------:R-:W-:-:S04]  /*0b70*/  FMUL.FTZ R0, R0, 1 ;  /* 0x3f80000000007820 */ /* 0x000fc80000410000 */
[----:B------:R4:W0:Y:S02]  /*0b80*/  F2F.F64.F32 R36, R0 ;  /* 0x0000000000247310 */ /* 0x0008240000201800 */
[----:B0---4-:R-:W-:Y:S05]  /*0b90*/  BRA `(.L_x_9168) ;  /* 0x0000000400147947 */ /* 0x011fea0003800000 */
.L_x_9181:
        /* <DEDUP_REMOVED lines=21> */
.L_x_9186:
[----:B------:R-:W-:Y:S05]  /*0cf0*/  BSYNC.RECONVERGENT B0 ;  /* 0x0000000000007941 */ /* 0x000fea0003800200 */
.L_x_9185:
[----:B------:R-:W-:Y:S01]  /*0d00*/  IMAD.SHL.U32 R0, R0, 0x200000, RZ ;  /* 0x0020000000007824 */ /* 0x000fe200078e00ff */
[----:B------:R-:W-:-:S04]  /*0d10*/  LEA R3, R3, 0x37800000, 0x17 ;  /* 0x3780000003037811 */ /* 0x000fc800078eb8ff */
[----:B------:R-:W-:-:S05]  /*0d20*/  LOP3.LUT R0, R3, R0, R7, 0xfe, !PT ;  /* 0x0000000003007212 */ /* 0x000fca00078efe07 */
[----:B------:R-:W-:-:S04]  /*0d30*/  FMUL.FTZ R0, R0, 1 ;  /* 0x3f80000000007820 */ /* 0x000fc80000410000 */
[----:B------:R4:W0:Y:S02]  /*0d40*/  F2F.F64.F32 R36, R0 ;  /* 0x0000000000247310 */ /* 0x0008240000201800 */
[----:B0---4-:R-:W-:Y:S05]  /*0d50*/  BRA `(.L_x_9168) ;  /* 0x0000000000a47947 */ /* 0x011fea0003800000 */
.L_x_9180:
[----:B------:R-:W-:-:S09]  /*0d60*/  UISETP.NE.AND UP0, UPT, UR4, 0x1c, UPT ;  /* 0x0000001c0400788c */ /* 0x000fd2000bf05270 */
[----:B------:R-:W-:Y:S05]  /*0d70*/  BRA.U !UP0, `(.L_x_9187) ;  /* 0x0000000108947547 */ /* 0x000fea000b800000 */
[----:B------:R-:W-:-:S09]  /*0d80*/  UISETP.NE.AND UP0, UPT, UR4, 0x1d, UPT ;  /* 0x0000001d0400788c */ /* 0x000fd2000bf05270 */
[----:B------:R-:W-:Y:S05]  /*0d90*/  BRA.U !UP0, `(.L_x_9188) ;  /* 0x0000000108807547 */ /* 0x000fea000b800000 */
[----:B------:R-:W-:-:S09]  /*0da0*/  UISETP.NE.AND UP0, UPT, UR4, 0x2c, UPT ;  /* 0x0000002c0400788c */ /* 0x000fd2000bf05270 */
[----:B------:R-:W-:Y:S05]  /*0db0*/  BRA.U !UP0, `(.L_x_9189) ;  /* 0x0000000108487547 */ /* 0x000fea000b800000 */
.L_x_9167:
        /* <DEDUP_REMOVED lines=16> */
.L_x_9190:
[----:B------:R-:W-:Y:S01]  /*0ec0*/  CS2R R36, SRZ ;  /* 0x0000000000247805 */ /* 0x000fe2000001ff00 */
[----:B------:R-:W-:Y:S06]  /*0ed0*/  BRA `(.L_x_9168) ;  /* 0x0000000000447947 */ /* 0x000fec0003800000 */
.L_x_9189:
        /* <DEDUP_REMOVED lines=12> */
.L_x_9188:
[----:B------:R-:W2:Y:S02]  /*0fa0*/  LDG.E.64 R36, desc[UR36][R4.64] ;  /* 0x0000002404247981 */ /* 0x000ea4000c1e1b00 */
[----:B--2---:R-:W4:Y:S02]  /*0fb0*/  I2F.F64.U64 R36, R36 ;  /* 0x0000002400247312 */ /* 0x004f240000301800 */
[----:B----4-:R-:W-:Y:S05]  /*0fc0*/  BRA `(.L_x_9168) ;  /* 0x0000000000087947 */ /* 0x010fea0003800000 */
.L_x_9187:
[----:B------:R-:W2:Y:S02]  /*0fd0*/  LDG.E R4, desc[UR36][R4.64] ;  /* 0x0000002404047981 */ /* 0x000ea4000c1e1900 */
[----:B--2---:R2:W3:Y:S02]  /*0fe0*/  I2F.F64.U32 R36, R4 ;  /* 0x0000000400247312 */ /* 0x0044e40000201800 */
.L_x_9168:
[----:B------:R-:W-:Y:S05]  /*0ff0*/  BSYNC.RECONVERGENT B6 ;  /* 0x0000000000067941 */ /* 0x000fea0003800200 */
.L_x_9162:
        /* <DEDUP_REMOVED lines=20> */
.L_x_9195:
[----:B------:R-:W2:Y:S02]  /*1140*/  LDG.E.U8 R4, desc[UR36][R4.64] ;  /* 0x0000002404047981 */ /* 0x000ea4000c1e1100 */
[----:B--2---:R0:W1:Y:S02]  /*1150*/  I2F.F64.U16 R34, R4 ;  /* 0x0000000400227312 */ /* 0x0040640000101800 */
[----:B01----:R-:W-:Y:S05]  /*1160*/  BRA `(.L_x_9197) ;  /* 0x0000000c00647947 */ /* 0x003fea0003800000 */
.L_x_9194:
        /* <DEDUP_REMOVED lines=9> */
.L_x_9199:
[----:B------:R-:W2:Y:S02]  /*1200*/  LDG.E R4, desc[UR36][R4.64] ;  /* 0x0000002404047981 */ /* 0x000ea4000c1e1900 */
[----:B--2---:R0:W1:Y:S02]  /*1210*/  I2F.F64 R34, R4 ;  /* 0x0000000400227312 */ /* 0x0040640000201c00 */
[----:B01----:R-:W-:Y:S05]  /*1220*/  BRA `(.L_x_9197) ;  /* 0x0000000c00347947 */ /* 0x003fea0003800000 */
.L_x_9198:
[----:B------:R-:W2:Y:S02]  /*1230*/  LDG.E.U16 R4, desc[UR36][R4.64] ;  /* 0x0000002404047981 */ /* 0x000ea4000c1e1500 */
[----:B--2---:R0:W1:Y:S02]  /*1240*/  I2F.F64.S16 R34, R4 ;  /* 0x0000000400227312 */ /* 0x0040640000101c00 */
[----:B01----:R-:W-:Y:S05]  /*1250*/  BRA `(.L_x_9197) ;  /* 0x0000000c00287947 */ /* 0x003fea0003800000 */
.L_x_9193:
        /* <DEDUP_REMOVED lines=10> */
.L_x_9201:
[----:B------:R-:W2:Y:S02]  /*1300*/  LDG.E.U16 R0, desc[UR36][R4.64] ;  /* 0x0000002404007981 */ /* 0x000ea4000c1e1500 */
[----:B--2---:R-:W-:-:S05]  /*1310*/  HADD2.F32 R0, -RZ, R0.H0_H0 ;  /* 0x20000000ff007230 */ /* 0x004fca0000004100 */
[----:B------:R-:W-:-:S04]  /*1320*/  FMUL.FTZ R0, R0, 1 ;  /* 0x3f80000000007820 */ /* 0x000fc80000410000 */
[----:B------:R4:W0:Y:S02]  /*1330*/  F2F.F64.F32 R34, R0 ;  /* 0x0000000000227310 */ /* 0x0008240000201800 */
[----:B0---4-:R-:W-:Y:S05]  /*1340*/  BRA `(.L_x_9197) ;  /* 0x0000000800ec7947 */ /* 0x011fea0003800000 */
.L_x_9200:
        /* <DEDUP_REMOVED lines=10> */
.L_x_9203:
[----:B------:R-:W2:Y:S02]  /*13f0*/  LDG.E.U16 R4, desc[UR36][R4.64] ;  /* 0x0000002404047981 */ /* 0x000ea4000c1e1500 */
[----:B--2---:R-:W-:-:S05]  /*1400*/  HADD2.F32 R0, -RZ, R4.H0_H0 ;  /* 0x20000004ff007230 */ /* 0x004fca0000004100 */
[----:B------:R-:W-:-:S04]  /*1410*/  FMUL.FTZ R0, R0, 1 ;  /* 0x3f80000000007820 */ /* 0x000fc80000410000 */
[----:B------:R0:W1:Y:S02]  /*1420*/  F2F.F64.F32 R34, R0 ;  /* 0x0000000000227310 */ /* 0x0000640000201800 */
[----:B01----:R-:W-:Y:S05]  /*1430*/  BRA `(.L_x_9197) ;  /* 0x0000000800b07947 */ /* 0x003fea0003800000 */
.L_x_9202:
[----:B------:R4:W5:Y:S01]  /*1440*/  LDG.E.64 R34, desc[UR36][R4.64] ;  /* 0x0000002404227981 */ /* 0x000962000c1e1b00 */
[----:B------:R-:W-:Y:S05]  /*1450*/  BRA `(.L_x_9197) ;  /* 0x0000000800a87947 */ /* 0x000fea0003800000 */
.L_x_9192:
        /* <DEDUP_REMOVED lines=13> */
.L_x_9206:
[----:B------:R0:W5:Y:S01]  /*1530*/  LDG.E.64 R34, desc[UR36][R4.64] ;  /* 0x0000002404227981 */ /* 0x000162000c1e1b00 */
[----:B------:R-:W-:Y:S05]  /*1540*/  BRA `(.L_x_9197) ;  /* 0x00000008006c7947 */ /* 0x000fea0003800000 */
.L_x_9205:
        /* <DEDUP_REMOVED lines=27> */
.L_x_9208:
        /* <DEDUP_REMOVED lines=15> */
.L_x_9207:
[----:B------:R-:W2:Y:S02]  /*17f0*/  LDG.E.U16 R0, desc[UR36][R4.64] ;  /* 0x0000002404007981 */ /* 0x000ea4000c1e1500 */
[----:B--2---:R-:W-:-:S04]  /*1800*/  IMAD.U32 R0, R0, 0x10000, RZ ;  /* 0x0001000000007824 */ /* 0x004fc800078e00ff */
[----:B------:R-:W-:-:S04]  /*1810*/  FMUL.FTZ R0, R0, 1 ;  /* 0x3f80000000007820 */ /* 0x000fc80000410000 */
[----:B------:R0:W1:Y:S02]  /*1820*/  F2F.F64.F32 R34, R0 ;  /* 0x0000000000227310 */ /* 0x0000640000201800 */
[----:B01----:R-:W-:Y:S05]  /*1830*/  BRA `(.L_x_9197) ;  /* 0x0000000400b07947 */ /* 0x003fea0003800000 */
.L_x_9204:
        /* <DEDUP_REMOVED lines=11> */
.L_x_9211:
        /* <DEDUP_REMOVED lines=21> */
.L_x_9213:
[----:B------:R-:W-:Y:S05]  /*1a40*/  BSYNC.RECONVERGENT B0 ;  /* 0x0000000000007941 */ /* 0x000fea0003800200 */
.L_x_9212:
[----:B------:R-:W-:Y:S01]  /*1a50*/  IMAD.SHL.U32 R0, R0, 0x100000, RZ ;  /* 0x0010000000007824 */ /* 0x000fe200078e00ff */
[----:B------:R-:W-:-:S04]  /*1a60*/  LEA R3, R3, 0x3b800000, 0x17 ;  /* 0x3b80000003037811 */ /* 0x000fc800078eb8ff */
[----:B------:R-:W-:-:S05]  /*1a70*/  LOP3.LUT R0, R3, R0, R7, 0xfe, !PT ;  /* 0x0000000003007212 */ /* 0x000fca00078efe07 */
[----:B------:R-:W-:-:S04]  /*1a80*/  FMUL.FTZ R0, R0, 1 ;  /* 0x3f80000000007820 */ /* 0x000fc80000410000 */
[----:B------:R4:W0:Y:S02]  /*1a90*/  F2F.F64.F32 R34, R0 ;  /* 0x0000000000227310 */ /* 0x0008240000201800 */
[----:B0---4-:R-:W-:Y:S05]  /*1aa0*/  BRA `(.L_x_9197) ;  /* 0x0000000400147947 */ /* 0x011fea0003800000 */
.L_x_9210:
        /* <DEDUP_REMOVED lines=21> */
.L_x_9215:
[----:B------:R-:W-:Y:S05]  /*1c00*/  BSYNC.RECONVERGENT B0 ;  /* 0x0000000000007941 */ /* 0x000fea0003800200 */
.L_x_9214:
[----:B------:R-:W-:Y:S01]  /*1c10*/  IMAD.SHL.U32 R0, R0, 0x200000, RZ ;  /* 0x0020000000007824 */ /* 0x000fe200078e00ff */
[----:B------:R-:W-:-:S04]  /*1c20*/  LEA R3, R3, 0x37800000, 0x17 ;  /* 0x3780000003037811 */ /* 0x000fc800078eb8ff */
[----:B------:R-:W-:-:S05]  /*1c30*/  LOP3.LUT R0, R3, R0, R7, 0xfe, !PT ;  /* 0x0000000003007212 */ /* 0x000fca00078efe07 */
[----:B------:R-:W-:-:S04]  /*1c40*/  FMUL.FTZ R0, R0, 1 ;  /* 0x3f80000000007820 */ /* 0x000fc80000410000 */
[----:B------:R4:W0:Y:S02]  /*1c50*/  F2F.F64.F32 R34, R0 ;  /* 0x0000000000227310 */ /* 0x0008240000201800 */
[----:B0---4-:R-:W-:Y:S05]  /*1c60*/  BRA `(.L_x_9197) ;  /* 0x0000000000a47947 */ /* 0x011fea0003800000 */
.L_x_9209:
[----:B------:R-:W-:-:S09]  /*1c70*/  UISETP.NE.AND UP0, UPT, UR4, 0x1c, UPT ;  /* 0x0000001c0400788c */ /* 0x000fd2000bf05270 */
[----:B------:R-:W-:Y:S05]  /*1c80*/  BRA.U !UP0, `(.L_x_9216) ;  /* 0x0000000108947547 */ /* 0x000fea000b800000 */
[----:B------:R-:W-:-:S09]  /*1c90*/  UISETP.NE.AND UP0, UPT, UR4, 0x1d, UPT ;  /* 0x0000001d0400788c */ /* 0x000fd2000bf05270 */
[----:B------:R-:W-:Y:S05]  /*1ca0*/  BRA.U !UP0, `(.L_x_9217) ;  /* 0x0000000108807547 */ /* 0x000fea000b800000 */
[----:B------:R-:W-:-:S09]  /*1cb0*/  UISETP.NE.AND UP0, UPT, UR4, 0x2c, UPT ;  /* 0x0000002c0400788c */ /* 0x000fd2000bf05270 */
[----:B------:R-:W-:Y:S05]  /*1cc0*/  BRA.U !UP0, `(.L_x_9218) ;  /* 0x0000000108487547 */ /* 0x000fea000b800000 */
.L_x_9196:
        /* <DEDUP_REMOVED lines=16> */
.L_x_9219:
[----:B------:R-:W-:Y:S01]  /*1dd0*/  CS2R R34, SRZ ;  /* 0x0000000000227805 */ /* 0x000fe2000001ff00 */
[----:B------:R-:W-:Y:S06]  /*1de0*/  BRA `(.L_x_9197) ;  /* 0x0000000000447947 */ /* 0x000fec0003800000 */
.L_x_9218:
        /* <DEDUP_REMOVED lines=12> */
.L_x_9217:
[----:B------:R-:W2:Y:S02]  /*1eb0*/  LDG.E.64 R34, desc[UR36][R4.64] ;  /* 0x0000002404227981 */ /* 0x000ea4000c1e1b00 */
[----:B--2---:R-:W1:Y:S02]  /*1ec0*/  I2F.F64.U64 R34, R34 ;  /* 0x0000002200227312 */ /* 0x004e640000301800 */
[----:B-1----:R-:W-:Y:S05]  /*1ed0*/  BRA `(.L_x_9197) ;  /* 0x0000000000087947 */ /* 0x002fea0003800000 */
.L_x_9216:
[----:B------:R-:W2:Y:S02]  /*1ee0*/  LDG.E R4, desc[UR36][R4.64] ;  /* 0x0000002404047981 */ /* 0x000ea4000c1e1900 */
[----:B--2---:R1:W2:Y:S02]  /*1ef0*/  I2F.F64.U32 R34, R4 ;  /* 0x0000000400227312 */ /* 0x0042a40000201800 */
.L_x_9197:
[----:B------:R-:W-:Y:S05]  /*1f00*/  BSYNC.RECONVERGENT B6 ;  /* 0x0000000000067941 */ /* 0x000fea0003800200 */
.L_x_9191:
[----:B------:R-:W-:-:S07]  /*1f10*/  VIADD R19, R23, 0x80 ;  /* 0x0000008017137836 */ /* 0x000fce0000000000 */
.L_x_9161:
[----:B------:R-:W-:Y:S05]  /*1f20*/  BSYNC.RECONVERGENT B7 ;  /* 0x0000000000077941 */ /* 0x000fea0003800200 */
.L_x_9160:
[----:B------:R-:W-:Y:S01]  /*1f30*/  ISETP.GE.AND P0, PT, R19, R2, PT ;  /* 0x000000021300720c */ /* 0x000fe20003f06270 */
[----:B------:R-:W-:Y:S01]  /*1f40*/  BSSY.RECONVERGENT B7, `(.L_x_9220) ;  /* 0x00001e8000077945 */ /* 0x000fe20003800200 */
[----:B------:R-:W-:Y:S02]  /*1f50*/  CS2R R32, SRZ ;  /* 0x0000000000207805 */ /* 0x000fe4000001ff00 */
[----:B------:R-:W-:-:S09]  /*1f60*/  CS2R R28, SRZ ;  /* 0x00000000001c7805 */ /* 0x000fd2000001ff00 */
        /* <DEDUP_REMOVED lines=22> */
.L_x_9226:
[----:B------:R-:W4:Y:S02]  /*20d0*/  LDG.E.U8 R4, desc[UR36][R4.64] ;  /* 0x0000002404047981 */ /* 0x000f24000c1e1100 */
[----:B----4-:R0:W1:Y:S02]  /*20e0*/  I2F.F64.U16 R32, R4 ;  /* 0x0000000400207312 */ /* 0x0100640000101800 */
[----:B01----:R-:W-:Y:S05]  /*20f0*/  BRA `(.L_x_9228) ;  /* 0x0000000c00647947 */ /* 0x003fea0003800000 */
.L_x_9225:
        /* <DEDUP_REMOVED lines=9> */
.L_x_9230:
[----:B------:R-:W4:Y:S02]  /*2190*/  LDG.E R4, desc[UR36][R4.64] ;  /* 0x0000002404047981 */ /* 0x000f24000c1e1900 */
[----:B----4-:R0:W1:Y:S02]  /*21a0*/  I2F.F64 R32, R4 ;  /* 0x0000000400207312 */ /* 0x0100640000201c00 */
[----:B01----:R-:W-:Y:S05]  /*21b0*/  BRA `(.L_x_9228) ;  /* 0x0000000c00347947 */ /* 0x003fea0003800000 */
.L_x_9229:
[----:B------:R-:W4:Y:S02]  /*21c0*/  LDG.E.U16 R4, desc[UR36][R4.64] ;  /* 0x0000002404047981 */ /* 0x000f24000c1e1500 */
[----:B----4-:R0:W1:Y:S02]  /*21d0*/  I2F.F64.S16 R32, R4 ;  /* 0x0000000400207312 */ /* 0x0100640000101c00 */
[----:B01----:R-:W-:Y:S05]  /*21e0*/  BRA `(.L_x_9228) ;  /* 0x0000000c00287947 */ /* 0x003fea0003800000 */
.L_x_9224:
        /* <DEDUP_REMOVED lines=10> */
.L_x_9232:
[----:B------:R-:W4:Y:S02]  /*2290*/  LDG.E.U16 R0, desc[UR36][R4.64] ;  /* 0x0000002404007981 */ /* 0x000f24000c1e1500 */
[----:B----4-:R-:W-:-:S05]  /*22a0*/  HADD2.F32 R0, -RZ, R0.H0_H0 ;  /* 0x20000000ff007230 */ /* 0x010fca0000004100 */
[----:B------:R-:W-:-:S04]  /*22b0*/  FMUL.FTZ R0, R0, 1 ;  /* 0x3f80000000007820 */ /* 0x000fc80000410000 */
[----:B------:R0:W1:Y:S02]  /*22c0*/  F2F.F64.F32 R32, R0 ;  /* 0x0000000000207310 */ /* 0x0000640000201800 */
[----:B01----:R-:W-:Y:S05]  /*22d0*/  BRA `(.L_x_9228) ;  /* 0x0000000800ec7947 */ /* 0x003fea0003800000 */
.L_x_9231:
        /* <DEDUP_REMOVED lines=10> */
.L_x_9234:
[----:B------:R-:W4:Y:S02]  /*2380*/  LDG.E.U16 R4, desc[UR36][R4.64] ;  /* 0x0000002404047981 */ /* 0x000f24000c1e1500 */
[----:B----4-:R-:W-:-:S05]  /*2390*/  HADD2.F32 R0, -RZ, R4.H0_H0 ;  /* 0x20000004ff007230 */ /* 0x010fca0000004100 */
[----:B------:R-:W-:-:S04]  /*23a0*/  FMUL.FTZ R0, R0, 1 ;  /* 0x3f80000000007820 */ /* 0x000fc80000410000 */
[----:B------:R0:W1:Y:S02]  /*23b0*/  F2F.F64.F32 R32, R0 ;  /* 0x0000000000207310 */ /* 0x0000640000201800 */
[----:B01----:R-:W-:Y:S05]  /*23c0*/  BRA `(.L_x_9228) ;  /* 0x0000000800b07947 */ /* 0x003fea0003800000 */
.L_x_9233:
[----:B------:R0:W5:Y:S01]  /*23d0*/  LDG.E.64 R32, desc[UR36][R4.64] ;  /* 0x0000002404207981 */ /* 0x000162000c1e1b00 */
[----:B------:R-:W-:Y:S05]  /*23e0*/  BRA `(.L_x_9228) ;  /* 0x0000000800a87947 */ /* 0x000fea0003800000 */
.L_x_9223:
        /* <DEDUP_REMOVED lines=13> */
.L_x_9237:
[----:B------:R4:W5:Y:S01]  /*24c0*/  LDG.E.64 R32, desc[UR36][R4.64] ;  /* 0x0000002404207981 */ /* 0x000962000c1e1b00 */
[----:B------:R-:W-:Y:S05]  /*24d0*/  BRA `(.L_x_9228) ;  /* 0x00000008006c7947 */ /* 0x000fea0003800000 */
.L_x_9236:
        /* <DEDUP_REMOVED lines=27> */
.L_x_9239:
        /* <DEDUP_REMOVED lines=15> */
.L_x_9238:
[----:B------:R-:W4:Y:S02]  /*2780*/  LDG.E.U16 R0, desc[UR36][R4.64] ;  /* 0x0000002404007981 */ /* 0x000f24000c1e1500 */
[----:B----4-:R-:W-:-:S04]  /*2790*/  IMAD.U32 R0, R0, 0x10000, RZ ;  /* 0x0001000000007824 */ /* 0x010fc800078e00ff */
[----:B------:R-:W-:-:S04]  /*27a0*/  FMUL.FTZ R0, R0, 1 ;  /* 0x3f80000000007820 */ /* 0x000fc80000410000 */
[----:B------:R0:W1:Y:S02]  /*27b0*/  F2F.F64.F32 R32, R0 ;  /* 0x0000000000207310 */ /* 0x0000640000201800 */
[----:B01----:R-:W-:Y:S05]  /*27c0*/  BRA `(.L_x_9228) ;  /* 0x0000000400b07947 */ /* 0x003fea0003800000 */
.L_x_9235:
        /* <DEDUP_REMOVED lines=9> */
[----:B----4-:R4:W0:Y:S02]  /*2860*/  I2F.F64.U16 R32, R4 ;  /* 0x0000000400207312 */ /* 0x0108240000101800 */
[----:B0---4-:R-:W-:Y:S05]  /*2870*/  BRA `(.L_x_9228) ;  /* 0x0000000400847947 */ /* 0x011fea0003800000 */
.L_x_9242:
        /* <DEDUP_REMOVED lines=21> */
.L_x_9244:
[----:B------:R-:W-:Y:S05]  /*29d0*/  BSYNC.RECONVERGENT B0 ;  /* 0x0000000000007941 */ /* 0x000fea0003800200 */
.L_x_9243:
[----:B------:R-:W-:Y:S01]  /*29e0*/  IMAD.SHL.U32 R0, R0, 0x100000, RZ ;  /* 0x0010000000007824 */ /* 0x000fe200078e00ff */
[----:B------:R-:W-:-:S04]  /*29f0*/  LEA R3, R3, 0x3b800000, 0x17 ;  /* 0x3b80000003037811 */ /* 0x000fc800078eb8ff */
[----:B------:R-:W-:-:S05]  /*2a00*/  LOP3.LUT R0, R3, R0, R7, 0xfe, !PT ;  /* 0x0000000003007212 */ /* 0x000fca00078efe07 */
[----:B------:R-:W-:-:S04]  /*2a10*/  FMUL.FTZ R0, R0, 1 ;  /* 0x3f80000000007820 */ /* 0x000fc80000410000 */
[----:B------:R4:W0:Y:S02]  /*2a20*/  F2F.F64.F32 R32, R0 ;  /* 0x0000000000207310 */ /* 0x0008240000201800 */
[----:B0---4-:R-:W-:Y:S05]  /*2a30*/  BRA `(.L_x_9228) ;  /* 0x0000000400147947 */ /* 0x011fea0003800000 */
.L_x_9241:
        /* <DEDUP_REMOVED lines=21> */
.L_x_9246:
[----:B------:R-:W-:Y:S05]  /*2b90*/  BSYNC.RECONVERGENT B0 ;  /* 0x0000000000007941 */ /* 0x000fea0003800200 */
.L_x_9245:
[----:B------:R-:W-:Y:S01]  /*2ba0*/  IMAD.SHL.U32 R0, R0, 0x200000, RZ ;  /* 0x0020000000007824 */ /* 0x000fe200078e00ff */
[----:B------:R-:W-:-:S04]  /*2bb0*/  LEA R3, R3, 0x37800000, 0x17 ;  /* 0x3780000003037811 */ /* 0x000fc800078eb8ff */
[----:B------:R-:W-:-:S05]  /*2bc0*/  LOP3.LUT R0, R3, R0, R7, 0xfe, !PT ;  /* 0x0000000003007212 */ /* 0x000fca00078efe07 */
[----:B------:R-:W-:-:S04]  /*2bd0*/  FMUL.FTZ R0, R0, 1 ;  /* 0x3f80000000007820 */ /* 0x000fc80000410000 */
[----:B------:R4:W0:Y:S02]  /*2be0*/  F2F.F64.F32 R32, R0 ;  /* 0x0000000000207310 */ /* 0x0008240000201800 */
[----:B0---4-:R-:W-:Y:S05]  /*2bf0*/  BRA `(.L_x_9228) ;  /* 0x0000000000a47947 */ /* 0x011fea0003800000 */
.L_x_9240:
        /* <DEDUP_REMOVED lines=18> */
.L_x_9227:
        /* <DEDUP_REMOVED lines=16> */
.L_x_9249:
[----:B------:R-:W-:Y:S01]  /*2e20*/  CS2R R32, SRZ ;  /* 0x0000000000207805 */ /* 0x000fe2000001ff00 */
[----:B------:R-:W-:Y:S06]  /*2e30*/  BRA `(.L_x_9228) ;  /* 0x0000000000147947 */ /* 0x000fec0003800000 */
.L_x_9248:
[----:B------:R-:W4:Y:S02]  /*2e40*/  LDG.E.64 R32, desc[UR36][R4.64] ;  /* 0x0000002404207981 */ /* 0x000f24000c1e1b00 */
[----:B----4-:R-:W0:Y:S02]  /*2e50*/  I2F.F64.U64 R32, R32 ;  /* 0x0000002000207312 */ /* 0x010e240000301800 */
[----:B0-----:R-:W-:Y:S05]  /*2e60*/  BRA `(.L_x_9228) ;  /* 0x0000000000087947 */ /* 0x001fea0003800000 */
.L_x_9247:
[----:B------:R-:W4:Y:S02]  /*2e70*/  LDG.E R4, desc[UR36][R4.64] ;  /* 0x0000002404047981 */ /* 0x000f24000c1e1900 */
[----:B----4-:R0:W1:Y:S02]  /*2e80*/  I2F.F64.U32 R32, R4 ;  /* 0x0000000400207312 */ /* 0x0100640000201800 */
.L_x_9228:
[----:B------:R-:W-:Y:S05]  /*2e90*/  BSYNC.RECONVERGENT B6 ;  /* 0x0000000000067941 */ /* 0x000fea0003800200 */
.L_x_9222:
        /* <DEDUP_REMOVED lines=18> */
[----:B----4-:R0:W4:Y:S02]  /*2fc0*/  I2F.F64.S16 R28, R4 ;  /* 0x00000004001c7312 */ /* 0x0101240000101c00 */
[----:B0---4-:R-:W-:Y:S05]  /*2fd0*/  BRA `(.L_x_9256) ;  /* 0x0000000c00707947 */ /* 0x011fea0003800000 */
.L_x_9254:
[----:B------:R-:W4:Y:S02]  /*2fe0*/  LDG.E.U8 R4, desc[UR36][R4.64] ;  /* 0x0000002404047981 */ /* 0x000f24000c1e1100 */
[----:B----4-:R0:W4:Y:S02]  /*2ff0*/  I2F.F64.U16 R28, R4 ;  /* 0x00000004001c7312 */ /* 0x0101240000101800 */
[----:B0---4-:R-:W-:Y:S05]  /*3000*/  BRA `(.L_x_9256) ;  /* 0x0000000c00647947 */ /* 0x011fea0003800000 */
.L_x_9253:
        /* <DEDUP_REMOVED lines=9> */
.L_x_9258:
[----:B------:R-:W4:Y:S02]  /*30a0*/  LDG.E R4, desc[UR36][R4.64] ;  /* 0x0000002404047981 */ /* 0x000f24000c1e1900 */
[----:B----4-:R0:W4:Y:S02]  /*30b0*/  I2F.F64 R28, R4 ;  /* 0x00000004001c7312 */ /* 0x0101240000201c00 */
[----:B0---4-:R-:W-:Y:S05]  /*30c0*/  BRA `(.L_x_9256) ;  /* 0x0000000c00347947 */ /* 0x011fea0003800000 */
.L_x_9257:
[----:B------:R-:W4:Y:S02]  /*30d0*/  LDG.E.U16 R4, desc[UR36][R4.64] ;  /* 0x0000002404047981 */ /* 0x000f24000c1e1500 */
[----:B----4-:R0:W4:Y:S02]  /*30e0*/  I2F.F64.S16 R28, R4 ;  /* 0x00000004001c7312 */ /* 0x0101240000101c00 */
[----:B0---4-:R-:W-:Y:S05]  /*30f0*/  BRA `(.L_x_9256) ;  /* 0x0000000c00287947 */ /* 0x011fea0003800000 */
.L_x_9252:
        /* <DEDUP_REMOVED lines=10> */
.L_x_9260:
[----:B------:R-:W4:Y:S02]  /*31a0*/  LDG.E.U16 R0, desc[UR36][R4.64] ;  /* 0x0000002404007981 */ /* 0x000f24000c1e1500 */
[----:B----4-:R-:W-:-:S05]  /*31b0*/  HADD2.F32 R0, -RZ, R0.H0_H0 ;  /* 0x20000000ff007230 */ /* 0x010fca0000004100 */
[----:B------:R-:W-:-:S04]  /*31c0*/  FMUL.FTZ R0, R0, 1 ;  /* 0x3f80000000007820 */ /* 0x000fc80000410000 */
[----:B------:R4:W0:Y:S02]  /*31d0*/  F2F.F64.F32 R28, R0 ;  /* 0x00000000001c7310 */ /* 0x0008240000201800 */
[----:B0---4-:R-:W-:Y:S05]  /*31e0*/  BRA `(.L_x_9256) ;  /* 0x0000000800ec7947 */ /* 0x011fea0003800000 */
.L_x_9259:
        /* <DEDUP_REMOVED lines=10> */
.L_x_9262:
[----:B------:R-:W4:Y:S02]  /*3290*/  LDG.E.U16 R4, desc[UR36][R4.64] ;  /* 0x0000002404047981 */ /* 0x000f24000c1e1500 */
[----:B----4-:R-:W-:-:S05]  /*32a0*/  HADD2.F32 R0, -RZ, R4.H0_H0 ;  /* 0x20000004ff007230 */ /* 0x010fca0000004100 */
[----:B------:R-:W-:-:S04]  /*32b0*/  FMUL.FTZ R0, R0, 1 ;  /* 0x3f80000000007820 */ /* 0x000fc80000410000 */
[----:B------:R0:W4:Y:S02]  /*32c0*/  F2F.F64.F32 R28, R0 ;  /* 0x00000000001c7310 */ /* 0x0001240000201800 */
[----:B0---4-:R-:W-:Y:S05]  /*32d0*/  BRA `(.L_x_9256) ;  /* 0x0000000800b07947 */ /* 0x011fea0003800000 */
.L_x_9261:
[----:B------:R0:W5:Y:S01]  /*32e0*/  LDG.E.64 R28, desc[UR36][R4.64] ;  /* 0x00000024041c7981 */ /* 0x000162000c1e1b00 */
[----:B------:R-:W-:Y:S05]  /*32f0*/  BRA `(.L_x_9256) ;  /* 0x0000000800a87947 */ /* 0x000fea0003800000 */
.L_x_9251:
        /* <DEDUP_REMOVED lines=13> */
.L_x_9265:
[----:B------:R0:W5:Y:S01]  /*33d0*/  LDG.E.64 R28, desc[UR36][R4.64] ;  /* 0x00000024041c7981 */ /* 0x000162000c1e1b00 */
[----:B------:R-:W-:Y:S05]  /*33e0*/  BRA `(.L_x_9256) ;  /* 0x00000008006c7947 */ /* 0x000fea0003800000 */
.L_x_9264:
        /* <DEDUP_REMOVED lines=27> */
.L_x_9267:
        /* <DEDUP_REMOVED lines=15> */
.L_x_9266:
[----:B------:R-:W4:Y:S02]  /*3690*/  LDG.E.U16 R0, desc[UR36][R4.64] ;  /* 0x0000002404007981 */ /* 0x000f24000c1e1500 */
[----:B----4-:R-:W-:-:S04]  /*36a0*/  IMAD.U32 R0, R0, 0x10000, RZ ;  /* 0x0001000000007824 */ /* 0x010fc800078e00ff */
[----:B------:R-:W-:-:S04]  /*36b0*/  FMUL.FTZ R0, R0, 1 ;  /* 0x3f80000000007820 */ /* 0x000fc80000410000 */
[----:B------:R0:W4:Y:S02]  /*36c0*/  F2F.F64.F32 R28, R0 ;  /* 0x00000000001c7310 */ /* 0x0001240000201800 */
[----:B0---4-:R-:W-:Y:S05]  /*36d0*/  BRA `(.L_x_9256) ;  /* 0x0000000400b07947 */ /* 0x011fea0003800000 */
.L_x_9263:
        /* <DEDUP_REMOVED lines=9> */
[----:B----4-:R0:W4:Y:S02]  /*3770*/  I2F.F64.U16 R28, R4 ;  /* 0x00000004001c7312 */ /* 0x0101240000101800 */
[----:B0---4-:R-:W-:Y:S05]  /*3780*/  BRA `(.L_x_9256) ;  /* 0x0000000400847947 */ /* 0x011fea0003800000 */
.L_x_9270:
        /* <DEDUP_REMOVED lines=21> */
.L_x_9272:
[----:B------:R-:W-:Y:S05]  /*38e0*/  BSYNC.RECONVERGENT B0 ;  /* 0x0000000000007941 */ /* 0x000fea0003800200 */
.L_x_9271:
[----:B------:R-:W-:Y:S01]  /*38f0*/  IMAD.SHL.U32 R0, R0, 0x100000, RZ ;  /* 0x0010000000007824 */ /* 0x000fe200078e00ff */
[----:B------:R-:W-:-:S04]  /*3900*/  LEA R3, R3, 0x3b800000, 0x17 ;  /* 0x3b80000003037811 */ /* 0x000fc800078eb8ff */
[----:B------:R-:W-:-:S05]  /*3910*/  LOP3.LUT R0, R3, R0, R7, 0xfe, !PT ;  /* 0x0000000003007212 */ /* 0x000fca00078efe07 */
[----:B------:R-:W-:-:S04]  /*3920*/  FMUL.FTZ R0, R0, 1 ;  /* 0x3f80000000007820 */ /* 0x000fc80000410000 */
[----:B------:R0:W4:Y:S02]  /*3930*/  F2F.F64.F32 R28, R0 ;  /* 0x00000000001c7310 */ /* 0x0001240000201800 */
[----:B0---4-:R-:W-:Y:S05]  /*3940*/  BRA `(.L_x_9256) ;  /* 0x0000000400147947 */ /* 0x011fea0003800000 */
.L_x_9269:
        /* <DEDUP_REMOVED lines=21> */
.L_x_9274:
[----:B------:R-:W-:Y:S05]  /*3aa0*/  BSYNC.RECONVERGENT B0 ;  /* 0x0000000000007941 */ /* 0x000fea0003800200 */
.L_x_9273:
[----:B------:R-:W-:Y:S01]  /*3ab0*/  IMAD.SHL.U32 R0, R0, 0x200000, RZ ;  /* 0x0020000000007824 */ /* 0x000fe200078e00ff */
[----:B------:R-:W-:-:S04]  /*3ac0*/  LEA R3, R3, 0x37800000, 0x17 ;  /* 0x3780000003037811 */ /* 0x000fc800078eb8ff */
[----:B------:R-:W-:-:S05]  /*3ad0*/  LOP3.LUT R0, R3, R0, R7, 0xfe, !PT ;  /* 0x0000000003007212 */ /* 0x000fca00078efe07 */
[----:B------:R-:W-:-:S04]  /*3ae0*/  FMUL.FTZ R0, R0, 1 ;  /* 0x3f80000000007820 */ /* 0x000fc80000410000 */
[----:B------:R0:W4:Y:S02]  /*3af0*/  F2F.F64.F32 R28, R0 ;  /* 0x00000000001c7310 */ /* 0x0001240000201800 */
[----:B0---4-:R-:W-:Y:S05]  /*3b00*/  BRA `(.L_x_9256) ;  /* 0x0000000000a47947 */ /* 0x011fea0003800000 */
.L_x_9268:
        /* <DEDUP_REMOVED lines=18> */
.L_x_9255:
        /* <DEDUP_REMOVED lines=16> */
.L_x_9277:
[----:B------:R-:W-:Y:S01]  /*3d30*/  CS2R R28, SRZ ;  /* 0x00000000001c7805 */ /* 0x000fe2000001ff00 */
[----:B------:R-:W-:Y:S06]  /*3d40*/  BRA `(.L_x_9256) ;  /* 0x0000000000147947 */ /* 0x000fec0003800000 */
.L_x_9276:
[----:B------:R-:W4:Y:S02]  /*3d50*/  LDG.E.64 R28, desc[UR36][R4.64] ;  /* 0x00000024041c7981 */ /* 0x000f24000c1e1b00 */
[----:B----4-:R-:W0:Y:S02]  /*3d60*/  I2F.F64.U64 R28, R28 ;  /* 0x0000001c001c7312 */ /* 0x010e240000301800 */
[----:B0-----:R-:W-:Y:S05]  /*3d70*/  BRA `(.L_x_9256) ;  /* 0x0000000000087947 */ /* 0x001fea0003800000 */
.L_x_9275:
[----:B------:R-:W4:Y:S02]  /*3d80*/  LDG.E R4, desc[UR36][R4.64] ;  /* 0x0000002404047981 */ /* 0x000f24000c1e1900 */
[----:B----4-:R4:W0:Y:S02]  /*3d90*/  I2F.F64.U32 R28, R4 ;  /* 0x00000004001c7312 */ /* 0x0108240000201800 */
.L_x_9256:
[----:B------:R-:W-:Y:S05]  /*3da0*/  BSYNC.RECONVERGENT B6 ;  /* 0x0000000000067941 */ /* 0x000fea0003800200 */
.L_x_9250:
[----:B------:R-:W-:-:S07]  /*3db0*/  VIADD R19, R19, 0x80 ;  /* 0x0000008013137836 */ /* 0x000fce0000000000 */
.L_x_9221:
[----:B------:R-:W-:Y:S05]  /*3dc0*/  BSYNC.RECONVERGENT B7 ;  /* 0x0000000000077941 */ /* 0x000fea0003800200 */
.L_x_9220:
        /* <DEDUP_REMOVED lines=26> */
.L_x_9284:
[----:B------:R-:W4:Y:S02]  /*3f70*/  LDG.E.U8 R4, desc[UR36][R4.64] ;  /* 0x0000002404047981 */ /* 0x000f24000c1e1100 */
[----:B----4-:R0:W1:Y:S02]  /*3f80*/  I2F.F64.U16 R30, R4 ;  /* 0x00000004001e7312 */ /* 0x0100640000101800 */
[----:B01----:R-:W-:Y:S05]  /*3f90*/  BRA `(.L_x_9286) ;  /* 0x0000000c00647947 */ /* 0x003fea0003800000 */
.L_x_9283:
        /* <DEDUP_REMOVED lines=9> */
.L_x_9288:
[----:B------:R-:W4:Y:S02]  /*4030*/  LDG.E R4, desc[UR36][R4.64] ;  /* 0x0000002404047981 */ /* 0x000f24000c1e1900 */
[----:B----4-:R0:W1:Y:S02]  /*4040*/  I2F.F64 R30, R4 ;  /* 0x00000004001e7312 */ /* 0x0100640000201c00 */
[----:B01----:R-:W-:Y:S05]  /*4050*/  BRA `(.L_x_9286) ;  /* 0x0000000c00347947 */ /* 0x003fea0003800000 */
.L_x_9287:
[----:B------:R-:W4:Y:S02]  /*4060*/  LDG.E.U16 R4, desc[UR36][R4.64] ;  /* 0x0000002404047981 */ /* 0x000f24000c1e1500 */
[----:B----4-:R0:W1:Y:S02]  /*4070*/  I2F.F64.S16 R30, R4 ;  /* 0x00000004001e7312 */ /* 0x0100640000101c00 */
[----:B01----:R-:W-:Y:S05]  /*4080*/  BRA `(.L_x_9286) ;  /* 0x0000000c00287947 */ /* 0x003fea0003800000 */
.L_x_9282:
        /* <DEDUP_REMOVED lines=10> */
.L_x_9290:
[----:B------:R-:W4:Y:S02]  /*4130*/  LDG.E.U16 R0, desc[UR36][R4.64] ;  /* 0x0000002404007981 */ /* 0x000f24000c1e1500 */
[----:B----4-:R-:W-:-:S05]  /*4140*/  HADD2.F32 R0, -RZ, R0.H0_H0 ;  /* 0x20000000ff007230 */ /* 0x010fca0000004100 */
[----:B------:R-:W-:-:S04]  /*4150*/  FMUL.FTZ R0, R0, 1 ;  /* 0x3f80000000007820 */ /* 0x000fc80000410000 */
[----:B------:R0:W1:Y:S02]  /*4160*/  F2F.F64.F32 R30, R0 ;  /* 0x00000000001e7310 */ /* 0x0000640000201800 */
[----:B01----:R-:W-:Y:S05]  /*4170*/  BRA `(.L_x_9286) ;  /* 0x0000000800ec7947 */ /* 0x003fea0003800000 */
.L_x_9289:
        /* <DEDUP_REMOVED lines=10> */
.L_x_9292:
[----:B------:R-:W4:Y:S02]  /*4220*/  LDG.E.U16 R4, desc[UR36][R4.64] ;  /* 0x0000002404047981 */ /* 0x000f24000c1e1500 */
[----:B----4-:R-:W-:-:S05]  /*4230*/  HADD2.F32 R0, -RZ, R4.H0_H0 ;  /* 0x20000004ff007230 */ /* 0x010fca0000004100 */
[----:B------:R-:W-:-:S04]  /*4240*/  FMUL.FTZ R0, R0, 1 ;  /* 0x3f80000000007820 */ /* 0x000fc80000410000 */
[----:B------:R1:W4:Y:S02]  /*4250*/  F2F.F64.F32 R30, R0 ;  /* 0x00000000001e7310 */ /* 0x0003240000201800 */
[----:B-1--4-:R-:W-:Y:S05]  /*4260*/  BRA `(.L_x_9286) ;  /* 0x0000000800b07947 */ /* 0x012fea0003800000 */
.L_x_9291:
[----:B------:R0:W5:Y:S01]  /*4270*/  LDG.E.64 R30, desc[UR36][R4.64] ;  /* 0x00000024041e7981 */ /* 0x000162000c1e1b00 */
[----:B------:R-:W-:Y:S05]  /*4280*/  BRA `(.L_x_9286) ;  /* 0x0000000800a87947 */ /* 0x000fea0003800000 */
.L_x_9281:
        /* <DEDUP_REMOVED lines=13> */
.L_x_9295:
[----:B------:R1:W5:Y:S01]  /*4360*/  LDG.E.64 R30, desc[UR36][R4.64] ;  /* 0x00000024041e7981 */ /* 0x000362000c1e1b00 */
[----:B------:R-:W-:Y:S05]  /*4370*/  BRA `(.L_x_9286) ;  /* 0x00000008006c7947 */ /* 0x000fea0003800000 */
.L_x_9294:
        /* <DEDUP_REMOVED lines=27> */
.L_x_9297:
        /* <DEDUP_REMOVED lines=15> */
.L_x_9296:
[----:B------:R-:W4:Y:S02]  /*4620*/  LDG.E.U16 R0, desc[UR36][R4.64] ;  /* 0x0000002404007981 */ /* 0x000f24000c1e1500 */
[----:B----4-:R-:W-:-:S04]  /*4630*/  IMAD.U32 R0, R0, 0x10000, RZ ;  /* 0x0001000000007824 */ /* 0x010fc800078e00ff */
[----:B------:R-:W-:-:S04]  /*4640*/  FMUL.FTZ R0, R0, 1 ;  /* 0x3f80000000007820 */ /* 0x000fc80000410000 */
[----:B------:R1:W4:Y:S02]  /*4650*/  F2F.F64.F32 R30, R0 ;  /* 0x00000000001e7310 */ /* 0x0003240000201800 */
[----:B-1--4-:R-:W-:Y:S05]  /*4660*/  BRA `(.L_x_9286) ;  /* 0x0000000400b07947 */ /* 0x012fea0003800000 */
.L_x_9293:
        /* <DEDUP_REMOVED lines=11> */
.L_x_9300:
        /* <DEDUP_REMOVED lines=21> */
.L_x_9302:
[----:B------:R-:W-:Y:S05]  /*4870*/  BSYNC.RECONVERGENT B0 ;  /* 0x0000000000007941 */ /* 0x000fea0003800200 */
.L_x_9301:
[----:B------:R-:W-:Y:S01]  /*4880*/  IMAD.SHL.U32 R0, R0, 0x100000, RZ ;  /* 0x0010000000007824 */ /* 0x000fe200078e00ff */
[----:B------:R-:W-:-:S04]  /*4890*/  LEA R3, R3, 0x3b800000, 0x17 ;  /* 0x3b80000003037811 */ /* 0x000fc800078eb8ff */
[----:B------:R-:W-:-:S05]  /*48a0*/  LOP3.LUT R0, R3, R0, R7, 0xfe, !PT ;  /* 0x0000000003007212 */ /* 0x000fca00078efe07 */
[----:B------:R-:W-:-:S04]  /*48b0*/  FMUL.FTZ R0, R0, 1 ;  /* 0x3f80000000007820 */ /* 0x000fc80000410000 */
[----:B------:R0:W1:Y:S02]  /*48c0*/  F2F.F64.F32 R30, R0 ;  /* 0x00000000001e7310 */ /* 0x0000640000201800 */
[----:B01----:R-:W-:Y:S05]  /*48d0*/  BRA `(.L_x_9286) ;  /* 0x0000000400147947 */ /* 0x003fea0003800000 */
.L_x_9299:
        /* <DEDUP_REMOVED lines=21> */
.L_x_9304:
[----:B------:R-:W-:Y:S05]  /*4a30*/  BSYNC.RECONVERGENT B0 ;  /* 0x0000000000007941 */ /* 0x000fea0003800200 */
.L_x_9303:
[----:B------:R-:W-:Y:S01]  /*4a40*/  IMAD.SHL.U32 R0, R0, 0x200000, RZ ;  /* 0x0020000000007824 */ /* 0x000fe200078e00ff */
[----:B------:R-:W-:-:S04]  /*4a50*/  LEA R3, R3, 0x37800000, 0x17 ;  /* 0x3780000003037811 */ /* 0x000fc800078eb8ff */
[----:B------:R-:W-:-:S05]  /*4a60*/  LOP3.LUT R0, R3, R0, R7, 0xfe, !PT ;  /* 0x0000000003007212 */ /* 0x000fca00078efe07 */
[----:B------:R-:W-:-:S04]  /*4a70*/  FMUL.FTZ R0, R0, 1 ;  /* 0x3f80000000007820 */ /* 0x000fc80000410000 */
[----:B------:R0:W1:Y:S02]  /*4a80*/  F2F.F64.F32 R30, R0 ;  /* 0x00000000001e7310 */ /* 0x0000640000201800 */
[----:B01----:R-:W-:Y:S05]  /*4a90*/  BRA `(.L_x_9286) ;  /* 0x0000000000a47947 */ /* 0x003fea0003800000 */
.L_x_9298:
        /* <DEDUP_REMOVED lines=18> */
.L_x_9285:
        /* <DEDUP_REMOVED lines=16> */
.L_x_9307:
[----:B------:R-:W-:Y:S01]  /*4cc0*/  CS2R R30, SRZ ;  /* 0x00000000001e7805 */ /* 0x000fe2000001ff00 */
[----:B------:R-:W-:Y:S06]  /*4cd0*/  BRA `(.L_x_9286) ;  /* 0x0000000000147947 */ /* 0x000fec0003800000 */
.L_x_9306:
[----:B------:R-:W4:Y:S02]  /*4ce0*/  LDG.E.64 R30, desc[UR36][R4.64] ;  /* 0x00000024041e7981 */ /* 0x000f24000c1e1b00 */
[----:B----4-:R-:W4:Y:S02]  /*4cf0*/  I2F.F64.U64 R30, R30 ;  /* 0x0000001e001e7312 */ /* 0x010f240000301800 */
[----:B----4-:R-:W-:Y:S05]  /*4d00*/  BRA `(.L_x_9286) ;  /* 0x0000000000087947 */ /* 0x010fea0003800000 */
.L_x_9305:
[----:B------:R-:W4:Y:S02]  /*4d10*/  LDG.E R4, desc[UR36][R4.64] ;  /* 0x0000002404047981 */ /* 0x000f24000c1e1900 */
[----:B----4-:R4:W0:Y:S02]  /*4d20*/  I2F.F64.U32 R30, R4 ;  /* 0x00000004001e7312 */ /* 0x0108240000201800 */
.L_x_9286:
[----:B------:R-:W-:Y:S05]  /*4d30*/  BSYNC.RECONVERGENT B6 ;  /* 0x0000000000067941 */ /* 0x000fea0003800200 */
.L_x_9280:
        /* <DEDUP_REMOVED lines=20> */
.L_x_9312:
[----:B------:R-:W4:Y:S02]  /*4e80*/  LDG.E.U8 R4, desc[UR36][R4.64] ;  /* 0x0000002404047981 */ /* 0x000f24000c1e1100 */
[----:B----4-:R0:W1:Y:S02]  /*4e90*/  I2F.F64.U16 R24, R4 ;  /* 0x0000000400187312 */ /* 0x0100640000101800 */
[----:B01----:R-:W-:Y:S05]  /*4ea0*/  BRA `(.L_x_9314) ;  /* 0x0000000c00647947 */ /* 0x003fea0003800000 */
.L_x_9311:
        /* <DEDUP_REMOVED lines=9> */
.L_x_9316:
[----:B------:R-:W4:Y:S02]  /*4f40*/  LDG.E R4, desc[UR36][R4.64] ;  /* 0x0000002404047981 */ /* 0x000f24000c1e1900 */
[----:B----4-:R0:W1:Y:S02]  /*4f50*/  I2F.F64 R24, R4 ;  /* 0x0000000400187312 */ /* 0x0100640000201c00 */
[----:B01----:R-:W-:Y:S05]  /*4f60*/  BRA `(.L_x_9314) ;  /* 0x0000000c00347947 */ /* 0x003fea0003800000 */
.L_x_9315:
[----:B------:R-:W4:Y:S02]  /*4f70*/  LDG.E.U16 R4, desc[UR36][R4.64] ;  /* 0x0000002404047981 */ /* 0x000f24000c1e1500 */
[----:B----4-:R0:W1:Y:S02]  /*4f80*/  I2F.F64.S16 R24, R4 ;  /* 0x0000000400187312 */ /* 0x0100640000101c00 */
[----:B01----:R-:W-:Y:S05]  /*4f90*/  BRA `(.L_x_9314) ;  /* 0x0000000c00287947 */ /* 0x003fea0003800000 */
.L_x_9310:
        /* <DEDUP_REMOVED lines=10> */
.L_x_9318:
[----:B------:R-:W4:Y:S02]  /*5040*/  LDG.E.U16 R0, desc[UR36][R4.64] ;  /* 0x0000002404007981 */ /* 0x000f24000c1e1500 */
[----:B----4-:R-:W-:-:S05]  /*5050*/  HADD2.F32 R0, -RZ, R0.H0_H0 ;  /* 0x20000000ff007230 */ /* 0x010fca0000004100 */
[----:B------:R-:W-:-:S04]  /*5060*/  FMUL.FTZ R0, R0, 1 ;  /* 0x3f80000000007820 */ /* 0x000fc80000410000 */
[----:B------:R0:W1:Y:S02]  /*5070*/  F2F.F64.F32 R24, R0 ;  /* 0x0000000000187310 */ /* 0x0000640000201800 */
[----:B01----:R-:W-:Y:S05]  /*5080*/  BRA `(.L_x_9314) ;  /* 0x0000000800ec7947 */ /* 0x003fea0003800000 */
.L_x_9317:
        /* <DEDUP_REMOVED lines=10> */
.L_x_9320:
[----:B------:R-:W4:Y:S02]  /*5130*/  LDG.E.U16 R4, desc[UR36][R4.64] ;  /* 0x0000002404047981 */ /* 0x000f24000c1e1500 */
[----:B----4-:R-:W-:-:S05]  /*5140*/  HADD2.F32 R0, -RZ, R4.H0_H0 ;  /* 0x20000004ff007230 */ /* 0x010fca0000004100 */
[----:B------:R-:W-:-:S04]  /*5150*/  FMUL.FTZ R0, R0, 1 ;  /* 0x3f80000000007820 */ /* 0x000fc80000410000 */
[----:B------:R0:W1:Y:S02]  /*5160*/  F2F.F64.F32 R24, R0 ;  /* 0x0000000000187310 */ /* 0x0000640000201800 */
[----:B01----:R-:W-:Y:S05]  /*5170*/  BRA `(.L_x_9314) ;  /* 0x0000000800b07947 */ /* 0x003fea0003800000 */
.L_x_9319:
[----:B------:R0:W5:Y:S01]  /*5180*/  LDG.E.64 R24, desc[UR36][R4.64] ;  /* 0x0000002404187981 */ /* 0x000162000c1e1b00 */
[----:B------:R-:W-:Y:S05]  /*5190*/  BRA `(.L_x_9314) ;  /* 0x0000000800a87947 */ /* 0x000fea0003800000 */
.L_x_9309:
        /* <DEDUP_REMOVED lines=13> */
.L_x_9323:
[----:B------:R0:W5:Y:S01]  /*5270*/  LDG.E.64 R24, desc[UR36][R4.64] ;  /* 0x0000002404187981 */ /* 0x000162000c1e1b00 */
[----:B------:R-:W-:Y:S05]  /*5280*/  BRA `(.L_x_9314) ;  /* 0x00000008006c7947 */ /* 0x000fea0003800000 */
.L_x_9322:
        /* <DEDUP_REMOVED lines=27> */
.L_x_9325:
        /* <DEDUP_REMOVED lines=15> */
.L_x_9324:
[----:B------:R-:W4:Y:S02]  /*5530*/  LDG.E.U16 R0, desc[UR36][R4.64] ;  /* 0x0000002404007981 */ /* 0x000f24000c1e1500 */
[----:B----4-:R-:W-:-:S04]  /*5540*/  IMAD.U32 R0, R0, 0x10000, RZ ;  /* 0x0001000000007824 */ /* 0x010fc800078e00ff */
[----:B------:R-:W-:-:S04]  /*5550*/  FMUL.FTZ R0, R0, 1 ;  /* 0x3f80000000007820 */ /* 0x000fc80000410000 */
[----:B------:R0:W1:Y:S02]  /*5560*/  F2F.F64.F32 R24, R0 ;  /* 0x0000000000187310 */ /* 0x0000640000201800 */
[----:B01----:R-:W-:Y:S05]  /*5570*/  BRA `(.L_x_9314) ;  /* 0x0000000400b07947 */ /* 0x003fea0003800000 */
.L_x_9321:
        /* <DEDUP_REMOVED lines=11> */
.L_x_9328:
        /* <DEDUP_REMOVED lines=21> */
.L_x_9330:
[----:B------:R-:W-:Y:S05]  /*5780*/  BSYNC.RECONVERGENT B0 ;  /* 0x0000000000007941 */ /* 0x000fea0003800200 */
.L_x_9329:
[----:B------:R-:W-:Y:S01]  /*5790*/  IMAD.SHL.U32 R0, R0, 0x100000, RZ ;  /* 0x0010000000007824 */ /* 0x000fe200078e00ff */
[----:B------:R-:W-:-:S04]  /*57a0*/  LEA R3, R3, 0x3b800000, 0x17 ;  /* 0x3b80000003037811 */ /* 0x000fc800078eb8ff */
[----:B------:R-:W-:-:S05]  /*57b0*/  LOP3.LUT R0, R3, R0, R7, 0xfe, !PT ;  /* 0x0000000003007212 */ /* 0x000fca00078efe07 */
[----:B------:R-:W-:-:S04]  /*57c0*/  FMUL.FTZ R0, R0, 1 ;  /* 0x3f80000000007820 */ /* 0x000fc80000410000 */
[----:B------:R0:W1:Y:S02]  /*57d0*/  F2F.F64.F32 R24, R0 ;  /* 0x0000000000187310 */ /* 0x0000640000201800 */
[----:B01----:R-:W-:Y:S05]  /*57e0*/  BRA `(.L_x_9314) ;  /* 0x0000000400147947 */ /* 0x003fea0003800000 */
.L_x_9327:
        /* <DEDUP_REMOVED lines=21> */
.L_x_9332:
[----:B------:R-:W-:Y:S05]  /*5940*/  BSYNC.RECONVERGENT B0 ;  /* 0x0000000000007941 */ /* 0x000fea0003800200 */
.L_x_9331:
[----:B------:R-:W-:Y:S01]  /*5950*/  IMAD.SHL.U32 R0, R0, 0x200000, RZ ;  /* 0x0020000000007824 */ /* 0x000fe200078e00ff */
[----:B------:R-:W-:-:S04]  /*5960*/  LEA R3, R3, 0x37800000, 0x17 ;  /* 0x3780000003037811 */ /* 0x000fc800078eb8ff */
[----:B------:R-:W-:-:S05]  /*5970*/  LOP3.LUT R0, R3, R0, R7, 0xfe, !PT ;  /* 0x0000000003007212 */ /* 0x000fca00078efe07 */
[----:B------:R-:W-:-:S04]  /*5980*/  FMUL.FTZ R0, R0, 1 ;  /* 0x3f80000000007820 */ /* 0x000fc80000410000 */
[----:B------:R0:W1:Y:S02]  /*5990*/  F2F.F64.F32 R24, R0 ;  /* 0x0000000000187310 */ /* 0x0000640000201800 */
[----:B01----:R-:W-:Y:S05]  /*59a0*/  BRA `(.L_x_9314) ;  /* 0x0000000000a47947 */ /* 0x003fea0003800000 */
.L_x_9326:
        /* <DEDUP_REMOVED lines=18> */
.L_x_9313:
        /* <DEDUP_REMOVED lines=16> */
.L_x_9335:
[----:B------:R-:W-:Y:S01]  /*5bd0*/  CS2R R24, SRZ ;  /* 0x0000000000187805 */ /* 0x000fe2000001ff00 */
[----:B------:R-:W-:Y:S06]  /*5be0*/  BRA `(.L_x_9314) ;  /* 0x0000000000147947 */ /* 0x000fec0003800000 */
.L_x_9334:
[----:B------:R-:W4:Y:S02]  /*5bf0*/  LDG.E.64 R24, desc[UR36][R4.64] ;  /* 0x0000002404187981 */ /* 0x000f24000c1e1b00 */
[----:B----4-:R-:W1:Y:S02]  /*5c00*/  I2F.F64.U64 R24, R24 ;  /* 0x0000001800187312 */ /* 0x010e640000301800 */
[----:B-1----:R-:W-:Y:S05]  /*5c10*/  BRA `(.L_x_9314) ;  /* 0x0000000000087947 */ /* 0x002fea0003800000 */
.L_x_9333:
[----:B------:R-:W4:Y:S02]  /*5c20*/  LDG.E R4, desc[UR36][R4.64] ;  /* 0x0000002404047981 */ /* 0x000f24000c1e1900 */
[----:B----4-:R1:W4:Y:S02]  /*5c30*/  I2F.F64.U32 R24, R4 ;  /* 0x0000000400187312 */ /* 0x0103240000201800 */
.L_x_9314:
[----:B------:R-:W-:Y:S05]  /*5c40*/  BSYNC.RECONVERGENT B6 ;  /* 0x0000000000067941 */ /* 0x000fea0003800200 */
.L_x_9308:
[----:B------:R-:W-:-:S07]  /*5c50*/  VIADD R19, R19, 0x80 ;  /* 0x0000008013137836 */ /* 0x000fce0000000000 */
.L_x_9279:
[----:B------:R-:W-:Y:S05]  /*5c60*/  BSYNC.RECONVERGENT B7 ;  /* 0x0000000000077941 */ /* 0x000fea0003800200 */
.L_x_9278:
        /* <DEDUP_REMOVED lines=26> */
.L_x_9342:
[----:B------:R-:W4:Y:S02]  /*5e10*/  LDG.E.U8 R4, desc[UR36][R4.64] ;  /* 0x0000002404047981 */ /* 0x000f24000c1e1100 */
[----:B----4-:R0:W1:Y:S02]  /*5e20*/  I2F.F64.U16 R16, R4 ;  /* 0x0000000400107312 */ /* 0x0100640000101800 */
[----:B01----:R-:W-:Y:S05]  /*5e30*/  BRA `(.L_x_9344) ;  /* 0x0000000c00647947 */ /* 0x003fea0003800000 */
.L_x_9341:
        /* <DEDUP_REMOVED lines=9> */
.L_x_9346:
[----:B------:R-:W4:Y:S02]  /*5ed0*/  LDG.E R4, desc[UR36][R4.64] ;  /* 0x0000002404047981 */ /* 0x000f24000c1e1900 */
[----:B----4-:R0:W1:Y:S02]  /*5ee0*/  I2F.F64 R16, R4 ;  /* 0x0000000400107312 */ /* 0x0100640000201c00 */
[----:B01----:R-:W-:Y:S05]  /*5ef0*/  BRA `(.L_x_9344) ;  /* 0x0000000c00347947 */ /* 0x003fea0003800000 */
.L_x_9345:
[----:B------:R-:W4:Y:S02]  /*5f00*/  LDG.E.U16 R4, desc[UR36][R4.64] ;  /* 0x0000002404047981 */ /* 0x000f24000c1e1500 */
[----:B----4-:R0:W1:Y:S02]  /*5f10*/  I2F.F64.S16 R16, R4 ;  /* 0x0000000400107312 */ /* 0x0100640000101c00 */
[----:B01----:R-:W-:Y:S05]  /*5f20*/  BRA `(.L_x_9344) ;  /* 0x0000000c00287947 */ /* 0x003fea0003800000 */
.L_x_9340:
        /* <DEDUP_REMOVED lines=10> */
.L_x_9348:
[----:B------:R-:W4:Y:S02]  /*5fd0*/  LDG.E.U16 R0, desc[UR36][R4.64] ;  /* 0x0000002404007981 */ /* 0x000f24000c1e1500 */
[----:B----4-:R-:W-:-:S05]  /*5fe0*/  HADD2.F32 R0, -RZ, R0.H0_H0 ;  /* 0x20000000ff007230 */ /* 0x010fca0000004100 */
[----:B------:R-:W-:-:S04]  /*5ff0*/  FMUL.FTZ R0, R0, 1 ;  /* 0x3f80000000007820 */ /* 0x000fc80000410000 */
[----:B------:R1:W4:Y:S02]  /*6000*/  F2F.F64.F32 R16, R0 ;  /* 0x0000000000107310 */ /* 0x0003240000201800 */
[----:B-1--4-:R-:W-:Y:S05]  /*6010*/  BRA `(.L_x_9344) ;  /* 0x0000000800ec7947 */ /* 0x012fea0003800000 */
.L_x_9347:
        /* <DEDUP_REMOVED lines=10> */
.L_x_9350:
[----:B------:R-:W4:Y:S02]  /*60c0*/  LDG.E.U16 R4, desc[UR36][R4.64] ;  /* 0x0000002404047981 */ /* 0x000f24000c1e1500 */
[----:B----4-:R-:W-:-:S05]  /*60d0*/  HADD2.F32 R0, -RZ, R4.H0_H0 ;  /* 0x20000004ff007230 */ /* 0x010fca0000004100 */
[----:B------:R-:W-:-:S04]  /*60e0*/  FMUL.FTZ R0, R0, 1 ;  /* 0x3f80000000007820 */ /* 0x000fc80000410000 */
[----:B------:R1:W4:Y:S02]  /*60f0*/  F2F.F64.F32 R16, R0 ;  /* 0x0000000000107310 */ /* 0x0003240000201800 */
[----:B-1--4-:R-:W-:Y:S05]  /*6100*/  BRA `(.L_x_9344) ;  /* 0x0000000800b07947 */ /* 0x012fea0003800000 */
.L_x_9349:
[----:B------:R0:W5:Y:S01]  /*6110*/  LDG.E.64 R16, desc[UR36][R4.64] ;  /* 0x0000002404107981 */ /* 0x000162000c1e1b00 */
[----:B------:R-:W-:Y:S05]  /*6120*/  BRA `(.L_x_9344) ;  /* 0x0000000800a87947 */ /* 0x000fea0003800000 */
.L_x_9339:
        /* <DEDUP_REMOVED lines=13> */
.L_x_9353:
[----:B------:R1:W5:Y:S01]  /*6200*/  LDG.E.64 R16, desc[UR36][R4.64] ;  /* 0x0000002404107981 */ /* 0x000362000c1e1b00 */
[----:B------:R-:W-:Y:S05]  /*6210*/  BRA `(.L_x_9344) ;  /* 0x00000008006c7947 */ /* 0x000fea0003800000 */
.L_x_9352:
        /* <DEDUP_REMOVED lines=27> */
.L_x_9355:
        /* <DEDUP_REMOVED lines=15> */
.L_x_9354:
[----:B------:R-:W4:Y:S02]  /*64c0*/  LDG.E.U16 R0, desc[UR36][R4.64] ;  /* 0x0000002404007981 */ /* 0x000f24000c1e1500 */
[----:B----4-:R-:W-:-:S04]  /*64d0*/  IMAD.U32 R0, R0, 0x10000, RZ ;  /* 0x0001000000007824 */ /* 0x010fc800078e00ff */
[----:B------:R-:W-:-:S04]  /*64e0*/  FMUL.FTZ R0, R0, 1 ;  /* 0x3f80000000007820 */ /* 0x000fc80000410000 */
[----:B------:R4:W0:Y:S02]  /*64f0*/  F2F.F64.F32 R16, R0 ;  /* 0x0000000000107310 */ /* 0x0008240000201800 */
[----:B0---4-:R-:W-:Y:S05]  /*6500*/  BRA `(.L_x_9344) ;  /* 0x0000000400b07947 */ /* 0x011fea0003800000 */
.L_x_9351:
        /* <DEDUP_REMOVED lines=11> */
.L_x_9358:
        /* <DEDUP_REMOVED lines=21> */
.L_x_9360:
[----:B------:R-:W-:Y:S05]  /*6710*/  BSYNC.RECONVERGENT B0 ;  /* 0x0000000000007941 */ /* 0x000fea0003800200 */
.L_x_9359:
[----:B------:R-:W-:Y:S01]  /*6720*/  IMAD.SHL.U32 R0, R0, 0x100000, RZ ;  /* 0x0010000000007824 */ /* 0x000fe200078e00ff */
[----:B------:R-:W-:-:S04]  /*6730*/  LEA R3, R3, 0x3b800000, 0x17 ;  /* 0x3b80000003037811 */ /* 0x000fc800078eb8ff */
[----:B------:R-:W-:-:S05]  /*6740*/  LOP3.LUT R0, R3, R0, R7, 0xfe, !PT ;  /* 0x0000000003007212 */ /* 0x000fca00078efe07 */
[----:B------:R-:W-:-:S04]  /*6750*/  FMUL.FTZ R0, R0, 1 ;  /* 0x3f80000000007820 */ /* 0x000fc80000410000 */
[----:B------:R0:W1:Y:S02]  /*6760*/  F2F.F64.F32 R16, R0 ;  /* 0x0000000000107310 */ /* 0x0000640000201800 */
[----:B01----:R-:W-:Y:S05]  /*6770*/  BRA `(.L_x_9344) ;  /* 0x0000000400147947 */ /* 0x003fea0003800000 */
.L_x_9357:
        /* <DEDUP_REMOVED lines=21> */
.L_x_9362:
[----:B------:R-:W-:Y:S05]  /*68d0*/  BSYNC.RECONVERGENT B0 ;  /* 0x0000000000007941 */ /* 0x000fea0003800200 */
.L_x_9361:
[----:B------:R-:W-:Y:S01]  /*68e0*/  IMAD.SHL.U32 R0, R0, 0x200000, RZ ;  /* 0x0020000000007824 */ /* 0x000fe200078e00ff */
[----:B------:R-:W-:-:S04]  /*68f0*/  LEA R3, R3, 0x37800000, 0x17 ;  /* 0x3780000003037811 */ /* 0x000fc800078eb8ff */
[----:B------:R-:W-:-:S05]  /*6900*/  LOP3.LUT R0, R3, R0, R7, 0xfe, !PT ;  /* 0x0000000003007212 */ /* 0x000fca00078efe07 */
[----:B------:R-:W-:-:S04]  /*6910*/  FMUL.FTZ R0, R0, 1 ;  /* 0x3f80000000007820 */ /* 0x000fc80000410000 */
[----:B------:R0:W1:Y:S02]  /*6920*/  F2F.F64.F32 R16, R0 ;  /* 0x0000000000107310 */ /* 0x0000640000201800 */
[----:B01----:R-:W-:Y:S05]  /*6930*/  BRA `(.L_x_9344) ;  /* 0x0000000000a47947 */ /* 0x003fea0003800000 */
.L_x_9356:
        /* <DEDUP_REMOVED lines=18> */
.L_x_9343:
        /* <DEDUP_REMOVED lines=16> */
.L_x_9365:
[----:B------:R-:W-:Y:S01]  /*6b60*/  CS2R R16, SRZ ;  /* 0x0000000000107805 */ /* 0x000fe2000001ff00 */
[----:B------:R-:W-:Y:S06]  /*6b70*/  BRA `(.L_x_9344) ;  /* 0x0000000000147947 */ /* 0x000fec0003800000 */
.L_x_9364:
[----:B------:R-:W4:Y:S02]  /*6b80*/  LDG.E.64 R16, desc[UR36][R4.64] ;  /* 0x0000002404107981 */ /* 0x000f24000c1e1b00 */
[----:B----4-:R-:W0:Y:S02]  /*6b90*/  I2F.F64.U64 R16, R16 ;  /* 0x0000001000107312 */ /* 0x010e240000301800 */
[----:B0-----:R-:W-:Y:S05]  /*6ba0*/  BRA `(.L_x_9344) ;  /* 0x0000000000087947 */ /* 0x001fea0003800000 */
.L_x_9363:
[----:B------:R-:W4:Y:S02]  /*6bb0*/  LDG.E R4, desc[UR36][R4.64] ;  /* 0x0000002404047981 */ /* 0x000f24000c1e1900 */
[----:B----4-:R4:W0:Y:S02]  /*6bc0*/  I2F.F64.U32 R16, R4 ;  /* 0x0000000400107312 */ /* 0x0108240000201800 */
.L_x_9344:
[----:B------:R-:W-:Y:S05]  /*6bd0*/  BSYNC.RECONVERGENT B6 ;  /* 0x0000000000067941 */ /* 0x000fea0003800200 */
.L_x_9338:
        /* <DEDUP_REMOVED lines=19> */
.L_x_9369:
[----:B------:R-:W4:Y:S02]  /*6d10*/  LDG.E.U8 R4, desc[UR36][R4.64] ;  /* 0x0000002404047981 */ /* 0x000f24000c1e1100 */
[----:B----4-:R0:W1:Y:S02]  /*6d20*/  I2F.F64.U16 R26, R4 ;  /* 0x00000004001a7312 */ /* 0x0100640000101800 */
[----:B01----:R-:W-:Y:S05]  /*6d30*/  BRA `(.L_x_9337) ;  /* 0x0000000c00587947 */ /* 0x003fea0003800000 */
.L_x_9368:
        /* <DEDUP_REMOVED lines=9> */
.L_x_9372:
[----:B------:R-:W4:Y:S02]  /*6dd0*/  LDG.E R4, desc[UR36][R4.64] ;  /* 0x0000002404047981 */ /* 0x000f24000c1e1900 */
[----:B----4-:R0:W1:Y:S02]  /*6de0*/  I2F.F64 R26, R4 ;  /* 0x00000004001a7312 */ /* 0x0100640000201c00 */
[----:B01----:R-:W-:Y:S05]  /*6df0*/  BRA `(.L_x_9337) ;  /* 0x0000000c00287947 */ /* 0x003fea0003800000 */
.L_x_9371:
[----:B------:R-:W4:Y:S02]  /*6e00*/  LDG.E.U16 R4, desc[UR36][R4.64] ;  /* 0x0000002404047981 */ /* 0x000f24000c1e1500 */
[----:B----4-:R0:W1:Y:S02]  /*6e10*/  I2F.F64.S16 R26, R4 ;  /* 0x00000004001a7312 */ /* 0x0100640000101c00 */
[----:B01----:R-:W-:Y:S05]  /*6e20*/  BRA `(.L_x_9337) ;  /* 0x0000000c001c7947 */ /* 0x003fea0003800000 */
.L_x_9367:
        /* <DEDUP_REMOVED lines=10> */
.L_x_9374:
[----:B------:R-:W4:Y:S02]  /*6ed0*/  LDG.E.U16 R0, desc[UR36][R4.64] ;  /* 0x0000002404007981 */ /* 0x000f24000c1e1500 */
[----:B----4-:R-:W-:-:S05]  /*6ee0*/  HADD2.F32 R0, -RZ, R0.H0_H0 ;  /* 0x20000000ff007230 */ /* 0x010fca0000004100 */
[----:B------:R-:W-:-:S04]  /*6ef0*/  FMUL.FTZ R0, R0, 1 ;  /* 0x3f80000000007820 */ /* 0x000fc80000410000 */
[----:B------:R0:W1:Y:S02]  /*6f00*/  F2F.F64.F32 R26, R0 ;  /* 0x00000000001a7310 */ /* 0x0000640000201800 */
[----:B01----:R-:W-:Y:S05]  /*6f10*/  BRA `(.L_x_9337) ;  /* 0x0000000800e07947 */ /* 0x003fea0003800000 */
.L_x_9373:
        /* <DEDUP_REMOVED lines=10> */
.L_x_9376:
[----:B------:R-:W4:Y:S02]  /*6fc0*/  LDG.E.U16 R4, desc[UR36][R4.64] ;  /* 0x0000002404047981 */ /* 0x000f24000c1e1500 */
[----:B----4-:R-:W-:-:S05]  /*6fd0*/  HADD2.F32 R0, -RZ, R4.H0_H0 ;  /* 0x20000004ff007230 */ /* 0x010fca0000004100 */
[----:B------:R-:W-:-:S04]  /*6fe0*/  FMUL.FTZ R0, R0, 1 ;  /* 0x3f80000000007820 */ /* 0x000fc80000410000 */
[----:B------:R0:W1:Y:S02]  /*6ff0*/  F2F.F64.F32 R26, R0 ;  /* 0x00000000001a7310 */ /* 0x0000640000201800 */
[----:B01----:R-:W-:Y:S05]  /*7000*/  BRA `(.L_x_9337) ;  /* 0x0000000800a47947 */ /* 0x003fea0003800000 */
.L_x_9375:
[----:B------:R0:W5:Y:S01]  /*7010*/  LDG.E.64 R26, desc[UR36][R4.64] ;  /* 0x00000024041a7981 */ /* 0x000162000c1e1b00 */
[----:B------:R-:W-:Y:S05]  /*7020*/  BRA `(.L_x_9337) ;  /* 0x00000008009c7947 */ /* 0x000fea0003800000 */
.L_x_9366:
        /* <DEDUP_REMOVED lines=13> */
.L_x_9379:
[----:B------:R0:W5:Y:S01]  /*7100*/  LDG.E.64 R26, desc[UR36][R4.64] ;  /* 0x00000024041a7981 */ /* 0x000162000c1e1b00 */
[----:B------:R-:W-:Y:S05]  /*7110*/  BRA `(.L_x_9337) ;  /* 0x0000000800607947 */ /* 0x000fea0003800000 */
.L_x_9378:
        /* <DEDUP_REMOVED lines=27> */
.L_x_9381:
        /* <DEDUP_REMOVED lines=15> */
.L_x_9380:
[----:B------:R-:W4:Y:S02]  /*73c0*/  LDG.E.U16 R0, desc[UR36][R4.64] ;  /* 0x0000002404007981 */ /* 0x000f24000c1e1500 */
[----:B----4-:R-:W-:-:S04]  /*73d0*/  IMAD.U32 R0, R0, 0x10000, RZ ;  /* 0x0001000000007824 */ /* 0x010fc800078e00ff */
[----:B------:R-:W-:-:S04]  /*73e0*/  FMUL.FTZ R0, R0, 1 ;  /* 0x3f80000000007820 */ /* 0x000fc80000410000 */
[----:B------:R0:W1:Y:S02]  /*73f0*/  F2F.F64.F32 R26, R0 ;  /* 0x00000000001a7310 */ /* 0x0000640000201800 */
[----:B01----:R-:W-:Y:S05]  /*7400*/  BRA `(.L_x_9337) ;  /* 0x0000000400a47947 */ /* 0x003fea0003800000 */
.L_x_9377:
        /* <DEDUP_REMOVED lines=11> */
.L_x_9384:
        /* <DEDUP_REMOVED lines=20> */
.L_x_9386:
[----:B------:R-:W-:Y:S05]  /*7600*/  BSYNC.RECONVERGENT B0 ;  /* 0x0000000000007941 */ /* 0x000fea0003800200 */
.L_x_9385:
[----:B------:R-:W-:Y:S01]  /*7610*/  IMAD.SHL.U32 R0, R0, 0x100000, RZ ;  /* 0x0010000000007824 */ /* 0x000fe200078e00ff */
[----:B------:R-:W-:-:S04]  /*7620*/  LEA R3, R3, 0x3b800000, 0x17 ;  /* 0x3b80000003037811 */ /* 0x000fc800078eb8ff */
[----:B------:R-:W-:-:S05]  /*7630*/  LOP3.LUT R0, R3, R0, R7, 0xfe, !PT ;  /* 0x0000000003007212 */ /* 0x000fca00078efe07 */
[----:B------:R-:W-:-:S04]  /*7640*/  FMUL.FTZ R0, R0, 1 ;  /* 0x3f80000000007820 */ /* 0x000fc80000410000 */
[----:B------:R0:W1:Y:S02]  /*7650*/  F2F.F64.F32 R26, R0 ;  /* 0x00000000001a7310 */ /* 0x0000640000201800 */
[----:B01----:R-:W-:Y:S05]  /*7660*/  BRA `(.L_x_9337) ;  /* 0x00000004000c7947 */ /* 0x003fea0003800000 */
.L_x_9383:
        /* <DEDUP_REMOVED lines=20> */
.L_x_9388:
[----:B------:R-:W-:Y:S05]  /*77b0*/  BSYNC.RECONVERGENT B0 ;  /* 0x0000000000007941 */ /* 0x000fea0003800200 */
.L_x_9387:
[----:B------:R-:W-:Y:S01]  /*77c0*/  IMAD.SHL.U32 R0, R0, 0x200000, RZ ;  /* 0x0020000000007824 */ /* 0x000fe200078e00ff */
[----:B------:R-:W-:-:S04]  /*77d0*/  LEA R3, R3, 0x37800000, 0x17 ;  /* 0x3780000003037811 */ /* 0x000fc800078eb8ff */
[----:B------:R-:W-:-:S05]  /*77e0*/  LOP3.LUT R0, R3, R0, R7, 0xfe, !PT ;  /* 0x0000000003007212 */ /* 0x000fca00078efe07 */
[----:B------:R-:W-:-:S04]  /*77f0*/  FMUL.FTZ R0, R0, 1 ;  /* 0x3f80000000007820 */ /* 0x000fc80000410000 */
[----:B------:R0:W1:Y:S02]  /*7800*/  F2F.F64.F32 R26, R0 ;  /* 0x00000000001a7310 */ /* 0x0000640000201800 */
[----:B01----:R-:W-:Y:S05]  /*7810*/  BRA `(.L_x_9337) ;  /* 0x0000000000a07947 */ /* 0x003fea0003800000 */
.L_x_9382:
        /* <DEDUP_REMOVED lines=18> */
.L_x_9370:
        /* <DEDUP_REMOVED lines=16> */
.L_x_9391:
[----:B------:R-:W-:Y:S05]  /*7a40*/  BRA `(.L_x_9337) ;  /* 0x0000000000147947 */ /* 0x000fea0003800000 */
.L_x_9390:
[----:B------:R-:W4:Y:S02]  /*7a50*/  LDG.E.64 R26, desc[UR36][R4.64] ;  /* 0x00000024041a7981 */ /* 0x000f24000c1e1b00 */
[----:B----4-:R-:W0:Y:S02]  /*7a60*/  I2F.F64.U64 R26, R26 ;  /* 0x0000001a001a7312 */ /* 0x010e240000301800 */
[----:B0-----:R-:W-:Y:S05]  /*7a70*/  BRA `(.L_x_9337) ;  /* 0x0000000000087947 */ /* 0x001fea0003800000 */
.L_x_9389:
[----:B------:R-:W4:Y:S02]  /*7a80*/  LDG.E R4, desc[UR36][R4.64] ;  /* 0x0000002404047981 */ /* 0x000f24000c1e1900 */
[----:B----4-:R0:W1:Y:S02]  /*7a90*/  I2F.F64.U32 R26, R4 ;  /* 0x00000004001a7312 */ /* 0x0100640000201800 */
.L_x_9337:
[----:B------:R-:W-:Y:S05]  /*7aa0*/  BSYNC.RECONVERGENT B7 ;  /* 0x0000000000077941 */ /* 0x000fea0003800200 */
.L_x_9336:
[----:B------:R-:W0:Y:S01]  /*7ab0*/  LDC.U8 R19, c[0x0][0x3b0] ;  /* 0x0000ec00ff137b82 */ /* 0x000e220000000000 */
[----:B------:R-:W-:Y:S01]  /*7ac0*/  ISETP.GE.AND P0, PT, R23, R2, PT ;  /* 0x000000021700720c */ /* 0x000fe20003f06270 */
[----:B------:R-:W-:Y:S04]  /*7ad0*/  BSSY.RECONVERGENT B7, `(.L_x_9392) ;  /* 0x00003c7000077945 */ /* 0x000fe80003800200 */
[----:B------:R-:W-:Y:S01]  /*7ae0*/  BSSY.RELIABLE B6, `(.L_x_9393) ;  /* 0x000028b000067945 */ /* 0x000fe20003800100 */
[----:B012345:R0:W1:-:S15]  /*7af0*/  DMUL R4, R34, R36 ;  /* 0x0000002422047228 */ /* 0x03f05e0000000000 */
[----:B------:R-:W-:-:S15]  /*7b00*/  NOP ;  /* 0x0000000000007918 */ /* 0x000fde0000000000 */
[----:B------:R-:W-:-:S15]  /*7b10*/  NOP ;  /* 0x0000000000007918 */ /* 0x000fde0000000000 */
[----:B------:R-:W-:-:S15]  /*7b20*/  NOP ;  /* 0x0000000000007918 */ /* 0x000fde0000000000 */
[----:B------:R-:W-:-:S04]  /*7b30*/  NOP ;  /* 0x0000000000007918 */ /* 0x000fc80000000000 */
[----:B------:R0:W2:-:S15]  /*7b40*/  DMUL R28, R28, R32 ;  /* 0x000000201c1c7228 */ /* 0x00009e0000000000 */
[----:B------:R-:W-:-:S15]  /*7b50*/  NOP ;  /* 0x0000000000007918 */ /* 0x000fde0000000000 */
[----:B------:R-:W-:-:S15]  /*7b60*/  NOP ;  /* 0x0000000000007918 */ /* 0x000fde0000000000 */
[----:B------:R-:W-:-:S15]  /*7b70*/  NOP ;  /* 0x0000000000007918 */ /* 0x000fde0000000000 */
[----:B------:R-:W-:-:S04]  /*7b80*/  NOP ;  /* 0x0000000000007918 */ /* 0x000fc80000000000 */
[----:B------:R0:W3:-:S15]  /*7b90*/  DMUL R24, R24, R30 ;  /* 0x0000001e18187228 */ /* 0x0000de0000000000 */
[----:B------:R-:W-:-:S15]  /*7ba0*/  NOP ;  /* 0x0000000000007918 */ /* 0x000fde0000000000 */
[----:B------:R-:W-:-:S15]  /*7bb0*/  NOP ;  /* 0x0000000000007918 */ /* 0x000fde0000000000 */
[----:B------:R-:W-:-:S15]  /*7bc0*/  NOP ;  /* 0x0000000000007918 */ /* 0x000fde0000000000 */
[----:B------:R-:W-:-:S04]  /*7bd0*/  NOP ;  /* 0x0000000000007918 */ /* 0x000fc80000000000 */
[----:B------:R0:W4:Y:S02]  /*7be0*/  DMUL R16, R16, R26 ;  /* 0x0000001a10107228 */ /* 0x0001240000000000 */
        /* <DEDUP_REMOVED lines=23> */
.L_x_9398:
[----:B------:R-:W0:Y:S02]  /*7d60*/  F2I.S64.F64.TRUNC R4, R4 ;  /* 0x0000000400047311 */ /* 0x000e24000030d900 */
[----:B0-----:R-:W-:-:S05]  /*7d70*/  IMAD.MOV.U32 R3, RZ, RZ, R4 ;  /* 0x000000ffff037224 */ /* 0x001fca00078e0004 */
[----:B------:R0:W-:Y:S01]  /*7d80*/  STG.E.U8 desc[UR36][R8.64], R3 ;  /* 0x0000000308007986 */ /* 0x0001e2000c101124 */
[----:B------:R-:W-:Y:S05]  /*7d90*/  BRA `(.L_x_9400) ;  /* 0x00000010007c7947 */ /* 0x000fea0003800000 */
.L_x_9397:
        /* <DEDUP_REMOVED lines=9> */
.L_x_9402:
[----:B------:R-:W0:Y:S02]  /*7e30*/  F2I.F64.TRUNC R5, R4 ;  /* 0x0000000400057311 */ /* 0x000e24000030d100 */
[----:B0-----:R0:W-:Y:S01]  /*7e40*/  STG.E desc[UR36][R8.64], R5 ;  /* 0x0000000508007986 */ /* 0x0011e2000c101924 */
[----:B------:R-:W-:Y:S05]  /*7e50*/  BRA `(.L_x_9400) ;  /* 0x00000010004c7947 */ /* 0x000fea0003800000 */
.L_x_9401:
[----:B------:R-:W0:Y:S02]  /*7e60*/  F2I.F64.TRUNC R5, R4 ;  /* 0x0000000400057311 */ /* 0x000e24000030d100 */
[----:B0-----:R0:W-:Y:S01]  /*7e70*/  STG.E.U16 desc[UR36][R8.64], R5 ;  /* 0x0000000508007986 */ /* 0x0011e2000c101524 */
[----:B------:R-:W-:Y:S05]  /*7e80*/  BRA `(.L_x_9400) ;  /* 0x0000001000407947 */ /* 0x000fea0003800000 */
.L_x_9396:
        /* <DEDUP_REMOVED lines=17> */
.L_x_9404:
        /* <DEDUP_REMOVED lines=12> */
.L_x_9403:
        /* <DEDUP_REMOVED lines=18> */
.L_x_9406:
        /* <DEDUP_REMOVED lines=13> */
.L_x_9405:
[----:B------:R0:W-:Y:S01]  /*8250*/  STG.E.64 desc[UR36][R8.64], R4 ;  /* 0x0000000408007986 */ /* 0x0001e2000c101b24 */
[----:B------:R-:W-:Y:S05]  /*8260*/  BRA `(.L_x_9400) ;  /* 0x0000000c00487947 */ /* 0x000fea0003800000 */
.L_x_9395:
        /* <DEDUP_REMOVED lines=12> */
.L_x_9409:
[----:B------:R-:W-:-:S05]  /*8330*/  CS2R R6, SRZ ;  /* 0x0000000000067805 */ /* 0x000fca000001ff00 */
[----:B------:R0:W-:Y:S01]  /*8340*/  STG.E.128 desc[UR36][R8.64], R4 ;  /* 0x0000000408007986 */ /* 0x0001e2000c101d24 */
[----:B------:R-:W-:Y:S05]  /*8350*/  BRA `(.L_x_9400) ;  /* 0x0000000c000c7947 */ /* 0x000fea0003800000 */
.L_x_9408:
        /* <DEDUP_REMOVED lines=27> */
.L_x_9413:
[----:B------:R-:W-:Y:S05]  /*8510*/  BSYNC.RECONVERGENT B0 ;  /* 0x0000000000007941 */ /* 0x000fea0003800200 */
.L_x_9412:
[----:B------:R-:W-:-:S05]  /*8520*/  LOP3.LUT R7, R0, 0x80, R7, 0xf8, !PT ;  /* 0x0000008000077812 */ /* 0x000fca00078ef807 */
[----:B------:R0:W-:Y:S01]  /*8530*/  STG.E.U8 desc[UR36][R8.64], R7 ;  /* 0x0000000708007986 */ /* 0x0001e2000c101124 */
[----:B------:R-:W-:Y:S05]  /*8540*/  BRA `(.L_x_9400) ;  /* 0x0000000800907947 */ /* 0x000fea0003800000 */
.L_x_9411:
        /* <DEDUP_REMOVED lines=23> */
.L_x_9415:
[----:B------:R-:W-:Y:S05]  /*86c0*/  BSYNC.RECONVERGENT B0 ;  /* 0x0000000000007941 */ /* 0x000fea0003800200 */
.L_x_9414:
[----:B------:R-:W-:-:S05]  /*86d0*/  LOP3.LUT R7, R0, 0x80, R7, 0xf8, !PT ;  /* 0x0000008000077812 */ /* 0x000fca00078ef807 */
[----:B------:R0:W-:Y:S01]  /*86e0*/  STG.E.U8 desc[UR36][R8.64], R7 ;  /* 0x0000000708007986 */ /* 0x0001e2000c101124 */
[----:B------:R-:W-:Y:S05]  /*86f0*/  BRA `(.L_x_9400) ;  /* 0x0000000800247947 */ /* 0x000fea0003800000 */
.L_x_9410:
        /* <DEDUP_REMOVED lines=12> */
.L_x_9407:
        /* <DEDUP_REMOVED lines=11> */
.L_x_9418:
        /* <DEDUP_REMOVED lines=21> */
.L_x_9421:
[----:B------:R-:W-:-:S04]  /*89c0*/  SHF.R.U32.HI R0, RZ, 0x14, R7 ;  /* 0x00000014ff007819 */ /* 0x000fc80000011607 */
[----:B------:R-:W-:-:S04]  /*89d0*/  LOP3.LUT R0, R0, 0x1, RZ, 0xc0, !PT ;  /* 0x0000000100007812 */ /* 0x000fc800078ec0ff */
[----:B------:R-:W-:-:S04]  /*89e0*/  IADD3 R0, PT, PT, R7, 0x487ffff, R0 ;  /* 0x0487ffff07007810 */ /* 0x000fc80007ffe000 */
[----:B------:R-:W-:-:S04]  /*89f0*/  SHF.R.U32.HI R0, RZ, 0x14, R0 ;  /* 0x00000014ff007819 */ /* 0x000fc80000011600 */
[----:B------:R-:W-:-:S07]  /*8a00*/  LOP3.LUT R3, R0, 0xff, RZ, 0xc0, !PT ;  /* 0x000000ff00037812 */ /* 0x000fce00078ec0ff */
.L_x_9422:
[----:B------:R-:W-:-:S04]  /*8a10*/  SHF.R.U32.HI R0, RZ, 0x18, R7 ;  /* 0x00000018ff007819 */ /* 0x000fc80000011607 */
[----:B------:R-:W-:-:S07]  /*8a20*/  LOP3.LUT R0, R3, 0x80, R0, 0xf8, !PT ;  /* 0x0000008003007812 */ /* 0x000fce00078ef800 */
.L_x_9420:
[----:B------:R-:W-:Y:S05]  /*8a30*/  BSYNC.RECONVERGENT B0 ;  /* 0x0000000000007941 */ /* 0x000fea0003800200 */
.L_x_9419:
[----:B------:R0:W-:Y:S01]  /*8a40*/  STG.E.U8 desc[UR36][R8.64], R0 ;  /* 0x0000000008007986 */ /* 0x0001e2000c101124 */
[----:B------:R-:W-:Y:S05]  /*8a50*/  BRA `(.L_x_9400) ;  /* 0x00000004004c7947 */ /* 0x000fea0003800000 */
.L_x_9417:
        /* <DEDUP_REMOVED lines=21> */
.L_x_9425:
[----:B------:R-:W-:-:S04]  /*8bb0*/  SHF.R.U32.HI R0, RZ, 0x15, R7 ;  /* 0x00000015ff007819 */ /* 0x000fc80000011607 */
[----:B------:R-:W-:-:S04]  /*8bc0*/  LOP3.LUT R0, R0, 0x1, RZ, 0xc0, !PT ;  /* 0x0000000100007812 */ /* 0x000fc800078ec0ff */
[----:B------:R-:W-:-:S04]  /*8bd0*/  IADD3 R0, PT, PT, R7, 0x88fffff, R0 ;  /* 0x088fffff07007810 */ /* 0x000fc80007ffe000 */
[----:B------:R-:W-:-:S04]  /*8be0*/  SHF.R.U32.HI R0, RZ, 0x15, R0 ;  /* 0x00000015ff007819 */ /* 0x000fc80000011600 */
[----:B------:R-:W-:-:S07]  /*8bf0*/  LOP3.LUT R3, R0, 0xff, RZ, 0xc0, !PT ;  /* 0x000000ff00037812 */ /* 0x000fce00078ec0ff */
.L_x_9426:
[----:B------:R-:W-:-:S04]  /*8c00*/  SHF.R.U32.HI R0, RZ, 0x18, R7 ;  /* 0x00000018ff007819 */ /* 0x000fc80000011607 */
[----:B------:R-:W-:-:S07]  /*8c10*/  LOP3.LUT R0, R3, 0x80, R0, 0xf8, !PT ;  /* 0x0000008003007812 */ /* 0x000fce00078ef800 */
.L_x_9424:
[----:B------:R-:W-:Y:S05]  /*8c20*/  BSYNC.RECONVERGENT B0 ;  /* 0x0000000000007941 */ /* 0x000fea0003800200 */
.L_x_9423:
[----:B------:R0:W-:Y:S01]  /*8c30*/  STG.E.U8 desc[UR36][R8.64], R0 ;  /* 0x0000000008007986 */ /* 0x0001e2000c101124 */
[----:B------:R-:W-:Y:S05]  /*8c40*/  BRA `(.L_x_9400) ;  /* 0x0000000000d07947 */ /* 0x000fea0003800000 */
.L_x_9416:
[----:B------:R-:W-:-:S13]  /*8c50*/  ISETP.NE.AND P0, PT, R0, 0x1c, PT ;  /* 0x0000001c0000780c */ /* 0x000fda0003f05270 */
[----:B------:R-:W-:Y:S05]  /*8c60*/  @!P0 BRA `(.L_x_9427) ;  /* 0x0000000000c08947 */ /* 0x000fea0003800000 */
[----:B------:R-:W-:-:S13]  /*8c70*/  ISETP.NE.AND P0, PT, R0, 0x1d, PT ;  /* 0x0000001d0000780c */ /* 0x000fda0003f05270 */
[----:B------:R-:W-:Y:S05]  /*8c80*/  @!P0 BRA `(.L_x_9428) ;  /* 0x0000000000ac8947 */ /* 0x000fea0003800000 */
[----:B------:R-:W-:-:S13]  /*8c90*/  ISETP.NE.AND P0, PT, R0, 0x2c, PT ;  /* 0x0000002c0000780c */ /* 0x000fda0003f05270 */
[----:B------:R-:W-:Y:S05]  /*8ca0*/  @!P0 BRA `(.L_x_9429) ;  /* 0x0000000000448947 */ /* 0x000fea0003800000 */
.L_x_9399:
        /* <DEDUP_REMOVED lines=16> */
.L_x_9430:
[----:B------:R-:W-:Y:S05]  /*8db0*/  BRA `(.L_x_9400) ;  /* 0x0000000000747947 */ /* 0x000fea0003800000 */
.L_x_9429:
        /* <DEDUP_REMOVED lines=24> */
.L_x_9428:
[----:B------:R-:W0:Y:S02]  /*8f40*/  F2I.U64.F64.TRUNC R4, R4 ;  /* 0x0000000400047311 */ /* 0x000e24000030d800 */
[----:B0-----:R0:W-:Y:S01]  /*8f50*/  STG.E.64 desc[UR36][R8.64], R4 ;  /* 0x0000000408007986 */ /* 0x0011e2000c101b24 */
[----:B------:R-:W-:Y:S05]  /*8f60*/  BRA `(.L_x_9400) ;  /* 0x0000000000087947 */ /* 0x000fea0003800000 */
.L_x_9427:
[----:B------:R-:W0:Y:S02]  /*8f70*/  F2I.U32.F64.TRUNC R5, R4 ;  /* 0x0000000400057311 */ /* 0x000e24000030d000 */
[----:B0-----:R0:W-:Y:S02]  /*8f80*/  STG.E desc[UR36][R8.64], R5 ;  /* 0x0000000508007986 */ /* 0x0011e4000c101924 */
.L_x_9400:
[----:B------:R-:W-:-:S13]  /*8f90*/  ISETP.GE.AND P0, PT, R23, R2, PT ;  /* 0x000000021700720c */ /* 0x000fda0003f06270 */
[----:B------:R-:W-:Y:S05]  /*8fa0*/  @P0 BREAK.RELIABLE B6 ;  /* 0x0000000000060942 */ /* 0x000fea0003800100 */
[----:B------:R-:W-:Y:S05]  /*8fb0*/  @P0 BRA `(.L_x_9431) ;  /* 0x0000002400e00947 */ /* 0x000fea0003800000 */
[----:B------:R-:W2:Y:S01]  /*8fc0*/  LDCU UR4, c[0x0][0x3b4] ;  /* 0x00007680ff0477ac */ /* 0x000ea20008000800 */
[----:B0-----:R-:W0:Y:S01]  /*8fd0*/  LDC.64 R4, c[0x0][0x388] ;  /* 0x0000e200ff047b82 */ /* 0x001e220000000a00 */
[----:B----4-:R-:W-:Y:S01]  /*8fe0*/  IMAD R0, R18, 0x200, R23 ;  /* 0x0000020012007824 */ /* 0x010fe200078e0217 */
[----:B-1----:R-:W-:-:S03]  /*8ff0*/  PRMT R6, R19, 0x9910, RZ ;  /* 0x0000991013067816 */ /* 0x002fc600000000ff */
        /* <DEDUP_REMOVED lines=17> */
.L_x_9435:
[----:B------:R-:W0:Y:S02]  /*9110*/  F2I.S64.F64.TRUNC R28, R28 ;  /* 0x0000001c001c7311 */ /* 0x000e24000030d900 */
[----:B0-----:R-:W-:-:S05]  /*9120*/  IMAD.MOV.U32 R3, RZ, RZ, R28 ;  /* 0x000000ffff037224 */ /* 0x001fca00078e001c */
[----:B------:R0:W-:Y:S01]  /*9130*/  STG.E.U8 desc[UR36][R4.64], R3 ;  /* 0x0000000304007986 */ /* 0x0001e2000c101124 */
[----:B------:R-:W-:Y:S05]  /*9140*/  BRA `(.L_x_9437) ;  /* 0x0000001000807947 */ /* 0x000fea0003800000 */
.L_x_9434:
        /* <DEDUP_REMOVED lines=9> */
.L_x_9439:
[----:B------:R-:W0:Y:S02]  /*91e0*/  F2I.F64.TRUNC R29, R28 ;  /* 0x0000001c001d7311 */ /* 0x000e24000030d100 */
[----:B0-----:R0:W-:Y:S01]  /*91f0*/  STG.E desc[UR36][R4.64], R29 ;  /* 0x0000001d04007986 */ /* 0x0011e2000c101924 */
[----:B------:R-:W-:Y:S05]  /*9200*/  BRA `(.L_x_9437) ;  /* 0x0000001000507947 */ /* 0x000fea0003800000 */
.L_x_9438:
[----:B------:R-:W0:Y:S02]  /*9210*/  F2I.F64.TRUNC R29, R28 ;  /* 0x0000001c001d7311 */ /* 0x000e24000030d100 */
[----:B0-----:R0:W-:Y:S01]  /*9220*/  STG.E.U16 desc[UR36][R4.64], R29 ;  /* 0x0000001d04007986 */ /* 0x0011e2000c101524 */
[----:B------:R-:W-:Y:S05]  /*9230*/  BRA `(.L_x_9437) ;  /* 0x0000001000447947 */ /* 0x000fea0003800000 */
.L_x_9433:
        /* <DEDUP_REMOVED lines=17> */
.L_x_9441:
        /* <DEDUP_REMOVED lines=12> */
.L_x_9440:
        /* <DEDUP_REMOVED lines=18> */
.L_x_9443:
        /* <DEDUP_REMOVED lines=13> */
.L_x_9442:
[----:B------:R0:W-:Y:S01]  /*9600*/  STG.E.64 desc[UR36][R4.64], R28 ;  /* 0x0000001c04007986 */ /* 0x0001e2000c101b24 */
[----:B------:R-:W-:Y:S05]  /*9610*/  BRA `(.L_x_9437) ;  /* 0x0000000c004c7947 */ /* 0x000fea0003800000 */
.L_x_9432:
        /* <DEDUP_REMOVED lines=13> */
.L_x_9447:
        /* <DEDUP_REMOVED lines=26> */
.L_x_9450:
[----:B------:R-:W-:-:S04]  /*9890*/  SHF.R.U32.HI R3, RZ, 0x18, R7 ;  /* 0x00000018ff037819 */ /* 0x000fc80000011607 */
[----:B------:R-:W-:-:S07]  /*98a0*/  LOP3.LUT R0, R0, 0x80, R3, 0xf8, !PT ;  /* 0x0000008000007812 */ /* 0x000fce00078ef803 */
.L_x_9449:
[----:B------:R-:W-:Y:S05]  /*98b0*/  BSYNC.RECONVERGENT B0 ;  /* 0x0000000000007941 */ /* 0x000fea0003800200 */
.L_x_9448:
[----:B------:R0:W-:Y:S01]  /*98c0*/  STG.E.U8 desc[UR36][R4.64], R0 ;  /* 0x0000000004007986 */ /* 0x0001e2000c101124 */
[----:B------:R-:W-:Y:S05]  /*98d0*/  BRA `(.L_x_9437) ;  /* 0x00000008009c7947 */ /* 0x000fea0003800000 */
.L_x_9446:
        /* <DEDUP_REMOVED lines=26> */
.L_x_9453:
[----:B------:R-:W-:-:S04]  /*9a80*/  SHF.R.U32.HI R3, RZ, 0x18, R7 ;  /* 0x00000018ff037819 */ /* 0x000fc80000011607 */
[----:B------:R-:W-:-:S07]  /*9a90*/  LOP3.LUT R0, R0, 0x80, R3, 0xf8, !PT ;  /* 0x0000008000007812 */ /* 0x000fce00078ef803 */
.L_x_9452:
[----:B------:R-:W-:Y:S05]  /*9aa0*/  BSYNC.RECONVERGENT B0 ;  /* 0x0000000000007941 */ /* 0x000fea0003800200 */
.L_x_9451:
[----:B------:R0:W-:Y:S01]  /*9ab0*/  STG.E.U8 desc[UR36][R4.64], R0 ;  /* 0x0000000004007986 */ /* 0x0001e2000c101124 */
[----:B------:R-:W-:Y:S05]  /*9ac0*/  BRA `(.L_x_9437) ;  /* 0x0000000800207947 */ /* 0x000fea0003800000 */
.L_x_9445:
        /* <DEDUP_REMOVED lines=30> */
.L_x_9455:
[----:B------:R-:W0:Y:S02]  /*9cb0*/  F2I.U64.F64.TRUNC R28, R28 ;  /* 0x0000001c001c7311 */ /* 0x000e24000030d800 */
[----:B0-----:R0:W-:Y:S01]  /*9cc0*/  STG.E.64 desc[UR36][R4.64], R28 ;  /* 0x0000001c04007986 */ /* 0x0011e2000c101b24 */
[----:B------:R-:W-:Y:S05]  /*9cd0*/  BRA `(.L_x_9437) ;  /* 0x00000004009c7947 */ /* 0x000fea0003800000 */
.L_x_9454:
[----:B------:R-:W0:Y:S02]  /*9ce0*/  F2I.U32.F64.TRUNC R29, R28 ;  /* 0x0000001c001d7311 */ /* 0x000e24000030d000 */
[----:B0-----:R0:W-:Y:S01]  /*9cf0*/  STG.E desc[UR36][R4.64], R29 ;  /* 0x0000001d04007986 */ /* 0x0011e2000c101924 */
[----:B------:R-:W-:Y:S05]  /*9d00*/  BRA `(.L_x_9437) ;  /* 0x0000000400907947 */ /* 0x000fea0003800000 */
.L_x_9444:
        /* <DEDUP_REMOVED lines=10> */
.L_x_9457:
[----:B------:R-:W-:-:S05]  /*9db0*/  CS2R R30, SRZ ;  /* 0x00000000001e7805 */ /* 0x000fca000001ff00 */
[----:B------:R1:W-:Y:S01]  /*9dc0*/  STG.E.128 desc[UR36][R4.64], R28 ;  /* 0x0000001c04007986 */ /* 0x0003e2000c101d24 */
[----:B------:R-:W-:Y:S05]  /*9dd0*/  BRA `(.L_x_9437) ;  /* 0x00000004005c7947 */ /* 0x000fea0003800000 */
.L_x_9456:
[----:B------:R-:W-:-:S13]  /*9de0*/  ISETP.NE.AND P0, PT, R0, 0xf, PT ;  /* 0x0000000f0000780c */ /* 0x000fda0003f05270 */
[----:B------:R-:W-:Y:S05]  /*9df0*/  @!P0 BRA `(.L_x_9458) ;  /* 0x0000000400288947 */ /* 0x000fea0003800000 */
[----:B------:R-:W-:-:S13]  /*9e00*/  ISETP.NE.AND P0, PT, R0, 0x17, PT ;  /* 0x000000170000780c */ /* 0x000fda0003f05270 */
[----:B------:R-:W-:Y:S05]  /*9e10*/  @!P0 BRA `(.L_x_9459) ;  /* 0x0000000000b08947 */ /* 0x000fea0003800000 */
[----:B------:R-:W-:-:S13]  /*9e20*/  ISETP.NE.AND P0, PT, R0, 0x18, PT ;  /* 0x000000180000780c */ /* 0x000fda0003f05270 */
[----:B------:R-:W-:Y:S05]  /*9e30*/  @!P0 BRA `(.L_x_9460) ;  /* 0x0000000000448947 */ /* 0x000fea0003800000 */
.L_x_9436:
        /* <DEDUP_REMOVED lines=16> */
.L_x_9461:
[----:B------:R-:W-:Y:S05]  /*9f40*/  BRA `(.L_x_9437) ;  /* 0x0000000400007947 */ /* 0x000fea0003800000 */
.L_x_9460:
        /* <DEDUP_REMOVED lines=21> */
.L_x_9463:
[----:B------:R-:W-:Y:S05]  /*a0a0*/  BSYNC.RECONVERGENT B0 ;  /* 0x0000000000007941 */ /* 0x000fea0003800200 */
.L_x_9462:
[----:B------:R-:W-:-:S05]  /*a0b0*/  LOP3.LUT R3, R0, 0x80, R3, 0xf8, !PT ;  /* 0x0000008000037812 */ /* 0x000fca00078ef803 */
[----:B------:R3:W-:Y:S01]  /*a0c0*/  STG.E.U8 desc[UR36][R4.64], R3 ;  /* 0x0000000304007986 */ /* 0x0007e2000c101124 */
[----:B------:R-:W-:Y:S05]  /*a0d0*/  BRA `(.L_x_9437) ;  /* 0x00000000009c7947 */ /* 0x000fea0003800000 */
.L_x_9459:
        /* <DEDUP_REMOVED lines=20> */
.L_x_9465:
[----:B------:R-:W-:Y:S01]  /*a220*/  IMAD.MOV.U32 R0, RZ, RZ, 0x7f ;  /* 0x0000007fff007424 */ /* 0x000fe200078e00ff */
[----:B------:R-:W-:-:S04]  /*a230*/  ISETP.GT.U32.AND P0, PT, R3, 0x7f800000, PT ;  /* 0x7f8000000300780c */ /* 0x000fc80003f04070 */
[----:B------:R-:W-:-:S09]  /*a240*/  SEL R0, R0, 0x7c, P0 ;  /* 0x0000007c00007807 */ /* 0x000fd20000000000 */
.L_x_9466:
[----:B------:R-:W-:Y:S05]  /*a250*/  BSYNC.RECONVERGENT B0 ;  /* 0x0000000000007941 */ /* 0x000fea0003800200 */
.L_x_9464:
[----:B------:R-:W-:-:S04]  /*a260*/  SHF.R.U32.HI R3, RZ, 0x18, R7 ;  /* 0x00000018ff037819 */ /* 0x000fc80000011607 */
[----:B------:R-:W-:-:S05]  /*a270*/  LOP3.LUT R3, R0, 0x80, R3, 0xf8, !PT ;  /* 0x0000008000037812 */ /* 0x000fca00078ef803 */
[----:B------:R2:W-:Y:S01]  /*a280*/  STG.E.U8 desc[UR36][R4.64], R3 ;  /* 0x0000000304007986 */ /* 0x0005e2000c101124 */
[----:B------:R-:W-:Y:S05]  /*a290*/  BRA `(.L_x_9437) ;  /* 0x00000000002c7947 */ /* 0x000fea0003800000 */
.L_x_9458:
        /* <DEDUP_REMOVED lines=11> */
.L_x_9437:
[----:B------:R-:W-:-:S07]  /*a350*/  VIADD R23, R23, 0x80 ;  /* 0x0000008017177836 */ /* 0x000fce0000000000 */
.L_x_9394:
[----:B------:R-:W-:-:S13]  /*a360*/  ISETP.GE.AND P0, PT, R23, R2, PT ;  /* 0x000000021700720c */ /* 0x000fda0003f06270 */
[----:B------:R-:W-:Y:S05]  /*a370*/  @P0 BREAK.RELIABLE B6 ;  /* 0x0000000000060942 */ /* 0x000fea0003800100 */
[----:B------:R-:W-:Y:S05]  /*a380*/  @P0 BRA `(.L_x_9431) ;  /* 0x0000001000ec0947 */ /* 0x000fea0003800000 */
[----:B------:R-:W-:Y:S05]  /*a390*/  BSYNC.RELIABLE B6 ;  /* 0x0000000000067941 */ /* 0x000fea0003800100 */
.L_x_9393:
        /* <DEDUP_REMOVED lines=21> */
.L_x_9470:
[----:B------:R-:W0:Y:S02]  /*a4f0*/  F2I.S64.F64.TRUNC R24, R24 ;  /* 0x0000001800187311 */ /* 0x000e24000030d900 */
[----:B0-----:R-:W-:-:S05]  /*a500*/  IMAD.MOV.U32 R3, RZ, RZ, R24 ;  /* 0x000000ffff037224 */ /* 0x001fca00078e0018 */
[----:B------:R0:W-:Y:S01]  /*a510*/  STG.E.U8 desc[UR36][R4.64], R3 ;  /* 0x0000000304007986 */ /* 0x0001e2000c101124 */
[----:B------:R-:W-:Y:S05]  /*a520*/  BRA `(.L_x_9472) ;  /* 0x0000001000807947 */ /* 0x000fea0003800000 */
.L_x_9469:
        /* <DEDUP_REMOVED lines=9> */
.L_x_9474:
[----:B------:R-:W0:Y:S02]  /*a5c0*/  F2I.F64.TRUNC R25, R24 ;  /* 0x0000001800197311 */ /* 0x000e24000030d100 */
[----:B0-----:R0:W-:Y:S01]  /*a5d0*/  STG.E desc[UR36][R4.64], R25 ;  /* 0x0000001904007986 */ /* 0x0011e2000c101924 */
[----:B------:R-:W-:Y:S05]  /*a5e0*/  BRA `(.L_x_9472) ;  /* 0x0000001000507947 */ /* 0x000fea0003800000 */
.L_x_9473:
[----:B------:R-:W0:Y:S02]  /*a5f0*/  F2I.F64.TRUNC R25, R24 ;  /* 0x0000001800197311 */ /* 0x000e24000030d100 */
[----:B0-----:R0:W-:Y:S01]  /*a600*/  STG.E.U16 desc[UR36][R4.64], R25 ;  /* 0x0000001904007986 */ /* 0x0011e2000c101524 */
[----:B------:R-:W-:Y:S05]  /*a610*/  BRA `(.L_x_9472) ;  /* 0x0000001000447947 */ /* 0x000fea0003800000 */
.L_x_9468:
        /* <DEDUP_REMOVED lines=17> */
.L_x_9476:
        /* <DEDUP_REMOVED lines=12> */
.L_x_9475:
        /* <DEDUP_REMOVED lines=18> */
.L_x_9478:
        /* <DEDUP_REMOVED lines=13> */
.L_x_9477:
[----:B------:R0:W-:Y:S01]  /*a9e0*/  STG.E.64 desc[UR36][R4.64], R24 ;  /* 0x0000001804007986 */ /* 0x0001e2000c101b24 */
[----:B------:R-:W-:Y:S05]  /*a9f0*/  BRA `(.L_x_9472) ;  /* 0x0000000c004c7947 */ /* 0x000fea0003800000 */
.L_x_9467:
        /* <DEDUP_REMOVED lines=13> */
.L_x_9482:
        /* <DEDUP_REMOVED lines=26> */
.L_x_9485:
[----:B------:R-:W-:-:S04]  /*ac70*/  SHF.R.U32.HI R3, RZ, 0x18, R7 ;  /* 0x00000018ff037819 */ /* 0x000fc80000011607 */
[----:B------:R-:W-:-:S07]  /*ac80*/  LOP3.LUT R0, R0, 0x80, R3, 0xf8, !PT ;  /* 0x0000008000007812 */ /* 0x000fce00078ef803 */
.L_x_9484:
[----:B------:R-:W-:Y:S05]  /*ac90*/  BSYNC.RECONVERGENT B0 ;  /* 0x0000000000007941 */ /* 0x000fea0003800200 */
.L_x_9483:
[----:B------:R0:W-:Y:S01]  /*aca0*/  STG.E.U8 desc[UR36][R4.64], R0 ;  /* 0x0000000004007986 */ /* 0x0001e2000c101124 */
[----:B------:R-:W-:Y:S05]  /*acb0*/  BRA `(.L_x_9472) ;  /* 0x00000008009c7947 */ /* 0x000fea0003800000 */
.L_x_9481:
        /* <DEDUP_REMOVED lines=26> */
.L_x_9488:
[----:B------:R-:W-:-:S04]  /*ae60*/  SHF.R.U32.HI R3, RZ, 0x18, R7 ;  /* 0x00000018ff037819 */ /* 0x000fc80000011607 */
[----:B------:R-:W-:-:S07]  /*ae70*/  LOP3.LUT R0, R0, 0x80, R3, 0xf8, !PT ;  /* 0x0000008000007812 */ /* 0x000fce00078ef803 */
.L_x_9487:
[----:B------:R-:W-:Y:S05]  /*ae80*/  BSYNC.RECONVERGENT B0 ;  /* 0x0000000000007941 */ /* 0x000fea0003800200 */
.L_x_9486:
[----:B------:R0:W-:Y:S01]  /*ae90*/  STG.E.U8 desc[UR36][R4.64], R0 ;  /* 0x0000000004007986 */ /* 0x0001e2000c101124 */
[----:B------:R-:W-:Y:S05]  /*aea0*/  BRA `(.L_x_9472) ;  /* 0x0000000800207947 */ /* 0x000fea0003800000 */
.L_x_9480:
        /* <DEDUP_REMOVED lines=30> */
.L_x_9490:
[----:B------:R-:W0:Y:S02]  /*b090*/  F2I.U64.F64.TRUNC R24, R24 ;  /* 0x0000001800187311 */ /* 0x000e24000030d800 */
[----:B0-----:R0:W-:Y:S01]  /*b0a0*/  STG.E.64 desc[UR36][R4.64], R24 ;  /* 0x0000001804007986 */ /* 0x0011e2000c101b24 */
[----:B------:R-:W-:Y:S05]  /*b0b0*/  BRA `(.L_x_9472) ;  /* 0x00000004009c7947 */ /* 0x000fea0003800000 */
.L_x_9489:
[----:B------:R-:W0:Y:S02]  /*b0c0*/  F2I.U32.F64.TRUNC R25, R24 ;  /* 0x0000001800197311 */ /* 0x000e24000030d000 */
[----:B0-----:R0:W-:Y:S01]  /*b0d0*/  STG.E desc[UR36][R4.64], R25 ;  /* 0x0000001904007986 */ /* 0x0011e2000c101924 */
[----:B------:R-:W-:Y:S05]  /*b0e0*/  BRA `(.L_x_9472) ;  /* 0x0000000400907947 */ /* 0x000fea0003800000 */
.L_x_9479:
        /* <DEDUP_REMOVED lines=10> */
.L_x_9492:
[----:B------:R-:W-:-:S05]  /*b190*/  CS2R R26, SRZ ;  /* 0x00000000001a7805 */ /* 0x000fca000001ff00 */
[----:B------:R4:W-:Y:S01]  /*b1a0*/  STG.E.128 desc[UR36][R4.64], R24 ;  /* 0x0000001804007986 */ /* 0x0009e2000c101d24 */
[----:B------:R-:W-:Y:S05]  /*b1b0*/  BRA `(.L_x_9472) ;  /* 0x00000004005c7947 */ /* 0x000fea0003800000 */
.L_x_9491:
[----:B------:R-:W-:-:S13]  /*b1c0*/  ISETP.NE.AND P0, PT, R0, 0xf, PT ;  /* 0x0000000f0000780c */ /* 0x000fda0003f05270 */
[----:B------:R-:W-:Y:S05]  /*b1d0*/  @!P0 BRA `(.L_x_9493) ;  /* 0x0000000400288947 */ /* 0x000fea0003800000 */
[----:B------:R-:W-:-:S13]  /*b1e0*/  ISETP.NE.AND P0, PT, R0, 0x17, PT ;  /* 0x000000170000780c */ /* 0x000fda0003f05270 */
[----:B------:R-:W-:Y:S05]  /*b1f0*/  @!P0 BRA `(.L_x_9494) ;  /* 0x0000000000b08947 */ /* 0x000fea0003800000 */
[----:B------:R-:W-:-:S13]  /*b200*/  ISETP.NE.AND P0, PT, R0, 0x18, PT ;  /* 0x000000180000780c */ /* 0x000fda0003f05270 */
[----:B------:R-:W-:Y:S05]  /*b210*/  @!P0 BRA `(.L_x_9495) ;  /* 0x0000000000448947 */ /* 0x000fea0003800000 */
.L_x_9471:
        /* <DEDUP_REMOVED lines=16> */
.L_x_9496:
[----:B------:R-:W-:Y:S05]  /*b320*/  BRA `(.L_x_9472) ;  /* 0x0000000400007947 */ /* 0x000fea0003800000 */
.L_x_9495:
        /* <DEDUP_REMOVED lines=21> */
.L_x_9498:
[----:B------:R-:W-:Y:S05]  /*b480*/  BSYNC.RECONVERGENT B0 ;  /* 0x0000000000007941 */ /* 0x000fea0003800200 */
.L_x_9497:
[----:B------:R-:W-:-:S05]  /*b490*/  LOP3.LUT R3, R0, 0x80, R3, 0xf8, !PT ;  /* 0x0000008000037812 */ /* 0x000fca00078ef803 */
[----:B------:R1:W-:Y:S01]  /*b4a0*/  STG.E.U8 desc[UR36][R4.64], R3 ;  /* 0x0000000304007986 */ /* 0x0003e2000c101124 */
[----:B------:R-:W-:Y:S05]  /*b4b0*/  BRA `(.L_x_9472) ;  /* 0x00000000009c7947 */ /* 0x000fea0003800000 */
.L_x_9494:
        /* <DEDUP_REMOVED lines=20> */
.L_x_9500:
[----:B------:R-:W-:Y:S01]  /*b600*/  IMAD.MOV.U32 R0, RZ, RZ, 0x7f ;  /* 0x0000007fff007424 */ /* 0x000fe200078e00ff */
[----:B------:R-:W-:-:S04]  /*b610*/  ISETP.GT.U32.AND P0, PT, R3, 0x7f800000, PT ;  /* 0x7f8000000300780c */ /* 0x000fc80003f04070 */
[----:B------:R-:W-:-:S09]  /*b620*/  SEL R0, R0, 0x7c, P0 ;  /* 0x0000007c00007807 */ /* 0x000fd20000000000 */
.L_x_9501:
[----:B------:R-:W-:Y:S05]  /*b630*/  BSYNC.RECONVERGENT B0 ;  /* 0x0000000000007941 */ /* 0x000fea0003800200 */
.L_x_9499:
[----:B------:R-:W-:-:S04]  /*b640*/  SHF.R.U32.HI R3, RZ, 0x18, R7 ;  /* 0x00000018ff037819 */ /* 0x000fc80000011607 */
[----:B------:R-:W-:-:S05]  /*b650*/  LOP3.LUT R3, R0, 0x80, R3, 0xf8, !PT ;  /* 0x0000008000037812 */ /* 0x000fca00078ef803 */
[----:B------:R0:W-:Y:S01]  /*b660*/  STG.E.U8 desc[UR36][R4.64], R3 ;  /* 0x0000000304007986 */ /* 0x0001e2000c101124 */
[----:B------:R-:W-:Y:S05]  /*b670*/  BRA `(.L_x_9472) ;  /* 0x00000000002c7947 */ /* 0x000fea0003800000 */
.L_x_9493:
        /* <DEDUP_REMOVED lines=11> */
.L_x_9472:
[----:B------:R-:W-:-:S07]  /*b730*/  VIADD R23, R23, 0x80 ;  /* 0x0000008017177836 */ /* 0x000fce0000000000 */
.L_x_9431:
[----:B------:R-:W-:Y:S05]  /*b740*/  BSYNC.RECONVERGENT B7 ;  /* 0x0000000000077941 */ /* 0x000fea0003800200 */
.L_x_9392:
[----:B------:R-:W-:-:S13]  /*b750*/  ISETP.GE.AND P0, PT, R23, R2, PT ;  /* 0x000000021700720c */ /* 0x000fda0003f06270 */
[----:B------:R-:W-:Y:S05]  /*b760*/  @P0 EXIT ;  /* 0x000000000000094d */ /* 0x000fea0003800000 */
[----:B0123--:R-:W0:Y:S01]  /*b770*/  LDC.64 R2, c[0x0][0x388] ;  /* 0x0000e200ff027b82 */ /* 0x00fe220000000a00 */
[----:B------:R-:W1:Y:S01]  /*b780*/  LDCU UR4, c[0x0][0x3b4] ;  /* 0x00007680ff0477ac */ /* 0x000e620008000800 */
[----:B----4-:R-:W-:Y:S01]  /*b790*/  PRMT R0, R19, 0x9910, RZ ;  /* 0x0000991013007816 */ /* 0x010fe200000000ff */
        /* <DEDUP_REMOVED lines=17> */
.L_x_9505:
[----:B------:R-:W0:Y:S02]  /*b8b0*/  F2I.S64.F64.TRUNC R16, R16 ;  /* 0x0000001000107311 */ /* 0x000e24000030d900 */
[----:B0-----:R-:W-:-:S05]  /*b8c0*/  IMAD.MOV.U32 R5, RZ, RZ, R16 ;  /* 0x000000ffff057224 */ /* 0x001fca00078e0010 */
[----:B------:R-:W-:Y:S01]  /*b8d0*/  STG.E.U8 desc[UR36][R2.64], R5 ;  /* 0x0000000502007986 */ /* 0x000fe2000c101124 */
[----:B------:R-:W-:Y:S05]  /*b8e0*/  EXIT ;  /* 0x000000000000794d */ /* 0x000fea0003800000 */
.L_x_9504:
        /* <DEDUP_REMOVED lines=9> */
.L_x_9508:
[----:B------:R-:W0:Y:S02]  /*b980*/  F2I.F64.TRUNC R17, R16 ;  /* 0x0000001000117311 */ /* 0x000e24000030d100 */
[----:B0-----:R-:W-:Y:S01]  /*b990*/  STG.E desc[UR36][R2.64], R17 ;  /* 0x0000001102007986 */ /* 0x001fe2000c101924 */
[----:B------:R-:W-:Y:S05]  /*b9a0*/  EXIT ;  /* 0x000000000000794d */ /* 0x000fea0003800000 */
.L_x_9507:
[----:B------:R-:W0:Y:S02]  /*b9b0*/  F2I.F64.TRUNC R17, R16 ;  /* 0x0000001000117311 */ /* 0x000e24000030d100 */
[----:B0-----:R-:W-:Y:S01]  /*b9c0*/  STG.E.U16 desc[UR36][R2.64], R17 ;  /* 0x0000001102007986 */ /* 0x001fe2000c101524 */
[----:B------:R-:W-:Y:S05]  /*b9d0*/  EXIT ;  /* 0x000000000000794d */ /* 0x000fea0003800000 */
.L_x_9503:
        /* <DEDUP_REMOVED lines=17> */
.L_x_9510:
        /* <DEDUP_REMOVED lines=12> */
.L_x_9509:
        /* <DEDUP_REMOVED lines=18> */
.L_x_9512:
        /* <DEDUP_REMOVED lines=13> */
.L_x_9511:
[----:B------:R-:W-:Y:S01]  /*bda0*/  STG.E.64 desc[UR36][R2.64], R16 ;  /* 0x0000001002007986 */ /* 0x000fe2000c101b24 */
[----:B------:R-:W-:Y:S05]  /*bdb0*/  EXIT ;  /* 0x000000000000794d */ /* 0x000fea0003800000 */
.L_x_9502:
        /* <DEDUP_REMOVED lines=13> */
.L_x_9516:
        /* <DEDUP_REMOVED lines=26> */
.L_x_9519:
[----:B------:R-:W-:-:S04]  /*c030*/  SHF.R.U32.HI R5, RZ, 0x18, R5 ;  /* 0x00000018ff057819 */ /* 0x000fc80000011605 */
[----:B------:R-:W-:-:S07]  /*c040*/  LOP3.LUT R0, R0, 0x80, R5, 0xf8, !PT ;  /* 0x0000008000007812 */ /* 0x000fce00078ef805 */
.L_x_9518:
[----:B------:R-:W-:Y:S05]  /*c050*/  BSYNC.RECONVERGENT B0 ;  /* 0x0000000000007941 */ /* 0x000fea0003800200 */
.L_x_9517:
[----:B------:R-:W-:Y:S01]  /*c060*/  STG.E.U8 desc[UR36][R2.64], R0 ;  /* 0x0000000002007986 */ /* 0x000fe2000c101124 */
[----:B------:R-:W-:Y:S05]  /*c070*/  EXIT ;  /* 0x000000000000794d */ /* 0x000fea0003800000 */
.L_x_9515:
        /* <DEDUP_REMOVED lines=26> */
.L_x_9522:
[----:B------:R-:W-:-:S04]  /*c220*/  SHF.R.U32.HI R5, RZ, 0x18, R5 ;  /* 0x00000018ff057819 */ /* 0x000fc80000011605 */
[----:B------:R-:W-:-:S07]  /*c230*/  LOP3.LUT R0, R0, 0x80, R5, 0xf8, !PT ;  /* 0x0000008000007812 */ /* 0x000fce00078ef805 */
.L_x_9521:
[----:B------:R-:W-:Y:S05]  /*c240*/  BSYNC.RECONVERGENT B0 ;  /* 0x0000000000007941 */ /* 0x000fea0003800200 */
.L_x_9520:
[----:B------:R-:W-:Y:S01]  /*c250*/  STG.E.U8 desc[UR36][R2.64], R0 ;  /* 0x0000000002007986 */ /* 0x000fe2000c101124 */
[----:B------:R-:W-:Y:S05]  /*c260*/  EXIT ;  /* 0x000000000000794d */ /* 0x000fea0003800000 */
.L_x_9514:
        /* <DEDUP_REMOVED lines=30> */
.L_x_9524:
[----:B------:R-:W0:Y:S02]  /*c450*/  F2I.U64.F64.TRUNC R16, R16 ;  /* 0x0000001000107311 */ /* 0x000e24000030d800 */
[----:B0-----:R-:W-:Y:S01]  /*c460*/  STG.E.64 desc[UR36][R2.64], R16 ;  /* 0x0000001002007986 */ /* 0x001fe2000c101b24 */
[----:B------:R-:W-:Y:S05]  /*c470*/  EXIT ;  /* 0x000000000000794d */ /* 0x000fea0003800000 */
.L_x_9523:
[----:B------:R-:W0:Y:S02]  /*c480*/  F2I.U32.F64.TRUNC R17, R16 ;  /* 0x0000001000117311 */ /* 0x000e24000030d000 */
[----:B0-----:R-:W-:Y:S01]  /*c490*/  STG.E desc[UR36][R2.64], R17 ;  /* 0x0000001102007986 */ /* 0x001fe2000c101924 */
[----:B------:R-:W-:Y:S05]  /*c4a0*/  EXIT ;  /* 0x000000000000794d */ /* 0x000fea0003800000 */
.L_x_9513:
        /* <DEDUP_REMOVED lines=10> */
.L_x_9526:
[----:B------:R-:W-:-:S05]  /*c550*/  CS2R R18, SRZ ;  /* 0x0000000000127805 */ /* 0x000fca000001ff00 */
[----:B------:R-:W-:Y:S01]  /*c560*/  STG.E.128 desc[UR36][R2.64], R16 ;  /* 0x0000001002007986 */ /* 0x000fe2000c101d24 */
[----:B------:R-:W-:Y:S05]  /*c570*/  EXIT ;  /* 0x000000000000794d */ /* 0x000fea0003800000 */
.L_x_9525:
[----:B------:R-:W-:-:S13]  /*c580*/  ISETP.NE.AND P0, PT, R0, 0xf, PT ;  /* 0x0000000f0000780c */ /* 0x000fda0003f05270 */
[----:B------:R-:W-:Y:S05]  /*c590*/  @!P0 BRA `(.L_x_9527) ;  /* 0x0000000400288947 */ /* 0x000fea0003800000 */
[----:B------:R-:W-:-:S13]  /*c5a0*/  ISETP.NE.AND P0, PT, R0, 0x17, PT ;  /* 0x000000170000780c */ /* 0x000fda0003f05270 */
[----:B------:R-:W-:Y:S05]  /*c5b0*/  @!P0 BRA `(.L_x_9528) ;  /* 0x0000000000b08947 */ /* 0x000fea0003800000 */
[----:B------:R-:W-:-:S13]  /*c5c0*/  ISETP.NE.AND P0, PT, R0, 0x18, PT ;  /* 0x000000180000780c */ /* 0x000fda0003f05270 */
[----:B------:R-:W-:Y:S05]  /*c5d0*/  @!P0 BRA `(.L_x_9529) ;  /* 0x0000000000448947 */ /* 0x000fea0003800000 */
.L_x_9506:
        /* <DEDUP_REMOVED lines=16> */
.L_x_9530:
[----:B------:R-:W-:Y:S05]  /*c6e0*/  EXIT ;  /* 0x000000000000794d */ /* 0x000fea0003800000 */
.L_x_9529:
        /* <DEDUP_REMOVED lines=21> */
.L_x_9532:
[----:B------:R-:W-:Y:S05]  /*c840*/  BSYNC.RECONVERGENT B0 ;  /* 0x0000000000007941 */ /* 0x000fea0003800200 */
.L_x_9531:
[----:B------:R-:W-:-:S05]  /*c850*/  LOP3.LUT R5, R0, 0x80, R5, 0xf8, !PT ;  /* 0x0000008000057812 */ /* 0x000fca00078ef805 */
[----:B------:R-:W-:Y:S01]  /*c860*/  STG.E.U8 desc[UR36][R2.64], R5 ;  /* 0x0000000502007986 */ /* 0x000fe2000c101124 */
[----:B------:R-:W-:Y:S05]  /*c870*/  EXIT ;  /* 0x000000000000794d */ /* 0x000fea0003800000 */
.L_x_9528:
        /* <DEDUP_REMOVED lines=20> */
.L_x_9534:
[----:B------:R-:W-:Y:S01]  /*c9c0*/  IMAD.MOV.U32 R0, RZ, RZ, 0x7f ;  /* 0x0000007fff007424 */ /* 0x000fe200078e00ff */
[----:B------:R-:W-:-:S04]  /*c9d0*/  ISETP.GT.U32.AND P0, PT, R4, 0x7f800000, PT ;  /* 0x7f8000000400780c */ /* 0x000fc80003f04070 */
[----:B------:R-:W-:-:S09]  /*c9e0*/  SEL R0, R0, 0x7c, P0 ;  /* 0x0000007c00007807 */ /* 0x000fd20000000000 */
.L_x_9535:
[----:B------:R-:W-:Y:S05]  /*c9f0*/  BSYNC.RECONVERGENT B0 ;  /* 0x0000000000007941 */ /* 0x000fea0003800200 */
.L_x_9533:
[----:B------:R-:W-:-:S04]  /*ca00*/  SHF.R.U32.HI R5, RZ, 0x18, R5 ;  /* 0x00000018ff057819 */ /* 0x000fc80000011605 */
[----:B------:R-:W-:-:S05]  /*ca10*/  LOP3.LUT R5, R0, 0x80, R5, 0xf8, !PT ;  /* 0x0000008000057812 */ /* 0x000fca00078ef805 */
[----:B------:R-:W-:Y:S01]  /*ca20*/  STG.E.U8 desc[UR36][R2.64], R5 ;  /* 0x0000000502007986 */ /* 0x000fe2000c101124 */
[----:B------:R-:W-:Y:S05]  /*ca30*/  EXIT ;  /* 0x000000000000794d */ /* 0x000fea0003800000 */
.L_x_9527:
        /* <DEDUP_REMOVED lines=12> */
.L_x_9536:
        /* <DEDUP_REMOVED lines=16> */
.L_x_17027:


//--------------------- .text._ZN2at6native18elementwise_kernelILi128ELi2EZNS0_22gpu_kernel_impl_nocastINS0_13BinaryFunctorIdddNS0_15binary_internal10MulFunctorIdEEEEEEvRNS_18TensorIteratorBaseERKT_EUliE_EEviT1_ --------------------------
	.section	.text._ZN2at6native18elementwise_kernelILi128ELi2EZNS0_22gpu_kernel_impl_nocastINS0_13BinaryFunctorIdddNS0_15binary_internal10MulFunctorIdEEEEEEvRNS_18TensorIteratorBaseERKT_EUliE_EEviT1_,"ax",@progbits
	.align	128
        .global         _ZN2at6native18elementwise_kernelILi128ELi2EZNS0_22gpu_kernel_impl_nocastINS0_13BinaryFunctorIdddNS0_15binary_internal10MulFunctorIdEEEEEEvRNS_18TensorIteratorBaseERKT_EUliE_EEviT1_
        .type           _ZN2at6native18elementwise_kernelILi128ELi2EZNS0_22gpu_kernel_impl_nocastINS0_13BinaryFunctorIdddNS0_15binary_internal10MulFunctorIdEEEEEEvRNS_18TensorIteratorBaseERKT_EUliE_EEviT1_,@function
        .size           _ZN2at6native18elementwise_kernelILi128ELi2EZNS0_22gpu_kernel_impl_nocastINS0_13BinaryFunctorIdddNS0_15binary_internal10MulFunctorIdEEEEEEvRNS_18TensorIteratorBaseERKT_EUliE_EEviT1_,(.L_x_17028 - _ZN2at6native18elementwise_kernelILi128ELi2EZNS0_22gpu_kernel_impl_nocastINS0_13BinaryFunctorIdddNS0_15binary_internal10MulFunctorIdEEEEEEvRNS_18TensorIteratorBaseERKT_EUliE_EEviT1_)
        .other          _ZN2at6native18elementwise_kernelILi128ELi2EZNS0_22gpu_kernel_impl_nocastINS0_13BinaryFunctorIdddNS0_15binary_internal10MulFunctorIdEEEEEEvRNS_18TensorIteratorBaseERKT_EUliE_EEviT1_,@"STO_CUDA_ENTRY STV_DEFAULT"
_ZN2at6native18elementwise_kernelILi128ELi2EZNS0_22gpu_kernel_impl_nocastINS0_13BinaryFunctorIdddNS0_15binary_internal10MulFunctorIdEEEEEEvRNS_18TensorIteratorBaseERKT_EUliE_EEviT1_:
.text._ZN2at6native18elementwise_kernelILi128ELi2EZNS0_22gpu_kernel_impl_nocastINS0_13BinaryFunctorIdddNS0_15binary_internal10MulFunctorIdEEEEEEvRNS_18TensorIteratorBaseERKT_EUliE_EEviT1_:
        /* <DEDUP_REMOVED lines=19> */
[----:B--2---:R-:W0:Y:S02]  /*0130*/  DMUL R8, R4, R6 ;  /* 0x0000000604087228 */ /* 0x004e240000000000 */
[----:B0-----:R0:W-:Y:S04]  /*0140*/  STG.E.64 desc[UR6][R10.64], R8 ;  /* 0x000000080a007986 */ /* 0x0011e8000c101b06 */
.L_x_9539:
[----:B------:R-:W-:Y:S05]  /*0150*/  BSYNC.RECONVERGENT B0 ;  /* 0x0000000000007941 */ /* 0x000fea0003800200 */
.L_x_9538:
[----:B------:R-:W-:-:S13]  /*0160*/  ISETP.GE.AND P0, PT, R3, UR4, PT ;  /* 0x0000000403007c0c */ /* 0x000fda000bf06270 */
[----:B------:R-:W-:Y:S05]  /*0170*/  @P0 EXIT ;  /* 0x000000000000094d */ /* 0x000fea0003800000 */
[----:B------:R-:W1:Y:S08]  /*0180*/  LDC.64 R6, c[0x0][0x5f0] ;  /* 0x00017c00ff067b82 */ /* 0x000e700000000a00 */
[----:B------:R-:W2:Y:S01]  /*0190*/  LDC.64 R4, c[0x0][0x5f8] ;  /* 0x00017e00ff047b82 */ /* 0x000ea20000000a00 */
[----:B-1----:R-:W3:Y:S04]  /*01a0*/  LDG.E.64 R2, desc[UR6][R6.64] ;  /* 0x0000000606027981 */ /* 0x002ee8000c1e1b00 */
[----:B--2---:R-:W3:Y:S03]  /*01b0*/  LDG.E.64 R4, desc[UR6][R4.64] ;  /* 0x0000000604047981 */ /* 0x004ee6000c1e1b00 */
[----:B0-----:R-:W0:Y:S01]  /*01c0*/  LDC.64 R8, c[0x0][0x5e8] ;  /* 0x00017a00ff087b82 */ /* 0x001e220000000a00 */
[----:B---3--:R-:W0:Y:S02]  /*01d0*/  DMUL R2, R2, R4 ;  /* 0x0000000402027228 */ /* 0x008e240000000000 */
[----:B0-----:R-:W-:Y:S01]  /*01e0*/  STG.E.64 desc[UR6][R8.64], R2 ;  /* 0x0000000208007986 */ /* 0x001fe2000c101b06 */
[----:B------:R-:W-:Y:S05]  /*01f0*/  EXIT ;  /* 0x000000000000794d */ /* 0x000fea0003800000 */
.L_x_9537:
        /* <DEDUP_REMOVED lines=355> */
.L_x_9542:
[----:B------:R-:W0:Y:S02]  /*1830*/  LDCU.128 UR8, c[0x0][0x5f0] ;  /* 0x0000be00ff0877ac */ /* 0x000e240008000c00 */
[----:B0-----:R-:W-:Y:S02]  /*1840*/  IADD3 R8, P1, PT, R4, UR10, RZ ;  /* 0x0000000a04087c10 */ /* 0x001fe4000ff3e0ff */
[----:B------:R-:W-:Y:S02]  /*1850*/  IADD3 R10, P0, PT, R6, UR8, RZ ;  /* 0x00000008060a7c10 */ /* 0x000fe4000ff1e0ff */
[----:B------:R-:W-:Y:S02]  /*1860*/  IADD3.X R9, PT, PT, RZ, UR11, RZ, P1, !PT ;  /* 0x0000000bff097c10 */ /* 0x000fe40008ffe4ff */
[----:B------:R-:W-:Y:S01]  /*1870*/  IADD3.X R11, PT, PT, RZ, UR9, RZ, P0, !PT ;  /* 0x00000009ff0b7c10 */ /* 0x000fe200087fe4ff */
[----:B------:R-:W0:Y:S03]  /*1880*/  LDCU.64 UR8, c[0x0][0x5e8] ;  /* 0x0000bd00ff0877ac */ /* 0x000e260008000a00 */
[----:B------:R-:W2:Y:S04]  /*1890*/  LDG.E.64 R8, desc[UR6][R8.64] ;  /* 0x0000000608087981 */ /* 0x000ea8000c1e1b00 */
[----:B------:R-:W2:Y:S01]  /*18a0*/  LDG.E.64 R6, desc[UR6][R10.64] ;  /* 0x000000060a067981 */ /* 0x000ea2000c1e1b00 */
[----:B0-----:R-:W-:-:S04]  /*18b0*/  IADD3 R4, P0, PT, R5, UR8, RZ ;  /* 0x0000000805047c10 */ /* 0x001fc8000ff1e0ff */
[----:B------:R-:W-:Y:S02]  /*18c0*/  IADD3.X R5, PT, PT, RZ, UR9, RZ, P0, !PT ;  /* 0x00000009ff057c10 */ /* 0x000fe400087fe4ff */
[----:B------:R-:W-:Y:S01]  /*18d0*/  IADD3 R3, PT, PT, R3, 0x80, RZ ;  /* 0x0000008003037810 */ /* 0x000fe20007ffe0ff */
[----:B--2---:R-:W0:Y:S02]  /*18e0*/  DMUL R6, R6, R8 ;  /* 0x0000000806067228 */ /* 0x004e240000000000 */
[----:B0-----:R0:W-:Y:S04]  /*18f0*/  STG.E.64 desc[UR6][R4.64], R6 ;  /* 0x0000000604007986 */ /* 0x0011e8000c101b06 */
.L_x_9541:
[----:B------:R-:W-:Y:S05]  /*1900*/  BSYNC.RECONVERGENT B0 ;  /* 0x0000000000007941 */ /* 0x000fea0003800200 */
.L_x_9540:
        /* <DEDUP_REMOVED lines=350> */
.L_x_9543:
        /* <DEDUP_REMOVED lines=10> */
[----:B--2---:R-:W0:Y:S04]  /*2f90*/  DMUL R4, R4, R6 ;  /* 0x0000000604047228 */ /* 0x004e280000000000 */
[----:B0-----:R-:W-:Y:S01]  /*2fa0*/  STG.E.64 desc[UR6][R2.64], R4 ;  /* 0x0000000402007986 */ /* 0x001fe2000c101b06 */
[----:B------:R-:W-:Y:S05]  /*2fb0*/  EXIT ;  /* 0x000000000000794d */ /* 0x000fea0003800000 */
.L_x_9544:
        /* <DEDUP_REMOVED lines=12> */
.L_x_17028:


//--------------------- .text._ZN2at6native27unrolled_elementwise_kernelINS0_13BinaryFunctorIdddNS0_15binary_internal10MulFunctorIdEEEESt5arrayIPcLm3EELi4E23TrivialOffsetCalculatorILi2EjESA_ILi1EjENS0_6memory15LoadWithoutCastENSD_16StoreWithoutCastEEEviT_T0_T2_T3_T4_T5_ --------------------------
	.section	.text._ZN2at6native27unrolled_elementwise_kernelINS0_13BinaryFunctorIdddNS0_15binary_internal10MulFunctorIdEEEESt5arrayIPcLm3EELi4E23TrivialOffsetCalculatorILi2EjESA_ILi1EjENS0_6memory15LoadWithoutCastENSD_16StoreWithoutCastEEEviT_T0_T2_T3_T4_T5_,"ax",@progbits
	.align	128
        .global         _ZN2at6native27unrolled_elementwise_kernelINS0_13BinaryFunctorIdddNS0_15binary_internal10MulFunctorIdEEEESt5arrayIPcLm3EELi4E23TrivialOffsetCalculatorILi2EjESA_ILi1EjENS0_6memory15LoadWithoutCastENSD_16StoreWithoutCastEEEviT_T0_T2_T3_T4_T5_
        .type           _ZN2at6native27unrolled_elementwise_kernelINS0_13BinaryFunctorIdddNS0_15binary_internal10MulFunctorIdEEEESt5arrayIPcLm3EELi4E23TrivialOffsetCalculatorILi2EjESA_ILi1EjENS0_6memory15LoadWithoutCastENSD_16StoreWithoutCastEEEviT_T0_T2_T3_T4_T5_,@function
        .size           _ZN2at6native27unrolled_elementwise_kernelINS0_13BinaryFunctorIdddNS0_15binary_internal10MulFunctorIdEEEESt5arrayIPcLm3EELi4E23TrivialOffsetCalculatorILi2EjESA_ILi1EjENS0_6memory15LoadWithoutCastENSD_16StoreWithoutCastEEEviT_T0_T2_T3_T4_T5_,(.L_x_17029 - _ZN2at6native27unrolled_elementwise_kernelINS0_13BinaryFunctorIdddNS0_15binary_internal10MulFunctorIdEEEESt5arrayIPcLm3EELi4E23TrivialOffsetCalculatorILi2EjESA_ILi1EjENS0_6memory15LoadWithoutCastENSD_16StoreWithoutCastEEEviT_T0_T2_T3_T4_T5_)
        .other          _ZN2at6native27unrolled_elementwise_kernelINS0_13BinaryFunctorIdddNS0_15binary_internal10MulFunctorIdEEEESt5arrayIPcLm3EELi4E23TrivialOffsetCalculatorILi2EjESA_ILi1EjENS0_6memory15LoadWithoutCastENSD_16StoreWithoutCastEEEviT_T0_T2_T3_T4_T5_,@"STO_CUDA_ENTRY STV_DEFAULT"
_ZN2at6native27unrolled_elementwise_kernelINS0_13BinaryFunctorIdddNS0_15binary_internal10MulFunctorIdEEEESt5arrayIPcLm3EELi4E23TrivialOffsetCalculatorILi2EjESA_ILi1EjENS0_6memory15LoadWithoutCastENSD_16StoreWithoutCastEEEviT_T0_T2_T3_T4_T5_:
.text._ZN2at6native27unrolled_elementwise_kernelINS0_13BinaryFunctorIdddNS0_15binary_internal10MulFunctorIdEEEESt5arrayIPcLm3EELi4E23TrivialOffsetCalculatorILi2EjESA_ILi1EjENS0_6memory15LoadWithoutCastENSD_16StoreWithoutCastEEEviT_T0_T2_T3_T4_T5_:
[----:B------:R-:W-:Y:S01]  /*0000*/  LDC R1, c[0x0][0x37c] ;  /* 0x0000df00ff017b82 */ /* 0x000fe20000000800 */
[----:B------:R-:W0:Y:S07]  /*0010*/  S2R R0, SR_CTAID.X ;  /* 0x0000000000007919 */ /* 0x000e2e0000002500 */
[----:B------:R-:W0:Y:S01]  /*0020*/  LDC R3, c[0x0][0x380] ;  /* 0x0000e000ff037b82 */ /* 0x000e220000000800 */
[----:B------:R-:W1:Y:S01]  /*0030*/  LDCU.64 UR4, c[0x0][0x358] ;  /* 0x00006b00ff0477ac */ /* 0x000e620008000a00 */
[----:B------:R-:W-:Y:S01]  /*0040*/  CS2R R12, SRZ ;  /* 0x00000000000c7805 */ /* 0x000fe2000001ff00 */
[----:B------:R-:W2:Y:S01]  /*0050*/  S2R R19, SR_TID.X ;  /* 0x0000000000137919 */ /* 0x000ea20000002100 */
[----:B------:R-:W-:-:S04]  /*0060*/  CS2R R8, SRZ ;  /* 0x0000000000087805 */ /* 0x000fc8000001ff00 */
        /* <DEDUP_REMOVED lines=8> */
[----:B------:R-:W2:Y:S01]  /*00f0*/  LDC.64 R14, c[0x0][0x398] ;  /* 0x0000e600ff0e7b82 */ /* 0x000ea20000000a00 */
[----:B------:R-:W-:Y:S01]  /*0100*/  @!P2 IADD3 R19, PT, PT, R17, 0x80, RZ ;  /* 0x000000801113a810 */ /* 0x000fe20007ffe0ff */
[----:B------:R-:W-:-:S03]  /*0110*/  @!P2 IMAD R7, R0, 0x200, R17 ;  /* 0x000002000007a824 */ /* 0x000fc600078e0211 */
[----:B------:R-:W-:Y:S01]  /*0120*/  ISETP.GE.AND P0, PT, R19, R16, PT ;  /* 0x000000101300720c */ /* 0x000fe20003f06270 */
[----:B---3--:R-:W-:-:S04]  /*0130*/  @!P2 IMAD.WIDE.U32 R4, R7, 0x8, R4 ;  /* 0x000000080704a825 */ /* 0x008fc800078e0004 */
[----:B----4-:R-:W-:Y:S01]  /*0140*/  @!P2 IMAD.WIDE.U32 R28, R7, 0x8, R28 ;  /* 0x00000008071ca825 */ /* 0x010fe200078e001c */
[----:B-1----:R1:W3:Y:S01]  /*0150*/  @!P2 LDG.E.64 R12, desc[UR4][R4.64] ;  /* 0x00000004040ca981 */ /* 0x0022e2000c1e1b00 */
[----:B------:R-:W4:Y:S03]  /*0160*/  LDC.64 R6, c[0x0][0x398] ;  /* 0x0000e600ff067b82 */ /* 0x000f260000000a00 */
[----:B------:R2:W3:Y:S03]  /*0170*/  @!P2 LDG.E.64 R8, desc[UR4][R28.64] ;  /* 0x000000041c08a981 */ /* 0x0004e6000c1e1b00 */
[----:B------:R-:W-:Y:S01]  /*0180*/  @!P0 IMAD R3, R0, 0x200, R19 ;  /* 0x0000020000038824 */ /* 0x000fe200078e0213 */
[----:B------:R-:W-:Y:S01]  /*0190*/  @!P0 IADD3 R19, PT, PT, R19, 0x80, RZ ;  /* 0x0000008013138810 */ /* 0x000fe20007ffe0ff */
[----:B-1----:R-:W1:Y:S03]  /*01a0*/  LDC.64 R4, c[0x0][0x390] ;  /* 0x0000e400ff047b82 */ /* 0x002e660000000a00 */
[----:B------:R-:W-:-:S13]  /*01b0*/  ISETP.GE.AND P1, PT, R19, R16, PT ;  /* 0x000000101300720c */ /* 0x000fda0003f26270 */
[----:B------:R-:W-:Y:S01]  /*01c0*/  @!P1 LEA R27, R0, R19, 0x9 ;  /* 0x00000013001b9211 */ /* 0x000fe200078e48ff */
[----:B------:R-:W-:-:S05]  /*01d0*/  @!P1 VIADD R19, R19, 0x80 ;  /* 0x0000008013139836 */ /* 0x000fca0000000000 */
[----:B------:R-:W-:Y:S01]  /*01e0*/  ISETP.GE.AND P2, PT, R19, R16, PT ;  /* 0x000000101300720c */ /* 0x000fe20003f46270 */
[----:B-----5:R-:W-:Y:S01]  /*01f0*/  @!P0 IMAD.WIDE.U32 R22, R3, 0x8, R22 ;  /* 0x0000000803168825 */ /* 0x020fe200078e0016 */
[----:B------:R-:W-:-:S03]  /*0200*/  CS2R R10, SRZ ;  /* 0x00000000000a7805 */ /* 0x000fc6000001ff00 */
[----:B0-----:R-:W-:Y:S01]  /*0210*/  @!P0 IMAD.WIDE.U32 R24, R3, 0x8, R24 ;  /* 0x0000000803188825 */ /* 0x001fe200078e0018 */
[----:B------:R-:W-:-:S03]  /*0220*/  CS2R R2, SRZ ;  /* 0x0000000000027805 */ /* 0x000fc6000001ff00 */
[C---:B--2---:R-:W-:Y:S01]  /*0230*/  @!P1 IMAD.WIDE.U32 R20, R27.reuse, 0x8, R20 ;  /* 0x000000081b149825 */ /* 0x044fe200078e0014 */
[----:B------:R-:W2:Y:S03]  /*0240*/  @!P0 LDG.E.64 R10, desc[UR4][R24.64] ;  /* 0x00000004180a8981 */ /* 0x000ea6000c1e1b00 */
[----:B------:R-:W-:Y:S01]  /*0250*/  @!P2 LEA R19, R0, R19, 0x9 ;  /* 0x000000130013a211 */ /* 0x000fe200078e48ff */
[----:B------:R-:W2:Y:S01]  /*0260*/  @!P0 LDG.E.64 R2, desc[UR4][R22.64] ;  /* 0x0000000416028981 */ /* 0x000ea2000c1e1b00 */
[----:B------:R-:W-:Y:S01]  /*0270*/  @!P1 IMAD.WIDE.U32 R28, R27, 0x8, R14 ;  /* 0x000000081b1c9825 */ /* 0x000fe200078e000e */
[----:B------:R-:W-:Y:S02]  /*0280*/  CS2R R14, SRZ ;  /* 0x00000000000e7805 */ /* 0x000fe4000001ff00 */
[----:B------:R-:W-:Y:S01]  /*0290*/  CS2R R26, SRZ ;  /* 0x00000000001a7805 */ /* 0x000fe2000001ff00 */
[----:B-1----:R-:W-:-:S03]  /*02a0*/  @!P2 IMAD.WIDE.U32 R4, R19, 0x8, R4 ;  /* 0x000000081304a825 */ /* 0x002fc600078e0004 */
[----:B------:R-:W5:Y:S01]  /*02b0*/  @!P1 LDG.E.64 R14, desc[UR4][R20.64] ;  /* 0x00000004140e9981 */ /* 0x000f62000c1e1b00 */
[----:B----4-:R-:W-:-:S03]  /*02c0*/  @!P2 IMAD.WIDE.U32 R6, R19, 0x8, R6 ;  /* 0x000000081306a825 */ /* 0x010fc600078e0006 */
[----:B------:R-:W5:Y:S04]  /*02d0*/  @!P1 LDG.E.64 R26, desc[UR4][R28.64] ;  /* 0x000000041c1a9981 */ /* 0x000f68000c1e1b00 */
[----:B------:R-:W4:Y:S04]  /*02e0*/  @!P2 LDG.E.64 R4, desc[UR4][R4.64] ;  /* 0x000000040404a981 */ /* 0x000f28000c1e1b00 */
[----:B------:R-:W4:Y:S01]  /*02f0*/  @!P2 LDG.E.64 R6, desc[UR4][R6.64] ;  /* 0x000000040606a981 */ /* 0x000f22000c1e1b00 */
[----:B------:R-:W-:Y:S01]  /*0300*/  ISETP.GE.AND P0, PT, R17, R16, PT ;  /* 0x000000101100720c */ /* 0x000fe20003f06270 */
[----:B------:R-:W-:Y:S04]  /*0310*/  BSSY.RECONVERGENT B0, `(.L_x_9545) ;  /* 0x0000028000007945 */ /* 0x000fe80003800200 */
[----:B------:R-:W-:Y:S01]  /*0320*/  BSSY.RELIABLE B1, `(.L_x_9546) ;  /* 0x0000020000017945 */ /* 0x000fe20003800100 */
[----:B---3--:R-:W0:-:S15]  /*0330*/  DMUL R8, R12, R8 ;  /* 0x000000080c087228 */ /* 0x008e1e0000000000 */
[----:B------:R-:W-:-:S15]  /*0340*/  NOP ;  /* 0x0000000000007918 */ /* 0x000fde0000000000 */
[----:B------:R-:W-:-:S15]  /*0350*/  NOP ;  /* 0x0000000000007918 */ /* 0x000fde0000000000 */
[----:B------:R-:W-:-:S15]  /*0360*/  NOP ;  /* 0x0000000000007918 */ /* 0x000fde0000000000 */
[----:B------:R-:W-:-:S04]  /*0370*/  NOP ;  /* 0x0000000000007918 */ /* 0x000fc80000000000 */
[----:B--2---:R1:W2:Y:S02]  /*0380*/  DMUL R2, R10, R2 ;  /* 0x000000020a027228 */ /* 0x0042a40000000000 */
[----:B-1----:R-:W-:-:S15]  /*0390*/  CS2R R10, SRZ ;  /* 0x00000000000a7805 */ /* 0x002fde000001ff00 */
[----:B------:R-:W-:-:S15]  /*03a0*/  NOP ;  /* 0x0000000000007918 */ /* 0x000fde0000000000 */
[----:B------:R-:W-:-:S15]  /*03b0*/  NOP ;  /* 0x0000000000007918 */ /* 0x000fde0000000000 */
[----:B------:R-:W-:-:S15]  /*03c0*/  NOP ;  /* 0x0000000000007918 */ /* 0x000fde0000000000 */
[----:B------:R-:W-:-:S02]  /*03d0*/  NOP ;  /* 0x0000000000007918 */ /* 0x000fc40000000000 */
[----:B-----5:R1:W3:-:S15]  /*03e0*/  DMUL R14, R26, R14 ;  /* 0x0000000e1a0e7228 */ /* 0x0202de0000000000 */
[----:B------:R-:W-:-:S15]  /*03f0*/  NOP ;  /* 0x0000000000007918 */ /* 0x000fde0000000000 */
[----:B------:R-:W-:-:S15]  /*0400*/  NOP ;  /* 0x0000000000007918 */ /* 0x000fde0000000000 */
[----:B------:R-:W-:-:S15]  /*0410*/  NOP ;  /* 0x0000000000007918 */ /* 0x000fde0000000000 */
[----:B------:R-:W-:-:S04]  /*0420*/  NOP ;  /* 0x0000000000007918 */ /* 0x000fc80000000000 */
[----:B----4-:R1:W4:Y:S02]  /*0430*/  @!P2 DMUL R10, R4, R6 ;  /* 0x00000006040aa228 */ /* 0x0103240000000000 */
[----:B01234-:R-:W-:Y:S05]  /*0440*/  @P0 BRA `(.L_x_9547) ;  /* 0x0000000000340947 */ /* 0x01ffea0003800000 */
[----:B------:R-:W0:Y:S01]  /*0450*/  LDC.64 R4, c[0x0][0x388] ;  /* 0x0000e200ff047b82 */ /* 0x000e220000000a00 */
[----:B------:R-:W-:Y:S01]  /*0460*/  IMAD R7, R0, 0x200, R17 ;  /* 0x0000020000077824 */ /* 0x000fe200078e0211 */
[----:B------:R-:W-:-:S04]  /*0470*/  IADD3 R17, PT, PT, R17, 0x80, RZ ;  /* 0x0000008011117810 */ /* 0x000fc80007ffe0ff */
[----:B------:R-:W-:-:S13]  /*0480*/  ISETP.GE.AND P0, PT, R17, R16, PT ;  /* 0x000000101100720c */ /* 0x000fda0003f06270 */
[----:B------:R-:W-:Y:S05]  /*0490*/  @P0 BREAK.RELIABLE B1 ;  /* 0x0000000000010942 */ /* 0x000fea0003800100 */
[----:B0-----:R-:W-:-:S05]  /*04a0*/  IMAD.WIDE.U32 R4, R7, 0x8, R4 ;  /* 0x0000000807047825 */ /* 0x001fca00078e0004 */
[----:B------:R0:W-:Y:S01]  /*04b0*/  STG.E.64 desc[UR4][R4.64], R8 ;  /* 0x0000000804007986 */ /* 0x0001e2000c101b04 */
[----:B------:R-:W-:Y:S05]  /*04c0*/  @P0 BRA `(.L_x_9548) ;  /* 0x0000000000300947 */ /* 0x000fea0003800000 */
[----:B0-----:R-:W0:Y:S01]  /*04d0*/  LDC.64 R4, c[0x0][0x388] ;  /* 0x0000e200ff047b82 */ /* 0x001e220000000a00 */
[----:B------:R-:W-:Y:S01]  /*04e0*/  IMAD R7, R0, 0x200, R17 ;  /* 0x0000020000077824 */ /* 0x000fe200078e0211 */
[----:B------:R-:W-:-:S03]  /*04f0*/  IADD3 R17, PT, PT, R17, 0x80, RZ ;  /* 0x0000008011117810 */ /* 0x000fc60007ffe0ff */
[----:B0-----:R-:W-:-:S05]  /*0500*/  IMAD.WIDE.U32 R4, R7, 0x8, R4 ;  /* 0x0000000807047825 */ /* 0x001fca00078e0004 */
[----:B------:R0:W-:Y:S02]  /*0510*/  STG.E.64 desc[UR4][R4.64], R2 ;  /* 0x0000000204007986 */ /* 0x0001e4000c101b04 */
.L_x_9547:
[----:B------:R-:W-:Y:S05]  /*0520*/  BSYNC.RELIABLE B1 ;  /* 0x0000000000017941 */ /* 0x000fea0003800100 */
.L_x_9546:
[----:B------:R-:W-:-:S13]  /*0530*/  ISETP.GE.AND P0, PT, R17, R16, PT ;  /* 0x000000101100720c */ /* 0x000fda0003f06270 */
[----:B0-----:R-:W0:Y:S01]  /*0540*/  @!P0 LDC.64 R2, c[0x0][0x388] ;  /* 0x0000e200ff028b82 */ /* 0x001e220000000a00 */
[----:B------:R-:W-:Y:S01]  /*0550*/  @!P0 IMAD R5, R0, 0x200, R17 ;  /* 0x0000020000058824 */ /* 0x000fe200078e0211 */
[----:B------:R-:W-:-:S03]  /*0560*/  @!P0 IADD3 R17, PT, PT, R17, 0x80, RZ ;  /* 0x0000008011118810 */ /* 0x000fc60007ffe0ff */
[----:B0-----:R-:W-:-:S05]  /*0570*/  @!P0 IMAD.WIDE.U32 R2, R5, 0x8, R2 ;  /* 0x0000000805028825 */ /* 0x001fca00078e0002 */
[----:B------:R1:W-:Y:S02]  /*0580*/  @!P0 STG.E.64 desc[UR4][R2.64], R14 ;  /* 0x0000000e02008986 */ /* 0x0003e4000c101b04 */
.L_x_9548:
[----:B------:R-:W-:Y:S05]  /*0590*/  BSYNC.RECONVERGENT B0 ;  /* 0x0000000000007941 */ /* 0x000fea0003800200 */
.L_x_9545:
[----:B------:R-:W-:Y:S05]  /*05a0*/  WARPSYNC.ALL ;  /* 0x0000000000007948 */ /* 0x000fea0003800000 */
[----:B------:R-:W-:-:S13]  /*05b0*/  ISETP.GE.AND P0, PT, R17, R16, PT ;  /* 0x000000101100720c */ /* 0x000fda0003f06270 */
[----:B------:R-:W-:Y:S05]  /*05c0*/  @P0 EXIT ;  /* 0x000000000000094d */ /* 0x000fea0003800000 */
[----:B-1----:R-:W1:Y:S01]  /*05d0*/  LDC.64 R2, c[0x0][0x388] ;  /* 0x0000e200ff027b82 */ /* 0x002e620000000a00 */
[----:B------:R-:W-:-:S04]  /*05e0*/  IMAD R17, R0, 0x200, R17 ;  /* 0x0000020000117824 */ /* 0x000fc800078e0211 */
[----:B-1----:R-:W-:-:S05]  /*05f0*/  IMAD.WIDE.U32 R2, R17, 0x8, R2 ;  /* 0x0000000811027825 */ /* 0x002fca00078e0002 */
[----:B------:R-:W-:Y:S01]  /*0600*/  STG.E.64 desc[UR4][R2.64], R10 ;  /* 0x0000000a02007986 */ /* 0x000fe2000c101b04 */
[----:B------:R-:W-:Y:S05]  /*0610*/  EXIT ;  /* 0x000000000000794d */ /* 0x000fea0003800000 */
.L_x_9549:
        /* <DEDUP_REMOVED lines=14> */
.L_x_17029:


//--------------------- .text._ZN2at6native29vectorized_elementwise_kernelILi2ENS0_13BinaryFunctorIdddNS0_15binary_internal10MulFunctorIdEEEESt5arrayIPcLm3EEEEviT0_T1_ --------------------------
	.section	.text._ZN2at6native29vectorized_elementwise_kernelILi2ENS0_13BinaryFunctorIdddNS0_15binary_internal10MulFunctorIdEEEESt5arrayIPcLm3EEEEviT0_T1_,"ax",@progbits
	.align	128
        .global         _ZN2at6native29vectorized_elementwise_kernelILi2ENS0_13BinaryFunctorIdddNS0_15binary_internal10MulFunctorIdEEEESt5arrayIPcLm3EEEEviT0_T1_
        .type           _ZN2at6native29vectorized_elementwise_kernelILi2ENS0_13BinaryFunctorIdddNS0_15binary_internal10MulFunctorIdEEEESt5arrayIPcLm3EEEEviT0_T1_,@function
        .size           _ZN2at6native29vectorized_elementwise_kernelILi2ENS0_13BinaryFunctorIdddNS0_15binary_internal10MulFunctorIdEEEESt5arrayIPcLm3EEEEviT0_T1_,(.L_x_17030 - _ZN2at6native29vectorized_elementwise_kernelILi2ENS0_13BinaryFunctorIdddNS0_15binary_internal10MulFunctorIdEEEESt5arrayIPcLm3EEEEviT0_T1_)
        .other          _ZN2at6native29vectorized_elementwise_kernelILi2ENS0_13BinaryFunctorIdddNS0_15binary_internal10MulFunctorIdEEEESt5arrayIPcLm3EEEEviT0_T1_,@"STO_CUDA_ENTRY STV_DEFAULT"
_ZN2at6native29vectorized_elementwise_kernelILi2ENS0_13BinaryFunctorIdddNS0_15binary_internal10MulFunctorIdEEEESt5arrayIPcLm3EEEEviT0_T1_:
.text._ZN2at6native29vectorized_elementwise_kernelILi2ENS0_13BinaryFunctorIdddNS0_15binary_internal10MulFunctorIdEEEESt5arrayIPcLm3EEEEviT0_T1_:
        /* <DEDUP_REMOVED lines=10> */
[----:B------:R-:W-:Y:S02]  /*00a0*/  CS2R R30, SRZ ;  /* 0x00000000001e7805 */ /* 0x000fe4000001ff00 */
[----:B------:R-:W-:-:S05]  /*00b0*/  CS2R R28, SRZ ;  /* 0x00000000001c7805 */ /* 0x000fca000001ff00 */
[----:B------:R-:W2:Y:S08]  /*00c0*/  LDC.64 R8, c[0x0][0x398] ;  /* 0x0000e600ff087b82 */ /* 0x000eb00000000a00 */
[----:B------:R-:W3:Y:S08]  /*00d0*/  LDC.64 R12, c[0x0][0x390] ;  /* 0x0000e400ff0c7b82 */ /* 0x000ef00000000a00 */
[----:B------:R-:W4:Y:S01]  /*00e0*/  LDC.64 R22, c[0x0][0x398] ;  /* 0x0000e600ff167b82 */ /* 0x000f220000000a00 */
[----:B0-----:R-:W-:Y:S01]  /*00f0*/  ISETP.GE.U32.AND P0, PT, R5, R2, PT ;  /* 0x000000020500720c */ /* 0x001fe20003f06070 */
[----:B------:R-:W-:-:S06]  /*0100*/  IMAD.MOV.U32 R3, RZ, RZ, R5 ;  /* 0x000000ffff037224 */ /* 0x000fcc00078e0005 */
[----:B------:R-:W0:Y:S08]  /*0110*/  LDC.64 R32, c[0x0][0x390] ;  /* 0x0000e400ff207b82 */ /* 0x000e300000000a00 */
[----:B------:R-:W5:Y:S01]  /*0120*/  LDC.64 R14, c[0x0][0x398] ;  /* 0x0000e600ff0e7b82 */ /* 0x000f620000000a00 */
[----:B------:R-:W-:-:S05]  /*0130*/  @!P0 IADD3 R11, PT, PT, R0, R3, RZ ;  /* 0x00000003000b8210 */ /* 0x000fca0007ffe0ff */
[C---:B-1----:R-:W-:Y:S02]  /*0140*/  @!P0 IMAD.WIDE.U32 R6, R11.reuse, 0x8, R6 ;  /* 0x000000080b068825 */ /* 0x042fe400078e0006 */
[----:B------:R-:W1:Y:S02]  /*0150*/  LDC.64 R34, c[0x0][0x390] ;  /* 0x0000e400ff227b82 */ /* 0x000e640000000a00 */
[----:B--2---:R-:W-:Y:S01]  /*0160*/  @!P0 IMAD.WIDE.U32 R8, R11, 0x8, R8 ;  /* 0x000000080b088825 */ /* 0x004fe200078e0008 */
[----:B------:R2:W5:Y:S04]  /*0170*/  @!P0 LDG.E.64 R30, desc[UR4][R6.64] ;  /* 0x00000004061e8981 */ /* 0x000568000c1e1b00 */
[----:B------:R3:W5:Y:S01]  /*0180*/  @!P0 LDG.E.64 R28, desc[UR4][R8.64] ;  /* 0x00000004081c8981 */ /* 0x000762000c1e1b00 */
[----:B------:R-:W-:Y:S01]  /*0190*/  @!P0 VIADD R5, R3, 0x80 ;  /* 0x0000008003058836 */ /* 0x000fe20000000000 */
[----:B------:R-:W1:Y:S01]  /*01a0*/  LDC.64 R20, c[0x0][0x398] ;  /* 0x0000e600ff147b82 */ /* 0x000e620000000a00 */
[----:B------:R-:W-:-:S02]  /*01b0*/  CS2R R16, SRZ ;  /* 0x0000000000107805 */ /* 0x000fc4000001ff00 */
[----:B------:R-:W-:Y:S02]  /*01c0*/  CS2R R18, SRZ ;  /* 0x0000000000127805 */ /* 0x000fe4000001ff00 */
[C---:B------:R-:W-:Y:S02]  /*01d0*/  ISETP.GE.U32.AND P2, PT, R5.reuse, R2, PT ;  /* 0x000000020500720c */ /* 0x040fe40003f46070 */
[----:B--2---:R-:W-:Y:S01]  /*01e0*/  CS2R R6, SRZ ;  /* 0x0000000000067805 */ /* 0x004fe2000001ff00 */
[----:B---3--:R-:W2:Y:S10]  /*01f0*/  LDC.64 R8, c[0x0][0x398] ;  /* 0x0000e600ff087b82 */ /* 0x008eb40000000a00 */
[----:B------:R-:W-:Y:S01]  /*0200*/  @!P2 IADD3 R11, PT, PT, R0, R5, RZ ;  /* 0x00000005000ba210 */ /* 0x000fe20007ffe0ff */
[----:B------:R-:W-:-:S04]  /*0210*/  @!P2 VIADD R5, R5, 0x80 ;  /* 0x000000800505a836 */ /* 0x000fc80000000000 */
[----:B------:R-:W-:Y:S01]  /*0220*/  @!P2 IMAD.WIDE.U32 R12, R11, 0x8, R12 ;  /* 0x000000080b0ca825 */ /* 0x000fe200078e000c */
[----:B------:R-:W-:-:S03]  /*0230*/  ISETP.GE.U32.AND P3, PT, R5, R2, PT ;  /* 0x000000020500720c */ /* 0x000fc60003f66070 */
[----:B----4-:R-:W-:Y:S01]  /*0240*/  @!P2 IMAD.WIDE.U32 R22, R11, 0x8, R22 ;  /* 0x000000080b16a825 */ /* 0x010fe200078e0016 */
[----:B------:R3:W4:Y:S01]  /*0250*/  @!P2 LDG.E.64 R16, desc[UR4][R12.64] ;  /* 0x000000040c10a981 */ /* 0x000722000c1e1b00 */
[----:B------:R-:W1:Y:S03]  /*0260*/  LDC.64 R10, c[0x0][0x390] ;  /* 0x0000e400ff0a7b82 */ /* 0x000e660000000a00 */
[----:B------:R-:W4:Y:S05]  /*0270*/  @!P2 LDG.E.64 R18, desc[UR4][R22.64] ;  /* 0x000000041612a981 */ /* 0x000f2a000c1e1b00 */
[----:B------:R-:W-:Y:S01]  /*0280*/  @!P3 IADD3 R27, PT, PT, R0, R5, RZ ;  /* 0x00000005001bb210 */ /* 0x000fe20007ffe0ff */
[----:B------:R-:W-:Y:S01]  /*0290*/  @!P3 VIADD R5, R5, 0x80 ;  /* 0x000000800505b836 */ /* 0x000fe20000000000 */
[----:B---3--:R-:W3:Y:S03]  /*02a0*/  LDC.64 R12, c[0x0][0x390] ;  /* 0x0000e400ff0c7b82 */ /* 0x008ee60000000a00 */
[----:B0-----:R-:W-:Y:S01]  /*02b0*/  @!P3 IMAD.WIDE.U32 R32, R27, 0x8, R32 ;  /* 0x000000081b20b825 */ /* 0x001fe200078e0020 */
[----:B------:R-:W-:-:S04]  /*02c0*/  ISETP.GE.U32.AND P1, PT, R5, R2, PT ;  /* 0x000000020500720c */ /* 0x000fc80003f26070 */
[----:B------:R5:W4:Y:S09]  /*02d0*/  @!P3 LDG.E.64 R6, desc[UR4][R32.64] ;  /* 0x000000042006b981 */ /* 0x000b32000c1e1b00 */
[----:B------:R-:W-:Y:S01]  /*02e0*/  @!P1 IADD3 R25, PT, PT, R0, R5, RZ ;  /* 0x0000000500199210 */ /* 0x000fe20007ffe0ff */
[----:B------:R-:W-:-:S05]  /*02f0*/  @!P1 VIADD R5, R5, 0x80 ;  /* 0x0000008005059836 */ /* 0x000fca0000000000 */
[----:B------:R-:W-:Y:S01]  /*0300*/  ISETP.GE.U32.AND P0, PT, R5, R2, PT ;  /* 0x000000020500720c */ /* 0x000fe20003f06070 */
[----:B--2---:R-:W-:-:S12]  /*0310*/  @!P1 IMAD.WIDE.U32 R36, R25, 0x8, R8 ;  /* 0x0000000819249825 */ /* 0x004fd800078e0008 */
[----:B------:R-:W-:Y:S01]  /*0320*/  @!P0 IADD3 R4, PT, PT, R0, R5, RZ ;  /* 0x0000000500048210 */ /* 0x000fe20007ffe0ff */
[----:B------:R-:W-:-:S05]  /*0330*/  @!P0 VIADD R5, R5, 0x80 ;  /* 0x0000008005058836 */ /* 0x000fca0000000000 */
[----:B------:R-:W-:Y:S01]  /*0340*/  ISETP.GE.U32.AND P2, PT, R5, R2, PT ;  /* 0x000000020500720c */ /* 0x000fe20003f46070 */
[----:B-----5:R-:W-:Y:S02]  /*0350*/  @!P0 IMAD.WIDE.U32 R32, R4, 0x8, R14 ;  /* 0x0000000804208825 */ /* 0x020fe400078e000e */
[----:B------:R-:W0:Y:S01]  /*0360*/  LDC.64 R14, c[0x0][0x398] ;  /* 0x0000e600ff0e7b82 */ /* 0x000e220000000a00 */
[----:B------:R-:W-:Y:S01]  /*0370*/  CS2R R8, SRZ ;  /* 0x0000000000087805 */ /* 0x000fe2000001ff00 */
[----:B-1----:R-:W-:-:S04]  /*0380*/  @!P1 IMAD.WIDE.U32 R34, R25, 0x8, R34 ;  /* 0x0000000819229825 */ /* 0x002fc800078e0022 */
[----:B------:R-:W-:Y:S01]  /*0390*/  @!P3 IMAD.WIDE.U32 R20, R27, 0x8, R20 ;  /* 0x000000081b14b825 */ /* 0x000fe200078e0014 */
[----:B------:R-:W-:Y:S01]  /*03a0*/  CS2R R26, SRZ ;  /* 0x00000000001a7805 */ /* 0x000fe2000001ff00 */
[----:B------:R1:W2:Y:S01]  /*03b0*/  @!P1 LDG.E.64 R8, desc[UR4][R34.64] ;  /* 0x0000000422089981 */ /* 0x0002a2000c1e1b00 */
[----:B------:R-:W-:Y:S02]  /*03c0*/  CS2R R24, SRZ ;  /* 0x0000000000187805 */ /* 0x000fe4000001ff00 */
[----:B------:R-:W-:Y:S02]  /*03d0*/  CS2R R22, SRZ ;  /* 0x0000000000167805 */ /* 0x000fe4000001ff00 */
[----:B------:R3:W5:Y:S04]  /*03e0*/  @!P3 LDG.E.64 R26, desc[UR4][R20.64] ;  /* 0x00000004141ab981 */ /* 0x000768000c1e1b00 */
[----:B------:R3:W2:Y:S01]  /*03f0*/  @!P1 LDG.E.64 R24, desc[UR4][R36.64] ;  /* 0x0000000424189981 */ /* 0x0006a2000c1e1b00 */
[----:B-1----:R-:W-:-:S03]  /*0400*/  @!P2 IADD3 R35, PT, PT, R0, R5, RZ ;  /* 0x000000050023a210 */ /* 0x002fc60007ffe0ff */
[----:B------:R1:W2:Y:S02]  /*0410*/  @!P0 LDG.E.64 R22, desc[UR4][R32.64] ;  /* 0x0000000420168981 */ /* 0x0002a4000c1e1b00 */
[----:B---3--:R-:W-:Y:S01]  /*0420*/  @!P2 IMAD.WIDE.U32 R20, R35, 0x8, R12 ;  /* 0x000000082314a825 */ /* 0x008fe200078e000c */
[----:B------:R-:W-:-:S03]  /*0430*/  CS2R R12, SRZ ;  /* 0x00000000000c7805 */ /* 0x000fc6000001ff00 */
[----:B------:R-:W-:Y:S01]  /*0440*/  @!P0 IMAD.WIDE.U32 R36, R4, 0x8, R10 ;  /* 0x0000000804248825 */ /* 0x000fe200078e000a */
[----:B------:R-:W-:Y:S02]  /*0450*/  CS2R R10, SRZ ;  /* 0x00000000000a7805 */ /* 0x000fe4000001ff00 */
[----:B------:R3:W2:Y:S01]  /*0460*/  @!P2 LDG.E.64 R12, desc[UR4][R20.64] ;  /* 0x00000004140ca981 */ /* 0x0006a2000c1e1b00 */
[----:B-1----:R-:W1:Y:S01]  /*0470*/  LDC.64 R32, c[0x0][0x390] ;  /* 0x0000e400ff207b82 */ /* 0x002e620000000a00 */
[----:B0-----:R-:W-:Y:S02]  /*0480*/  @!P2 IMAD.WIDE.U32 R34, R35, 0x8, R14 ;  /* 0x000000082322a825 */ /* 0x001fe400078e000e */
[----:B------:R-:W2:Y:S02]  /*0490*/  @!P0 LDG.E.64 R10, desc[UR4][R36.64] ;  /* 0x00000004240a8981 */ /* 0x000ea4000c1e1b00 */
[----:B------:R-:W-:Y:S01]  /*04a0*/  @!P2 VIADD R5, R5, 0x80 ;  /* 0x000000800505a836 */ /* 0x000fe20000000000 */
[----:B---3--:R-:W-:-:S04]  /*04b0*/  CS2R R20, SRZ ;  /* 0x0000000000147805 */ /* 0x008fc8000001ff00 */
[----:B------:R-:W-:Y:S02]  /*04c0*/  ISETP.GE.U32.AND P0, PT, R5, R2, PT ;  /* 0x000000020500720c */ /* 0x000fe40003f06070 */
[----:B------:R0:W3:Y:S02]  /*04d0*/  @!P2 LDG.E.64 R20, desc[UR4][R34.64] ;  /* 0x000000042214a981 */ /* 0x0000e4000c1e1b00 */
[----:B0-----:R-:W0:Y:S09]  /*04e0*/  LDC.64 R34, c[0x0][0x398] ;  /* 0x0000e600ff227b82 */ /* 0x001e320000000a00 */
[----:B------:R-:W-:-:S02]  /*04f0*/  @!P0 IADD3 R37, PT, PT, R0, R5, RZ ;  /* 0x0000000500258210 */ /* 0x000fc40007ffe0ff */
[----:B------:R-:W-:-:S03]  /*0500*/  CS2R R14, SRZ ;  /* 0x00000000000e7805 */ /* 0x000fc6000001ff00 */
[----:B-1----:R-:W-:-:S05]  /*0510*/  @!P0 IMAD.WIDE.U32 R32, R37, 0x8, R32 ;  /* 0x0000000825208825 */ /* 0x002fca00078e0020 */
[----:B------:R0:W3:Y:S01]  /*0520*/  @!P0 LDG.E.64 R14, desc[UR4][R32.64] ;  /* 0x00000004200e8981 */ /* 0x0000e2000c1e1b00 */
[----:B------:R-:W-:Y:S02]  /*0530*/  @!P0 VIADD R5, R5, 0x80 ;  /* 0x0000008005058836 */ /* 0x000fe40000000000 */
[----:B0-----:R-:W-:Y:S01]  /*0540*/  @!P0 IMAD.WIDE.U32 R32, R37, 0x8, R34 ;  /* 0x0000000825208825 */ /* 0x001fe200078e0022 */
[----:B------:R-:W-:Y:S01]  /*0550*/  CS2R R36, SRZ ;  /* 0x0000000000247805 */ /* 0x000fe2000001ff00 */
[----:B------:R-:W0:Y:S05]  /*0560*/  LDC.64 R34, c[0x0][0x398] ;  /* 0x0000e600ff227b82 */ /* 0x000e2a0000000a00 */
[----:B------:R-:W3:Y:S01]  /*0570*/  @!P0 LDG.E.64 R36, desc[UR4][R32.64] ;  /* 0x0000000420248981 */ /* 0x000ee2000c1e1b00 */
[----:B------:R-:W-:-:S13]  /*0580*/  ISETP.GE.U32.AND P0, PT, R5, R2, PT ;  /* 0x000000020500720c */ /* 0x000fda0003f06070 */
[----:B------:R-:W-:-:S05]  /*0590*/  @!P0 IADD3 R5, PT, PT, R0, R5, RZ ;  /* 0x0000000500058210 */ /* 0x000fca0007ffe0ff */
[----:B0-----:R-:W-:-:S06]  /*05a0*/  @!P0 IMAD.WIDE.U32 R34, R5, 0x8, R34 ;  /* 0x0000000805228825 */ /* 0x001fcc00078e0022 */
[----:B------:R-:W3:Y:S01]  /*05b0*/  @!P0 LDG.E.64 R34, desc[UR4][R34.64] ;  /* 0x0000000422228981 */ /* 0x000ee2000c1e1b00 */
[----:B------:R0:W1:Y:S02]  /*05c0*/  DMUL R28, R28, R30 ;  /* 0x0000001e1c1c7228 */ /* 0x0000640000000000 */
[----:B0-----:R-:W0:Y:S02]  /*05d0*/  LDC.64 R30, c[0x0][0x390] ;  /* 0x0000e400ff1e7b82 */ /* 0x001e240000000a00 */
[----:B0-----:R-:W-:-:S06]  /*05e0*/  @!P0 IMAD.WIDE.U32 R30, R5, 0x8, R30 ;  /* 0x00000008051e8825 */ /* 0x001fcc00078e001e */
[----:B------:R-:W3:Y:S01]  /*05f0*/  @!P0 LDG.E.64 R30, desc[UR4][R30.64] ;  /* 0x000000041e1e8981 */ /* 0x000ee2000c1e1b00 */
[----:B------:R-:W-:Y:S02]  /*0600*/  ISETP.GE.U32.AND P1, PT, R3, R2, PT ;  /* 0x000000020300720c */ /* 0x000fe40003f26070 */
[----:B------:R-:W-:Y:S01]  /*0610*/  CS2R R4, SRZ ;  /* 0x0000000000047805 */ /* 0x000fe2000001ff00 */
[----:B------:R-:W-:Y:S04]  /*0620*/  BSSY.RECONVERGENT B0, `(.L_x_9551) ;  /* 0x0000055000007945 */ /* 0x000fe80003800200 */
[----:B------:R-:W-:-:S15]  /*0630*/  BSSY.RELIABLE B1, `(.L_x_9552) ;  /* 0x000004d000017945 */ /* 0x000fde0003800100 */
[----:B------:R-:W-:-:S15]  /*0640*/  NOP ;  /* 0x0000000000007918 */ /* 0x000fde0000000000 */
[----:B------:R-:W-:-:S15]  /*0650*/  NOP ;  /* 0x0000000000007918 */ /* 0x000fde0000000000 */
[----:B------:R-:W-:-:S01]  /*0660*/  NOP ;  /* 0x0000000000007918 */ /* 0x000fc20000000000 */
[----:B----4-:R0:W4:-:S15]  /*0670*/  DMUL R16, R18, R16 ;  /* 0x0000001012107228 */ /* 0x01011e0000000000 */
[----:B------:R-:W-:-:S15]  /*0680*/  NOP ;  /* 0x0000000000007918 */ /* 0x000fde0000000000 */
[----:B------:R-:W-:-:S15]  /*0690*/  NOP ;  /* 0x0000000000007918 */ /* 0x000fde0000000000 */
[----:B------:R-:W-:-:S15]  /*06a0*/  NOP ;  /* 0x0000000000007918 */ /* 0x000fde0000000000 */
[----:B------:R-:W-:-:S04]  /*06b0*/  NOP ;  /* 0x0000000000007918 */ /* 0x000fc80000000000 */
[----:B-----5:R0:W0:-:S15]  /*06c0*/  DMUL R6, R26, R6 ;  /* 0x000000061a067228 */ /* 0x02001e0000000000 */
[----:B------:R-:W-:-:S15]  /*06d0*/  NOP ;  /* 0x0000000000007918 */ /* 0x000fde0000000000 */
[----:B------:R-:W-:-:S15]  /*06e0*/  NOP ;  /* 0x0000000000007918 */ /* 0x000fde0000000000 */
[----:B------:R-:W-:-:S15]  /*06f0*/  NOP ;  /* 0x0000000000007918 */ /* 0x000fde0000000000 */
[----:B------:R-:W-:-:S04]  /*0700*/  NOP ;  /* 0x0000000000007918 */ /* 0x000fc80000000000 */
[----:B--2---:R2:W0:-:S15]  /*0710*/  DMUL R8, R24, R8 ;  /* 0x0000000818087228 */ /* 0x00441e0000000000 */
[----:B------:R-:W-:-:S15]  /*0720*/  NOP ;  /* 0x0000000000007918 */ /* 0x000fde0000000000 */
[----:B------:R-:W-:-:S15]  /*0730*/  NOP ;  /* 0x0000000000007918 */ /* 0x000fde0000000000 */
[----:B------:R-:W-:-:S15]  /*0740*/  NOP ;  /* 0x0000000000007918 */ /* 0x000fde0000000000 */
[----:B------:R-:W-:-:S04]  /*0750*/  NOP ;  /* 0x0000000000007918 */ /* 0x000fc80000000000 */
[----:B------:R2:W0:-:S15]  /*0760*/  DMUL R10, R22, R10 ;  /* 0x0000000a160a7228 */ /* 0x00041e0000000000 */
[----:B------:R-:W-:-:S15]  /*0770*/  NOP ;  /* 0x0000000000007918 */ /* 0x000fde0000000000 */
[----:B------:R-:W-:-:S15]  /*0780*/  NOP ;  /* 0x0000000000007918 */ /* 0x000fde0000000000 */
[----:B------:R-:W-:-:S15]  /*0790*/  NOP ;  /* 0x0000000000007918 */ /* 0x000fde0000000000 */
[----:B------:R-:W-:-:S04]  /*07a0*/  NOP ;  /* 0x0000000000007918 */ /* 0x000fc80000000000 */
[----:B---3--:R2:W3:-:S15]  /*07b0*/  DMUL R12, R20, R12 ;  /* 0x0000000c140c7228 */ /* 0x0084de0000000000 */
        /* <DEDUP_REMOVED lines=9> */
[----:B------:R2:W0:Y:S02]  /*0850*/  @!P0 DMUL R4, R30, R34 ;  /* 0x000000221e048228 */ /* 0x0004240000000000 */
[----:B01234-:R-:W-:Y:S05]  /*0860*/  @P1 BRA `(.L_x_9553) ;  /* 0x0000000000301947 */ /* 0x01ffea0003800000 */
[----:B------:R-:W0:Y:S01]  /*0870*/  LDC.64 R18, c[0x0][0x388] ;  /* 0x0000e200ff127b82 */ /* 0x000e220000000a00 */
[----:B------:R-:W-:Y:S01]  /*0880*/  IMAD.IADD R21, R0, 0x1, R3 ;  /* 0x0000000100157824 */ /* 0x000fe200078e0203 */
[----:B------:R-:W-:-:S04]  /*0890*/  IADD3 R3, PT, PT, R3, 0x80, RZ ;  /* 0x0000008003037810 */ /* 0x000fc80007ffe0ff */
[----:B------:R-:W-:Y:S01]  /*08a0*/  ISETP.GE.U32.AND P0, PT, R3, R2, PT ;  /* 0x000000020300720c */ /* 0x000fe20003f06070 */
[----:B0-----:R-:W-:-:S05]  /*08b0*/  IMAD.WIDE.U32 R18, R21, 0x8, R18 ;  /* 0x0000000815127825 */ /* 0x001fca00078e0012 */
[----:B------:R0:W-:Y:S07]  /*08c0*/  STG.E.64 desc[UR4][R18.64], R28 ;  /* 0x0000001c12007986 */ /* 0x0001ee000c101b04 */
[----:B------:R-:W-:Y:S05]  /*08d0*/  @P0 BRA `(.L_x_9554) ;  /* 0x0000000000300947 */ /* 0x000fea0003800000 */
[----:B0-----:R-:W0:Y:S01]  /*08e0*/  LDC.64 R18, c[0x0][0x388] ;  /* 0x0000e200ff127b82 */ /* 0x001e220000000a00 */
[----:B------:R-:W-:Y:S01]  /*08f0*/  IMAD.IADD R21, R0, 0x1, R3 ;  /* 0x0000000100157824 */ /* 0x000fe200078e0203 */
[----:B------:R-:W-:-:S03]  /*0900*/  IADD3 R3, PT, PT, R3, 0x80, RZ ;  /* 0x0000008003037810 */ /* 0x000fc60007ffe0ff */
[----:B0-----:R-:W-:-:S05]  /*0910*/  IMAD.WIDE.U32 R18, R21, 0x8, R18 ;  /* 0x0000000815127825 */ /* 0x001fca00078e0012 */
[----:B------:R0:W-:Y:S02]  /*0920*/  STG.E.64 desc[UR4][R18.64], R16 ;  /* 0x0000001012007986 */ /* 0x0001e4000c101b04 */
.L_x_9553:
[----:B------:R-:W-:-:S13]  /*0930*/  ISETP.GE.U32.AND P0, PT, R3, R2, PT ;  /* 0x000000020300720c */ /* 0x000fda0003f06070 */
[----:B------:R-:W-:Y:S05]  /*0940*/  @P0 BRA `(.L_x_9555) ;  /* 0x0000000000300947 */ /* 0x000fea0003800000 */
[----:B0-----:R-:W0:Y:S01]  /*0950*/  LDC.64 R16, c[0x0][0x388] ;  /* 0x0000e200ff107b82 */ /* 0x001e220000000a00 */
[----:B------:R-:W-:Y:S01]  /*0960*/  IMAD.IADD R19, R0, 0x1, R3 ;  /* 0x0000000100137824 */ /* 0x000fe200078e0203 */
[----:B------:R-:W-:-:S03]  /*0970*/  IADD3 R3, PT, PT, R3, 0x80, RZ ;  /* 0x0000008003037810 */ /* 0x000fc60007ffe0ff */
[----:B0-----:R-:W-:-:S05]  /*0980*/  IMAD.WIDE.U32 R16, R19, 0x8, R16 ;  /* 0x0000000813107825 */ /* 0x001fca00078e0010 */
[----:B------:R1:W-:Y:S02]  /*0990*/  STG.E.64 desc[UR4][R16.64], R6 ;  /* 0x0000000610007986 */ /* 0x0003e4000c101b04 */
.L_x_9554:
[----:B------:R-:W-:-:S13]  /*09a0*/  ISETP.GE.U32.AND P0, PT, R3, R2, PT ;  /* 0x000000020300720c */ /* 0x000fda0003f06070 */
[----:B------:R-:W-:Y:S05]  /*09b0*/  @P0 BRA `(.L_x_9556) ;  /* 0x0000000000300947 */ /* 0x000fea0003800000 */
[----:B-1----:R-:W1:Y:S01]  /*09c0*/  LDC.64 R6, c[0x0][0x388] ;  /* 0x0000e200ff067b82 */ /* 0x002e620000000a00 */
[----:B------:R-:W-:Y:S01]  /*09d0*/  IMAD.IADD R17, R0, 0x1, R3 ;  /* 0x0000000100117824 */ /* 0x000fe200078e0203 */
[----:B------:R-:W-:-:S03]  /*09e0*/  IADD3 R3, PT, PT, R3, 0x80, RZ ;  /* 0x0000008003037810 */ /* 0x000fc60007ffe0ff */
[----:B-1----:R-:W-:-:S05]  /*09f0*/  IMAD.WIDE.U32 R6, R17, 0x8, R6 ;  /* 0x0000000811067825 */ /* 0x002fca00078e0006 */
[----:B------:R1:W-:Y:S02]  /*0a00*/  STG.E.64 desc[UR4][R6.64], R8 ;  /* 0x0000000806007986 */ /* 0x0003e4000c101b04 */
.L_x_9555:
[----:B------:R-:W-:-:S13]  /*0a10*/  ISETP.GE.U32.AND P0, PT, R3, R2, PT ;  /* 0x000000020300720c */ /* 0x000fda0003f06070 */
[----:B------:R-:W-:Y:S05]  /*0a20*/  @P0 BRA `(.L_x_9557) ;  /* 0x0000000000340947 */ /* 0x000fea0003800000 */
[----:B-1----:R-:W1:Y:S01]  /*0a30*/  LDC.64 R6, c[0x0][0x388] ;  /* 0x0000e200ff067b82 */ /* 0x002e620000000a00 */
[----:B------:R-:W-:Y:S01]  /*0a40*/  IMAD.IADD R9, R0, 0x1, R3 ;  /* 0x0000000100097824 */ /* 0x000fe200078e0203 */
[----:B------:R-:W-:-:S03]  /*0a50*/  IADD3 R3, PT, PT, R3, 0x80, RZ ;  /* 0x0000008003037810 */ /* 0x000fc60007ffe0ff */
[----:B-1----:R-:W-:-:S05]  /*0a60*/  IMAD.WIDE.U32 R6, R9, 0x8, R6 ;  /* 0x0000000809067825 */ /* 0x002fca00078e0006 */
[----:B------:R2:W-:Y:S02]  /*0a70*/  STG.E.64 desc[UR4][R6.64], R10 ;  /* 0x0000000a06007986 */ /* 0x0005e4000c101b04 */
.L_x_9556:
[----:B------:R-:W-:-:S13]  /*0a80*/  ISETP.GE.U32.AND P0, PT, R3, R2, PT ;  /* 0x000000020300720c */ /* 0x000fda0003f06070 */
[----:B------:R-:W-:Y:S05]  /*0a90*/  @P0 BREAK.RELIABLE B1 ;  /* 0x0000000000010942 */ /* 0x000fea0003800100 */
[----:B------:R-:W-:Y:S05]  /*0aa0*/  @P0 BRA `(.L_x_9558) ;  /* 0x0000000000300947 */ /* 0x000fea0003800000 */
[----:B-12---:R-:W1:Y:S01]  /*0ab0*/  LDC.64 R6, c[0x0][0x388] ;  /* 0x0000e200ff067b82 */ /* 0x006e620000000a00 */
[----:B------:R-:W-:Y:S01]  /*0ac0*/  IMAD.IADD R9, R0, 0x1, R3 ;  /* 0x0000000100097824 */ /* 0x000fe200078e0203 */
[----:B------:R-:W-:-:S03]  /*0ad0*/  IADD3 R3, PT, PT, R3, 0x80, RZ ;  /* 0x0000008003037810 */ /* 0x000fc60007ffe0ff */
[----:B-1----:R-:W-:-:S05]  /*0ae0*/  IMAD.WIDE.U32 R6, R9, 0x8, R6 ;  /* 0x0000000809067825 */ /* 0x002fca00078e0006 */
[----:B------:R2:W-:Y:S02]  /*0af0*/  STG.E.64 desc[UR4][R6.64], R12 ;  /* 0x0000000c06007986 */ /* 0x0005e4000c101b04 */
.L_x_9557:
[----:B------:R-:W-:Y:S05]  /*0b00*/  BSYNC.RELIABLE B1 ;  /* 0x0000000000017941 */ /* 0x000fea0003800100 */
.L_x_9552:
[----:B------:R-:W-:-:S13]  /*0b10*/  ISETP.GE.U32.AND P0, PT, R3, R2, PT ;  /* 0x000000020300720c */ /* 0x000fda0003f06070 */
[----:B-12---:R-:W1:Y:S01]  /*0b20*/  @!P0 LDC.64 R6, c[0x0][0x388] ;  /* 0x0000e200ff068b82 */ /* 0x006e620000000a00 */
[----:B------:R-:W-:Y:S01]  /*0b30*/  @!P0 IMAD.IADD R9, R0, 0x1, R3 ;  /* 0x0000000100098824 */ /* 0x000fe200078e0203 */
[----:B------:R-:W-:-:S03]  /*0b40*/  @!P0 IADD3 R3, PT, PT, R3, 0x80, RZ ;  /* 0x0000008003038810 */ /* 0x000fc60007ffe0ff */
[----:B-1----:R-:W-:-:S05]  /*0b50*/  @!P0 IMAD.WIDE.U32 R6, R9, 0x8, R6 ;  /* 0x0000000809068825 */ /* 0x002fca00078e0006 */
[----:B------:R3:W-:Y:S02]  /*0b60*/  @!P0 STG.E.64 desc[UR4][R6.64], R14 ;  /* 0x0000000e06008986 */ /* 0x0007e4000c101b04 */
.L_x_9558:
[----:B------:R-:W-:Y:S05]  /*0b70*/  BSYNC.RECONVERGENT B0 ;  /* 0x0000000000007941 */ /* 0x000fea0003800200 */
.L_x_9551:
[----:B------:R-:W-:Y:S05]  /*0b80*/  WARPSYNC.ALL ;  /* 0x0000000000007948 */ /* 0x000fea0003800000 */
[----:B------:R-:W-:-:S13]  /*0b90*/  ISETP.GE.U32.AND P0, PT, R3, R2, PT ;  /* 0x000000020300720c */ /* 0x000fda0003f06070 */
[----:B------:R-:W-:Y:S05]  /*0ba0*/  @P0 EXIT ;  /* 0x000000000000094d */ /* 0x000fea0003800000 */
[----:B-123--:R-:W1:Y:S01]  /*0bb0*/  LDC.64 R6, c[0x0][0x388] ;  /* 0x0000e200ff067b82 */ /* 0x00ee620000000a00 */
[----:B------:R-:W-:-:S04]  /*0bc0*/  IMAD.IADD R3, R0, 0x1, R3 ;  /* 0x0000000100037824 */ /* 0x000fc800078e0203 */
[----:B-1----:R-:W-:-:S05]  /*0bd0*/  IMAD.WIDE.U32 R2, R3, 0x8, R6 ;  /* 0x0000000803027825 */ /* 0x002fca00078e0006 */
[----:B------:R-:W-:Y:S01]  /*0be0*/  STG.E.64 desc[UR4][R2.64], R4 ;  /* 0x0000000402007986 */ /* 0x000fe2000c101b04 */
[----:B------:R-:W-:Y:S05]  /*0bf0*/  EXIT ;  /* 0x000000000000794d */ /* 0x000fea0003800000 */
.L_x_9550:
[----:B------:R-:W0:Y:S01]  /*0c00*/  S2R R37, SR_TID.X ;  /* 0x0000000000257919 */ /* 0x000e220000002100 */
[----:B------:R-:W1:Y:S08]  /*0c10*/  LDC.64 R2, c[0x0][0x390] ;  /* 0x0000e400ff027b82 */ /* 0x000e700000000a00 */
        /* <DEDUP_REMOVED lines=8> */
[----:B------:R-:W4:Y:S04]  /*0ca0*/  LDG.E.128 R8, desc[UR4][R36.64] ;  /* 0x0000000424087981 */ /* 0x000f28000c1e1d00 */
[----:B------:R-:W2:Y:S04]  /*0cb0*/  LDG.E.128 R16, desc[UR4][R36.64+0x800] ;  /* 0x0008000424107981 */ /* 0x000ea8000c1e1d00 */
[----:B------:R-:W3:Y:S04]  /*0cc0*/  LDG.E.128 R24, desc[UR4][R36.64+0x1000] ;  /* 0x0010000424187981 */ /* 0x000ee8000c1e1d00 */
[----:B------:R0:W5:Y:S04]  /*0cd0*/  LDG.E.128 R28, desc[UR4][R2.64+0x1800] ;  /* 0x00180004021c7981 */ /* 0x000168000c1e1d00 */
[----:B------:R-:W5:Y:S01]  /*0ce0*/  LDG.E.128 R32, desc[UR4][R36.64+0x1800] ;  /* 0x0018000424207981 */ /* 0x000f62000c1e1d00 */
[----:B----4-:R1:W-:Y:S02]  /*0cf0*/  DMUL R6, R6, R10 ;  /* 0x0000000a06067228 */ /* 0x0103e40000000000 */
[----:B-1----:R-:W1:-:S15]  /*0d00*/  S2R R11, SR_TID.X ;  /* 0x00000000000b7919 */ /* 0x002e5e0000002100 */
[----:B------:R-:W-:-:S15]  /*0d10*/  NOP ;  /* 0x0000000000007918 */ /* 0x000fde0000000000 */
[----:B------:R-:W-:-:S15]  /*0d20*/  NOP ;  /* 0x0000000000007918 */ /* 0x000fde0000000000 */
[----:B------:R-:W-:-:S15]  /*0d30*/  NOP ;  /* 0x0000000000007918 */ /* 0x000fde0000000000 */
[----:B------:R-:W-:-:S02]  /*0d40*/  NOP ;  /* 0x0000000000007918 */ /* 0x000fc40000000000 */
[----:B------:R4:W2:Y:S02]  /*0d50*/  DMUL R4, R4, R8 ;  /* 0x0000000804047228 */ /* 0x0008a40000000000 */
[----:B----4-:R-:W0:Y:S02]  /*0d60*/  LDC.64 R8, c[0x0][0x388] ;  /* 0x0000e200ff087b82 */ /* 0x010e240000000a00 */
[----:B0-----:R-:W-:-:S04]  /*0d70*/  IMAD.WIDE.U32 R2, R0, 0x8, R8 ;  /* 0x0000000800027825 */ /* 0x001fc800078e0008 */
[----:B-1----:R-:W-:-:S05]  /*0d80*/  IMAD.WIDE.U32 R2, R11, 0x10, R2 ;  /* 0x000000100b027825 */ /* 0x002fca00078e0002 */
[----:B--2---:R-:W-:-:S15]  /*0d90*/  STG.E.128 desc[UR4][R2.64], R4 ;  /* 0x0000000402007986 */ /* 0x004fde000c101d04 */
[----:B------:R-:W-:-:S15]  /*0da0*/  NOP ;  /* 0x0000000000007918 */ /* 0x000fde0000000000 */
[----:B------:R-:W-:-:S15]  /*0db0*/  NOP ;  /* 0x0000000000007918 */ /* 0x000fde0000000000 */
[----:B------:R-:W-:-:S06]  /*0dc0*/  NOP ;  /* 0x0000000000007918 */ /* 0x000fcc0000000000 */
[----:B------:R-:W-:-:S15]  /*0dd0*/  DMUL R12, R12, R16 ;  /* 0x000000100c0c7228 */ /* 0x000fde0000000000 */
        /* <DEDUP_REMOVED lines=27> */
[----:B0-----:R-:W-:Y:S01]  /*0f90*/  STG.E.128 desc[UR4][R2.64+0x1800], R28 ;  /* 0x0018001c02007986 */ /* 0x001fe2000c101d04 */
[----:B------:R-:W-:Y:S05]  /*0fa0*/  EXIT ;  /* 0x000000000000794d */ /* 0x000fea0003800000 */
.L_x_9559:
        /* <DEDUP_REMOVED lines=13> */
.L_x_17030:


//--------------------- .text._ZN2at6native29vectorized_elementwise_kernelILi4ENS0_13BinaryFunctorIdddNS0_15binary_internal10MulFunctorIdEEEESt5arrayIPcLm3EEEEviT0_T1_ --------------------------
	.section	.text._ZN2at6native29vectorized_elementwise_kernelILi4ENS0_13BinaryFunctorIdddNS0_15binary_internal10MulFunctorIdEEEESt5arrayIPcLm3EEEEviT0_T1_,"ax",@progbits
	.align	128
        .global         _ZN2at6native29vectorized_elementwise_kernelILi4ENS0_13BinaryFunctorIdddNS0_15binary_internal10MulFunctorIdEEEESt5arrayIPcLm3EEEEviT0_T1_
        .type           _ZN2at6native29vectorized_elementwise_kernelILi4ENS0_13BinaryFunctorIdddNS0_15binary_internal10MulFunctorIdEEEESt5arrayIPcLm3EEEEviT0_T1_,@function
        .size           _ZN2at6native29vectorized_elementwise_kernelILi4ENS0_13BinaryFunctorIdddNS0_15binary_internal10MulFunctorIdEEEESt5arrayIPcLm3EEEEviT0_T1_,(.L_x_17031 - _ZN2at6native29vectorized_elementwise_kernelILi4ENS0_13BinaryFunctorIdddNS0_15binary_internal10MulFunctorIdEEEESt5arrayIPcLm3EEEEviT0_T1_)
        .other          _ZN2at6native29vectorized_elementwise_kernelILi4ENS0_13BinaryFunctorIdddNS0_15binary_internal10MulFunctorIdEEEESt5arrayIPcLm3EEEEviT0_T1_,@"STO_CUDA_ENTRY STV_DEFAULT"
_ZN2at6native29vectorized_elementwise_kernelILi4ENS0_13BinaryFunctorIdddNS0_15binary_internal10MulFunctorIdEEEESt5arrayIPcLm3EEEEviT0_T1_:
.text._ZN2at6native29vectorized_elementwise_kernelILi4ENS0_13BinaryFunctorIdddNS0_15binary_internal10MulFunctorIdEEEESt5arrayIPcLm3EEEEviT0_T1_:
        /* <DEDUP_REMOVED lines=147> */
.L_x_9563:
[----:B------:R-:W-:-:S13]  /*0930*/  ISETP.GE.U32.AND P0, PT, R3, R2, PT ;  /* 0x000000020300720c */ /* 0x000fda0003f06070 */
[----:B------:R-:W-:Y:S05]  /*0940*/  @P0 BRA `(.L_x_9565) ;  /* 0x0000000000300947 */ /* 0x000fea0003800000 */
[----:B0-----:R-:W0:Y:S01]  /*0950*/  LDC.64 R16, c[0x0][0x388] ;  /* 0x0000e200ff107b82 */ /* 0x001e220000000a00 */
[----:B------:R-:W-:Y:S01]  /*0960*/  IMAD.IADD R19, R0, 0x1, R3 ;  /* 0x0000000100137824 */ /* 0x000fe200078e0203 */
[----:B------:R-:W-:-:S03]  /*0970*/  IADD3 R3, PT, PT, R3, 0x80, RZ ;  /* 0x0000008003037810 */ /* 0x000fc60007ffe0ff */
[----:B0-----:R-:W-:-:S05]  /*0980*/  IMAD.WIDE.U32 R16, R19, 0x8, R16 ;  /* 0x0000000813107825 */ /* 0x001fca00078e0010 */
[----:B------:R1:W-:Y:S02]  /*0990*/  STG.E.64 desc[UR4][R16.64], R6 ;  /* 0x0000000610007986 */ /* 0x0003e4000c101b04 */
.L_x_9564:
[----:B------:R-:W-:-:S13]  /*09a0*/  ISETP.GE.U32.AND P0, PT, R3, R2, PT ;  /* 0x000000020300720c */ /* 0x000fda0003f06070 */
[----:B------:R-:W-:Y:S05]  /*09b0*/  @P0 BRA `(.L_x_9566) ;  /* 0x0000000000300947 */ /* 0x000fea0003800000 */
[----:B-1----:R-:W1:Y:S01]  /*09c0*/  LDC.64 R6, c[0x0][0x388] ;  /* 0x0000e200ff067b82 */ /* 0x002e620000000a00 */
[----:B------:R-:W-:Y:S01]  /*09d0*/  IMAD.IADD R17, R0, 0x1, R3 ;  /* 0x0000000100117824 */ /* 0x000fe200078e0203 */
[----:B------:R-:W-:-:S03]  /*09e0*/  IADD3 R3, PT, PT, R3, 0x80, RZ ;  /* 0x0000008003037810 */ /* 0x000fc60007ffe0ff */
[----:B-1----:R-:W-:-:S05]  /*09f0*/  IMAD.WIDE.U32 R6, R17, 0x8, R6 ;  /* 0x0000000811067825 */ /* 0x002fca00078e0006 */
[----:B------:R1:W-:Y:S02]  /*0a00*/  STG.E.64 desc[UR4][R6.64], R8 ;  /* 0x0000000806007986 */ /* 0x0003e4000c101b04 */
.L_x_9565:
[----:B------:R-:W-:-:S13]  /*0a10*/  ISETP.GE.U32.AND P0, PT, R3, R2, PT ;  /* 0x000000020300720c */ /* 0x000fda0003f06070 */
[----:B------:R-:W-:Y:S05]  /*0a20*/  @P0 BRA `(.L_x_9567) ;  /* 0x0000000000340947 */ /* 0x000fea0003800000 */
[----:B-1----:R-:W1:Y:S01]  /*0a30*/  LDC.64 R6, c[0x0][0x388] ;  /* 0x0000e200ff067b82 */ /* 0x002e620000000a00 */
[----:B------:R-:W-:Y:S01]  /*0a40*/  IMAD.IADD R9, R0, 0x1, R3 ;  /* 0x0000000100097824 */ /* 0x000fe200078e0203 */
[----:B------:R-:W-:-:S03]  /*0a50*/  IADD3 R3, PT, PT, R3, 0x80, RZ ;  /* 0x0000008003037810 */ /* 0x000fc60007ffe0ff */
[----:B-1----:R-:W-:-:S05]  /*0a60*/  IMAD.WIDE.U32 R6, R9, 0x8, R6 ;  /* 0x0000000809067825 */ /* 0x002fca00078e0006 */
[----:B------:R2:W-:Y:S02]  /*0a70*/  STG.E.64 desc[UR4][R6.64], R10 ;  /* 0x0000000a06007986 */ /* 0x0005e4000c101b04 */
.L_x_9566:
        /* <DEDUP_REMOVED lines=8> */
.L_x_9567:
[----:B------:R-:W-:Y:S05]  /*0b00*/  BSYNC.RELIABLE B1 ;  /* 0x0000000000017941 */ /* 0x000fea0003800100 */
.L_x_9562:
[----:B------:R-:W-:-:S13]  /*0b10*/  ISETP.GE.U32.AND P0, PT, R3, R2, PT ;  /* 0x000000020300720c */ /* 0x000fda0003f06070 */
[----:B-12---:R-:W1:Y:S01]  /*0b20*/  @!P0 LDC.64 R6, c[0x0][0x388] ;  /* 0x0000e200ff068b82 */ /* 0x006e620000000a00 */
[----:B------:R-:W-:Y:S01]  /*0b30*/  @!P0 IMAD.IADD R9, R0, 0x1, R3 ;  /* 0x0000000100098824 */ /* 0x000fe200078e0203 */
[----:B------:R-:W-:-:S03]  /*0b40*/  @!P0 IADD3 R3, PT, PT, R3, 0x80, RZ ;  /* 0x0000008003038810 */ /* 0x000fc60007ffe0ff */
[----:B-1----:R-:W-:-:S05]  /*0b50*/  @!P0 IMAD.WIDE.U32 R6, R9, 0x8, R6 ;  /* 0x0000000809068825 */ /* 0x002fca00078e0006 */
[----:B------:R3:W-:Y:S02]  /*0b60*/  @!P0 STG.E.64 desc[UR4][R6.64], R14 ;  /* 0x0000000e06008986 */ /* 0x0007e4000c101b04 */
.L_x_9568:
[----:B------:R-:W-:Y:S05]  /*0b70*/  BSYNC.RECONVERGENT B0 ;  /* 0x0000000000007941 */ /* 0x000fea0003800200 */
.L_x_9561:
        /* <DEDUP_REMOVED lines=8> */
.L_x_9560:
[----:B------:R-:W0:Y:S01]  /*0c00*/  S2R R37, SR_TID.X ;  /* 0x0000000000257919 */ /* 0x000e220000002100 */
[----:B------:R-:W1:Y:S08]  /*0c10*/  LDC.64 R2, c[0x0][0x390] ;  /* 0x0000e400ff027b82 */ /* 0x000e700000000a00 */
[----:B------:R-:W2:Y:S01]  /*0c20*/  LDC.64 R4, c[0x0][0x398] ;  /* 0x0000e600ff047b82 */ /* 0x000ea20000000a00 */
[----:B-1----:R-:W-:-:S04]  /*0c30*/  IMAD.WIDE.U32 R2, R0, 0x8, R2 ;  /* 0x0000000800027825 */ /* 0x002fc800078e0002 */
[----:B0-----:R-:W-:-:S04]  /*0c40*/  IMAD.WIDE.U32 R2, R37, 0x20, R2 ;  /* 0x0000002025027825 */ /* 0x001fc800078e0002 */
[----:B--2---:R-:W-:Y:S01]  /*0c50*/  IMAD.WIDE.U32 R4, R0, 0x8, R4 ;  /* 0x0000000800047825 */ /* 0x004fe200078e0004 */
[----:B------:R0:W2:Y:S03]  /*0c60*/  LDG.E.ENL2.256 R24, R20, desc[UR4][R2.64+0x1000] ;  /* 0xfe0080040214797e */ /* 0x0000a60008121918 */
[----:B------:R-:W-:Y:S02]  /*0c70*/  IMAD.WIDE.U32 R36, R37, 0x20, R4 ;  /* 0x0000002025247825 */ /* 0x000fe400078e0004 */
[----:B------:R-:W3:Y:S04]  /*0c80*/  LDG.E.ENL2.256 R8, R4, desc[UR4][R2.64] ;  /* 0xfe0000040204797e */ /* 0x000ee80008121908 */
[----:B------:R-:W3:Y:S04]  /*0c90*/  LDG.E.ENL2.256 R16, R12, desc[UR4][R36.64] ;  /* 0xfe000004240c797e */ /* 0x000ee80008121910 */
[----:B------:R-:W2:Y:S01]  /*0ca0*/  LDG.E.ENL2.256 R32, R28, desc[UR4][R36.64+0x1000] ;  /* 0xfe008004241c797e */ /* 0x000ea20008121920 */
[----:B---3--:R1:W-:Y:S02]  /*0cb0*/  DMUL R6, R6, R14 ;  /* 0x0000000e06067228 */ /* 0x0083e40000000000 */
[----:B-1----:R-:W1:-:S15]  /*0cc0*/  S2R R15, SR_TID.X ;  /* 0x00000000000f7919 */ /* 0x002e5e0000002100 */
[----:B------:R-:W-:-:S15]  /*0cd0*/  NOP ;  /* 0x0000000000007918 */ /* 0x000fde0000000000 */
[----:B------:R-:W-:-:S15]  /*0ce0*/  NOP ;  /* 0x0000000000007918 */ /* 0x000fde0000000000 */
[----:B------:R-:W-:-:S15]  /*0cf0*/  NOP ;  /* 0x0000000000007918 */ /* 0x000fde0000000000 */
[----:B------:R-:W-:-:S02]  /*0d00*/  NOP ;  /* 0x0000000000007918 */ /* 0x000fc40000000000 */
[----:B------:R3:W-:Y:S02]  /*0d10*/  DMUL R4, R4, R12 ;  /* 0x0000000c04047228 */ /* 0x0007e40000000000 */
[----:B---3--:R-:W0:Y:S02]  /*0d20*/  LDC.64 R12, c[0x0][0x388] ;  /* 0x0000e200ff0c7b82 */ /* 0x008e240000000a00 */
[----:B0-----:R-:W-:-:S04]  /*0d30*/  IMAD.WIDE.U32 R2, R0, 0x8, R12 ;  /* 0x0000000800027825 */ /* 0x001fc800078e000c */
[----:B-1----:R-:W-:-:S15]  /*0d40*/  IMAD.WIDE.U32 R2, R15, 0x20, R2 ;  /* 0x000000200f027825 */ /* 0x002fde00078e0002 */
[----:B------:R-:W-:-:S15]  /*0d50*/  NOP ;  /* 0x0000000000007918 */ /* 0x000fde0000000000 */
[----:B------:R-:W-:-:S15]  /*0d60*/  NOP ;  /* 0x0000000000007918 */ /* 0x000fde0000000000 */
[----:B------:R-:W-:-:S11]  /*0d70*/  NOP ;  /* 0x0000000000007918 */ /* 0x000fd60000000000 */
        /* <DEDUP_REMOVED lines=11> */
[----:B--2---:R-:W-:-:S15]  /*0e30*/  DMUL R20, R20, R28 ;  /* 0x0000001c14147228 */ /* 0x004fde0000000000 */
        /* <DEDUP_REMOVED lines=17> */
.L_x_9569:
        /* <DEDUP_REMOVED lines=11> */
.L_x_17031:


//--------------------- .text._ZN2at6native29vectorized_elementwise_kernelILi8ENS0_13BinaryFunctorIdddNS0_15binary_internal10MulFunctorIdEEEESt5arrayIPcLm3EEEEviT0_T1_ --------------------------
	.section	.text._ZN2at6native29vectorized_elementwise_kernelILi8ENS0_13BinaryFunctorIdddNS0_15binary_internal10MulFunctorIdEEEESt5arrayIPcLm3EEEEviT0_T1_,"ax",@progbits
	.align	128
        .global         _ZN2at6native29vectorized_elementwise_kernelILi8ENS0_13BinaryFunctorIdddNS0_15binary_internal10MulFunctorIdEEEESt5arrayIPcLm3EEEEviT0_T1_
        .type           _ZN2at6native29vectorized_elementwise_kernelILi8ENS0_13BinaryFunctorIdddNS0_15binary_internal10MulFunctorIdEEEESt5arrayIPcLm3EEEEviT0_T1_,@function
        .size           _ZN2at6native29vectorized_elementwise_kernelILi8ENS0_13BinaryFunctorIdddNS0_15binary_internal10MulFunctorIdEEEESt5arrayIPcLm3EEEEviT0_T1_,(.L_x_17032 - _ZN2at6native29vectorized_elementwise_kernelILi8ENS0_13BinaryFunctorIdddNS0_15binary_internal10MulFunctorIdEEEESt5arrayIPcLm3EEEEviT0_T1_)
        .other          _ZN2at6native29vectorized_elementwise_kernelILi8ENS0_13BinaryFunctorIdddNS0_15binary_internal10MulFunctorIdEEEESt5arrayIPcLm3EEEEviT0_T1_,@"STO_CUDA_ENTRY STV_DEFAULT"
_ZN2at6native29vectorized_elementwise_kernelILi8ENS0_13BinaryFunctorIdddNS0_15binary_internal10MulFunctorIdEEEESt5arrayIPcLm3EEEEviT0_T1_:
.text._ZN2at6native29vectorized_elementwise_kernelILi8ENS0_13BinaryFunctorIdddNS0_15binary_internal10MulFunctorIdEEEESt5arrayIPcLm3EEEEviT0_T1_:
[----:B------:R-:W-:Y:S01]  /*0000*/  LDC R1, c[0x0][0x37c] ;  /* 0x0000df00ff017b82 */ /* 0x000fe20000000800 */
[----:B------:R-:W-:Y:S05]  /*0010*/  EXIT ;  /* 0x000000000000794d */ /* 0x000fea0003800000 */
.L_x_9570:
        /* <DEDUP_REMOVED lines=14> */
.L_x_17032:


//--------------------- .text._ZN2at6native18elementwise_kernelILi128ELi4EZNS0_15gpu_kernel_implINS0_13AUnaryFunctorIsssNS0_15binary_internal10MulFunctorIsEEEEEEvRNS_18TensorIteratorBaseERKT_EUliE_EEviT1_ --------------------------
	.section	.text._ZN2at6native18elementwise_kernelILi128ELi4EZNS0_15gpu_kernel_implINS0_13AUnaryFunctorIsssNS0_15binary_internal10MulFunctorIsEEEEEEvRNS_18TensorIteratorBaseERKT_EUliE_EEviT1_,"ax",@progbits
	.align	128
        .global         _ZN2at6native18elementwise_kernelILi128ELi4EZNS0_15gpu_kernel_implINS0_13AUnaryFunctorIsssNS0_15binary_internal10MulFunctorIsEEEEEEvRNS_18TensorIteratorBaseERKT_EUliE_EEviT1_
        .type           _ZN2at6native18elementwise_kernelILi128ELi4EZNS0_15gpu_kernel_implINS0_13AUnaryFunctorIsssNS0_15binary_internal10MulFunctorIsEEEEEEvRNS_18TensorIteratorBaseERKT_EUliE_EEviT1_,@function
        .size           _ZN2at6native18elementwise_kernelILi128ELi4EZNS0_15gpu_kernel_implINS0_13AUnaryFunctorIsssNS0_15binary_internal10MulFunctorIsEEEEEEvRNS_18TensorIteratorBaseERKT_EUliE_EEviT1_,(.L_x_17033 - _ZN2at6native18elementwise_kernelILi128ELi4EZNS0_15gpu_kernel_implINS0_13AUnaryFunctorIsssNS0_15binary_internal10MulFunctorIsEEEEEEvRNS_18TensorIteratorBaseERKT_EUliE_EEviT1_)
        .other          _ZN2at6native18elementwise_kernelILi128ELi4EZNS0_15gpu_kernel_implINS0_13AUnaryFunctorIsssNS0_15binary_internal10MulFunctorIsEEEEEEvRNS_18TensorIteratorBaseERKT_EUliE_EEviT1_,@"STO_CUDA_ENTRY STV_DEFAULT"
_ZN2at6native18elementwise_kernelILi128ELi4EZNS0_15gpu_kernel_implINS0_13AUnaryFunctorIsssNS0_15binary_internal10MulFunctorIsEEEEEEvRNS_18TensorIteratorBaseERKT_EUliE_EEviT1_:
.text._ZN2at6native18elementwise_kernelILi128ELi4EZNS0_15gpu_kernel_implINS0_13AUnaryFunctorIsssNS0_15binary_internal10MulFunctorIsEEEEEEvRNS_18TensorIteratorBaseERKT_EUliE_EEviT1_:
        /* <DEDUP_REMOVED lines=319> */
.L_x_9573:
        /* <DEDUP_REMOVED lines=14> */
[----:B------:R0:W5:Y:S01]  /*14d0*/  LDG.E.S8 R0, desc[UR36][R2.64] ;  /* 0x0000002402007981 */ /* 0x000162000c1e1300 */
[----:B------:R-:W-:Y:S05]  /*14e0*/  BRA `(.L_x_9579) ;  /* 0x0000000c00547947 */ /* 0x000fea0003800000 */
.L_x_9577:
[----:B------:R0:W5:Y:S01]  /*14f0*/  LDG.E.U8 R0, desc[UR36][R2.64] ;  /* 0x0000002402007981 */ /* 0x000162000c1e1100 */
[----:B------:R-:W-:Y:S05]  /*1500*/  BRA `(.L_x_9579) ;  /* 0x0000000c004c7947 */ /* 0x000fea0003800000 */
.L_x_9576:
[----:B------:R-:W-:-:S09]  /*1510*/  UISETP.NE.AND UP0, UPT, UR4, 0x2, UPT ;  /* 0x000000020400788c */ /* 0x000fd2000bf05270 */
[----:B------:R-:W-:Y:S05]  /*1520*/  BRA.U !UP0, `(.L_x_9580) ;  /* 0x0000000108207547 */ /* 0x000fea000b800000 */
[----:B------:R-:W-:-:S09]  /*1530*/  UISETP.NE.AND UP0, UPT, UR4, 0x3, UPT ;  /* 0x000000030400788c */ /* 0x000fd2000bf05270 */
[----:B------:R-:W-:Y:S05]  /*1540*/  BRA.U !UP0, `(.L_x_9581) ;  /* 0x0000000108107547 */ /* 0x000fea000b800000 */
[----:B------:R-:W-:-:S09]  /*1550*/  UISETP.NE.AND UP0, UPT, UR4, 0x4, UPT ;  /* 0x000000040400788c */ /* 0x000fd2000bf05270 */
[----:B------:R-:W-:Y:S05]  /*1560*/  BRA.U UP0, `(.L_x_9578) ;  /* 0x0000000900b07547 */ /* 0x000fea000b800000 */
[----:B------:R0:W5:Y:S01]  /*1570*/  LDG.E.U16 R0, desc[UR36][R2.64] ;  /* 0x0000002402007981 */ /* 0x000162000c1e1500 */
[----:B------:R-:W-:Y:S05]  /*1580*/  BRA `(.L_x_9579) ;  /* 0x0000000c002c7947 */ /* 0x000fea0003800000 */
.L_x_9581:
[----:B------:R0:W5:Y:S01]  /*1590*/  LDG.E.U16 R0, desc[UR36][R2.64] ;  /* 0x0000002402007981 */ /* 0x000162000c1e1500 */
[----:B------:R-:W-:Y:S05]  /*15a0*/  BRA `(.L_x_9579) ;  /* 0x0000000c00247947 */ /* 0x000fea0003800000 */
.L_x_9580:
[----:B------:R0:W5:Y:S01]  /*15b0*/  LDG.E.U16 R0, desc[UR36][R2.64] ;  /* 0x0000002402007981 */ /* 0x000162000c1e1500 */
[----:B------:R-:W-:Y:S05]  /*15c0*/  BRA `(.L_x_9579) ;  /* 0x0000000c001c7947 */ /* 0x000fea0003800000 */
.L_x_9575:
[----:B------:R-:W-:-:S09]  /*15d0*/  UISETP.GT.AND UP0, UPT, UR4, 0x6, UPT ;  /* 0x000000060400788c */ /* 0x000fd2000bf04270 */
[----:B------:R-:W-:Y:S05]  /*15e0*/  BRA.U UP0, `(.L_x_9582) ;  /* 0x0000000100307547 */ /* 0x000fea000b800000 */
[----:B------:R-:W-:-:S09]  /*15f0*/  UISETP.NE.AND UP0, UPT, UR4, 0x5, UPT ;  /* 0x000000050400788c */ /* 0x000fd2000bf05270 */
[----:B------:R-:W-:Y:S05]  /*1600*/  BRA.U !UP0, `(.L_x_9583) ;  /* 0x0000000108147547 */ /* 0x000fea000b800000 */
[----:B------:R-:W-:-:S09]  /*1610*/  UISETP.NE.AND UP0, UPT, UR4, 0x6, UPT ;  /* 0x000000060400788c */ /* 0x000fd2000bf05270 */
[----:B------:R-:W-:Y:S05]  /*1620*/  BRA.U UP0, `(.L_x_9578) ;  /* 0x0000000900807547 */ /* 0x000fea000b800000 */
[----:B------:R-:W2:Y:S02]  /*1630*/  LDG.E R2, desc[UR36][R2.64] ;  /* 0x0000002402027981 */ /* 0x000ea4000c1e1900 */
[----:B--2---:R3:W4:Y:S01]  /*1640*/  F2I.FTZ.TRUNC.NTZ R0, R2 ;  /* 0x0000000200007305 */ /* 0x004722000021f100 */
[----:B------:R-:W-:Y:S05]  /*1650*/  BRA `(.L_x_9579) ;  /* 0x0000000800f87947 */ /* 0x000fea0003800000 */
.L_x_9583:
[----:B------:R-:W2:Y:S02]  /*1660*/  LDG.E.U16 R4, desc[UR36][R2.64] ;  /* 0x0000002402047981 */ /* 0x000ea4000c1e1500 */
[----:B--2---:R-:W-:-:S06]  /*1670*/  HADD2.F32 R4, -RZ, R4.H0_H0 ;  /* 0x20000004ff047230 */ /* 0x004fcc0000004100 */
[----:B------:R-:W0:Y:S02]  /*1680*/  F2I.FTZ.TRUNC.NTZ R4, R4 ;  /* 0x0000000400047305 */ /* 0x000e24000021f100 */
[----:B0-----:R-:W-:Y:S01]  /*1690*/  PRMT R0, R4, 0x7610, R0 ;  /* 0x0000761004007816 */ /* 0x001fe20000000000 */
[----:B------:R-:W-:Y:S06]  /*16a0*/  BRA `(.L_x_9579) ;  /* 0x0000000800e47947 */ /* 0x000fec0003800000 */
.L_x_9582:
[----:B------:R-:W-:-:S09]  /*16b0*/  UISETP.NE.AND UP0, UPT, UR4, 0x7, UPT ;  /* 0x000000070400788c */ /* 0x000fd2000bf05270 */
[----:B------:R-:W-:Y:S05]  /*16c0*/  BRA.U !UP0, `(.L_x_9584) ;  /* 0x0000000108307547 */ /* 0x000fea000b800000 */
[----:B------:R-:W-:-:S09]  /*16d0*/  UISETP.NE.AND UP0, UPT, UR4, 0x8, UPT ;  /* 0x000000080400788c */ /* 0x000fd2000bf05270 */
[----:B------:R-:W-:Y:S05]  /*16e0*/  BRA.U !UP0, `(.L_x_9585) ;  /* 0x0000000108147547 */ /* 0x000fea000b800000 */
[----:B------:R-:W-:-:S09]  /*16f0*/  UISETP.NE.AND UP0, UPT, UR4, 0x9, UPT ;  /* 0x000000090400788c */ /* 0x000fd2000bf05270 */
[----:B------:R-:W-:Y:S05]  /*1700*/  BRA.U UP0, `(.L_x_9578) ;  /* 0x0000000900487547 */ /* 0x000fea000b800000 */
[----:B------:R-:W2:Y:S02]  /*1710*/  LDG.E R2, desc[UR36][R2.64] ;  /* 0x0000002402027981 */ /* 0x000ea4000c1e1900 */
[----:B--2---:R0:W1:Y:S01]  /*1720*/  F2I.FTZ.TRUNC.NTZ R0, R2 ;  /* 0x0000000200007305 */ /* 0x004062000021f100 */
[----:B------:R-:W-:Y:S05]  /*1730*/  BRA `(.L_x_9579) ;  /* 0x0000000800c07947 */ /* 0x000fea0003800000 */
.L_x_9585:
[----:B------:R-:W2:Y:S02]  /*1740*/  LDG.E.U16 R2, desc[UR36][R2.64] ;  /* 0x0000002402027981 */ /* 0x000ea4000c1e1500 */
[----:B--2---:R-:W-:-:S06]  /*1750*/  HADD2.F32 R4, -RZ, R2.H0_H0 ;  /* 0x20000002ff047230 */ /* 0x004fcc0000004100 */
[----:B------:R-:W0:Y:S02]  /*1760*/  F2I.FTZ.TRUNC.NTZ R4, R4 ;  /* 0x0000000400047305 */ /* 0x000e24000021f100 */
[----:B0-----:R-:W-:Y:S01]  /*1770*/  PRMT R0, R4, 0x7610, R0 ;  /* 0x0000761004007816 */ /* 0x001fe20000000000 */
[----:B------:R-:W-:Y:S06]  /*1780*/  BRA `(.L_x_9579) ;  /* 0x0000000800ac7947 */ /* 0x000fec0003800000 */
.L_x_9584:
[----:B------:R-:W2:Y:S02]  /*1790*/  LDG.E.64 R2, desc[UR36][R2.64] ;  /* 0x0000002402027981 */ /* 0x000ea4000c1e1b00 */
[----:B--2---:R0:W1:Y:S02]  /*17a0*/  F2I.F64.TRUNC R0, R2 ;  /* 0x0000000200007311 */ /* 0x004064000030d100 */
[----:B01----:R-:W-:Y:S05]  /*17b0*/  BRA `(.L_x_9579) ;  /* 0x0000000800a07947 */ /* 0x003fea0003800000 */
.L_x_9574:
        /* <DEDUP_REMOVED lines=10> */
[----:B------:R-:W-:Y:S01]  /*1860*/  SEL R0, RZ, 0x1, !P0 ;  /* 0x00000001ff007807 */ /* 0x000fe20004000000 */
[----:B------:R-:W-:Y:S08]  /*1870*/  BRA `(.L_x_9579) ;  /* 0x0000000800707947 */ /* 0x000ff00003800000 */
.L_x_9588:
[----:B------:R-:W2:Y:S02]  /*1880*/  LDG.E.64 R2, desc[UR36][R2.64] ;  /* 0x0000002402027981 */ /* 0x000ea4000c1e1b00 */
[----:B--2---:R3:W4:Y:S02]  /*1890*/  F2I.F64.TRUNC R0, R2 ;  /* 0x0000000200007311 */ /* 0x004724000030d100 */
[----:B---34-:R-:W-:Y:S05]  /*18a0*/  BRA `(.L_x_9579) ;  /* 0x0000000800647947 */ /* 0x018fea0003800000 */
.L_x_9587:
        /* <DEDUP_REMOVED lines=23> */
[----:B------:R-:W-:-:S06]  /*1a20*/  LOP3.LUT R5, R5, 0x80000000, R0, 0xf8, !PT ;  /* 0x8000000005057812 */ /* 0x000fcc00078ef800 */
[----:B------:R-:W0:Y:S02]  /*1a30*/  F2I.FTZ.TRUNC.NTZ R5, R5 ;  /* 0x0000000500057305 */ /* 0x000e24000021f100 */
[----:B0-----:R-:W-:Y:S01]  /*1a40*/  PRMT R0, R5, 0x7610, R0 ;  /* 0x0000761005007816 */ /* 0x001fe20000000000 */
[----:B------:R-:W-:Y:S06]  /*1a50*/  BRA `(.L_x_9579) ;  /* 0x0000000400f87947 */ /* 0x000fec0003800000 */
.L_x_9590:
        /* <DEDUP_REMOVED lines=10> */
[----:B------:R-:W-:-:S06]  /*1b00*/  LOP3.LUT R5, R0, 0x80000000, R5, 0xf8, !PT ;  /* 0x8000000000057812 */ /* 0x000fcc00078ef805 */
[----:B------:R-:W0:Y:S02]  /*1b10*/  F2I.FTZ.TRUNC.NTZ R5, R5 ;  /* 0x0000000500057305 */ /* 0x000e24000021f100 */
[----:B0-----:R-:W-:Y:S01]  /*1b20*/  PRMT R0, R5, 0x7610, R0 ;  /* 0x0000761005007816 */ /* 0x001fe20000000000 */
[----:B------:R-:W-:Y:S06]  /*1b30*/  BRA `(.L_x_9579) ;  /* 0x0000000400c07947 */ /* 0x000fec0003800000 */
.L_x_9589:
[----:B------:R-:W2:Y:S02]  /*1b40*/  LDG.E.U16 R4, desc[UR36][R2.64] ;  /* 0x0000002402047981 */ /* 0x000ea4000c1e1500 */
[----:B--2---:R-:W-:-:S06]  /*1b50*/  IMAD.U32 R4, R4, 0x10000, RZ ;  /* 0x0001000004047824 */ /* 0x004fcc00078e00ff */
[----:B------:R-:W0:Y:S02]  /*1b60*/  F2I.FTZ.TRUNC.NTZ R4, R4 ;  /* 0x0000000400047305 */ /* 0x000e24000021f100 */
[----:B0-----:R-:W-:Y:S01]  /*1b70*/  PRMT R0, R4, 0x7610, R0 ;  /* 0x0000761004007816 */ /* 0x001fe20000000000 */
[----:B------:R-:W-:Y:S06]  /*1b80*/  BRA `(.L_x_9579) ;  /* 0x0000000400ac7947 */ /* 0x000fec0003800000 */
.L_x_9586:
        /* <DEDUP_REMOVED lines=10> */
.L_x_9593:
        /* <DEDUP_REMOVED lines=21> */
.L_x_9597:
[----:B------:R-:W-:Y:S05]  /*1d80*/  BSYNC.RECONVERGENT B1 ;  /* 0x0000000000017941 */ /* 0x000fea0003800200 */
.L_x_9596:
[----:B------:R-:W-:Y:S02]  /*1d90*/  SHF.L.U32 R0, R0, 0x14, RZ ;  /* 0x0000001400007819 */ /* 0x000fe400000006ff */
[----:B------:R-:W-:-:S04]  /*1da0*/  LEA R2, R2, 0x3b800000, 0x17 ;  /* 0x3b80000002027811 */ /* 0x000fc800078eb8ff */
[----:B------:R-:W-:-:S07]  /*1db0*/  LOP3.LUT R4, R2, R0, R7, 0xfe, !PT ;  /* 0x0000000002047212 */ /* 0x000fce00078efe07 */
.L_x_9595:
[----:B------:R-:W-:Y:S05]  /*1dc0*/  BSYNC.RECONVERGENT B0 ;  /* 0x0000000000007941 */ /* 0x000fea0003800200 */
.L_x_9594:
[----:B------:R-:W0:Y:S02]  /*1dd0*/  F2I.FTZ.TRUNC.NTZ R4, R4 ;  /* 0x0000000400047305 */ /* 0x000e24000021f100 */
[----:B0-----:R-:W-:Y:S01]  /*1de0*/  PRMT R0, R4, 0x7610, R0 ;  /* 0x0000761004007816 */ /* 0x001fe20000000000 */
[----:B------:R-:W-:Y:S06]  /*1df0*/  BRA `(.L_x_9579) ;  /* 0x0000000400107947 */ /* 0x000fec0003800000 */
.L_x_9592:
        /* <DEDUP_REMOVED lines=21> */
.L_x_9601:
[----:B------:R-:W-:Y:S05]  /*1f50*/  BSYNC.RECONVERGENT B1 ;  /* 0x0000000000017941 */ /* 0x000fea0003800200 */
.L_x_9600:
[----:B------:R-:W-:Y:S01]  /*1f60*/  IMAD.SHL.U32 R0, R0, 0x200000, RZ ;  /* 0x0020000000007824 */ /* 0x000fe200078e00ff */
[----:B------:R-:W-:-:S04]  /*1f70*/  LEA R2, R2, 0x37800000, 0x17 ;  /* 0x3780000002027811 */ /* 0x000fc800078eb8ff */
[----:B------:R-:W-:-:S07]  /*1f80*/  LOP3.LUT R4, R2, R0, R7, 0xfe, !PT ;  /* 0x0000000002047212 */ /* 0x000fce00078efe07 */
.L_x_9599:
[----:B------:R-:W-:Y:S05]  /*1f90*/  BSYNC.RECONVERGENT B0 ;  /* 0x0000000000007941 */ /* 0x000fea0003800200 */
.L_x_9598:
[----:B------:R-:W0:Y:S02]  /*1fa0*/  F2I.FTZ.TRUNC.NTZ R4, R4 ;  /* 0x0000000400047305 */ /* 0x000e24000021f100 */
[----:B0-----:R-:W-:Y:S01]  /*1fb0*/  PRMT R0, R4, 0x7610, R0 ;  /* 0x0000761004007816 */ /* 0x001fe20000000000 */
[----:B------:R-:W-:Y:S06]  /*1fc0*/  BRA `(.L_x_9579) ;  /* 0x00000000009c7947 */ /* 0x000fec0003800000 */
.L_x_9591:
[----:B------:R-:W-:-:S09]  /*1fd0*/  UISETP.NE.AND UP0, UPT, UR4, 0x1c, UPT ;  /* 0x0000001c0400788c */ /* 0x000fd2000bf05270 */
[----:B------:R-:W-:Y:S05]  /*1fe0*/  BRA.U !UP0, `(.L_x_9602) ;  /* 0x0000000108907547 */ /* 0x000fea000b800000 */
[----:B------:R-:W-:-:S09]  /*1ff0*/  UISETP.NE.AND UP0, UPT, UR4, 0x1d, UPT ;  /* 0x0000001d0400788c */ /* 0x000fd2000bf05270 */
[----:B------:R-:W-:Y:S05]  /*2000*/  BRA.U !UP0, `(.L_x_9603) ;  /* 0x0000000108807547 */ /* 0x000fea000b800000 */
[----:B------:R-:W-:-:S09]  /*2010*/  UISETP.NE.AND UP0, UPT, UR4, 0x2c, UPT ;  /* 0x0000002c0400788c */ /* 0x000fd2000bf05270 */
[----:B------:R-:W-:Y:S05]  /*2020*/  BRA.U !UP0, `(.L_x_9604) ;  /* 0x0000000108487547 */ /* 0x000fea000b800000 */
.L_x_9578:
        /* <DEDUP_REMOVED lines=16> */
.L_x_9605:
[----:B------:R-:W-:Y:S01]  /*2130*/  PRMT R0, RZ, 0x7610, R0 ;  /* 0x00007610ff007816 */ /* 0x000fe20000000000 */
[----:B------:R-:W-:Y:S06]  /*2140*/  BRA `(.L_x_9579) ;  /* 0x00000000003c7947 */ /* 0x000fec0003800000 */
.L_x_9604:
        /* <DEDUP_REMOVED lines=8> */
.L_x_9607:
[----:B------:R-:W-:Y:S05]  /*21d0*/  BSYNC.RECONVERGENT B0 ;  /* 0x0000000000007941 */ /* 0x000fea0003800200 */
.L_x_9606:
[----:B------:R-:W0:Y:S02]  /*21e0*/  F2I.FTZ.TRUNC.NTZ R4, R4 ;  /* 0x0000000400047305 */ /* 0x000e24000021f100 */
[----:B0-----:R-:W-:Y:S01]  /*21f0*/  PRMT R0, R4, 0x7610, R0 ;  /* 0x0000761004007816 */ /* 0x001fe20000000000 */
[----:B------:R-:W-:Y:S06]  /*2200*/  BRA `(.L_x_9579) ;  /* 0x00000000000c7947 */ /* 0x000fec0003800000 */
.L_x_9603:
[----:B------:R2:W5:Y:S01]  /*2210*/  LDG.E.U16 R0, desc[UR36][R2.64] ;  /* 0x0000002402007981 */ /* 0x000562000c1e1500 */
[----:B------:R-:W-:Y:S05]  /*2220*/  BRA `(.L_x_9579) ;  /* 0x0000000000047947 */ /* 0x000fea0003800000 */
.L_x_9602:
[----:B------:R1:W5:Y:S02]  /*2230*/  LDG.E.U16 R0, desc[UR36][R2.64] ;  /* 0x0000002402007981 */ /* 0x000364000c1e1500 */
.L_x_9579:
[----:B------:R-:W3:Y:S01]  /*2240*/  LDCU.U16 UR4, c[0x0][0x592] ;  /* 0x0000b240ff0477ac */ /* 0x000ee20008000400 */
[----:B-1--45:R-:W-:Y:S01]  /*2250*/  PRMT R0, R0, 0x9910, RZ ;  /* 0x0000991000007816 */ /* 0x032fe200000000ff */
[----:B------:R-:W0:Y:S01]  /*2260*/  LDCU.64 UR6, c[0x0][0x580] ;  /* 0x0000b000ff0677ac */ /* 0x000e220008000a00 */
[----:B------:R-:W-:-:S04]  /*2270*/  UPRMT UR5, UR41, 0x9910, URZ ;  /* 0x0000991029057896 */ /* 0x000fc800080000ff */
[----:B------:R-:W-:Y:S02]  /*2280*/  UISETP.GT.AND UP0, UPT, UR5, 0x9, UPT ;  /* 0x000000090500788c */ /* 0x000fe4000bf04270 */
[----:B---3--:R-:W-:Y:S01]  /*2290*/  UPRMT UR4, UR4, 0x9910, URZ ;  /* 0x0000991004047896 */ /* 0x008fe200080000ff */
[----:B0-2---:R-:W-:-:S05]  /*22a0*/  IADD3 R2, P0, PT, R16, UR6, RZ ;  /* 0x0000000610027c10 */ /* 0x005fca000ff1e0ff */
[----:B------:R-:W-:Y:S02]  /*22b0*/  IMAD R9, R0, UR4, RZ ;  /* 0x0000000400097c24 */ /* 0x000fe4000f8e02ff */
[----:B------:R-:W-:Y:S01]  /*22c0*/  IMAD.X R3, RZ, RZ, UR7, P0 ;  /* 0x00000007ff037e24 */ /* 0x000fe200080e06ff */
        /* <DEDUP_REMOVED lines=11> */
.L_x_9611:
[----:B------:R3:W-:Y:S01]  /*2380*/  STG.E.U8 desc[UR36][R2.64], R9 ;  /* 0x0000000902007986 */ /* 0x0007e2000c101124 */
[----:B------:R-:W-:Y:S05]  /*2390*/  BRA `(.L_x_9613) ;  /* 0x0000000c00507947 */ /* 0x000fea0003800000 */
.L_x_9610:
[----:B------:R-:W-:-:S09]  /*23a0*/  UISETP.NE.AND UP0, UPT, UR5, 0x2, UPT ;  /* 0x000000020500788c */ /* 0x000fd2000bf05270 */
[----:B------:R-:W-:Y:S05]  /*23b0*/  BRA.U !UP0, `(.L_x_9614) ;  /* 0x00000001082c7547 */ /* 0x000fea000b800000 */
[----:B------:R-:W-:-:S09]  /*23c0*/  UISETP.NE.AND UP0, UPT, UR5, 0x3, UPT ;  /* 0x000000030500788c */ /* 0x000fd2000bf05270 */
[----:B------:R-:W-:Y:S05]  /*23d0*/  BRA.U !UP0, `(.L_x_9615) ;  /* 0x0000000108187547 */ /* 0x000fea000b800000 */
[----:B------:R-:W-:-:S09]  /*23e0*/  UISETP.NE.AND UP0, UPT, UR5, 0x4, UPT ;  /* 0x000000040500788c */ /* 0x000fd2000bf05270 */
[----:B------:R-:W-:Y:S05]  /*23f0*/  BRA.U UP0, `(.L_x_9612) ;  /* 0x00000009009c7547 */ /* 0x000fea000b800000 */
[----:B------:R-:W-:-:S04]  /*2400*/  PRMT R4, R9, 0x9910, RZ ;  /* 0x0000991009047816 */ /* 0x000fc800000000ff */
[----:B------:R-:W-:-:S05]  /*2410*/  SHF.R.S32.HI R5, RZ, 0x1f, R4 ;  /* 0x0000001fff057819 */ /* 0x000fca0000011404 */
[----:B------:R0:W-:Y:S01]  /*2420*/  STG.E.64 desc[UR36][R2.64], R4 ;  /* 0x0000000402007986 */ /* 0x0001e2000c101b24 */
[----:B------:R-:W-:Y:S05]  /*2430*/  BRA `(.L_x_9613) ;  /* 0x0000000c00287947 */ /* 0x000fea0003800000 */
.L_x_9615:
[----:B------:R-:W-:-:S05]  /*2440*/  PRMT R5, R9, 0x9910, RZ ;  /* 0x0000991009057816 */ /* 0x000fca00000000ff */
[----:B------:R1:W-:Y:S01]  /*2450*/  STG.E desc[UR36][R2.64], R5 ;  /* 0x0000000502007986 */ /* 0x0003e2000c101924 */
[----:B------:R-:W-:Y:S05]  /*2460*/  BRA `(.L_x_9613) ;  /* 0x0000000c001c7947 */ /* 0x000fea0003800000 */
.L_x_9614:
[----:B------:R2:W-:Y:S01]  /*2470*/  STG.E.U16 desc[UR36][R2.64], R9 ;  /* 0x0000000902007986 */ /* 0x0005e2000c101524 */
[----:B------:R-:W-:Y:S05]  /*2480*/  BRA `(.L_x_9613) ;  /* 0x0000000c00147947 */ /* 0x000fea0003800000 */
.L_x_9609:
[----:B------:R-:W-:-:S09]  /*2490*/  UISETP.GT.AND UP0, UPT, UR5, 0x6, UPT ;  /* 0x000000060500788c */ /* 0x000fd2000bf04270 */
[----:B------:R-:W-:Y:S05]  /*24a0*/  BRA.U UP0, `(.L_x_9616) ;  /* 0x00000001002c7547 */ /* 0x000fea000b800000 */
[----:B------:R-:W-:-:S09]  /*24b0*/  UISETP.NE.AND UP0, UPT, UR5, 0x5, UPT ;  /* 0x000000050500788c */ /* 0x000fd2000bf05270 */
[----:B------:R-:W-:Y:S05]  /*24c0*/  BRA.U !UP0, `(.L_x_9617) ;  /* 0x0000000108147547 */ /* 0x000fea000b800000 */
[----:B------:R-:W-:-:S09]  /*24d0*/  UISETP.NE.AND UP0, UPT, UR5, 0x6, UPT ;  /* 0x000000060500788c */ /* 0x000fd2000bf05270 */
[----:B------:R-:W-:Y:S05]  /*24e0*/  BRA.U UP0, `(.L_x_9612) ;  /* 0x0000000900607547 */ /* 0x000fea000b800000 */
[----:B------:R-:W0:Y:S02]  /*24f0*/  I2F.S16 R5, R9 ;  /* 0x0000000900057306 */ /* 0x000e240000101400 */
[----:B0-----:R0:W-:Y:S01]  /*2500*/  STG.E desc[UR36][R2.64], R5 ;  /* 0x0000000502007986 */ /* 0x0011e2000c101924 */
[----:B------:R-:W-:Y:S05]  /*2510*/  BRA `(.L_x_9613) ;  /* 0x0000000800f07947 */ /* 0x000fea0003800000 */
.L_x_9617:
[----:B------:R-:W0:Y:S02]  /*2520*/  I2F.S16 R0, R9 ;  /* 0x0000000900007306 */ /* 0x000e240000101400 */
[----:B0-----:R-:W-:-:S05]  /*2530*/  F2FP.F16.F32.PACK_AB R0, RZ, R0 ;  /* 0x00000000ff00723e */ /* 0x001fca00000000ff */
[----:B------:R0:W-:Y:S01]  /*2540*/  STG.E.U16 desc[UR36][R2.64], R0 ;  /* 0x0000000002007986 */ /* 0x0001e2000c101524 */
[----:B------:R-:W-:Y:S05]  /*2550*/  BRA `(.L_x_9613) ;  /* 0x0000000800e07947 */ /* 0x000fea0003800000 */
.L_x_9616:
[----:B------:R-:W-:-:S09]  /*2560*/  UISETP.NE.AND UP0, UPT, UR5, 0x7, UPT ;  /* 0x000000070500788c */ /* 0x000fd2000bf05270 */
[----:B------:R-:W-:Y:S05]  /*2570*/  BRA.U !UP0, `(.L_x_9618) ;  /* 0x0000000108347547 */ /* 0x000fea000b800000 */
[----:B------:R-:W-:-:S09]  /*2580*/  UISETP.NE.AND UP0, UPT, UR5, 0x8, UPT ;  /* 0x000000080500788c */ /* 0x000fd2000bf05270 */
[----:B------:R-:W-:Y:S05]  /*2590*/  BRA.U !UP0, `(.L_x_9619) ;  /* 0x0000000108187547 */ /* 0x000fea000b800000 */
[----:B------:R-:W-:-:S09]  /*25a0*/  UISETP.NE.AND UP0, UPT, UR5, 0x9, UPT ;  /* 0x000000090500788c */ /* 0x000fd2000bf05270 */
[----:B------:R-:W-:Y:S05]  /*25b0*/  BRA.U UP0, `(.L_x_9612) ;  /* 0x00000009002c7547 */ /* 0x000fea000b800000 */
[----:B------:R-:W0:Y:S01]  /*25c0*/  I2F.S16 R4, R9 ;  /* 0x0000000900047306 */ /* 0x000e220000101400 */
[----:B------:R-:W-:-:S05]  /*25d0*/  IMAD.MOV.U32 R5, RZ, RZ, RZ ;  /* 0x000000ffff057224 */ /* 0x000fca00078e00ff */
[----:B0-----:R0:W-:Y:S01]  /*25e0*/  STG.E.64 desc[UR36][R2.64], R4 ;  /* 0x0000000402007986 */ /* 0x0011e2000c101b24 */
[----:B------:R-:W-:Y:S05]  /*25f0*/  BRA `(.L_x_9613) ;  /* 0x0000000800b87947 */ /* 0x000fea0003800000 */
.L_x_9619:
[----:B------:R-:W0:Y:S02]  /*2600*/  I2F.S16 R9, R9 ;  /* 0x0000000900097306 */ /* 0x000e240000101400 */
[----:B0-----:R-:W-:-:S04]  /*2610*/  F2FP.F16.F32.PACK_AB R5, RZ, R9 ;  /* 0x00000009ff05723e */ /* 0x001fc800000000ff */
[----:B------:R-:W-:-:S05]  /*2620*/  PRMT R5, R5, 0x5410, RZ ;  /* 0x0000541005057816 */ /* 0x000fca00000000ff */
[----:B------:R0:W-:Y:S01]  /*2630*/  STG.E desc[UR36][R2.64], R5 ;  /* 0x0000000502007986 */ /* 0x0001e2000c101924 */
[----:B------:R-:W-:Y:S05]  /*2640*/  BRA `(.L_x_9613) ;  /* 0x0000000800a47947 */ /* 0x000fea0003800000 */
.L_x_9618:
[----:B------:R-:W0:Y:S02]  /*2650*/  I2F.F64.S16 R4, R9 ;  /* 0x0000000900047312 */ /* 0x000e240000101c00 */
[----:B0-----:R0:W-:Y:S01]  /*2660*/  STG.E.64 desc[UR36][R2.64], R4 ;  /* 0x0000000402007986 */ /* 0x0011e2000c101b24 */
[----:B------:R-:W-:Y:S05]  /*2670*/  BRA `(.L_x_9613) ;  /* 0x0000000800987947 */ /* 0x000fea0003800000 */
.L_x_9608:
        /* <DEDUP_REMOVED lines=8> */
[----:B------:R-:W-:-:S04]  /*2700*/  PRMT R0, R9, 0x9910, RZ ;  /* 0x0000991009007816 */ /* 0x000fc800000000ff */
[----:B------:R-:W-:-:S04]  /*2710*/  ISETP.NE.AND P0, PT, R0, RZ, PT ;  /* 0x000000ff0000720c */ /* 0x000fc80003f05270 */
[----:B------:R-:W-:-:S05]  /*2720*/  SEL R5, RZ, 0x1, !P0 ;  /* 0x00000001ff057807 */ /* 0x000fca0004000000 */
[----:B------:R0:W-:Y:S01]  /*2730*/  STG.E.U8 desc[UR36][R2.64], R5 ;  /* 0x0000000502007986 */ /* 0x0001e2000c101124 */
[----:B------:R-:W-:Y:S05]  /*2740*/  BRA `(.L_x_9613) ;  /* 0x0000000800647947 */ /* 0x000fea0003800000 */
.L_x_9622:
[----:B------:R-:W-:Y:S01]  /*2750*/  CS2R R6, SRZ ;  /* 0x0000000000067805 */ /* 0x000fe2000001ff00 */
[----:B------:R-:W0:Y:S04]  /*2760*/  I2F.F64.S16 R4, R9 ;  /* 0x0000000900047312 */ /* 0x000e280000101c00 */
[----:B0-----:R0:W-:Y:S01]  /*2770*/  STG.E.128 desc[UR36][R2.64], R4 ;  /* 0x0000000402007986 */ /* 0x0011e2000c101d24 */
[----:B------:R-:W-:Y:S05]  /*2780*/  BRA `(.L_x_9613) ;  /* 0x0000000800547947 */ /* 0x000fea0003800000 */
.L_x_9621:
[----:B------:R-:W-:-:S09]  /*2790*/  UISETP.NE.AND UP0, UPT, UR5, 0xf, UPT ;  /* 0x0000000f0500788c */ /* 0x000fd2000bf05270 */
[----:B------:R-:W-:Y:S05]  /*27a0*/  BRA.U !UP0, `(.L_x_9623) ;  /* 0x0000000108a07547 */ /* 0x000fea000b800000 */
[----:B------:R-:W-:-:S09]  /*27b0*/  UISETP.NE.AND UP0, UPT, UR5, 0x17, UPT ;  /* 0x000000170500788c */ /* 0x000fd2000bf05270 */
[----:B------:R-:W-:Y:S05]  /*27c0*/  BRA.U !UP0, `(.L_x_9624) ;  /* 0x00000001084c7547 */ /* 0x000fea000b800000 */
[----:B------:R-:W-:-:S09]  /*27d0*/  UISETP.NE.AND UP0, UPT, UR5, 0x18, UPT ;  /* 0x000000180500788c */ /* 0x000fd2000bf05270 */
[----:B------:R-:W-:Y:S05]  /*27e0*/  BRA.U UP0, `(.L_x_9612) ;  /* 0x0000000500a07547 */ /* 0x000fea000b800000 */
[----:B------:R-:W0:Y:S01]  /*27f0*/  I2F.S16 R9, R9 ;  /* 0x0000000900097306 */ /* 0x000e220000101400 */
[----:B------:R-:W-:Y:S01]  /*2800*/  BSSY.RECONVERGENT B0, `(.L_x_9625) ;  /* 0x000000c000007945 */ /* 0x000fe20003800200 */
[----:B------:R-:W-:Y:S01]  /*2810*/  HFMA2 R0, -RZ, RZ, 0, 7.569789886474609375e-06 ;  /* 0x0000007fff007431 */ /* 0x000fe200000001ff */
[----:B0-----:R-:W-:Y:S02]  /*2820*/  LOP3.LUT R6, R9, 0x7fffffff, RZ, 0xc0, !PT ;  /* 0x7fffffff09067812 */ /* 0x001fe400078ec0ff */
        /* <DEDUP_REMOVED lines=9> */
.L_x_9626:
[----:B------:R-:W-:Y:S05]  /*28c0*/  BSYNC.RECONVERGENT B0 ;  /* 0x0000000000007941 */ /* 0x000fea0003800200 */
.L_x_9625:
[----:B------:R-:W-:-:S05]  /*28d0*/  LOP3.LUT R5, R0, 0x80, R5, 0xf8, !PT ;  /* 0x0000008000057812 */ /* 0x000fca00078ef805 */
[----:B------:R0:W-:Y:S01]  /*28e0*/  STG.E.U8 desc[UR36][R2.64], R5 ;  /* 0x0000000502007986 */ /* 0x0001e2000c101124 */
[----:B------:R-:W-:Y:S05]  /*28f0*/  BRA `(.L_x_9613) ;  /* 0x0000000400f87947 */ /* 0x000fea0003800000 */
.L_x_9624:
[----:B------:R-:W0:Y:S01]  /*2900*/  I2F.S16 R9, R9 ;  /* 0x0000000900097306 */ /* 0x000e220000101400 */
[----:B------:R-:W-:Y:S01]  /*2910*/  BSSY.RECONVERGENT B0, `(.L_x_9627) ;  /* 0x000000e000007945 */ /* 0x000fe20003800200 */
[----:B0-----:R-:W-:Y:S02]  /*2920*/  LOP3.LUT R6, R9, 0x7fffffff, RZ, 0xc0, !PT ;  /* 0x7fffffff09067812 */ /* 0x001fe400078ec0ff */
        /* <DEDUP_REMOVED lines=12> */
.L_x_9628:
[----:B------:R-:W-:Y:S05]  /*29f0*/  BSYNC.RECONVERGENT B0 ;  /* 0x0000000000007941 */ /* 0x000fea0003800200 */
.L_x_9627:
[----:B------:R-:W-:-:S05]  /*2a00*/  LOP3.LUT R5, R0, 0x80, R5, 0xf8, !PT ;  /* 0x0000008000057812 */ /* 0x000fca00078ef805 */
[----:B------:R0:W-:Y:S01]  /*2a10*/  STG.E.U8 desc[UR36][R2.64], R5 ;  /* 0x0000000502007986 */ /* 0x0001e2000c101124 */
[----:B------:R-:W-:Y:S05]  /*2a20*/  BRA `(.L_x_9613) ;  /* 0x0000000400ac7947 */ /* 0x000fea0003800000 */
.L_x_9623:
[----:B------:R-:W0:Y:S02]  /*2a30*/  I2F.S16 R0, R9 ;  /* 0x0000000900007306 */ /* 0x000e240000101400 */
[----:B0-----:R-:W-:-:S05]  /*2a40*/  F2FP.BF16.F32.PACK_AB R0, RZ, R0 ;  /* 0x00000000ff00723e */ /* 0x001fca00000010ff */
[----:B------:R0:W-:Y:S01]  /*2a50*/  STG.E.U16 desc[UR36][R2.64], R0 ;  /* 0x0000000002007986 */ /* 0x0001e2000c101524 */
[----:B------:R-:W-:Y:S05]  /*2a60*/  BRA `(.L_x_9613) ;  /* 0x00000004009c7947 */ /* 0x000fea0003800000 */
.L_x_9620:
        /* <DEDUP_REMOVED lines=10> */
.L_x_9631:
[----:B------:R-:W0:Y:S01]  /*2b10*/  I2F.S16 R5, R9 ;  /* 0x0000000900057306 */ /* 0x000e220000101400 */
[----:B------:R-:W-:Y:S01]  /*2b20*/  BSSY.RECONVERGENT B0, `(.L_x_9632) ;  /* 0x0000014000007945 */ /* 0x000fe20003800200 */
[----:B------:R-:W-:Y:S01]  /*2b30*/  IMAD.MOV.U32 R0, RZ, RZ, 0x80 ;  /* 0x00000080ff007424 */ /* 0x000fe200078e00ff */
[----:B0-----:R-:W-:-:S04]  /*2b40*/  LOP3.LUT R4, R5, 0x7fffffff, RZ, 0xc0, !PT ;  /* 0x7fffffff05047812 */ /* 0x001fc800078ec0ff */
        /* <DEDUP_REMOVED lines=9> */
.L_x_9634:
[----:B------:R-:W-:-:S04]  /*2be0*/  SHF.R.U32.HI R0, RZ, 0x14, R5 ;  /* 0x00000014ff007819 */ /* 0x000fc80000011605 */
[----:B------:R-:W-:-:S04]  /*2bf0*/  LOP3.LUT R0, R0, 0x1, RZ, 0xc0, !PT ;  /* 0x0000000100007812 */ /* 0x000fc800078ec0ff */
[----:B------:R-:W-:-:S04]  /*2c00*/  IADD3 R0, PT, PT, R5, 0x487ffff, R0 ;  /* 0x0487ffff05007810 */ /* 0x000fc80007ffe000 */
[----:B------:R-:W-:-:S04]  /*2c10*/  SHF.R.U32.HI R0, RZ, 0x14, R0 ;  /* 0x00000014ff007819 */ /* 0x000fc80000011600 */
[----:B------:R-:W-:-:S07]  /*2c20*/  LOP3.LUT R4, R0, 0xff, RZ, 0xc0, !PT ;  /* 0x000000ff00047812 */ /* 0x000fce00078ec0ff */
.L_x_9635:
[----:B------:R-:W-:-:S04]  /*2c30*/  SHF.R.U32.HI R5, RZ, 0x18, R5 ;  /* 0x00000018ff057819 */ /* 0x000fc80000011605 */
[----:B------:R-:W-:-:S04]  /*2c40*/  LOP3.LUT R4, R4, 0x80, R5, 0xf8, !PT ;  /* 0x0000008004047812 */ /* 0x000fc800078ef805 */
[----:B------:R-:W-:-:S07]  /*2c50*/  PRMT R0, R4, 0x7610, R0 ;  /* 0x0000761004007816 */ /* 0x000fce0000000000 */
.L_x_9633:
[----:B------:R-:W-:Y:S05]  /*2c60*/  BSYNC.RECONVERGENT B0 ;  /* 0x0000000000007941 */ /* 0x000fea0003800200 */
.L_x_9632:
[----:B------:R0:W-:Y:S01]  /*2c70*/  STG.E.U8 desc[UR36][R2.64], R0 ;  /* 0x0000000002007986 */ /* 0x0001e2000c101124 */
[----:B------:R-:W-:Y:S05]  /*2c80*/  BRA `(.L_x_9613) ;  /* 0x0000000400147947 */ /* 0x000fea0003800000 */
.L_x_9630:
        /* <DEDUP_REMOVED lines=13> */
.L_x_9638:
[----:B------:R-:W-:-:S04]  /*2d60*/  SHF.R.U32.HI R0, RZ, 0x15, R5 ;  /* 0x00000015ff007819 */ /* 0x000fc80000011605 */
[----:B------:R-:W-:-:S04]  /*2d70*/  LOP3.LUT R0, R0, 0x1, RZ, 0xc0, !PT ;  /* 0x0000000100007812 */ /* 0x000fc800078ec0ff */
[----:B------:R-:W-:-:S04]  /*2d80*/  IADD3 R0, PT, PT, R5, 0x88fffff, R0 ;  /* 0x088fffff05007810 */ /* 0x000fc80007ffe000 */
[----:B------:R-:W-:-:S04]  /*2d90*/  SHF.R.U32.HI R0, RZ, 0x15, R0 ;  /* 0x00000015ff007819 */ /* 0x000fc80000011600 */
[----:B------:R-:W-:-:S07]  /*2da0*/  LOP3.LUT R4, R0, 0xff, RZ, 0xc0, !PT ;  /* 0x000000ff00047812 */ /* 0x000fce00078ec0ff */
.L_x_9639:
[----:B------:R-:W-:-:S04]  /*2db0*/  SHF.R.U32.HI R5, RZ, 0x18, R5 ;  /* 0x00000018ff057819 */ /* 0x000fc80000011605 */
[----:B------:R-:W-:-:S04]  /*2dc0*/  LOP3.LUT R4, R4, 0x80, R5, 0xf8, !PT ;  /* 0x0000008004047812 */ /* 0x000fc800078ef805 */
[----:B------:R-:W-:-:S07]  /*2dd0*/  PRMT R0, R4, 0x7610, R0 ;  /* 0x0000761004007816 */ /* 0x000fce0000000000 */
.L_x_9637:
[----:B------:R-:W-:Y:S05]  /*2de0*/  BSYNC.RECONVERGENT B0 ;  /* 0x0000000000007941 */ /* 0x000fea0003800200 */
.L_x_9636:
[----:B------:R0:W-:Y:S01]  /*2df0*/  STG.E.U8 desc[UR36][R2.64], R0 ;  /* 0x0000000002007986 */ /* 0x0001e2000c101124 */
[----:B------:R-:W-:Y:S05]  /*2e00*/  BRA `(.L_x_9613) ;  /* 0x0000000000b47947 */ /* 0x000fea0003800000 */
.L_x_9629:
[----:B------:R-:W-:-:S09]  /*2e10*/  UISETP.NE.AND UP0, UPT, UR5, 0x1c, UPT ;  /* 0x0000001c0500788c */ /* 0x000fd2000bf05270 */
[----:B------:R-:W-:Y:S05]  /*2e20*/  BRA.U !UP0, `(.L_x_9640) ;  /* 0x0000000108a47547 */ /* 0x000fea000b800000 */
[----:B------:R-:W-:-:S09]  /*2e30*/  UISETP.NE.AND UP0, UPT, UR5, 0x1d, UPT ;  /* 0x0000001d0500788c */ /* 0x000fd2000bf05270 */
[----:B------:R-:W-:Y:S05]  /*2e40*/  BRA.U !UP0, `(.L_x_9641) ;  /* 0x00000001088c7547 */ /* 0x000fea000b800000 */
[----:B------:R-:W-:-:S09]  /*2e50*/  UISETP.NE.AND UP0, UPT, UR5, 0x2c, UPT ;  /* 0x0000002c0500788c */ /* 0x000fd2000bf05270 */
[----:B------:R-:W-:Y:S05]  /*2e60*/  BRA.U !UP0, `(.L_x_9642) ;  /* 0x0000000108447547 */ /* 0x000fea000b800000 */
.L_x_9612:
        /* <DEDUP_REMOVED lines=8> */
[----:B0-----:R-:W-:Y:S01]  /*2ef0*/  MOV R4, UR6 ;  /* 0x0000000600047c02 */ /* 0x001fe20008000f00 */
[----:B------:R-:W-:-:S02]  /*2f00*/  IMAD.U32 R5, RZ, RZ, UR7 ;  /* 0x00000007ff057e24 */ /* 0x000fc4000f8e00ff */
[----:B---3--:R-:W-:Y:S02]  /*2f10*/  IMAD.U32 R6, RZ, RZ, UR8 ;  /* 0x00000008ff067e24 */ /* 0x008fe4000f8e00ff */
[----:B------:R-:W-:Y:S01]  /*2f20*/  IMAD.U32 R7, RZ, RZ, UR9 ;  /* 0x00000009ff077e24 */ /* 0x000fe2000f8e00ff */
[----:B----4-:R-:W-:Y:S01]  /*2f30*/  MOV R10, UR4 ;  /* 0x00000004000a7c02 */ /* 0x010fe20008000f00 */
[----:B-1----:R-:W-:-:S07]  /*2f40*/  IMAD.U32 R11, RZ, RZ, UR5 ;  /* 0x00000005ff0b7e24 */ /* 0x002fce000f8e00ff */
[----:B------:R-:W-:-:S07]  /*2f50*/  LEPC R20, `(.L_x_9643) ;  /* 0x000000001014794e */ /* 0x000fce0000000000 */
[----:B--2---:R-:W-:Y:S05]  /*2f60*/  CALL.ABS.NOINC R2 ;  /* 0x0000000002007343 */ /* 0x004fea0003c00000 */
.L_x_9643:
[----:B------:R-:W-:Y:S05]  /*2f70*/  BRA `(.L_x_9613) ;  /* 0x0000000000587947 */ /* 0x000fea0003800000 */
.L_x_9642:
[----:B------:R-:W0:Y:S02]  /*2f80*/  I2F.S16 R6, R9 ;  /* 0x0000000900067306 */ /* 0x000e240000101400 */
[----:B0-----:R-:W-:-:S04]  /*2f90*/  SHF.R.U32.HI R4, RZ, 0x17, R6 ;  /* 0x00000017ff047819 */ /* 0x001fc80000011606 */
        /* <DEDUP_REMOVED lines=14> */
.L_x_9641:
[----:B------:R-:W-:-:S04]  /*3080*/  PRMT R4, R9, 0x9910, RZ ;  /* 0x0000991009047816 */ /* 0x000fc800000000ff */
[----:B------:R-:W-:-:S05]  /*3090*/  SHF.R.S32.HI R5, RZ, 0x1f, R4 ;  /* 0x0000001fff057819 */ /* 0x000fca0000011404 */
[----:B------:R0:W-:Y:S01]  /*30a0*/  STG.E.64 desc[UR36][R2.64], R4 ;  /* 0x0000000402007986 */ /* 0x0001e2000c101b24 */
[----:B------:R-:W-:Y:S05]  /*30b0*/  BRA `(.L_x_9613) ;  /* 0x0000000000087947 */ /* 0x000fea0003800000 */
.L_x_9640:
[----:B------:R-:W-:-:S05]  /*30c0*/  PRMT R5, R9, 0x9910, RZ ;  /* 0x0000991009057816 */ /* 0x000fca00000000ff */
[----:B------:R0:W-:Y:S02]  /*30d0*/  STG.E desc[UR36][R2.64], R5 ;  /* 0x0000000502007986 */ /* 0x0001e4000c101924 */
.L_x_9613:
[----:B------:R-:W-:-:S07]  /*30e0*/  VIADD R17, R17, 0x80 ;  /* 0x0000008011117836 */ /* 0x000fce0000000000 */
.L_x_9572:
[----:B------:R-:W-:Y:S05]  /*30f0*/  BSYNC.RECONVERGENT B6 ;  /* 0x0000000000067941 */ /* 0x000fea0003800200 */
.L_x_9571:
        /* <DEDUP_REMOVED lines=307> */
.L_x_9646:
        /* <DEDUP_REMOVED lines=16> */
.L_x_9650:
[----:B------:R1:W5:Y:S01]  /*4530*/  LDG.E.U8 R0, desc[UR36][R2.64] ;  /* 0x0000002402007981 */ /* 0x000362000c1e1100 */
[----:B------:R-:W-:Y:S05]  /*4540*/  BRA `(.L_x_9652) ;  /* 0x0000000c004c7947 */ /* 0x000fea0003800000 */
.L_x_9649:
        /* <DEDUP_REMOVED lines=8> */
.L_x_9654:
[----:B------:R3:W5:Y:S01]  /*45d0*/  LDG.E.U16 R0, desc[UR36][R2.64] ;  /* 0x0000002402007981 */ /* 0x000762000c1e1500 */
[----:B------:R-:W-:Y:S05]  /*45e0*/  BRA `(.L_x_9652) ;  /* 0x0000000c00247947 */ /* 0x000fea0003800000 */
.L_x_9653:
[----:B------:R2:W5:Y:S01]  /*45f0*/  LDG.E.U16 R0, desc[UR36][R2.64] ;  /* 0x0000002402007981 */ /* 0x000562000c1e1500 */
[----:B------:R-:W-:Y:S05]  /*4600*/  BRA `(.L_x_9652) ;  /* 0x0000000c001c7947 */ /* 0x000fea0003800000 */
.L_x_9648:
[----:B------:R-:W-:-:S09]  /*4610*/  UISETP.GT.AND UP0, UPT, UR4, 0x6, UPT ;  /* 0x000000060400788c */ /* 0x000fd2000bf04270 */
[----:B------:R-:W-:Y:S05]  /*4620*/  BRA.U UP0, `(.L_x_9655) ;  /* 0x0000000100307547 */ /* 0x000fea000b800000 */
[----:B------:R-:W-:-:S09]  /*4630*/  UISETP.NE.AND UP0, UPT, UR4, 0x5, UPT ;  /* 0x000000050400788c */ /* 0x000fd2000bf05270 */
[----:B------:R-:W-:Y:S05]  /*4640*/  BRA.U !UP0, `(.L_x_9656) ;  /* 0x0000000108147547 */ /* 0x000fea000b800000 */
[----:B------:R-:W-:-:S09]  /*4650*/  UISETP.NE.AND UP0, UPT, UR4, 0x6, UPT ;  /* 0x000000060400788c */ /* 0x000fd2000bf05270 */
[----:B------:R-:W-:Y:S05]  /*4660*/  BRA.U UP0, `(.L_x_9651) ;  /* 0x0000000900b07547 */ /* 0x000fea000b800000 */
[----:B------:R-:W2:Y:S02]  /*4670*/  LDG.E R2, desc[UR36][R2.64] ;  /* 0x0000002402027981 */ /* 0x000ea4000c1e1900 */
[----:B--2---:R0:W1:Y:S01]  /*4680*/  F2I.FTZ.TRUNC.NTZ R0, R2 ;  /* 0x0000000200007305 */ /* 0x004062000021f100 */
[----:B------:R-:W-:Y:S05]  /*4690*/  BRA `(.L_x_9652) ;  /* 0x0000000800f87947 */ /* 0x000fea0003800000 */
.L_x_9656:
[----:B------:R-:W2:Y:S02]  /*46a0*/  LDG.E.U16 R4, desc[UR36][R2.64] ;  /* 0x0000002402047981 */ /* 0x000ea4000c1e1500 */
[----:B--2---:R-:W-:-:S06]  /*46b0*/  HADD2.F32 R4, -RZ, R4.H0_H0 ;  /* 0x20000004ff047230 */ /* 0x004fcc0000004100 */
[----:B------:R-:W0:Y:S02]  /*46c0*/  F2I.FTZ.TRUNC.NTZ R4, R4 ;  /* 0x0000000400047305 */ /* 0x000e24000021f100 */
[----:B0-----:R-:W-:Y:S01]  /*46d0*/  PRMT R0, R4, 0x7610, R0 ;  /* 0x0000761004007816 */ /* 0x001fe20000000000 */
[----:B------:R-:W-:Y:S06]  /*46e0*/  BRA `(.L_x_9652) ;  /* 0x0000000800e47947 */ /* 0x000fec0003800000 */
.L_x_9655:
        /* <DEDUP_REMOVED lines=9> */
.L_x_9658:
[----:B------:R-:W2:Y:S02]  /*4780*/  LDG.E.U16 R2, desc[UR36][R2.64] ;  /* 0x0000002402027981 */ /* 0x000ea4000c1e1500 */
[----:B--2---:R-:W-:-:S06]  /*4790*/  HADD2.F32 R4, -RZ, R2.H0_H0 ;  /* 0x20000002ff047230 */ /* 0x004fcc0000004100 */
[----:B------:R-:W0:Y:S02]  /*47a0*/  F2I.FTZ.TRUNC.NTZ R4, R4 ;  /* 0x0000000400047305 */ /* 0x000e24000021f100 */
[----:B0-----:R-:W-:Y:S01]  /*47b0*/  PRMT R0, R4, 0x7610, R0 ;  /* 0x0000761004007816 */ /* 0x001fe20000000000 */
[----:B------:R-:W-:Y:S06]  /*47c0*/  BRA `(.L_x_9652) ;  /* 0x0000000800ac7947 */ /* 0x000fec0003800000 */
.L_x_9657:
[----:B------:R-:W2:Y:S02]  /*47d0*/  LDG.E.64 R2, desc[UR36][R2.64] ;  /* 0x0000002402027981 */ /* 0x000ea4000c1e1b00 */
[----:B--2---:R0:W1:Y:S02]  /*47e0*/  F2I.F64.TRUNC R0, R2 ;  /* 0x0000000200007311 */ /* 0x004064000030d100 */
[----:B01----:R-:W-:Y:S05]  /*47f0*/  BRA `(.L_x_9652) ;  /* 0x0000000800a07947 */ /* 0x003fea0003800000 */
.L_x_9647:
        /* <DEDUP_REMOVED lines=12> */
.L_x_9661:
[----:B------:R-:W2:Y:S02]  /*48c0*/  LDG.E.64 R2, desc[UR36][R2.64] ;  /* 0x0000002402027981 */ /* 0x000ea4000c1e1b00 */
[----:B--2---:R0:W1:Y:S02]  /*48d0*/  F2I.F64.TRUNC R0, R2 ;  /* 0x0000000200007311 */ /* 0x004064000030d100 */
[----:B01----:R-:W-:Y:S05]  /*48e0*/  BRA `(.L_x_9652) ;  /* 0x0000000800647947 */ /* 0x003fea0003800000 */
.L_x_9660:
        /* <DEDUP_REMOVED lines=23> */
[----:B------:R-:W-:-:S06]  /*4a60*/  LOP3.LUT R5, R5, 0x80000000, R0, 0xf8, !PT ;  /* 0x8000000005057812 */ /* 0x000fcc00078ef800 */
[----:B------:R-:W0:Y:S02]  /*4a70*/  F2I.FTZ.TRUNC.NTZ R5, R5 ;  /* 0x0000000500057305 */ /* 0x000e24000021f100 */
[----:B0-----:R-:W-:Y:S01]  /*4a80*/  PRMT R0, R5, 0x7610, R0 ;  /* 0x0000761005007816 */ /* 0x001fe20000000000 */
[----:B------:R-:W-:Y:S06]  /*4a90*/  BRA `(.L_x_9652) ;  /* 0x0000000400f87947 */ /* 0x000fec0003800000 */
.L_x_9663:
        /* <DEDUP_REMOVED lines=10> */
[----:B------:R-:W-:-:S06]  /*4b40*/  LOP3.LUT R5, R0, 0x80000000, R5, 0xf8, !PT ;  /* 0x8000000000057812 */ /* 0x000fcc00078ef805 */
[----:B------:R-:W0:Y:S02]  /*4b50*/  F2I.FTZ.TRUNC.NTZ R5, R5 ;  /* 0x0000000500057305 */ /* 0x000e24000021f100 */
[----:B0-----:R-:W-:Y:S01]  /*4b60*/  PRMT R0, R5, 0x7610, R0 ;  /* 0x0000761005007816 */ /* 0x001fe20000000000 */
[----:B------:R-:W-:Y:S06]  /*4b70*/  BRA `(.L_x_9652) ;  /* 0x0000000400c07947 */ /* 0x000fec0003800000 */
.L_x_9662:
[----:B------:R-:W2:Y:S02]  /*4b80*/  LDG.E.U16 R4, desc[UR36][R2.64] ;  /* 0x0000002402047981 */ /* 0x000ea4000c1e1500 */
[----:B--2---:R-:W-:-:S06]  /*4b90*/  SHF.L.U32 R4, R4, 0x10, RZ ;  /* 0x0000001004047819 */ /* 0x004fcc00000006ff */
[----:B------:R-:W0:Y:S02]  /*4ba0*/  F2I.FTZ.TRUNC.NTZ R4, R4 ;  /* 0x0000000400047305 */ /* 0x000e24000021f100 */
[----:B0-----:R-:W-:Y:S01]  /*4bb0*/  PRMT R0, R4, 0x7610, R0 ;  /* 0x0000761004007816 */ /* 0x001fe20000000000 */
[----:B------:R-:W-:Y:S06]  /*4bc0*/  BRA `(.L_x_9652) ;  /* 0x0000000400ac7947 */ /* 0x000fec0003800000 */
.L_x_9659:
        /* <DEDUP_REMOVED lines=10> */
.L_x_9666:
        /* <DEDUP_REMOVED lines=21> */
.L_x_9670:
[----:B------:R-:W-:Y:S05]  /*4dc0*/  BSYNC.RECONVERGENT B1 ;  /* 0x0000000000017941 */ /* 0x000fea0003800200 */
.L_x_9669:
[----:B------:R-:W-:Y:S01]  /*4dd0*/  IMAD.SHL.U32 R0, R0, 0x100000, RZ ;  /* 0x0010000000007824 */ /* 0x000fe200078e00ff */
[----:B------:R-:W-:-:S04]  /*4de0*/  LEA R2, R2, 0x3b800000, 0x17 ;  /* 0x3b80000002027811 */ /* 0x000fc800078eb8ff */
[----:B------:R-:W-:-:S07]  /*4df0*/  LOP3.LUT R4, R2, R0, R7, 0xfe, !PT ;  /* 0x0000000002047212 */ /* 0x000fce00078efe07 */
.L_x_9668:
[----:B------:R-:W-:Y:S05]  /*4e00*/  BSYNC.RECONVERGENT B0 ;  /* 0x0000000000007941 */ /* 0x000fea0003800200 */
.L_x_9667:
[----:B------:R-:W0:Y:S02]  /*4e10*/  F2I.FTZ.TRUNC.NTZ R4, R4 ;  /* 0x0000000400047305 */ /* 0x000e24000021f100 */
[----:B0-----:R-:W-:Y:S01]  /*4e20*/  PRMT R0, R4, 0x7610, R0 ;  /* 0x0000761004007816 */ /* 0x001fe20000000000 */
[----:B------:R-:W-:Y:S06]  /*4e30*/  BRA `(.L_x_9652) ;  /* 0x0000000400107947 */ /* 0x000fec0003800000 */
.L_x_9665:
        /* <DEDUP_REMOVED lines=21> */
.L_x_9674:
[----:B------:R-:W-:Y:S05]  /*4f90*/  BSYNC.RECONVERGENT B1 ;  /* 0x0000000000017941 */ /* 0x000fea0003800200 */
.L_x_9673:
[----:B------:R-:W-:Y:S01]  /*4fa0*/  IMAD.SHL.U32 R0, R0, 0x200000, RZ ;  /* 0x0020000000007824 */ /* 0x000fe200078e00ff */
[----:B------:R-:W-:-:S04]  /*4fb0*/  LEA R2, R2, 0x37800000, 0x17 ;  /* 0x3780000002027811 */ /* 0x000fc800078eb8ff */
[----:B------:R-:W-:-:S07]  /*4fc0*/  LOP3.LUT R4, R2, R0, R7, 0xfe, !PT ;  /* 0x0000000002047212 */ /* 0x000fce00078efe07 */
.L_x_9672:
[----:B------:R-:W-:Y:S05]  /*4fd0*/  BSYNC.RECONVERGENT B0 ;  /* 0x0000000000007941 */ /* 0x000fea0003800200 */
.L_x_9671:
[----:B------:R-:W0:Y:S02]  /*4fe0*/  F2I.FTZ.TRUNC.NTZ R4, R4 ;  /* 0x0000000400047305 */ /* 0x000e24000021f100 */
[----:B0-----:R-:W-:Y:S01]  /*4ff0*/  PRMT R0, R4, 0x7610, R0 ;  /* 0x0000761004007816 */ /* 0x001fe20000000000 */
[----:B------:R-:W-:Y:S06]  /*5000*/  BRA `(.L_x_9652) ;  /* 0x00000000009c7947 */ /* 0x000fec0003800000 */
.L_x_9664:
        /* <DEDUP_REMOVED lines=14> */
.L_x_9678:
[----:B------:R-:W-:Y:S05]  /*50f0*/  BSYNC.RECONVERGENT B0 ;  /* 0x0000000000007941 */ /* 0x000fea0003800200 */
.L_x_9677:
[----:B------:R-:W0:Y:S02]  /*5100*/  F2I.FTZ.TRUNC.NTZ R4, R4 ;  /* 0x0000000400047305 */ /* 0x000e24000021f100 */
[----:B0-----:R-:W-:Y:S01]  /*5110*/  PRMT R0, R4, 0x7610, R0 ;  /* 0x0000761004007816 */ /* 0x001fe20000000000 */
[----:B------:R-:W-:Y:S06]  /*5120*/  BRA `(.L_x_9652) ;  /* 0x0000000000547947 */ /* 0x000fec0003800000 */
.L_x_9651:
        /* <DEDUP_REMOVED lines=16> */
.L_x_9679:
[----:B------:R-:W-:Y:S01]  /*5230*/  PRMT R0, RZ, 0x7610, R0 ;  /* 0x00007610ff007816 */ /* 0x000fe20000000000 */
[----:B------:R-:W-:Y:S06]  /*5240*/  BRA `(.L_x_9652) ;  /* 0x00000000000c7947 */ /* 0x000fec0003800000 */
.L_x_9676:
[----:B------:R0:W5:Y:S01]  /*5250*/  LDG.E.U16 R0, desc[UR36][R2.64] ;  /* 0x0000002402007981 */ /* 0x000162000c1e1500 */
[----:B------:R-:W-:Y:S05]  /*5260*/  BRA `(.L_x_9652) ;  /* 0x0000000000047947 */ /* 0x000fea0003800000 */
.L_x_9675:
[----:B------:R0:W5:Y:S02]  /*5270*/  LDG.E.U16 R0, desc[UR36][R2.64] ;  /* 0x0000002402007981 */ /* 0x000164000c1e1500 */
.L_x_9652:
[----:B------:R-:W2:Y:S01]  /*5280*/  LDCU.U16 UR4, c[0x0][0x592] ;  /* 0x0000b240ff0477ac */ /* 0x000ea20008000400 */
[----:B-1---5:R-:W-:Y:S01]  /*5290*/  PRMT R0, R0, 0x9910, RZ ;  /* 0x0000991000007816 */ /* 0x022fe200000000ff */
[----:B------:R-:W0:Y:S01]  /*52a0*/  LDCU.64 UR6, c[0x0][0x580] ;  /* 0x0000b000ff0677ac */ /* 0x000e220008000a00 */
[----:B------:R-:W-:-:S04]  /*52b0*/  UPRMT UR5, UR41, 0x9910, URZ ;  /* 0x0000991029057896 */ /* 0x000fc800080000ff */
[----:B------:R-:W-:Y:S02]  /*52c0*/  UISETP.GT.AND UP0, UPT, UR5, 0x9, UPT ;  /* 0x000000090500788c */ /* 0x000fe4000bf04270 */
[----:B--2---:R-:W-:Y:S01]  /*52d0*/  UPRMT UR4, UR4, 0x9910, URZ ;  /* 0x0000991004047896 */ /* 0x004fe200080000ff */
[----:B0--34-:R-:W-:-:S05]  /*52e0*/  IADD3 R2, P0, PT, R16, UR6, RZ ;  /* 0x0000000610027c10 */ /* 0x019fca000ff1e0ff */
        /* <DEDUP_REMOVED lines=13> */
.L_x_9683:
[----:B------:R0:W-:Y:S01]  /*53c0*/  STG.E.U8 desc[UR36][R2.64], R9 ;  /* 0x0000000902007986 */ /* 0x0001e2000c101124 */
[----:B------:R-:W-:Y:S05]  /*53d0*/  BRA `(.L_x_9685) ;  /* 0x0000000c004c7947 */ /* 0x000fea0003800000 */
.L_x_9682:
        /* <DEDUP_REMOVED lines=10> */
.L_x_9687:
[----:B------:R-:W-:-:S05]  /*5480*/  PRMT R5, R9, 0x9910, RZ ;  /* 0x0000991009057816 */ /* 0x000fca00000000ff */
[----:B------:R0:W-:Y:S01]  /*5490*/  STG.E desc[UR36][R2.64], R5 ;  /* 0x0000000502007986 */ /* 0x0001e2000c101924 */
[----:B------:R-:W-:Y:S05]  /*54a0*/  BRA `(.L_x_9685) ;  /* 0x0000000c00187947 */ /* 0x000fea0003800000 */
.L_x_9686:
[----:B------:R0:W-:Y:S01]  /*54b0*/  STG.E.U16 desc[UR36][R2.64], R9 ;  /* 0x0000000902007986 */ /* 0x0001e2000c101524 */
[----:B------:R-:W-:Y:S05]  /*54c0*/  BRA `(.L_x_9685) ;  /* 0x0000000c00107947 */ /* 0x000fea0003800000 */
.L_x_9681:
        /* <DEDUP_REMOVED lines=9> */
.L_x_9689:
[----:B------:R-:W0:Y:S02]  /*5560*/  I2F.S16 R0, R9 ;  /* 0x0000000900007306 */ /* 0x000e240000101400 */
[----:B0-----:R-:W-:-:S05]  /*5570*/  F2FP.F16.F32.PACK_AB R0, RZ, R0 ;  /* 0x00000000ff00723e */ /* 0x001fca00000000ff */
[----:B------:R0:W-:Y:S01]  /*5580*/  STG.E.U16 desc[UR36][R2.64], R0 ;  /* 0x0000000002007986 */ /* 0x0001e2000c101524 */
[----:B------:R-:W-:Y:S05]  /*5590*/  BRA `(.L_x_9685) ;  /* 0x0000000800dc7947 */ /* 0x000fea0003800000 */
.L_x_9688:
[----:B------:R-:W-:-:S09]  /*55a0*/  UISETP.NE.AND UP0, UPT, UR5, 0x7, UPT ;  /* 0x000000070500788c */ /* 0x000fd2000bf05270 */
[----:B------:R-:W-:Y:S05]  /*55b0*/  BRA.U !UP0, `(.L_x_9690) ;  /* 0x0000000108347547 */ /* 0x000fea000b800000 */
[----:B------:R-:W-:-:S09]  /*55c0*/  UISETP.NE.AND UP0, UPT, UR5, 0x8, UPT ;  /* 0x000000080500788c */ /* 0x000fd2000bf05270 */
[----:B------:R-:W-:Y:S05]  /*55d0*/  BRA.U !UP0, `(.L_x_9691) ;  /* 0x0000000108187547 */ /* 0x000fea000b800000 */
[----:B------:R-:W-:-:S09]  /*55e0*/  UISETP.NE.AND UP0, UPT, UR5, 0x9, UPT ;  /* 0x000000090500788c */ /* 0x000fd2000bf05270 */
[----:B------:R-:W-:Y:S05]  /*55f0*/  BRA.U UP0, `(.L_x_9684) ;  /* 0x0000000500e07547 */ /* 0x000fea000b800000 */
[----:B------:R-:W0:Y:S01]  /*5600*/  I2F.S16 R4, R9 ;  /* 0x0000000900047306 */ /* 0x000e220000101400 */
[----:B------:R-:W-:-:S05]  /*5610*/  HFMA2 R5, -RZ, RZ, 0, 0 ;  /* 0x00000000ff057431 */ /* 0x000fca00000001ff */
[----:B0-----:R0:W-:Y:S01]  /*5620*/  STG.E.64 desc[UR36][R2.64], R4 ;  /* 0x0000000402007986 */ /* 0x0011e2000c101b24 */
[----:B------:R-:W-:Y:S05]  /*5630*/  BRA `(.L_x_9685) ;  /* 0x0000000800b47947 */ /* 0x000fea0003800000 */
.L_x_9691:
[----:B------:R-:W0:Y:S02]  /*5640*/  I2F.S16 R9, R9 ;  /* 0x0000000900097306 */ /* 0x000e240000101400 */
[----:B0-----:R-:W-:-:S04]  /*5650*/  F2FP.F16.F32.PACK_AB R5, RZ, R9 ;  /* 0x00000009ff05723e */ /* 0x001fc800000000ff */
[----:B------:R-:W-:-:S05]  /*5660*/  PRMT R5, R5, 0x5410, RZ ;  /* 0x0000541005057816 */ /* 0x000fca00000000ff */
[----:B------:R0:W-:Y:S01]  /*5670*/  STG.E desc[UR36][R2.64], R5 ;  /* 0x0000000502007986 */ /* 0x0001e2000c101924 */
[----:B------:R-:W-:Y:S05]  /*5680*/  BRA `(.L_x_9685) ;  /* 0x0000000800a07947 */ /* 0x000fea0003800000 */
.L_x_9690:
[----:B------:R-:W0:Y:S02]  /*5690*/  I2F.F64.S16 R4, R9 ;  /* 0x0000000900047312 */ /* 0x000e240000101c00 */
[----:B0-----:R0:W-:Y:S01]  /*56a0*/  STG.E.64 desc[UR36][R2.64], R4 ;  /* 0x0000000402007986 */ /* 0x0011e2000c101b24 */
[----:B------:R-:W-:Y:S05]  /*56b0*/  BRA `(.L_x_9685) ;  /* 0x0000000800947947 */ /* 0x000fea0003800000 */
.L_x_9680:
        /* <DEDUP_REMOVED lines=12> */
.L_x_9695:
[----:B------:R-:W0:Y:S01]  /*5780*/  I2F.S16 R5, R9 ;  /* 0x0000000900057306 */ /* 0x000e220000101400 */
[----:B------:R-:W-:Y:S01]  /*5790*/  BSSY.RECONVERGENT B0, `(.L_x_9696) ;  /* 0x0000013000007945 */ /* 0x000fe20003800200 */
[----:B------:R-:W-:Y:S01]  /*57a0*/  IMAD.MOV.U32 R0, RZ, RZ, 0x80 ;  /* 0x00000080ff007424 */ /* 0x000fe200078e00ff */
[----:B0-----:R-:W-:-:S04]  /*57b0*/  LOP3.LUT R4, R5, 0x7fffffff, RZ, 0xc0, !PT ;  /* 0x7fffffff05047812 */ /* 0x001fc800078ec0ff */
        /* <DEDUP_REMOVED lines=14> */
.L_x_9698:
[----:B------:R-:W-:-:S04]  /*58a0*/  SHF.R.U32.HI R5, RZ, 0x18, R5 ;  /* 0x00000018ff057819 */ /* 0x000fc80000011605 */
[----:B------:R-:W-:-:S07]  /*58b0*/  LOP3.LUT R0, R0, 0x80, R5, 0xf8, !PT ;  /* 0x0000008000007812 */ /* 0x000fce00078ef805 */
.L_x_9697:
[----:B------:R-:W-:Y:S05]  /*58c0*/  BSYNC.RECONVERGENT B0 ;  /* 0x0000000000007941 */ /* 0x000fea0003800200 */
.L_x_9696:
[----:B------:R0:W-:Y:S01]  /*58d0*/  STG.E.U8 desc[UR36][R2.64], R0 ;  /* 0x0000000002007986 */ /* 0x0001e2000c101124 */
[----:B------:R-:W-:Y:S05]  /*58e0*/  BRA `(.L_x_9685) ;  /* 0x0000000800087947 */ /* 0x000fea0003800000 */
.L_x_9694:
        /* <DEDUP_REMOVED lines=18> */
.L_x_9701:
[----:B------:R-:W-:-:S04]  /*5a10*/  SHF.R.U32.HI R5, RZ, 0x18, R5 ;  /* 0x00000018ff057819 */ /* 0x000fc80000011605 */
[----:B------:R-:W-:-:S07]  /*5a20*/  LOP3.LUT R0, R0, 0x80, R5, 0xf8, !PT ;  /* 0x0000008000007812 */ /* 0x000fce00078ef805 */
.L_x_9700:
[----:B------:R-:W-:Y:S05]  /*5a30*/  BSYNC.RECONVERGENT B0 ;  /* 0x0000000000007941 */ /* 0x000fea0003800200 */
.L_x_9699:
[----:B------:R0:W-:Y:S01]  /*5a40*/  STG.E.U8 desc[UR36][R2.64], R0 ;  /* 0x0000000002007986 */ /* 0x0001e2000c101124 */
[----:B------:R-:W-:Y:S05]  /*5a50*/  BRA `(.L_x_9685) ;  /* 0x0000000400ac7947 */ /* 0x000fea0003800000 */
.L_x_9693:
[----:B------:R-:W-:-:S09]  /*5a60*/  UISETP.NE.AND UP0, UPT, UR5, 0x1c, UPT ;  /* 0x0000001c0500788c */ /* 0x000fd2000bf05270 */
[----:B------:R-:W-:Y:S05]  /*5a70*/  BRA.U !UP0, `(.L_x_9702) ;  /* 0x0000000108607547 */ /* 0x000fea000b800000 */
[----:B------:R-:W-:-:S09]  /*5a80*/  UISETP.NE.AND UP0, UPT, UR5, 0x1d, UPT ;  /* 0x0000001d0500788c */ /* 0x000fd2000bf05270 */
[----:B------:R-:W-:Y:S05]  /*5a90*/  BRA.U !UP0, `(.L_x_9703) ;  /* 0x0000000108487547 */ /* 0x000fea000b800000 */
[----:B------:R-:W-:-:S09]  /*5aa0*/  UISETP.NE.AND UP0, UPT, UR5, 0x2c, UPT ;  /* 0x0000002c0500788c */ /* 0x000fd2000bf05270 */
[----:B------:R-:W-:Y:S05]  /*5ab0*/  BRA.U UP0, `(.L_x_9684) ;  /* 0x0000000100b07547 */ /* 0x000fea000b800000 */
        /* <DEDUP_REMOVED lines=16> */
.L_x_9703:
[----:B------:R-:W-:-:S04]  /*5bc0*/  PRMT R4, R9, 0x9910, RZ ;  /* 0x0000991009047816 */ /* 0x000fc800000000ff */
[----:B------:R-:W-:-:S05]  /*5bd0*/  SHF.R.S32.HI R5, RZ, 0x1f, R4 ;  /* 0x0000001fff057819 */ /* 0x000fca0000011404 */
[----:B------:R0:W-:Y:S01]  /*5be0*/  STG.E.64 desc[UR36][R2.64], R4 ;  /* 0x0000000402007986 */ /* 0x0001e2000c101b24 */
[----:B------:R-:W-:Y:S05]  /*5bf0*/  BRA `(.L_x_9685) ;  /* 0x0000000400447947 */ /* 0x000fea0003800000 */
.L_x_9702:
[----:B------:R-:W-:-:S05]  /*5c00*/  PRMT R5, R9, 0x9910, RZ ;  /* 0x0000991009057816 */ /* 0x000fca00000000ff */
[----:B------:R0:W-:Y:S01]  /*5c10*/  STG.E desc[UR36][R2.64], R5 ;  /* 0x0000000502007986 */ /* 0x0001e2000c101924 */
[----:B------:R-:W-:Y:S05]  /*5c20*/  BRA `(.L_x_9685) ;  /* 0x0000000400387947 */ /* 0x000fea0003800000 */
.L_x_9692:
        /* <DEDUP_REMOVED lines=11> */
.L_x_9705:
[----:B------:R-:W-:Y:S01]  /*5ce0*/  CS2R R6, SRZ ;  /* 0x0000000000067805 */ /* 0x000fe2000001ff00 */
[----:B------:R-:W0:Y:S04]  /*5cf0*/  I2F.F64.S16 R4, R9 ;  /* 0x0000000900047312 */ /* 0x000e280000101c00 */
[----:B0-----:R4:W-:Y:S01]  /*5d00*/  STG.E.128 desc[UR36][R2.64], R4 ;  /* 0x0000000402007986 */ /* 0x0019e2000c101d24 */
[----:B------:R-:W-:Y:S05]  /*5d10*/  BRA `(.L_x_9685) ;  /* 0x0000000000fc7947 */ /* 0x000fea0003800000 */
.L_x_9704:
[----:B------:R-:W-:-:S09]  /*5d20*/  UISETP.NE.AND UP0, UPT, UR5, 0xf, UPT ;  /* 0x0000000f0500788c */ /* 0x000fd2000bf05270 */
[----:B------:R-:W-:Y:S05]  /*5d30*/  BRA.U !UP0, `(.L_x_9706) ;  /* 0x0000000108e87547 */ /* 0x000fea000b800000 */
[----:B------:R-:W-:-:S09]  /*5d40*/  UISETP.NE.AND UP0, UPT, UR5, 0x17, UPT ;  /* 0x000000170500788c */ /* 0x000fd2000bf05270 */
[----:B------:R-:W-:Y:S05]  /*5d50*/  BRA.U !UP0, `(.L_x_9707) ;  /* 0x0000000108907547 */ /* 0x000fea000b800000 */
[----:B------:R-:W-:-:S09]  /*5d60*/  UISETP.NE.AND UP0, UPT, UR5, 0x18, UPT ;  /* 0x000000180500788c */ /* 0x000fd2000bf05270 */
[----:B------:R-:W-:Y:S05]  /*5d70*/  BRA.U !UP0, `(.L_x_9708) ;  /* 0x0000000108447547 */ /* 0x000fea000b800000 */
.L_x_9684:
        /* <DEDUP_REMOVED lines=16> */
.L_x_9709:
[----:B------:R-:W-:Y:S05]  /*5e80*/  BRA `(.L_x_9685) ;  /* 0x0000000000a07947 */ /* 0x000fea0003800000 */
.L_x_9708:
[----:B------:R-:W0:Y:S01]  /*5e90*/  I2F.S16 R9, R9 ;  /* 0x0000000900097306 */ /* 0x000e220000101400 */
[----:B------:R-:W-:Y:S01]  /*5ea0*/  BSSY.RECONVERGENT B0, `(.L_x_9710) ;  /* 0x000000c000007945 */ /* 0x000fe20003800200 */
[----:B------:R-:W-:Y:S01]  /*5eb0*/  IMAD.MOV.U32 R0, RZ, RZ, 0x7f ;  /* 0x0000007fff007424 */ /* 0x000fe200078e00ff */
[----:B0-----:R-:W-:Y:S02]  /*5ec0*/  LOP3.LUT R4, R9, 0x7fffffff, RZ, 0xc0, !PT ;  /* 0x7fffffff09047812 */ /* 0x001fe400078ec0ff */
        /* <DEDUP_REMOVED lines=9> */
.L_x_9711:
[----:B------:R-:W-:Y:S05]  /*5f60*/  BSYNC.RECONVERGENT B0 ;  /* 0x0000000000007941 */ /* 0x000fea0003800200 */
.L_x_9710:
[----:B------:R-:W-:-:S05]  /*5f70*/  LOP3.LUT R5, R0, 0x80, R5, 0xf8, !PT ;  /* 0x0000008000057812 */ /* 0x000fca00078ef805 */
[----:B------:R2:W-:Y:S01]  /*5f80*/  STG.E.U8 desc[UR36][R2.64], R5 ;  /* 0x0000000502007986 */ /* 0x0005e2000c101124 */
[----:B------:R-:W-:Y:S05]  /*5f90*/  BRA `(.L_x_9685) ;  /* 0x00000000005c7947 */ /* 0x000fea0003800000 */
.L_x_9707:
[----:B------:R-:W0:Y:S01]  /*5fa0*/  I2F.S16 R5, R9 ;  /* 0x0000000900057306 */ /* 0x000e220000101400 */
[----:B------:R-:W-:Y:S01]  /*5fb0*/  BSSY.RECONVERGENT B0, `(.L_x_9712) ;  /* 0x000000e000007945 */ /* 0x000fe20003800200 */
[----:B0-----:R-:W-:-:S04]  /*5fc0*/  LOP3.LUT R4, R5, 0x7fffffff, RZ, 0xc0, !PT ;  /* 0x7fffffff05047812 */ /* 0x001fc800078ec0ff */
        /* <DEDUP_REMOVED lines=9> */
.L_x_9713:
[----:B------:R-:W-:Y:S01]  /*6060*/  IMAD.MOV.U32 R0, RZ, RZ, 0x7f ;  /* 0x0000007fff007424 */ /* 0x000fe200078e00ff */
[----:B------:R-:W-:-:S04]  /*6070*/  ISETP.GT.U32.AND P0, PT, R4, 0x7f800000, PT ;  /* 0x7f8000000400780c */ /* 0x000fc80003f04070 */
[----:B------:R-:W-:-:S09]  /*6080*/  SEL R0, R0, 0x7c, P0 ;  /* 0x0000007c00007807 */ /* 0x000fd20000000000 */
.L_x_9714:
[----:B------:R-:W-:Y:S05]  /*6090*/  BSYNC.RECONVERGENT B0 ;  /* 0x0000000000007941 */ /* 0x000fea0003800200 */
.L_x_9712:
[----:B------:R-:W-:-:S04]  /*60a0*/  SHF.R.U32.HI R5, RZ, 0x18, R5 ;  /* 0x00000018ff057819 */ /* 0x000fc80000011605 */
[----:B------:R-:W-:-:S05]  /*60b0*/  LOP3.LUT R5, R0, 0x80, R5, 0xf8, !PT ;  /* 0x0000008000057812 */ /* 0x000fca00078ef805 */
[----:B------:R1:W-:Y:S01]  /*60c0*/  STG.E.U8 desc[UR36][R2.64], R5 ;  /* 0x0000000502007986 */ /* 0x0003e2000c101124 */
[----:B------:R-:W-:Y:S05]  /*60d0*/  BRA `(.L_x_9685) ;  /* 0x00000000000c7947 */ /* 0x000fea0003800000 */
.L_x_9706:
[----:B------:R-:W0:Y:S02]  /*60e0*/  I2F.S16 R0, R9 ;  /* 0x0000000900007306 */ /* 0x000e240000101400 */
[----:B0-----:R-:W-:-:S05]  /*60f0*/  F2FP.BF16.F32.PACK_AB R0, RZ, R0 ;  /* 0x00000000ff00723e */ /* 0x001fca00000010ff */
[----:B------:R0:W-:Y:S02]  /*6100*/  STG.E.U16 desc[UR36][R2.64], R0 ;  /* 0x0000000002007986 */ /* 0x0001e4000c101524 */
.L_x_9685:
[----:B------:R-:W-:-:S07]  /*6110*/  IADD3 R17, PT, PT, R17, 0x80, RZ ;  /* 0x0000008011117810 */ /* 0x000fce0007ffe0ff */
.L_x_9645:
[----:B------:R-:W-:Y:S05]  /*6120*/  BSYNC.RECONVERGENT B6 ;  /* 0x0000000000067941 */ /* 0x000fea0003800200 */
.L_x_9644:
        /* <DEDUP_REMOVED lines=307> */
.L_x_9717:
        /* <DEDUP_REMOVED lines=16> */
.L_x_9721:
[----:B------:R0:W5:Y:S01]  /*7560*/  LDG.E.U8 R0, desc[UR36][R2.64] ;  /* 0x0000002402007981 */ /* 0x000162000c1e1100 */
[----:B------:R-:W-:Y:S05]  /*7570*/  BRA `(.L_x_9723) ;  /* 0x0000000c004c7947 */ /* 0x000fea0003800000 */
.L_x_9720:
        /* <DEDUP_REMOVED lines=8> */
.L_x_9725:
[----:B------:R3:W5:Y:S01]  /*7600*/  LDG.E.U16 R0, desc[UR36][R2.64] ;  /* 0x0000002402007981 */ /* 0x000762000c1e1500 */
[----:B------:R-:W-:Y:S05]  /*7610*/  BRA `(.L_x_9723) ;  /* 0x0000000c00247947 */ /* 0x000fea0003800000 */
.L_x_9724:
[----:B------:R0:W5:Y:S01]  /*7620*/  LDG.E.U16 R0, desc[UR36][R2.64] ;  /* 0x0000002402007981 */ /* 0x000162000c1e1500 */
[----:B------:R-:W-:Y:S05]  /*7630*/  BRA `(.L_x_9723) ;  /* 0x0000000c001c7947 */ /* 0x000fea0003800000 */
.L_x_9719:
        /* <DEDUP_REMOVED lines=9> */
.L_x_9727:
[----:B------:R-:W2:Y:S02]  /*76d0*/  LDG.E.U16 R4, desc[UR36][R2.64] ;  /* 0x0000002402047981 */ /* 0x000ea4000c1e1500 */
[----:B--2---:R-:W-:-:S06]  /*76e0*/  HADD2.F32 R4, -RZ, R4.H0_H0 ;  /* 0x20000004ff047230 */ /* 0x004fcc0000004100 */
[----:B------:R-:W0:Y:S02]  /*76f0*/  F2I.FTZ.TRUNC.NTZ R4, R4 ;  /* 0x0000000400047305 */ /* 0x000e24000021f100 */
[----:B0-----:R-:W-:Y:S01]  /*7700*/  PRMT R0, R4, 0x7610, R0 ;  /* 0x0000761004007816 */ /* 0x001fe20000000000 */
[----:B------:R-:W-:Y:S06]  /*7710*/  BRA `(.L_x_9723) ;  /* 0x0000000800e47947 */ /* 0x000fec0003800000 */
.L_x_9726:
        /* <DEDUP_REMOVED lines=9> */
.L_x_9729:
[----:B------:R-:W2:Y:S02]  /*77b0*/  LDG.E.U16 R2, desc[UR36][R2.64] ;  /* 0x0000002402027981 */ /* 0x000ea4000c1e1500 */
[----:B--2---:R-:W-:-:S06]  /*77c0*/  HADD2.F32 R4, -RZ, R2.H0_H0 ;  /* 0x20000002ff047230 */ /* 0x004fcc0000004100 */
[----:B------:R-:W0:Y:S02]  /*77d0*/  F2I.FTZ.TRUNC.NTZ R4, R4 ;  /* 0x0000000400047305 */ /* 0x000e24000021f100 */
[----:B0-----:R-:W-:Y:S01]  /*77e0*/  PRMT R0, R4, 0x7610, R0 ;  /* 0x0000761004007816 */ /* 0x001fe20000000000 */
[----:B------:R-:W-:Y:S06]  /*77f0*/  BRA `(.L_x_9723) ;  /* 0x0000000800ac7947 */ /* 0x000fec0003800000 */
.L_x_9728:
[----:B------:R-:W2:Y:S02]  /*7800*/  LDG.E.64 R2, desc[UR36][R2.64] ;  /* 0x0000002402027981 */ /* 0x000ea4000c1e1b00 */
[----:B--2---:R0:W1:Y:S02]  /*7810*/  F2I.F64.TRUNC R0, R2 ;  /* 0x0000000200007311 */ /* 0x004064000030d100 */
[----:B01----:R-:W-:Y:S05]  /*7820*/  BRA `(.L_x_9723) ;  /* 0x0000000800a07947 */ /* 0x003fea0003800000 */
.L_x_9718:
        /* <DEDUP_REMOVED lines=12> */
.L_x_9732:
[----:B------:R-:W2:Y:S02]  /*78f0*/  LDG.E.64 R2, desc[UR36][R2.64] ;  /* 0x0000002402027981 */ /* 0x000ea4000c1e1b00 */
[----:B--2---:R0:W1:Y:S02]  /*7900*/  F2I.F64.TRUNC R0, R2 ;  /* 0x0000000200007311 */ /* 0x004064000030d100 */
[----:B01----:R-:W-:Y:S05]  /*7910*/  BRA `(.L_x_9723) ;  /* 0x0000000800647947 */ /* 0x003fea0003800000 */
.L_x_9731:
        /* <DEDUP_REMOVED lines=27> */
.L_x_9734:
        /* <DEDUP_REMOVED lines=14> */
.L_x_9733:
[----:B------:R-:W2:Y:S02]  /*7bb0*/  LDG.E.U16 R4, desc[UR36][R2.64] ;  /* 0x0000002402047981 */ /* 0x000ea4000c1e1500 */
[----:B--2---:R-:W-:-:S06]  /*7bc0*/  SHF.L.U32 R4, R4, 0x10, RZ ;  /* 0x0000001004047819 */ /* 0x004fcc00000006ff */
[----:B------:R-:W0:Y:S02]  /*7bd0*/  F2I.FTZ.TRUNC.NTZ R4, R4 ;  /* 0x0000000400047305 */ /* 0x000e24000021f100 */
[----:B0-----:R-:W-:Y:S01]  /*7be0*/  PRMT R0, R4, 0x7610, R0 ;  /* 0x0000761004007816 */ /* 0x001fe20000000000 */
[----:B------:R-:W-:Y:S06]  /*7bf0*/  BRA `(.L_x_9723) ;  /* 0x0000000400ac7947 */ /* 0x000fec0003800000 */
.L_x_9730:
        /* <DEDUP_REMOVED lines=10> */
.L_x_9737:
        /* <DEDUP_REMOVED lines=21> */
.L_x_9741:
[----:B------:R-:W-:Y:S05]  /*7df0*/  BSYNC.RECONVERGENT B1 ;  /* 0x0000000000017941 */ /* 0x000fea0003800200 */
.L_x_9740:
[----:B------:R-:W-:Y:S01]  /*7e00*/  IMAD.SHL.U32 R0, R0, 0x100000, RZ ;  /* 0x0010000000007824 */ /* 0x000fe200078e00ff */
[----:B------:R-:W-:-:S04]  /*7e10*/  LEA R2, R2, 0x3b800000, 0x17 ;  /* 0x3b80000002027811 */ /* 0x000fc800078eb8ff */
[----:B------:R-:W-:-:S07]  /*7e20*/  LOP3.LUT R4, R2, R0, R7, 0xfe, !PT ;  /* 0x0000000002047212 */ /* 0x000fce00078efe07 */
.L_x_9739:
[----:B------:R-:W-:Y:S05]  /*7e30*/  BSYNC.RECONVERGENT B0 ;  /* 0x0000000000007941 */ /* 0x000fea0003800200 */
.L_x_9738:
[----:B------:R-:W0:Y:S02]  /*7e40*/  F2I.FTZ.TRUNC.NTZ R4, R4 ;  /* 0x0000000400047305 */ /* 0x000e24000021f100 */
[----:B0-----:R-:W-:Y:S01]  /*7e50*/  PRMT R0, R4, 0x7610, R0 ;  /* 0x0000761004007816 */ /* 0x001fe20000000000 */
[----:B------:R-:W-:Y:S06]  /*7e60*/  BRA `(.L_x_9723) ;  /* 0x0000000400107947 */ /* 0x000fec0003800000 */
.L_x_9736:
        /* <DEDUP_REMOVED lines=21> */
.L_x_9745:
[----:B------:R-:W-:Y:S05]  /*7fc0*/  BSYNC.RECONVERGENT B1 ;  /* 0x0000000000017941 */ /* 0x000fea0003800200 */
.L_x_9744:
[----:B------:R-:W-:Y:S01]  /*7fd0*/  IMAD.SHL.U32 R0, R0, 0x200000, RZ ;  /* 0x0020000000007824 */ /* 0x000fe200078e00ff */
[----:B------:R-:W-:-:S04]  /*7fe0*/  LEA R2, R2, 0x37800000, 0x17 ;  /* 0x3780000002027811 */ /* 0x000fc800078eb8ff */
[----:B------:R-:W-:-:S07]  /*7ff0*/  LOP3.LUT R4, R2, R0, R7, 0xfe, !PT ;  /* 0x0000000002047212 */ /* 0x000fce00078efe07 */
.L_x_9743:
[----:B------:R-:W-:Y:S05]  /*8000*/  BSYNC.RECONVERGENT B0 ;  /* 0x0000000000007941 */ /* 0x000fea0003800200 */
.L_x_9742:
[----:B------:R-:W0:Y:S02]  /*8010*/  F2I.FTZ.TRUNC.NTZ R4, R4 ;  /* 0x0000000400047305 */ /* 0x000e24000021f100 */
[----:B0-----:R-:W-:Y:S01]  /*8020*/  PRMT R0, R4, 0x7610, R0 ;  /* 0x0000761004007816 */ /* 0x001fe20000000000 */
[----:B------:R-:W-:Y:S06]  /*8030*/  BRA `(.L_x_9723) ;  /* 0x00000000009c7947 */ /* 0x000fec0003800000 */
.L_x_9735:
        /* <DEDUP_REMOVED lines=14> */
.L_x_9749:
[----:B------:R-:W-:Y:S05]  /*8120*/  BSYNC.RECONVERGENT B0 ;  /* 0x0000000000007941 */ /* 0x000fea0003800200 */
.L_x_9748:
[----:B------:R-:W0:Y:S02]  /*8130*/  F2I.FTZ.TRUNC.NTZ R4, R4 ;  /* 0x0000000400047305 */ /* 0x000e24000021f100 */
[----:B0-----:R-:W-:Y:S01]  /*8140*/  PRMT R0, R4, 0x7610, R0 ;  /* 0x0000761004007816 */ /* 0x001fe20000000000 */
[----:B------:R-:W-:Y:S06]  /*8150*/  BRA `(.L_x_9723) ;  /* 0x0000000000547947 */ /* 0x000fec0003800000 */
.L_x_9722:
        /* <DEDUP_REMOVED lines=16> */
.L_x_9750:
[----:B------:R-:W-:Y:S01]  /*8260*/  PRMT R0, RZ, 0x7610, R0 ;  /* 0x00007610ff007816 */ /* 0x000fe20000000000 */
[----:B------:R-:W-:Y:S06]  /*8270*/  BRA `(.L_x_9723) ;  /* 0x00000000000c7947 */ /* 0x000fec0003800000 */
.L_x_9747:
[----:B------:R1:W5:Y:S01]  /*8280*/  LDG.E.U16 R0, desc[UR36][R2.64] ;  /* 0x0000002402007981 */ /* 0x000362000c1e1500 */
[----:B------:R-:W-:Y:S05]  /*8290*/  BRA `(.L_x_9723) ;  /* 0x0000000000047947 */ /* 0x000fea0003800000 */
.L_x_9746:
[----:B------:R2:W5:Y:S02]  /*82a0*/  LDG.E.U16 R0, desc[UR36][R2.64] ;  /* 0x0000002402007981 */ /* 0x000564000c1e1500 */
.L_x_9723:
[----:B------:R-:W0:Y:S01]  /*82b0*/  LDCU.U16 UR4, c[0x0][0x592] ;  /* 0x0000b240ff0477ac */ /* 0x000e220008000400 */
[----:B-1---5:R-:W-:Y:S01]  /*82c0*/  PRMT R0, R0, 0x9910, RZ ;  /* 0x0000991000007816 */ /* 0x022fe200000000ff */
[----:B------:R-:W2:Y:S01]  /*82d0*/  LDCU.64 UR6, c[0x0][0x580] ;  /* 0x0000b000ff0677ac */ /* 0x000ea20008000a00 */
[----:B------:R-:W-:-:S04]  /*82e0*/  UPRMT UR5, UR41, 0x9910, URZ ;  /* 0x0000991029057896 */ /* 0x000fc800080000ff */
[----:B------:R-:W-:Y:S02]  /*82f0*/  UISETP.GT.AND UP0, UPT, UR5, 0x9, UPT ;  /* 0x000000090500788c */ /* 0x000fe4000bf04270 */
[----:B0-----:R-:W-:Y:S01]  /*8300*/  UPRMT UR4, UR4, 0x9910, URZ ;  /* 0x0000991004047896 */ /* 0x001fe200080000ff */
[----:B--234-:R-:W-:-:S05]  /*8310*/  IADD3 R2, P0, PT, R16, UR6, RZ ;  /* 0x0000000610027c10 */ /* 0x01cfca000ff1e0ff */
        /* <DEDUP_REMOVED lines=13> */
.L_x_9754:
[----:B------:R4:W-:Y:S01]  /*83f0*/  STG.E.U8 desc[UR36][R2.64], R9 ;  /* 0x0000000902007986 */ /* 0x0009e2000c101124 */
[----:B------:R-:W-:Y:S05]  /*8400*/  BRA `(.L_x_9756) ;  /* 0x0000000c004c7947 */ /* 0x000fea0003800000 */
.L_x_9753:
        /* <DEDUP_REMOVED lines=10> */
.L_x_9758:
[----:B------:R-:W-:-:S05]  /*84b0*/  PRMT R5, R9, 0x9910, RZ ;  /* 0x0000991009057816 */ /* 0x000fca00000000ff */
[----:B------:R2:W-:Y:S01]  /*84c0*/  STG.E desc[UR36][R2.64], R5 ;  /* 0x0000000502007986 */ /* 0x0005e2000c101924 */
[----:B------:R-:W-:Y:S05]  /*84d0*/  BRA `(.L_x_9756) ;  /* 0x0000000c00187947 */ /* 0x000fea0003800000 */
.L_x_9757:
[----:B------:R0:W-:Y:S01]  /*84e0*/  STG.E.U16 desc[UR36][R2.64], R9 ;  /* 0x0000000902007986 */ /* 0x0001e2000c101524 */
[----:B------:R-:W-:Y:S05]  /*84f0*/  BRA `(.L_x_9756) ;  /* 0x0000000c00107947 */ /* 0x000fea0003800000 */
.L_x_9752:
        /* <DEDUP_REMOVED lines=9> */
.L_x_9760:
[----:B------:R-:W0:Y:S02]  /*8590*/  I2F.S16 R0, R9 ;  /* 0x0000000900007306 */ /* 0x000e240000101400 */
[----:B0-----:R-:W-:-:S05]  /*85a0*/  F2FP.F16.F32.PACK_AB R0, RZ, R0 ;  /* 0x00000000ff00723e */ /* 0x001fca00000000ff */
[----:B------:R0:W-:Y:S01]  /*85b0*/  STG.E.U16 desc[UR36][R2.64], R0 ;  /* 0x0000000002007986 */ /* 0x0001e2000c101524 */
[----:B------:R-:W-:Y:S05]  /*85c0*/  BRA `(.L_x_9756) ;  /* 0x0000000800dc7947 */ /* 0x000fea0003800000 */
.L_x_9759:
        /* <DEDUP_REMOVED lines=10> */
.L_x_9762:
[----:B------:R-:W0:Y:S02]  /*8670*/  I2F.S16 R9, R9 ;  /* 0x0000000900097306 */ /* 0x000e240000101400 */
[----:B0-----:R-:W-:-:S04]  /*8680*/  F2FP.F16.F32.PACK_AB R5, RZ, R9 ;  /* 0x00000009ff05723e */ /* 0x001fc800000000ff */
[----:B------:R-:W-:-:S05]  /*8690*/  PRMT R5, R5, 0x5410, RZ ;  /* 0x0000541005057816 */ /* 0x000fca00000000ff */
[----:B------:R0:W-:Y:S01]  /*86a0*/  STG.E desc[UR36][R2.64], R5 ;  /* 0x0000000502007986 */ /* 0x0001e2000c101924 */
[----:B------:R-:W-:Y:S05]  /*86b0*/  BRA `(.L_x_9756) ;  /* 0x0000000800a07947 */ /* 0x000fea0003800000 */
.L_x_9761:
[----:B------:R-:W0:Y:S02]  /*86c0*/  I2F.F64.S16 R4, R9 ;  /* 0x0000000900047312 */ /* 0x000e240000101c00 */
[----:B0-----:R0:W-:Y:S01]  /*86d0*/  STG.E.64 desc[UR36][R2.64], R4 ;  /* 0x0000000402007986 */ /* 0x0011e2000c101b24 */
[----:B------:R-:W-:Y:S05]  /*86e0*/  BRA `(.L_x_9756) ;  /* 0x0000000800947947 */ /* 0x000fea0003800000 */
.L_x_9751:
        /* <DEDUP_REMOVED lines=12> */
.L_x_9766:
        /* <DEDUP_REMOVED lines=18> */
.L_x_9769:
[----:B------:R-:W-:-:S04]  /*88d0*/  SHF.R.U32.HI R5, RZ, 0x18, R5 ;  /* 0x00000018ff057819 */ /* 0x000fc80000011605 */
[----:B------:R-:W-:-:S07]  /*88e0*/  LOP3.LUT R0, R0, 0x80, R5, 0xf8, !PT ;  /* 0x0000008000007812 */ /* 0x000fce00078ef805 */
.L_x_9768:
[----:B------:R-:W-:Y:S05]  /*88f0*/  BSYNC.RECONVERGENT B0 ;  /* 0x0000000000007941 */ /* 0x000fea0003800200 */
.L_x_9767:
[----:B------:R0:W-:Y:S01]  /*8900*/  STG.E.U8 desc[UR36][R2.64], R0 ;  /* 0x0000000002007986 */ /* 0x0001e2000c101124 */
[----:B------:R-:W-:Y:S05]  /*8910*/  BRA `(.L_x_9756) ;  /* 0x0000000800087947 */ /* 0x000fea0003800000 */
.L_x_9765:
[----:B------:R-:W0:Y:S01]  /*8920*/  I2F.S16 R5, R9 ;  /* 0x0000000900057306 */ /* 0x000e220000101400 */
[----:B------:R-:W-:Y:S01]  /*8930*/  BSSY.RECONVERGENT B0, `(.L_x_9770) ;  /* 0x0000013000007945 */ /* 0x000fe20003800200 */
[----:B------:R-:W-:Y:S02]  /*8940*/  MOV R0, 0x80 ;  /* 0x0000008000007802 */ /* 0x000fe40000000f00 */
        /* <DEDUP_REMOVED lines=15> */
.L_x_9772:
[----:B------:R-:W-:-:S04]  /*8a40*/  SHF.R.U32.HI R5, RZ, 0x18, R5 ;  /* 0x00000018ff057819 */ /* 0x000fc80000011605 */
[----:B------:R-:W-:-:S07]  /*8a50*/  LOP3.LUT R0, R0, 0x80, R5, 0xf8, !PT ;  /* 0x0000008000007812 */ /* 0x000fce00078ef805 */
.L_x_9771:
[----:B------:R-:W-:Y:S05]  /*8a60*/  BSYNC.RECONVERGENT B0 ;  /* 0x0000000000007941 */ /* 0x000fea0003800200 */
.L_x_9770:
[----:B------:R0:W-:Y:S01]  /*8a70*/  STG.E.U8 desc[UR36][R2.64], R0 ;  /* 0x0000000002007986 */ /* 0x0001e2000c101124 */
[----:B------:R-:W-:Y:S05]  /*8a80*/  BRA `(.L_x_9756) ;  /* 0x0000000400ac7947 */ /* 0x000fea0003800000 */
.L_x_9764:
        /* <DEDUP_REMOVED lines=22> */
.L_x_9774:
[----:B------:R-:W-:-:S04]  /*8bf0*/  PRMT R4, R9, 0x9910, RZ ;  /* 0x0000991009047816 */ /* 0x000fc800000000ff */
[----:B------:R-:W-:-:S05]  /*8c00*/  SHF.R.S32.HI R5, RZ, 0x1f, R4 ;  /* 0x0000001fff057819 */ /* 0x000fca0000011404 */
[----:B------:R0:W-:Y:S01]  /*8c10*/  STG.E.64 desc[UR36][R2.64], R4 ;  /* 0x0000000402007986 */ /* 0x0001e2000c101b24 */
[----:B------:R-:W-:Y:S05]  /*8c20*/  BRA `(.L_x_9756) ;  /* 0x0000000400447947 */ /* 0x000fea0003800000 */
.L_x_9773:
[----:B------:R-:W-:-:S05]  /*8c30*/  PRMT R5, R9, 0x9910, RZ ;  /* 0x0000991009057816 */ /* 0x000fca00000000ff */
[----:B------:R0:W-:Y:S01]  /*8c40*/  STG.E desc[UR36][R2.64], R5 ;  /* 0x0000000502007986 */ /* 0x0001e2000c101924 */
[----:B------:R-:W-:Y:S05]  /*8c50*/  BRA `(.L_x_9756) ;  /* 0x0000000400387947 */ /* 0x000fea0003800000 */
.L_x_9763:
        /* <DEDUP_REMOVED lines=11> */
.L_x_9776:
[----:B------:R-:W-:Y:S01]  /*8d10*/  CS2R R6, SRZ ;  /* 0x0000000000067805 */ /* 0x000fe2000001ff00 */
[----:B------:R-:W0:Y:S04]  /*8d20*/  I2F.F64.S16 R4, R9 ;  /* 0x0000000900047312 */ /* 0x000e280000101c00 */
[----:B0-----:R0:W-:Y:S01]  /*8d30*/  STG.E.128 desc[UR36][R2.64], R4 ;  /* 0x0000000402007986 */ /* 0x0011e2000c101d24 */
[----:B------:R-:W-:Y:S05]  /*8d40*/  BRA `(.L_x_9756) ;  /* 0x0000000000fc7947 */ /* 0x000fea0003800000 */
.L_x_9775:
[----:B------:R-:W-:-:S09]  /*8d50*/  UISETP.NE.AND UP0, UPT, UR5, 0xf, UPT ;  /* 0x0000000f0500788c */ /* 0x000fd2000bf05270 */
[----:B------:R-:W-:Y:S05]  /*8d60*/  BRA.U !UP0, `(.L_x_9777) ;  /* 0x0000000108e87547 */ /* 0x000fea000b800000 */
[----:B------:R-:W-:-:S09]  /*8d70*/  UISETP.NE.AND UP0, UPT, UR5, 0x17, UPT ;  /* 0x000000170500788c */ /* 0x000fd2000bf05270 */
[----:B------:R-:W-:Y:S05]  /*8d80*/  BRA.U !UP0, `(.L_x_9778) ;  /* 0x0000000108907547 */ /* 0x000fea000b800000 */
[----:B------:R-:W-:-:S09]  /*8d90*/  UISETP.NE.AND UP0, UPT, UR5, 0x18, UPT ;  /* 0x000000180500788c */ /* 0x000fd2000bf05270 */
[----:B------:R-:W-:Y:S05]  /*8da0*/  BRA.U !UP0, `(.L_x_9779) ;  /* 0x0000000108447547 */ /* 0x000fea000b800000 */
.L_x_9755:
        /* <DEDUP_REMOVED lines=16> */
.L_x_9780:
[----:B------:R-:W-:Y:S05]  /*8eb0*/  BRA `(.L_x_9756) ;  /* 0x0000000000a07947 */ /* 0x000fea0003800000 */
.L_x_9779:
[----:B------:R-:W0:Y:S01]  /*8ec0*/  I2F.S16 R9, R9 ;  /* 0x0000000900097306 */ /* 0x000e220000101400 */
[----:B------:R-:W-:Y:S01]  /*8ed0*/  BSSY.RECONVERGENT B0, `(.L_x_9781) ;  /* 0x000000c000007945 */ /* 0x000fe20003800200 */
[----:B------:R-:W-:Y:S02]  /*8ee0*/  MOV R0, 0x7f ;  /* 0x0000007f00007802 */ /* 0x000fe40000000f00 */
        /* <DEDUP_REMOVED lines=10> */
.L_x_9782:
[----:B------:R-:W-:Y:S05]  /*8f90*/  BSYNC.RECONVERGENT B0 ;  /* 0x0000000000007941 */ /* 0x000fea0003800200 */
.L_x_9781:
[----:B------:R-:W-:-:S05]  /*8fa0*/  LOP3.LUT R5, R0, 0x80, R5, 0xf8, !PT ;  /* 0x0000008000057812 */ /* 0x000fca00078ef805 */
[----:B------:R0:W-:Y:S01]  /*8fb0*/  STG.E.U8 desc[UR36][R2.64], R5 ;  /* 0x0000000502007986 */ /* 0x0001e2000c101124 */
[----:B------:R-:W-:Y:S05]  /*8fc0*/  BRA `(.L_x_9756) ;  /* 0x00000000005c7947 */ /* 0x000fea0003800000 */
.L_x_9778:
        /* <DEDUP_REMOVED lines=12> */
.L_x_9784:
[----:B------:R-:W-:Y:S01]  /*9090*/  IMAD.MOV.U32 R0, RZ, RZ, 0x7f ;  /* 0x0000007fff007424 */ /* 0x000fe200078e00ff */
[----:B------:R-:W-:-:S04]  /*90a0*/  ISETP.GT.U32.AND P0, PT, R4, 0x7f800000, PT ;  /* 0x7f8000000400780c */ /* 0x000fc80003f04070 */
[----:B------:R-:W-:-:S09]  /*90b0*/  SEL R0, R0, 0x7c, P0 ;  /* 0x0000007c00007807 */ /* 0x000fd20000000000 */
.L_x_9785:
[----:B------:R-:W-:Y:S05]  /*90c0*/  BSYNC.RECONVERGENT B0 ;  /* 0x0000000000007941 */ /* 0x000fea0003800200 */
.L_x_9783:
[----:B------:R-:W-:-:S04]  /*90d0*/  SHF.R.U32.HI R5, RZ, 0x18, R5 ;  /* 0x00000018ff057819 */ /* 0x000fc80000011605 */
[----:B------:R-:W-:-:S05]  /*90e0*/  LOP3.LUT R5, R0, 0x80, R5, 0xf8, !PT ;  /* 0x0000008000057812 */ /* 0x000fca00078ef805 */
[----:B------:R0:W-:Y:S01]  /*90f0*/  STG.E.U8 desc[UR36][R2.64], R5 ;  /* 0x0000000502007986 */ /* 0x0001e2000c101124 */
[----:B------:R-:W-:Y:S05]  /*9100*/  BRA `(.L_x_9756) ;  /* 0x00000000000c7947 */ /* 0x000fea0003800000 */
.L_x_9777:
[----:B------:R-:W0:Y:S02]  /*9110*/  I2F.S16 R0, R9 ;  /* 0x0000000900007306 */ /* 0x000e240000101400 */
[----:B0-----:R-:W-:-:S05]  /*9120*/  F2FP.BF16.F32.PACK_AB R0, RZ, R0 ;  /* 0x00000000ff00723e */ /* 0x001fca00000010ff */
[----:B------:R0:W-:Y:S02]  /*9130*/  STG.E.U16 desc[UR36][R2.64], R0 ;  /* 0x0000000002007986 */ /* 0x0001e4000c101524 */
.L_x_9756:
[----:B------:R-:W-:-:S07]  /*9140*/  VIADD R17, R17, 0x80 ;  /* 0x0000008011117836 */ /* 0x000fce0000000000 */
.L_x_9716:
[----:B------:R-:W-:Y:S05]  /*9150*/  BSYNC.RECONVERGENT B6 ;  /* 0x0000000000067941 */ /* 0x000fea0003800200 */
.L_x_9715:
[----:B------:R-:W5:Y:S02]  /*9160*/  LDCU UR4, c[0x0][0x380] ;  /* 0x00007000ff0477ac */ /* 0x000f640008000800 */
[----:B-----5:R-:W-:-:S13]  /*9170*/  ISETP.GE.AND P0, PT, R17, UR4, PT ;  /* 0x0000000411007c0c */ /* 0x020fda000bf06270 */
[----:B------:R-:W-:Y:S05]  /*9180*/  @P0 EXIT ;  /* 0x000000000000094d */ /* 0x000fea0003800000 */
        /* <DEDUP_REMOVED lines=303> */
.L_x_9786:
[----:B------:R-:W0:Y:S01]  /*a480*/  LDCU.128 UR8, c[0x0][0x580] ;  /* 0x0000b000ff0877ac */ /* 0x000e220008000c00 */
        /* <DEDUP_REMOVED lines=17> */
.L_x_9790:
[----:B------:R0:W5:Y:S01]  /*a5a0*/  LDG.E.U8 R0, desc[UR36][R2.64] ;  /* 0x0000002402007981 */ /* 0x000162000c1e1100 */
[----:B------:R-:W-:Y:S05]  /*a5b0*/  BRA `(.L_x_9792) ;  /* 0x0000000c004c7947 */ /* 0x000fea0003800000 */
.L_x_9789:
        /* <DEDUP_REMOVED lines=8> */
.L_x_9794:
[----:B------:R0:W5:Y:S01]  /*a640*/  LDG.E.U16 R0, desc[UR36][R2.64] ;  /* 0x0000002402007981 */ /* 0x000162000c1e1500 */
[----:B------:R-:W-:Y:S05]  /*a650*/  BRA `(.L_x_9792) ;  /* 0x0000000c00247947 */ /* 0x000fea0003800000 */
.L_x_9793:
[----:B------:R0:W5:Y:S01]  /*a660*/  LDG.E.U16 R0, desc[UR36][R2.64] ;  /* 0x0000002402007981 */ /* 0x000162000c1e1500 */
[----:B------:R-:W-:Y:S05]  /*a670*/  BRA `(.L_x_9792) ;  /* 0x0000000c001c7947 */ /* 0x000fea0003800000 */
.L_x_9788:
        /* <DEDUP_REMOVED lines=9> */
.L_x_9796:
[----:B------:R-:W2:Y:S02]  /*a710*/  LDG.E.U16 R4, desc[UR36][R2.64] ;  /* 0x0000002402047981 */ /* 0x000ea4000c1e1500 */
[----:B--2---:R-:W-:-:S06]  /*a720*/  HADD2.F32 R4, -RZ, R4.H0_H0 ;  /* 0x20000004ff047230 */ /* 0x004fcc0000004100 */
[----:B------:R-:W0:Y:S02]  /*a730*/  F2I.FTZ.TRUNC.NTZ R4, R4 ;  /* 0x0000000400047305 */ /* 0x000e24000021f100 */
[----:B0-----:R-:W-:Y:S01]  /*a740*/  PRMT R0, R4, 0x7610, R0 ;  /* 0x0000761004007816 */ /* 0x001fe20000000000 */
[----:B------:R-:W-:Y:S06]  /*a750*/  BRA `(.L_x_9792) ;  /* 0x0000000800e47947 */ /* 0x000fec0003800000 */
.L_x_9795:
[----:B------:R-:W-:-:S09]  /*a760*/  UISETP.NE.AND UP0, UPT, UR4, 0x7, UPT ;  /* 0x000000070400788c */ /* 0x000fd2000bf05270 */
[----:B------:R-:W-:Y:S05]  /*a770*/  BRA.U !UP0, `(.L_x_9797) ;  /* 0x0000000108307547 */ /* 0x000fea000b800000 */
[----:B------:R-:W-:-:S09]  /*a780*/  UISETP.NE.AND UP0, UPT, UR4, 0x8, UPT ;  /* 0x000000080400788c */ /* 0x000fd2000bf05270 */
[----:B------:R-:W-:Y:S05]  /*a790*/  BRA.U !UP0, `(.L_x_9798) ;  /* 0x0000000108147547 */ /* 0x000fea000b800000 */
[----:B------:R-:W-:-:S09]  /*a7a0*/  UISETP.NE.AND UP0, UPT, UR4, 0x9, UPT ;  /* 0x000000090400788c */ /* 0x000fd2000bf05270 */
[----:B------:R-:W-:Y:S05]  /*a7b0*/  BRA.U UP0, `(.L_x_9791) ;  /* 0x0000000900787547 */ /* 0x000fea000b800000 */
[----:B------:R-:W2:Y:S02]  /*a7c0*/  LDG.E R2, desc[UR36][R2.64] ;  /* 0x0000002402027981 */ /* 0x000ea4000c1e1900 */
[----:B--2---:R3:W4:Y:S01]  /*a7d0*/  F2I.FTZ.TRUNC.NTZ R0, R2 ;  /* 0x0000000200007305 */ /* 0x004722000021f100 */
[----:B------:R-:W-:Y:S05]  /*a7e0*/  BRA `(.L_x_9792) ;  /* 0x0000000800c07947 */ /* 0x000fea0003800000 */
.L_x_9798:
[----:B------:R-:W2:Y:S02]  /*a7f0*/  LDG.E.U16 R2, desc[UR36][R2.64] ;  /* 0x0000002402027981 */ /* 0x000ea4000c1e1500 */
[----:B--2---:R-:W-:-:S06]  /*a800*/  HADD2.F32 R4, -RZ, R2.H0_H0 ;  /* 0x20000002ff047230 */ /* 0x004fcc0000004100 */
[----:B------:R-:W0:Y:S02]  /*a810*/  F2I.FTZ.TRUNC.NTZ R4, R4 ;  /* 0x0000000400047305 */ /* 0x000e24000021f100 */
[----:B0-----:R-:W-:Y:S01]  /*a820*/  PRMT R0, R4, 0x7610, R0 ;  /* 0x0000761004007816 */ /* 0x001fe20000000000 */
[----:B------:R-:W-:Y:S06]  /*a830*/  BRA `(.L_x_9792) ;  /* 0x0000000800ac7947 */ /* 0x000fec0003800000 */
.L_x_9797:
[----:B------:R-:W2:Y:S02]  /*a840*/  LDG.E.64 R2, desc[UR36][R2.64] ;  /* 0x0000002402027981 */ /* 0x000ea4000c1e1b00 */
[----:B--2---:R0:W1:Y:S02]  /*a850*/  F2I.F64.TRUNC R0, R2 ;  /* 0x0000000200007311 */ /* 0x004064000030d100 */
[----:B01----:R-:W-:Y:S05]  /*a860*/  BRA `(.L_x_9792) ;  /* 0x0000000800a07947 */ /* 0x003fea0003800000 */
.L_x_9787:
        /* <DEDUP_REMOVED lines=12> */
.L_x_9801:
[----:B------:R-:W2:Y:S02]  /*a930*/  LDG.E.64 R2, desc[UR36][R2.64] ;  /* 0x0000002402027981 */ /* 0x000ea4000c1e1b00 */
[----:B--2---:R3:W4:Y:S02]  /*a940*/  F2I.F64.TRUNC R0, R2 ;  /* 0x0000000200007311 */ /* 0x004724000030d100 */
[----:B---34-:R-:W-:Y:S05]  /*a950*/  BRA `(.L_x_9792) ;  /* 0x0000000800647947 */ /* 0x018fea0003800000 */
.L_x_9800:
        /* <DEDUP_REMOVED lines=27> */
.L_x_9803:
        /* <DEDUP_REMOVED lines=14> */
.L_x_9802:
[----:B------:R-:W2:Y:S02]  /*abf0*/  LDG.E.U16 R4, desc[UR36][R2.64] ;  /* 0x0000002402047981 */ /* 0x000ea4000c1e1500 */
[----:B--2---:R-:W-:-:S06]  /*ac00*/  SHF.L.U32 R4, R4, 0x10, RZ ;  /* 0x0000001004047819 */ /* 0x004fcc00000006ff */
[----:B------:R-:W0:Y:S02]  /*ac10*/  F2I.FTZ.TRUNC.NTZ R4, R4 ;  /* 0x0000000400047305 */ /* 0x000e24000021f100 */
[----:B0-----:R-:W-:Y:S01]  /*ac20*/  PRMT R0, R4, 0x7610, R0 ;  /* 0x0000761004007816 */ /* 0x001fe20000000000 */
[----:B------:R-:W-:Y:S06]  /*ac30*/  BRA `(.L_x_9792) ;  /* 0x0000000400ac7947 */ /* 0x000fec0003800000 */
.L_x_9799:
        /* <DEDUP_REMOVED lines=10> */
.L_x_9806:
        /* <DEDUP_REMOVED lines=21> */
.L_x_9810:
[----:B------:R-:W-:Y:S05]  /*ae30*/  BSYNC.RECONVERGENT B1 ;  /* 0x0000000000017941 */ /* 0x000fea0003800200 */
.L_x_9809:
[----:B------:R-:W-:Y:S01]  /*ae40*/  IMAD.SHL.U32 R0, R0, 0x100000, RZ ;  /* 0x0010000000007824 */ /* 0x000fe200078e00ff */
[----:B------:R-:W-:-:S04]  /*ae50*/  LEA R2, R2, 0x3b800000, 0x17 ;  /* 0x3b80000002027811 */ /* 0x000fc800078eb8ff */
[----:B------:R-:W-:-:S07]  /*ae60*/  LOP3.LUT R4, R2, R0, R7, 0xfe, !PT ;  /* 0x0000000002047212 */ /* 0x000fce00078efe07 */
.L_x_9808:
[----:B------:R-:W-:Y:S05]  /*ae70*/  BSYNC.RECONVERGENT B0 ;  /* 0x0000000000007941 */ /* 0x000fea0003800200 */
.L_x_9807:
[----:B------:R-:W0:Y:S02]  /*ae80*/  F2I.FTZ.TRUNC.NTZ R4, R4 ;  /* 0x0000000400047305 */ /* 0x000e24000021f100 */
[----:B0-----:R-:W-:Y:S01]  /*ae90*/  PRMT R0, R4, 0x7610, R0 ;  /* 0x0000761004007816 */ /* 0x001fe20000000000 */
[----:B------:R-:W-:Y:S06]  /*aea0*/  BRA `(.L_x_9792) ;  /* 0x0000000400107947 */ /* 0x000fec0003800000 */
.L_x_9805:
        /* <DEDUP_REMOVED lines=21> */
.L_x_9814:
[----:B------:R-:W-:Y:S05]  /*b000*/  BSYNC.RECONVERGENT B1 ;  /* 0x0000000000017941 */ /* 0x000fea0003800200 */
.L_x_9813:
[----:B------:R-:W-:Y:S01]  /*b010*/  IMAD.SHL.U32 R0, R0, 0x200000, RZ ;  /* 0x0020000000007824 */ /* 0x000fe200078e00ff */
[----:B------:R-:W-:-:S04]  /*b020*/  LEA R2, R2, 0x37800000, 0x17 ;  /* 0x3780000002027811 */ /* 0x000fc800078eb8ff */
[----:B------:R-:W-:-:S07]  /*b030*/  LOP3.LUT R4, R2, R0, R7, 0xfe, !PT ;  /* 0x0000000002047212 */ /* 0x000fce00078efe07 */
.L_x_9812:
[----:B------:R-:W-:Y:S05]  /*b040*/  BSYNC.RECONVERGENT B0 ;  /* 0x0000000000007941 */ /* 0x000fea0003800200 */
.L_x_9811:
[----:B------:R-:W0:Y:S02]  /*b050*/  F2I.FTZ.TRUNC.NTZ R4, R4 ;  /* 0x0000000400047305 */ /* 0x000e24000021f100 */
[----:B0-----:R-:W-:Y:S01]  /*b060*/  PRMT R0, R4, 0x7610, R0 ;  /* 0x0000761004007816 */ /* 0x001fe20000000000 */
[----:B------:R-:W-:Y:S06]  /*b070*/  BRA `(.L_x_9792) ;  /* 0x00000000009c7947 */ /* 0x000fec0003800000 */
.L_x_9804:
        /* <DEDUP_REMOVED lines=14> */
.L_x_9818:
[----:B------:R-:W-:Y:S05]  /*b160*/  BSYNC.RECONVERGENT B0 ;  /* 0x0000000000007941 */ /* 0x000fea0003800200 */
.L_x_9817:
[----:B------:R-:W0:Y:S02]  /*b170*/  F2I.FTZ.TRUNC.NTZ R4, R4 ;  /* 0x0000000400047305 */ /* 0x000e24000021f100 */
[----:B0-----:R-:W-:Y:S01]  /*b180*/  PRMT R0, R4, 0x7610, R0 ;  /* 0x0000761004007816 */ /* 0x001fe20000000000 */
[----:B------:R-:W-:Y:S06]  /*b190*/  BRA `(.L_x_9792) ;  /* 0x0000000000547947 */ /* 0x000fec0003800000 */
.L_x_9791:
        /* <DEDUP_REMOVED lines=16> */
.L_x_9819:
[----:B------:R-:W-:Y:S01]  /*b2a0*/  PRMT R0, RZ, 0x7610, R0 ;  /* 0x00007610ff007816 */ /* 0x000fe20000000000 */
[----:B------:R-:W-:Y:S06]  /*b2b0*/  BRA `(.L_x_9792) ;  /* 0x00000000000c7947 */ /* 0x000fec0003800000 */
.L_x_9816:
[----:B------:R2:W5:Y:S01]  /*b2c0*/  LDG.E.U16 R0, desc[UR36][R2.64] ;  /* 0x0000002402007981 */ /* 0x000562000c1e1500 */
[----:B------:R-:W-:Y:S05]  /*b2d0*/  BRA `(.L_x_9792) ;  /* 0x0000000000047947 */ /* 0x000fea0003800000 */
.L_x_9815:
[----:B------:R1:W5:Y:S02]  /*b2e0*/  LDG.E.U16 R0, desc[UR36][R2.64] ;  /* 0x0000002402007981 */ /* 0x000364000c1e1500 */
.L_x_9792:
[----:B------:R-:W3:Y:S01]  /*b2f0*/  LDCU.U16 UR4, c[0x0][0x592] ;  /* 0x0000b240ff0477ac */ /* 0x000ee20008000400 */
[----:B-1--45:R-:W-:Y:S01]  /*b300*/  PRMT R0, R0, 0x9910, RZ ;  /* 0x0000991000007816 */ /* 0x032fe200000000ff */
[----:B------:R-:W-:-:S04]  /*b310*/  UPRMT UR5, UR41, 0x9910, URZ ;  /* 0x0000991029057896 */ /* 0x000fc800080000ff */
[----:B------:R-:W-:Y:S02]  /*b320*/  UISETP.GT.AND UP0, UPT, UR5, 0x9, UPT ;  /* 0x000000090500788c */ /* 0x000fe4000bf04270 */
[----:B---3--:R-:W-:-:S06]  /*b330*/  UPRMT UR4, UR4, 0x9910, URZ ;  /* 0x0000991004047896 */ /* 0x008fcc00080000ff */
[----:B------:R-:W-:Y:S01]  /*b340*/  IMAD R5, R0, UR4, RZ ;  /* 0x0000000400057c24 */ /* 0x000fe2000f8e02ff */
        /* <DEDUP_REMOVED lines=11> */
.L_x_9823:
[----:B------:R-:W-:Y:S01]  /*b400*/  STG.E.U8 desc[UR36][R16.64], R5 ;  /* 0x0000000510007986 */ /* 0x000fe2000c101124 */
[----:B------:R-:W-:Y:S05]  /*b410*/  EXIT ;  /* 0x000000000000794d */ /* 0x000fea0003800000 */
.L_x_9822:
[----:B------:R-:W-:-:S09]  /*b420*/  UISETP.NE.AND UP0, UPT, UR5, 0x2, UPT ;  /* 0x000000020500788c */ /* 0x000fd2000bf05270 */
[----:B------:R-:W-:Y:S05]  /*b430*/  BRA.U !UP0, `(.L_x_9825) ;  /* 0x00000001082c7547 */ /* 0x000fea000b800000 */
[----:B------:R-:W-:-:S09]  /*b440*/  UISETP.NE.AND UP0, UPT, UR5, 0x3, UPT ;  /* 0x000000030500788c */ /* 0x000fd2000bf05270 */
[----:B------:R-:W-:Y:S05]  /*b450*/  BRA.U !UP0, `(.L_x_9826) ;  /* 0x0000000108187547 */ /* 0x000fea000b800000 */
[----:B------:R-:W-:-:S09]  /*b460*/  UISETP.NE.AND UP0, UPT, UR5, 0x4, UPT ;  /* 0x000000040500788c */ /* 0x000fd2000bf05270 */
[----:B------:R-:W-:Y:S05]  /*b470*/  BRA.U UP0, `(.L_x_9824) ;  /* 0x0000000900507547 */ /* 0x000fea000b800000 */
[----:B0-2---:R-:W-:-:S04]  /*b480*/  PRMT R2, R5, 0x9910, RZ ;  /* 0x0000991005027816 */ /* 0x005fc800000000ff */
[----:B------:R-:W-:-:S05]  /*b490*/  SHF.R.S32.HI R3, RZ, 0x1f, R2 ;  /* 0x0000001fff037819 */ /* 0x000fca0000011402 */
[----:B------:R-:W-:Y:S01]  /*b4a0*/  STG.E.64 desc[UR36][R16.64], R2 ;  /* 0x0000000210007986 */ /* 0x000fe2000c101b24 */
[----:B------:R-:W-:Y:S05]  /*b4b0*/  EXIT ;  /* 0x000000000000794d */ /* 0x000fea0003800000 */
.L_x_9826:
[----:B0-2---:R-:W-:-:S05]  /*b4c0*/  PRMT R3, R5, 0x9910, RZ ;  /* 0x0000991005037816 */ /* 0x005fca00000000ff */
[----:B------:R-:W-:Y:S01]  /*b4d0*/  STG.E desc[UR36][R16.64], R3 ;  /* 0x0000000310007986 */ /* 0x000fe2000c101924 */
[----:B------:R-:W-:Y:S05]  /*b4e0*/  EXIT ;  /* 0x000000000000794d */ /* 0x000fea0003800000 */
.L_x_9825:
[----:B------:R-:W-:Y:S01]  /*b4f0*/  STG.E.U16 desc[UR36][R16.64], R5 ;  /* 0x0000000510007986 */ /* 0x000fe2000c101524 */
[----:B------:R-:W-:Y:S05]  /*b500*/  EXIT ;  /* 0x000000000000794d */ /* 0x000fea0003800000 */
.L_x_9821:
[----:B------:R-:W-:-:S09]  /*b510*/  UISETP.GT.AND UP0, UPT, UR5, 0x6, UPT ;  /* 0x000000060500788c */ /* 0x000fd2000bf04270 */
[----:B------:R-:W-:Y:S05]  /*b520*/  BRA.U UP0, `(.L_x_9827) ;  /* 0x00000001002c7547 */ /* 0x000fea000b800000 */
[----:B------:R-:W-:-:S09]  /*b530*/  UISETP.NE.AND UP0, UPT, UR5, 0x5, UPT ;  /* 0x000000050500788c */ /* 0x000fd2000bf05270 */
[----:B------:R-:W-:Y:S05]  /*b540*/  BRA.U !UP0, `(.L_x_9828) ;  /* 0x0000000108147547 */ /* 0x000fea000b800000 */
[----:B------:R-:W-:-:S09]  /*b550*/  UISETP.NE.AND UP0, UPT, UR5, 0x6, UPT ;  /* 0x000000060500788c */ /* 0x000fd2000bf05270 */
[----:B------:R-:W-:Y:S05]  /*b560*/  BRA.U UP0, `(.L_x_9824) ;  /* 0x0000000900147547 */ /* 0x000fea000b800000 */
[----:B0-2---:R-:W0:Y:S02]  /*b570*/  I2F.S16 R3, R5 ;  /* 0x0000000500037306 */ /* 0x005e240000101400 */
[----:B0-----:R-:W-:Y:S01]  /*b580*/  STG.E desc[UR36][R16.64], R3 ;  /* 0x0000000310007986 */ /* 0x001fe2000c101924 */
[----:B------:R-:W-:Y:S05]  /*b590*/  EXIT ;  /* 0x000000000000794d */ /* 0x000fea0003800000 */
.L_x_9828:
[----:B------:R-:W1:Y:S02]  /*b5a0*/  I2F.S16 R0, R5 ;  /* 0x0000000500007306 */ /* 0x000e640000101400 */
[----:B-1----:R-:W-:-:S05]  /*b5b0*/  F2FP.F16.F32.PACK_AB R0, RZ, R0 ;  /* 0x00000000ff00723e */ /* 0x002fca00000000ff */
[----:B------:R-:W-:Y:S01]  /*b5c0*/  STG.E.U16 desc[UR36][R16.64], R0 ;  /* 0x0000000010007986 */ /* 0x000fe2000c101524 */
[----:B------:R-:W-:Y:S05]  /*b5d0*/  EXIT ;  /* 0x000000000000794d */ /* 0x000fea0003800000 */
.L_x_9827:
[----:B------:R-:W-:-:S09]  /*b5e0*/  UISETP.NE.AND UP0, UPT, UR5, 0x7, UPT ;  /* 0x000000070500788c */ /* 0x000fd2000bf05270 */
[----:B------:R-:W-:Y:S05]  /*b5f0*/  BRA.U !UP0, `(.L_x_9829) ;  /* 0x0000000108347547 */ /* 0x000fea000b800000 */
[----:B------:R-:W-:-:S09]  /*b600*/  UISETP.NE.AND UP0, UPT, UR5, 0x8, UPT ;  /* 0x000000080500788c */ /* 0x000fd2000bf05270 */
[----:B------:R-:W-:Y:S05]  /*b610*/  BRA.U !UP0, `(.L_x_9830) ;  /* 0x0000000108187547 */ /* 0x000fea000b800000 */
[----:B------:R-:W-:-:S09]  /*b620*/  UISETP.NE.AND UP0, UPT, UR5, 0x9, UPT ;  /* 0x000000090500788c */ /* 0x000fd2000bf05270 */
[----:B------:R-:W-:Y:S05]  /*b630*/  BRA.U UP0, `(.L_x_9824) ;  /* 0x0000000500e07547 */ /* 0x000fea000b800000 */
[----:B0-2---:R-:W0:Y:S01]  /*b640*/  I2F.S16 R2, R5 ;  /* 0x0000000500027306 */ /* 0x005e220000101400 */
[----:B------:R-:W-:-:S05]  /*b650*/  IMAD.MOV.U32 R3, RZ, RZ, RZ ;  /* 0x000000ffff037224 */ /* 0x000fca00078e00ff */
[----:B0-----:R-:W-:Y:S01]  /*b660*/  STG.E.64 desc[UR36][R16.64], R2 ;  /* 0x0000000210007986 */ /* 0x001fe2000c101b24 */
[----:B------:R-:W-:Y:S05]  /*b670*/  EXIT ;  /* 0x000000000000794d */ /* 0x000fea0003800000 */
.L_x_9830:
[----:B------:R-:W0:Y:S02]  /*b680*/  I2F.S16 R5, R5 ;  /* 0x0000000500057306 */ /* 0x000e240000101400 */
[----:B0-2---:R-:W-:-:S04]  /*b690*/  F2FP.F16.F32.PACK_AB R3, RZ, R5 ;  /* 0x00000005ff03723e */ /* 0x005fc800000000ff */
[----:B------:R-:W-:-:S05]  /*b6a0*/  PRMT R3, R3, 0x5410, RZ ;  /* 0x0000541003037816 */ /* 0x000fca00000000ff */
[----:B------:R-:W-:Y:S01]  /*b6b0*/  STG.E desc[UR36][R16.64], R3 ;  /* 0x0000000310007986 */ /* 0x000fe2000c101924 */
[----:B------:R-:W-:Y:S05]  /*b6c0*/  EXIT ;  /* 0x000000000000794d */ /* 0x000fea0003800000 */
.L_x_9829:
[----:B0-2---:R-:W0:Y:S02]  /*b6d0*/  I2F.F64.S16 R2, R5 ;  /* 0x0000000500027312 */ /* 0x005e240000101c00 */
[----:B0-----:R-:W-:Y:S01]  /*b6e0*/  STG.E.64 desc[UR36][R16.64], R2 ;  /* 0x0000000210007986 */ /* 0x001fe2000c101b24 */
[----:B------:R-:W-:Y:S05]  /*b6f0*/  EXIT ;  /* 0x000000000000794d */ /* 0x000fea0003800000 */
.L_x_9820:
        /* <DEDUP_REMOVED lines=12> */
.L_x_9834:
[----:B0-2---:R-:W0:Y:S01]  /*b7c0*/  I2F.S16 R3, R5 ;  /* 0x0000000500037306 */ /* 0x005e220000101400 */
[----:B------:R-:W-:Y:S01]  /*b7d0*/  BSSY.RECONVERGENT B0, `(.L_x_9835) ;  /* 0x0000013000007945 */ /* 0x000fe20003800200 */
[----:B------:R-:W-:Y:S01]  /*b7e0*/  HFMA2 R8, -RZ, RZ, 0, 7.62939453125e-06 ;  /* 0x00000080ff087431 */ /* 0x000fe200000001ff */
        /* <DEDUP_REMOVED lines=14> */
.L_x_9837:
[----:B------:R-:W-:-:S04]  /*b8d0*/  SHF.R.U32.HI R3, RZ, 0x18, R3 ;  /* 0x00000018ff037819 */ /* 0x000fc80000011603 */
[----:B------:R-:W-:-:S04]  /*b8e0*/  LOP3.LUT R0, R0, 0x80, R3, 0xf8, !PT ;  /* 0x0000008000007812 */ /* 0x000fc800078ef803 */
[----:B------:R-:W-:-:S07]  /*b8f0*/  PRMT R8, R0, 0x7610, R8 ;  /* 0x0000761000087816 */ /* 0x000fce0000000008 */
.L_x_9836:
[----:B------:R-:W-:Y:S05]  /*b900*/  BSYNC.RECONVERGENT B0 ;  /* 0x0000000000007941 */ /* 0x000fea0003800200 */
.L_x_9835:
[----:B------:R-:W-:Y:S01]  /*b910*/  STG.E.U8 desc[UR36][R16.64], R8 ;  /* 0x0000000810007986 */ /* 0x000fe2000c101124 */
[----:B------:R-:W-:Y:S05]  /*b920*/  EXIT ;  /* 0x000000000000794d */ /* 0x000fea0003800000 */
.L_x_9833:
[----:B0-2---:R-:W0:Y:S01]  /*b930*/  I2F.S16 R3, R5 ;  /* 0x0000000500037306 */ /* 0x005e220000101400 */
        /* <DEDUP_REMOVED lines=16> */
.L_x_9840:
[----:B------:R-:W-:-:S04]  /*ba40*/  SHF.R.U32.HI R3, RZ, 0x18, R3 ;  /* 0x00000018ff037819 */ /* 0x000fc80000011603 */
[----:B------:R-:W-:-:S04]  /*ba50*/  LOP3.LUT R0, R0, 0x80, R3, 0xf8, !PT ;  /* 0x0000008000007812 */ /* 0x000fc800078ef803 */
[----:B------:R-:W-:-:S07]  /*ba60*/  PRMT R8, R0, 0x7610, R8 ;  /* 0x0000761000087816 */ /* 0x000fce0000000008 */
.L_x_9839:
[----:B------:R-:W-:Y:S05]  /*ba70*/  BSYNC.RECONVERGENT B0 ;  /* 0x0000000000007941 */ /* 0x000fea0003800200 */
.L_x_9838:
[----:B------:R-:W-:Y:S01]  /*ba80*/  STG.E.U8 desc[UR36][R16.64], R8 ;  /* 0x0000000810007986 */ /* 0x000fe2000c101124 */
[----:B------:R-:W-:Y:S05]  /*ba90*/  EXIT ;  /* 0x000000000000794d */ /* 0x000fea0003800000 */
.L_x_9832:
[----:B------:R-:W-:-:S09]  /*baa0*/  UISETP.NE.AND UP0, UPT, UR5, 0x1c, UPT ;  /* 0x0000001c0500788c */ /* 0x000fd2000bf05270 */
[----:B------:R-:W-:Y:S05]  /*bab0*/  BRA.U !UP0, `(.L_x_9841) ;  /* 0x0000000108607547 */ /* 0x000fea000b800000 */
[----:B------:R-:W-:-:S09]  /*bac0*/  UISETP.NE.AND UP0, UPT, UR5, 0x1d, UPT ;  /* 0x0000001d0500788c */ /* 0x000fd2000bf05270 */
[----:B------:R-:W-:Y:S05]  /*bad0*/  BRA.U !UP0, `(.L_x_9842) ;  /* 0x0000000108487547 */ /* 0x000fea000b800000 */
[----:B------:R-:W-:-:S09]  /*bae0*/  UISETP.NE.AND UP0, UPT, UR5, 0x2c, UPT ;  /* 0x0000002c0500788c */ /* 0x000fd2000bf05270 */
[----:B------:R-:W-:Y:S05]  /*baf0*/  BRA.U UP0, `(.L_x_9824) ;  /* 0x0000000100b07547 */ /* 0x000fea000b800000 */
[----:B------:R-:W0:Y:S02]  /*bb00*/  I2F.S16 R4, R5 ;  /* 0x0000000500047306 */ /* 0x000e240000101400 */
[----:B0-2---:R-:W-:-:S04]  /*bb10*/  SHF.R.U32.HI R2, RZ, 0x17, R4 ;  /* 0x00000017ff027819 */ /* 0x005fc80000011604 */
        /* <DEDUP_REMOVED lines=14> */
.L_x_9842:
[----:B0-2---:R-:W-:-:S04]  /*bc00*/  PRMT R2, R5, 0x9910, RZ ;  /* 0x0000991005027816 */ /* 0x005fc800000000ff */
[----:B------:R-:W-:-:S05]  /*bc10*/  SHF.R.S32.HI R3, RZ, 0x1f, R2 ;  /* 0x0000001fff037819 */ /* 0x000fca0000011402 */
[----:B------:R-:W-:Y:S01]  /*bc20*/  STG.E.64 desc[UR36][R16.64], R2 ;  /* 0x0000000210007986 */ /* 0x000fe2000c101b24 */
[----:B------:R-:W-:Y:S05]  /*bc30*/  EXIT ;  /* 0x000000000000794d */ /* 0x000fea0003800000 */
.L_x_9841:
[----:B0-2---:R-:W-:-:S05]  /*bc40*/  PRMT R3, R5, 0x9910, RZ ;  /* 0x0000991005037816 */ /* 0x005fca00000000ff */
[----:B------:R-:W-:Y:S01]  /*bc50*/  STG.E desc[UR36][R16.64], R3 ;  /* 0x0000000310007986 */ /* 0x000fe2000c101924 */
[----:B------:R-:W-:Y:S05]  /*bc60*/  EXIT ;  /* 0x000000000000794d */ /* 0x000fea0003800000 */
.L_x_9831:
        /* <DEDUP_REMOVED lines=8> */
[----:B0-2---:R-:W-:-:S05]  /*bcf0*/  SEL R3, RZ, 0x1, !P0 ;  /* 0x00000001ff037807 */ /* 0x005fca0004000000 */
[----:B------:R-:W-:Y:S01]  /*bd00*/  STG.E.U8 desc[UR36][R16.64], R3 ;  /* 0x0000000310007986 */ /* 0x000fe2000c101124 */
[----:B------:R-:W-:Y:S05]  /*bd10*/  EXIT ;  /* 0x000000000000794d */ /* 0x000fea0003800000 */
.L_x_9844:
[----:B------:R-:W-:Y:S01]  /*bd20*/  CS2R R6, SRZ ;  /* 0x0000000000067805 */ /* 0x000fe2000001ff00 */
[----:B------:R-:W1:Y:S04]  /*bd30*/  I2F.F64.S16 R4, R5 ;  /* 0x0000000500047312 */ /* 0x000e680000101c00 */
[----:B-1----:R-:W-:Y:S01]  /*bd40*/  STG.E.128 desc[UR36][R16.64], R4 ;  /* 0x0000000410007986 */ /* 0x002fe2000c101d24 */
[----:B------:R-:W-:Y:S05]  /*bd50*/  EXIT ;  /* 0x000000000000794d */ /* 0x000fea0003800000 */
.L_x_9843:
[----:B------:R-:W-:-:S09]  /*bd60*/  UISETP.NE.AND UP0, UPT, UR5, 0xf, UPT ;  /* 0x0000000f0500788c */ /* 0x000fd2000bf05270 */
[----:B------:R-:W-:Y:S05]  /*bd70*/  BRA.U !UP0, `(.L_x_9845) ;  /* 0x0000000108e87547 */ /* 0x000fea000b800000 */
[----:B------:R-:W-:-:S09]  /*bd80*/  UISETP.NE.AND UP0, UPT, UR5, 0x17, UPT ;  /* 0x000000170500788c */ /* 0x000fd2000bf05270 */
[----:B------:R-:W-:Y:S05]  /*bd90*/  BRA.U !UP0, `(.L_x_9846) ;  /* 0x0000000108907547 */ /* 0x000fea000b800000 */
[----:B------:R-:W-:-:S09]  /*bda0*/  UISETP.NE.AND UP0, UPT, UR5, 0x18, UPT ;  /* 0x000000180500788c */ /* 0x000fd2000bf05270 */
[----:B------:R-:W-:Y:S05]  /*bdb0*/  BRA.U !UP0, `(.L_x_9847) ;  /* 0x0000000108447547 */ /* 0x000fea000b800000 */
.L_x_9824:
[----:B------:R-:W-:Y:S01]  /*bdc0*/  MOV R0, 0x0 ;  /* 0x0000000000007802 */ /* 0x000fe20000000f00 */
[----:B------:R-:W1:Y:S01]  /*bdd0*/  LDCU.64 UR4, c[0x4][0x1a8] ;  /* 0x01003500ff0477ac */ /* 0x000e620008000a00 */
[----:B------:R-:W-:Y:S02]  /*bde0*/  HFMA2 R8, -RZ, RZ, 0, 6.020069122314453125e-06 ;  /* 0x00000065ff087431 */ /* 0x000fe400000001ff */
[----:B------:R-:W-:Y:S01]  /*bdf0*/  IMAD.MOV.U32 R12, RZ, RZ, 0x1 ;  /* 0x00000001ff0c7424 */ /* 0x000fe200078e00ff */
[----:B0-2---:R0:W2:Y:S01]  /*be00*/  LDC.64 R2, c[0x4][R0] ;  /* 0x0100000000027b82 */ /* 0x0050a20000000a00 */
[----:B------:R-:W3:Y:S01]  /*be10*/  LDCU.64 UR6, c[0x4][0x1b0] ;  /* 0x01003600ff0677ac */ /* 0x000ee20008000a00 */
[----:B------:R-:W-:Y:S01]  /*be20*/  IMAD.MOV.U32 R13, RZ, RZ, RZ ;  /* 0x000000ffff0d7224 */ /* 0x000fe200078e00ff */
[----:B------:R-:W4:Y:S01]  /*be30*/  LDCU.64 UR8, c[0x4][0x58] ;  /* 0x01000b00ff0877ac */ /* 0x000f220008000a00 */
[----:B-1----:R-:W-:Y:S01]  /*be40*/  MOV R4, UR4 ;  /* 0x0000000400047c02 */ /* 0x002fe20008000f00 */
[----:B------:R-:W-:-:S02]  /*be50*/  IMAD.U32 R5, RZ, RZ, UR5 ;  /* 0x00000005ff057e24 */ /* 0x000fc4000f8e00ff */
[----:B---3--:R-:W-:Y:S01]  /*be60*/  IMAD.U32 R6, RZ, RZ, UR6 ;  /* 0x00000006ff067e24 */ /* 0x008fe2000f8e00ff */
[----:B------:R-:W-:Y:S01]  /*be70*/  MOV R7, UR7 ;  /* 0x0000000700077c02 */ /* 0x000fe20008000f00 */
[----:B----4-:R-:W-:Y:S02]  /*be80*/  IMAD.U32 R10, RZ, RZ, UR8 ;  /* 0x00000008ff0a7e24 */ /* 0x010fe4000f8e00ff */
[----:B0-----:R-:W-:-:S07]  /*be90*/  IMAD.U32 R11, RZ, RZ, UR9 ;  /* 0x00000009ff0b7e24 */ /* 0x001fce000f8e00ff */
[----:B------:R-:W-:-:S07]  /*bea0*/  LEPC R20, `(.L_x_9848) ;  /* 0x000000001014794e */ /* 0x000fce0000000000 */
[----:B--2---:R-:W-:Y:S05]  /*beb0*/  CALL.ABS.NOINC R2 ;  /* 0x0000000002007343 */ /* 0x004fea0003c00000 */
.L_x_9848:
[----:B------:R-:W-:Y:S05]  /*bec0*/  EXIT ;  /* 0x000000000000794d */ /* 0x000fea0003800000 */
.L_x_9847:
[----:B------:R-:W0:Y:S01]  /*bed0*/  I2F.S16 R5, R5 ;  /* 0x0000000500057306 */ /* 0x000e220000101400 */
[----:B------:R-:W-:Y:S01]  /*bee0*/  BSSY.RECONVERGENT B0, `(.L_x_9849) ;  /* 0x000000c000007945 */ /* 0x000fe20003800200 */
[----:B------:R-:W-:Y:S02]  /*bef0*/  MOV R0, 0x7f ;  /* 0x0000007f00007802 */ /* 0x000fe40000000f00 */
[----:B0-2---:R-:W-:Y:S02]  /*bf00*/  LOP3.LUT R2, R5, 0x7fffffff, RZ, 0xc0, !PT ;  /* 0x7fffffff05027812 */ /* 0x005fe400078ec0ff */
        /* <DEDUP_REMOVED lines=9> */
.L_x_9850:
[----:B------:R-:W-:Y:S05]  /*bfa0*/  BSYNC.RECONVERGENT B0 ;  /* 0x0000000000007941 */ /* 0x000fea0003800200 */
.L_x_9849:
[----:B------:R-:W-:-:S05]  /*bfb0*/  LOP3.LUT R3, R0, 0x80, R3, 0xf8, !PT ;  /* 0x0000008000037812 */ /* 0x000fca00078ef803 */
[----:B------:R-:W-:Y:S01]  /*bfc0*/  STG.E.U8 desc[UR36][R16.64], R3 ;  /* 0x0000000310007986 */ /* 0x000fe2000c101124 */
[----:B------:R-:W-:Y:S05]  /*bfd0*/  EXIT ;  /* 0x000000000000794d */ /* 0x000fea0003800000 */
.L_x_9846:
[----:B0-2---:R-:W0:Y:S01]  /*bfe0*/  I2F.S16 R3, R5 ;  /* 0x0000000500037306 */ /* 0x005e220000101400 */
        /* <DEDUP_REMOVED lines=11> */
.L_x_9852:
[----:B------:R-:W-:Y:S01]  /*c0a0*/  IMAD.MOV.U32 R0, RZ, RZ, 0x7f ;  /* 0x0000007fff007424 */ /* 0x000fe200078e00ff */
[----:B------:R-:W-:-:S04]  /*c0b0*/  ISETP.GT.U32.AND P0, PT, R2, 0x7f800000, PT ;  /* 0x7f8000000200780c */ /* 0x000fc80003f04070 */
[----:B------:R-:W-:-:S09]  /*c0c0*/  SEL R0, R0, 0x7c, P0 ;  /* 0x0000007c00007807 */ /* 0x000fd20000000000 */
.L_x_9853:
[----:B------:R-:W-:Y:S05]  /*c0d0*/  BSYNC.RECONVERGENT B0 ;  /* 0x0000000000007941 */ /* 0x000fea0003800200 */
.L_x_9851:
[----:B------:R-:W-:-:S04]  /*c0e0*/  SHF.R.U32.HI R3, RZ, 0x18, R3 ;  /* 0x00000018ff037819 */ /* 0x000fc80000011603 */
[----:B------:R-:W-:-:S05]  /*c0f0*/  LOP3.LUT R3, R0, 0x80, R3, 0xf8, !PT ;  /* 0x0000008000037812 */ /* 0x000fca00078ef803 */
[----:B------:R-:W-:Y:S01]  /*c100*/  STG.E.U8 desc[UR36][R16.64], R3 ;  /* 0x0000000310007986 */ /* 0x000fe2000c101124 */
[----:B------:R-:W-:Y:S05]  /*c110*/  EXIT ;  /* 0x000000000000794d */ /* 0x000fea0003800000 */
.L_x_9845:
[----:B------:R-:W1:Y:S02]  /*c120*/  I2F.S16 R0, R5 ;  /* 0x0000000500007306 */ /* 0x000e640000101400 */
[----:B-1----:R-:W-:-:S05]  /*c130*/  F2FP.BF16.F32.PACK_AB R0, RZ, R0 ;  /* 0x00000000ff00723e */ /* 0x002fca00000010ff */
[----:B------:R-:W-:Y:S01]  /*c140*/  STG.E.U16 desc[UR36][R16.64], R0 ;  /* 0x0000000010007986 */ /* 0x000fe2000c101524 */
[----:B------:R-:W-:Y:S05]  /*c150*/  EXIT ;  /* 0x000000000000794d */ /* 0x000fea0003800000 */
.L_x_9854:
        /* <DEDUP_REMOVED lines=10> */
.L_x_17033:


//--------------------- .text._ZN2at6native27unrolled_elementwise_kernelINS0_13AUnaryFunctorIsssNS0_15binary_internal10MulFunctorIsEEEESt5arrayIPcLm2EELi4E23TrivialOffsetCalculatorILi1EjESB_NS0_6memory12LoadWithCastILi1EEENSC_13StoreWithCastILi1EEEEEviT_T0_T2_T3_T4_T5_ --------------------------
	.section	.text._ZN2at6native27unrolled_elementwise_kernelINS0_13AUnaryFunctorIsssNS0_15binary_internal10MulFunctorIsEEEESt5arrayIPcLm2EELi4E23TrivialOffsetCalculatorILi1EjESB_NS0_6memory12LoadWithCastILi1EEENSC_13StoreWithCastILi1EEEEEviT_T0_T2_T3_T4_T5_,"ax",@progbits
	.align	128
        .global         _ZN2at6native27unrolled_elementwise_kernelINS0_13AUnaryFunctorIsssNS0_15binary_internal10MulFunctorIsEEEESt5arrayIPcLm2EELi4E23TrivialOffsetCalculatorILi1EjESB_NS0_6memory12LoadWithCastILi1EEENSC_13StoreWithCastILi1EEEEEviT_T0_T2_T3_T4_T5_
        .type           _ZN2at6native27unrolled_elementwise_kernelINS0_13AUnaryFunctorIsssNS0_15binary_internal10MulFunctorIsEEEESt5arrayIPcLm2EELi4E23TrivialOffsetCalculatorILi1EjESB_NS0_6memory12LoadWithCastILi1EEENSC_13StoreWithCastILi1EEEEEviT_T0_T2_T3_T4_T5_,@function
        .size           _ZN2at6native27unrolled_elementwise_kernelINS0_13AUnaryFunctorIsssNS0_15binary_internal10MulFunctorIsEEEESt5arrayIPcLm2EELi4E23TrivialOffsetCalculatorILi1EjESB_NS0_6memory12LoadWithCastILi1EEENSC_13StoreWithCastILi1EEEEEviT_T0_T2_T3_T4_T5_,(.L_x_17034 - _ZN2at6native27unrolled_elementwise_kernelINS0_13AUnaryFunctorIsssNS0_15binary_internal10MulFunctorIsEEEESt5arrayIPcLm2EELi4E23TrivialOffsetCalculatorILi1EjESB_NS0_6memory12LoadWithCastILi1EEENSC_13StoreWithCastILi1EEEEEviT_T0_T2_T3_T4_T5_)
        .other          _ZN2at6native27unrolled_elementwise_kernelINS0_13AUnaryFunctorIsssNS0_15binary_internal10MulFunctorIsEEEESt5arrayIPcLm2EELi4E23TrivialOffsetCalculatorILi1EjESB_NS0_6memory12LoadWithCastILi1EEENSC_13StoreWithCastILi1EEEEEviT_T0_T2_T3_T4_T5_,@"STO_CUDA_ENTRY STV_DEFAULT"
_ZN2at6native27unrolled_elementwise_kernelINS0_13AUnaryFunctorIsssNS0_15binary_internal10MulFunctorIsEEEESt5arrayIPcLm2EELi4E23TrivialOffsetCalculatorILi1EjESB_NS0_6memory12LoadWithCastILi1EEENSC_13StoreWithCastILi1EEEEEviT_T0_T2_T3_T4_T5_:
.text._ZN2at6native27unrolled_elementwise_kernelINS0_13AUnaryFunctorIsssNS0_15binary_internal10MulFunctorIsEEEESt5arrayIPcLm2EELi4E23TrivialOffsetCalculatorILi1EjESB_NS0_6memory12LoadWithCastILi1EEENSC_13StoreWithCastILi1EEEEEviT_T0_T2_T3_T4_T5_:
        /* <DEDUP_REMOVED lines=31> */
.L_x_9860:
[----:B------:R3:W5:Y:S01]  /*01f0*/  LDG.E.U8 R19, desc[UR36][R4.64] ;  /* 0x0000002404137981 */ /* 0x000762000c1e1100 */
[----:B------:R-:W-:Y:S05]  /*0200*/  BRA `(.L_x_9862) ;  /* 0x0000000c00507947 */ /* 0x000fea0003800000 */
.L_x_9859:
        /* <DEDUP_REMOVED lines=8> */
.L_x_9864:
[----:B------:R1:W5:Y:S01]  /*0290*/  LDG.E.U16 R19, desc[UR36][R4.64] ;  /* 0x0000002404137981 */ /* 0x000362000c1e1500 */
[----:B------:R-:W-:Y:S05]  /*02a0*/  BRA `(.L_x_9862) ;  /* 0x0000000c00287947 */ /* 0x000fea0003800000 */
.L_x_9863:
[----:B------:R2:W5:Y:S01]  /*02b0*/  LDG.E.U16 R19, desc[UR36][R4.64] ;  /* 0x0000002404137981 */ /* 0x000562000c1e1500 */
[----:B------:R-:W-:Y:S05]  /*02c0*/  BRA `(.L_x_9862) ;  /* 0x0000000c00207947 */ /* 0x000fea0003800000 */
.L_x_9858:
        /* <DEDUP_REMOVED lines=9> */
.L_x_9866:
[----:B------:R-:W2:Y:S02]  /*0360*/  LDG.E.U16 R0, desc[UR36][R4.64] ;  /* 0x0000002404007981 */ /* 0x000ea4000c1e1500 */
[----:B--2---:R-:W-:-:S06]  /*0370*/  HADD2.F32 R0, -RZ, R0.H0_H0 ;  /* 0x20000000ff007230 */ /* 0x004fcc0000004100 */
[----:B------:R-:W0:Y:S02]  /*0380*/  F2I.FTZ.TRUNC.NTZ R0, R0 ;  /* 0x0000000000007305 */ /* 0x000e24000021f100 */
[----:B0-----:R-:W-:Y:S01]  /*0390*/  PRMT R19, R0, 0x7610, R19 ;  /* 0x0000761000137816 */ /* 0x001fe20000000013 */
[----:B------:R-:W-:Y:S06]  /*03a0*/  BRA `(.L_x_9862) ;  /* 0x0000000800e87947 */ /* 0x000fec0003800000 */
.L_x_9865:
        /* <DEDUP_REMOVED lines=9> */
.L_x_9868:
[----:B------:R-:W2:Y:S02]  /*0440*/  LDG.E.U16 R4, desc[UR36][R4.64] ;  /* 0x0000002404047981 */ /* 0x000ea4000c1e1500 */
[----:B--2---:R-:W-:-:S06]  /*0450*/  HADD2.F32 R0, -RZ, R4.H0_H0 ;  /* 0x20000004ff007230 */ /* 0x004fcc0000004100 */
[----:B------:R-:W0:Y:S02]  /*0460*/  F2I.FTZ.TRUNC.NTZ R0, R0 ;  /* 0x0000000000007305 */ /* 0x000e24000021f100 */
[----:B0-----:R-:W-:Y:S01]  /*0470*/  PRMT R19, R0, 0x7610, R19 ;  /* 0x0000761000137816 */ /* 0x001fe20000000013 */
[----:B------:R-:W-:Y:S06]  /*0480*/  BRA `(.L_x_9862) ;  /* 0x0000000800b07947 */ /* 0x000fec0003800000 */
.L_x_9867:
[----:B------:R-:W2:Y:S02]  /*0490*/  LDG.E.64 R4, desc[UR36][R4.64] ;  /* 0x0000002404047981 */ /* 0x000ea4000c1e1b00 */
[----:B--2---:R0:W1:Y:S02]  /*04a0*/  F2I.F64.TRUNC R19, R4 ;  /* 0x0000000400137311 */ /* 0x004064000030d100 */
[----:B01----:R-:W-:Y:S05]  /*04b0*/  BRA `(.L_x_9862) ;  /* 0x0000000800a47947 */ /* 0x003fea0003800000 */
.L_x_9857:
        /* <DEDUP_REMOVED lines=12> */
.L_x_9871:
[----:B------:R-:W2:Y:S02]  /*0580*/  LDG.E.64 R4, desc[UR36][R4.64] ;  /* 0x0000002404047981 */ /* 0x000ea4000c1e1b00 */
[----:B--2---:R0:W1:Y:S02]  /*0590*/  F2I.F64.TRUNC R19, R4 ;  /* 0x0000000400137311 */ /* 0x004064000030d100 */
[----:B01----:R-:W-:Y:S05]  /*05a0*/  BRA `(.L_x_9862) ;  /* 0x0000000800687947 */ /* 0x003fea0003800000 */
.L_x_9870:
        /* <DEDUP_REMOVED lines=27> */
.L_x_9873:
        /* <DEDUP_REMOVED lines=11> */
[----:B------:R-:W-:-:S06]  /*0810*/  LOP3.LUT R0, R0, 0x80000000, R3, 0xf8, !PT ;  /* 0x8000000000007812 */ /* 0x000fcc00078ef803 */
[----:B------:R-:W0:Y:S02]  /*0820*/  F2I.FTZ.TRUNC.NTZ R0, R0 ;  /* 0x0000000000007305 */ /* 0x000e24000021f100 */
[----:B0-----:R-:W-:Y:S01]  /*0830*/  PRMT R19, R0, 0x7610, R19 ;  /* 0x0000761000137816 */ /* 0x001fe20000000013 */
[----:B------:R-:W-:Y:S06]  /*0840*/  BRA `(.L_x_9862) ;  /* 0x0000000400c07947 */ /* 0x000fec0003800000 */
.L_x_9872:
[----:B------:R-:W2:Y:S02]  /*0850*/  LDG.E.U16 R0, desc[UR36][R4.64] ;  /* 0x0000002404007981 */ /* 0x000ea4000c1e1500 */
[----:B--2---:R-:W-:-:S06]  /*0860*/  IMAD.U32 R0, R0, 0x10000, RZ ;  /* 0x0001000000007824 */ /* 0x004fcc00078e00ff */
[----:B------:R-:W0:Y:S02]  /*0870*/  F2I.FTZ.TRUNC.NTZ R0, R0 ;  /* 0x0000000000007305 */ /* 0x000e24000021f100 */
[----:B0-----:R-:W-:Y:S01]  /*0880*/  PRMT R19, R0, 0x7610, R19 ;  /* 0x0000761000137816 */ /* 0x001fe20000000013 */
[----:B------:R-:W-:Y:S06]  /*0890*/  BRA `(.L_x_9862) ;  /* 0x0000000400ac7947 */ /* 0x000fec0003800000 */
.L_x_9869:
        /* <DEDUP_REMOVED lines=10> */
.L_x_9876:
        /* <DEDUP_REMOVED lines=21> */
.L_x_9880:
[----:B------:R-:W-:Y:S05]  /*0a90*/  BSYNC.RECONVERGENT B1 ;  /* 0x0000000000017941 */ /* 0x000fea0003800200 */
.L_x_9879:
[----:B------:R-:W-:Y:S01]  /*0aa0*/  IMAD.SHL.U32 R0, R0, 0x100000, RZ ;  /* 0x0010000000007824 */ /* 0x000fe200078e00ff */
[----:B------:R-:W-:-:S04]  /*0ab0*/  LEA R3, R3, 0x3b800000, 0x17 ;  /* 0x3b80000003037811 */ /* 0x000fc800078eb8ff */
[----:B------:R-:W-:-:S07]  /*0ac0*/  LOP3.LUT R0, R3, R0, R7, 0xfe, !PT ;  /* 0x0000000003007212 */ /* 0x000fce00078efe07 */
.L_x_9878:
[----:B------:R-:W-:Y:S05]  /*0ad0*/  BSYNC.RECONVERGENT B0 ;  /* 0x0000000000007941 */ /* 0x000fea0003800200 */
.L_x_9877:
[----:B------:R-:W0:Y:S02]  /*0ae0*/  F2I.FTZ.TRUNC.NTZ R0, R0 ;  /* 0x0000000000007305 */ /* 0x000e24000021f100 */
[----:B0-----:R-:W-:Y:S01]  /*0af0*/  PRMT R19, R0, 0x7610, R19 ;  /* 0x0000761000137816 */ /* 0x001fe20000000013 */
[----:B------:R-:W-:Y:S06]  /*0b00*/  BRA `(.L_x_9862) ;  /* 0x0000000400107947 */ /* 0x000fec0003800000 */
.L_x_9875:
        /* <DEDUP_REMOVED lines=21> */
.L_x_9884:
[----:B------:R-:W-:Y:S05]  /*0c60*/  BSYNC.RECONVERGENT B1 ;  /* 0x0000000000017941 */ /* 0x000fea0003800200 */
.L_x_9883:
[----:B------:R-:W-:Y:S01]  /*0c70*/  IMAD.SHL.U32 R0, R0, 0x200000, RZ ;  /* 0x0020000000007824 */ /* 0x000fe200078e00ff */
[----:B------:R-:W-:-:S04]  /*0c80*/  LEA R3, R3, 0x37800000, 0x17 ;  /* 0x3780000003037811 */ /* 0x000fc800078eb8ff */
[----:B------:R-:W-:-:S07]  /*0c90*/  LOP3.LUT R0, R3, R0, R7, 0xfe, !PT ;  /* 0x0000000003007212 */ /* 0x000fce00078efe07 */
.L_x_9882:
[----:B------:R-:W-:Y:S05]  /*0ca0*/  BSYNC.RECONVERGENT B0 ;  /* 0x0000000000007941 */ /* 0x000fea0003800200 */
.L_x_9881:
[----:B------:R-:W0:Y:S02]  /*0cb0*/  F2I.FTZ.TRUNC.NTZ R0, R0 ;  /* 0x0000000000007305 */ /* 0x000e24000021f100 */
[----:B0-----:R-:W-:Y:S01]  /*0cc0*/  PRMT R19, R0, 0x7610, R19 ;  /* 0x0000761000137816 */ /* 0x001fe20000000013 */
[----:B------:R-:W-:Y:S06]  /*0cd0*/  BRA `(.L_x_9862) ;  /* 0x00000000009c7947 */ /* 0x000fec0003800000 */
.L_x_9874:
[----:B------:R-:W-:-:S09]  /*0ce0*/  UISETP.NE.AND UP0, UPT, UR4, 0x1c, UPT ;  /* 0x0000001c0400788c */ /* 0x000fd2000bf05270 */
[----:B------:R-:W-:Y:S05]  /*0cf0*/  BRA.U !UP0, `(.L_x_9885) ;  /* 0x0000000108907547 */ /* 0x000fea000b800000 */
[----:B------:R-:W-:-:S09]  /*0d00*/  UISETP.NE.AND UP0, UPT, UR4, 0x1d, UPT ;  /* 0x0000001d0400788c */ /* 0x000fd2000bf05270 */
[----:B------:R-:W-:Y:S05]  /*0d10*/  BRA.U !UP0, `(.L_x_9886) ;  /* 0x0000000108807547 */ /* 0x000fea000b800000 */
[----:B------:R-:W-:-:S09]  /*0d20*/  UISETP.NE.AND UP0, UPT, UR4, 0x2c, UPT ;  /* 0x0000002c0400788c */ /* 0x000fd2000bf05270 */
[----:B------:R-:W-:Y:S05]  /*0d30*/  BRA.U !UP0, `(.L_x_9887) ;  /* 0x0000000108487547 */ /* 0x000fea000b800000 */
.L_x_9861:
        /* <DEDUP_REMOVED lines=16> */
.L_x_9888:
[----:B------:R-:W-:Y:S01]  /*0e40*/  PRMT R19, RZ, 0x7610, R19 ;  /* 0x00007610ff137816 */ /* 0x000fe20000000013 */
[----:B------:R-:W-:Y:S06]  /*0e50*/  BRA `(.L_x_9862) ;  /* 0x00000000003c7947 */ /* 0x000fec0003800000 */
.L_x_9887:
        /* <DEDUP_REMOVED lines=8> */
.L_x_9890:
[----:B------:R-:W-:Y:S05]  /*0ee0*/  BSYNC.RECONVERGENT B0 ;  /* 0x0000000000007941 */ /* 0x000fea0003800200 */
.L_x_9889:
[----:B------:R-:W0:Y:S02]  /*0ef0*/  F2I.FTZ.TRUNC.NTZ R0, R0 ;  /* 0x0000000000007305 */ /* 0x000e24000021f100 */
[----:B0-----:R-:W-:Y:S01]  /*0f00*/  PRMT R19, R0, 0x7610, R19 ;  /* 0x0000761000137816 */ /* 0x001fe20000000013 */
[----:B------:R-:W-:Y:S06]  /*0f10*/  BRA `(.L_x_9862) ;  /* 0x00000000000c7947 */ /* 0x000fec0003800000 */
.L_x_9886:
[----:B------:R0:W5:Y:S01]  /*0f20*/  LDG.E.U16 R19, desc[UR36][R4.64] ;  /* 0x0000002404137981 */ /* 0x000162000c1e1500 */
[----:B------:R-:W-:Y:S05]  /*0f30*/  BRA `(.L_x_9862) ;  /* 0x0000000000047947 */ /* 0x000fea0003800000 */
.L_x_9885:
[----:B------:R0:W5:Y:S02]  /*0f40*/  LDG.E.U16 R19, desc[UR36][R4.64] ;  /* 0x0000002404137981 */ /* 0x000164000c1e1500 */
.L_x_9862:
[----:B------:R-:W-:-:S07]  /*0f50*/  VIADD R25, R17, 0x80 ;  /* 0x0000008011197836 */ /* 0x000fce0000000000 */
.L_x_9856:
[----:B------:R-:W-:Y:S05]  /*0f60*/  BSYNC.RECONVERGENT B6 ;  /* 0x0000000000067941 */ /* 0x000fea0003800200 */
.L_x_9855:
[----:B------:R-:W-:Y:S01]  /*0f70*/  ISETP.GE.AND P0, PT, R25, R16, PT ;  /* 0x000000101900720c */ /* 0x000fe20003f06270 */
[----:B------:R-:W-:Y:S01]  /*0f80*/  BSSY.RECONVERGENT B6, `(.L_x_9891) ;  /* 0x00000ed000067945 */ /* 0x000fe20003800200 */
[----:B------:R-:W-:-:S11]  /*0f90*/  PRMT R22, RZ, 0x7610, R22 ;  /* 0x00007610ff167816 */ /* 0x000fd60000000016 */
[----:B------:R-:W-:Y:S05]  /*0fa0*/  @P0 BRA `(.L_x_9892) ;  /* 0x0000000c00a80947 */ /* 0x000fea0003800000 */
[----:B01234-:R-:W0:Y:S01]  /*0fb0*/  LDC.64 R4, c[0x0][0x390] ;  /* 0x0000e400ff047b82 */ /* 0x01fe220000000a00 */
        /* <DEDUP_REMOVED lines=18> */
.L_x_9896:
[----:B------:R0:W5:Y:S01]  /*10e0*/  LDG.E.U8 R22, desc[UR36][R4.64] ;  /* 0x0000002404167981 */ /* 0x000162000c1e1100 */
[----:B------:R-:W-:Y:S05]  /*10f0*/  BRA `(.L_x_9898) ;  /* 0x0000000c00507947 */ /* 0x000fea0003800000 */
.L_x_9895:
        /* <DEDUP_REMOVED lines=8> */
.L_x_9900:
[----:B------:R0:W5:Y:S01]  /*1180*/  LDG.E.U16 R22, desc[UR36][R4.64] ;  /* 0x0000002404167981 */ /* 0x000162000c1e1500 */
[----:B------:R-:W-:Y:S05]  /*1190*/  BRA `(.L_x_9898) ;  /* 0x0000000c00287947 */ /* 0x000fea0003800000 */
.L_x_9899:
[----:B------:R0:W5:Y:S01]  /*11a0*/  LDG.E.U16 R22, desc[UR36][R4.64] ;  /* 0x0000002404167981 */ /* 0x000162000c1e1500 */
[----:B------:R-:W-:Y:S05]  /*11b0*/  BRA `(.L_x_9898) ;  /* 0x0000000c00207947 */ /* 0x000fea0003800000 */
.L_x_9894:
        /* <DEDUP_REMOVED lines=9> */
.L_x_9902:
[----:B------:R-:W2:Y:S02]  /*1250*/  LDG.E.U16 R0, desc[UR36][R4.64] ;  /* 0x0000002404007981 */ /* 0x000ea4000c1e1500 */
[----:B--2---:R-:W-:-:S06]  /*1260*/  HADD2.F32 R0, -RZ, R0.H0_H0 ;  /* 0x20000000ff007230 */ /* 0x004fcc0000004100 */
[----:B------:R-:W0:Y:S02]  /*1270*/  F2I.FTZ.TRUNC.NTZ R0, R0 ;  /* 0x0000000000007305 */ /* 0x000e24000021f100 */
[----:B0-----:R-:W-:Y:S01]  /*1280*/  PRMT R22, R0, 0x7610, R22 ;  /* 0x0000761000167816 */ /* 0x001fe20000000016 */
[----:B------:R-:W-:Y:S06]  /*1290*/  BRA `(.L_x_9898) ;  /* 0x0000000800e87947 */ /* 0x000fec0003800000 */
.L_x_9901:
        /* <DEDUP_REMOVED lines=9> */
.L_x_9904:
[----:B------:R-:W2:Y:S02]  /*1330*/  LDG.E.U16 R4, desc[UR36][R4.64] ;  /* 0x0000002404047981 */ /* 0x000ea4000c1e1500 */
[----:B--2---:R-:W-:-:S06]  /*1340*/  HADD2.F32 R0, -RZ, R4.H0_H0 ;  /* 0x20000004ff007230 */ /* 0x004fcc0000004100 */
[----:B------:R-:W0:Y:S02]  /*1350*/  F2I.FTZ.TRUNC.NTZ R0, R0 ;  /* 0x0000000000007305 */ /* 0x000e24000021f100 */
[----:B0-----:R-:W-:Y:S01]  /*1360*/  PRMT R22, R0, 0x7610, R22 ;  /* 0x0000761000167816 */ /* 0x001fe20000000016 */
[----:B------:R-:W-:Y:S06]  /*1370*/  BRA `(.L_x_9898) ;  /* 0x0000000800b07947 */ /* 0x000fec0003800000 */
.L_x_9903:
[----:B------:R-:W2:Y:S02]  /*1380*/  LDG.E.64 R4, desc[UR36][R4.64] ;  /* 0x0000002404047981 */ /* 0x000ea4000c1e1b00 */
[----:B--2---:R0:W1:Y:S02]  /*1390*/  F2I.F64.TRUNC R22, R4 ;  /* 0x0000000400167311 */ /* 0x004064000030d100 */
[----:B01----:R-:W-:Y:S05]  /*13a0*/  BRA `(.L_x_9898) ;  /* 0x0000000800a47947 */ /* 0x003fea0003800000 */
.L_x_9893:
        /* <DEDUP_REMOVED lines=12> */
.L_x_9907:
[----:B------:R-:W2:Y:S02]  /*1470*/  LDG.E.64 R4, desc[UR36][R4.64] ;  /* 0x0000002404047981 */ /* 0x000ea4000c1e1b00 */
[----:B--2---:R0:W1:Y:S02]  /*1480*/  F2I.F64.TRUNC R22, R4 ;  /* 0x0000000400167311 */ /* 0x004064000030d100 */
[----:B01----:R-:W-:Y:S05]  /*1490*/  BRA `(.L_x_9898) ;  /* 0x0000000800687947 */ /* 0x003fea0003800000 */
.L_x_9906:
        /* <DEDUP_REMOVED lines=27> */
.L_x_9909:
        /* <DEDUP_REMOVED lines=11> */
[----:B------:R-:W-:-:S06]  /*1700*/  LOP3.LUT R0, R0, 0x80000000, R3, 0xf8, !PT ;  /* 0x8000000000007812 */ /* 0x000fcc00078ef803 */
[----:B------:R-:W0:Y:S02]  /*1710*/  F2I.FTZ.TRUNC.NTZ R0, R0 ;  /* 0x0000000000007305 */ /* 0x000e24000021f100 */
[----:B0-----:R-:W-:Y:S01]  /*1720*/  PRMT R22, R0, 0x7610, R22 ;  /* 0x0000761000167816 */ /* 0x001fe20000000016 */
[----:B------:R-:W-:Y:S06]  /*1730*/  BRA `(.L_x_9898) ;  /* 0x0000000400c07947 */ /* 0x000fec0003800000 */
.L_x_9908:
[----:B------:R-:W2:Y:S02]  /*1740*/  LDG.E.U16 R0, desc[UR36][R4.64] ;  /* 0x0000002404007981 */ /* 0x000ea4000c1e1500 */
[----:B--2---:R-:W-:-:S06]  /*1750*/  IMAD.U32 R0, R0, 0x10000, RZ ;  /* 0x0001000000007824 */ /* 0x004fcc00078e00ff */
[----:B------:R-:W0:Y:S02]  /*1760*/  F2I.FTZ.TRUNC.NTZ R0, R0 ;  /* 0x0000000000007305 */ /* 0x000e24000021f100 */
[----:B0-----:R-:W-:Y:S01]  /*1770*/  PRMT R22, R0, 0x7610, R22 ;  /* 0x0000761000167816 */ /* 0x001fe20000000016 */
[----:B------:R-:W-:Y:S06]  /*1780*/  BRA `(.L_x_9898) ;  /* 0x0000000400ac7947 */ /* 0x000fec0003800000 */
.L_x_9905:
        /* <DEDUP_REMOVED lines=10> */
.L_x_9912:
        /* <DEDUP_REMOVED lines=21> */
.L_x_9916:
[----:B------:R-:W-:Y:S05]  /*1980*/  BSYNC.RECONVERGENT B1 ;  /* 0x0000000000017941 */ /* 0x000fea0003800200 */
.L_x_9915:
[----:B------:R-:W-:Y:S01]  /*1990*/  IMAD.SHL.U32 R0, R0, 0x100000, RZ ;  /* 0x0010000000007824 */ /* 0x000fe200078e00ff */
[----:B------:R-:W-:-:S04]  /*19a0*/  LEA R3, R3, 0x3b800000, 0x17 ;  /* 0x3b80000003037811 */ /* 0x000fc800078eb8ff */
[----:B------:R-:W-:-:S07]  /*19b0*/  LOP3.LUT R0, R3, R0, R7, 0xfe, !PT ;  /* 0x0000000003007212 */ /* 0x000fce00078efe07 */
.L_x_9914:
[----:B------:R-:W-:Y:S05]  /*19c0*/  BSYNC.RECONVERGENT B0 ;  /* 0x0000000000007941 */ /* 0x000fea0003800200 */
.L_x_9913:
[----:B------:R-:W0:Y:S02]  /*19d0*/  F2I.FTZ.TRUNC.NTZ R0, R0 ;  /* 0x0000000000007305 */ /* 0x000e24000021f100 */
[----:B0-----:R-:W-:Y:S01]  /*19e0*/  PRMT R22, R0, 0x7610, R22 ;  /* 0x0000761000167816 */ /* 0x001fe20000000016 */
[----:B------:R-:W-:Y:S06]  /*19f0*/  BRA `(.L_x_9898) ;  /* 0x0000000400107947 */ /* 0x000fec0003800000 */
.L_x_9911:
        /* <DEDUP_REMOVED lines=21> */
.L_x_9920:
[----:B------:R-:W-:Y:S05]  /*1b50*/  BSYNC.RECONVERGENT B1 ;  /* 0x0000000000017941 */ /* 0x000fea0003800200 */
.L_x_9919:
[----:B------:R-:W-:Y:S01]  /*1b60*/  IMAD.SHL.U32 R0, R0, 0x200000, RZ ;  /* 0x0020000000007824 */ /* 0x000fe200078e00ff */
[----:B------:R-:W-:-:S04]  /*1b70*/  LEA R3, R3, 0x37800000, 0x17 ;  /* 0x3780000003037811 */ /* 0x000fc800078eb8ff */
[----:B------:R-:W-:-:S07]  /*1b80*/  LOP3.LUT R0, R3, R0, R7, 0xfe, !PT ;  /* 0x0000000003007212 */ /* 0x000fce00078efe07 */
.L_x_9918:
[----:B------:R-:W-:Y:S05]  /*1b90*/  BSYNC.RECONVERGENT B0 ;  /* 0x0000000000007941 */ /* 0x000fea0003800200 */
.L_x_9917:
[----:B------:R-:W0:Y:S02]  /*1ba0*/  F2I.FTZ.TRUNC.NTZ R0, R0 ;  /* 0x0000000000007305 */ /* 0x000e24000021f100 */
[----:B0-----:R-:W-:Y:S01]  /*1bb0*/  PRMT R22, R0, 0x7610, R22 ;  /* 0x0000761000167816 */ /* 0x001fe20000000016 */
[----:B------:R-:W-:Y:S06]  /*1bc0*/  BRA `(.L_x_9898) ;  /* 0x00000000009c7947 */ /* 0x000fec0003800000 */
.L_x_9910:
        /* <DEDUP_REMOVED lines=14> */
.L_x_9924:
[----:B------:R-:W-:Y:S05]  /*1cb0*/  BSYNC.RECONVERGENT B0 ;  /* 0x0000000000007941 */ /* 0x000fea0003800200 */
.L_x_9923:
[----:B------:R-:W0:Y:S02]  /*1cc0*/  F2I.FTZ.TRUNC.NTZ R0, R0 ;  /* 0x0000000000007305 */ /* 0x000e24000021f100 */
[----:B0-----:R-:W-:Y:S01]  /*1cd0*/  PRMT R22, R0, 0x7610, R22 ;  /* 0x0000761000167816 */ /* 0x001fe20000000016 */
[----:B------:R-:W-:Y:S06]  /*1ce0*/  BRA `(.L_x_9898) ;  /* 0x0000000000547947 */ /* 0x000fec0003800000 */
.L_x_9897:
        /* <DEDUP_REMOVED lines=16> */
.L_x_9925:
[----:B------:R-:W-:Y:S01]  /*1df0*/  PRMT R22, RZ, 0x7610, R22 ;  /* 0x00007610ff167816 */ /* 0x000fe20000000016 */
[----:B------:R-:W-:Y:S06]  /*1e00*/  BRA `(.L_x_9898) ;  /* 0x00000000000c7947 */ /* 0x000fec0003800000 */
.L_x_9922:
[----:B------:R1:W5:Y:S01]  /*1e10*/  LDG.E.U16 R22, desc[UR36][R4.64] ;  /* 0x0000002404167981 */ /* 0x000362000c1e1500 */
[----:B------:R-:W-:Y:S05]  /*1e20*/  BRA `(.L_x_9898) ;  /* 0x0000000000047947 */ /* 0x000fea0003800000 */
.L_x_9921:
[----:B------:R0:W5:Y:S02]  /*1e30*/  LDG.E.U16 R22, desc[UR36][R4.64] ;  /* 0x0000002404167981 */ /* 0x000164000c1e1500 */
.L_x_9898:
[----:B------:R-:W-:-:S07]  /*1e40*/  VIADD R25, R25, 0x80 ;  /* 0x0000008019197836 */ /* 0x000fce0000000000 */
.L_x_9892:
[----:B------:R-:W-:Y:S05]  /*1e50*/  BSYNC.RECONVERGENT B6 ;  /* 0x0000000000067941 */ /* 0x000fea0003800200 */
.L_x_9891:
        /* <DEDUP_REMOVED lines=23> */
.L_x_9931:
[----:B------:R0:W5:Y:S01]  /*1fd0*/  LDG.E.U8 R23, desc[UR36][R4.64] ;  /* 0x0000002404177981 */ /* 0x000162000c1e1100 */
[----:B------:R-:W-:Y:S05]  /*1fe0*/  BRA `(.L_x_9933) ;  /* 0x0000000c00507947 */ /* 0x000fea0003800000 */
.L_x_9930:
        /* <DEDUP_REMOVED lines=8> */
.L_x_9935:
[----:B------:R0:W5:Y:S01]  /*2070*/  LDG.E.U16 R23, desc[UR36][R4.64] ;  /* 0x0000002404177981 */ /* 0x000162000c1e1500 */
[----:B------:R-:W-:Y:S05]  /*2080*/  BRA `(.L_x_9933) ;  /* 0x0000000c00287947 */ /* 0x000fea0003800000 */
.L_x_9934:
[----:B------:R0:W5:Y:S01]  /*2090*/  LDG.E.U16 R23, desc[UR36][R4.64] ;  /* 0x0000002404177981 */ /* 0x000162000c1e1500 */
[----:B------:R-:W-:Y:S05]  /*20a0*/  BRA `(.L_x_9933) ;  /* 0x0000000c00207947 */ /* 0x000fea0003800000 */
.L_x_9929:
        /* <DEDUP_REMOVED lines=9> */
.L_x_9937:
[----:B------:R-:W2:Y:S02]  /*2140*/  LDG.E.U16 R0, desc[UR36][R4.64] ;  /* 0x0000002404007981 */ /* 0x000ea4000c1e1500 */
[----:B--2---:R-:W-:-:S06]  /*2150*/  HADD2.F32 R0, -RZ, R0.H0_H0 ;  /* 0x20000000ff007230 */ /* 0x004fcc0000004100 */
[----:B------:R-:W0:Y:S02]  /*2160*/  F2I.FTZ.TRUNC.NTZ R0, R0 ;  /* 0x0000000000007305 */ /* 0x000e24000021f100 */
[----:B0-----:R-:W-:Y:S01]  /*2170*/  PRMT R23, R0, 0x7610, R23 ;  /* 0x0000761000177816 */ /* 0x001fe20000000017 */
[----:B------:R-:W-:Y:S06]  /*2180*/  BRA `(.L_x_9933) ;  /* 0x0000000800e87947 */ /* 0x000fec0003800000 */
.L_x_9936:
        /* <DEDUP_REMOVED lines=9> */
.L_x_9939:
[----:B------:R-:W2:Y:S02]  /*2220*/  LDG.E.U16 R4, desc[UR36][R4.64] ;  /* 0x0000002404047981 */ /* 0x000ea4000c1e1500 */
[----:B--2---:R-:W-:-:S06]  /*2230*/  HADD2.F32 R0, -RZ, R4.H0_H0 ;  /* 0x20000004ff007230 */ /* 0x004fcc0000004100 */
[----:B------:R-:W0:Y:S02]  /*2240*/  F2I.FTZ.TRUNC.NTZ R0, R0 ;  /* 0x0000000000007305 */ /* 0x000e24000021f100 */
[----:B0-----:R-:W-:Y:S01]  /*2250*/  PRMT R23, R0, 0x7610, R23 ;  /* 0x0000761000177816 */ /* 0x001fe20000000017 */
[----:B------:R-:W-:Y:S06]  /*2260*/  BRA `(.L_x_9933) ;  /* 0x0000000800b07947 */ /* 0x000fec0003800000 */
.L_x_9938:
[----:B------:R-:W2:Y:S02]  /*2270*/  LDG.E.64 R4, desc[UR36][R4.64] ;  /* 0x0000002404047981 */ /* 0x000ea4000c1e1b00 */
[----:B--2---:R0:W1:Y:S02]  /*2280*/  F2I.F64.TRUNC R23, R4 ;  /* 0x0000000400177311 */ /* 0x004064000030d100 */
[----:B01----:R-:W-:Y:S05]  /*2290*/  BRA `(.L_x_9933) ;  /* 0x0000000800a47947 */ /* 0x003fea0003800000 */
.L_x_9928:
        /* <DEDUP_REMOVED lines=12> */
.L_x_9942:
[----:B------:R-:W2:Y:S02]  /*2360*/  LDG.E.64 R4, desc[UR36][R4.64] ;  /* 0x0000002404047981 */ /* 0x000ea4000c1e1b00 */
[----:B--2---:R3:W4:Y:S02]  /*2370*/  F2I.F64.TRUNC R23, R4 ;  /* 0x0000000400177311 */ /* 0x004724000030d100 */
[----:B---34-:R-:W-:Y:S05]  /*2380*/  BRA `(.L_x_9933) ;  /* 0x0000000800687947 */ /* 0x018fea0003800000 */
.L_x_9941:
        /* <DEDUP_REMOVED lines=27> */
.L_x_9944:
        /* <DEDUP_REMOVED lines=15> */
.L_x_9943:
[----:B------:R-:W2:Y:S02]  /*2630*/  LDG.E.U16 R0, desc[UR36][R4.64] ;  /* 0x0000002404007981 */ /* 0x000ea4000c1e1500 */
[----:B--2---:R-:W-:-:S06]  /*2640*/  IMAD.U32 R0, R0, 0x10000, RZ ;  /* 0x0001000000007824 */ /* 0x004fcc00078e00ff */
[----:B------:R-:W0:Y:S02]  /*2650*/  F2I.FTZ.TRUNC.NTZ R0, R0 ;  /* 0x0000000000007305 */ /* 0x000e24000021f100 */
[----:B0-----:R-:W-:Y:S01]  /*2660*/  PRMT R23, R0, 0x7610, R23 ;  /* 0x0000761000177816 */ /* 0x001fe20000000017 */
[----:B------:R-:W-:Y:S06]  /*2670*/  BRA `(.L_x_9933) ;  /* 0x0000000400ac7947 */ /* 0x000fec0003800000 */
.L_x_9940:
        /* <DEDUP_REMOVED lines=10> */
.L_x_9947:
        /* <DEDUP_REMOVED lines=21> */
.L_x_9951:
[----:B------:R-:W-:Y:S05]  /*2870*/  BSYNC.RECONVERGENT B1 ;  /* 0x0000000000017941 */ /* 0x000fea0003800200 */
.L_x_9950:
[----:B------:R-:W-:Y:S01]  /*2880*/  IMAD.SHL.U32 R0, R0, 0x100000, RZ ;  /* 0x0010000000007824 */ /* 0x000fe200078e00ff */
[----:B------:R-:W-:-:S04]  /*2890*/  LEA R3, R3, 0x3b800000, 0x17 ;  /* 0x3b80000003037811 */ /* 0x000fc800078eb8ff */
[----:B------:R-:W-:-:S07]  /*28a0*/  LOP3.LUT R0, R3, R0, R7, 0xfe, !PT ;  /* 0x0000000003007212 */ /* 0x000fce00078efe07 */
.L_x_9949:
[----:B------:R-:W-:Y:S05]  /*28b0*/  BSYNC.RECONVERGENT B0 ;  /* 0x0000000000007941 */ /* 0x000fea0003800200 */
.L_x_9948:
[----:B------:R-:W0:Y:S02]  /*28c0*/  F2I.FTZ.TRUNC.NTZ R0, R0 ;  /* 0x0000000000007305 */ /* 0x000e24000021f100 */
[----:B0-----:R-:W-:Y:S01]  /*28d0*/  PRMT R23, R0, 0x7610, R23 ;  /* 0x0000761000177816 */ /* 0x001fe20000000017 */
[----:B------:R-:W-:Y:S06]  /*28e0*/  BRA `(.L_x_9933) ;  /* 0x0000000400107947 */ /* 0x000fec0003800000 */
.L_x_9946:
        /* <DEDUP_REMOVED lines=21> */
.L_x_9955:
[----:B------:R-:W-:Y:S05]  /*2a40*/  BSYNC.RECONVERGENT B1 ;  /* 0x0000000000017941 */ /* 0x000fea0003800200 */
.L_x_9954:
[----:B------:R-:W-:Y:S01]  /*2a50*/  IMAD.SHL.U32 R0, R0, 0x200000, RZ ;  /* 0x0020000000007824 */ /* 0x000fe200078e00ff */
[----:B------:R-:W-:-:S04]  /*2a60*/  LEA R3, R3, 0x37800000, 0x17 ;  /* 0x3780000003037811 */ /* 0x000fc800078eb8ff */
[----:B------:R-:W-:-:S07]  /*2a70*/  LOP3.LUT R0, R3, R0, R7, 0xfe, !PT ;  /* 0x0000000003007212 */ /* 0x000fce00078efe07 */
.L_x_9953:
[----:B------:R-:W-:Y:S05]  /*2a80*/  BSYNC.RECONVERGENT B0 ;  /* 0x0000000000007941 */ /* 0x000fea0003800200 */
.L_x_9952:
[----:B------:R-:W0:Y:S02]  /*2a90*/  F2I.FTZ.TRUNC.NTZ R0, R0 ;  /* 0x0000000000007305 */ /* 0x000e24000021f100 */
[----:B0-----:R-:W-:Y:S01]  /*2aa0*/  PRMT R23, R0, 0x7610, R23 ;  /* 0x0000761000177816 */ /* 0x001fe20000000017 */
[----:B------:R-:W-:Y:S06]  /*2ab0*/  BRA `(.L_x_9933) ;  /* 0x00000000009c7947 */ /* 0x000fec0003800000 */
.L_x_9945:
        /* <DEDUP_REMOVED lines=14> */
.L_x_9959:
[----:B------:R-:W-:Y:S05]  /*2ba0*/  BSYNC.RECONVERGENT B0 ;  /* 0x0000000000007941 */ /* 0x000fea0003800200 */
.L_x_9958:
[----:B------:R-:W0:Y:S02]  /*2bb0*/  F2I.FTZ.TRUNC.NTZ R0, R0 ;  /* 0x0000000000007305 */ /* 0x000e24000021f100 */
[----:B0-----:R-:W-:Y:S01]  /*2bc0*/  PRMT R23, R0, 0x7610, R23 ;  /* 0x0000761000177816 */ /* 0x001fe20000000017 */
[----:B------:R-:W-:Y:S06]  /*2bd0*/  BRA `(.L_x_9933) ;  /* 0x0000000000547947 */ /* 0x000fec0003800000 */
.L_x_9932:
        /* <DEDUP_REMOVED lines=16> */
.L_x_9960:
[----:B------:R-:W-:Y:S01]  /*2ce0*/  PRMT R23, RZ, 0x7610, R23 ;  /* 0x00007610ff177816 */ /* 0x000fe20000000017 */
[----:B------:R-:W-:Y:S06]  /*2cf0*/  BRA `(.L_x_9933) ;  /* 0x00000000000c7947 */ /* 0x000fec0003800000 */
.L_x_9957:
[----:B------:R2:W5:Y:S01]  /*2d00*/  LDG.E.U16 R23, desc[UR36][R4.64] ;  /* 0x0000002404177981 */ /* 0x000562000c1e1500 */
[----:B------:R-:W-:Y:S05]  /*2d10*/  BRA `(.L_x_9933) ;  /* 0x0000000000047947 */ /* 0x000fea0003800000 */
.L_x_9956:
[----:B------:R1:W5:Y:S02]  /*2d20*/  LDG.E.U16 R23, desc[UR36][R4.64] ;  /* 0x0000002404177981 */ /* 0x000364000c1e1500 */
.L_x_9933:
[----:B------:R-:W-:-:S07]  /*2d30*/  VIADD R25, R25, 0x80 ;  /* 0x0000008019197836 */ /* 0x000fce0000000000 */
.L_x_9927:
[----:B------:R-:W-:Y:S05]  /*2d40*/  BSYNC.RECONVERGENT B6 ;  /* 0x0000000000067941 */ /* 0x000fea0003800200 */
.L_x_9926:
        /* <DEDUP_REMOVED lines=23> */
.L_x_9966:
[----:B------:R0:W5:Y:S01]  /*2ec0*/  LDG.E.U8 R24, desc[UR36][R4.64] ;  /* 0x0000002404187981 */ /* 0x000162000c1e1100 */
[----:B------:R-:W-:Y:S05]  /*2ed0*/  BRA `(.L_x_9962) ;  /* 0x0000000c004c7947 */ /* 0x000fea0003800000 */
.L_x_9965:
        /* <DEDUP_REMOVED lines=8> */
.L_x_9969:
[----:B------:R0:W5:Y:S01]  /*2f60*/  LDG.E.U16 R24, desc[UR36][R4.64] ;  /* 0x0000002404187981 */ /* 0x000162000c1e1500 */
[----:B------:R-:W-:Y:S05]  /*2f70*/  BRA `(.L_x_9962) ;  /* 0x0000000c00247947 */ /* 0x000fea0003800000 */
.L_x_9968:
[----:B------:R0:W5:Y:S01]  /*2f80*/  LDG.E.U16 R24, desc[UR36][R4.64] ;  /* 0x0000002404187981 */ /* 0x000162000c1e1500 */
[----:B------:R-:W-:Y:S05]  /*2f90*/  BRA `(.L_x_9962) ;  /* 0x0000000c001c7947 */ /* 0x000fea0003800000 */
.L_x_9964:
        /* <DEDUP_REMOVED lines=9> */
.L_x_9971:
[----:B------:R-:W2:Y:S02]  /*3030*/  LDG.E.U16 R0, desc[UR36][R4.64] ;  /* 0x0000002404007981 */ /* 0x000ea4000c1e1500 */
[----:B--2---:R-:W-:-:S06]  /*3040*/  HADD2.F32 R0, -RZ, R0.H0_H0 ;  /* 0x20000000ff007230 */ /* 0x004fcc0000004100 */
[----:B------:R-:W0:Y:S02]  /*3050*/  F2I.FTZ.TRUNC.NTZ R0, R0 ;  /* 0x0000000000007305 */ /* 0x000e24000021f100 */
[----:B0-----:R-:W-:Y:S01]  /*3060*/  PRMT R24, R0, 0x7610, R24 ;  /* 0x0000761000187816 */ /* 0x001fe20000000018 */
[----:B------:R-:W-:Y:S06]  /*3070*/  BRA `(.L_x_9962) ;  /* 0x0000000800e47947 */ /* 0x000fec0003800000 */
.L_x_9970:
        /* <DEDUP_REMOVED lines=9> */
.L_x_9973:
[----:B------:R-:W2:Y:S02]  /*3110*/  LDG.E.U16 R4, desc[UR36][R4.64] ;  /* 0x0000002404047981 */ /* 0x000ea4000c1e1500 */
[----:B--2---:R-:W-:-:S06]  /*3120*/  HADD2.F32 R0, -RZ, R4.H0_H0 ;  /* 0x20000004ff007230 */ /* 0x004fcc0000004100 */
[----:B------:R-:W0:Y:S02]  /*3130*/  F2I.FTZ.TRUNC.NTZ R0, R0 ;  /* 0x0000000000007305 */ /* 0x000e24000021f100 */
[----:B0-----:R-:W-:Y:S01]  /*3140*/  PRMT R24, R0, 0x7610, R24 ;  /* 0x0000761000187816 */ /* 0x001fe20000000018 */
[----:B------:R-:W-:Y:S06]  /*3150*/  BRA `(.L_x_9962) ;  /* 0x0000000800ac7947 */ /* 0x000fec0003800000 */
.L_x_9972:
[----:B------:R-:W2:Y:S02]  /*3160*/  LDG.E.64 R4, desc[UR36][R4.64] ;  /* 0x0000002404047981 */ /* 0x000ea4000c1e1b00 */
[----:B--2---:R0:W1:Y:S02]  /*3170*/  F2I.F64.TRUNC R24, R4 ;  /* 0x0000000400187311 */ /* 0x004064000030d100 */
[----:B01----:R-:W-:Y:S05]  /*3180*/  BRA `(.L_x_9962) ;  /* 0x0000000800a07947 */ /* 0x003fea0003800000 */
.L_x_9963:
        /* <DEDUP_REMOVED lines=12> */
.L_x_9976:
[----:B------:R-:W2:Y:S02]  /*3250*/  LDG.E.64 R4, desc[UR36][R4.64] ;  /* 0x0000002404047981 */ /* 0x000ea4000c1e1b00 */
[----:B--2---:R0:W1:Y:S02]  /*3260*/  F2I.F64.TRUNC R24, R4 ;  /* 0x0000000400187311 */ /* 0x004064000030d100 */
[----:B01----:R-:W-:Y:S05]  /*3270*/  BRA `(.L_x_9962) ;  /* 0x0000000800647947 */ /* 0x003fea0003800000 */
.L_x_9975:
        /* <DEDUP_REMOVED lines=27> */
.L_x_9978:
        /* <DEDUP_REMOVED lines=15> */
.L_x_9977:
[----:B------:R-:W2:Y:S02]  /*3520*/  LDG.E.U16 R0, desc[UR36][R4.64] ;  /* 0x0000002404007981 */ /* 0x000ea4000c1e1500 */
[----:B--2---:R-:W-:-:S06]  /*3530*/  IMAD.U32 R0, R0, 0x10000, RZ ;  /* 0x0001000000007824 */ /* 0x004fcc00078e00ff */
[----:B------:R-:W0:Y:S02]  /*3540*/  F2I.FTZ.TRUNC.NTZ R0, R0 ;  /* 0x0000000000007305 */ /* 0x000e24000021f100 */
[----:B0-----:R-:W-:Y:S01]  /*3550*/  PRMT R24, R0, 0x7610, R24 ;  /* 0x0000761000187816 */ /* 0x001fe20000000018 */
[----:B------:R-:W-:Y:S06]  /*3560*/  BRA `(.L_x_9962) ;  /* 0x0000000400a87947 */ /* 0x000fec0003800000 */
.L_x_9974:
        /* <DEDUP_REMOVED lines=10> */
.L_x_9981:
        /* <DEDUP_REMOVED lines=21> */
.L_x_9985:
[----:B------:R-:W-:Y:S05]  /*3760*/  BSYNC.RECONVERGENT B1 ;  /* 0x0000000000017941 */ /* 0x000fea0003800200 */
.L_x_9984:
[----:B------:R-:W-:Y:S01]  /*3770*/  IMAD.SHL.U32 R0, R0, 0x100000, RZ ;  /* 0x0010000000007824 */ /* 0x000fe200078e00ff */
[----:B------:R-:W-:-:S04]  /*3780*/  LEA R3, R3, 0x3b800000, 0x17 ;  /* 0x3b80000003037811 */ /* 0x000fc800078eb8ff */
[----:B------:R-:W-:-:S07]  /*3790*/  LOP3.LUT R0, R3, R0, R7, 0xfe, !PT ;  /* 0x0000000003007212 */ /* 0x000fce00078efe07 */
.L_x_9983:
[----:B------:R-:W-:Y:S05]  /*37a0*/  BSYNC.RECONVERGENT B0 ;  /* 0x0000000000007941 */ /* 0x000fea0003800200 */
.L_x_9982:
[----:B------:R-:W0:Y:S02]  /*37b0*/  F2I.FTZ.TRUNC.NTZ R0, R0 ;  /* 0x0000000000007305 */ /* 0x000e24000021f100 */
[----:B0-----:R-:W-:Y:S01]  /*37c0*/  PRMT R24, R0, 0x7610, R24 ;  /* 0x0000761000187816 */ /* 0x001fe20000000018 */
[----:B------:R-:W-:Y:S06]  /*37d0*/  BRA `(.L_x_9962) ;  /* 0x00000004000c7947 */ /* 0x000fec0003800000 */
.L_x_9980:
        /* <DEDUP_REMOVED lines=21> */
.L_x_9989:
[----:B------:R-:W-:Y:S05]  /*3930*/  BSYNC.RECONVERGENT B1 ;  /* 0x0000000000017941 */ /* 0x000fea0003800200 */
.L_x_9988:
[----:B------:R-:W-:Y:S01]  /*3940*/  IMAD.SHL.U32 R0, R0, 0x200000, RZ ;  /* 0x0020000000007824 */ /* 0x000fe200078e00ff */
[----:B------:R-:W-:-:S04]  /*3950*/  LEA R3, R3, 0x37800000, 0x17 ;  /* 0x3780000003037811 */ /* 0x000fc800078eb8ff */
[----:B------:R-:W-:-:S07]  /*3960*/  LOP3.LUT R0, R3, R0, R7, 0xfe, !PT ;  /* 0x0000000003007212 */ /* 0x000fce00078efe07 */
.L_x_9987:
[----:B------:R-:W-:Y:S05]  /*3970*/  BSYNC.RECONVERGENT B0 ;  /* 0x0000000000007941 */ /* 0x000fea0003800200 */
.L_x_9986:
[----:B------:R-:W0:Y:S02]  /*3980*/  F2I.FTZ.TRUNC.NTZ R0, R0 ;  /* 0x0000000000007305 */ /* 0x000e24000021f100 */
[----:B0-----:R-:W-:Y:S01]  /*3990*/  PRMT R24, R0, 0x7610, R24 ;  /* 0x0000761000187816 */ /* 0x001fe20000000018 */
[----:B------:R-:W-:Y:S06]  /*39a0*/  BRA `(.L_x_9962) ;  /* 0x0000000000987947 */ /* 0x000fec0003800000 */
.L_x_9979:
        /* <DEDUP_REMOVED lines=14> */
.L_x_9993:
[----:B------:R-:W-:Y:S05]  /*3a90*/  BSYNC.RECONVERGENT B0 ;  /* 0x0000000000007941 */ /* 0x000fea0003800200 */
.L_x_9992:
[----:B------:R-:W0:Y:S02]  /*3aa0*/  F2I.FTZ.TRUNC.NTZ R0, R0 ;  /* 0x0000000000007305 */ /* 0x000e24000021f100 */
[----:B0-----:R-:W-:Y:S01]  /*3ab0*/  PRMT R24, R0, 0x7610, R24 ;  /* 0x0000761000187816 */ /* 0x001fe20000000018 */
[----:B------:R-:W-:Y:S06]  /*3ac0*/  BRA `(.L_x_9962) ;  /* 0x0000000000507947 */ /* 0x000fec0003800000 */
.L_x_9967:
        /* <DEDUP_REMOVED lines=16> */
.L_x_9994:
[----:B------:R-:W-:Y:S05]  /*3bd0*/  BRA `(.L_x_9962) ;  /* 0x00000000000c7947 */ /* 0x000fea0003800000 */
.L_x_9991:
[----:B------:R0:W5:Y:S01]  /*3be0*/  LDG.E.U16 R24, desc[UR36][R4.64] ;  /* 0x0000002404187981 */ /* 0x000162000c1e1500 */
[----:B------:R-:W-:Y:S05]  /*3bf0*/  BRA `(.L_x_9962) ;  /* 0x0000000000047947 */ /* 0x000fea0003800000 */
.L_x_9990:
[----:B------:R0:W5:Y:S02]  /*3c00*/  LDG.E.U16 R24, desc[UR36][R4.64] ;  /* 0x0000002404187981 */ /* 0x000164000c1e1500 */
.L_x_9962:
[----:B------:R-:W-:Y:S05]  /*3c10*/  BSYNC.RECONVERGENT B6 ;  /* 0x0000000000067941 */ /* 0x000fea0003800200 */
.L_x_9961:
[----:B------:R-:W2:Y:S01]  /*3c20*/  LDCU.U16 UR4, c[0x0][0x386] ;  /* 0x000070c0ff0477ac */ /* 0x000ea20008000400 */
[----:B------:R-:W0:Y:S01]  /*3c30*/  LDC.U8 R18, c[0x0][0x3a4] ;  /* 0x0000e900ff127b82 */ /* 0x000e220000000000 */
[----:B------:R-:W-:Y:S01]  /*3c40*/  ISETP.GE.AND P0, PT, R17, R16, PT ;  /* 0x000000101100720c */ /* 0x000fe20003f06270 */
[----:B------:R-:W-:Y:S01]  /*3c50*/  BSSY.RECONVERGENT B7, `(.L_x_9995) ;  /* 0x00002d7000077945 */ /* 0x000fe20003800200 */
[----:B-1--45:R-:W-:-:S03]  /*3c60*/  PRMT R22, R22, 0x9910, RZ ;  /* 0x0000991016167816 */ /* 0x032fc600000000ff */
[----:B------:R-:W-:Y:S01]  /*3c70*/  BSSY.RELIABLE B6, `(.L_x_9996) ;  /* 0x00001ea000067945 */ /* 0x000fe20003800100 */
[----:B------:R-:W-:Y:S02]  /*3c80*/  PRMT R3, R23, 0x9910, RZ ;  /* 0x0000991017037816 */ /* 0x000fe400000000ff */
[----:B------:R-:W-:Y:S01]  /*3c90*/  PRMT R0, R19, 0x9910, RZ ;  /* 0x0000991013007816 */ /* 0x000fe200000000ff */
[----:B------:R-:W-:Y:S01]  /*3ca0*/  IMAD.MOV.U32 R23, RZ, RZ, R22 ;  /* 0x000000ffff177224 */ /* 0x000fe200078e0016 */
[----:B------:R-:W-:Y:S01]  /*3cb0*/  PRMT R19, R24, 0x9910, RZ ;  /* 0x0000991018137816 */ /* 0x000fe200000000ff */
[----:B------:R-:W-:Y:S01]  /*3cc0*/  IMAD.MOV.U32 R22, RZ, RZ, R3 ;  /* 0x000000ffff167224 */ /* 0x000fe200078e0003 */
[----:B--2---:R-:W-:-:S06]  /*3cd0*/  UPRMT UR4, UR4, 0x9910, URZ ;  /* 0x0000991004047896 */ /* 0x004fcc00080000ff */
[----:B------:R-:W-:Y:S02]  /*3ce0*/  IMAD R3, R0, UR4, RZ ;  /* 0x0000000400037c24 */ /* 0x000fe4000f8e02ff */
[----:B------:R-:W-:Y:S02]  /*3cf0*/  IMAD R23, R23, UR4, RZ ;  /* 0x0000000417177c24 */ /* 0x000fe4000f8e02ff */
[----:B------:R-:W-:Y:S02]  /*3d00*/  IMAD R22, R22, UR4, RZ ;  /* 0x0000000416167c24 */ /* 0x000fe4000f8e02ff */
[----:B------:R-:W-:Y:S01]  /*3d10*/  IMAD R19, R19, UR4, RZ ;  /* 0x0000000413137c24 */ /* 0x000fe2000f8e02ff */
[----:B------:R-:W-:Y:S06]  /*3d20*/  @P0 BRA `(.L_x_9997) ;  /* 0x0000001c006c0947 */ /* 0x000fec0003800000 */
[----:B------:R-:W1:Y:S01]  /*3d30*/  LDCU UR4, c[0x0][0x3a8] ;  /* 0x00007500ff0477ac */ /* 0x000e620008000800 */
[----:B------:R-:W2:Y:S01]  /*3d40*/  LDC.64 R8, c[0x0][0x388] ;  /* 0x0000e200ff087b82 */ /* 0x000ea20000000a00 */
[----:B------:R-:W-:Y:S01]  /*3d50*/  IMAD R0, R2, 0x200, R17 ;  /* 0x0000020002007824 */ /* 0x000fe200078e0211 */
[----:B0--3--:R-:W-:Y:S01]  /*3d60*/  PRMT R4, R18, 0x9910, RZ ;  /* 0x0000991012047816 */ /* 0x009fe200000000ff */
[----:B------:R-:W-:Y:S02]  /*3d70*/  VIADD R17, R17, 0x80 ;  /* 0x0000008011117836 */ /* 0x000fe40000000000 */
        /* <DEDUP_REMOVED lines=16> */
.L_x_10001:
[----:B------:R0:W-:Y:S01]  /*3e80*/  STG.E.U8 desc[UR36][R8.64], R3 ;  /* 0x0000000308007986 */ /* 0x0001e2000c101124 */
[----:B------:R-:W-:Y:S05]  /*3e90*/  BRA `(.L_x_10003) ;  /* 0x0000000c005c7947 */ /* 0x000fea0003800000 */
.L_x_10000:
[----:B------:R-:W-:-:S13]  /*3ea0*/  ISETP.NE.AND P0, PT, R0, 0x2, PT ;  /* 0x000000020000780c */ /* 0x000fda0003f05270 */
[----:B------:R-:W-:Y:S05]  /*3eb0*/  @!P0 BRA `(.L_x_10004) ;  /* 0x0000000000308947 */ /* 0x000fea0003800000 */
[----:B------:R-:W-:-:S13]  /*3ec0*/  ISETP.NE.AND P0, PT, R0, 0x3, PT ;  /* 0x000000030000780c */ /* 0x000fda0003f05270 */
[----:B------:R-:W-:Y:S05]  /*3ed0*/  @!P0 BRA `(.L_x_10005) ;  /* 0x00000000001c8947 */ /* 0x000fea0003800000 */
[----:B------:R-:W-:-:S13]  /*3ee0*/  ISETP.NE.AND P0, PT, R0, 0x4, PT ;  /* 0x000000040000780c */ /* 0x000fda0003f05270 */
[----:B------:R-:W-:Y:S05]  /*3ef0*/  @P0 BRA `(.L_x_10002) ;  /* 0x0000000800a00947 */ /* 0x000fea0003800000 */
[----:B------:R-:W-:-:S05]  /*3f00*/  PRMT R3, R3, 0x9910, RZ ;  /* 0x0000991003037816 */ /* 0x000fca00000000ff */
[----:B------:R-:W-:-:S05]  /*3f10*/  IMAD.MOV.U32 R4, RZ, RZ, R3 ;  /* 0x000000ffff047224 */ /* 0x000fca00078e0003 */
[----:B------:R-:W-:-:S05]  /*3f20*/  SHF.R.S32.HI R5, RZ, 0x1f, R4 ;  /* 0x0000001fff057819 */ /* 0x000fca0000011404 */
[----:B------:R0:W-:Y:S01]  /*3f30*/  STG.E.64 desc[UR36][R8.64], R4 ;  /* 0x0000000408007986 */ /* 0x0001e2000c101b24 */
[----:B------:R-:W-:Y:S05]  /*3f40*/  BRA `(.L_x_10003) ;  /* 0x0000000c00307947 */ /* 0x000fea0003800000 */
.L_x_10005:
[----:B------:R-:W-:-:S05]  /*3f50*/  PRMT R3, R3, 0x9910, RZ ;  /* 0x0000991003037816 */ /* 0x000fca00000000ff */
[----:B------:R0:W-:Y:S01]  /*3f60*/  STG.E desc[UR36][R8.64], R3 ;  /* 0x0000000308007986 */ /* 0x0001e2000c101924 */
[----:B------:R-:W-:Y:S05]  /*3f70*/  BRA `(.L_x_10003) ;  /* 0x0000000c00247947 */ /* 0x000fea0003800000 */
.L_x_10004:
[----:B------:R0:W-:Y:S01]  /*3f80*/  STG.E.U16 desc[UR36][R8.64], R3 ;  /* 0x0000000308007986 */ /* 0x0001e2000c101524 */
[----:B------:R-:W-:Y:S05]  /*3f90*/  BRA `(.L_x_10003) ;  /* 0x0000000c001c7947 */ /* 0x000fea0003800000 */
.L_x_9999:
        /* <DEDUP_REMOVED lines=9> */
.L_x_10007:
[----:B------:R-:W0:Y:S02]  /*4030*/  I2F.S16 R0, R3 ;  /* 0x0000000300007306 */ /* 0x000e240000101400 */
[----:B0-----:R-:W-:-:S05]  /*4040*/  F2FP.F16.F32.PACK_AB R0, RZ, R0 ;  /* 0x00000000ff00723e */ /* 0x001fca00000000ff */
[----:B------:R0:W-:Y:S01]  /*4050*/  STG.E.U16 desc[UR36][R8.64], R0 ;  /* 0x0000000008007986 */ /* 0x0001e2000c101524 */
[----:B------:R-:W-:Y:S05]  /*4060*/  BRA `(.L_x_10003) ;  /* 0x0000000800e87947 */ /* 0x000fea0003800000 */
.L_x_10006:
        /* <DEDUP_REMOVED lines=10> */
.L_x_10009:
[----:B------:R-:W0:Y:S02]  /*4110*/  I2F.S16 R3, R3 ;  /* 0x0000000300037306 */ /* 0x000e240000101400 */
[----:B0-----:R-:W-:-:S04]  /*4120*/  F2FP.F16.F32.PACK_AB R3, RZ, R3 ;  /* 0x00000003ff03723e */ /* 0x001fc800000000ff */
[----:B------:R-:W-:-:S05]  /*4130*/  PRMT R3, R3, 0x5410, RZ ;  /* 0x0000541003037816 */ /* 0x000fca00000000ff */
[----:B------:R0:W-:Y:S01]  /*4140*/  STG.E desc[UR36][R8.64], R3 ;  /* 0x0000000308007986 */ /* 0x0001e2000c101924 */
[----:B------:R-:W-:Y:S05]  /*4150*/  BRA `(.L_x_10003) ;  /* 0x0000000800ac7947 */ /* 0x000fea0003800000 */
.L_x_10008:
[----:B------:R-:W0:Y:S02]  /*4160*/  I2F.F64.S16 R4, R3 ;  /* 0x0000000300047312 */ /* 0x000e240000101c00 */
[----:B0-----:R0:W-:Y:S01]  /*4170*/  STG.E.64 desc[UR36][R8.64], R4 ;  /* 0x0000000408007986 */ /* 0x0011e2000c101b24 */
[----:B------:R-:W-:Y:S05]  /*4180*/  BRA `(.L_x_10003) ;  /* 0x0000000800a07947 */ /* 0x000fea0003800000 */
.L_x_9998:
        /* <DEDUP_REMOVED lines=8> */
[----:B------:R-:W-:-:S04]  /*4210*/  PRMT R0, R3, 0x9910, RZ ;  /* 0x0000991003007816 */ /* 0x000fc800000000ff */
[----:B------:R-:W-:-:S04]  /*4220*/  ISETP.NE.AND P0, PT, R0, RZ, PT ;  /* 0x000000ff0000720c */ /* 0x000fc80003f05270 */
[----:B------:R-:W-:-:S05]  /*4230*/  SEL R3, RZ, 0x1, !P0 ;  /* 0x00000001ff037807 */ /* 0x000fca0004000000 */
[----:B------:R4:W-:Y:S01]  /*4240*/  STG.E.U8 desc[UR36][R8.64], R3 ;  /* 0x0000000308007986 */ /* 0x0009e2000c101124 */
[----:B------:R-:W-:Y:S05]  /*4250*/  BRA `(.L_x_10003) ;  /* 0x00000008006c7947 */ /* 0x000fea0003800000 */
.L_x_10012:
[----:B------:R-:W-:Y:S01]  /*4260*/  CS2R R6, SRZ ;  /* 0x0000000000067805 */ /* 0x000fe2000001ff00 */
[----:B------:R-:W0:Y:S04]  /*4270*/  I2F.F64.S16 R4, R3 ;  /* 0x0000000300047312 */ /* 0x000e280000101c00 */
[----:B0-----:R3:W-:Y:S01]  /*4280*/  STG.E.128 desc[UR36][R8.64], R4 ;  /* 0x0000000408007986 */ /* 0x0017e2000c101d24 */
[----:B------:R-:W-:Y:S05]  /*4290*/  BRA `(.L_x_10003) ;  /* 0x00000008005c7947 */ /* 0x000fea0003800000 */
.L_x_10011:
        /* <DEDUP_REMOVED lines=19> */
.L_x_10016:
[----:B------:R-:W-:Y:S05]  /*43d0*/  BSYNC.RECONVERGENT B0 ;  /* 0x0000000000007941 */ /* 0x000fea0003800200 */
.L_x_10015:
[----:B------:R-:W-:-:S05]  /*43e0*/  LOP3.LUT R5, R0, 0x80, R5, 0xf8, !PT ;  /* 0x0000008000057812 */ /* 0x000fca00078ef805 */
[----:B------:R2:W-:Y:S01]  /*43f0*/  STG.E.U8 desc[UR36][R8.64], R5 ;  /* 0x0000000508007986 */ /* 0x0005e2000c101124 */
[----:B------:R-:W-:Y:S05]  /*4400*/  BRA `(.L_x_10003) ;  /* 0x0000000800007947 */ /* 0x000fea0003800000 */
.L_x_10014:
        /* <DEDUP_REMOVED lines=15> */
.L_x_10018:
[----:B------:R-:W-:Y:S05]  /*4500*/  BSYNC.RECONVERGENT B0 ;  /* 0x0000000000007941 */ /* 0x000fea0003800200 */
.L_x_10017:
[----:B------:R-:W-:-:S05]  /*4510*/  LOP3.LUT R5, R0, 0x80, R5, 0xf8, !PT ;  /* 0x0000008000057812 */ /* 0x000fca00078ef805 */
[----:B------:R1:W-:Y:S01]  /*4520*/  STG.E.U8 desc[UR36][R8.64], R5 ;  /* 0x0000000508007986 */ /* 0x0003e2000c101124 */
[----:B------:R-:W-:Y:S05]  /*4530*/  BRA `(.L_x_10003) ;  /* 0x0000000400b47947 */ /* 0x000fea0003800000 */
.L_x_10013:
[----:B------:R-:W0:Y:S02]  /*4540*/  I2F.S16 R0, R3 ;  /* 0x0000000300007306 */ /* 0x000e240000101400 */
[----:B0-----:R-:W-:-:S05]  /*4550*/  F2FP.BF16.F32.PACK_AB R0, RZ, R0 ;  /* 0x00000000ff00723e */ /* 0x001fca00000010ff */
[----:B------:R0:W-:Y:S01]  /*4560*/  STG.E.U16 desc[UR36][R8.64], R0 ;  /* 0x0000000008007986 */ /* 0x0001e2000c101524 */
[----:B------:R-:W-:Y:S05]  /*4570*/  BRA `(.L_x_10003) ;  /* 0x0000000400a47947 */ /* 0x000fea0003800000 */
.L_x_10010:
        /* <DEDUP_REMOVED lines=10> */
.L_x_10021:
        /* <DEDUP_REMOVED lines=13> */
.L_x_10024:
[----:B------:R-:W-:-:S04]  /*46f0*/  SHF.R.U32.HI R0, RZ, 0x14, R3 ;  /* 0x00000014ff007819 */ /* 0x000fc80000011603 */
[----:B------:R-:W-:-:S04]  /*4700*/  LOP3.LUT R0, R0, 0x1, RZ, 0xc0, !PT ;  /* 0x0000000100007812 */ /* 0x000fc800078ec0ff */
[----:B------:R-:W-:-:S04]  /*4710*/  IADD3 R0, PT, PT, R3, 0x487ffff, R0 ;  /* 0x0487ffff03007810 */ /* 0x000fc80007ffe000 */
[----:B------:R-:W-:-:S04]  /*4720*/  SHF.R.U32.HI R0, RZ, 0x14, R0 ;  /* 0x00000014ff007819 */ /* 0x000fc80000011600 */
[----:B------:R-:W-:-:S07]  /*4730*/  LOP3.LUT R0, R0, 0xff, RZ, 0xc0, !PT ;  /* 0x000000ff00007812 */ /* 0x000fce00078ec0ff */
.L_x_10025:
[----:B------:R-:W-:-:S04]  /*4740*/  SHF.R.U32.HI R3, RZ, 0x18, R3 ;  /* 0x00000018ff037819 */ /* 0x000fc80000011603 */
[----:B------:R-:W-:-:S04]  /*4750*/  LOP3.LUT R0, R0, 0x80, R3, 0xf8, !PT ;  /* 0x0000008000007812 */ /* 0x000fc800078ef803 */
[----:B------:R-:W-:-:S07]  /*4760*/  PRMT R4, R0, 0x7610, R4 ;  /* 0x0000761000047816 */ /* 0x000fce0000000004 */
.L_x_10023:
[----:B------:R-:W-:Y:S05]  /*4770*/  BSYNC.RECONVERGENT B0 ;  /* 0x0000000000007941 */ /* 0x000fea0003800200 */
.L_x_10022:
[----:B------:R0:W-:Y:S01]  /*4780*/  STG.E.U8 desc[UR36][R8.64], R4 ;  /* 0x0000000408007986 */ /* 0x0001e2000c101124 */
[----:B------:R-:W-:Y:S05]  /*4790*/  BRA `(.L_x_10003) ;  /* 0x00000004001c7947 */ /* 0x000fea0003800000 */
.L_x_10020:
        /* <DEDUP_REMOVED lines=13> */
.L_x_10028:
[----:B------:R-:W-:-:S04]  /*4870*/  SHF.R.U32.HI R0, RZ, 0x15, R3 ;  /* 0x00000015ff007819 */ /* 0x000fc80000011603 */
[----:B------:R-:W-:-:S04]  /*4880*/  LOP3.LUT R0, R0, 0x1, RZ, 0xc0, !PT ;  /* 0x0000000100007812 */ /* 0x000fc800078ec0ff */
[----:B------:R-:W-:-:S04]  /*4890*/  IADD3 R0, PT, PT, R3, 0x88fffff, R0 ;  /* 0x088fffff03007810 */ /* 0x000fc80007ffe000 */
[----:B------:R-:W-:-:S04]  /*48a0*/  SHF.R.U32.HI R0, RZ, 0x15, R0 ;  /* 0x00000015ff007819 */ /* 0x000fc80000011600 */
[----:B------:R-:W-:-:S07]  /*48b0*/  LOP3.LUT R0, R0, 0xff, RZ, 0xc0, !PT ;  /* 0x000000ff00007812 */ /* 0x000fce00078ec0ff */
.L_x_10029:
[----:B------:R-:W-:-:S04]  /*48c0*/  SHF.R.U32.HI R3, RZ, 0x18, R3 ;  /* 0x00000018ff037819 */ /* 0x000fc80000011603 */
[----:B------:R-:W-:-:S04]  /*48d0*/  LOP3.LUT R0, R0, 0x80, R3, 0xf8, !PT ;  /* 0x0000008000007812 */ /* 0x000fc800078ef803 */
[----:B------:R-:W-:-:S07]  /*48e0*/  PRMT R4, R0, 0x7610, R4 ;  /* 0x0000761000047816 */ /* 0x000fce0000000004 */
.L_x_10027:
[----:B------:R-:W-:Y:S05]  /*48f0*/  BSYNC.RECONVERGENT B0 ;  /* 0x0000000000007941 */ /* 0x000fea0003800200 */
.L_x_10026:
[----:B------:R0:W-:Y:S01]  /*4900*/  STG.E.U8 desc[UR36][R8.64], R4 ;  /* 0x0000000408007986 */ /* 0x0001e2000c101124 */
[----:B------:R-:W-:Y:S05]  /*4910*/  BRA `(.L_x_10003) ;  /* 0x0000000000bc7947 */ /* 0x000fea0003800000 */
.L_x_10019:
[----:B------:R-:W-:-:S13]  /*4920*/  ISETP.NE.AND P0, PT, R0, 0x1c, PT ;  /* 0x0000001c0000780c */ /* 0x000fda0003f05270 */
[----:B------:R-:W-:Y:S05]  /*4930*/  @!P0 BRA `(.L_x_10030) ;  /* 0x0000000000ac8947 */ /* 0x000fea0003800000 */
[----:B------:R-:W-:-:S13]  /*4940*/  ISETP.NE.AND P0, PT, R0, 0x1d, PT ;  /* 0x0000001d0000780c */ /* 0x000fda0003f05270 */
[----:B------:R-:W-:Y:S05]  /*4950*/  @!P0 BRA `(.L_x_10031) ;  /* 0x0000000000908947 */ /* 0x000fea0003800000 */
[----:B------:R-:W-:-:S13]  /*4960*/  ISETP.NE.AND P0, PT, R0, 0x2c, PT ;  /* 0x0000002c0000780c */ /* 0x000fda0003f05270 */
[----:B------:R-:W-:Y:S05]  /*4970*/  @!P0 BRA `(.L_x_10032) ;  /* 0x0000000000448947 */ /* 0x000fea0003800000 */
.L_x_10002:
        /* <DEDUP_REMOVED lines=16> */
.L_x_10033:
[----:B------:R-:W-:Y:S05]  /*4a80*/  BRA `(.L_x_10003) ;  /* 0x0000000000607947 */ /* 0x000fea0003800000 */
.L_x_10032:
[----:B------:R-:W0:Y:S02]  /*4a90*/  I2F.S16 R6, R3 ;  /* 0x0000000300067306 */ /* 0x000e240000101400 */
[----:B0-----:R-:W-:-:S04]  /*4aa0*/  SHF.R.U32.HI R4, RZ, 0x17, R6 ;  /* 0x00000017ff047819 */ /* 0x001fc80000011606 */
[----:B------:R-:W-:-:S04]  /*4ab0*/  LOP3.LUT R5, R4, 0xff, RZ, 0xc0, !PT ;  /* 0x000000ff04057812 */ /* 0x000fc800078ec0ff */
[----:B------:R-:W-:-:S13]  /*4ac0*/  ISETP.NE.AND P1, PT, R5, 0xff, PT ;  /* 0x000000ff0500780c */ /* 0x000fda0003f25270 */
[--C-:B------:R-:W-:Y:S02]  /*4ad0*/  @P1 SHF.R.U32.HI R0, RZ, 0x16, R6.reuse ;  /* 0x00000016ff001819 */ /* 0x100fe40000011606 */
[----:B------:R-:W-:Y:S01]  /*4ae0*/  @P1 LOP3.LUT P0, RZ, R5, 0x3fffff, R6, 0xf8, !PT ;  /* 0x003fffff05ff1812 */ /* 0x000fe2000780f806 */
[----:B------:R-:W-:Y:S01]  /*4af0*/  @P1 VIADD R5, R4, 0x1 ;  /* 0x0000000104051836 */ /* 0x000fe20000000000 */
[----:B------:R-:W-:-:S04]  /*4b00*/  @P1 LOP3.LUT R0, R0, 0x1, RZ, 0xc0, !PT ;  /* 0x0000000100001812 */ /* 0x000fc800078ec0ff */
[----:B------:R-:W-:Y:S01]  /*4b10*/  @P1 ISETP.EQ.U32.AND P2, PT, R0, 0x1, P0 ;  /* 0x000000010000180c */ /* 0x000fe20000742070 */
[----:B------:R-:W-:Y:S01]  /*4b20*/  IMAD.MOV.U32 R0, RZ, RZ, 0xff ;  /* 0x000000ffff007424 */ /* 0x000fe200078e00ff */
[----:B------:R-:W-:Y:S02]  /*4b30*/  PLOP3.LUT P0, PT, PT, PT, PT, 0x80, 0x8 ;  /* 0x000000000008781c */ /* 0x000fe40003f0f070 */
[----:B------:R-:W-:Y:S02]  /*4b40*/  @P1 PLOP3.LUT P0, PT, P2, PT, PT, 0x80, 0x8 ;  /* 0x000000000008181c */ /* 0x000fe4000170f070 */
[----:B------:R-:W-:-:S11]  /*4b50*/  PRMT R3, R0, 0x7610, R3 ;  /* 0x0000761000037816 */ /* 0x000fd60000000003 */
[----:B------:R-:W-:-:S04]  /*4b60*/  @!P0 IMAD.MOV R5, RZ, RZ, R4 ;  /* 0x000000ffff058224 */ /* 0x000fc800078e0204 */
[----:B------:R-:W-:-:S05]  /*4b70*/  @P1 IMAD.MOV.U32 R3, RZ, RZ, R5 ;  /* 0x000000ffff031224 */ /* 0x000fca00078e0005 */
[----:B------:R0:W-:Y:S01]  /*4b80*/  STG.E.U8 desc[UR36][R8.64], R3 ;  /* 0x0000000308007986 */ /* 0x0001e2000c101124 */
[----:B------:R-:W-:Y:S05]  /*4b90*/  BRA `(.L_x_10003) ;  /* 0x00000000001c7947 */ /* 0x000fea0003800000 */
.L_x_10031:
[----:B------:R-:W-:-:S05]  /*4ba0*/  PRMT R3, R3, 0x9910, RZ ;  /* 0x0000991003037816 */ /* 0x000fca00000000ff */
[----:B------:R-:W-:-:S05]  /*4bb0*/  IMAD.MOV.U32 R4, RZ, RZ, R3 ;  /* 0x000000ffff047224 */ /* 0x000fca00078e0003 */
[----:B------:R-:W-:-:S05]  /*4bc0*/  SHF.R.S32.HI R5, RZ, 0x1f, R4 ;  /* 0x0000001fff057819 */ /* 0x000fca0000011404 */
[----:B------:R0:W-:Y:S01]  /*4bd0*/  STG.E.64 desc[UR36][R8.64], R4 ;  /* 0x0000000408007986 */ /* 0x0001e2000c101b24 */
[----:B------:R-:W-:Y:S05]  /*4be0*/  BRA `(.L_x_10003) ;  /* 0x0000000000087947 */ /* 0x000fea0003800000 */
.L_x_10030:
[----:B------:R-:W-:-:S05]  /*4bf0*/  PRMT R3, R3, 0x9910, RZ ;  /* 0x0000991003037816 */ /* 0x000fca00000000ff */
[----:B------:R0:W-:Y:S02]  /*4c00*/  STG.E desc[UR36][R8.64], R3 ;  /* 0x0000000308007986 */ /* 0x0001e4000c101924 */
.L_x_10003:
        /* <DEDUP_REMOVED lines=23> */
.L_x_10038:
[----:B------:R0:W-:Y:S01]  /*4d80*/  STG.E.U8 desc[UR36][R8.64], R23 ;  /* 0x0000001708007986 */ /* 0x0001e2000c101124 */
[----:B------:R-:W-:Y:S05]  /*4d90*/  BRA `(.L_x_10040) ;  /* 0x0000000c004c7947 */ /* 0x000fea0003800000 */
.L_x_10037:
[----:B------:R-:W-:-:S13]  /*4da0*/  ISETP.NE.AND P0, PT, R0, 0x2, PT ;  /* 0x000000020000780c */ /* 0x000fda0003f05270 */
[----:B------:R-:W-:Y:S05]  /*4db0*/  @!P0 BRA `(.L_x_10041) ;  /* 0x00000000002c8947 */ /* 0x000fea0003800000 */
[----:B------:R-:W-:-:S13]  /*4dc0*/  ISETP.NE.AND P0, PT, R0, 0x3, PT ;  /* 0x000000030000780c */ /* 0x000fda0003f05270 */
[----:B------:R-:W-:Y:S05]  /*4dd0*/  @!P0 BRA `(.L_x_10042) ;  /* 0x0000000000188947 */ /* 0x000fea0003800000 */
[----:B------:R-:W-:-:S13]  /*4de0*/  ISETP.NE.AND P0, PT, R0, 0x4, PT ;  /* 0x000000040000780c */ /* 0x000fda0003f05270 */
[----:B------:R-:W-:Y:S05]  /*4df0*/  @P0 BRA `(.L_x_10039) ;  /* 0x0000000800500947 */ /* 0x000fea0003800000 */
[----:B------:R-:W-:-:S04]  /*4e00*/  PRMT R4, R23, 0x9910, RZ ;  /* 0x0000991017047816 */ /* 0x000fc800000000ff */
[----:B------:R-:W-:-:S05]  /*4e10*/  SHF.R.S32.HI R5, RZ, 0x1f, R4 ;  /* 0x0000001fff057819 */ /* 0x000fca0000011404 */
[----:B------:R4:W-:Y:S01]  /*4e20*/  STG.E.64 desc[UR36][R8.64], R4 ;  /* 0x0000000408007986 */ /* 0x0009e2000c101b24 */
[----:B------:R-:W-:Y:S05]  /*4e30*/  BRA `(.L_x_10040) ;  /* 0x0000000c00247947 */ /* 0x000fea0003800000 */
.L_x_10042:
[----:B------:R-:W-:-:S05]  /*4e40*/  PRMT R3, R23, 0x9910, RZ ;  /* 0x0000991017037816 */ /* 0x000fca00000000ff */
[----:B------:R3:W-:Y:S01]  /*4e50*/  STG.E desc[UR36][R8.64], R3 ;  /* 0x0000000308007986 */ /* 0x0007e2000c101924 */
[----:B------:R-:W-:Y:S05]  /*4e60*/  BRA `(.L_x_10040) ;  /* 0x0000000c00187947 */ /* 0x000fea0003800000 */
.L_x_10041:
[----:B------:R2:W-:Y:S01]  /*4e70*/  STG.E.U16 desc[UR36][R8.64], R23 ;  /* 0x0000001708007986 */ /* 0x0005e2000c101524 */
[----:B------:R-:W-:Y:S05]  /*4e80*/  BRA `(.L_x_10040) ;  /* 0x0000000c00107947 */ /* 0x000fea0003800000 */
.L_x_10036:
        /* <DEDUP_REMOVED lines=9> */
.L_x_10044:
[----:B------:R-:W0:Y:S02]  /*4f20*/  I2F.S16 R0, R23 ;  /* 0x0000001700007306 */ /* 0x000e240000101400 */
[----:B0-----:R-:W-:-:S05]  /*4f30*/  F2FP.F16.F32.PACK_AB R0, RZ, R0 ;  /* 0x00000000ff00723e */ /* 0x001fca00000000ff */
[----:B------:R0:W-:Y:S01]  /*4f40*/  STG.E.U16 desc[UR36][R8.64], R0 ;  /* 0x0000000008007986 */ /* 0x0001e2000c101524 */
[----:B------:R-:W-:Y:S05]  /*4f50*/  BRA `(.L_x_10040) ;  /* 0x0000000800dc7947 */ /* 0x000fea0003800000 */
.L_x_10043:
        /* <DEDUP_REMOVED lines=10> */
.L_x_10046:
[----:B------:R-:W0:Y:S02]  /*5000*/  I2F.S16 R23, R23 ;  /* 0x0000001700177306 */ /* 0x000e240000101400 */
[----:B0-----:R-:W-:-:S04]  /*5010*/  F2FP.F16.F32.PACK_AB R3, RZ, R23 ;  /* 0x00000017ff03723e */ /* 0x001fc800000000ff */
[----:B------:R-:W-:-:S05]  /*5020*/  PRMT R3, R3, 0x5410, RZ ;  /* 0x0000541003037816 */ /* 0x000fca00000000ff */
[----:B------:R0:W-:Y:S01]  /*5030*/  STG.E desc[UR36][R8.64], R3 ;  /* 0x0000000308007986 */ /* 0x0001e2000c101924 */
[----:B------:R-:W-:Y:S05]  /*5040*/  BRA `(.L_x_10040) ;  /* 0x0000000800a07947 */ /* 0x000fea0003800000 */
.L_x_10045:
[----:B------:R-:W0:Y:S02]  /*5050*/  I2F.F64.S16 R4, R23 ;  /* 0x0000001700047312 */ /* 0x000e240000101c00 */
[----:B0-----:R0:W-:Y:S01]  /*5060*/  STG.E.64 desc[UR36][R8.64], R4 ;  /* 0x0000000408007986 */ /* 0x0011e2000c101b24 */
[----:B------:R-:W-:Y:S05]  /*5070*/  BRA `(.L_x_10040) ;  /* 0x0000000800947947 */ /* 0x000fea0003800000 */
.L_x_10035:
        /* <DEDUP_REMOVED lines=12> */
.L_x_10050:
        /* <DEDUP_REMOVED lines=17> */
.L_x_10053:
[----:B------:R-:W-:-:S04]  /*5250*/  SHF.R.U32.HI R3, RZ, 0x18, R23 ;  /* 0x00000018ff037819 */ /* 0x000fc80000011617 */
[----:B------:R-:W-:-:S04]  /*5260*/  LOP3.LUT R0, R0, 0x80, R3, 0xf8, !PT ;  /* 0x0000008000007812 */ /* 0x000fc800078ef803 */
[----:B------:R-:W-:-:S07]  /*5270*/  PRMT R4, R0, 0x7610, R4 ;  /* 0x0000761000047816 */ /* 0x000fce0000000004 */
.L_x_10052:
[----:B------:R-:W-:Y:S05]  /*5280*/  BSYNC.RECONVERGENT B0 ;  /* 0x0000000000007941 */ /* 0x000fea0003800200 */
.L_x_10051:
[----:B------:R0:W-:Y:S01]  /*5290*/  STG.E.U8 desc[UR36][R8.64], R4 ;  /* 0x0000000408007986 */ /* 0x0001e2000c101124 */
[----:B------:R-:W-:Y:S05]  /*52a0*/  BRA `(.L_x_10040) ;  /* 0x0000000800087947 */ /* 0x000fea0003800000 */
.L_x_10049:
        /* <DEDUP_REMOVED lines=17> */
.L_x_10056:
[----:B------:R-:W-:-:S04]  /*53c0*/  SHF.R.U32.HI R3, RZ, 0x18, R23 ;  /* 0x00000018ff037819 */ /* 0x000fc80000011617 */
[----:B------:R-:W-:-:S04]  /*53d0*/  LOP3.LUT R0, R0, 0x80, R3, 0xf8, !PT ;  /* 0x0000008000007812 */ /* 0x000fc800078ef803 */
[----:B------:R-:W-:-:S07]  /*53e0*/  PRMT R4, R0, 0x7610, R4 ;  /* 0x0000761000047816 */ /* 0x000fce0000000004 */
.L_x_10055:
[----:B------:R-:W-:Y:S05]  /*53f0*/  BSYNC.RECONVERGENT B0 ;  /* 0x0000000000007941 */ /* 0x000fea0003800200 */
.L_x_10054:
[----:B------:R0:W-:Y:S01]  /*5400*/  STG.E.U8 desc[UR36][R8.64], R4 ;  /* 0x0000000408007986 */ /* 0x0001e2000c101124 */
[----:B------:R-:W-:Y:S05]  /*5410*/  BRA `(.L_x_10040) ;  /* 0x0000000400ac7947 */ /* 0x000fea0003800000 */
.L_x_10048:
        /* <DEDUP_REMOVED lines=22> */
.L_x_10058:
[----:B------:R-:W-:-:S04]  /*5580*/  PRMT R4, R23, 0x9910, RZ ;  /* 0x0000991017047816 */ /* 0x000fc800000000ff */
[----:B------:R-:W-:-:S05]  /*5590*/  SHF.R.S32.HI R5, RZ, 0x1f, R4 ;  /* 0x0000001fff057819 */ /* 0x000fca0000011404 */
[----:B------:R0:W-:Y:S01]  /*55a0*/  STG.E.64 desc[UR36][R8.64], R4 ;  /* 0x0000000408007986 */ /* 0x0001e2000c101b24 */
[----:B------:R-:W-:Y:S05]  /*55b0*/  BRA `(.L_x_10040) ;  /* 0x0000000400447947 */ /* 0x000fea0003800000 */
.L_x_10057:
[----:B------:R-:W-:-:S05]  /*55c0*/  PRMT R3, R23, 0x9910, RZ ;  /* 0x0000991017037816 */ /* 0x000fca00000000ff */
[----:B------:R0:W-:Y:S01]  /*55d0*/  STG.E desc[UR36][R8.64], R3 ;  /* 0x0000000308007986 */ /* 0x0001e2000c101924 */
[----:B------:R-:W-:Y:S05]  /*55e0*/  BRA `(.L_x_10040) ;  /* 0x0000000400387947 */ /* 0x000fea0003800000 */
.L_x_10047:
        /* <DEDUP_REMOVED lines=11> */
.L_x_10060:
[----:B------:R-:W-:Y:S01]  /*56a0*/  CS2R R6, SRZ ;  /* 0x0000000000067805 */ /* 0x000fe2000001ff00 */
[----:B------:R-:W0:Y:S04]  /*56b0*/  I2F.F64.S16 R4, R23 ;  /* 0x0000001700047312 */ /* 0x000e280000101c00 */
[----:B0-----:R0:W-:Y:S01]  /*56c0*/  STG.E.128 desc[UR36][R8.64], R4 ;  /* 0x0000000408007986 */ /* 0x0011e2000c101d24 */
[----:B------:R-:W-:Y:S05]  /*56d0*/  BRA `(.L_x_10040) ;  /* 0x0000000000fc7947 */ /* 0x000fea0003800000 */
.L_x_10059:
[----:B------:R-:W-:-:S13]  /*56e0*/  ISETP.NE.AND P0, PT, R0, 0xf, PT ;  /* 0x0000000f0000780c */ /* 0x000fda0003f05270 */
[----:B------:R-:W-:Y:S05]  /*56f0*/  @!P0 BRA `(.L_x_10061) ;  /* 0x0000000000e88947 */ /* 0x000fea0003800000 */
[----:B------:R-:W-:-:S13]  /*5700*/  ISETP.NE.AND P0, PT, R0, 0x17, PT ;  /* 0x000000170000780c */ /* 0x000fda0003f05270 */
[----:B------:R-:W-:Y:S05]  /*5710*/  @!P0 BRA `(.L_x_10062) ;  /* 0x0000000000908947 */ /* 0x000fea0003800000 */
[----:B------:R-:W-:-:S13]  /*5720*/  ISETP.NE.AND P0, PT, R0, 0x18, PT ;  /* 0x000000180000780c */ /* 0x000fda0003f05270 */
[----:B------:R-:W-:Y:S05]  /*5730*/  @!P0 BRA `(.L_x_10063) ;  /* 0x0000000000448947 */ /* 0x000fea0003800000 */
.L_x_10039:
        /* <DEDUP_REMOVED lines=16> */
.L_x_10064:
[----:B------:R-:W-:Y:S05]  /*5840*/  BRA `(.L_x_10040) ;  /* 0x0000000000a07947 */ /* 0x000fea0003800000 */
.L_x_10063:
        /* <DEDUP_REMOVED lines=13> */
.L_x_10066:
[----:B------:R-:W-:Y:S05]  /*5920*/  BSYNC.RECONVERGENT B0 ;  /* 0x0000000000007941 */ /* 0x000fea0003800200 */
.L_x_10065:
[----:B------:R-:W-:-:S05]  /*5930*/  LOP3.LUT R3, R0, 0x80, R3, 0xf8, !PT ;  /* 0x0000008000037812 */ /* 0x000fca00078ef803 */
[----:B------:R0:W-:Y:S01]  /*5940*/  STG.E.U8 desc[UR36][R8.64], R3 ;  /* 0x0000000308007986 */ /* 0x0001e2000c101124 */
[----:B------:R-:W-:Y:S05]  /*5950*/  BRA `(.L_x_10040) ;  /* 0x00000000005c7947 */ /* 0x000fea0003800000 */
.L_x_10062:
        /* <DEDUP_REMOVED lines=12> */
.L_x_10068:
[----:B------:R-:W-:Y:S01]  /*5a20*/  IMAD.MOV.U32 R0, RZ, RZ, 0x7f ;  /* 0x0000007fff007424 */ /* 0x000fe200078e00ff */
[----:B------:R-:W-:-:S04]  /*5a30*/  ISETP.GT.U32.AND P0, PT, R3, 0x7f800000, PT ;  /* 0x7f8000000300780c */ /* 0x000fc80003f04070 */
[----:B------:R-:W-:-:S09]  /*5a40*/  SEL R0, R0, 0x7c, P0 ;  /* 0x0000007c00007807 */ /* 0x000fd20000000000 */
.L_x_10069:
[----:B------:R-:W-:Y:S05]  /*5a50*/  BSYNC.RECONVERGENT B0 ;  /* 0x0000000000007941 */ /* 0x000fea0003800200 */
.L_x_10067:
[----:B------:R-:W-:-:S04]  /*5a60*/  SHF.R.U32.HI R3, RZ, 0x18, R23 ;  /* 0x00000018ff037819 */ /* 0x000fc80000011617 */
[----:B------:R-:W-:-:S05]  /*5a70*/  LOP3.LUT R3, R0, 0x80, R3, 0xf8, !PT ;  /* 0x0000008000037812 */ /* 0x000fca00078ef803 */
[----:B------:R0:W-:Y:S01]  /*5a80*/  STG.E.U8 desc[UR36][R8.64], R3 ;  /* 0x0000000308007986 */ /* 0x0001e2000c101124 */
[----:B------:R-:W-:Y:S05]  /*5a90*/  BRA `(.L_x_10040) ;  /* 0x00000000000c7947 */ /* 0x000fea0003800000 */
.L_x_10061:
[----:B------:R-:W0:Y:S02]  /*5aa0*/  I2F.S16 R0, R23 ;  /* 0x0000001700007306 */ /* 0x000e240000101400 */
[----:B0-----:R-:W-:-:S05]  /*5ab0*/  F2FP.BF16.F32.PACK_AB R0, RZ, R0 ;  /* 0x00000000ff00723e */ /* 0x001fca00000010ff */
[----:B------:R0:W-:Y:S02]  /*5ac0*/  STG.E.U16 desc[UR36][R8.64], R0 ;  /* 0x0000000008007986 */ /* 0x0001e4000c101524 */
.L_x_10040:
[----:B------:R-:W-:-:S07]  /*5ad0*/  VIADD R17, R17, 0x80 ;  /* 0x0000008011117836 */ /* 0x000fce0000000000 */
.L_x_9997:
[----:B------:R-:W-:-:S13]  /*5ae0*/  ISETP.GE.AND P0, PT, R17, R16, PT ;  /* 0x000000101100720c */ /* 0x000fda0003f06270 */
[----:B------:R-:W-:Y:S05]  /*5af0*/  @P0 BREAK.RELIABLE B6 ;  /* 0x0000000000060942 */ /* 0x000fea0003800100 */
[----:B------:R-:W-:Y:S05]  /*5b00*/  @P0 BRA `(.L_x_10034) ;  /* 0x0000000c00ac0947 */ /* 0x000fea0003800000 */
[----:B------:R-:W-:Y:S05]  /*5b10*/  BSYNC.RELIABLE B6 ;  /* 0x0000000000067941 */ /* 0x000fea0003800100 */
.L_x_9996:
        /* <DEDUP_REMOVED lines=20> */
.L_x_10073:
[----:B------:R0:W-:Y:S01]  /*5c60*/  STG.E.U8 desc[UR36][R8.64], R22 ;  /* 0x0000001608007986 */ /* 0x0001e2000c101124 */
[----:B------:R-:W-:Y:S05]  /*5c70*/  BRA `(.L_x_10075) ;  /* 0x0000000c004c7947 */ /* 0x000fea0003800000 */
.L_x_10072:
        /* <DEDUP_REMOVED lines=10> */
.L_x_10077:
[----:B------:R-:W-:-:S05]  /*5d20*/  PRMT R3, R22, 0x9910, RZ ;  /* 0x0000991016037816 */ /* 0x000fca00000000ff */
[----:B------:R0:W-:Y:S01]  /*5d30*/  STG.E desc[UR36][R8.64], R3 ;  /* 0x0000000308007986 */ /* 0x0001e2000c101924 */
[----:B------:R-:W-:Y:S05]  /*5d40*/  BRA `(.L_x_10075) ;  /* 0x0000000c00187947 */ /* 0x000fea0003800000 */
.L_x_10076:
[----:B------:R0:W-:Y:S01]  /*5d50*/  STG.E.U16 desc[UR36][R8.64], R22 ;  /* 0x0000001608007986 */ /* 0x0001e2000c101524 */
[----:B------:R-:W-:Y:S05]  /*5d60*/  BRA `(.L_x_10075) ;  /* 0x0000000c00107947 */ /* 0x000fea0003800000 */
.L_x_10071:
        /* <DEDUP_REMOVED lines=9> */
.L_x_10079:
[----:B------:R-:W0:Y:S02]  /*5e00*/  I2F.S16 R0, R22 ;  /* 0x0000001600007306 */ /* 0x000e240000101400 */
[----:B0-----:R-:W-:-:S05]  /*5e10*/  F2FP.F16.F32.PACK_AB R0, RZ, R0 ;  /* 0x00000000ff00723e */ /* 0x001fca00000000ff */
[----:B------:R0:W-:Y:S01]  /*5e20*/  STG.E.U16 desc[UR36][R8.64], R0 ;  /* 0x0000000008007986 */ /* 0x0001e2000c101524 */
[----:B------:R-:W-:Y:S05]  /*5e30*/  BRA `(.L_x_10075) ;  /* 0x0000000800dc7947 */ /* 0x000fea0003800000 */
.L_x_10078:
        /* <DEDUP_REMOVED lines=10> */
.L_x_10081:
[----:B------:R-:W0:Y:S02]  /*5ee0*/  I2F.S16 R22, R22 ;  /* 0x0000001600167306 */ /* 0x000e240000101400 */
[----:B0-----:R-:W-:-:S04]  /*5ef0*/  F2FP.F16.F32.PACK_AB R3, RZ, R22 ;  /* 0x00000016ff03723e */ /* 0x001fc800000000ff */
[----:B------:R-:W-:-:S05]  /*5f00*/  PRMT R3, R3, 0x5410, RZ ;  /* 0x0000541003037816 */ /* 0x000fca00000000ff */
[----:B------:R0:W-:Y:S01]  /*5f10*/  STG.E desc[UR36][R8.64], R3 ;  /* 0x0000000308007986 */ /* 0x0001e2000c101924 */
[----:B------:R-:W-:Y:S05]  /*5f20*/  BRA `(.L_x_10075) ;  /* 0x0000000800a07947 */ /* 0x000fea0003800000 */
.L_x_10080:
[----:B------:R-:W0:Y:S02]  /*5f30*/  I2F.F64.S16 R22, R22 ;  /* 0x0000001600167312 */ /* 0x000e240000101c00 */
[----:B0-----:R0:W-:Y:S01]  /*5f40*/  STG.E.64 desc[UR36][R8.64], R22 ;  /* 0x0000001608007986 */ /* 0x0011e2000c101b24 */
[----:B------:R-:W-:Y:S05]  /*5f50*/  BRA `(.L_x_10075) ;  /* 0x0000000800947947 */ /* 0x000fea0003800000 */
.L_x_10070:
        /* <DEDUP_REMOVED lines=12> */
.L_x_10085:
        /* <DEDUP_REMOVED lines=17> */
.L_x_10088:
[----:B------:R-:W-:-:S04]  /*6130*/  SHF.R.U32.HI R3, RZ, 0x18, R5 ;  /* 0x00000018ff037819 */ /* 0x000fc80000011605 */
[----:B------:R-:W-:-:S04]  /*6140*/  LOP3.LUT R0, R0, 0x80, R3, 0xf8, !PT ;  /* 0x0000008000007812 */ /* 0x000fc800078ef803 */
[----:B------:R-:W-:-:S07]  /*6150*/  PRMT R4, R0, 0x7610, R4 ;  /* 0x0000761000047816 */ /* 0x000fce0000000004 */
.L_x_10087:
[----:B------:R-:W-:Y:S05]  /*6160*/  BSYNC.RECONVERGENT B0 ;  /* 0x0000000000007941 */ /* 0x000fea0003800200 */
.L_x_10086:
[----:B------:R0:W-:Y:S01]  /*6170*/  STG.E.U8 desc[UR36][R8.64], R4 ;  /* 0x0000000408007986 */ /* 0x0001e2000c101124 */
[----:B------:R-:W-:Y:S05]  /*6180*/  BRA `(.L_x_10075) ;  /* 0x0000000800087947 */ /* 0x000fea0003800000 */
.L_x_10084:
        /* <DEDUP_REMOVED lines=17> */
.L_x_10091:
[----:B------:R-:W-:-:S04]  /*62a0*/  SHF.R.U32.HI R3, RZ, 0x18, R5 ;  /* 0x00000018ff037819 */ /* 0x000fc80000011605 */
[----:B------:R-:W-:-:S04]  /*62b0*/  LOP3.LUT R0, R0, 0x80, R3, 0xf8, !PT ;  /* 0x0000008000007812 */ /* 0x000fc800078ef803 */
[----:B------:R-:W-:-:S07]  /*62c0*/  PRMT R4, R0, 0x7610, R4 ;  /* 0x0000761000047816 */ /* 0x000fce0000000004 */
.L_x_10090:
[----:B------:R-:W-:Y:S05]  /*62d0*/  BSYNC.RECONVERGENT B0 ;  /* 0x0000000000007941 */ /* 0x000fea0003800200 */
.L_x_10089:
[----:B------:R0:W-:Y:S01]  /*62e0*/  STG.E.U8 desc[UR36][R8.64], R4 ;  /* 0x0000000408007986 */ /* 0x0001e2000c101124 */
[----:B------:R-:W-:Y:S05]  /*62f0*/  BRA `(.L_x_10075) ;  /* 0x0000000400ac7947 */ /* 0x000fea0003800000 */
.L_x_10083:
        /* <DEDUP_REMOVED lines=22> */
.L_x_10093:
[----:B------:R-:W-:-:S04]  /*6460*/  PRMT R4, R22, 0x9910, RZ ;  /* 0x0000991016047816 */ /* 0x000fc800000000ff */
[----:B------:R-:W-:-:S05]  /*6470*/  SHF.R.S32.HI R5, RZ, 0x1f, R4 ;  /* 0x0000001fff057819 */ /* 0x000fca0000011404 */
[----:B------:R0:W-:Y:S01]  /*6480*/  STG.E.64 desc[UR36][R8.64], R4 ;  /* 0x0000000408007986 */ /* 0x0001e2000c101b24 */
[----:B------:R-:W-:Y:S05]  /*6490*/  BRA `(.L_x_10075) ;  /* 0x0000000400447947 */ /* 0x000fea0003800000 */
.L_x_10092:
[----:B------:R-:W-:-:S05]  /*64a0*/  PRMT R3, R22, 0x9910, RZ ;  /* 0x0000991016037816 */ /* 0x000fca00000000ff */
[----:B------:R0:W-:Y:S01]  /*64b0*/  STG.E desc[UR36][R8.64], R3 ;  /* 0x0000000308007986 */ /* 0x0001e2000c101924 */
[----:B------:R-:W-:Y:S05]  /*64c0*/  BRA `(.L_x_10075) ;  /* 0x0000000400387947 */ /* 0x000fea0003800000 */
.L_x_10082:
        /* <DEDUP_REMOVED lines=11> */
.L_x_10095:
[----:B------:R-:W-:Y:S01]  /*6580*/  CS2R R6, SRZ ;  /* 0x0000000000067805 */ /* 0x000fe2000001ff00 */
[----:B------:R-:W0:Y:S04]  /*6590*/  I2F.F64.S16 R4, R22 ;  /* 0x0000001600047312 */ /* 0x000e280000101c00 */
[----:B0-----:R4:W-:Y:S01]  /*65a0*/  STG.E.128 desc[UR36][R8.64], R4 ;  /* 0x0000000408007986 */ /* 0x0019e2000c101d24 */
[----:B------:R-:W-:Y:S05]  /*65b0*/  BRA `(.L_x_10075) ;  /* 0x0000000000fc7947 */ /* 0x000fea0003800000 */
.L_x_10094:
[----:B------:R-:W-:-:S13]  /*65c0*/  ISETP.NE.AND P0, PT, R0, 0xf, PT ;  /* 0x0000000f0000780c */ /* 0x000fda0003f05270 */
[----:B------:R-:W-:Y:S05]  /*65d0*/  @!P0 BRA `(.L_x_10096) ;  /* 0x0000000000e88947 */ /* 0x000fea0003800000 */
[----:B------:R-:W-:-:S13]  /*65e0*/  ISETP.NE.AND P0, PT, R0, 0x17, PT ;  /* 0x000000170000780c */ /* 0x000fda0003f05270 */
[----:B------:R-:W-:Y:S05]  /*65f0*/  @!P0 BRA `(.L_x_10097) ;  /* 0x0000000000908947 */ /* 0x000fea0003800000 */
[----:B------:R-:W-:-:S13]  /*6600*/  ISETP.NE.AND P0, PT, R0, 0x18, PT ;  /* 0x000000180000780c */ /* 0x000fda0003f05270 */
[----:B------:R-:W-:Y:S05]  /*6610*/  @!P0 BRA `(.L_x_10098) ;  /* 0x0000000000448947 */ /* 0x000fea0003800000 */
.L_x_10074:
        /* <DEDUP_REMOVED lines=16> */
.L_x_10099:
[----:B------:R-:W-:Y:S05]  /*6720*/  BRA `(.L_x_10075) ;  /* 0x0000000000a07947 */ /* 0x000fea0003800000 */
.L_x_10098:
        /* <DEDUP_REMOVED lines=13> */
.L_x_10101:
[----:B------:R-:W-:Y:S05]  /*6800*/  BSYNC.RECONVERGENT B0 ;  /* 0x0000000000007941 */ /* 0x000fea0003800200 */
.L_x_10100:
[----:B------:R-:W-:-:S05]  /*6810*/  LOP3.LUT R3, R0, 0x80, R3, 0xf8, !PT ;  /* 0x0000008000037812 */ /* 0x000fca00078ef803 */
[----:B------:R2:W-:Y:S01]  /*6820*/  STG.E.U8 desc[UR36][R8.64], R3 ;  /* 0x0000000308007986 */ /* 0x0005e2000c101124 */
[----:B------:R-:W-:Y:S05]  /*6830*/  BRA `(.L_x_10075) ;  /* 0x00000000005c7947 */ /* 0x000fea0003800000 */
.L_x_10097:
        /* <DEDUP_REMOVED lines=12> */
.L_x_10103:
[----:B------:R-:W-:Y:S01]  /*6900*/  IMAD.MOV.U32 R0, RZ, RZ, 0x7f ;  /* 0x0000007fff007424 */ /* 0x000fe200078e00ff */
[----:B------:R-:W-:-:S04]  /*6910*/  ISETP.GT.U32.AND P0, PT, R3, 0x7f800000, PT ;  /* 0x7f8000000300780c */ /* 0x000fc80003f04070 */
[----:B------:R-:W-:-:S09]  /*6920*/  SEL R0, R0, 0x7c, P0 ;  /* 0x0000007c00007807 */ /* 0x000fd20000000000 */
.L_x_10104:
[----:B------:R-:W-:Y:S05]  /*6930*/  BSYNC.RECONVERGENT B0 ;  /* 0x0000000000007941 */ /* 0x000fea0003800200 */
.L_x_10102:
[----:B------:R-:W-:-:S04]  /*6940*/  SHF.R.U32.HI R3, RZ, 0x18, R5 ;  /* 0x00000018ff037819 */ /* 0x000fc80000011605 */
[----:B------:R-:W-:-:S05]  /*6950*/  LOP3.LUT R3, R0, 0x80, R3, 0xf8, !PT ;  /* 0x0000008000037812 */ /* 0x000fca00078ef803 */
[----:B------:R1:W-:Y:S01]  /*6960*/  STG.E.U8 desc[UR36][R8.64], R3 ;  /* 0x0000000308007986 */ /* 0x0003e2000c101124 */
[----:B------:R-:W-:Y:S05]  /*6970*/  BRA `(.L_x_10075) ;  /* 0x00000000000c7947 */ /* 0x000fea0003800000 */
.L_x_10096:
[----:B------:R-:W0:Y:S02]  /*6980*/  I2F.S16 R0, R22 ;  /* 0x0000001600007306 */ /* 0x000e240000101400 */
[----:B0-----:R-:W-:-:S05]  /*6990*/  F2FP.BF16.F32.PACK_AB R0, RZ, R0 ;  /* 0x00000000ff00723e */ /* 0x001fca00000010ff */
[----:B------:R0:W-:Y:S02]  /*69a0*/  STG.E.U16 desc[UR36][R8.64], R0 ;  /* 0x0000000008007986 */ /* 0x0001e4000c101524 */
.L_x_10075:
[----:B------:R-:W-:-:S07]  /*69b0*/  VIADD R17, R17, 0x80 ;  /* 0x0000008011117836 */ /* 0x000fce0000000000 */
.L_x_10034:
[----:B------:R-:W-:Y:S05]  /*69c0*/  BSYNC.RECONVERGENT B7 ;  /* 0x0000000000077941 */ /* 0x000fea0003800200 */
.L_x_9995:
        /* <DEDUP_REMOVED lines=21> */
.L_x_10108:
[----:B------:R-:W-:Y:S01]  /*6b20*/  STG.E.U8 desc[UR36][R2.64], R19 ;  /* 0x0000001302007986 */ /* 0x000fe2000c101124 */
[----:B------:R-:W-:Y:S05]  /*6b30*/  EXIT ;  /* 0x000000000000794d */ /* 0x000fea0003800000 */
.L_x_10107:
        /* <DEDUP_REMOVED lines=8> */
[----:B------:R-:W-:Y:S01]  /*6bc0*/  STG.E.64 desc[UR36][R2.64], R4 ;  /* 0x0000000402007986 */ /* 0x000fe2000c101b24 */
[----:B------:R-:W-:Y:S05]  /*6bd0*/  EXIT ;  /* 0x000000000000794d */ /* 0x000fea0003800000 */
.L_x_10111:
[----:B------:R-:W-:-:S05]  /*6be0*/  PRMT R5, R19, 0x9910, RZ ;  /* 0x0000991013057816 */ /* 0x000fca00000000ff */
[----:B------:R-:W-:Y:S01]  /*6bf0*/  STG.E desc[UR36][R2.64], R5 ;  /* 0x0000000502007986 */ /* 0x000fe2000c101924 */
[----:B------:R-:W-:Y:S05]  /*6c00*/  EXIT ;  /* 0x000000000000794d */ /* 0x000fea0003800000 */
.L_x_10110:
[----:B------:R-:W-:Y:S01]  /*6c10*/  STG.E.U16 desc[UR36][R2.64], R19 ;  /* 0x0000001302007986 */ /* 0x000fe2000c101524 */
[----:B------:R-:W-:Y:S05]  /*6c20*/  EXIT ;  /* 0x000000000000794d */ /* 0x000fea0003800000 */
.L_x_10106:
        /* <DEDUP_REMOVED lines=9> */
.L_x_10113:
[----:B------:R-:W0:Y:S02]  /*6cc0*/  I2F.S16 R0, R19 ;  /* 0x0000001300007306 */ /* 0x000e240000101400 */
[----:B0-----:R-:W-:-:S05]  /*6cd0*/  F2FP.F16.F32.PACK_AB R0, RZ, R0 ;  /* 0x00000000ff00723e */ /* 0x001fca00000000ff */
[----:B------:R-:W-:Y:S01]  /*6ce0*/  STG.E.U16 desc[UR36][R2.64], R0 ;  /* 0x0000000002007986 */ /* 0x000fe2000c101524 */
[----:B------:R-:W-:Y:S05]  /*6cf0*/  EXIT ;  /* 0x000000000000794d */ /* 0x000fea0003800000 */
.L_x_10112:
        /* <DEDUP_REMOVED lines=10> */
.L_x_10115:
[----:B------:R-:W0:Y:S02]  /*6da0*/  I2F.S16 R19, R19 ;  /* 0x0000001300137306 */ /* 0x000e240000101400 */
[----:B0-----:R-:W-:-:S04]  /*6db0*/  F2FP.F16.F32.PACK_AB R5, RZ, R19 ;  /* 0x00000013ff05723e */ /* 0x001fc800000000ff */
[----:B------:R-:W-:-:S05]  /*6dc0*/  PRMT R5, R5, 0x5410, RZ ;  /* 0x0000541005057816 */ /* 0x000fca00000000ff */
[----:B------:R-:W-:Y:S01]  /*6dd0*/  STG.E desc[UR36][R2.64], R5 ;  /* 0x0000000502007986 */ /* 0x000fe2000c101924 */
[----:B------:R-:W-:Y:S05]  /*6de0*/  EXIT ;  /* 0x000000000000794d */ /* 0x000fea0003800000 */
.L_x_10114:
[----:B------:R-:W0:Y:S02]  /*6df0*/  I2F.F64.S16 R4, R19 ;  /* 0x0000001300047312 */ /* 0x000e240000101c00 */
[----:B0-----:R-:W-:Y:S01]  /*6e00*/  STG.E.64 desc[UR36][R2.64], R4 ;  /* 0x0000000402007986 */ /* 0x001fe2000c101b24 */
[----:B------:R-:W-:Y:S05]  /*6e10*/  EXIT ;  /* 0x000000000000794d */ /* 0x000fea0003800000 */
.L_x_10105:
        /* <DEDUP_REMOVED lines=12> */
.L_x_10119:
        /* <DEDUP_REMOVED lines=18> */
.L_x_10122:
[----:B------:R-:W-:-:S04]  /*7000*/  SHF.R.U32.HI R5, RZ, 0x18, R5 ;  /* 0x00000018ff057819 */ /* 0x000fc80000011605 */
[----:B------:R-:W-:-:S07]  /*7010*/  LOP3.LUT R0, R0, 0x80, R5, 0xf8, !PT ;  /* 0x0000008000007812 */ /* 0x000fce00078ef805 */
.L_x_10121:
[----:B------:R-:W-:Y:S05]  /*7020*/  BSYNC.RECONVERGENT B0 ;  /* 0x0000000000007941 */ /* 0x000fea0003800200 */
.L_x_10120:
[----:B------:R-:W-:Y:S01]  /*7030*/  STG.E.U8 desc[UR36][R2.64], R0 ;  /* 0x0000000002007986 */ /* 0x000fe2000c101124 */
[----:B------:R-:W-:Y:S05]  /*7040*/  EXIT ;  /* 0x000000000000794d */ /* 0x000fea0003800000 */
.L_x_10118:
        /* <DEDUP_REMOVED lines=18> */
.L_x_10125:
[----:B------:R-:W-:-:S04]  /*7170*/  SHF.R.U32.HI R5, RZ, 0x18, R5 ;  /* 0x00000018ff057819 */ /* 0x000fc80000011605 */
[----:B------:R-:W-:-:S07]  /*7180*/  LOP3.LUT R0, R0, 0x80, R5, 0xf8, !PT ;  /* 0x0000008000007812 */ /* 0x000fce00078ef805 */
.L_x_10124:
[----:B------:R-:W-:Y:S05]  /*7190*/  BSYNC.RECONVERGENT B0 ;  /* 0x0000000000007941 */ /* 0x000fea0003800200 */
.L_x_10123:
[----:B------:R-:W-:Y:S01]  /*71a0*/  STG.E.U8 desc[UR36][R2.64], R0 ;  /* 0x0000000002007986 */ /* 0x000fe2000c101124 */
[----:B------:R-:W-:Y:S05]  /*71b0*/  EXIT ;  /* 0x000000000000794d */ /* 0x000fea0003800000 */
.L_x_10117:
        /* <DEDUP_REMOVED lines=22> */
.L_x_10127:
[----:B------:R-:W-:-:S04]  /*7320*/  PRMT R4, R19, 0x9910, RZ ;  /* 0x0000991013047816 */ /* 0x000fc800000000ff */
[----:B------:R-:W-:-:S05]  /*7330*/  SHF.R.S32.HI R5, RZ, 0x1f, R4 ;  /* 0x0000001fff057819 */ /* 0x000fca0000011404 */
[----:B------:R-:W-:Y:S01]  /*7340*/  STG.E.64 desc[UR36][R2.64], R4 ;  /* 0x0000000402007986 */ /* 0x000fe2000c101b24 */
[----:B------:R-:W-:Y:S05]  /*7350*/  EXIT ;  /* 0x000000000000794d */ /* 0x000fea0003800000 */
.L_x_10126:
[----:B------:R-:W-:-:S05]  /*7360*/  PRMT R5, R19, 0x9910, RZ ;  /* 0x0000991013057816 */ /* 0x000fca00000000ff */
[----:B------:R-:W-:Y:S01]  /*7370*/  STG.E desc[UR36][R2.64], R5 ;  /* 0x0000000502007986 */ /* 0x000fe2000c101924 */
[----:B------:R-:W-:Y:S05]  /*7380*/  EXIT ;  /* 0x000000000000794d */ /* 0x000fea0003800000 */
.L_x_10116:
        /* <DEDUP_REMOVED lines=9> */
[----:B------:R-:W-:Y:S01]  /*7420*/  STG.E.U8 desc[UR36][R2.64], R5 ;  /* 0x0000000502007986 */ /* 0x000fe2000c101124 */
[----:B------:R-:W-:Y:S05]  /*7430*/  EXIT ;  /* 0x000000000000794d */ /* 0x000fea0003800000 */
.L_x_10129:
[----:B------:R-:W-:Y:S01]  /*7440*/  CS2R R6, SRZ ;  /* 0x0000000000067805 */ /* 0x000fe2000001ff00 */
[----:B------:R-:W0:Y:S04]  /*7450*/  I2F.F64.S16 R4, R19 ;  /* 0x0000001300047312 */ /* 0x000e280000101c00 */
[----:B0-----:R-:W-:Y:S01]  /*7460*/  STG.E.128 desc[UR36][R2.64], R4 ;  /* 0x0000000402007986 */ /* 0x001fe2000c101d24 */
[----:B------:R-:W-:Y:S05]  /*7470*/  EXIT ;  /* 0x000000000000794d */ /* 0x000fea0003800000 */
.L_x_10128:
[----:B------:R-:W-:-:S13]  /*7480*/  ISETP.NE.AND P0, PT, R0, 0xf, PT ;  /* 0x0000000f0000780c */ /* 0x000fda0003f05270 */
[----:B------:R-:W-:Y:S05]  /*7490*/  @!P0 BRA `(.L_x_10130) ;  /* 0x0000000000e88947 */ /* 0x000fea0003800000 */
[----:B------:R-:W-:-:S13]  /*74a0*/  ISETP.NE.AND P0, PT, R0, 0x17, PT ;  /* 0x000000170000780c */ /* 0x000fda0003f05270 */
[----:B------:R-:W-:Y:S05]  /*74b0*/  @!P0 BRA `(.L_x_10131) ;  /* 0x0000000000908947 */ /* 0x000fea0003800000 */
[----:B------:R-:W-:-:S13]  /*74c0*/  ISETP.NE.AND P0, PT, R0, 0x18, PT ;  /* 0x000000180000780c */ /* 0x000fda0003f05270 */
[----:B------:R-:W-:Y:S05]  /*74d0*/  @!P0 BRA `(.L_x_10132) ;  /* 0x0000000000448947 */ /* 0x000fea0003800000 */
.L_x_10109:
        /* <DEDUP_REMOVED lines=16> */
.L_x_10133:
[----:B------:R-:W-:Y:S05]  /*75e0*/  EXIT ;  /* 0x000000000000794d */ /* 0x000fea0003800000 */
.L_x_10132:
        /* <DEDUP_REMOVED lines=13> */
.L_x_10135:
[----:B------:R-:W-:Y:S05]  /*76c0*/  BSYNC.RECONVERGENT B0 ;  /* 0x0000000000007941 */ /* 0x000fea0003800200 */
.L_x_10134:
[----:B------:R-:W-:-:S05]  /*76d0*/  LOP3.LUT R5, R0, 0x80, R5, 0xf8, !PT ;  /* 0x0000008000057812 */ /* 0x000fca00078ef805 */
[----:B------:R-:W-:Y:S01]  /*76e0*/  STG.E.U8 desc[UR36][R2.64], R5 ;  /* 0x0000000502007986 */ /* 0x000fe2000c101124 */
[----:B------:R-:W-:Y:S05]  /*76f0*/  EXIT ;  /* 0x000000000000794d */ /* 0x000fea0003800000 */
.L_x_10131:
        /* <DEDUP_REMOVED lines=12> */
.L_x_10137:
[----:B------:R-:W-:Y:S01]  /*77c0*/  IMAD.MOV.U32 R0, RZ, RZ, 0x7f ;  /* 0x0000007fff007424 */ /* 0x000fe200078e00ff */
[----:B------:R-:W-:-:S04]  /*77d0*/  ISETP.GT.U32.AND P0, PT, R4, 0x7f800000, PT ;  /* 0x7f8000000400780c */ /* 0x000fc80003f04070 */
[----:B------:R-:W-:-:S09]  /*77e0*/  SEL R0, R0, 0x7c, P0 ;  /* 0x0000007c00007807 */ /* 0x000fd20000000000 */
.L_x_10138:
[----:B------:R-:W-:Y:S05]  /*77f0*/  BSYNC.RECONVERGENT B0 ;  /* 0x0000000000007941 */ /* 0x000fea0003800200 */
.L_x_10136:
[----:B------:R-:W-:-:S04]  /*7800*/  SHF.R.U32.HI R5, RZ, 0x18, R5 ;  /* 0x00000018ff057819 */ /* 0x000fc80000011605 */
[----:B------:R-:W-:-:S05]  /*7810*/  LOP3.LUT R5, R0, 0x80, R5, 0xf8, !PT ;  /* 0x0000008000057812 */ /* 0x000fca00078ef805 */
[----:B------:R-:W-:Y:S01]  /*7820*/  STG.E.U8 desc[UR36][R2.64], R5 ;  /* 0x0000000502007986 */ /* 0x000fe2000c101124 */
[----:B------:R-:W-:Y:S05]  /*7830*/  EXIT ;  /* 0x000000000000794d */ /* 0x000fea0003800000 */
.L_x_10130:
[----:B------:R-:W0:Y:S02]  /*7840*/  I2F.S16 R0, R19 ;  /* 0x0000001300007306 */ /* 0x000e240000101400 */
[----:B0-----:R-:W-:-:S05]  /*7850*/  F2FP.BF16.F32.PACK_AB R0, RZ, R0 ;  /* 0x00000000ff00723e */ /* 0x001fca00000010ff */
[----:B------:R-:W-:Y:S01]  /*7860*/  STG.E.U16 desc[UR36][R2.64], R0 ;  /* 0x0000000002007986 */ /* 0x000fe2000c101524 */
[----:B------:R-:W-:Y:S05]  /*7870*/  EXIT ;  /* 0x000000000000794d */ /* 0x000fea0003800000 */
.L_x_10139:
        /* <DEDUP_REMOVED lines=16> */
.L_x_17034:


//--------------------- .text._ZN2at6native18elementwise_kernelILi128ELi4EZNS0_22gpu_kernel_impl_nocastINS0_13AUnaryFunctorIsssNS0_15binary_internal10MulFunctorIsEEEEEEvRNS_18TensorIteratorBaseERKT_EUliE_EEviT1_ --------------------------
	.section	.text._ZN2at6native18elementwise_kernelILi128ELi4EZNS0_22gpu_kernel_impl_nocastINS0_13AUnaryFunctorIsssNS0_15binary_internal10MulFunctorIsEEEEEEvRNS_18TensorIteratorBaseERKT_EUliE_EEviT1_,"ax",@progbits
	.align	128
        .global         _ZN2at6native18elementwise_kernelILi128ELi4EZNS0_22gpu_kernel_impl_nocastINS0_13AUnaryFunctorIsssNS0_15binary_internal10MulFunctorIsEEEEEEvRNS_18TensorIteratorBaseERKT_EUliE_EEviT1_
        .type           _ZN2at6native18elementwise_kernelILi128ELi4EZNS0_22gpu_kernel_impl_nocastINS0_13AUnaryFunctorIsssNS0_15binary_internal10MulFunctorIsEEEEEEvRNS_18TensorIteratorBaseERKT_EUliE_EEviT1_,@function
        .size           _ZN2at6native18elementwise_kernelILi128ELi4EZNS0_22gpu_kernel_impl_nocastINS0_13AUnaryFunctorIsssNS0_15binary_internal10MulFunctorIsEEEEEEvRNS_18TensorIteratorBaseERKT_EUliE_EEviT1_,(.L_x_17035 - _ZN2at6native18elementwise_kernelILi128ELi4EZNS0_22gpu_kernel_impl_nocastINS0_13AUnaryFunctorIsssNS0_15binary_internal10MulFunctorIsEEEEEEvRNS_18TensorIteratorBaseERKT_EUliE_EEviT1_)
        .other          _ZN2at6native18elementwise_kernelILi128ELi4EZNS0_22gpu_kernel_impl_nocastINS0_13AUnaryFunctorIsssNS0_15binary_internal10MulFunctorIsEEEEEEvRNS_18TensorIteratorBaseERKT_EUliE_EEviT1_,@"STO_CUDA_ENTRY STV_DEFAULT"
_ZN2at6native18elementwise_kernelILi128ELi4EZNS0_22gpu_kernel_impl_nocastINS0_13AUnaryFunctorIsssNS0_15binary_internal10MulFunctorIsEEEEEEvRNS_18TensorIteratorBaseERKT_EUliE_EEviT1_:
.text._ZN2at6native18elementwise_kernelILi128ELi4EZNS0_22gpu_kernel_impl_nocastINS0_13AUnaryFunctorIsssNS0_15binary_internal10MulFunctorIsEEEEEEvRNS_18TensorIteratorBaseERKT_EUliE_EEviT1_:
        /* <DEDUP_REMOVED lines=14> */
[----:B------:R-:W0:Y:S02]  /*00e0*/  LDC.64 R4, c[0x0][0x588] ;  /* 0x00016200ff047b82 */ /* 0x000e240000000a00 */
[----:B0-----:R-:W2:Y:S01]  /*00f0*/  LDG.E.U16 R4, desc[UR6][R4.64] ;  /* 0x0000000604047981 */ /* 0x001ea2000c1e1500 */
[----:B------:R-:W0:Y:S05]  /*0100*/  LDCU.U16 UR4, c[0x0][0x592] ;  /* 0x0000b240ff0477ac */ /* 0x000e2a0008000400 */
[----:B------:R-:W1:Y:S01]  /*0110*/  LDC.64 R6, c[0x0][0x580] ;  /* 0x00016000ff067b82 */ /* 0x000e620000000a00 */
[----:B------:R-:W-:-:S04]  /*0120*/  IADD3 R3, PT, PT, R3, 0x80, RZ ;  /* 0x0000008003037810 */ /* 0x000fc80007ffe0ff */
[----:B------:R-:W-:Y:S01]  /*0130*/  ISETP.GE.AND P0, PT, R3, UR5, PT ;  /* 0x0000000503007c0c */ /* 0x000fe2000bf06270 */
[----:B0-----:R-:W-:Y:S01]  /*0140*/  UPRMT UR4, UR4, 0x9910, URZ ;  /* 0x0000991004047896 */ /* 0x001fe200080000ff */
[----:B--2---:R-:W-:-:S05]  /*0150*/  PRMT R9, R4, 0x9910, RZ ;  /* 0x0000991004097816 */ /* 0x004fca00000000ff */
[----:B------:R-:W-:-:S06]  /*0160*/  IMAD R9, R9, UR4, RZ ;  /* 0x0000000409097c24 */ /* 0x000fcc000f8e02ff */
[----:B------:R-:W-:Y:S05]  /*0170*/  @P0 BREAK.RELIABLE B1 ;  /* 0x0000000000010942 */ /* 0x000fea0003800100 */
[----:B-1----:R0:W-:Y:S01]  /*0180*/  STG.E.U16 desc[UR6][R6.64], R9 ;  /* 0x0000000906007986 */ /* 0x0021e2000c101506 */
[----:B------:R-:W-:Y:S05]  /*0190*/  @P0 BRA `(.L_x_10144) ;  /* 0x0000000000580947 */ /* 0x000fea0003800000 */
[----:B------:R-:W1:Y:S02]  /*01a0*/  LDC.64 R4, c[0x0][0x588] ;  /* 0x00016200ff047b82 */ /* 0x000e640000000a00 */
[----:B-1----:R-:W2:Y:S01]  /*01b0*/  LDG.E.U16 R4, desc[UR6][R4.64] ;  /* 0x0000000604047981 */ /* 0x002ea2000c1e1500 */
[----:B------:R-:W1:Y:S05]  /*01c0*/  LDCU.U16 UR4, c[0x0][0x592] ;  /* 0x0000b240ff0477ac */ /* 0x000e6a0008000400 */
[----:B0-----:R-:W0:Y:S01]  /*01d0*/  LDC.64 R6, c[0x0][0x580] ;  /* 0x00016000ff067b82 */ /* 0x001e220000000a00 */
[----:B------:R-:W-:Y:S01]  /*01e0*/  IADD3 R3, PT, PT, R3, 0x80, RZ ;  /* 0x0000008003037810 */ /* 0x000fe20007ffe0ff */
[----:B-1----:R-:W-:Y:S01]  /*01f0*/  UPRMT UR4, UR4, 0x9910, URZ ;  /* 0x0000991004047896 */ /* 0x002fe200080000ff */
[----:B--2---:R-:W-:-:S05]  /*0200*/  PRMT R9, R4, 0x9910, RZ ;  /* 0x0000991004097816 */ /* 0x004fca00000000ff */
[----:B------:R-:W-:-:S05]  /*0210*/  IMAD R9, R9, UR4, RZ ;  /* 0x0000000409097c24 */ /* 0x000fca000f8e02ff */
[----:B0-----:R0:W-:Y:S02]  /*0220*/  STG.E.U16 desc[UR6][R6.64], R9 ;  /* 0x0000000906007986 */ /* 0x0011e4000c101506 */
.L_x_10143:
[----:B------:R-:W-:-:S13]  /*0230*/  ISETP.GE.AND P0, PT, R3, UR5, PT ;  /* 0x0000000503007c0c */ /* 0x000fda000bf06270 */
[----:B------:R-:W-:Y:S05]  /*0240*/  @P0 BREAK.RELIABLE B1 ;  /* 0x0000000000010942 */ /* 0x000fea0003800100 */
[----:B------:R-:W-:Y:S05]  /*0250*/  @P0 BRA `(.L_x_10144) ;  /* 0x0000000000280947 */ /* 0x000fea0003800000 */
[----:B------:R-:W-:Y:S05]  /*0260*/  BSYNC.RELIABLE B1 ;  /* 0x0000000000017941 */ /* 0x000fea0003800100 */
.L_x_10142:
        /* <DEDUP_REMOVED lines=9> */
.L_x_10144:
[----:B------:R-:W-:Y:S05]  /*0300*/  BSYNC.RECONVERGENT B0 ;  /* 0x0000000000007941 */ /* 0x000fea0003800200 */
.L_x_10141:
[----:B------:R-:W-:Y:S05]  /*0310*/  WARPSYNC.ALL ;  /* 0x0000000000007948 */ /* 0x000fea0003800000 */
[----:B------:R-:W-:-:S13]  /*0320*/  ISETP.GE.AND P0, PT, R3, UR5, PT ;  /* 0x0000000503007c0c */ /* 0x000fda000bf06270 */
[----:B------:R-:W-:Y:S05]  /*0330*/  @P0 EXIT ;  /* 0x000000000000094d */ /* 0x000fea0003800000 */
[----:B------:R-:W2:Y:S02]  /*0340*/  LDC.64 R2, c[0x0][0x588] ;  /* 0x00016200ff027b82 */ /* 0x000ea40000000a00 */
[----:B--2---:R-:W0:Y:S01]  /*0350*/  LDG.E.U16 R2, desc[UR6][R2.64] ;  /* 0x0000000602027981 */ /* 0x004e22000c1e1500 */
[----:B------:R-:W2:Y:S05]  /*0360*/  LDCU.U16 UR4, c[0x0][0x592] ;  /* 0x0000b240ff0477ac */ /* 0x000eaa0008000400 */
[----:B------:R-:W3:Y:S01]  /*0370*/  LDC.64 R4, c[0x0][0x580] ;  /* 0x00016000ff047b82 */ /* 0x000ee20000000a00 */
[----:B--2---:R-:W-:Y:S01]  /*0380*/  UPRMT UR4, UR4, 0x9910, URZ ;  /* 0x0000991004047896 */ /* 0x004fe200080000ff */
[----:B01----:R-:W-:-:S05]  /*0390*/  PRMT R7, R2, 0x9910, RZ ;  /* 0x0000991002077816 */ /* 0x003fca00000000ff */
[----:B------:R-:W-:-:S05]  /*03a0*/  IMAD R7, R7, UR4, RZ ;  /* 0x0000000407077c24 */ /* 0x000fca000f8e02ff */
[----:B---3--:R-:W-:Y:S01]  /*03b0*/  STG.E.U16 desc[UR6][R4.64], R7 ;  /* 0x0000000704007986 */ /* 0x008fe2000c101506 */
[----:B------:R-:W-:Y:S05]  /*03c0*/  EXIT ;  /* 0x000000000000794d */ /* 0x000fea0003800000 */
.L_x_10140:
        /* <DEDUP_REMOVED lines=306> */
.L_x_10148:
[----:B------:R-:W0:Y:S02]  /*16f0*/  LDCU.128 UR8, c[0x0][0x580] ;  /* 0x0000b000ff0877ac */ /* 0x000e240008000c00 */
[----:B0-----:R-:W-:-:S04]  /*1700*/  IADD3 R6, P0, PT, R4, UR10, RZ ;  /* 0x0000000a04067c10 */ /* 0x001fc8000ff1e0ff */
[----:B------:R-:W-:-:S05]  /*1710*/  IADD3.X R7, PT, PT, RZ, UR11, RZ, P0, !PT ;  /* 0x0000000bff077c10 */ /* 0x000fca00087fe4ff */
[----:B------:R-:W2:Y:S01]  /*1720*/  LDG.E.U16 R6, desc[UR6][R6.64] ;  /* 0x0000000606067981 */ /* 0x000ea2000c1e1500 */
[----:B------:R-:W0:Y:S01]  /*1730*/  LDCU.U16 UR4, c[0x0][0x592] ;  /* 0x0000b240ff0477ac */ /* 0x000e220008000400 */
[----:B------:R-:W-:Y:S02]  /*1740*/  IADD3 R4, P0, PT, R5, UR8, RZ ;  /* 0x0000000805047c10 */ /* 0x000fe4000ff1e0ff */
[----:B------:R-:W-:Y:S02]  /*1750*/  IADD3 R3, PT, PT, R3, 0x80, RZ ;  /* 0x0000008003037810 */ /* 0x000fe40007ffe0ff */
[----:B------:R-:W-:Y:S02]  /*1760*/  IADD3.X R5, PT, PT, RZ, UR9, RZ, P0, !PT ;  /* 0x00000009ff057c10 */ /* 0x000fe400087fe4ff */
[----:B------:R-:W-:Y:S01]  /*1770*/  ISETP.GE.AND P0, PT, R3, UR5, PT ;  /* 0x0000000503007c0c */ /* 0x000fe2000bf06270 */
[----:B0-----:R-:W-:Y:S01]  /*1780*/  UPRMT UR4, UR4, 0x9910, URZ ;  /* 0x0000991004047896 */ /* 0x001fe200080000ff */
[----:B--2---:R-:W-:-:S05]  /*1790*/  PRMT R9, R6, 0x9910, RZ ;  /* 0x0000991006097816 */ /* 0x004fca00000000ff */
[----:B------:R-:W-:-:S06]  /*17a0*/  IMAD R9, R9, UR4, RZ ;  /* 0x0000000409097c24 */ /* 0x000fcc000f8e02ff */
[----:B------:R-:W-:Y:S05]  /*17b0*/  @P0 BREAK.RELIABLE B1 ;  /* 0x0000000000010942 */ /* 0x000fea0003800100 */
[----:B------:R0:W-:Y:S01]  /*17c0*/  STG.E.U16 desc[UR6][R4.64], R9 ;  /* 0x0000000904007986 */ /* 0x0001e2000c101506 */
[----:B------:R-:W-:Y:S05]  /*17d0*/  @P0 BRA `(.L_x_10149) ;  /* 0x0000002400c00947 */ /* 0x000fea0003800000 */
        /* <DEDUP_REMOVED lines=285> */
[----:B-1----:R-:W-:Y:S01]  /*29b0*/  SHF.R.U32.HI R11, RZ, UR4, R10 ;  /* 0x00000004ff0b7c19 */ /* 0x002fe2000801160a */
[----:B------:R-:W-:-:S03]  /*29c0*/  @P0 IMAD.MOV.U32 R10, RZ, RZ, RZ ;  /* 0x000000ffff0a0224 */ /* 0x000fc600078e00ff */
        /* <DEDUP_REMOVED lines=11> */
.L_x_10150:
[----:B------:R-:W0:Y:S02]  /*2a80*/  LDCU.128 UR8, c[0x0][0x580] ;  /* 0x0000b000ff0877ac */ /* 0x000e240008000c00 */
[----:B0-----:R-:W-:-:S04]  /*2a90*/  IADD3 R6, P0, PT, R4, UR10, RZ ;  /* 0x0000000a04067c10 */ /* 0x001fc8000ff1e0ff */
[----:B------:R-:W-:-:S05]  /*2aa0*/  IADD3.X R7, PT, PT, RZ, UR11, RZ, P0, !PT ;  /* 0x0000000bff077c10 */ /* 0x000fca00087fe4ff */
[----:B------:R-:W2:Y:S01]  /*2ab0*/  LDG.E.U16 R6, desc[UR6][R6.64] ;  /* 0x0000000606067981 */ /* 0x000ea2000c1e1500 */
[----:B------:R-:W0:Y:S01]  /*2ac0*/  LDCU.U16 UR4, c[0x0][0x592] ;  /* 0x0000b240ff0477ac */ /* 0x000e220008000400 */
[----:B------:R-:W-:Y:S02]  /*2ad0*/  IADD3 R4, P0, PT, R5, UR8, RZ ;  /* 0x0000000805047c10 */ /* 0x000fe4000ff1e0ff */
[----:B------:R-:W-:Y:S02]  /*2ae0*/  IADD3 R3, PT, PT, R3, 0x80, RZ ;  /* 0x0000008003037810 */ /* 0x000fe40007ffe0ff */
[----:B------:R-:W-:Y:S01]  /*2af0*/  IADD3.X R5, PT, PT, RZ, UR9, RZ, P0, !PT ;  /* 0x00000009ff057c10 */ /* 0x000fe200087fe4ff */
[----:B0-----:R-:W-:Y:S01]  /*2b00*/  UPRMT UR4, UR4, 0x9910, URZ ;  /* 0x0000991004047896 */ /* 0x001fe200080000ff */
[----:B--2---:R-:W-:-:S05]  /*2b10*/  PRMT R9, R6, 0x9910, RZ ;  /* 0x0000991006097816 */ /* 0x004fca00000000ff */
[----:B------:R-:W-:-:S05]  /*2b20*/  IMAD R9, R9, UR4, RZ ;  /* 0x0000000409097c24 */ /* 0x000fca000f8e02ff */
[----:B------:R0:W-:Y:S02]  /*2b30*/  STG.E.U16 desc[UR6][R4.64], R9 ;  /* 0x0000000904007986 */ /* 0x0001e4000c101506 */
.L_x_10147:
[----:B------:R-:W-:-:S13]  /*2b40*/  ISETP.GE.AND P0, PT, R3, UR5, PT ;  /* 0x0000000503007c0c */ /* 0x000fda000bf06270 */
[----:B------:R-:W-:Y:S05]  /*2b50*/  @P0 BREAK.RELIABLE B1 ;  /* 0x0000000000010942 */ /* 0x000fea0003800100 */
[----:B------:R-:W-:Y:S05]  /*2b60*/  @P0 BRA `(.L_x_10149) ;  /* 0x0000001000dc0947 */ /* 0x000fea0003800000 */
[----:B------:R-:W-:Y:S05]  /*2b70*/  BSYNC.RELIABLE B1 ;  /* 0x0000000000017941 */ /* 0x000fea0003800100 */
.L_x_10146:
        /* <DEDUP_REMOVED lines=298> */
.L_x_10151:
        /* <DEDUP_REMOVED lines=12> */
.L_x_10149:
[----:B------:R-:W-:Y:S05]  /*3ee0*/  BSYNC.RECONVERGENT B0 ;  /* 0x0000000000007941 */ /* 0x000fea0003800200 */
.L_x_10145:
[----:B------:R-:W-:Y:S05]  /*3ef0*/  WARPSYNC.ALL ;  /* 0x0000000000007948 */ /* 0x000fea0003800000 */
[----:B------:R-:W-:-:S13]  /*3f00*/  ISETP.GE.AND P0, PT, R3, UR5, PT ;  /* 0x0000000503007c0c */ /* 0x000fda000bf06270 */
[----:B------:R-:W-:Y:S05]  /*3f10*/  @P0 EXIT ;  /* 0x000000000000094d */ /* 0x000fea0003800000 */
[----:B------:R-:W2:Y:S01]  /*3f20*/  LDCU.64 UR4, c[0x0][0x390] ;  /* 0x00007200ff0477ac */ /* 0x000ea20008000a00 */
[----:B01----:R-:W-:Y:S01]  /*3f30*/  MOV R4, RZ ;  /* 0x000000ff00047202 */ /* 0x003fe20000000f00 */
[----:B------:R-:W-:Y:S01]  /*3f40*/  IMAD.MOV.U32 R5, RZ, RZ, R3 ;  /* 0x000000ffff057224 */ /* 0x000fe200078e0003 */
[----:B------:R-:W-:Y:S01]  /*3f50*/  ISETP.NE.AND P0, PT, R2, RZ, PT ;  /* 0x000000ff0200720c */ /* 0x000fe20003f05270 */
[----:B------:R-:W0:Y:S01]  /*3f60*/  LDCU UR8, c[0x0][0x38c] ;  /* 0x00007180ff0877ac */ /* 0x000e220008000800 */
        /* <DEDUP_REMOVED lines=293> */
.L_x_10152:
[----:B------:R-:W0:Y:S02]  /*51c0*/  LDCU.128 UR8, c[0x0][0x580] ;  /* 0x0000b000ff0877ac */ /* 0x000e240008000c00 */
[----:B0-----:R-:W-:-:S04]  /*51d0*/  IADD3 R4, P0, PT, R2, UR10, RZ ;  /* 0x0000000a02047c10 */ /* 0x001fc8000ff1e0ff */
[----:B------:R-:W-:-:S05]  /*51e0*/  IADD3.X R5, PT, PT, RZ, UR11, RZ, P0, !PT ;  /* 0x0000000bff057c10 */ /* 0x000fca00087fe4ff */
[----:B------:R-:W2:Y:S01]  /*51f0*/  LDG.E.U16 R4, desc[UR6][R4.64] ;  /* 0x0000000604047981 */ /* 0x000ea2000c1e1500 */
[----:B------:R-:W0:Y:S01]  /*5200*/  LDCU.U16 UR4, c[0x0][0x592] ;  /* 0x0000b240ff0477ac */ /* 0x000e220008000400 */
[----:B------:R-:W-:-:S04]  /*5210*/  IADD3 R2, P0, PT, R3, UR8, RZ ;  /* 0x0000000803027c10 */ /* 0x000fc8000ff1e0ff */
[----:B------:R-:W-:Y:S01]  /*5220*/  IADD3.X R3, PT, PT, RZ, UR9, RZ, P0, !PT ;  /* 0x00000009ff037c10 */ /* 0x000fe200087fe4ff */
[----:B0-----:R-:W-:Y:S01]  /*5230*/  UPRMT UR4, UR4, 0x9910, URZ ;  /* 0x0000991004047896 */ /* 0x001fe200080000ff */
[----:B--2---:R-:W-:-:S05]  /*5240*/  PRMT R7, R4, 0x9910, RZ ;  /* 0x0000991004077816 */ /* 0x004fca00000000ff */
[----:B------:R-:W-:-:S05]  /*5250*/  IMAD R7, R7, UR4, RZ ;  /* 0x0000000407077c24 */ /* 0x000fca000f8e02ff */
[----:B------:R-:W-:Y:S01]  /*5260*/  STG.E.U16 desc[UR6][R2.64], R7 ;  /* 0x0000000702007986 */ /* 0x000fe2000c101506 */
[----:B------:R-:W-:Y:S05]  /*5270*/  EXIT ;  /* 0x000000000000794d */ /* 0x000fea0003800000 */
.L_x_10153:
        /* <DEDUP_REMOVED lines=16> */
.L_x_17035:


//--------------------- .text._ZN2at6native27unrolled_elementwise_kernelINS0_13AUnaryFunctorIsssNS0_15binary_internal10MulFunctorIsEEEESt5arrayIPcLm2EELi4E23TrivialOffsetCalculatorILi1EjESB_NS0_6memory15LoadWithoutCastENSC_16StoreWithoutCastEEEviT_T0_T2_T3_T4_T5_ --------------------------
	.section	.text._ZN2at6native27unrolled_elementwise_kernelINS0_13AUnaryFunctorIsssNS0_15binary_internal10MulFunctorIsEEEESt5arrayIPcLm2EELi4E23TrivialOffsetCalculatorILi1EjESB_NS0_6memory15LoadWithoutCastENSC_16StoreWithoutCastEEEviT_T0_T2_T3_T4_T5_,"ax",@progbits
	.align	128
        .global         _ZN2at6native27unrolled_elementwise_kernelINS0_13AUnaryFunctorIsssNS0_15binary_internal10MulFunctorIsEEEESt5arrayIPcLm2EELi4E23TrivialOffsetCalculatorILi1EjESB_NS0_6memory15LoadWithoutCastENSC_16StoreWithoutCastEEEviT_T0_T2_T3_T4_T5_
        .type           _ZN2at6native27unrolled_elementwise_kernelINS0_13AUnaryFunctorIsssNS0_15binary_internal10MulFunctorIsEEEESt5arrayIPcLm2EELi4E23TrivialOffsetCalculatorILi1EjESB_NS0_6memory15LoadWithoutCastENSC_16StoreWithoutCastEEEviT_T0_T2_T3_T4_T5_,@function
        .size           _ZN2at6native27unrolled_elementwise_kernelINS0_13AUnaryFunctorIsssNS0_15binary_internal10MulFunctorIsEEEESt5arrayIPcLm2EELi4E23TrivialOffsetCalculatorILi1EjESB_NS0_6memory15LoadWithoutCastENSC_16StoreWithoutCastEEEviT_T0_T2_T3_T4_T5_,(.L_x_17036 - _ZN2at6native27unrolled_elementwise_kernelINS0_13AUnaryFunctorIsssNS0_15binary_internal10MulFunctorIsEEEESt5arrayIPcLm2EELi4E23TrivialOffsetCalculatorILi1EjESB_NS0_6memory15LoadWithoutCastENSC_16StoreWithoutCastEEEviT_T0_T2_T3_T4_T5_)
        .other          _ZN2at6native27unrolled_elementwise_kernelINS0_13AUnaryFunctorIsssNS0_15binary_internal10MulFunctorIsEEEESt5arrayIPcLm2EELi4E23TrivialOffsetCalculatorILi1EjESB_NS0_6memory15LoadWithoutCastENSC_16StoreWithoutCastEEEviT_T0_T2_T3_T4_T5_,@"STO_CUDA_ENTRY STV_DEFAULT"
_ZN2at6native27unrolled_elementwise_kernelINS0_13AUnaryFunctorIsssNS0_15binary_internal10MulFunctorIsEEEESt5arrayIPcLm2EELi4E23TrivialOffsetCalculatorILi1EjESB_NS0_6memory15LoadWithoutCastENSC_16StoreWithoutCastEEEviT_T0_T2_T3_T4_T5_:
.text._ZN2at6native27unrolled_elementwise_kernelINS0_13AUnaryFunctorIsssNS0_15binary_internal10MulFunctorIsEEEESt5arrayIPcLm2EELi4E23TrivialOffsetCalculatorILi1EjESB_NS0_6memory15LoadWithoutCastENSC_16StoreWithoutCastEEEviT_T0_T2_T3_T4_T5_:
[----:B------:R-:W-:Y:S01]  /*0000*/  LDC R1, c[0x0][0x37c] ;  /* 0x0000df00ff017b82 */ /* 0x000fe20000000800 */
[----:B------:R-:W0:Y:S07]  /*0010*/  S2R R0, SR_CTAID.X ;  /* 0x0000000000007919 */ /* 0x000e2e0000002500 */
[----:B------:R-:W0:Y:S01]  /*0020*/  LDC R3, c[0x0][0x380] ;  /* 0x0000e000ff037b82 */ /* 0x000e220000000800 */
[----:B------:R-:W1:Y:S01]  /*0030*/  LDCU.64 UR6, c[0x0][0x358] ;  /* 0x00006b00ff0677ac */ /* 0x000e620008000a00 */
[----:B------:R-:W-:Y:S01]  /*0040*/  PRMT R12, RZ, 0x7610, R12 ;  /* 0x00007610ff0c7816 */ /* 0x000fe2000000000c */
[----:B------:R-:W2:Y:S01]  /*0050*/  S2R R13, SR_TID.X ;  /* 0x00000000000d7919 */ /* 0x000ea20000002100 */
[----:B------:R-:W-:Y:S01]  /*0060*/  PRMT R14, RZ, 0x7610, R14 ;  /* 0x00007610ff0e7816 */ /* 0x000fe2000000000e */
        /* <DEDUP_REMOVED lines=12> */
[----:B------:R-:W-:-:S04]  /*0130*/  PRMT R15, RZ, 0x7610, R15 ;  /* 0x00007610ff0f7816 */ /* 0x000fc8000000000f */
[----:B-1----:R-:W3:Y:S07]  /*0140*/  @!P0 LDG.E.U16 R12, desc[UR6][R4.64] ;  /* 0x00000006040c8981 */ /* 0x002eee000c1e1500 */
[----:B------:R-:W-:Y:S01]  /*0150*/  @!P3 LEA R19, R0, R13, 0x9 ;  /* 0x0000000d0013b211 */ /* 0x000fe200078e48ff */
[----:B------:R-:W-:Y:S01]  /*0160*/  @!P3 VIADD R13, R13, 0x80 ;  /* 0x000000800d0db836 */ /* 0x000fe20000000000 */
[----:B------:R-:W0:Y:S04]  /*0170*/  @!P3 LDC.64 R10, c[0x0][0x390] ;  /* 0x0000e400ff0abb82 */ /* 0x000e280000000a00 */
[----:B------:R-:W-:Y:S01]  /*0180*/  ISETP.GE.AND P2, PT, R13, R2, PT ;  /* 0x000000020d00720c */ /* 0x000fe20003f46270 */
[----:B--2---:R-:W-:-:S12]  /*0190*/  @!P1 IMAD.WIDE.U32 R8, R17, 0x2, R8 ;  /* 0x0000000211089825 */ /* 0x004fd800078e0008 */
[----:B------:R-:W1:Y:S01]  /*01a0*/  @!P2 LDC.64 R6, c[0x0][0x390] ;  /* 0x0000e400ff06ab82 */ /* 0x000e620000000a00 */
[----:B------:R-:W-:Y:S02]  /*01b0*/  @!P2 IMAD R13, R0, 0x200, R13 ;  /* 0x00000200000da824 */ /* 0x000fe400078e020d */
[----:B0-----:R-:W-:-:S05]  /*01c0*/  @!P3 IMAD.WIDE.U32 R10, R19, 0x2, R10 ;  /* 0x00000002130ab825 */ /* 0x001fca00078e000a */
[----:B------:R-:W2:Y:S01]  /*01d0*/  @!P3 LDG.E.U16 R14, desc[UR6][R10.64] ;  /* 0x000000060a0eb981 */ /* 0x000ea2000c1e1500 */
[----:B-1----:R-:W-:Y:S01]  /*01e0*/  @!P2 IMAD.WIDE.U32 R6, R13, 0x2, R6 ;  /* 0x000000020d06a825 */ /* 0x002fe200078e0006 */
[----:B------:R-:W-:-:S04]  /*01f0*/  PRMT R13, RZ, 0x7610, R13 ;  /* 0x00007610ff0d7816 */ /* 0x000fc8000000000d */
[----:B------:R-:W4:Y:S04]  /*0200*/  @!P2 LDG.E.U16 R15, desc[UR6][R6.64] ;  /* 0x00000006060fa981 */ /* 0x000f28000c1e1500 */
[----:B------:R0:W5:Y:S01]  /*0210*/  @!P1 LDG.E.U16 R13, desc[UR6][R8.64] ;  /* 0x00000006080d9981 */ /* 0x000162000c1e1500 */
[----:B------:R-:W1:Y:S01]  /*0220*/  LDCU.U16 UR4, c[0x0][0x386] ;  /* 0x000070c0ff0477ac */ /* 0x000e620008000400 */
[----:B------:R-:W-:Y:S01]  /*0230*/  ISETP.GE.AND P0, PT, R3, R2, PT ;  /* 0x000000020300720c */ /* 0x000fe20003f06270 */
[----:B------:R-:W-:Y:S04]  /*0240*/  BSSY.RECONVERGENT B0, `(.L_x_10154) ;  /* 0x0000020000007945 */ /* 0x000fe80003800200 */
[----:B------:R-:W-:Y:S01]  /*0250*/  BSSY.RELIABLE B1, `(.L_x_10155) ;  /* 0x0000018000017945 */ /* 0x000fe20003800100 */
[----:B-1----:R-:W-:Y:S01]  /*0260*/  UPRMT UR4, UR4, 0x9910, URZ ;  /* 0x0000991004047896 */ /* 0x002fe200080000ff */
[----:B---3--:R-:W-:-:S05]  /*0270*/  PRMT R4, R12, 0x9910, RZ ;  /* 0x000099100c047816 */ /* 0x008fca00000000ff */
[----:B0-----:R-:W-:Y:S01]  /*0280*/  IMAD R9, R4, UR4, RZ ;  /* 0x0000000404097c24 */ /* 0x001fe2000f8e02ff */
[----:B--2---:R-:W-:Y:S02]  /*0290*/  PRMT R6, R14, 0x9910, RZ ;  /* 0x000099100e067816 */ /* 0x004fe400000000ff */
[----:B----4-:R-:W-:Y:S02]  /*02a0*/  PRMT R7, R15, 0x9910, RZ ;  /* 0x000099100f077816 */ /* 0x010fe400000000ff */
[----:B-----5:R-:W-:Y:S01]  /*02b0*/  PRMT R5, R13, 0x9910, RZ ;  /* 0x000099100d057816 */ /* 0x020fe200000000ff */
[----:B------:R-:W-:Y:S02]  /*02c0*/  IMAD R13, R6, UR4, RZ ;  /* 0x00000004060d7c24 */ /* 0x000fe4000f8e02ff */
[----:B------:R-:W-:Y:S02]  /*02d0*/  IMAD R7, R7, UR4, RZ ;  /* 0x0000000407077c24 */ /* 0x000fe4000f8e02ff */
[----:B------:R-:W-:Y:S01]  /*02e0*/  IMAD R11, R5, UR4, RZ ;  /* 0x00000004050b7c24 */ /* 0x000fe2000f8e02ff */
[----:B------:R-:W-:Y:S06]  /*02f0*/  @P0 BRA `(.L_x_10156) ;  /* 0x0000000000340947 */ /* 0x000fec0003800000 */
[----:B------:R-:W0:Y:S01]  /*0300*/  LDC.64 R4, c[0x0][0x388] ;  /* 0x0000e200ff047b82 */ /* 0x000e220000000a00 */
[----:B------:R-:W-:Y:S01]  /*0310*/  LEA R15, R0, R3, 0x9 ;  /* 0x00000003000f7211 */ /* 0x000fe200078e48ff */
[----:B------:R-:W-:-:S05]  /*0320*/  VIADD R3, R3, 0x80 ;  /* 0x0000008003037836 */ /* 0x000fca0000000000 */
[----:B------:R-:W-:-:S13]  /*0330*/  ISETP.GE.AND P0, PT, R3, R2, PT ;  /* 0x000000020300720c */ /* 0x000fda0003f06270 */
[----:B------:R-:W-:Y:S05]  /*0340*/  @P0 BREAK.RELIABLE B1 ;  /* 0x0000000000010942 */ /* 0x000fea0003800100 */
[----:B0-----:R-:W-:-:S05]  /*0350*/  IMAD.WIDE.U32 R4, R15, 0x2, R4 ;  /* 0x000000020f047825 */ /* 0x001fca00078e0004 */
[----:B------:R0:W-:Y:S01]  /*0360*/  STG.E.U16 desc[UR6][R4.64], R9 ;  /* 0x0000000904007986 */ /* 0x0001e2000c101506 */
[----:B------:R-:W-:Y:S05]  /*0370*/  @P0 BRA `(.L_x_10157) ;  /* 0x0000000000300947 */ /* 0x000fea0003800000 */
[----:B0-----:R-:W0:Y:S01]  /*0380*/  LDC.64 R4, c[0x0][0x388] ;  /* 0x0000e200ff047b82 */ /* 0x001e220000000a00 */
[----:B------:R-:W-:Y:S01]  /*0390*/  LEA R9, R0, R3, 0x9 ;  /* 0x0000000300097211 */ /* 0x000fe200078e48ff */
[----:B------:R-:W-:-:S04]  /*03a0*/  VIADD R3, R3, 0x80 ;  /* 0x0000008003037836 */ /* 0x000fc80000000000 */
[----:B0-----:R-:W-:-:S05]  /*03b0*/  IMAD.WIDE.U32 R4, R9, 0x2, R4 ;  /* 0x0000000209047825 */ /* 0x001fca00078e0004 */
[----:B------:R0:W-:Y:S02]  /*03c0*/  STG.E.U16 desc[UR6][R4.64], R11 ;  /* 0x0000000b04007986 */ /* 0x0001e4000c101506 */
.L_x_10156:
[----:B------:R-:W-:Y:S05]  /*03d0*/  BSYNC.RELIABLE B1 ;  /* 0x0000000000017941 */ /* 0x000fea0003800100 */
.L_x_10155:
[----:B------:R-:W-:-:S13]  /*03e0*/  ISETP.GE.AND P0, PT, R3, R2, PT ;  /* 0x000000020300720c */ /* 0x000fda0003f06270 */
[----:B0-----:R-:W0:Y:S01]  /*03f0*/  @!P0 LDC.64 R4, c[0x0][0x388] ;  /* 0x0000e200ff048b82 */ /* 0x001e220000000a00 */
[----:B------:R-:W-:Y:S01]  /*0400*/  @!P0 LEA R9, R0, R3, 0x9 ;  /* 0x0000000300098211 */ /* 0x000fe200078e48ff */
[----:B------:R-:W-:-:S04]  /*0410*/  @!P0 VIADD R3, R3, 0x80 ;  /* 0x0000008003038836 */ /* 0x000fc80000000000 */
[----:B0-----:R-:W-:-:S05]  /*0420*/  @!P0 IMAD.WIDE.U32 R4, R9, 0x2, R4 ;  /* 0x0000000209048825 */ /* 0x001fca00078e0004 */
[----:B------:R1:W-:Y:S02]  /*0430*/  @!P0 STG.E.U16 desc[UR6][R4.64], R13 ;  /* 0x0000000d04008986 */ /* 0x0003e4000c101506 */
.L_x_10157:
[----:B------:R-:W-:Y:S05]  /*0440*/  BSYNC.RECONVERGENT B0 ;  /* 0x0000000000007941 */ /* 0x000fea0003800200 */
.L_x_10154:
[----:B------:R-:W-:Y:S05]  /*0450*/  WARPSYNC.ALL ;  /* 0x0000000000007948 */ /* 0x000fea0003800000 */
[----:B------:R-:W-:-:S13]  /*0460*/  ISETP.GE.AND P0, PT, R3, R2, PT ;  /* 0x000000020300720c */ /* 0x000fda0003f06270 */
[----:B------:R-:W-:Y:S05]  /*0470*/  @P0 EXIT ;  /* 0x000000000000094d */ /* 0x000fea0003800000 */
[----:B01----:R-:W0:Y:S01]  /*0480*/  LDC.64 R4, c[0x0][0x388] ;  /* 0x0000e200ff047b82 */ /* 0x003e220000000a00 */
[----:B------:R-:W-:-:S05]  /*0490*/  LEA R3, R0, R3, 0x9 ;  /* 0x0000000300037211 */ /* 0x000fca00078e48ff */
[----:B0-----:R-:W-:-:S05]  /*04a0*/  IMAD.WIDE.U32 R2, R3, 0x2, R4 ;  /* 0x0000000203027825 */ /* 0x001fca00078e0004 */
[----:B------:R-:W-:Y:S01]  /*04b0*/  STG.E.U16 desc[UR6][R2.64], R7 ;  /* 0x0000000702007986 */ /* 0x000fe2000c101506 */
[----:B------:R-:W-:Y:S05]  /*04c0*/  EXIT ;  /* 0x000000000000794d */ /* 0x000fea0003800000 */
.L_x_10158:
        /* <DEDUP_REMOVED lines=11> */
.L_x_17036:


//--------------------- .text._ZN2at6native29vectorized_elementwise_kernelILi2ENS0_13AUnaryFunctorIsssNS0_15binary_internal10MulFunctorIsEEEESt5arrayIPcLm2EEEEviT0_T1_ --------------------------
	.section	.text._ZN2at6native29vectorized_elementwise_kernelILi2ENS0_13AUnaryFunctorIsssNS0_15binary_internal10MulFunctorIsEEEESt5arrayIPcLm2EEEEviT0_T1_,"ax",@progbits
	.align	128
        .global         _ZN2at6native29vectorized_elementwise_kernelILi2ENS0_13AUnaryFunctorIsssNS0_15binary_internal10MulFunctorIsEEEESt5arrayIPcLm2EEEEviT0_T1_
        .type           _ZN2at6native29vectorized_elementwise_kernelILi2ENS0_13AUnaryFunctorIsssNS0_15binary_internal10MulFunctorIsEEEESt5arrayIPcLm2EEEEviT0_T1_,@function
        .size           _ZN2at6native29vectorized_elementwise_kernelILi2ENS0_13AUnaryFunctorIsssNS0_15binary_internal10MulFunctorIsEEEESt5arrayIPcLm2EEEEviT0_T1_,(.L_x_17037 - _ZN2at6native29vectorized_elementwise_kernelILi2ENS0_13AUnaryFunctorIsssNS0_15binary_internal10MulFunctorIsEEEESt5arrayIPcLm2EEEEviT0_T1_)
        .other          _ZN2at6native29vectorized_elementwise_kernelILi2ENS0_13AUnaryFunctorIsssNS0_15binary_internal10MulFunctorIsEEEESt5arrayIPcLm2EEEEviT0_T1_,@"STO_CUDA_ENTRY STV_DEFAULT"
_ZN2at6native29vectorized_elementwise_kernelILi2ENS0_13AUnaryFunctorIsssNS0_15binary_internal10MulFunctorIsEEEESt5arrayIPcLm2EEEEviT0_T1_:
.text._ZN2at6native29vectorized_elementwise_kernelILi2ENS0_13AUnaryFunctorIsssNS0_15binary_internal10MulFunctorIsEEEESt5arrayIPcLm2EEEEviT0_T1_:
        /* <DEDUP_REMOVED lines=17> */
[----:B------:R-:W1:Y:S01]  /*0110*/  @!P5 LDC.64 R12, c[0x0][0x390] ;  /* 0x0000e400ff0cdb82 */ /* 0x000e620000000a00 */
[----:B------:R-:W-:-:S05]  /*0120*/  @!P5 VIADD R25, R25, 0x80 ;  /* 0x000000801919d836 */ /* 0x000fca0000000000 */
[----:B------:R-:W-:Y:S01]  /*0130*/  ISETP.GE.U32.AND P4, PT, R25, R16, PT ;  /* 0x000000101900720c */ /* 0x000fe20003f86070 */
[----:B0-----:R-:W-:-:S05]  /*0140*/  @!P6 IMAD.WIDE.U32 R2, R5, 0x2, R2 ;  /* 0x000000020502e825 */ /* 0x001fca00078e0002 */
[----:B------:R0:W2:Y:S07]  /*0150*/  @!P6 LDG.E.U16 R18, desc[UR6][R2.64] ;  /* 0x000000060212e981 */ /* 0x0000ae000c1e1500 */
[----:B------:R-:W-:Y:S01]  /*0160*/  @!P4 IADD3 R29, PT, PT, R0, R25, RZ ;  /* 0x00000019001dc210 */ /* 0x000fe20007ffe0ff */
[----:B------:R-:W-:Y:S01]  /*0170*/  @!P4 VIADD R25, R25, 0x80 ;  /* 0x000000801919c836 */ /* 0x000fe20000000000 */
[----:B------:R-:W3:Y:S04]  /*0180*/  @!P4 LDC.64 R14, c[0x0][0x390] ;  /* 0x0000e400ff0ecb82 */ /* 0x000ee80000000a00 */
[----:B------:R-:W-:-:S13]  /*0190*/  ISETP.GE.U32.AND P3, PT, R25, R16, PT ;  /* 0x000000101900720c */ /* 0x000fda0003f66070 */
[----:B------:R-:W-:Y:S01]  /*01a0*/  @!P3 IMAD.IADD R27, R0, 0x1, R25 ;  /* 0x00000001001bb824 */ /* 0x000fe200078e0219 */
[----:B------:R-:W-:Y:S01]  /*01b0*/  @!P3 IADD3 R25, PT, PT, R25, 0x80, RZ ;  /* 0x000000801919b810 */ /* 0x000fe20007ffe0ff */
[----:B------:R-:W4:Y:S03]  /*01c0*/  @!P3 LDC.64 R10, c[0x0][0x390] ;  /* 0x0000e400ff0abb82 */ /* 0x000f260000000a00 */
[----:B------:R-:W-:-:S13]  /*01d0*/  ISETP.GE.U32.AND P2, PT, R25, R16, PT ;  /* 0x000000101900720c */ /* 0x000fda0003f46070 */
[----:B------:R-:W-:Y:S01]  /*01e0*/  @!P2 IMAD.IADD R23, R0, 0x1, R25 ;  /* 0x000000010017a824 */ /* 0x000fe200078e0219 */
[----:B0-----:R-:W0:Y:S01]  /*01f0*/  @!P2 LDC.64 R2, c[0x0][0x390] ;  /* 0x0000e400ff02ab82 */ /* 0x001e220000000a00 */
[----:B------:R-:W-:-:S05]  /*0200*/  @!P2 VIADD R25, R25, 0x80 ;  /* 0x000000801919a836 */ /* 0x000fca0000000000 */
[----:B------:R-:W-:-:S13]  /*0210*/  ISETP.GE.U32.AND P1, PT, R25, R16, PT ;  /* 0x000000101900720c */ /* 0x000fda0003f26070 */
[----:B------:R-:W-:Y:S01]  /*0220*/  @!P1 IADD3 R21, PT, PT, R0, R25, RZ ;  /* 0x0000001900159210 */ /* 0x000fe20007ffe0ff */
[----:B------:R-:W-:Y:S01]  /*0230*/  @!P1 VIADD R25, R25, 0x80 ;  /* 0x0000008019199836 */ /* 0x000fe20000000000 */
[----:B------:R-:W5:Y:S04]  /*0240*/  @!P1 LDC.64 R4, c[0x0][0x390] ;  /* 0x0000e400ff049b82 */ /* 0x000f680000000a00 */
[----:B------:R-:W-:-:S13]  /*0250*/  ISETP.GE.U32.AND P0, PT, R25, R16, PT ;  /* 0x000000101900720c */ /* 0x000fda0003f06070 */
[----:B------:R-:W-:Y:S01]  /*0260*/  @!P0 IADD3 R19, PT, PT, R0, R25, RZ ;  /* 0x0000001900138210 */ /* 0x000fe20007ffe0ff */
[----:B------:R-:W-:Y:S01]  /*0270*/  @!P0 VIADD R25, R25, 0x80 ;  /* 0x0000008019198836 */ /* 0x000fe20000000000 */
[----:B------:R-:W4:Y:S04]  /*0280*/  @!P0 LDC.64 R6, c[0x0][0x390] ;  /* 0x0000e400ff068b82 */ /* 0x000f280000000a00 */
[----:B------:R-:W-:-:S13]  /*0290*/  ISETP.GE.U32.AND P6, PT, R25, R16, PT ;  /* 0x000000101900720c */ /* 0x000fda0003fc6070 */
[----:B------:R-:W4:Y:S01]  /*02a0*/  @!P6 LDC.64 R8, c[0x0][0x390] ;  /* 0x0000e400ff08eb82 */ /* 0x000f220000000a00 */
[----:B-1----:R-:W-:Y:S01]  /*02b0*/  @!P5 IMAD.WIDE.U32 R12, R20, 0x2, R12 ;  /* 0x00000002140cd825 */ /* 0x002fe200078e000c */
[----:B------:R-:W-:Y:S02]  /*02c0*/  PRMT R20, RZ, 0x7610, R20 ;  /* 0x00007610ff147816 */ /* 0x000fe40000000014 */
[----:B------:R-:W-:Y:S01]  /*02d0*/  PRMT R22, RZ, 0x7610, R22 ;  /* 0x00007610ff167816 */ /* 0x000fe20000000016 */
[----:B---3--:R-:W-:Y:S01]  /*02e0*/  @!P4 IMAD.WIDE.U32 R14, R29, 0x2, R14 ;  /* 0x000000021d0ec825 */ /* 0x008fe200078e000e */
[----:B------:R-:W-:Y:S02]  /*02f0*/  PRMT R24, RZ, 0x7610, R24 ;  /* 0x00007610ff187816 */ /* 0x000fe40000000018 */
[----:B------:R1:W3:Y:S01]  /*0300*/  @!P5 LDG.E.U16 R20, desc[UR6][R12.64] ;  /* 0x000000060c14d981 */ /* 0x0002e2000c1e1500 */
[----:B------:R-:W-:Y:S02]  /*0310*/  @!P6 IMAD.IADD R25, R0, 0x1, R25 ;  /* 0x000000010019e824 */ /* 0x000fe400078e0219 */
[----:B0-----:R-:W-:Y:S01]  /*0320*/  @!P2 IMAD.WIDE.U32 R2, R23, 0x2, R2 ;  /* 0x000000021702a825 */ /* 0x001fe200078e0002 */
[----:B------:R-:W3:Y:S01]  /*0330*/  @!P4 LDG.E.U16 R22, desc[UR6][R14.64] ;  /* 0x000000060e16c981 */ /* 0x000ee2000c1e1500 */
[----:B------:R-:W-:-:S02]  /*0340*/  PRMT R23, RZ, 0x7610, R23 ;  /* 0x00007610ff177816 */ /* 0x000fc40000000017 */
[----:B-----5:R-:W-:Y:S01]  /*0350*/  @!P1 IMAD.WIDE.U32 R4, R21, 0x2, R4 ;  /* 0x0000000215049825 */ /* 0x020fe200078e0004 */
[----:B------:R-:W-:Y:S02]  /*0360*/  PRMT R21, RZ, 0x7610, R21 ;  /* 0x00007610ff157816 */ /* 0x000fe40000000015 */
[----:B-1----:R-:W-:Y:S01]  /*0370*/  PRMT R12, RZ, 0x7610, R12 ;  /* 0x00007610ff0c7816 */ /* 0x002fe2000000000c */
[----:B----4-:R-:W-:Y:S01]  /*0380*/  @!P0 IMAD.WIDE.U32 R6, R19, 0x2, R6 ;  /* 0x0000000213068825 */ /* 0x010fe200078e0006 */
[----:B------:R-:W-:Y:S01]  /*0390*/  PRMT R19, RZ, 0x7610, R19 ;  /* 0x00007610ff137816 */ /* 0x000fe20000000013 */
[----:B------:R-:W4:Y:S02]  /*03a0*/  @!P2 LDG.E.U16 R23, desc[UR6][R2.64] ;  /* 0x000000060217a981 */ /* 0x000f24000c1e1500 */
[----:B------:R-:W-:Y:S02]  /*03b0*/  @!P3 IMAD.WIDE.U32 R10, R27, 0x2, R10 ;  /* 0x000000021b0ab825 */ /* 0x000fe400078e000a */
[----:B------:R-:W5:Y:S02]  /*03c0*/  @!P1 LDG.E.U16 R21, desc[UR6][R4.64] ;  /* 0x0000000604159981 */ /* 0x000f64000c1e1500 */
[----:B------:R-:W-:-:S02]  /*03d0*/  @!P6 IMAD.WIDE.U32 R8, R25, 0x2, R8 ;  /* 0x000000021908e825 */ /* 0x000fc400078e0008 */
[----:B------:R2:W5:Y:S04]  /*03e0*/  @!P3 LDG.E.U16 R24, desc[UR6][R10.64] ;  /* 0x000000060a18b981 */ /* 0x000568000c1e1500 */
[----:B------:R-:W5:Y:S04]  /*03f0*/  @!P0 LDG.E.U16 R19, desc[UR6][R6.64] ;  /* 0x0000000606138981 */ /* 0x000f68000c1e1500 */
[----:B------:R0:W5:Y:S01]  /*0400*/  @!P6 LDG.E.U16 R12, desc[UR6][R8.64] ;  /* 0x00000006080ce981 */ /* 0x000162000c1e1500 */
[----:B------:R-:W1:Y:S01]  /*0410*/  LDCU.U16 UR4, c[0x0][0x386] ;  /* 0x000070c0ff0477ac */ /* 0x000e620008000400 */
[----:B------:R-:W-:Y:S01]  /*0420*/  ISETP.GE.U32.AND P0, PT, R17, R16, PT ;  /* 0x000000101100720c */ /* 0x000fe20003f06070 */
[----:B------:R-:W-:Y:S04]  /*0430*/  BSSY.RECONVERGENT B0, `(.L_x_10160) ;  /* 0x0000044000007945 */ /* 0x000fe80003800200 */
[----:B------:R-:W-:Y:S01]  /*0440*/  BSSY.RELIABLE B1, `(.L_x_10161) ;  /* 0x000003c000017945 */ /* 0x000fe20003800100 */
[----:B-1----:R-:W-:Y:S01]  /*0450*/  UPRMT UR4, UR4, 0x9910, URZ ;  /* 0x0000991004047896 */ /* 0x002fe200080000ff */
[----:B--2---:R-:W-:-:S05]  /*0460*/  PRMT R10, R18, 0x9910, RZ ;  /* 0x00009910120a7816 */ /* 0x004fca00000000ff */
[----:B0-----:R-:W-:Y:S01]  /*0470*/  IMAD R9, R10, UR4, RZ ;  /* 0x000000040a097c24 */ /* 0x001fe2000f8e02ff */
[----:B---3--:R-:W-:Y:S02]  /*0480*/  PRMT R2, R20, 0x9910, RZ ;  /* 0x0000991014027816 */ /* 0x008fe400000000ff */
[----:B------:R-:W-:-:S03]  /*0490*/  PRMT R3, R22, 0x9910, RZ ;  /* 0x0000991016037816 */ /* 0x000fc600000000ff */
[----:B------:R-:W-:Y:S02]  /*04a0*/  IMAD R8, R2, UR4, RZ ;  /* 0x0000000402087c24 */ /* 0x000fe4000f8e02ff */
[----:B------:R-:W-:Y:S01]  /*04b0*/  IMAD R6, R3, UR4, RZ ;  /* 0x0000000403067c24 */ /* 0x000fe2000f8e02ff */
[----:B----4-:R-:W-:Y:S02]  /*04c0*/  PRMT R5, R23, 0x9910, RZ ;  /* 0x0000991017057816 */ /* 0x010fe400000000ff */
[----:B-----5:R-:W-:Y:S02]  /*04d0*/  PRMT R3, R21, 0x9910, RZ ;  /* 0x0000991015037816 */ /* 0x020fe400000000ff */
[----:B------:R-:W-:Y:S02]  /*04e0*/  PRMT R7, R24, 0x9910, RZ ;  /* 0x0000991018077816 */ /* 0x000fe400000000ff */
[----:B------:R-:W-:Y:S02]  /*04f0*/  PRMT R4, R19, 0x9910, RZ ;  /* 0x0000991013047816 */ /* 0x000fe400000000ff */
[----:B------:R-:W-:Y:S01]  /*0500*/  PRMT R2, R12, 0x9910, RZ ;  /* 0x000099100c027816 */ /* 0x000fe200000000ff */
[----:B------:R-:W-:-:S02]  /*0510*/  IMAD R7, R7, UR4, RZ ;  /* 0x0000000407077c24 */ /* 0x000fc4000f8e02ff */
[----:B------:R-:W-:Y:S02]  /*0520*/  IMAD R5, R5, UR4, RZ ;  /* 0x0000000405057c24 */ /* 0x000fe4000f8e02ff */
[----:B------:R-:W-:Y:S02]  /*0530*/  IMAD R3, R3, UR4, RZ ;  /* 0x0000000403037c24 */ /* 0x000fe4000f8e02ff */
[----:B------:R-:W-:Y:S02]  /*0540*/  IMAD R4, R4, UR4, RZ ;  /* 0x0000000404047c24 */ /* 0x000fe4000f8e02ff */
[----:B------:R-:W-:Y:S01]  /*0550*/  IMAD R2, R2, UR4, RZ ;  /* 0x0000000402027c24 */ /* 0x000fe2000f8e02ff */
[----:B------:R-:W-:Y:S06]  /*0560*/  @P0 BRA `(.L_x_10162) ;  /* 0x0000000000300947 */ /* 0x000fec0003800000 */
        /* <DEDUP_REMOVED lines=8> */
[----:B------:R-:W-:Y:S01]  /*05f0*/  IMAD.IADD R9, R0, 0x1, R17 ;  /* 0x0000000100097824 */ /* 0x000fe200078e0211 */
[----:B------:R-:W-:-:S03]  /*0600*/  IADD3 R17, PT, PT, R17, 0x80, RZ ;  /* 0x0000008011117810 */ /* 0x000fc60007ffe0ff */
[----:B0-----:R-:W-:-:S05]  /*0610*/  IMAD.WIDE.U32 R10, R9, 0x2, R10 ;  /* 0x00000002090a7825 */ /* 0x001fca00078e000a */
[----:B------:R0:W-:Y:S02]  /*0620*/  STG.E.U16 desc[UR6][R10.64], R8 ;  /* 0x000000080a007986 */ /* 0x0001e4000c101506 */
.L_x_10162:
[----:B------:R-:W-:-:S13]  /*0630*/  ISETP.GE.U32.AND P0, PT, R17, R16, PT ;  /* 0x000000101100720c */ /* 0x000fda0003f06070 */
[----:B------:R-:W-:Y:S05]  /*0640*/  @P0 BRA `(.L_x_10164) ;  /* 0x0000000000300947 */ /* 0x000fea0003800000 */
[----:B0-----:R-:W0:Y:S01]  /*0650*/  LDC.64 R8, c[0x0][0x388] ;  /* 0x0000e200ff087b82 */ /* 0x001e220000000a00 */
[----:B------:R-:W-:Y:S02]  /*0660*/  IMAD.IADD R11, R0, 0x1, R17 ;  /* 0x00000001000b7824 */ /* 0x000fe400078e0211 */
[----:B------:R-:W-:Y:S02]  /*0670*/  VIADD R17, R17, 0x80 ;  /* 0x0000008011117836 */ /* 0x000fe40000000000 */
[----:B0-----:R-:W-:-:S05]  /*0680*/  IMAD.WIDE.U32 R8, R11, 0x2, R8 ;  /* 0x000000020b087825 */ /* 0x001fca00078e0008 */
[----:B------:R1:W-:Y:S02]  /*0690*/  STG.E.U16 desc[UR6][R8.64], R6 ;  /* 0x0000000608007986 */ /* 0x0003e4000c101506 */
.L_x_10163:
[----:B------:R-:W-:-:S13]  /*06a0*/  ISETP.GE.U32.AND P0, PT, R17, R16, PT ;  /* 0x000000101100720c */ /* 0x000fda0003f06070 */
[----:B------:R-:W-:Y:S05]  /*06b0*/  @P0 BRA `(.L_x_10165) ;  /* 0x0000000000300947 */ /* 0x000fea0003800000 */
[----:B01----:R-:W0:Y:S01]  /*06c0*/  LDC.64 R8, c[0x0][0x388] ;  /* 0x0000e200ff087b82 */ /* 0x003e220000000a00 */
[----:B------:R-:W-:Y:S01]  /*06d0*/  IADD3 R11, PT, PT, R0, R17, RZ ;  /* 0x00000011000b7210 */ /* 0x000fe20007ffe0ff */
[----:B------:R-:W-:-:S04]  /*06e0*/  VIADD R17, R17, 0x80 ;  /* 0x0000008011117836 */ /* 0x000fc80000000000 */
[----:B0-----:R-:W-:-:S05]  /*06f0*/  IMAD.WIDE.U32 R8, R11, 0x2, R8 ;  /* 0x000000020b087825 */ /* 0x001fca00078e0008 */
[----:B------:R1:W-:Y:S02]  /*0700*/  STG.E.U16 desc[UR6][R8.64], R7 ;  /* 0x0000000708007986 */ /* 0x0003e4000c101506 */
.L_x_10164:
[----:B------:R-:W-:-:S13]  /*0710*/  ISETP.GE.U32.AND P0, PT, R17, R16, PT ;  /* 0x000000101100720c */ /* 0x000fda0003f06070 */
[----:B------:R-:W-:Y:S05]  /*0720*/  @P0 BRA `(.L_x_10166) ;  /* 0x0000000000340947 */ /* 0x000fea0003800000 */
[----:B-1----:R-:W1:Y:S01]  /*0730*/  LDC.64 R6, c[0x0][0x388] ;  /* 0x0000e200ff067b82 */ /* 0x002e620000000a00 */
[----:B------:R-:W-:Y:S01]  /*0740*/  IADD3 R9, PT, PT, R0, R17, RZ ;  /* 0x0000001100097210 */ /* 0x000fe20007ffe0ff */
[----:B------:R-:W-:-:S04]  /*0750*/  VIADD R17, R17, 0x80 ;  /* 0x0000008011117836 */ /* 0x000fc80000000000 */
[----:B-1----:R-:W-:-:S05]  /*0760*/  IMAD.WIDE.U32 R6, R9, 0x2, R6 ;  /* 0x0000000209067825 */ /* 0x002fca00078e0006 */
[----:B------:R2:W-:Y:S02]  /*0770*/  STG.E.U16 desc[UR6][R6.64], R5 ;  /* 0x0000000506007986 */ /* 0x0005e4000c101506 */
.L_x_10165:
[----:B------:R-:W-:-:S13]  /*0780*/  ISETP.GE.U32.AND P0, PT, R17, R16, PT ;  /* 0x000000101100720c */ /* 0x000fda0003f06070 */
[----:B------:R-:W-:Y:S05]  /*0790*/  @P0 BREAK.RELIABLE B1 ;  /* 0x0000000000010942 */ /* 0x000fea0003800100 */
[----:B------:R-:W-:Y:S05]  /*07a0*/  @P0 BRA `(.L_x_10167) ;  /* 0x0000000000300947 */ /* 0x000fea0003800000 */
[----:B-12---:R-:W1:Y:S01]  /*07b0*/  LDC.64 R6, c[0x0][0x388] ;  /* 0x0000e200ff067b82 */ /* 0x006e620000000a00 */
[----:B------:R-:W-:Y:S01]  /*07c0*/  IADD3 R5, PT, PT, R0, R17, RZ ;  /* 0x0000001100057210 */ /* 0x000fe20007ffe0ff */
[----:B------:R-:W-:-:S04]  /*07d0*/  VIADD R17, R17, 0x80 ;  /* 0x0000008011117836 */ /* 0x000fc80000000000 */
[----:B-1----:R-:W-:-:S05]  /*07e0*/  IMAD.WIDE.U32 R6, R5, 0x2, R6 ;  /* 0x0000000205067825 */ /* 0x002fca00078e0006 */
[----:B------:R2:W-:Y:S02]  /*07f0*/  STG.E.U16 desc[UR6][R6.64], R3 ;  /* 0x0000000306007986 */ /* 0x0005e4000c101506 */
.L_x_10166:
[----:B------:R-:W-:Y:S05]  /*0800*/  BSYNC.RELIABLE B1 ;  /* 0x0000000000017941 */ /* 0x000fea0003800100 */
.L_x_10161:
[----:B------:R-:W-:-:S13]  /*0810*/  ISETP.GE.U32.AND P0, PT, R17, R16, PT ;  /* 0x000000101100720c */ /* 0x000fda0003f06070 */
[----:B-12---:R-:W1:Y:S01]  /*0820*/  @!P0 LDC.64 R6, c[0x0][0x388] ;  /* 0x0000e200ff068b82 */ /* 0x006e620000000a00 */
[----:B------:R-:W-:Y:S01]  /*0830*/  @!P0 IADD3 R3, PT, PT, R0, R17, RZ ;  /* 0x0000001100038210 */ /* 0x000fe20007ffe0ff */
[----:B------:R-:W-:-:S04]  /*0840*/  @!P0 VIADD R17, R17, 0x80 ;  /* 0x0000008011118836 */ /* 0x000fc80000000000 */
[----:B-1----:R-:W-:-:S05]  /*0850*/  @!P0 IMAD.WIDE.U32 R6, R3, 0x2, R6 ;  /* 0x0000000203068825 */ /* 0x002fca00078e0006 */
[----:B------:R3:W-:Y:S02]  /*0860*/  @!P0 STG.E.U16 desc[UR6][R6.64], R4 ;  /* 0x0000000406008986 */ /* 0x0007e4000c101506 */
.L_x_10167:
[----:B------:R-:W-:Y:S05]  /*0870*/  BSYNC.RECONVERGENT B0 ;  /* 0x0000000000007941 */ /* 0x000fea0003800200 */
.L_x_10160:
[----:B------:R-:W-:Y:S05]  /*0880*/  WARPSYNC.ALL ;  /* 0x0000000000007948 */ /* 0x000fea0003800000 */
[----:B------:R-:W-:-:S13]  /*0890*/  ISETP.GE.U32.AND P0, PT, R17, R16, PT ;  /* 0x000000101100720c */ /* 0x000fda0003f06070 */
[----:B------:R-:W-:Y:S05]  /*08a0*/  @P0 EXIT ;  /* 0x000000000000094d */ /* 0x000fea0003800000 */
[----:B--23--:R-:W2:Y:S01]  /*08b0*/  LDC.64 R4, c[0x0][0x388] ;  /* 0x0000e200ff047b82 */ /* 0x00cea20000000a00 */
[----:B------:R-:W-:-:S05]  /*08c0*/  IADD3 R17, PT, PT, R0, R17, RZ ;  /* 0x0000001100117210 */ /* 0x000fca0007ffe0ff */
[----:B--2---:R-:W-:-:S05]  /*08d0*/  IMAD.WIDE.U32 R4, R17, 0x2, R4 ;  /* 0x0000000211047825 */ /* 0x004fca00078e0004 */
[----:B------:R-:W-:Y:S01]  /*08e0*/  STG.E.U16 desc[UR6][R4.64], R2 ;  /* 0x0000000204007986 */ /* 0x000fe2000c101506 */
[----:B------:R-:W-:Y:S05]  /*08f0*/  EXIT ;  /* 0x000000000000794d */ /* 0x000fea0003800000 */
.L_x_10159:
[----:B------:R-:W0:Y:S01]  /*0900*/  S2R R5, SR_TID.X ;  /* 0x0000000000057919 */ /* 0x000e220000002100 */
[----:B------:R-:W1:Y:S02]  /*0910*/  LDC.64 R2, c[0x0][0x390] ;  /* 0x0000e400ff027b82 */ /* 0x000e640000000a00 */
[----:B-1----:R-:W-:-:S04]  /*0920*/  IMAD.WIDE.U32 R2, R0, 0x2, R2 ;  /* 0x0000000200027825 */ /* 0x002fc800078e0002 */
[----:B0-----:R-:W-:Y:S02]  /*0930*/  IMAD.WIDE.U32 R6, R5, 0x4, R2 ;  /* 0x0000000405067825 */ /* 0x001fe400078e0002 */
[----:B------:R-:W0:Y:S03]  /*0940*/  LDC.64 R2, c[0x0][0x388] ;  /* 0x0000e200ff027b82 */ /* 0x000e260000000a00 */
[----:B------:R-:W2:Y:S04]  /*0950*/  LDG.E R4, desc[UR6][R6.64] ;  /* 0x0000000606047981 */ /* 0x000ea8000c1e1900 */
[----:B------:R-:W3:Y:S04]  /*0960*/  LDG.E R8, desc[UR6][R6.64+0x200] ;  /* 0x0002000606087981 */ /* 0x000ee8000c1e1900 */
[----:B------:R-:W4:Y:S04]  /*0970*/  LDG.E R10, desc[UR6][R6.64+0x600] ;  /* 0x00060006060a7981 */ /* 0x000f28000c1e1900 */
[----:B------:R-:W5:Y:S01]  /*0980*/  LDG.E R9, desc[UR6][R6.64+0x400] ;  /* 0x0004000606097981 */ /* 0x000f62000c1e1900 */
[----:B------:R-:W1:Y:S01]  /*0990*/  LDCU.U16 UR4, c[0x0][0x386] ;  /* 0x000070c0ff0477ac */ /* 0x000e620008000400 */
[----:B0-----:R-:W-:Y:S01]  /*09a0*/  IMAD.WIDE.U32 R2, R0, 0x2, R2 ;  /* 0x0000000200027825 */ /* 0x001fe200078e0002 */
[----:B-1----:R-:W-:-:S03]  /*09b0*/  UPRMT UR4, UR4, 0x9910, URZ ;  /* 0x0000991004047896 */ /* 0x002fc600080000ff */
[----:B------:R-:W-:Y:S01]  /*09c0*/  IMAD.WIDE.U32 R2, R5, 0x4, R2 ;  /* 0x0000000405027825 */ /* 0x000fe200078e0002 */
[C---:B--2---:R-:W-:Y:S02]  /*09d0*/  PRMT R0, R4.reuse, 0x9910, RZ ;  /* 0x0000991004007816 */ /* 0x044fe400000000ff */
[----:B------:R-:W-:Y:S02]  /*09e0*/  PRMT R4, R4, 0xbb32, RZ ;  /* 0x0000bb3204047816 */ /* 0x000fe400000000ff */
[C---:B---3--:R-:W-:Y:S02]  /*09f0*/  PRMT R11, R8.reuse, 0x9910, RZ ;  /* 0x00009910080b7816 */ /* 0x048fe400000000ff */
[----:B------:R-:W-:Y:S02]  /*0a00*/  PRMT R8, R8, 0xbb32, RZ ;  /* 0x0000bb3208087816 */ /* 0x000fe400000000ff */
[C---:B----4-:R-:W-:Y:S02]  /*0a10*/  PRMT R13, R10.reuse, 0x9910, RZ ;  /* 0x000099100a0d7816 */ /* 0x050fe400000000ff */
[----:B------:R-:W-:-:S02]  /*0a20*/  PRMT R10, R10, 0xbb32, RZ ;  /* 0x0000bb320a0a7816 */ /* 0x000fc400000000ff */
[C---:B-----5:R-:W-:Y:S01]  /*0a30*/  PRMT R12, R9.reuse, 0xbb32, RZ ;  /* 0x0000bb32090c7816 */ /* 0x060fe200000000ff */
[----:B------:R-:W-:Y:S01]  /*0a40*/  IMAD.MOV.U32 R7, RZ, RZ, R4 ;  /* 0x000000ffff077224 */ /* 0x000fe200078e0004 */
[----:B------:R-:W-:Y:S01]  /*0a50*/  PRMT R6, R9, 0x9910, RZ ;  /* 0x0000991009067816 */ /* 0x000fe200000000ff */
[----:B------:R-:W-:Y:S01]  /*0a60*/  IMAD.MOV.U32 R9, RZ, RZ, R8 ;  /* 0x000000ffff097224 */ /* 0x000fe200078e0008 */
[----:B------:R-:W-:Y:S01]  /*0a70*/  MOV R4, R11 ;  /* 0x0000000b00047202 */ /* 0x000fe20000000f00 */
[----:B------:R-:W-:Y:S01]  /*0a80*/  IMAD.MOV.U32 R8, RZ, RZ, R13 ;  /* 0x000000ffff087224 */ /* 0x000fe200078e000d */
[----:B------:R-:W-:Y:S02]  /*0a90*/  MOV R11, R12 ;  /* 0x0000000c000b7202 */ /* 0x000fe40000000f00 */
[----:B------:R-:W-:Y:S01]  /*0aa0*/  MOV R13, R10 ;  /* 0x0000000a000d7202 */ /* 0x000fe20000000f00 */
[----:B------:R-:W-:Y:S02]  /*0ab0*/  IMAD R0, R0, UR4, RZ ;  /* 0x0000000400007c24 */ /* 0x000fe4000f8e02ff */
[----:B------:R-:W-:-:S02]  /*0ac0*/  IMAD R7, R7, UR4, RZ ;  /* 0x0000000407077c24 */ /* 0x000fc4000f8e02ff */
[----:B------:R-:W-:Y:S02]  /*0ad0*/  IMAD R4, R4, UR4, RZ ;  /* 0x0000000404047c24 */ /* 0x000fe4000f8e02ff */
[----:B------:R-:W-:Y:S02]  /*0ae0*/  IMAD R9, R9, UR4, RZ ;  /* 0x0000000409097c24 */ /* 0x000fe4000f8e02ff */
[----:B------:R-:W-:Y:S02]  /*0af0*/  IMAD R6, R6, UR4, RZ ;  /* 0x0000000406067c24 */ /* 0x000fe4000f8e02ff */
[----:B------:R-:W-:Y:S02]  /*0b00*/  IMAD R11, R11, UR4, RZ ;  /* 0x000000040b0b7c24 */ /* 0x000fe4000f8e02ff */
[----:B------:R-:W-:Y:S02]  /*0b10*/  IMAD R8, R8, UR4, RZ ;  /* 0x0000000408087c24 */ /* 0x000fe4000f8e02ff */
[----:B------:R-:W-:Y:S01]  /*0b20*/  IMAD R13, R13, UR4, RZ ;  /* 0x000000040d0d7c24 */ /* 0x000fe2000f8e02ff */
[----:B------:R-:W-:-:S02]  /*0b30*/  PRMT R7, R0, 0x5410, R7 ;  /* 0x0000541000077816 */ /* 0x000fc40000000007 */
[----:B------:R-:W-:Y:S02]  /*0b40*/  PRMT R9, R4, 0x5410, R9 ;  /* 0x0000541004097816 */ /* 0x000fe40000000009 */
[----:B------:R-:W-:Y:S02]  /*0b50*/  PRMT R11, R6, 0x5410, R11 ;  /* 0x00005410060b7816 */ /* 0x000fe4000000000b */
[----:B------:R-:W-:Y:S01]  /*0b60*/  PRMT R13, R8, 0x5410, R13 ;  /* 0x00005410080d7816 */ /* 0x000fe2000000000d */
[----:B------:R-:W-:Y:S04]  /*0b70*/  STG.E desc[UR6][R2.64], R7 ;  /* 0x0000000702007986 */ /* 0x000fe8000c101906 */
[----:B------:R-:W-:Y:S04]  /*0b80*/  STG.E desc[UR6][R2.64+0x200], R9 ;  /* 0x0002000902007986 */ /* 0x000fe8000c101906 */
[----:B------:R-:W-:Y:S04]  /*0b90*/  STG.E desc[UR6][R2.64+0x400], R11 ;  /* 0x0004000b02007986 */ /* 0x000fe8000c101906 */
[----:B------:R-:W-:Y:S01]  /*0ba0*/  STG.E desc[UR6][R2.64+0x600], R13 ;  /* 0x0006000d02007986 */ /* 0x000fe2000c101906 */
[----:B------:R-:W-:Y:S05]  /*0bb0*/  EXIT ;  /* 0x000000000000794d */ /* 0x000fea0003800000 */
.L_x_10168:
        /* <DEDUP_REMOVED lines=12> */
.L_x_17037:


//--------------------- .text._ZN2at6native29vectorized_elementwise_kernelILi4ENS0_13AUnaryFunctorIsssNS0_15binary_internal10MulFunctorIsEEEESt5arrayIPcLm2EEEEviT0_T1_ --------------------------
	.section	.text._ZN2at6native29vectorized_elementwise_kernelILi4ENS0_13AUnaryFunctorIsssNS0_15binary_internal10MulFunctorIsEEEESt5arrayIPcLm2EEEEviT0_T1_,"ax",@progbits
	.align	128
        .global         _ZN2at6native29vectorized_elementwise_kernelILi4ENS0_13AUnaryFunctorIsssNS0_15binary_internal10MulFunctorIsEEEESt5arrayIPcLm2EEEEviT0_T1_
        .type           _ZN2at6native29vectorized_elementwise_kernelILi4ENS0_13AUnaryFunctorIsssNS0_15binary_internal10MulFunctorIsEEEESt5arrayIPcLm2EEEEviT0_T1_,@function
        .size           _ZN2at6native29vectorized_elementwise_kernelILi4ENS0_13AUnaryFunctorIsssNS0_15binary_internal10MulFunctorIsEEEESt5arrayIPcLm2EEEEviT0_T1_,(.L_x_17038 - _ZN2at6native29vectorized_elementwise_kernelILi4ENS0_13AUnaryFunctorIsssNS0_15binary_internal10MulFunctorIsEEEESt5arrayIPcLm2EEEEviT0_T1_)
        .other          _ZN2at6native29vectorized_elementwise_kernelILi4ENS0_13AUnaryFunctorIsssNS0_15binary_internal10MulFunctorIsEEEESt5arrayIPcLm2EEEEviT0_T1_,@"STO_CUDA_ENTRY STV_DEFAULT"
_ZN2at6native29vectorized_elementwise_kernelILi4ENS0_13AUnaryFunctorIsssNS0_15binary_internal10MulFunctorIsEEEESt5arrayIPcLm2EEEEviT0_T1_:
.text._ZN2at6native29vectorized_elementwise_kernelILi4ENS0_13AUnaryFunctorIsssNS0_15binary_internal10MulFunctorIsEEEESt5arrayIPcLm2EEEEviT0_T1_:
        /* <DEDUP_REMOVED lines=99> */
.L_x_10172:
[----:B------:R-:W-:-:S13]  /*0630*/  ISETP.GE.U32.AND P0, PT, R17, R16, PT ;  /* 0x000000101100720c */ /* 0x000fda0003f06070 */
[----:B------:R-:W-:Y:S05]  /*0640*/  @P0 BRA `(.L_x_10174) ;  /* 0x0000000000300947 */ /* 0x000fea0003800000 */
[----:B0-----:R-:W0:Y:S01]  /*0650*/  LDC.64 R8, c[0x0][0x388] ;  /* 0x0000e200ff087b82 */ /* 0x001e220000000a00 */
[----:B------:R-:W-:Y:S01]  /*0660*/  IMAD.IADD R11, R0, 0x1, R17 ;  /* 0x00000001000b7824 */ /* 0x000fe200078e0211 */
[----:B------:R-:W-:-:S03]  /*0670*/  IADD3 R17, PT, PT, R17, 0x80, RZ ;  /* 0x0000008011117810 */ /* 0x000fc60007ffe0ff */
[----:B0-----:R-:W-:-:S05]  /*0680*/  IMAD.WIDE.U32 R8, R11, 0x2, R8 ;  /* 0x000000020b087825 */ /* 0x001fca00078e0008 */
[----:B------:R1:W-:Y:S02]  /*0690*/  STG.E.U16 desc[UR6][R8.64], R6 ;  /* 0x0000000608007986 */ /* 0x0003e4000c101506 */
.L_x_10173:
[----:B------:R-:W-:-:S13]  /*06a0*/  ISETP.GE.U32.AND P0, PT, R17, R16, PT ;  /* 0x000000101100720c */ /* 0x000fda0003f06070 */
[----:B------:R-:W-:Y:S05]  /*06b0*/  @P0 BRA `(.L_x_10175) ;  /* 0x0000000000300947 */ /* 0x000fea0003800000 */
[----:B01----:R-:W0:Y:S01]  /*06c0*/  LDC.64 R8, c[0x0][0x388] ;  /* 0x0000e200ff087b82 */ /* 0x003e220000000a00 */
[----:B------:R-:W-:Y:S01]  /*06d0*/  IMAD.IADD R11, R0, 0x1, R17 ;  /* 0x00000001000b7824 */ /* 0x000fe200078e0211 */
[----:B------:R-:W-:-:S03]  /*06e0*/  IADD3 R17, PT, PT, R17, 0x80, RZ ;  /* 0x0000008011117810 */ /* 0x000fc60007ffe0ff */
[----:B0-----:R-:W-:-:S05]  /*06f0*/  IMAD.WIDE.U32 R8, R11, 0x2, R8 ;  /* 0x000000020b087825 */ /* 0x001fca00078e0008 */
[----:B------:R1:W-:Y:S02]  /*0700*/  STG.E.U16 desc[UR6][R8.64], R7 ;  /* 0x0000000708007986 */ /* 0x0003e4000c101506 */
.L_x_10174:
[----:B------:R-:W-:-:S13]  /*0710*/  ISETP.GE.U32.AND P0, PT, R17, R16, PT ;  /* 0x000000101100720c */ /* 0x000fda0003f06070 */
[----:B------:R-:W-:Y:S05]  /*0720*/  @P0 BRA `(.L_x_10176) ;  /* 0x0000000000340947 */ /* 0x000fea0003800000 */
[----:B-1----:R-:W1:Y:S01]  /*0730*/  LDC.64 R6, c[0x0][0x388] ;  /* 0x0000e200ff067b82 */ /* 0x002e620000000a00 */
[----:B------:R-:W-:Y:S01]  /*0740*/  IMAD.IADD R9, R0, 0x1, R17 ;  /* 0x0000000100097824 */ /* 0x000fe200078e0211 */
[----:B------:R-:W-:-:S03]  /*0750*/  IADD3 R17, PT, PT, R17, 0x80, RZ ;  /* 0x0000008011117810 */ /* 0x000fc60007ffe0ff */
[----:B-1----:R-:W-:-:S05]  /*0760*/  IMAD.WIDE.U32 R6, R9, 0x2, R6 ;  /* 0x0000000209067825 */ /* 0x002fca00078e0006 */
[----:B------:R2:W-:Y:S02]  /*0770*/  STG.E.U16 desc[UR6][R6.64], R5 ;  /* 0x0000000506007986 */ /* 0x0005e4000c101506 */
.L_x_10175:
[----:B------:R-:W-:-:S13]  /*0780*/  ISETP.GE.U32.AND P0, PT, R17, R16, PT ;  /* 0x000000101100720c */ /* 0x000fda0003f06070 */
[----:B------:R-:W-:Y:S05]  /*0790*/  @P0 BREAK.RELIABLE B1 ;  /* 0x0000000000010942 */ /* 0x000fea0003800100 */
[----:B------:R-:W-:Y:S05]  /*07a0*/  @P0 BRA `(.L_x_10177) ;  /* 0x0000000000300947 */ /* 0x000fea0003800000 */
[----:B-12---:R-:W1:Y:S01]  /*07b0*/  LDC.64 R6, c[0x0][0x388] ;  /* 0x0000e200ff067b82 */ /* 0x006e620000000a00 */
[----:B------:R-:W-:Y:S01]  /*07c0*/  IMAD.IADD R5, R0, 0x1, R17 ;  /* 0x0000000100057824 */ /* 0x000fe200078e0211 */
[----:B------:R-:W-:-:S03]  /*07d0*/  IADD3 R17, PT, PT, R17, 0x80, RZ ;  /* 0x0000008011117810 */ /* 0x000fc60007ffe0ff */
[----:B-1----:R-:W-:-:S05]  /*07e0*/  IMAD.WIDE.U32 R6, R5, 0x2, R6 ;  /* 0x0000000205067825 */ /* 0x002fca00078e0006 */
[----:B------:R2:W-:Y:S02]  /*07f0*/  STG.E.U16 desc[UR6][R6.64], R3 ;  /* 0x0000000306007986 */ /* 0x0005e4000c101506 */
.L_x_10176:
[----:B------:R-:W-:Y:S05]  /*0800*/  BSYNC.RELIABLE B1 ;  /* 0x0000000000017941 */ /* 0x000fea0003800100 */
.L_x_10171:
[----:B------:R-:W-:-:S13]  /*0810*/  ISETP.GE.U32.AND P0, PT, R17, R16, PT ;  /* 0x000000101100720c */ /* 0x000fda0003f06070 */
[----:B-12---:R-:W1:Y:S01]  /*0820*/  @!P0 LDC.64 R6, c[0x0][0x388] ;  /* 0x0000e200ff068b82 */ /* 0x006e620000000a00 */
[----:B------:R-:W-:Y:S01]  /*0830*/  @!P0 IMAD.IADD R3, R0, 0x1, R17 ;  /* 0x0000000100038824 */ /* 0x000fe200078e0211 */
[----:B------:R-:W-:-:S03]  /*0840*/  @!P0 IADD3 R17, PT, PT, R17, 0x80, RZ ;  /* 0x0000008011118810 */ /* 0x000fc60007ffe0ff */
[----:B-1----:R-:W-:-:S05]  /*0850*/  @!P0 IMAD.WIDE.U32 R6, R3, 0x2, R6 ;  /* 0x0000000203068825 */ /* 0x002fca00078e0006 */
[----:B------:R3:W-:Y:S02]  /*0860*/  @!P0 STG.E.U16 desc[UR6][R6.64], R4 ;  /* 0x0000000406008986 */ /* 0x0007e4000c101506 */
.L_x_10177:
[----:B------:R-:W-:Y:S05]  /*0870*/  BSYNC.RECONVERGENT B0 ;  /* 0x0000000000007941 */ /* 0x000fea0003800200 */
.L_x_10170:
[----:B------:R-:W-:Y:S05]  /*0880*/  WARPSYNC.ALL ;  /* 0x0000000000007948 */ /* 0x000fea0003800000 */
[----:B------:R-:W-:-:S13]  /*0890*/  ISETP.GE.U32.AND P0, PT, R17, R16, PT ;  /* 0x000000101100720c */ /* 0x000fda0003f06070 */
[----:B------:R-:W-:Y:S05]  /*08a0*/  @P0 EXIT ;  /* 0x000000000000094d */ /* 0x000fea0003800000 */
[----:B--23--:R-:W2:Y:S01]  /*08b0*/  LDC.64 R4, c[0x0][0x388] ;  /* 0x0000e200ff047b82 */ /* 0x00cea20000000a00 */
[----:B------:R-:W-:-:S04]  /*08c0*/  IMAD.IADD R17, R0, 0x1, R17 ;  /* 0x0000000100117824 */ /* 0x000fc800078e0211 */
[----:B--2---:R-:W-:-:S05]  /*08d0*/  IMAD.WIDE.U32 R4, R17, 0x2, R4 ;  /* 0x0000000211047825 */ /* 0x004fca00078e0004 */
[----:B------:R-:W-:Y:S01]  /*08e0*/  STG.E.U16 desc[UR6][R4.64], R2 ;  /* 0x0000000204007986 */ /* 0x000fe2000c101506 */
[----:B------:R-:W-:Y:S05]  /*08f0*/  EXIT ;  /* 0x000000000000794d */ /* 0x000fea0003800000 */
.L_x_10169:
[----:B------:R-:W0:Y:S01]  /*0900*/  S2R R5, SR_TID.X ;  /* 0x0000000000057919 */ /* 0x000e220000002100 */
[----:B------:R-:W1:Y:S02]  /*0910*/  LDC.64 R2, c[0x0][0x390] ;  /* 0x0000e400ff027b82 */ /* 0x000e640000000a00 */
[----:B-1----:R-:W-:-:S04]  /*0920*/  IMAD.WIDE.U32 R2, R0, 0x2, R2 ;  /* 0x0000000200027825 */ /* 0x002fc800078e0002 */
[----:B0-----:R-:W-:Y:S02]  /*0930*/  IMAD.WIDE.U32 R6, R5, 0x8, R2 ;  /* 0x0000000805067825 */ /* 0x001fe400078e0002 */
[----:B------:R-:W0:Y:S03]  /*0940*/  LDC.64 R2, c[0x0][0x388] ;  /* 0x0000e200ff027b82 */ /* 0x000e260000000a00 */
[----:B------:R-:W2:Y:S04]  /*0950*/  LDG.E.64 R8, desc[UR6][R6.64] ;  /* 0x0000000606087981 */ /* 0x000ea8000c1e1b00 */
[----:B------:R-:W3:Y:S01]  /*0960*/  LDG.E.64 R10, desc[UR6][R6.64+0x400] ;  /* 0x00040006060a7981 */ /* 0x000ee2000c1e1b00 */
[----:B------:R-:W1:Y:S01]  /*0970*/  LDCU.U16 UR4, c[0x0][0x386] ;  /* 0x000070c0ff0477ac */ /* 0x000e620008000400 */
[----:B0-----:R-:W-:Y:S01]  /*0980*/  IMAD.WIDE.U32 R2, R0, 0x2, R2 ;  /* 0x0000000200027825 */ /* 0x001fe200078e0002 */
[----:B-1----:R-:W-:-:S03]  /*0990*/  UPRMT UR4, UR4, 0x9910, URZ ;  /* 0x0000991004047896 */ /* 0x002fc600080000ff */
[----:B------:R-:W-:Y:S01]  /*09a0*/  IMAD.WIDE.U32 R2, R5, 0x8, R2 ;  /* 0x0000000805027825 */ /* 0x000fe200078e0002 */
[C---:B--2---:R-:W-:Y:S02]  /*09b0*/  PRMT R0, R8.reuse, 0x9910, RZ ;  /* 0x0000991008007816 */ /* 0x044fe400000000ff */
[----:B------:R-:W-:Y:S02]  /*09c0*/  PRMT R8, R8, 0xbb32, RZ ;  /* 0x0000bb3208087816 */ /* 0x000fe400000000ff */
[C---:B---3--:R-:W-:Y:S01]  /*09d0*/  PRMT R13, R11.reuse, 0x9910, RZ ;  /* 0x000099100b0d7816 */ /* 0x048fe200000000ff */
[----:B------:R-:W-:Y:S01]  /*09e0*/  IMAD R0, R0, UR4, RZ ;  /* 0x0000000400007c24 */ /* 0x000fe2000f8e02ff */
[C---:B------:R-:W-:Y:S02]  /*09f0*/  PRMT R12, R10.reuse, 0x9910, RZ ;  /* 0x000099100a0c7816 */ /* 0x040fe400000000ff */
[----:B------:R-:W-:Y:S02]  /*0a00*/  PRMT R10, R10, 0xbb32, RZ ;  /* 0x0000bb320a0a7816 */ /* 0x000fe400000000ff */
[----:B------:R-:W-:Y:S01]  /*0a10*/  PRMT R14, R11, 0xbb32, RZ ;  /* 0x0000bb320b0e7816 */ /* 0x000fe200000000ff */
[----:B------:R-:W-:Y:S01]  /*0a20*/  IMAD.MOV.U32 R6, RZ, RZ, R12 ;  /* 0x000000ffff067224 */ /* 0x000fe200078e000c */
[----:B------:R-:W-:Y:S01]  /*0a30*/  MOV R7, R8 ;  /* 0x0000000800077202 */ /* 0x000fe20000000f00 */
[----:B------:R-:W-:Y:S01]  /*0a40*/  IMAD.MOV.U32 R8, RZ, RZ, R13 ;  /* 0x000000ffff087224 */ /* 0x000fe200078e000d */
[C---:B------:R-:W-:Y:S01]  /*0a50*/  PRMT R4, R9.reuse, 0x9910, RZ ;  /* 0x0000991009047816 */ /* 0x040fe200000000ff */
[----:B------:R-:W-:Y:S01]  /*0a60*/  IMAD R6, R6, UR4, RZ ;  /* 0x0000000406067c24 */ /* 0x000fe2000f8e02ff */
[----:B------:R-:W-:Y:S01]  /*0a70*/  PRMT R9, R9, 0xbb32, RZ ;  /* 0x0000bb3209097816 */ /* 0x000fe200000000ff */
[----:B------:R-:W-:Y:S01]  /*0a80*/  IMAD R7, R7, UR4, RZ ;  /* 0x0000000407077c24 */ /* 0x000fe2000f8e02ff */
[----:B------:R-:W-:Y:S01]  /*0a90*/  MOV R11, R10 ;  /* 0x0000000a000b7202 */ /* 0x000fe20000000f00 */
[----:B------:R-:W-:Y:S01]  /*0aa0*/  IMAD R4, R4, UR4, RZ ;  /* 0x0000000404047c24 */ /* 0x000fe2000f8e02ff */
[----:B------:R-:W-:Y:S01]  /*0ab0*/  MOV R13, R14 ;  /* 0x0000000e000d7202 */ /* 0x000fe20000000f00 */
[----:B------:R-:W-:Y:S01]  /*0ac0*/  IMAD R9, R9, UR4, RZ ;  /* 0x0000000409097c24 */ /* 0x000fe2000f8e02ff */
[----:B------:R-:W-:Y:S01]  /*0ad0*/  PRMT R14, R0, 0x5410, R7 ;  /* 0x00005410000e7816 */ /* 0x000fe20000000007 */
[----:B------:R-:W-:-:S02]  /*0ae0*/  IMAD R11, R11, UR4, RZ ;  /* 0x000000040b0b7c24 */ /* 0x000fc4000f8e02ff */
[----:B------:R-:W-:Y:S01]  /*0af0*/  IMAD R8, R8, UR4, RZ ;  /* 0x0000000408087c24 */ /* 0x000fe2000f8e02ff */
[----:B------:R-:W-:Y:S01]  /*0b00*/  PRMT R15, R4, 0x5410, R9 ;  /* 0x00005410040f7816 */ /* 0x000fe20000000009 */
[----:B------:R-:W-:Y:S01]  /*0b10*/  IMAD R13, R13, UR4, RZ ;  /* 0x000000040d0d7c24 */ /* 0x000fe2000f8e02ff */
[----:B------:R-:W-:-:S03]  /*0b20*/  PRMT R6, R6, 0x5410, R11 ;  /* 0x0000541006067816 */ /* 0x000fc6000000000b */
[----:B------:R-:W-:Y:S01]  /*0b30*/  STG.E.64 desc[UR6][R2.64], R14 ;  /* 0x0000000e02007986 */ /* 0x000fe2000c101b06 */
[----:B------:R-:W-:-:S05]  /*0b40*/  PRMT R7, R8, 0x5410, R13 ;  /* 0x0000541008077816 */ /* 0x000fca000000000d */
[----:B------:R-:W-:Y:S01]  /*0b50*/  STG.E.64 desc[UR6][R2.64+0x400], R6 ;  /* 0x0004000602007986 */ /* 0x000fe2000c101b06 */
[----:B------:R-:W-:Y:S05]  /*0b60*/  EXIT ;  /* 0x000000000000794d */ /* 0x000fea0003800000 */
.L_x_10178:
        /* <DEDUP_REMOVED lines=9> */
.L_x_17038:


//--------------------- .text._ZN2at6native29vectorized_elementwise_kernelILi8ENS0_13AUnaryFunctorIsssNS0_15binary_internal10MulFunctorIsEEEESt5arrayIPcLm2EEEEviT0_T1_ --------------------------
	.section	.text._ZN2at6native29vectorized_elementwise_kernelILi8ENS0_13AUnaryFunctorIsssNS0_15binary_internal10MulFunctorIsEEEESt5arrayIPcLm2EEEEviT0_T1_,"ax",@progbits
	.align	128
        .global         _ZN2at6native29vectorized_elementwise_kernelILi8ENS0_13AUnaryFunctorIsssNS0_15binary_internal10MulFunctorIsEEEESt5arrayIPcLm2EEEEviT0_T1_
        .type           _ZN2at6native29vectorized_elementwise_kernelILi8ENS0_13AUnaryFunctorIsssNS0_15binary_internal10MulFunctorIsEEEESt5arrayIPcLm2EEEEviT0_T1_,@function
        .size           _ZN2at6native29vectorized_elementwise_kernelILi8ENS0_13AUnaryFunctorIsssNS0_15binary_internal10MulFunctorIsEEEESt5arrayIPcLm2EEEEviT0_T1_,(.L_x_17039 - _ZN2at6native29vectorized_elementwise_kernelILi8ENS0_13AUnaryFunctorIsssNS0_15binary_internal10MulFunctorIsEEEESt5arrayIPcLm2EEEEviT0_T1_)
        .other          _ZN2at6native29vectorized_elementwise_kernelILi8ENS0_13AUnaryFunctorIsssNS0_15binary_internal10MulFunctorIsEEEESt5arrayIPcLm2EEEEviT0_T1_,@"STO_CUDA_ENTRY STV_DEFAULT"
_ZN2at6native29vectorized_elementwise_kernelILi8ENS0_13AUnaryFunctorIsssNS0_15binary_internal10MulFunctorIsEEEESt5arrayIPcLm2EEEEviT0_T1_:
.text._ZN2at6native29vectorized_elementwise_kernelILi8ENS0_13AUnaryFunctorIsssNS0_15binary_internal10MulFunctorIsEEEESt5arrayIPcLm2EEEEviT0_T1_:
[----:B------:R-:W-:Y:S01]  /*0000*/  LDC R1, c[0x0][0x37c] ;  /* 0x0000df00ff017b82 */ /* 0x000fe20000000800 */
[----:B------:R-:W-:Y:S05]  /*0010*/  EXIT ;  /* 0x000000000000794d */ /* 0x000fea0003800000 */
.L_x_10179:
        /* <DEDUP_REMOVED lines=14> */
.L_x_17039:


//--------------------- .text._ZN2at6native18elementwise_kernelILi128ELi4EZNS0_15gpu_kernel_implINS0_13BinaryFunctorIsssNS0_15binary_internal10MulFunctorIsEEEEEEvRNS_18TensorIteratorBaseERKT_EUliE_EEviT1_ --------------------------
	.section	.text._ZN2at6native18elementwise_kernelILi128ELi4EZNS0_15gpu_kernel_implINS0_13BinaryFunctorIsssNS0_15binary_internal10MulFunctorIsEEEEEEvRNS_18TensorIteratorBaseERKT_EUliE_EEviT1_,"ax",@progbits
	.align	128
        .global         _ZN2at6native18elementwise_kernelILi128ELi4EZNS0_15gpu_kernel_implINS0_13BinaryFunctorIsssNS0_15binary_internal10MulFunctorIsEEEEEEvRNS_18TensorIteratorBaseERKT_EUliE_EEviT1_
        .type           _ZN2at6native18elementwise_kernelILi128ELi4EZNS0_15gpu_kernel_implINS0_13BinaryFunctorIsssNS0_15binary_internal10MulFunctorIsEEEEEEvRNS_18TensorIteratorBaseERKT_EUliE_EEviT1_,@function
        .size           _ZN2at6native18elementwise_kernelILi128ELi4EZNS0_15gpu_kernel_implINS0_13BinaryFunctorIsssNS0_15binary_internal10MulFunctorIsEEEEEEvRNS_18TensorIteratorBaseERKT_EUliE_EEviT1_,(.L_x_17040 - _ZN2at6native18elementwise_kernelILi128ELi4EZNS0_15gpu_kernel_implINS0_13BinaryFunctorIsssNS0_15binary_internal10MulFunctorIsEEEEEEvRNS_18TensorIteratorBaseERKT_EUliE_EEviT1_)
        .other          _ZN2at6native18elementwise_kernelILi128ELi4EZNS0_15gpu_kernel_implINS0_13BinaryFunctorIsssNS0_15binary_internal10MulFunctorIsEEEEEEvRNS_18TensorIteratorBaseERKT_EUliE_EEviT1_,@"STO_CUDA_ENTRY STV_DEFAULT"
_ZN2at6native18elementwise_kernelILi128ELi4EZNS0_15gpu_kernel_implINS0_13BinaryFunctorIsssNS0_15binary_internal10MulFunctorIsEEEEEEvRNS_18TensorIteratorBaseERKT_EUliE_EEviT1_:
.text._ZN2at6native18elementwise_kernelILi128ELi4EZNS0_15gpu_kernel_implINS0_13BinaryFunctorIsssNS0_15binary_internal10MulFunctorIsEEEEEEvRNS_18TensorIteratorBaseERKT_EUliE_EEviT1_:
        /* <DEDUP_REMOVED lines=371> */
.L_x_10182:
        /* <DEDUP_REMOVED lines=16> */
.L_x_10186:
[----:B------:R0:W5:Y:S01]  /*1830*/  LDG.E.U8 R19, desc[UR36][R2.64] ;  /* 0x0000002402137981 */ /* 0x000162000c1e1100 */
[----:B------:R-:W-:Y:S05]  /*1840*/  BRA `(.L_x_10188) ;  /* 0x0000000c004c7947 */ /* 0x000fea0003800000 */
.L_x_10185:
        /* <DEDUP_REMOVED lines=8> */
.L_x_10190:
[----:B------:R0:W5:Y:S01]  /*18d0*/  LDG.E.U16 R19, desc[UR36][R2.64] ;  /* 0x0000002402137981 */ /* 0x000162000c1e1500 */
[----:B------:R-:W-:Y:S05]  /*18e0*/  BRA `(.L_x_10188) ;  /* 0x0000000c00247947 */ /* 0x000fea0003800000 */
.L_x_10189:
[----:B------:R0:W5:Y:S01]  /*18f0*/  LDG.E.U16 R19, desc[UR36][R2.64] ;  /* 0x0000002402137981 */ /* 0x000162000c1e1500 */
[----:B------:R-:W-:Y:S05]  /*1900*/  BRA `(.L_x_10188) ;  /* 0x0000000c001c7947 */ /* 0x000fea0003800000 */
.L_x_10184:
        /* <DEDUP_REMOVED lines=9> */
.L_x_10192:
[----:B------:R-:W2:Y:S02]  /*19a0*/  LDG.E.U16 R0, desc[UR36][R2.64] ;  /* 0x0000002402007981 */ /* 0x000ea4000c1e1500 */
[----:B--2---:R-:W-:-:S06]  /*19b0*/  HADD2.F32 R0, -RZ, R0.H0_H0 ;  /* 0x20000000ff007230 */ /* 0x004fcc0000004100 */
[----:B------:R-:W0:Y:S02]  /*19c0*/  F2I.FTZ.TRUNC.NTZ R0, R0 ;  /* 0x0000000000007305 */ /* 0x000e24000021f100 */
[----:B0-----:R-:W-:Y:S01]  /*19d0*/  PRMT R19, R0, 0x7610, R19 ;  /* 0x0000761000137816 */ /* 0x001fe20000000013 */
[----:B------:R-:W-:Y:S06]  /*19e0*/  BRA `(.L_x_10188) ;  /* 0x0000000800e47947 */ /* 0x000fec0003800000 */
.L_x_10191:
        /* <DEDUP_REMOVED lines=9> */
.L_x_10194:
[----:B------:R-:W2:Y:S02]  /*1a80*/  LDG.E.U16 R2, desc[UR36][R2.64] ;  /* 0x0000002402027981 */ /* 0x000ea4000c1e1500 */
[----:B--2---:R-:W-:-:S06]  /*1a90*/  HADD2.F32 R0, -RZ, R2.H0_H0 ;  /* 0x20000002ff007230 */ /* 0x004fcc0000004100 */
[----:B------:R-:W0:Y:S02]  /*1aa0*/  F2I.FTZ.TRUNC.NTZ R0, R0 ;  /* 0x0000000000007305 */ /* 0x000e24000021f100 */
[----:B0-----:R-:W-:Y:S01]  /*1ab0*/  PRMT R19, R0, 0x7610, R19 ;  /* 0x0000761000137816 */ /* 0x001fe20000000013 */
[----:B------:R-:W-:Y:S06]  /*1ac0*/  BRA `(.L_x_10188) ;  /* 0x0000000800ac7947 */ /* 0x000fec0003800000 */
.L_x_10193:
[----:B------:R-:W2:Y:S02]  /*1ad0*/  LDG.E.64 R2, desc[UR36][R2.64] ;  /* 0x0000002402027981 */ /* 0x000ea4000c1e1b00 */
[----:B--2---:R0:W1:Y:S02]  /*1ae0*/  F2I.F64.TRUNC R19, R2 ;  /* 0x0000000200137311 */ /* 0x004064000030d100 */
[----:B01----:R-:W-:Y:S05]  /*1af0*/  BRA `(.L_x_10188) ;  /* 0x0000000800a07947 */ /* 0x003fea0003800000 */
.L_x_10183:
        /* <DEDUP_REMOVED lines=12> */
.L_x_10197:
[----:B------:R-:W2:Y:S02]  /*1bc0*/  LDG.E.64 R2, desc[UR36][R2.64] ;  /* 0x0000002402027981 */ /* 0x000ea4000c1e1b00 */
[----:B--2---:R3:W4:Y:S02]  /*1bd0*/  F2I.F64.TRUNC R19, R2 ;  /* 0x0000000200137311 */ /* 0x004724000030d100 */
[----:B---34-:R-:W-:Y:S05]  /*1be0*/  BRA `(.L_x_10188) ;  /* 0x0000000800647947 */ /* 0x018fea0003800000 */
.L_x_10196:
        /* <DEDUP_REMOVED lines=27> */
.L_x_10199:
        /* <DEDUP_REMOVED lines=14> */
.L_x_10198:
[----:B------:R-:W2:Y:S02]  /*1e80*/  LDG.E.U16 R0, desc[UR36][R2.64] ;  /* 0x0000002402007981 */ /* 0x000ea4000c1e1500 */
[----:B--2---:R-:W-:-:S06]  /*1e90*/  IMAD.U32 R0, R0, 0x10000, RZ ;  /* 0x0001000000007824 */ /* 0x004fcc00078e00ff */
[----:B------:R-:W0:Y:S02]  /*1ea0*/  F2I.FTZ.TRUNC.NTZ R0, R0 ;  /* 0x0000000000007305 */ /* 0x000e24000021f100 */
[----:B0-----:R-:W-:Y:S01]  /*1eb0*/  PRMT R19, R0, 0x7610, R19 ;  /* 0x0000761000137816 */ /* 0x001fe20000000013 */
[----:B------:R-:W-:Y:S06]  /*1ec0*/  BRA `(.L_x_10188) ;  /* 0x0000000400ac7947 */ /* 0x000fec0003800000 */
.L_x_10195:
        /* <DEDUP_REMOVED lines=10> */
.L_x_10202:
        /* <DEDUP_REMOVED lines=21> */
.L_x_10206:
[----:B------:R-:W-:Y:S05]  /*20c0*/  BSYNC.RECONVERGENT B1 ;  /* 0x0000000000017941 */ /* 0x000fea0003800200 */
.L_x_10205:
[----:B------:R-:W-:Y:S02]  /*20d0*/  SHF.L.U32 R0, R0, 0x14, RZ ;  /* 0x0000001400007819 */ /* 0x000fe400000006ff */
[----:B------:R-:W-:-:S04]  /*20e0*/  LEA R2, R2, 0x3b800000, 0x17 ;  /* 0x3b80000002027811 */ /* 0x000fc800078eb8ff */
[----:B------:R-:W-:-:S07]  /*20f0*/  LOP3.LUT R0, R2, R0, R7, 0xfe, !PT ;  /* 0x0000000002007212 */ /* 0x000fce00078efe07 */
.L_x_10204:
[----:B------:R-:W-:Y:S05]  /*2100*/  BSYNC.RECONVERGENT B0 ;  /* 0x0000000000007941 */ /* 0x000fea0003800200 */
.L_x_10203:
[----:B------:R-:W0:Y:S02]  /*2110*/  F2I.FTZ.TRUNC.NTZ R0, R0 ;  /* 0x0000000000007305 */ /* 0x000e24000021f100 */
[----:B0-----:R-:W-:Y:S01]  /*2120*/  PRMT R19, R0, 0x7610, R19 ;  /* 0x0000761000137816 */ /* 0x001fe20000000013 */
[----:B------:R-:W-:Y:S06]  /*2130*/  BRA `(.L_x_10188) ;  /* 0x0000000400107947 */ /* 0x000fec0003800000 */
.L_x_10201:
        /* <DEDUP_REMOVED lines=21> */
.L_x_10210:
[----:B------:R-:W-:Y:S05]  /*2290*/  BSYNC.RECONVERGENT B1 ;  /* 0x0000000000017941 */ /* 0x000fea0003800200 */
.L_x_10209:
[----:B------:R-:W-:Y:S01]  /*22a0*/  IMAD.SHL.U32 R0, R0, 0x200000, RZ ;  /* 0x0020000000007824 */ /* 0x000fe200078e00ff */
[----:B------:R-:W-:-:S04]  /*22b0*/  LEA R2, R2, 0x37800000, 0x17 ;  /* 0x3780000002027811 */ /* 0x000fc800078eb8ff */
[----:B------:R-:W-:-:S07]  /*22c0*/  LOP3.LUT R0, R2, R0, R7, 0xfe, !PT ;  /* 0x0000000002007212 */ /* 0x000fce00078efe07 */
.L_x_10208:
[----:B------:R-:W-:Y:S05]  /*22d0*/  BSYNC.RECONVERGENT B0 ;  /* 0x0000000000007941 */ /* 0x000fea0003800200 */
.L_x_10207:
[----:B------:R-:W0:Y:S02]  /*22e0*/  F2I.FTZ.TRUNC.NTZ R0, R0 ;  /* 0x0000000000007305 */ /* 0x000e24000021f100 */
[----:B0-----:R-:W-:Y:S01]  /*22f0*/  PRMT R19, R0, 0x7610, R19 ;  /* 0x0000761000137816 */ /* 0x001fe20000000013 */
[----:B------:R-:W-:Y:S06]  /*2300*/  BRA `(.L_x_10188) ;  /* 0x00000000009c7947 */ /* 0x000fec0003800000 */
.L_x_10200:
[----:B------:R-:W-:-:S09]  /*2310*/  UISETP.NE.AND UP0, UPT, UR4, 0x1c, UPT ;  /* 0x0000001c0400788c */ /* 0x000fd2000bf05270 */
[----:B------:R-:W-:Y:S05]  /*2320*/  BRA.U !UP0, `(.L_x_10211) ;  /* 0x0000000108907547 */ /* 0x000fea000b800000 */
[----:B------:R-:W-:-:S09]  /*2330*/  UISETP.NE.AND UP0, UPT, UR4, 0x1d, UPT ;  /* 0x0000001d0400788c */ /* 0x000fd2000bf05270 */
[----:B------:R-:W-:Y:S05]  /*2340*/  BRA.U !UP0, `(.L_x_10212) ;  /* 0x0000000108807547 */ /* 0x000fea000b800000 */
[----:B------:R-:W-:-:S09]  /*2350*/  UISETP.NE.AND UP0, UPT, UR4, 0x2c, UPT ;  /* 0x0000002c0400788c */ /* 0x000fd2000bf05270 */
[----:B------:R-:W-:Y:S05]  /*2360*/  BRA.U !UP0, `(.L_x_10213) ;  /* 0x0000000108487547 */ /* 0x000fea000b800000 */
.L_x_10187:
        /* <DEDUP_REMOVED lines=16> */
.L_x_10214:
[----:B------:R-:W-:Y:S01]  /*2470*/  PRMT R19, RZ, 0x7610, R19 ;  /* 0x00007610ff137816 */ /* 0x000fe20000000013 */
[----:B------:R-:W-:Y:S06]  /*2480*/  BRA `(.L_x_10188) ;  /* 0x00000000003c7947 */ /* 0x000fec0003800000 */
.L_x_10213:
        /* <DEDUP_REMOVED lines=8> */
.L_x_10216:
[----:B------:R-:W-:Y:S05]  /*2510*/  BSYNC.RECONVERGENT B0 ;  /* 0x0000000000007941 */ /* 0x000fea0003800200 */
.L_x_10215:
[----:B------:R-:W0:Y:S02]  /*2520*/  F2I.FTZ.TRUNC.NTZ R0, R0 ;  /* 0x0000000000007305 */ /* 0x000e24000021f100 */
[----:B0-----:R-:W-:Y:S01]  /*2530*/  PRMT R19, R0, 0x7610, R19 ;  /* 0x0000761000137816 */ /* 0x001fe20000000013 */
[----:B------:R-:W-:Y:S06]  /*2540*/  BRA `(.L_x_10188) ;  /* 0x00000000000c7947 */ /* 0x000fec0003800000 */
.L_x_10212:
[----:B------:R2:W5:Y:S01]  /*2550*/  LDG.E.U16 R19, desc[UR36][R2.64] ;  /* 0x0000002402137981 */ /* 0x000562000c1e1500 */
[----:B------:R-:W-:Y:S05]  /*2560*/  BRA `(.L_x_10188) ;  /* 0x0000000000047947 */ /* 0x000fea0003800000 */
.L_x_10211:
[----:B------:R1:W5:Y:S02]  /*2570*/  LDG.E.U16 R19, desc[UR36][R2.64] ;  /* 0x0000002402137981 */ /* 0x000364000c1e1500 */
.L_x_10188:
[----:B------:R-:W0:Y:S01]  /*2580*/  LDCU.64 UR6, c[0x0][0x5f8] ;  /* 0x0000bf00ff0677ac */ /* 0x000e220008000a00 */
[----:B------:R-:W-:-:S04]  /*2590*/  UPRMT UR4, UR42, 0x9910, URZ ;  /* 0x000099102a047896 */ /* 0x000fc800080000ff */
[----:B------:R-:W-:Y:S01]  /*25a0*/  UISETP.GT.AND UP0, UPT, UR4, 0x9, UPT ;  /* 0x000000090400788c */ /* 0x000fe2000bf04270 */
[----:B0123--:R-:W-:-:S05]  /*25b0*/  IADD3 R2, P0, PT, R18, UR6, RZ ;  /* 0x0000000612027c10 */ /* 0x00ffca000ff1e0ff */
        /* <DEDUP_REMOVED lines=12> */
.L_x_10220:
[----:B------:R3:W5:Y:S01]  /*2680*/  LDG.E.U8 R0, desc[UR36][R2.64] ;  /* 0x0000002402007981 */ /* 0x000762000c1e1100 */
[----:B------:R-:W-:Y:S05]  /*2690*/  BRA `(.L_x_10222) ;  /* 0x0000000c004c7947 */ /* 0x000fea0003800000 */
.L_x_10219:
        /* <DEDUP_REMOVED lines=8> */
.L_x_10224:
[----:B------:R1:W5:Y:S01]  /*2720*/  LDG.E.U16 R0, desc[UR36][R2.64] ;  /* 0x0000002402007981 */ /* 0x000362000c1e1500 */
[----:B------:R-:W-:Y:S05]  /*2730*/  BRA `(.L_x_10222) ;  /* 0x0000000c00247947 */ /* 0x000fea0003800000 */
.L_x_10223:
[----:B------:R2:W5:Y:S01]  /*2740*/  LDG.E.U16 R0, desc[UR36][R2.64] ;  /* 0x0000002402007981 */ /* 0x000562000c1e1500 */
[----:B------:R-:W-:Y:S05]  /*2750*/  BRA `(.L_x_10222) ;  /* 0x0000000c001c7947 */ /* 0x000fea0003800000 */
.L_x_10218:
        /* <DEDUP_REMOVED lines=9> */
.L_x_10226:
[----:B------:R-:W2:Y:S02]  /*27f0*/  LDG.E.U16 R4, desc[UR36][R2.64] ;  /* 0x0000002402047981 */ /* 0x000ea4000c1e1500 */
[----:B--2---:R-:W-:-:S06]  /*2800*/  HADD2.F32 R4, -RZ, R4.H0_H0 ;  /* 0x20000004ff047230 */ /* 0x004fcc0000004100 */
[----:B------:R-:W0:Y:S02]  /*2810*/  F2I.FTZ.TRUNC.NTZ R4, R4 ;  /* 0x0000000400047305 */ /* 0x000e24000021f100 */
[----:B0-----:R-:W-:Y:S01]  /*2820*/  PRMT R0, R4, 0x7610, R0 ;  /* 0x0000761004007816 */ /* 0x001fe20000000000 */
[----:B------:R-:W-:Y:S06]  /*2830*/  BRA `(.L_x_10222) ;  /* 0x0000000800e47947 */ /* 0x000fec0003800000 */
.L_x_10225:
        /* <DEDUP_REMOVED lines=9> */
.L_x_10228:
[----:B------:R-:W2:Y:S02]  /*28d0*/  LDG.E.U16 R2, desc[UR36][R2.64] ;  /* 0x0000002402027981 */ /* 0x000ea4000c1e1500 */
[----:B--2---:R-:W-:-:S06]  /*28e0*/  HADD2.F32 R4, -RZ, R2.H0_H0 ;  /* 0x20000002ff047230 */ /* 0x004fcc0000004100 */
[----:B------:R-:W0:Y:S02]  /*28f0*/  F2I.FTZ.TRUNC.NTZ R4, R4 ;  /* 0x0000000400047305 */ /* 0x000e24000021f100 */
[----:B0-----:R-:W-:Y:S01]  /*2900*/  PRMT R0, R4, 0x7610, R0 ;  /* 0x0000761004007816 */ /* 0x001fe20000000000 */
[----:B------:R-:W-:Y:S06]  /*2910*/  BRA `(.L_x_10222) ;  /* 0x0000000800ac7947 */ /* 0x000fec0003800000 */
.L_x_10227:
[----:B------:R-:W2:Y:S02]  /*2920*/  LDG.E.64 R2, desc[UR36][R2.64] ;  /* 0x0000002402027981 */ /* 0x000ea4000c1e1b00 */
[----:B--2---:R0:W1:Y:S02]  /*2930*/  F2I.F64.TRUNC R0, R2 ;  /* 0x0000000200007311 */ /* 0x004064000030d100 */
[----:B01----:R-:W-:Y:S05]  /*2940*/  BRA `(.L_x_10222) ;  /* 0x0000000800a07947 */ /* 0x003fea0003800000 */
.L_x_10217:
        /* <DEDUP_REMOVED lines=12> */
.L_x_10231:
[----:B------:R-:W2:Y:S02]  /*2a10*/  LDG.E.64 R2, desc[UR36][R2.64] ;  /* 0x0000002402027981 */ /* 0x000ea4000c1e1b00 */
[----:B--2---:R0:W1:Y:S02]  /*2a20*/  F2I.F64.TRUNC R0, R2 ;  /* 0x0000000200007311 */ /* 0x004064000030d100 */
[----:B01----:R-:W-:Y:S05]  /*2a30*/  BRA `(.L_x_10222) ;  /* 0x0000000800647947 */ /* 0x003fea0003800000 */
.L_x_10230:
        /* <DEDUP_REMOVED lines=27> */
.L_x_10233:
        /* <DEDUP_REMOVED lines=14> */
.L_x_10232:
[----:B------:R-:W2:Y:S02]  /*2cd0*/  LDG.E.U16 R4, desc[UR36][R2.64] ;  /* 0x0000002402047981 */ /* 0x000ea4000c1e1500 */
[----:B--2---:R-:W-:-:S06]  /*2ce0*/  SHF.L.U32 R4, R4, 0x10, RZ ;  /* 0x0000001004047819 */ /* 0x004fcc00000006ff */
[----:B------:R-:W0:Y:S02]  /*2cf0*/  F2I.FTZ.TRUNC.NTZ R4, R4 ;  /* 0x0000000400047305 */ /* 0x000e24000021f100 */
[----:B0-----:R-:W-:Y:S01]  /*2d00*/  PRMT R0, R4, 0x7610, R0 ;  /* 0x0000761004007816 */ /* 0x001fe20000000000 */
[----:B------:R-:W-:Y:S06]  /*2d10*/  BRA `(.L_x_10222) ;  /* 0x0000000400ac7947 */ /* 0x000fec0003800000 */
.L_x_10229:
        /* <DEDUP_REMOVED lines=10> */
.L_x_10236:
        /* <DEDUP_REMOVED lines=21> */
.L_x_10240:
[----:B------:R-:W-:Y:S05]  /*2f10*/  BSYNC.RECONVERGENT B1 ;  /* 0x0000000000017941 */ /* 0x000fea0003800200 */
.L_x_10239:
[----:B------:R-:W-:Y:S01]  /*2f20*/  IMAD.SHL.U32 R0, R0, 0x100000, RZ ;  /* 0x0010000000007824 */ /* 0x000fe200078e00ff */
[----:B------:R-:W-:-:S04]  /*2f30*/  LEA R2, R2, 0x3b800000, 0x17 ;  /* 0x3b80000002027811 */ /* 0x000fc800078eb8ff */
[----:B------:R-:W-:-:S07]  /*2f40*/  LOP3.LUT R4, R2, R0, R7, 0xfe, !PT ;  /* 0x0000000002047212 */ /* 0x000fce00078efe07 */
.L_x_10238:
[----:B------:R-:W-:Y:S05]  /*2f50*/  BSYNC.RECONVERGENT B0 ;  /* 0x0000000000007941 */ /* 0x000fea0003800200 */
.L_x_10237:
[----:B------:R-:W0:Y:S02]  /*2f60*/  F2I.FTZ.TRUNC.NTZ R4, R4 ;  /* 0x0000000400047305 */ /* 0x000e24000021f100 */
[----:B0-----:R-:W-:Y:S01]  /*2f70*/  PRMT R0, R4, 0x7610, R0 ;  /* 0x0000761004007816 */ /* 0x001fe20000000000 */
[----:B------:R-:W-:Y:S06]  /*2f80*/  BRA `(.L_x_10222) ;  /* 0x0000000400107947 */ /* 0x000fec0003800000 */
.L_x_10235:
        /* <DEDUP_REMOVED lines=21> */
.L_x_10244:
[----:B------:R-:W-:Y:S05]  /*30e0*/  BSYNC.RECONVERGENT B1 ;  /* 0x0000000000017941 */ /* 0x000fea0003800200 */
.L_x_10243:
[----:B------:R-:W-:Y:S01]  /*30f0*/  IMAD.SHL.U32 R0, R0, 0x200000, RZ ;  /* 0x0020000000007824 */ /* 0x000fe200078e00ff */
[----:B------:R-:W-:-:S04]  /*3100*/  LEA R2, R2, 0x37800000, 0x17 ;  /* 0x3780000002027811 */ /* 0x000fc800078eb8ff */
[----:B------:R-:W-:-:S07]  /*3110*/  LOP3.LUT R4, R2, R0, R7, 0xfe, !PT ;  /* 0x0000000002047212 */ /* 0x000fce00078efe07 */
.L_x_10242:
[----:B------:R-:W-:Y:S05]  /*3120*/  BSYNC.RECONVERGENT B0 ;  /* 0x0000000000007941 */ /* 0x000fea0003800200 */
.L_x_10241:
[----:B------:R-:W0:Y:S02]  /*3130*/  F2I.FTZ.TRUNC.NTZ R4, R4 ;  /* 0x0000000400047305 */ /* 0x000e24000021f100 */
[----:B0-----:R-:W-:Y:S01]  /*3140*/  PRMT R0, R4, 0x7610, R0 ;  /* 0x0000761004007816 */ /* 0x001fe20000000000 */
[----:B------:R-:W-:Y:S06]  /*3150*/  BRA `(.L_x_10222) ;  /* 0x00000000009c7947 */ /* 0x000fec0003800000 */
.L_x_10234:
[----:B------:R-:W-:-:S09]  /*3160*/  UISETP.NE.AND UP0, UPT, UR4, 0x1c, UPT ;  /* 0x0000001c0400788c */ /* 0x000fd2000bf05270 */
[----:B------:R-:W-:Y:S05]  /*3170*/  BRA.U !UP0, `(.L_x_10245) ;  /* 0x0000000108907547 */ /* 0x000fea000b800000 */
[----:B------:R-:W-:-:S09]  /*3180*/  UISETP.NE.AND UP0, UPT, UR4, 0x1d, UPT ;  /* 0x0000001d0400788c */ /* 0x000fd2000bf05270 */
[----:B------:R-:W-:Y:S05]  /*3190*/  BRA.U !UP0, `(.L_x_10246) ;  /* 0x0000000108807547 */ /* 0x000fea000b800000 */
[----:B------:R-:W-:-:S09]  /*31a0*/  UISETP.NE.AND UP0, UPT, UR4, 0x2c, UPT ;  /* 0x0000002c0400788c */ /* 0x000fd2000bf05270 */
[----:B------:R-:W-:Y:S05]  /*31b0*/  BRA.U !UP0, `(.L_x_10247) ;  /* 0x0000000108487547 */ /* 0x000fea000b800000 */
.L_x_10221:
        /* <DEDUP_REMOVED lines=15> */
[----:B--2-45:R-:W-:Y:S05]  /*32b0*/  CALL.ABS.NOINC R2 ;  /* 0x0000000002007343 */ /* 0x034fea0003c00000 */
.L_x_10248:
[----:B------:R-:W-:Y:S01]  /*32c0*/  PRMT R0, RZ, 0x7610, R0 ;  /* 0x00007610ff007816 */ /* 0x000fe20000000000 */
[----:B------:R-:W-:Y:S06]  /*32d0*/  BRA `(.L_x_10222) ;  /* 0x00000000003c7947 */ /* 0x000fec0003800000 */
.L_x_10247:
        /* <DEDUP_REMOVED lines=8> */
.L_x_10250:
[----:B------:R-:W-:Y:S05]  /*3360*/  BSYNC.RECONVERGENT B0 ;  /* 0x0000000000007941 */ /* 0x000fea0003800200 */
.L_x_10249:
[----:B------:R-:W0:Y:S02]  /*3370*/  F2I.FTZ.TRUNC.NTZ R4, R4 ;  /* 0x0000000400047305 */ /* 0x000e24000021f100 */
[----:B0-----:R-:W-:Y:S01]  /*3380*/  PRMT R0, R4, 0x7610, R0 ;  /* 0x0000761004007816 */ /* 0x001fe20000000000 */
[----:B------:R-:W-:Y:S06]  /*3390*/  BRA `(.L_x_10222) ;  /* 0x00000000000c7947 */ /* 0x000fec0003800000 */
.L_x_10246:
[----:B------:R0:W5:Y:S01]  /*33a0*/  LDG.E.U16 R0, desc[UR36][R2.64] ;  /* 0x0000002402007981 */ /* 0x000162000c1e1500 */
[----:B------:R-:W-:Y:S05]  /*33b0*/  BRA `(.L_x_10222) ;  /* 0x0000000000047947 */ /* 0x000fea0003800000 */
.L_x_10245:
[----:B------:R0:W5:Y:S02]  /*33c0*/  LDG.E.U16 R0, desc[UR36][R2.64] ;  /* 0x0000002402007981 */ /* 0x000164000c1e1500 */
.L_x_10222:
[----:B------:R-:W0:Y:S01]  /*33d0*/  LDCU.64 UR6, c[0x0][0x5e8] ;  /* 0x0000bd00ff0677ac */ /* 0x000e220008000a00 */
[----:B----45:R-:W-:Y:S02]  /*33e0*/  PRMT R19, R19, 0x9910, RZ ;  /* 0x0000991013137816 */ /* 0x030fe400000000ff */
[----:B-1----:R-:W-:Y:S01]  /*33f0*/  PRMT R5, R0, 0x9910, RZ ;  /* 0x0000991000057816 */ /* 0x002fe200000000ff */
[----:B------:R-:W-:Y:S02]  /*3400*/  UPRMT UR4, UR43, 0x9910, URZ ;  /* 0x000099102b047896 */ /* 0x000fe400080000ff */
[----:B------:R-:W-:Y:S02]  /*3410*/  IMAD.MOV.U32 R0, RZ, RZ, R19 ;  /* 0x000000ffff007224 */ /* 0x000fe400078e0013 */
[----:B------:R-:W-:Y:S02]  /*3420*/  UISETP.GT.AND UP0, UPT, UR4, 0x9, UPT ;  /* 0x000000090400788c */ /* 0x000fe4000bf04270 */
[----:B------:R-:W-:Y:S01]  /*3430*/  IMAD R9, R0, R5, RZ ;  /* 0x0000000500097224 */ /* 0x000fe200078e02ff */
[----:B0-23--:R-:W-:-:S04]  /*3440*/  IADD3 R2, P0, PT, R16, UR6, RZ ;  /* 0x0000000610027c10 */ /* 0x00dfc8000ff1e0ff */
        /* <DEDUP_REMOVED lines=12> */
.L_x_10254:
[----:B------:R1:W-:Y:S01]  /*3510*/  STG.E.U8 desc[UR36][R2.64], R9 ;  /* 0x0000000902007986 */ /* 0x0003e2000c101124 */
[----:B------:R-:W-:Y:S05]  /*3520*/  BRA `(.L_x_10256) ;  /* 0x0000000c00507947 */ /* 0x000fea0003800000 */
.L_x_10253:
        /* <DEDUP_REMOVED lines=10> */
.L_x_10258:
[----:B------:R-:W-:-:S05]  /*35d0*/  PRMT R5, R9, 0x9910, RZ ;  /* 0x0000991009057816 */ /* 0x000fca00000000ff */
[----:B------:R3:W-:Y:S01]  /*35e0*/  STG.E desc[UR36][R2.64], R5 ;  /* 0x0000000502007986 */ /* 0x0007e2000c101924 */
[----:B------:R-:W-:Y:S05]  /*35f0*/  BRA `(.L_x_10256) ;  /* 0x0000000c001c7947 */ /* 0x000fea0003800000 */
.L_x_10257:
[----:B------:R2:W-:Y:S01]  /*3600*/  STG.E.U16 desc[UR36][R2.64], R9 ;  /* 0x0000000902007986 */ /* 0x0005e2000c101524 */
[----:B------:R-:W-:Y:S05]  /*3610*/  BRA `(.L_x_10256) ;  /* 0x0000000c00147947 */ /* 0x000fea0003800000 */
.L_x_10252:
        /* <DEDUP_REMOVED lines=9> */
.L_x_10260:
[----:B------:R-:W0:Y:S02]  /*36b0*/  I2F.S16 R0, R9 ;  /* 0x0000000900007306 */ /* 0x000e240000101400 */
[----:B0-----:R-:W-:-:S05]  /*36c0*/  F2FP.F16.F32.PACK_AB R0, RZ, R0 ;  /* 0x00000000ff00723e */ /* 0x001fca00000000ff */
[----:B------:R0:W-:Y:S01]  /*36d0*/  STG.E.U16 desc[UR36][R2.64], R0 ;  /* 0x0000000002007986 */ /* 0x0001e2000c101524 */
[----:B------:R-:W-:Y:S05]  /*36e0*/  BRA `(.L_x_10256) ;  /* 0x0000000800e07947 */ /* 0x000fea0003800000 */
.L_x_10259:
        /* <DEDUP_REMOVED lines=10> */
.L_x_10262:
[----:B------:R-:W0:Y:S02]  /*3790*/  I2F.S16 R9, R9 ;  /* 0x0000000900097306 */ /* 0x000e240000101400 */
[----:B0-----:R-:W-:-:S04]  /*37a0*/  F2FP.F16.F32.PACK_AB R5, RZ, R9 ;  /* 0x00000009ff05723e */ /* 0x001fc800000000ff */
[----:B------:R-:W-:-:S05]  /*37b0*/  PRMT R5, R5, 0x5410, RZ ;  /* 0x0000541005057816 */ /* 0x000fca00000000ff */
[----:B------:R0:W-:Y:S01]  /*37c0*/  STG.E desc[UR36][R2.64], R5 ;  /* 0x0000000502007986 */ /* 0x0001e2000c101924 */
[----:B------:R-:W-:Y:S05]  /*37d0*/  BRA `(.L_x_10256) ;  /* 0x0000000800a47947 */ /* 0x000fea0003800000 */
.L_x_10261:
[----:B------:R-:W0:Y:S02]  /*37e0*/  I2F.F64.S16 R4, R9 ;  /* 0x0000000900047312 */ /* 0x000e240000101c00 */
[----:B0-----:R0:W-:Y:S01]  /*37f0*/  STG.E.64 desc[UR36][R2.64], R4 ;  /* 0x0000000402007986 */ /* 0x0011e2000c101b24 */
[----:B------:R-:W-:Y:S05]  /*3800*/  BRA `(.L_x_10256) ;  /* 0x0000000800987947 */ /* 0x000fea0003800000 */
.L_x_10251:
        /* <DEDUP_REMOVED lines=13> */
.L_x_10265:
[----:B------:R-:W-:Y:S01]  /*38e0*/  CS2R R6, SRZ ;  /* 0x0000000000067805 */ /* 0x000fe2000001ff00 */
[----:B------:R-:W0:Y:S04]  /*38f0*/  I2F.F64.S16 R4, R9 ;  /* 0x0000000900047312 */ /* 0x000e280000101c00 */
[----:B0-----:R0:W-:Y:S01]  /*3900*/  STG.E.128 desc[UR36][R2.64], R4 ;  /* 0x0000000402007986 */ /* 0x0011e2000c101d24 */
[----:B------:R-:W-:Y:S05]  /*3910*/  BRA `(.L_x_10256) ;  /* 0x0000000800547947 */ /* 0x000fea0003800000 */
.L_x_10264:
        /* <DEDUP_REMOVED lines=19> */
.L_x_10269:
[----:B------:R-:W-:Y:S05]  /*3a50*/  BSYNC.RECONVERGENT B0 ;  /* 0x0000000000007941 */ /* 0x000fea0003800200 */
.L_x_10268:
[----:B------:R-:W-:-:S05]  /*3a60*/  LOP3.LUT R5, R0, 0x80, R5, 0xf8, !PT ;  /* 0x0000008000057812 */ /* 0x000fca00078ef805 */
[----:B------:R0:W-:Y:S01]  /*3a70*/  STG.E.U8 desc[UR36][R2.64], R5 ;  /* 0x0000000502007986 */ /* 0x0001e2000c101124 */
[----:B------:R-:W-:Y:S05]  /*3a80*/  BRA `(.L_x_10256) ;  /* 0x0000000400f87947 */ /* 0x000fea0003800000 */
.L_x_10267:
        /* <DEDUP_REMOVED lines=15> */
.L_x_10271:
[----:B------:R-:W-:Y:S05]  /*3b80*/  BSYNC.RECONVERGENT B0 ;  /* 0x0000000000007941 */ /* 0x000fea0003800200 */
.L_x_10270:
[----:B------:R-:W-:-:S05]  /*3b90*/  LOP3.LUT R5, R0, 0x80, R5, 0xf8, !PT ;  /* 0x0000008000057812 */ /* 0x000fca00078ef805 */
[----:B------:R0:W-:Y:S01]  /*3ba0*/  STG.E.U8 desc[UR36][R2.64], R5 ;  /* 0x0000000502007986 */ /* 0x0001e2000c101124 */
[----:B------:R-:W-:Y:S05]  /*3bb0*/  BRA `(.L_x_10256) ;  /* 0x0000000400ac7947 */ /* 0x000fea0003800000 */
.L_x_10266:
[----:B------:R-:W0:Y:S02]  /*3bc0*/  I2F.S16 R0, R9 ;  /* 0x0000000900007306 */ /* 0x000e240000101400 */
[----:B0-----:R-:W-:-:S05]  /*3bd0*/  F2FP.BF16.F32.PACK_AB R0, RZ, R0 ;  /* 0x00000000ff00723e */ /* 0x001fca00000010ff */
[----:B------:R0:W-:Y:S01]  /*3be0*/  STG.E.U16 desc[UR36][R2.64], R0 ;  /* 0x0000000002007986 */ /* 0x0001e2000c101524 */
[----:B------:R-:W-:Y:S05]  /*3bf0*/  BRA `(.L_x_10256) ;  /* 0x00000004009c7947 */ /* 0x000fea0003800000 */
.L_x_10263:
        /* <DEDUP_REMOVED lines=10> */
.L_x_10274:
[----:B------:R-:W0:Y:S01]  /*3ca0*/  I2F.S16 R5, R9 ;  /* 0x0000000900057306 */ /* 0x000e220000101400 */
[----:B------:R-:W-:Y:S01]  /*3cb0*/  BSSY.RECONVERGENT B0, `(.L_x_10275) ;  /* 0x0000014000007945 */ /* 0x000fe20003800200 */
[----:B------:R-:W-:Y:S02]  /*3cc0*/  MOV R0, 0x80 ;  /* 0x0000008000007802 */ /* 0x000fe40000000f00 */
        /* <DEDUP_REMOVED lines=10> */
.L_x_10277:
[----:B------:R-:W-:-:S04]  /*3d70*/  SHF.R.U32.HI R0, RZ, 0x14, R5 ;  /* 0x00000014ff007819 */ /* 0x000fc80000011605 */
[----:B------:R-:W-:-:S04]  /*3d80*/  LOP3.LUT R0, R0, 0x1, RZ, 0xc0, !PT ;  /* 0x0000000100007812 */ /* 0x000fc800078ec0ff */
[----:B------:R-:W-:-:S04]  /*3d90*/  IADD3 R0, PT, PT, R5, 0x487ffff, R0 ;  /* 0x0487ffff05007810 */ /* 0x000fc80007ffe000 */
[----:B------:R-:W-:-:S04]  /*3da0*/  SHF.R.U32.HI R0, RZ, 0x14, R0 ;  /* 0x00000014ff007819 */ /* 0x000fc80000011600 */
[----:B------:R-:W-:-:S07]  /*3db0*/  LOP3.LUT R4, R0, 0xff, RZ, 0xc0, !PT ;  /* 0x000000ff00047812 */ /* 0x000fce00078ec0ff */
.L_x_10278:
[----:B------:R-:W-:-:S04]  /*3dc0*/  SHF.R.U32.HI R5, RZ, 0x18, R5 ;  /* 0x00000018ff057819 */ /* 0x000fc80000011605 */
[----:B------:R-:W-:-:S04]  /*3dd0*/  LOP3.LUT R4, R4, 0x80, R5, 0xf8, !PT ;  /* 0x0000008004047812 */ /* 0x000fc800078ef805 */
[----:B------:R-:W-:-:S07]  /*3de0*/  PRMT R0, R4, 0x7610, R0 ;  /* 0x0000761004007816 */ /* 0x000fce0000000000 */
.L_x_10276:
[----:B------:R-:W-:Y:S05]  /*3df0*/  BSYNC.RECONVERGENT B0 ;  /* 0x0000000000007941 */ /* 0x000fea0003800200 */
.L_x_10275:
[----:B------:R0:W-:Y:S01]  /*3e00*/  STG.E.U8 desc[UR36][R2.64], R0 ;  /* 0x0000000002007986 */ /* 0x0001e2000c101124 */
[----:B------:R-:W-:Y:S05]  /*3e10*/  BRA `(.L_x_10256) ;  /* 0x0000000400147947 */ /* 0x000fea0003800000 */
.L_x_10273:
        /* <DEDUP_REMOVED lines=13> */
.L_x_10281:
[----:B------:R-:W-:-:S04]  /*3ef0*/  SHF.R.U32.HI R0, RZ, 0x15, R5 ;  /* 0x00000015ff007819 */ /* 0x000fc80000011605 */
[----:B------:R-:W-:-:S04]  /*3f00*/  LOP3.LUT R0, R0, 0x1, RZ, 0xc0, !PT ;  /* 0x0000000100007812 */ /* 0x000fc800078ec0ff */
[----:B------:R-:W-:-:S04]  /*3f10*/  IADD3 R0, PT, PT, R5, 0x88fffff, R0 ;  /* 0x088fffff05007810 */ /* 0x000fc80007ffe000 */
[----:B------:R-:W-:-:S04]  /*3f20*/  SHF.R.U32.HI R0, RZ, 0x15, R0 ;  /* 0x00000015ff007819 */ /* 0x000fc80000011600 */
[----:B------:R-:W-:-:S07]  /*3f30*/  LOP3.LUT R4, R0, 0xff, RZ, 0xc0, !PT ;  /* 0x000000ff00047812 */ /* 0x000fce00078ec0ff */
.L_x_10282:
[----:B------:R-:W-:-:S04]  /*3f40*/  SHF.R.U32.HI R5, RZ, 0x18, R5 ;  /* 0x00000018ff057819 */ /* 0x000fc80000011605 */
[----:B------:R-:W-:-:S04]  /*3f50*/  LOP3.LUT R4, R4, 0x80, R5, 0xf8, !PT ;  /* 0x0000008004047812 */ /* 0x000fc800078ef805 */
[----:B------:R-:W-:-:S07]  /*3f60*/  PRMT R0, R4, 0x7610, R0 ;  /* 0x0000761004007816 */ /* 0x000fce0000000000 */
.L_x_10280:
[----:B------:R-:W-:Y:S05]  /*3f70*/  BSYNC.RECONVERGENT B0 ;  /* 0x0000000000007941 */ /* 0x000fea0003800200 */
.L_x_10279:
[----:B------:R0:W-:Y:S01]  /*3f80*/  STG.E.U8 desc[UR36][R2.64], R0 ;  /* 0x0000000002007986 */ /* 0x0001e2000c101124 */
[----:B------:R-:W-:Y:S05]  /*3f90*/  BRA `(.L_x_10256) ;  /* 0x0000000000b47947 */ /* 0x000fea0003800000 */
.L_x_10272:
[----:B------:R-:W-:-:S09]  /*3fa0*/  UISETP.NE.AND UP0, UPT, UR4, 0x1c, UPT ;  /* 0x0000001c0400788c */ /* 0x000fd2000bf05270 */
[----:B------:R-:W-:Y:S05]  /*3fb0*/  BRA.U !UP0, `(.L_x_10283) ;  /* 0x0000000108a47547 */ /* 0x000fea000b800000 */
[----:B------:R-:W-:-:S09]  /*3fc0*/  UISETP.NE.AND UP0, UPT, UR4, 0x1d, UPT ;  /* 0x0000001d0400788c */ /* 0x000fd2000bf05270 */
[----:B------:R-:W-:Y:S05]  /*3fd0*/  BRA.U !UP0, `(.L_x_10284) ;  /* 0x00000001088c7547 */ /* 0x000fea000b800000 */
[----:B------:R-:W-:-:S09]  /*3fe0*/  UISETP.NE.AND UP0, UPT, UR4, 0x2c, UPT ;  /* 0x0000002c0400788c */ /* 0x000fd2000bf05270 */
[----:B------:R-:W-:Y:S05]  /*3ff0*/  BRA.U !UP0, `(.L_x_10285) ;  /* 0x0000000108447547 */ /* 0x000fea000b800000 */
.L_x_10255:
        /* <DEDUP_REMOVED lines=16> */
.L_x_10286:
[----:B------:R-:W-:Y:S05]  /*4100*/  BRA `(.L_x_10256) ;  /* 0x0000000000587947 */ /* 0x000fea0003800000 */
.L_x_10285:
        /* <DEDUP_REMOVED lines=16> */
.L_x_10284:
[----:B------:R-:W-:-:S04]  /*4210*/  PRMT R4, R9, 0x9910, RZ ;  /* 0x0000991009047816 */ /* 0x000fc800000000ff */
[----:B------:R-:W-:-:S05]  /*4220*/  SHF.R.S32.HI R5, RZ, 0x1f, R4 ;  /* 0x0000001fff057819 */ /* 0x000fca0000011404 */
[----:B------:R0:W-:Y:S01]  /*4230*/  STG.E.64 desc[UR36][R2.64], R4 ;  /* 0x0000000402007986 */ /* 0x0001e2000c101b24 */
[----:B------:R-:W-:Y:S05]  /*4240*/  BRA `(.L_x_10256) ;  /* 0x0000000000087947 */ /* 0x000fea0003800000 */
.L_x_10283:
[----:B------:R-:W-:-:S05]  /*4250*/  PRMT R5, R9, 0x9910, RZ ;  /* 0x0000991009057816 */ /* 0x000fca00000000ff */
[----:B------:R0:W-:Y:S02]  /*4260*/  STG.E desc[UR36][R2.64], R5 ;  /* 0x0000000502007986 */ /* 0x0001e4000c101924 */
.L_x_10256:
[----:B------:R-:W-:-:S07]  /*4270*/  VIADD R17, R17, 0x80 ;  /* 0x0000008011117836 */ /* 0x000fce0000000000 */
.L_x_10181:
[----:B------:R-:W-:Y:S05]  /*4280*/  BSYNC.RECONVERGENT B6 ;  /* 0x0000000000067941 */ /* 0x000fea0003800200 */
.L_x_10180:
        /* <DEDUP_REMOVED lines=358> */
.L_x_10289:
        /* <DEDUP_REMOVED lines=16> */
.L_x_10293:
[----:B------:R0:W5:Y:S01]  /*59f0*/  LDG.E.U8 R19, desc[UR36][R2.64] ;  /* 0x0000002402137981 */ /* 0x000162000c1e1100 */
[----:B------:R-:W-:Y:S05]  /*5a00*/  BRA `(.L_x_10295) ;  /* 0x0000000c004c7947 */ /* 0x000fea0003800000 */
.L_x_10292:
        /* <DEDUP_REMOVED lines=8> */
.L_x_10297:
[----:B------:R4:W5:Y:S01]  /*5a90*/  LDG.E.U16 R19, desc[UR36][R2.64] ;  /* 0x0000002402137981 */ /* 0x000962000c1e1500 */
[----:B------:R-:W-:Y:S05]  /*5aa0*/  BRA `(.L_x_10295) ;  /* 0x0000000c00247947 */ /* 0x000fea0003800000 */
.L_x_10296:
[----:B------:R3:W5:Y:S01]  /*5ab0*/  LDG.E.U16 R19, desc[UR36][R2.64] ;  /* 0x0000002402137981 */ /* 0x000762000c1e1500 */
[----:B------:R-:W-:Y:S05]  /*5ac0*/  BRA `(.L_x_10295) ;  /* 0x0000000c001c7947 */ /* 0x000fea0003800000 */
.L_x_10291:
        /* <DEDUP_REMOVED lines=9> */
.L_x_10299:
[----:B------:R-:W2:Y:S02]  /*5b60*/  LDG.E.U16 R0, desc[UR36][R2.64] ;  /* 0x0000002402007981 */ /* 0x000ea4000c1e1500 */
[----:B--2---:R-:W-:-:S06]  /*5b70*/  HADD2.F32 R0, -RZ, R0.H0_H0 ;  /* 0x20000000ff007230 */ /* 0x004fcc0000004100 */
[----:B------:R-:W0:Y:S02]  /*5b80*/  F2I.FTZ.TRUNC.NTZ R0, R0 ;  /* 0x0000000000007305 */ /* 0x000e24000021f100 */
[----:B0-----:R-:W-:Y:S01]  /*5b90*/  PRMT R19, R0, 0x7610, R19 ;  /* 0x0000761000137816 */ /* 0x001fe20000000013 */
[----:B------:R-:W-:Y:S06]  /*5ba0*/  BRA `(.L_x_10295) ;  /* 0x0000000800e47947 */ /* 0x000fec0003800000 */
.L_x_10298:
        /* <DEDUP_REMOVED lines=9> */
.L_x_10301:
[----:B------:R-:W2:Y:S02]  /*5c40*/  LDG.E.U16 R2, desc[UR36][R2.64] ;  /* 0x0000002402027981 */ /* 0x000ea4000c1e1500 */
[----:B--2---:R-:W-:-:S06]  /*5c50*/  HADD2.F32 R0, -RZ, R2.H0_H0 ;  /* 0x20000002ff007230 */ /* 0x004fcc0000004100 */
[----:B------:R-:W0:Y:S02]  /*5c60*/  F2I.FTZ.TRUNC.NTZ R0, R0 ;  /* 0x0000000000007305 */ /* 0x000e24000021f100 */
[----:B0-----:R-:W-:Y:S01]  /*5c70*/  PRMT R19, R0, 0x7610, R19 ;  /* 0x0000761000137816 */ /* 0x001fe20000000013 */
[----:B------:R-:W-:Y:S06]  /*5c80*/  BRA `(.L_x_10295) ;  /* 0x0000000800ac7947 */ /* 0x000fec0003800000 */
.L_x_10300:
[----:B------:R-:W2:Y:S02]  /*5c90*/  LDG.E.64 R2, desc[UR36][R2.64] ;  /* 0x0000002402027981 */ /* 0x000ea4000c1e1b00 */
[----:B--2---:R0:W1:Y:S02]  /*5ca0*/  F2I.F64.TRUNC R19, R2 ;  /* 0x0000000200137311 */ /* 0x004064000030d100 */
[----:B01----:R-:W-:Y:S05]  /*5cb0*/  BRA `(.L_x_10295) ;  /* 0x0000000800a07947 */ /* 0x003fea0003800000 */
.L_x_10290:
        /* <DEDUP_REMOVED lines=12> */
.L_x_10304:
[----:B------:R-:W2:Y:S02]  /*5d80*/  LDG.E.64 R2, desc[UR36][R2.64] ;  /* 0x0000002402027981 */ /* 0x000ea4000c1e1b00 */
[----:B--2---:R3:W4:Y:S02]  /*5d90*/  F2I.F64.TRUNC R19, R2 ;  /* 0x0000000200137311 */ /* 0x004724000030d100 */
[----:B---34-:R-:W-:Y:S05]  /*5da0*/  BRA `(.L_x_10295) ;  /* 0x0000000800647947 */ /* 0x018fea0003800000 */
.L_x_10303:
        /* <DEDUP_REMOVED lines=27> */
.L_x_10306:
        /* <DEDUP_REMOVED lines=14> */
.L_x_10305:
[----:B------:R-:W2:Y:S02]  /*6040*/  LDG.E.U16 R0, desc[UR36][R2.64] ;  /* 0x0000002402007981 */ /* 0x000ea4000c1e1500 */
[----:B--2---:R-:W-:-:S06]  /*6050*/  IMAD.U32 R0, R0, 0x10000, RZ ;  /* 0x0001000000007824 */ /* 0x004fcc00078e00ff */
[----:B------:R-:W0:Y:S02]  /*6060*/  F2I.FTZ.TRUNC.NTZ R0, R0 ;  /* 0x0000000000007305 */ /* 0x000e24000021f100 */
[----:B0-----:R-:W-:Y:S01]  /*6070*/  PRMT R19, R0, 0x7610, R19 ;  /* 0x0000761000137816 */ /* 0x001fe20000000013 */
[----:B------:R-:W-:Y:S06]  /*6080*/  BRA `(.L_x_10295) ;  /* 0x0000000400ac7947 */ /* 0x000fec0003800000 */
.L_x_10302:
        /* <DEDUP_REMOVED lines=10> */
.L_x_10309:
        /* <DEDUP_REMOVED lines=21> */
.L_x_10313:
[----:B------:R-:W-:Y:S05]  /*6280*/  BSYNC.RECONVERGENT B1 ;  /* 0x0000000000017941 */ /* 0x000fea0003800200 */
.L_x_10312:
[----:B------:R-:W-:Y:S02]  /*6290*/  SHF.L.U32 R0, R0, 0x14, RZ ;  /* 0x0000001400007819 */ /* 0x000fe400000006ff */
[----:B------:R-:W-:-:S04]  /*62a0*/  LEA R2, R2, 0x3b800000, 0x17 ;  /* 0x3b80000002027811 */ /* 0x000fc800078eb8ff */
[----:B------:R-:W-:-:S07]  /*62b0*/  LOP3.LUT R0, R2, R0, R7, 0xfe, !PT ;  /* 0x0000000002007212 */ /* 0x000fce00078efe07 */
.L_x_10311:
[----:B------:R-:W-:Y:S05]  /*62c0*/  BSYNC.RECONVERGENT B0 ;  /* 0x0000000000007941 */ /* 0x000fea0003800200 */
.L_x_10310:
[----:B------:R-:W0:Y:S02]  /*62d0*/  F2I.FTZ.TRUNC.NTZ R0, R0 ;  /* 0x0000000000007305 */ /* 0x000e24000021f100 */
[----:B0-----:R-:W-:Y:S01]  /*62e0*/  PRMT R19, R0, 0x7610, R19 ;  /* 0x0000761000137816 */ /* 0x001fe20000000013 */
[----:B------:R-:W-:Y:S06]  /*62f0*/  BRA `(.L_x_10295) ;  /* 0x0000000400107947 */ /* 0x000fec0003800000 */
.L_x_10308:
        /* <DEDUP_REMOVED lines=21> */
.L_x_10317:
[----:B------:R-:W-:Y:S05]  /*6450*/  BSYNC.RECONVERGENT B1 ;  /* 0x0000000000017941 */ /* 0x000fea0003800200 */
.L_x_10316:
[----:B------:R-:W-:Y:S01]  /*6460*/  IMAD.SHL.U32 R0, R0, 0x200000, RZ ;  /* 0x0020000000007824 */ /* 0x000fe200078e00ff */
[----:B------:R-:W-:-:S04]  /*6470*/  LEA R2, R2, 0x37800000, 0x17 ;  /* 0x3780000002027811 */ /* 0x000fc800078eb8ff */
[----:B------:R-:W-:-:S07]  /*6480*/  LOP3.LUT R0, R2, R0, R7, 0xfe, !PT ;  /* 0x0000000002007212 */ /* 0x000fce00078efe07 */
.L_x_10315:
[----:B------:R-:W-:Y:S05]  /*6490*/  BSYNC.RECONVERGENT B0 ;  /* 0x0000000000007941 */ /* 0x000fea0003800200 */
.L_x_10314:
[----:B------:R-:W0:Y:S02]  /*64a0*/  F2I.FTZ.TRUNC.NTZ R0, R0 ;  /* 0x0000000000007305 */ /* 0x000e24000021f100 */
[----:B0-----:R-:W-:Y:S01]  /*64b0*/  PRMT R19, R0, 0x7610, R19 ;  /* 0x0000761000137816 */ /* 0x001fe20000000013 */
[----:B------:R-:W-:Y:S06]  /*64c0*/  BRA `(.L_x_10295) ;  /* 0x00000000009c7947 */ /* 0x000fec0003800000 */
.L_x_10307:
        /* <DEDUP_REMOVED lines=14> */
.L_x_10321:
[----:B------:R-:W-:Y:S05]  /*65b0*/  BSYNC.RECONVERGENT B0 ;  /* 0x0000000000007941 */ /* 0x000fea0003800200 */
.L_x_10320:
[----:B------:R-:W0:Y:S02]  /*65c0*/  F2I.FTZ.TRUNC.NTZ R0, R0 ;  /* 0x0000000000007305 */ /* 0x000e24000021f100 */
[----:B0-----:R-:W-:Y:S01]  /*65d0*/  PRMT R19, R0, 0x7610, R19 ;  /* 0x0000761000137816 */ /* 0x001fe20000000013 */
[----:B------:R-:W-:Y:S06]  /*65e0*/  BRA `(.L_x_10295) ;  /* 0x0000000000547947 */ /* 0x000fec0003800000 */
.L_x_10294:
        /* <DEDUP_REMOVED lines=16> */
.L_x_10322:
[----:B------:R-:W-:Y:S01]  /*66f0*/  PRMT R19, RZ, 0x7610, R19 ;  /* 0x00007610ff137816 */ /* 0x000fe20000000013 */
[----:B------:R-:W-:Y:S06]  /*6700*/  BRA `(.L_x_10295) ;  /* 0x00000000000c7947 */ /* 0x000fec0003800000 */
.L_x_10319:
[----:B------:R1:W5:Y:S01]  /*6710*/  LDG.E.U16 R19, desc[UR36][R2.64] ;  /* 0x0000002402137981 */ /* 0x000362000c1e1500 */
[----:B------:R-:W-:Y:S05]  /*6720*/  BRA `(.L_x_10295) ;  /* 0x0000000000047947 */ /* 0x000fea0003800000 */
.L_x_10318:
[----:B------:R2:W5:Y:S02]  /*6730*/  LDG.E.U16 R19, desc[UR36][R2.64] ;  /* 0x0000002402137981 */ /* 0x000564000c1e1500 */
.L_x_10295:
[----:B------:R-:W0:Y:S01]  /*6740*/  LDCU.64 UR6, c[0x0][0x5f8] ;  /* 0x0000bf00ff0677ac */ /* 0x000e220008000a00 */
[----:B------:R-:W-:-:S04]  /*6750*/  UPRMT UR4, UR42, 0x9910, URZ ;  /* 0x000099102a047896 */ /* 0x000fc800080000ff */
[----:B------:R-:W-:Y:S01]  /*6760*/  UISETP.GT.AND UP0, UPT, UR4, 0x9, UPT ;  /* 0x000000090400788c */ /* 0x000fe2000bf04270 */
[----:B01234-:R-:W-:-:S05]  /*6770*/  IADD3 R2, P0, PT, R18, UR6, RZ ;  /* 0x0000000612027c10 */ /* 0x01ffca000ff1e0ff */
        /* <DEDUP_REMOVED lines=12> */
.L_x_10326:
[----:B------:R3:W5:Y:S01]  /*6840*/  LDG.E.U8 R0, desc[UR36][R2.64] ;  /* 0x0000002402007981 */ /* 0x000762000c1e1100 */
[----:B------:R-:W-:Y:S05]  /*6850*/  BRA `(.L_x_10328) ;  /* 0x0000000c004c7947 */ /* 0x000fea0003800000 */
.L_x_10325:
        /* <DEDUP_REMOVED lines=8> */
.L_x_10330:
[----:B------:R2:W5:Y:S01]  /*68e0*/  LDG.E.U16 R0, desc[UR36][R2.64] ;  /* 0x0000002402007981 */ /* 0x000562000c1e1500 */
[----:B------:R-:W-:Y:S05]  /*68f0*/  BRA `(.L_x_10328) ;  /* 0x0000000c00247947 */ /* 0x000fea0003800000 */
.L_x_10329:
[----:B------:R0:W5:Y:S01]  /*6900*/  LDG.E.U16 R0, desc[UR36][R2.64] ;  /* 0x0000002402007981 */ /* 0x000162000c1e1500 */
[----:B------:R-:W-:Y:S05]  /*6910*/  BRA `(.L_x_10328) ;  /* 0x0000000c001c7947 */ /* 0x000fea0003800000 */
.L_x_10324:
        /* <DEDUP_REMOVED lines=9> */
.L_x_10332:
[----:B------:R-:W2:Y:S02]  /*69b0*/  LDG.E.U16 R4, desc[UR36][R2.64] ;  /* 0x0000002402047981 */ /* 0x000ea4000c1e1500 */
[----:B--2---:R-:W-:-:S06]  /*69c0*/  HADD2.F32 R4, -RZ, R4.H0_H0 ;  /* 0x20000004ff047230 */ /* 0x004fcc0000004100 */
[----:B------:R-:W0:Y:S02]  /*69d0*/  F2I.FTZ.TRUNC.NTZ R4, R4 ;  /* 0x0000000400047305 */ /* 0x000e24000021f100 */
[----:B0-----:R-:W-:Y:S01]  /*69e0*/  PRMT R0, R4, 0x7610, R0 ;  /* 0x0000761004007816 */ /* 0x001fe20000000000 */
[----:B------:R-:W-:Y:S06]  /*69f0*/  BRA `(.L_x_10328) ;  /* 0x0000000800e47947 */ /* 0x000fec0003800000 */
.L_x_10331:
        /* <DEDUP_REMOVED lines=9> */
.L_x_10334:
[----:B------:R-:W2:Y:S02]  /*6a90*/  LDG.E.U16 R2, desc[UR36][R2.64] ;  /* 0x0000002402027981 */ /* 0x000ea4000c1e1500 */
[----:B--2---:R-:W-:-:S06]  /*6aa0*/  HADD2.F32 R4, -RZ, R2.H0_H0 ;  /* 0x20000002ff047230 */ /* 0x004fcc0000004100 */
[----:B------:R-:W0:Y:S02]  /*6ab0*/  F2I.FTZ.TRUNC.NTZ R4, R4 ;  /* 0x0000000400047305 */ /* 0x000e24000021f100 */
[----:B0-----:R-:W-:Y:S01]  /*6ac0*/  PRMT R0, R4, 0x7610, R0 ;  /* 0x0000761004007816 */ /* 0x001fe20000000000 */
[----:B------:R-:W-:Y:S06]  /*6ad0*/  BRA `(.L_x_10328) ;  /* 0x0000000800ac7947 */ /* 0x000fec0003800000 */
.L_x_10333:
[----:B------:R-:W2:Y:S02]  /*6ae0*/  LDG.E.64 R2, desc[UR36][R2.64] ;  /* 0x0000002402027981 */ /* 0x000ea4000c1e1b00 */
[----:B--2---:R0:W1:Y:S02]  /*6af0*/  F2I.F64.TRUNC R0, R2 ;  /* 0x0000000200007311 */ /* 0x004064000030d100 */
[----:B01----:R-:W-:Y:S05]  /*6b00*/  BRA `(.L_x_10328) ;  /* 0x0000000800a07947 */ /* 0x003fea0003800000 */
.L_x_10323:
        /* <DEDUP_REMOVED lines=12> */
.L_x_10337:
[----:B------:R-:W2:Y:S02]  /*6bd0*/  LDG.E.64 R2, desc[UR36][R2.64] ;  /* 0x0000002402027981 */ /* 0x000ea4000c1e1b00 */
[----:B--2---:R0:W1:Y:S02]  /*6be0*/  F2I.F64.TRUNC R0, R2 ;  /* 0x0000000200007311 */ /* 0x004064000030d100 */
[----:B01----:R-:W-:Y:S05]  /*6bf0*/  BRA `(.L_x_10328) ;  /* 0x0000000800647947 */ /* 0x003fea0003800000 */
.L_x_10336:
        /* <DEDUP_REMOVED lines=27> */
.L_x_10339:
        /* <DEDUP_REMOVED lines=14> */
.L_x_10338:
[----:B------:R-:W2:Y:S02]  /*6e90*/  LDG.E.U16 R4, desc[UR36][R2.64] ;  /* 0x0000002402047981 */ /* 0x000ea4000c1e1500 */
[----:B--2---:R-:W-:-:S06]  /*6ea0*/  SHF.L.U32 R4, R4, 0x10, RZ ;  /* 0x0000001004047819 */ /* 0x004fcc00000006ff */
[----:B------:R-:W0:Y:S02]  /*6eb0*/  F2I.FTZ.TRUNC.NTZ R4, R4 ;  /* 0x0000000400047305 */ /* 0x000e24000021f100 */
[----:B0-----:R-:W-:Y:S01]  /*6ec0*/  PRMT R0, R4, 0x7610, R0 ;  /* 0x0000761004007816 */ /* 0x001fe20000000000 */
[----:B------:R-:W-:Y:S06]  /*6ed0*/  BRA `(.L_x_10328) ;  /* 0x0000000400ac7947 */ /* 0x000fec0003800000 */
.L_x_10335:
        /* <DEDUP_REMOVED lines=10> */
.L_x_10342:
        /* <DEDUP_REMOVED lines=21> */
.L_x_10346:
[----:B------:R-:W-:Y:S05]  /*70d0*/  BSYNC.RECONVERGENT B1 ;  /* 0x0000000000017941 */ /* 0x000fea0003800200 */
.L_x_10345:
[----:B------:R-:W-:Y:S01]  /*70e0*/  IMAD.SHL.U32 R0, R0, 0x100000, RZ ;  /* 0x0010000000007824 */ /* 0x000fe200078e00ff */
[----:B------:R-:W-:-:S04]  /*70f0*/  LEA R2, R2, 0x3b800000, 0x17 ;  /* 0x3b80000002027811 */ /* 0x000fc800078eb8ff */
[----:B------:R-:W-:-:S07]  /*7100*/  LOP3.LUT R4, R2, R0, R7, 0xfe, !PT ;  /* 0x0000000002047212 */ /* 0x000fce00078efe07 */
.L_x_10344:
[----:B------:R-:W-:Y:S05]  /*7110*/  BSYNC.RECONVERGENT B0 ;  /* 0x0000000000007941 */ /* 0x000fea0003800200 */
.L_x_10343:
[----:B------:R-:W0:Y:S02]  /*7120*/  F2I.FTZ.TRUNC.NTZ R4, R4 ;  /* 0x0000000400047305 */ /* 0x000e24000021f100 */
[----:B0-----:R-:W-:Y:S01]  /*7130*/  PRMT R0, R4, 0x7610, R0 ;  /* 0x0000761004007816 */ /* 0x001fe20000000000 */
[----:B------:R-:W-:Y:S06]  /*7140*/  BRA `(.L_x_10328) ;  /* 0x0000000400107947 */ /* 0x000fec0003800000 */
.L_x_10341:
        /* <DEDUP_REMOVED lines=21> */
.L_x_10350:
[----:B------:R-:W-:Y:S05]  /*72a0*/  BSYNC.RECONVERGENT B1 ;  /* 0x0000000000017941 */ /* 0x000fea0003800200 */
.L_x_10349:
[----:B------:R-:W-:Y:S01]  /*72b0*/  IMAD.SHL.U32 R0, R0, 0x200000, RZ ;  /* 0x0020000000007824 */ /* 0x000fe200078e00ff */
[----:B------:R-:W-:-:S04]  /*72c0*/  LEA R2, R2, 0x37800000, 0x17 ;  /* 0x3780000002027811 */ /* 0x000fc800078eb8ff */
[----:B------:R-:W-:-:S07]  /*72d0*/  LOP3.LUT R4, R2, R0, R7, 0xfe, !PT ;  /* 0x0000000002047212 */ /* 0x000fce00078efe07 */
.L_x_10348:
[----:B------:R-:W-:Y:S05]  /*72e0*/  BSYNC.RECONVERGENT B0 ;  /* 0x0000000000007941 */ /* 0x000fea0003800200 */
.L_x_10347:
[----:B------:R-:W0:Y:S02]  /*72f0*/  F2I.FTZ.TRUNC.NTZ R4, R4 ;  /* 0x0000000400047305 */ /* 0x000e24000021f100 */
[----:B0-----:R-:W-:Y:S01]  /*7300*/  PRMT R0, R4, 0x7610, R0 ;  /* 0x0000761004007816 */ /* 0x001fe20000000000 */
[----:B------:R-:W-:Y:S06]  /*7310*/  BRA `(.L_x_10328) ;  /* 0x00000000009c7947 */ /* 0x000fec0003800000 */
.L_x_10340:
        /* <DEDUP_REMOVED lines=14> */
.L_x_10354:
[----:B------:R-:W-:Y:S05]  /*7400*/  BSYNC.RECONVERGENT B0 ;  /* 0x0000000000007941 */ /* 0x000fea0003800200 */
.L_x_10353:
[----:B------:R-:W0:Y:S02]  /*7410*/  F2I.FTZ.TRUNC.NTZ R4, R4 ;  /* 0x0000000400047305 */ /* 0x000e24000021f100 */
[----:B0-----:R-:W-:Y:S01]  /*7420*/  PRMT R0, R4, 0x7610, R0 ;  /* 0x0000761004007816 */ /* 0x001fe20000000000 */
[----:B------:R-:W-:Y:S06]  /*7430*/  BRA `(.L_x_10328) ;  /* 0x0000000000547947 */ /* 0x000fec0003800000 */
.L_x_10327:
        /* <DEDUP_REMOVED lines=16> */
.L_x_10355:
[----:B------:R-:W-:Y:S01]  /*7540*/  PRMT R0, RZ, 0x7610, R0 ;  /* 0x00007610ff007816 */ /* 0x000fe20000000000 */
[----:B------:R-:W-:Y:S06]  /*7550*/  BRA `(.L_x_10328) ;  /* 0x00000000000c7947 */ /* 0x000fec0003800000 */
.L_x_10352:
[----:B------:R0:W5:Y:S01]  /*7560*/  LDG.E.U16 R0, desc[UR36][R2.64] ;  /* 0x0000002402007981 */ /* 0x000162000c1e1500 */
[----:B------:R-:W-:Y:S05]  /*7570*/  BRA `(.L_x_10328) ;  /* 0x0000000000047947 */ /* 0x000fea0003800000 */
.L_x_10351:
[----:B------:R0:W5:Y:S02]  /*7580*/  LDG.E.U16 R0, desc[UR36][R2.64] ;  /* 0x0000002402007981 */ /* 0x000164000c1e1500 */
.L_x_10328:
[----:B------:R-:W0:Y:S01]  /*7590*/  LDCU.64 UR6, c[0x0][0x5e8] ;  /* 0x0000bd00ff0677ac */ /* 0x000e220008000a00 */
[----:B-----5:R-:W-:Y:S02]  /*75a0*/  PRMT R19, R19, 0x9910, RZ ;  /* 0x0000991013137816 */ /* 0x020fe400000000ff */
[----:B-1----:R-:W-:Y:S01]  /*75b0*/  PRMT R5, R0, 0x9910, RZ ;  /* 0x0000991000057816 */ /* 0x002fe200000000ff */
[----:B------:R-:W-:Y:S02]  /*75c0*/  UPRMT UR4, UR43, 0x9910, URZ ;  /* 0x000099102b047896 */ /* 0x000fe400080000ff */
[----:B------:R-:W-:Y:S02]  /*75d0*/  IMAD.MOV.U32 R0, RZ, RZ, R19 ;  /* 0x000000ffff007224 */ /* 0x000fe400078e0013 */
[----:B------:R-:W-:Y:S02]  /*75e0*/  UISETP.GT.AND UP0, UPT, UR4, 0x9, UPT ;  /* 0x000000090400788c */ /* 0x000fe4000bf04270 */
[----:B------:R-:W-:Y:S01]  /*75f0*/  IMAD R9, R0, R5, RZ ;  /* 0x0000000500097224 */ /* 0x000fe200078e02ff */
[----:B0-234-:R-:W-:-:S04]  /*7600*/  IADD3 R2, P0, PT, R16, UR6, RZ ;  /* 0x0000000610027c10 */ /* 0x01dfc8000ff1e0ff */
        /* <DEDUP_REMOVED lines=12> */
.L_x_10359:
[----:B------:R0:W-:Y:S01]  /*76d0*/  STG.E.U8 desc[UR36][R2.64], R9 ;  /* 0x0000000902007986 */ /* 0x0001e2000c101124 */
[----:B------:R-:W-:Y:S05]  /*76e0*/  BRA `(.L_x_10361) ;  /* 0x0000000c004c7947 */ /* 0x000fea0003800000 */
.L_x_10358:
        /* <DEDUP_REMOVED lines=10> */
.L_x_10363:
[----:B------:R-:W-:-:S05]  /*7790*/  PRMT R5, R9, 0x9910, RZ ;  /* 0x0000991009057816 */ /* 0x000fca00000000ff */
[----:B------:R0:W-:Y:S01]  /*77a0*/  STG.E desc[UR36][R2.64], R5 ;  /* 0x0000000502007986 */ /* 0x0001e2000c101924 */
[----:B------:R-:W-:Y:S05]  /*77b0*/  BRA `(.L_x_10361) ;  /* 0x0000000c00187947 */ /* 0x000fea0003800000 */
.L_x_10362:
[----:B------:R0:W-:Y:S01]  /*77c0*/  STG.E.U16 desc[UR36][R2.64], R9 ;  /* 0x0000000902007986 */ /* 0x0001e2000c101524 */
[----:B------:R-:W-:Y:S05]  /*77d0*/  BRA `(.L_x_10361) ;  /* 0x0000000c00107947 */ /* 0x000fea0003800000 */
.L_x_10357:
        /* <DEDUP_REMOVED lines=9> */
.L_x_10365:
[----:B------:R-:W0:Y:S02]  /*7870*/  I2F.S16 R0, R9 ;  /* 0x0000000900007306 */ /* 0x000e240000101400 */
[----:B0-----:R-:W-:-:S05]  /*7880*/  F2FP.F16.F32.PACK_AB R0, RZ, R0 ;  /* 0x00000000ff00723e */ /* 0x001fca00000000ff */
[----:B------:R0:W-:Y:S01]  /*7890*/  STG.E.U16 desc[UR36][R2.64], R0 ;  /* 0x0000000002007986 */ /* 0x0001e2000c101524 */
[----:B------:R-:W-:Y:S05]  /*78a0*/  BRA `(.L_x_10361) ;  /* 0x0000000800dc7947 */ /* 0x000fea0003800000 */
.L_x_10364:
        /* <DEDUP_REMOVED lines=10> */
.L_x_10367:
[----:B------:R-:W0:Y:S02]  /*7950*/  I2F.S16 R9, R9 ;  /* 0x0000000900097306 */ /* 0x000e240000101400 */
[----:B0-----:R-:W-:-:S04]  /*7960*/  F2FP.F16.F32.PACK_AB R5, RZ, R9 ;  /* 0x00000009ff05723e */ /* 0x001fc800000000ff */
[----:B------:R-:W-:-:S05]  /*7970*/  PRMT R5, R5, 0x5410, RZ ;  /* 0x0000541005057816 */ /* 0x000fca00000000ff */
[----:B------:R0:W-:Y:S01]  /*7980*/  STG.E desc[UR36][R2.64], R5 ;  /* 0x0000000502007986 */ /* 0x0001e2000c101924 */
[----:B------:R-:W-:Y:S05]  /*7990*/  BRA `(.L_x_10361) ;  /* 0x0000000800a07947 */ /* 0x000fea0003800000 */
.L_x_10366:
[----:B------:R-:W0:Y:S02]  /*79a0*/  I2F.F64.S16 R4, R9 ;  /* 0x0000000900047312 */ /* 0x000e240000101c00 */
[----:B0-----:R0:W-:Y:S01]  /*79b0*/  STG.E.64 desc[UR36][R2.64], R4 ;  /* 0x0000000402007986 */ /* 0x0011e2000c101b24 */
[----:B------:R-:W-:Y:S05]  /*79c0*/  BRA `(.L_x_10361) ;  /* 0x0000000800947947 */ /* 0x000fea0003800000 */
.L_x_10356:
        /* <DEDUP_REMOVED lines=12> */
.L_x_10371:
        /* <DEDUP_REMOVED lines=18> */
.L_x_10374:
[----:B------:R-:W-:-:S04]  /*7bb0*/  SHF.R.U32.HI R5, RZ, 0x18, R5 ;  /* 0x00000018ff057819 */ /* 0x000fc80000011605 */
[----:B------:R-:W-:-:S07]  /*7bc0*/  LOP3.LUT R0, R0, 0x80, R5, 0xf8, !PT ;  /* 0x0000008000007812 */ /* 0x000fce00078ef805 */
.L_x_10373:
[----:B------:R-:W-:Y:S05]  /*7bd0*/  BSYNC.RECONVERGENT B0 ;  /* 0x0000000000007941 */ /* 0x000fea0003800200 */
.L_x_10372:
[----:B------:R3:W-:Y:S01]  /*7be0*/  STG.E.U8 desc[UR36][R2.64], R0 ;  /* 0x0000000002007986 */ /* 0x0007e2000c101124 */
[----:B------:R-:W-:Y:S05]  /*7bf0*/  BRA `(.L_x_10361) ;  /* 0x0000000800087947 */ /* 0x000fea0003800000 */
.L_x_10370:
        /* <DEDUP_REMOVED lines=18> */
.L_x_10377:
[----:B------:R-:W-:-:S04]  /*7d20*/  SHF.R.U32.HI R5, RZ, 0x18, R5 ;  /* 0x00000018ff057819 */ /* 0x000fc80000011605 */
[----:B------:R-:W-:-:S07]  /*7d30*/  LOP3.LUT R0, R0, 0x80, R5, 0xf8, !PT ;  /* 0x0000008000007812 */ /* 0x000fce00078ef805 */
.L_x_10376:
[----:B------:R-:W-:Y:S05]  /*7d40*/  BSYNC.RECONVERGENT B0 ;  /* 0x0000000000007941 */ /* 0x000fea0003800200 */
.L_x_10375:
[----:B------:R0:W-:Y:S01]  /*7d50*/  STG.E.U8 desc[UR36][R2.64], R0 ;  /* 0x0000000002007986 */ /* 0x0001e2000c101124 */
[----:B------:R-:W-:Y:S05]  /*7d60*/  BRA `(.L_x_10361) ;  /* 0x0000000400ac7947 */ /* 0x000fea0003800000 */
.L_x_10369:
        /* <DEDUP_REMOVED lines=22> */
.L_x_10379:
[----:B------:R-:W-:-:S04]  /*7ed0*/  PRMT R4, R9, 0x9910, RZ ;  /* 0x0000991009047816 */ /* 0x000fc800000000ff */
[----:B------:R-:W-:-:S05]  /*7ee0*/  SHF.R.S32.HI R5, RZ, 0x1f, R4 ;  /* 0x0000001fff057819 */ /* 0x000fca0000011404 */
[----:B------:R1:W-:Y:S01]  /*7ef0*/  STG.E.64 desc[UR36][R2.64], R4 ;  /* 0x0000000402007986 */ /* 0x0003e2000c101b24 */
[----:B------:R-:W-:Y:S05]  /*7f00*/  BRA `(.L_x_10361) ;  /* 0x0000000400447947 */ /* 0x000fea0003800000 */
.L_x_10378:
[----:B------:R-:W-:-:S05]  /*7f10*/  PRMT R5, R9, 0x9910, RZ ;  /* 0x0000991009057816 */ /* 0x000fca00000000ff */
[----:B------:R0:W-:Y:S01]  /*7f20*/  STG.E desc[UR36][R2.64], R5 ;  /* 0x0000000502007986 */ /* 0x0001e2000c101924 */
[----:B------:R-:W-:Y:S05]  /*7f30*/  BRA `(.L_x_10361) ;  /* 0x0000000400387947 */ /* 0x000fea0003800000 */
.L_x_10368:
        /* <DEDUP_REMOVED lines=11> */
.L_x_10381:
[----:B------:R-:W-:Y:S01]  /*7ff0*/  CS2R R6, SRZ ;  /* 0x0000000000067805 */ /* 0x000fe2000001ff00 */
[----:B------:R-:W0:Y:S04]  /*8000*/  I2F.F64.S16 R4, R9 ;  /* 0x0000000900047312 */ /* 0x000e280000101c00 */
[----:B0-----:R0:W-:Y:S01]  /*8010*/  STG.E.128 desc[UR36][R2.64], R4 ;  /* 0x0000000402007986 */ /* 0x0011e2000c101d24 */
[----:B------:R-:W-:Y:S05]  /*8020*/  BRA `(.L_x_10361) ;  /* 0x0000000000fc7947 */ /* 0x000fea0003800000 */
.L_x_10380:
[----:B------:R-:W-:-:S09]  /*8030*/  UISETP.NE.AND UP0, UPT, UR4, 0xf, UPT ;  /* 0x0000000f0400788c */ /* 0x000fd2000bf05270 */
[----:B------:R-:W-:Y:S05]  /*8040*/  BRA.U !UP0, `(.L_x_10382) ;  /* 0x0000000108e87547 */ /* 0x000fea000b800000 */
[----:B------:R-:W-:-:S09]  /*8050*/  UISETP.NE.AND UP0, UPT, UR4, 0x17, UPT ;  /* 0x000000170400788c */ /* 0x000fd2000bf05270 */
[----:B------:R-:W-:Y:S05]  /*8060*/  BRA.U !UP0, `(.L_x_10383) ;  /* 0x0000000108907547 */ /* 0x000fea000b800000 */
[----:B------:R-:W-:-:S09]  /*8070*/  UISETP.NE.AND UP0, UPT, UR4, 0x18, UPT ;  /* 0x000000180400788c */ /* 0x000fd2000bf05270 */
[----:B------:R-:W-:Y:S05]  /*8080*/  BRA.U !UP0, `(.L_x_10384) ;  /* 0x0000000108447547 */ /* 0x000fea000b800000 */
.L_x_10360:
        /* <DEDUP_REMOVED lines=16> */
.L_x_10385:
[----:B------:R-:W-:Y:S05]  /*8190*/  BRA `(.L_x_10361) ;  /* 0x0000000000a07947 */ /* 0x000fea0003800000 */
.L_x_10384:
        /* <DEDUP_REMOVED lines=13> */
.L_x_10387:
[----:B------:R-:W-:Y:S05]  /*8270*/  BSYNC.RECONVERGENT B0 ;  /* 0x0000000000007941 */ /* 0x000fea0003800200 */
.L_x_10386:
[----:B------:R-:W-:-:S05]  /*8280*/  LOP3.LUT R5, R0, 0x80, R5, 0xf8, !PT ;  /* 0x0000008000057812 */ /* 0x000fca00078ef805 */
[----:B------:R0:W-:Y:S01]  /*8290*/  STG.E.U8 desc[UR36][R2.64], R5 ;  /* 0x0000000502007986 */ /* 0x0001e2000c101124 */
[----:B------:R-:W-:Y:S05]  /*82a0*/  BRA `(.L_x_10361) ;  /* 0x00000000005c7947 */ /* 0x000fea0003800000 */
.L_x_10383:
        /* <DEDUP_REMOVED lines=12> */
.L_x_10389:
[----:B------:R-:W-:Y:S02]  /*8370*/  ISETP.GT.U32.AND P0, PT, R4, 0x7f800000, PT ;  /* 0x7f8000000400780c */ /* 0x000fe40003f04070 */
[----:B------:R-:W-:-:S04]  /*8380*/  MOV R0, 0x7f ;  /* 0x0000007f00007802 */ /* 0x000fc80000000f00 */
[----:B------:R-:W-:-:S07]  /*8390*/  SEL R0, R0, 0x7c, P0 ;  /* 0x0000007c00007807 */ /* 0x000fce0000000000 */
.L_x_10390:
[----:B------:R-:W-:Y:S05]  /*83a0*/  BSYNC.RECONVERGENT B0 ;  /* 0x0000000000007941 */ /* 0x000fea0003800200 */
.L_x_10388:
[----:B------:R-:W-:-:S04]  /*83b0*/  SHF.R.U32.HI R5, RZ, 0x18, R5 ;  /* 0x00000018ff057819 */ /* 0x000fc80000011605 */
[----:B------:R-:W-:-:S05]  /*83c0*/  LOP3.LUT R5, R0, 0x80, R5, 0xf8, !PT ;  /* 0x0000008000057812 */ /* 0x000fca00078ef805 */
[----:B------:R0:W-:Y:S01]  /*83d0*/  STG.E.U8 desc[UR36][R2.64], R5 ;  /* 0x0000000502007986 */ /* 0x0001e2000c101124 */
[----:B------:R-:W-:Y:S05]  /*83e0*/  BRA `(.L_x_10361) ;  /* 0x00000000000c7947 */ /* 0x000fea0003800000 */
.L_x_10382:
[----:B------:R-:W0:Y:S02]  /*83f0*/  I2F.S16 R0, R9 ;  /* 0x0000000900007306 */ /* 0x000e240000101400 */
[----:B0-----:R-:W-:-:S05]  /*8400*/  F2FP.BF16.F32.PACK_AB R0, RZ, R0 ;  /* 0x00000000ff00723e */ /* 0x001fca00000010ff */
[----:B------:R0:W-:Y:S02]  /*8410*/  STG.E.U16 desc[UR36][R2.64], R0 ;  /* 0x0000000002007986 */ /* 0x0001e4000c101524 */
.L_x_10361:
[----:B------:R-:W-:-:S07]  /*8420*/  VIADD R17, R17, 0x80 ;  /* 0x0000008011117836 */ /* 0x000fce0000000000 */
.L_x_10288:
[----:B------:R-:W-:Y:S05]  /*8430*/  BSYNC.RECONVERGENT B6 ;  /* 0x0000000000067941 */ /* 0x000fea0003800200 */
.L_x_10287:
[----:B------:R-:W5:Y:S01]  /*8440*/  LDCU UR4, c[0x0][0x380] ;  /* 0x00007000ff0477ac */ /* 0x000f620008000800 */
[----:B------:R-:W-:Y:S01]  /*8450*/  BSSY.RECONVERGENT B6, `(.L_x_10391) ;  /* 0x0000419000067945 */ /* 0x000fe20003800200 */
[----:B-----5:R-:W-:-:S13]  /*8460*/  ISETP.GE.AND P0, PT, R17, UR4, PT ;  /* 0x0000000411007c0c */ /* 0x020fda000bf06270 */
[----:B------:R-:W-:Y:S05]  /*8470*/  @P0 BRA `(.L_x_10392) ;  /* 0x0000004000580947 */ /* 0x000fea0003800000 */
[----:B------:R-:W5:Y:S01]  /*8480*/  LDCU UR4, c[0x0][0x388] ;  /* 0x00007100ff0477ac */ /* 0x000f620008000800 */
[----:B------:R-:W-:Y:S02]  /*8490*/  HFMA2 R16, -RZ, RZ, 0, 0 ;  /* 0x00000000ff107431 */ /* 0x000fe400000001ff */
[----:B------:R-:W-:Y:S02]  /*84a0*/  IMAD.MOV.U32 R18, RZ, RZ, RZ ;  /* 0x000000ffff127224 */ /* 0x000fe400078e00ff */
[----:B0--3--:R-:W-:Y:S01]  /*84b0*/  IMAD.MOV.U32 R0, RZ, RZ, RZ ;  /* 0x000000ffff007224 */ /* 0x009fe200078e00ff */
        /* <DEDUP_REMOVED lines=350> */
.L_x_10393:
        /* <DEDUP_REMOVED lines=16> */
.L_x_10397:
[----:B------:R4:W5:Y:S01]  /*9ba0*/  LDG.E.U8 R19, desc[UR36][R2.64] ;  /* 0x0000002402137981 */ /* 0x000962000c1e1100 */
[----:B------:R-:W-:Y:S05]  /*9bb0*/  BRA `(.L_x_10399) ;  /* 0x0000000c004c7947 */ /* 0x000fea0003800000 */
.L_x_10396:
        /* <DEDUP_REMOVED lines=8> */
.L_x_10401:
[----:B------:R2:W5:Y:S01]  /*9c40*/  LDG.E.U16 R19, desc[UR36][R2.64] ;  /* 0x0000002402137981 */ /* 0x000562000c1e1500 */
[----:B------:R-:W-:Y:S05]  /*9c50*/  BRA `(.L_x_10399) ;  /* 0x0000000c00247947 */ /* 0x000fea0003800000 */
.L_x_10400:
[----:B------:R0:W5:Y:S01]  /*9c60*/  LDG.E.U16 R19, desc[UR36][R2.64] ;  /* 0x0000002402137981 */ /* 0x000162000c1e1500 */
[----:B------:R-:W-:Y:S05]  /*9c70*/  BRA `(.L_x_10399) ;  /* 0x0000000c001c7947 */ /* 0x000fea0003800000 */
.L_x_10395:
        /* <DEDUP_REMOVED lines=9> */
.L_x_10403:
[----:B------:R-:W2:Y:S02]  /*9d10*/  LDG.E.U16 R0, desc[UR36][R2.64] ;  /* 0x0000002402007981 */ /* 0x000ea4000c1e1500 */
[----:B--2---:R-:W-:-:S06]  /*9d20*/  HADD2.F32 R0, -RZ, R0.H0_H0 ;  /* 0x20000000ff007230 */ /* 0x004fcc0000004100 */
[----:B------:R-:W0:Y:S02]  /*9d30*/  F2I.FTZ.TRUNC.NTZ R0, R0 ;  /* 0x0000000000007305 */ /* 0x000e24000021f100 */
[----:B0-----:R-:W-:Y:S01]  /*9d40*/  PRMT R19, R0, 0x7610, R19 ;  /* 0x0000761000137816 */ /* 0x001fe20000000013 */
[----:B------:R-:W-:Y:S06]  /*9d50*/  BRA `(.L_x_10399) ;  /* 0x0000000800e47947 */ /* 0x000fec0003800000 */
.L_x_10402:
        /* <DEDUP_REMOVED lines=9> */
.L_x_10405:
[----:B------:R-:W2:Y:S02]  /*9df0*/  LDG.E.U16 R2, desc[UR36][R2.64] ;  /* 0x0000002402027981 */ /* 0x000ea4000c1e1500 */
[----:B--2---:R-:W-:-:S06]  /*9e00*/  HADD2.F32 R0, -RZ, R2.H0_H0 ;  /* 0x20000002ff007230 */ /* 0x004fcc0000004100 */
[----:B------:R-:W0:Y:S02]  /*9e10*/  F2I.FTZ.TRUNC.NTZ R0, R0 ;  /* 0x0000000000007305 */ /* 0x000e24000021f100 */
[----:B0-----:R-:W-:Y:S01]  /*9e20*/  PRMT R19, R0, 0x7610, R19 ;  /* 0x0000761000137816 */ /* 0x001fe20000000013 */
[----:B------:R-:W-:Y:S06]  /*9e30*/  BRA `(.L_x_10399) ;  /* 0x0000000800ac7947 */ /* 0x000fec0003800000 */
.L_x_10404:
[----:B------:R-:W2:Y:S02]  /*9e40*/  LDG.E.64 R2, desc[UR36][R2.64] ;  /* 0x0000002402027981 */ /* 0x000ea4000c1e1b00 */
[----:B--2---:R0:W1:Y:S02]  /*9e50*/  F2I.F64.TRUNC R19, R2 ;  /* 0x0000000200137311 */ /* 0x004064000030d100 */
[----:B01----:R-:W-:Y:S05]  /*9e60*/  BRA `(.L_x_10399) ;  /* 0x0000000800a07947 */ /* 0x003fea0003800000 */
.L_x_10394:
        /* <DEDUP_REMOVED lines=12> */
.L_x_10408:
[----:B------:R-:W2:Y:S02]  /*9f30*/  LDG.E.64 R2, desc[UR36][R2.64] ;  /* 0x0000002402027981 */ /* 0x000ea4000c1e1b00 */
[----:B--2---:R0:W1:Y:S02]  /*9f40*/  F2I.F64.TRUNC R19, R2 ;  /* 0x0000000200137311 */ /* 0x004064000030d100 */
[----:B01----:R-:W-:Y:S05]  /*9f50*/  BRA `(.L_x_10399) ;  /* 0x0000000800647947 */ /* 0x003fea0003800000 */
.L_x_10407:
        /* <DEDUP_REMOVED lines=27> */
.L_x_10410:
        /* <DEDUP_REMOVED lines=14> */
.L_x_10409:
[----:B------:R-:W2:Y:S02]  /*a1f0*/  LDG.E.U16 R0, desc[UR36][R2.64] ;  /* 0x0000002402007981 */ /* 0x000ea4000c1e1500 */
[----:B--2---:R-:W-:-:S06]  /*a200*/  IMAD.U32 R0, R0, 0x10000, RZ ;  /* 0x0001000000007824 */ /* 0x004fcc00078e00ff */
[----:B------:R-:W0:Y:S02]  /*a210*/  F2I.FTZ.TRUNC.NTZ R0, R0 ;  /* 0x0000000000007305 */ /* 0x000e24000021f100 */
[----:B0-----:R-:W-:Y:S01]  /*a220*/  PRMT R19, R0, 0x7610, R19 ;  /* 0x0000761000137816 */ /* 0x001fe20000000013 */
[----:B------:R-:W-:Y:S06]  /*a230*/  BRA `(.L_x_10399) ;  /* 0x0000000400ac7947 */ /* 0x000fec0003800000 */
.L_x_10406:
        /* <DEDUP_REMOVED lines=10> */
.L_x_10413:
        /* <DEDUP_REMOVED lines=21> */
.L_x_10417:
[----:B------:R-:W-:Y:S05]  /*a430*/  BSYNC.RECONVERGENT B1 ;  /* 0x0000000000017941 */ /* 0x000fea0003800200 */
.L_x_10416:
[----:B------:R-:W-:Y:S01]  /*a440*/  IMAD.SHL.U32 R0, R0, 0x100000, RZ ;  /* 0x0010000000007824 */ /* 0x000fe200078e00ff */
[----:B------:R-:W-:-:S04]  /*a450*/  LEA R2, R2, 0x3b800000, 0x17 ;  /* 0x3b80000002027811 */ /* 0x000fc800078eb8ff */
[----:B------:R-:W-:-:S07]  /*a460*/  LOP3.LUT R0, R2, R0, R7, 0xfe, !PT ;  /* 0x0000000002007212 */ /* 0x000fce00078efe07 */
.L_x_10415:
[----:B------:R-:W-:Y:S05]  /*a470*/  BSYNC.RECONVERGENT B0 ;  /* 0x0000000000007941 */ /* 0x000fea0003800200 */
.L_x_10414:
[----:B------:R-:W0:Y:S02]  /*a480*/  F2I.FTZ.TRUNC.NTZ R0, R0 ;  /* 0x0000000000007305 */ /* 0x000e24000021f100 */
[----:B0-----:R-:W-:Y:S01]  /*a490*/  PRMT R19, R0, 0x7610, R19 ;  /* 0x0000761000137816 */ /* 0x001fe20000000013 */
[----:B------:R-:W-:Y:S06]  /*a4a0*/  BRA `(.L_x_10399) ;  /* 0x0000000400107947 */ /* 0x000fec0003800000 */
.L_x_10412:
        /* <DEDUP_REMOVED lines=21> */
.L_x_10421:
[----:B------:R-:W-:Y:S05]  /*a600*/  BSYNC.RECONVERGENT B1 ;  /* 0x0000000000017941 */ /* 0x000fea0003800200 */
.L_x_10420:
[----:B------:R-:W-:Y:S01]  /*a610*/  IMAD.SHL.U32 R0, R0, 0x200000, RZ ;  /* 0x0020000000007824 */ /* 0x000fe200078e00ff */
[----:B------:R-:W-:-:S04]  /*a620*/  LEA R2, R2, 0x37800000, 0x17 ;  /* 0x3780000002027811 */ /* 0x000fc800078eb8ff */
[----:B------:R-:W-:-:S07]  /*a630*/  LOP3.LUT R0, R2, R0, R7, 0xfe, !PT ;  /* 0x0000000002007212 */ /* 0x000fce00078efe07 */
.L_x_10419:
[----:B------:R-:W-:Y:S05]  /*a640*/  BSYNC.RECONVERGENT B0 ;  /* 0x0000000000007941 */ /* 0x000fea0003800200 */
.L_x_10418:
[----:B------:R-:W0:Y:S02]  /*a650*/  F2I.FTZ.TRUNC.NTZ R0, R0 ;  /* 0x0000000000007305 */ /* 0x000e24000021f100 */
[----:B0-----:R-:W-:Y:S01]  /*a660*/  PRMT R19, R0, 0x7610, R19 ;  /* 0x0000761000137816 */ /* 0x001fe20000000013 */
[----:B------:R-:W-:Y:S06]  /*a670*/  BRA `(.L_x_10399) ;  /* 0x00000000009c7947 */ /* 0x000fec0003800000 */
.L_x_10411:
        /* <DEDUP_REMOVED lines=14> */
.L_x_10425:
[----:B------:R-:W-:Y:S05]  /*a760*/  BSYNC.RECONVERGENT B0 ;  /* 0x0000000000007941 */ /* 0x000fea0003800200 */
.L_x_10424:
[----:B------:R-:W0:Y:S02]  /*a770*/  F2I.FTZ.TRUNC.NTZ R0, R0 ;  /* 0x0000000000007305 */ /* 0x000e24000021f100 */
[----:B0-----:R-:W-:Y:S01]  /*a780*/  PRMT R19, R0, 0x7610, R19 ;  /* 0x0000761000137816 */ /* 0x001fe20000000013 */
[----:B------:R-:W-:Y:S06]  /*a790*/  BRA `(.L_x_10399) ;  /* 0x0000000000547947 */ /* 0x000fec0003800000 */
.L_x_10398:
        /* <DEDUP_REMOVED lines=16> */
.L_x_10426:
[----:B------:R-:W-:Y:S01]  /*a8a0*/  PRMT R19, RZ, 0x7610, R19 ;  /* 0x00007610ff137816 */ /* 0x000fe20000000013 */
[----:B------:R-:W-:Y:S06]  /*a8b0*/  BRA `(.L_x_10399) ;  /* 0x00000000000c7947 */ /* 0x000fec0003800000 */
.L_x_10423:
[----:B------:R0:W5:Y:S01]  /*a8c0*/  LDG.E.U16 R19, desc[UR36][R2.64] ;  /* 0x0000002402137981 */ /* 0x000162000c1e1500 */
[----:B------:R-:W-:Y:S05]  /*a8d0*/  BRA `(.L_x_10399) ;  /* 0x0000000000047947 */ /* 0x000fea0003800000 */
.L_x_10422:
[----:B------:R0:W5:Y:S02]  /*a8e0*/  LDG.E.U16 R19, desc[UR36][R2.64] ;  /* 0x0000002402137981 */ /* 0x000164000c1e1500 */
.L_x_10399:
[----:B------:R-:W0:Y:S01]  /*a8f0*/  LDCU.64 UR6, c[0x0][0x5f8] ;  /* 0x0000bf00ff0677ac */ /* 0x000e220008000a00 */
[----:B------:R-:W-:-:S04]  /*a900*/  UPRMT UR4, UR42, 0x9910, URZ ;  /* 0x000099102a047896 */ /* 0x000fc800080000ff */
[----:B------:R-:W-:Y:S01]  /*a910*/  UISETP.GT.AND UP0, UPT, UR4, 0x9, UPT ;  /* 0x000000090400788c */ /* 0x000fe2000bf04270 */
[----:B01234-:R-:W-:-:S04]  /*a920*/  IADD3 R2, P0, PT, R18, UR6, RZ ;  /* 0x0000000612027c10 */ /* 0x01ffc8000ff1e0ff */
        /* <DEDUP_REMOVED lines=12> */
.L_x_10430:
[----:B------:R0:W5:Y:S01]  /*a9f0*/  LDG.E.U8 R0, desc[UR36][R2.64] ;  /* 0x0000002402007981 */ /* 0x000162000c1e1100 */
[----:B------:R-:W-:Y:S05]  /*aa00*/  BRA `(.L_x_10432) ;  /* 0x0000000c004c7947 */ /* 0x000fea0003800000 */
.L_x_10429:
        /* <DEDUP_REMOVED lines=8> */
.L_x_10434:
[----:B------:R0:W5:Y:S01]  /*aa90*/  LDG.E.U16 R0, desc[UR36][R2.64] ;  /* 0x0000002402007981 */ /* 0x000162000c1e1500 */
[----:B------:R-:W-:Y:S05]  /*aaa0*/  BRA `(.L_x_10432) ;  /* 0x0000000c00247947 */ /* 0x000fea0003800000 */
.L_x_10433:
[----:B------:R0:W5:Y:S01]  /*aab0*/  LDG.E.U16 R0, desc[UR36][R2.64] ;  /* 0x0000002402007981 */ /* 0x000162000c1e1500 */
[----:B------:R-:W-:Y:S05]  /*aac0*/  BRA `(.L_x_10432) ;  /* 0x0000000c001c7947 */ /* 0x000fea0003800000 */
.L_x_10428:
        /* <DEDUP_REMOVED lines=9> */
.L_x_10436:
[----:B------:R-:W2:Y:S02]  /*ab60*/  LDG.E.U16 R4, desc[UR36][R2.64] ;  /* 0x0000002402047981 */ /* 0x000ea4000c1e1500 */
[----:B--2---:R-:W-:-:S06]  /*ab70*/  HADD2.F32 R4, -RZ, R4.H0_H0 ;  /* 0x20000004ff047230 */ /* 0x004fcc0000004100 */
[----:B------:R-:W0:Y:S02]  /*ab80*/  F2I.FTZ.TRUNC.NTZ R4, R4 ;  /* 0x0000000400047305 */ /* 0x000e24000021f100 */
[----:B0-----:R-:W-:Y:S01]  /*ab90*/  PRMT R0, R4, 0x7610, R0 ;  /* 0x0000761004007816 */ /* 0x001fe20000000000 */
[----:B------:R-:W-:Y:S06]  /*aba0*/  BRA `(.L_x_10432) ;  /* 0x0000000800e47947 */ /* 0x000fec0003800000 */
.L_x_10435:
[----:B------:R-:W-:-:S09]  /*abb0*/  UISETP.NE.AND UP0, UPT, UR4, 0x7, UPT ;  /* 0x000000070400788c */ /* 0x000fd2000bf05270 */
[----:B------:R-:W-:Y:S05]  /*abc0*/  BRA.U !UP0, `(.L_x_10437) ;  /* 0x0000000108307547 */ /* 0x000fea000b800000 */
[----:B------:R-:W-:-:S09]  /*abd0*/  UISETP.NE.AND UP0, UPT, UR4, 0x8, UPT ;  /* 0x000000080400788c */ /* 0x000fd2000bf05270 */
[----:B------:R-:W-:Y:S05]  /*abe0*/  BRA.U !UP0, `(.L_x_10438) ;  /* 0x0000000108147547 */ /* 0x000fea000b800000 */
[----:B------:R-:W-:-:S09]  /*abf0*/  UISETP.NE.AND UP0, UPT, UR4, 0x9, UPT ;  /* 0x000000090400788c */ /* 0x000fd2000bf05270 */
[----:B------:R-:W-:Y:S05]  /*ac00*/  BRA.U UP0, `(.L_x_10431) ;  /* 0x0000000900787547 */ /* 0x000fea000b800000 */
[----:B------:R-:W2:Y:S02]  /*ac10*/  LDG.E R2, desc[UR36][R2.64] ;  /* 0x0000002402027981 */ /* 0x000ea4000c1e1900 */
[----:B--2---:R2:W3:Y:S01]  /*ac20*/  F2I.FTZ.TRUNC.NTZ R0, R2 ;  /* 0x0000000200007305 */ /* 0x0044e2000021f100 */
[----:B------:R-:W-:Y:S05]  /*ac30*/  BRA `(.L_x_10432) ;  /* 0x0000000800c07947 */ /* 0x000fea0003800000 */
.L_x_10438:
[----:B------:R-:W2:Y:S02]  /*ac40*/  LDG.E.U16 R2, desc[UR36][R2.64] ;  /* 0x0000002402027981 */ /* 0x000ea4000c1e1500 */
[----:B--2---:R-:W-:-:S06]  /*ac50*/  HADD2.F32 R4, -RZ, R2.H0_H0 ;  /* 0x20000002ff047230 */ /* 0x004fcc0000004100 */
[----:B------:R-:W0:Y:S02]  /*ac60*/  F2I.FTZ.TRUNC.NTZ R4, R4 ;  /* 0x0000000400047305 */ /* 0x000e24000021f100 */
[----:B0-----:R-:W-:Y:S01]  /*ac70*/  PRMT R0, R4, 0x7610, R0 ;  /* 0x0000761004007816 */ /* 0x001fe20000000000 */
[----:B------:R-:W-:Y:S06]  /*ac80*/  BRA `(.L_x_10432) ;  /* 0x0000000800ac7947 */ /* 0x000fec0003800000 */
.L_x_10437:
[----:B------:R-:W2:Y:S02]  /*ac90*/  LDG.E.64 R2, desc[UR36][R2.64] ;  /* 0x0000002402027981 */ /* 0x000ea4000c1e1b00 */
[----:B--2---:R4:W0:Y:S02]  /*aca0*/  F2I.F64.TRUNC R0, R2 ;  /* 0x0000000200007311 */ /* 0x004824000030d100 */
[----:B0---4-:R-:W-:Y:S05]  /*acb0*/  BRA `(.L_x_10432) ;  /* 0x0000000800a07947 */ /* 0x011fea0003800000 */
.L_x_10427:
        /* <DEDUP_REMOVED lines=12> */
.L_x_10441:
[----:B------:R-:W2:Y:S02]  /*ad80*/  LDG.E.64 R2, desc[UR36][R2.64] ;  /* 0x0000002402027981 */ /* 0x000ea4000c1e1b00 */
[----:B--2---:R0:W1:Y:S02]  /*ad90*/  F2I.F64.TRUNC R0, R2 ;  /* 0x0000000200007311 */ /* 0x004064000030d100 */
[----:B01----:R-:W-:Y:S05]  /*ada0*/  BRA `(.L_x_10432) ;  /* 0x0000000800647947 */ /* 0x003fea0003800000 */
.L_x_10440:
        /* <DEDUP_REMOVED lines=27> */
.L_x_10443:
        /* <DEDUP_REMOVED lines=14> */
.L_x_10442:
[----:B------:R-:W2:Y:S02]  /*b040*/  LDG.E.U16 R4, desc[UR36][R2.64] ;  /* 0x0000002402047981 */ /* 0x000ea4000c1e1500 */
[----:B--2---:R-:W-:-:S06]  /*b050*/  IMAD.U32 R4, R4, 0x10000, RZ ;  /* 0x0001000004047824 */ /* 0x004fcc00078e00ff */
[----:B------:R-:W0:Y:S02]  /*b060*/  F2I.FTZ.TRUNC.NTZ R4, R4 ;  /* 0x0000000400047305 */ /* 0x000e24000021f100 */
[----:B0-----:R-:W-:Y:S01]  /*b070*/  PRMT R0, R4, 0x7610, R0 ;  /* 0x0000761004007816 */ /* 0x001fe20000000000 */
[----:B------:R-:W-:Y:S06]  /*b080*/  BRA `(.L_x_10432) ;  /* 0x0000000400ac7947 */ /* 0x000fec0003800000 */
.L_x_10439:
        /* <DEDUP_REMOVED lines=10> */
.L_x_10446:
        /* <DEDUP_REMOVED lines=21> */
.L_x_10450:
[----:B------:R-:W-:Y:S05]  /*b280*/  BSYNC.RECONVERGENT B1 ;  /* 0x0000000000017941 */ /* 0x000fea0003800200 */
.L_x_10449:
[----:B------:R-:W-:Y:S01]  /*b290*/  IMAD.SHL.U32 R0, R0, 0x100000, RZ ;  /* 0x0010000000007824 */ /* 0x000fe200078e00ff */
[----:B------:R-:W-:-:S04]  /*b2a0*/  LEA R2, R2, 0x3b800000, 0x17 ;  /* 0x3b80000002027811 */ /* 0x000fc800078eb8ff */
[----:B------:R-:W-:-:S07]  /*b2b0*/  LOP3.LUT R4, R2, R0, R7, 0xfe, !PT ;  /* 0x0000000002047212 */ /* 0x000fce00078efe07 */
.L_x_10448:
[----:B------:R-:W-:Y:S05]  /*b2c0*/  BSYNC.RECONVERGENT B0 ;  /* 0x0000000000007941 */ /* 0x000fea0003800200 */
.L_x_10447:
[----:B------:R-:W0:Y:S02]  /*b2d0*/  F2I.FTZ.TRUNC.NTZ R4, R4 ;  /* 0x0000000400047305 */ /* 0x000e24000021f100 */
[----:B0-----:R-:W-:Y:S01]  /*b2e0*/  PRMT R0, R4, 0x7610, R0 ;  /* 0x0000761004007816 */ /* 0x001fe20000000000 */
[----:B------:R-:W-:Y:S06]  /*b2f0*/  BRA `(.L_x_10432) ;  /* 0x0000000400107947 */ /* 0x000fec0003800000 */
.L_x_10445:
        /* <DEDUP_REMOVED lines=21> */
.L_x_10454:
[----:B------:R-:W-:Y:S05]  /*b450*/  BSYNC.RECONVERGENT B1 ;  /* 0x0000000000017941 */ /* 0x000fea0003800200 */
.L_x_10453:
[----:B------:R-:W-:Y:S02]  /*b460*/  SHF.L.U32 R0, R0, 0x15, RZ ;  /* 0x0000001500007819 */ /* 0x000fe400000006ff */
[----:B------:R-:W-:-:S04]  /*b470*/  LEA R2, R2, 0x37800000, 0x17 ;  /* 0x3780000002027811 */ /* 0x000fc800078eb8ff */
[----:B------:R-:W-:-:S07]  /*b480*/  LOP3.LUT R4, R2, R0, R7, 0xfe, !PT ;  /* 0x0000000002047212 */ /* 0x000fce00078efe07 */
.L_x_10452:
[----:B------:R-:W-:Y:S05]  /*b490*/  BSYNC.RECONVERGENT B0 ;  /* 0x0000000000007941 */ /* 0x000fea0003800200 */
.L_x_10451:
[----:B------:R-:W0:Y:S02]  /*b4a0*/  F2I.FTZ.TRUNC.NTZ R4, R4 ;  /* 0x0000000400047305 */ /* 0x000e24000021f100 */
[----:B0-----:R-:W-:Y:S01]  /*b4b0*/  PRMT R0, R4, 0x7610, R0 ;  /* 0x0000761004007816 */ /* 0x001fe20000000000 */
[----:B------:R-:W-:Y:S06]  /*b4c0*/  BRA `(.L_x_10432) ;  /* 0x00000000009c7947 */ /* 0x000fec0003800000 */
.L_x_10444:
        /* <DEDUP_REMOVED lines=14> */
.L_x_10458:
[----:B------:R-:W-:Y:S05]  /*b5b0*/  BSYNC.RECONVERGENT B0 ;  /* 0x0000000000007941 */ /* 0x000fea0003800200 */
.L_x_10457:
[----:B------:R-:W0:Y:S02]  /*b5c0*/  F2I.FTZ.TRUNC.NTZ R4, R4 ;  /* 0x0000000400047305 */ /* 0x000e24000021f100 */
[----:B0-----:R-:W-:Y:S01]  /*b5d0*/  PRMT R0, R4, 0x7610, R0 ;  /* 0x0000761004007816 */ /* 0x001fe20000000000 */
[----:B------:R-:W-:Y:S06]  /*b5e0*/  BRA `(.L_x_10432) ;  /* 0x0000000000547947 */ /* 0x000fec0003800000 */
.L_x_10431:
        /* <DEDUP_REMOVED lines=8> */
[----:B0-----:R-:W-:Y:S01]  /*b670*/  MOV R4, UR4 ;  /* 0x0000000400047c02 */ /* 0x001fe20008000f00 */
[----:B------:R-:W-:-:S02]  /*b680*/  IMAD.U32 R5, RZ, RZ, UR5 ;  /* 0x00000005ff057e24 */ /* 0x000fc4000f8e00ff */
[----:B-1----:R-:W-:Y:S02]  /*b690*/  IMAD.U32 R6, RZ, RZ, UR6 ;  /* 0x00000006ff067e24 */ /* 0x002fe4000f8e00ff */
[----:B------:R-:W-:Y:S01]  /*b6a0*/  IMAD.U32 R7, RZ, RZ, UR7 ;  /* 0x00000007ff077e24 */ /* 0x000fe2000f8e00ff */
[----:B---3--:R-:W-:Y:S01]  /*b6b0*/  MOV R10, UR8 ;  /* 0x00000008000a7c02 */ /* 0x008fe20008000f00 */
[----:B------:R-:W-:-:S07]  /*b6c0*/  IMAD.U32 R11, RZ, RZ, UR9 ;  /* 0x00000009ff0b7e24 */ /* 0x000fce000f8e00ff */
[----:B------:R-:W-:-:S07]  /*b6d0*/  LEPC R20, `(.L_x_10459) ;  /* 0x000000001014794e */ /* 0x000fce0000000000 */
[----:B--2--5:R-:W-:Y:S05]  /*b6e0*/  CALL.ABS.NOINC R2 ;  /* 0x0000000002007343 */ /* 0x024fea0003c00000 */
.L_x_10459:
[----:B------:R-:W-:Y:S01]  /*b6f0*/  PRMT R0, RZ, 0x7610, R0 ;  /* 0x00007610ff007816 */ /* 0x000fe20000000000 */
[----:B------:R-:W-:Y:S06]  /*b700*/  BRA `(.L_x_10432) ;  /* 0x00000000000c7947 */ /* 0x000fec0003800000 */
.L_x_10456:
[----:B------:R0:W5:Y:S01]  /*b710*/  LDG.E.U16 R0, desc[UR36][R2.64] ;  /* 0x0000002402007981 */ /* 0x000162000c1e1500 */
[----:B------:R-:W-:Y:S05]  /*b720*/  BRA `(.L_x_10432) ;  /* 0x0000000000047947 */ /* 0x000fea0003800000 */
.L_x_10455:
[----:B------:R0:W5:Y:S02]  /*b730*/  LDG.E.U16 R0, desc[UR36][R2.64] ;  /* 0x0000002402007981 */ /* 0x000164000c1e1500 */
.L_x_10432:
[----:B------:R-:W0:Y:S01]  /*b740*/  LDCU.64 UR6, c[0x0][0x5e8] ;  /* 0x0000bd00ff0677ac */ /* 0x000e220008000a00 */
[----:B-----5:R-:W-:Y:S02]  /*b750*/  PRMT R19, R19, 0x9910, RZ ;  /* 0x0000991013137816 */ /* 0x020fe400000000ff */
[----:B-1-3--:R-:W-:Y:S01]  /*b760*/  PRMT R5, R0, 0x9910, RZ ;  /* 0x0000991000057816 */ /* 0x00afe200000000ff */
[----:B------:R-:W-:Y:S02]  /*b770*/  UPRMT UR4, UR43, 0x9910, URZ ;  /* 0x000099102b047896 */ /* 0x000fe400080000ff */
[----:B------:R-:W-:Y:S02]  /*b780*/  IMAD.MOV.U32 R0, RZ, RZ, R19 ;  /* 0x000000ffff007224 */ /* 0x000fe400078e0013 */
[----:B------:R-:W-:Y:S02]  /*b790*/  UISETP.GT.AND UP0, UPT, UR4, 0x9, UPT ;  /* 0x000000090400788c */ /* 0x000fe4000bf04270 */
[----:B------:R-:W-:Y:S01]  /*b7a0*/  IMAD R9, R0, R5, RZ ;  /* 0x0000000500097224 */ /* 0x000fe200078e02ff */
[----:B0-2-4-:R-:W-:-:S05]  /*b7b0*/  IADD3 R2, P0, PT, R16, UR6, RZ ;  /* 0x0000000610027c10 */ /* 0x015fca000ff1e0ff */
        /* <DEDUP_REMOVED lines=12> */
.L_x_10463:
[----:B------:R0:W-:Y:S01]  /*b880*/  STG.E.U8 desc[UR36][R2.64], R9 ;  /* 0x0000000902007986 */ /* 0x0001e2000c101124 */
[----:B------:R-:W-:Y:S05]  /*b890*/  BRA `(.L_x_10465) ;  /* 0x0000000c004c7947 */ /* 0x000fea0003800000 */
.L_x_10462:
        /* <DEDUP_REMOVED lines=10> */
.L_x_10467:
[----:B------:R-:W-:-:S05]  /*b940*/  PRMT R5, R9, 0x9910, RZ ;  /* 0x0000991009057816 */ /* 0x000fca00000000ff */
[----:B------:R0:W-:Y:S01]  /*b950*/  STG.E desc[UR36][R2.64], R5 ;  /* 0x0000000502007986 */ /* 0x0001e2000c101924 */
[----:B------:R-:W-:Y:S05]  /*b960*/  BRA `(.L_x_10465) ;  /* 0x0000000c00187947 */ /* 0x000fea0003800000 */
.L_x_10466:
[----:B------:R0:W-:Y:S01]  /*b970*/  STG.E.U16 desc[UR36][R2.64], R9 ;  /* 0x0000000902007986 */ /* 0x0001e2000c101524 */
[----:B------:R-:W-:Y:S05]  /*b980*/  BRA `(.L_x_10465) ;  /* 0x0000000c00107947 */ /* 0x000fea0003800000 */
.L_x_10461:
        /* <DEDUP_REMOVED lines=9> */
.L_x_10469:
[----:B------:R-:W0:Y:S02]  /*ba20*/  I2F.S16 R0, R9 ;  /* 0x0000000900007306 */ /* 0x000e240000101400 */
[----:B0-----:R-:W-:-:S05]  /*ba30*/  F2FP.F16.F32.PACK_AB R0, RZ, R0 ;  /* 0x00000000ff00723e */ /* 0x001fca00000000ff */
[----:B------:R0:W-:Y:S01]  /*ba40*/  STG.E.U16 desc[UR36][R2.64], R0 ;  /* 0x0000000002007986 */ /* 0x0001e2000c101524 */
[----:B------:R-:W-:Y:S05]  /*ba50*/  BRA `(.L_x_10465) ;  /* 0x0000000800dc7947 */ /* 0x000fea0003800000 */
.L_x_10468:
        /* <DEDUP_REMOVED lines=10> */
.L_x_10471:
[----:B------:R-:W0:Y:S02]  /*bb00*/  I2F.S16 R9, R9 ;  /* 0x0000000900097306 */ /* 0x000e240000101400 */
[----:B0-----:R-:W-:-:S04]  /*bb10*/  F2FP.F16.F32.PACK_AB R5, RZ, R9 ;  /* 0x00000009ff05723e */ /* 0x001fc800000000ff */
[----:B------:R-:W-:-:S05]  /*bb20*/  PRMT R5, R5, 0x5410, RZ ;  /* 0x0000541005057816 */ /* 0x000fca00000000ff */
[----:B------:R0:W-:Y:S01]  /*bb30*/  STG.E desc[UR36][R2.64], R5 ;  /* 0x0000000502007986 */ /* 0x0001e2000c101924 */
[----:B------:R-:W-:Y:S05]  /*bb40*/  BRA `(.L_x_10465) ;  /* 0x0000000800a07947 */ /* 0x000fea0003800000 */
.L_x_10470:
[----:B------:R-:W0:Y:S02]  /*bb50*/  I2F.F64.S16 R4, R9 ;  /* 0x0000000900047312 */ /* 0x000e240000101c00 */
[----:B0-----:R0:W-:Y:S01]  /*bb60*/  STG.E.64 desc[UR36][R2.64], R4 ;  /* 0x0000000402007986 */ /* 0x0011e2000c101b24 */
[----:B------:R-:W-:Y:S05]  /*bb70*/  BRA `(.L_x_10465) ;  /* 0x0000000800947947 */ /* 0x000fea0003800000 */
.L_x_10460:
        /* <DEDUP_REMOVED lines=12> */
.L_x_10475:
        /* <DEDUP_REMOVED lines=18> */
.L_x_10478:
[----:B------:R-:W-:-:S04]  /*bd60*/  SHF.R.U32.HI R5, RZ, 0x18, R5 ;  /* 0x00000018ff057819 */ /* 0x000fc80000011605 */
[----:B------:R-:W-:-:S07]  /*bd70*/  LOP3.LUT R0, R0, 0x80, R5, 0xf8, !PT ;  /* 0x0000008000007812 */ /* 0x000fce00078ef805 */
.L_x_10477:
[----:B------:R-:W-:Y:S05]  /*bd80*/  BSYNC.RECONVERGENT B0 ;  /* 0x0000000000007941 */ /* 0x000fea0003800200 */
.L_x_10476:
[----:B------:R0:W-:Y:S01]  /*bd90*/  STG.E.U8 desc[UR36][R2.64], R0 ;  /* 0x0000000002007986 */ /* 0x0001e2000c101124 */
[----:B------:R-:W-:Y:S05]  /*bda0*/  BRA `(.L_x_10465) ;  /* 0x0000000800087947 */ /* 0x000fea0003800000 */
.L_x_10474:
        /* <DEDUP_REMOVED lines=18> */
.L_x_10481:
[----:B------:R-:W-:-:S04]  /*bed0*/  SHF.R.U32.HI R5, RZ, 0x18, R5 ;  /* 0x00000018ff057819 */ /* 0x000fc80000011605 */
[----:B------:R-:W-:-:S07]  /*bee0*/  LOP3.LUT R0, R0, 0x80, R5, 0xf8, !PT ;  /* 0x0000008000007812 */ /* 0x000fce00078ef805 */
.L_x_10480:
[----:B------:R-:W-:Y:S05]  /*bef0*/  BSYNC.RECONVERGENT B0 ;  /* 0x0000000000007941 */ /* 0x000fea0003800200 */
.L_x_10479:
[----:B------:R0:W-:Y:S01]  /*bf00*/  STG.E.U8 desc[UR36][R2.64], R0 ;  /* 0x0000000002007986 */ /* 0x0001e2000c101124 */
[----:B------:R-:W-:Y:S05]  /*bf10*/  BRA `(.L_x_10465) ;  /* 0x0000000400ac7947 */ /* 0x000fea0003800000 */
.L_x_10473:
        /* <DEDUP_REMOVED lines=22> */
.L_x_10483:
[----:B------:R-:W-:-:S04]  /*c080*/  PRMT R4, R9, 0x9910, RZ ;  /* 0x0000991009047816 */ /* 0x000fc800000000ff */
[----:B------:R-:W-:-:S05]  /*c090*/  SHF.R.S32.HI R5, RZ, 0x1f, R4 ;  /* 0x0000001fff057819 */ /* 0x000fca0000011404 */
[----:B------:R0:W-:Y:S01]  /*c0a0*/  STG.E.64 desc[UR36][R2.64], R4 ;  /* 0x0000000402007986 */ /* 0x0001e2000c101b24 */
[----:B------:R-:W-:Y:S05]  /*c0b0*/  BRA `(.L_x_10465) ;  /* 0x0000000400447947 */ /* 0x000fea0003800000 */
.L_x_10482:
[----:B------:R-:W-:-:S05]  /*c0c0*/  PRMT R5, R9, 0x9910, RZ ;  /* 0x0000991009057816 */ /* 0x000fca00000000ff */
[----:B------:R0:W-:Y:S01]  /*c0d0*/  STG.E desc[UR36][R2.64], R5 ;  /* 0x0000000502007986 */ /* 0x0001e2000c101924 */
[----:B------:R-:W-:Y:S05]  /*c0e0*/  BRA `(.L_x_10465) ;  /* 0x0000000400387947 */ /* 0x000fea0003800000 */
.L_x_10472:
        /* <DEDUP_REMOVED lines=11> */
.L_x_10485:
[----:B------:R-:W-:Y:S01]  /*c1a0*/  CS2R R6, SRZ ;  /* 0x0000000000067805 */ /* 0x000fe2000001ff00 */
[----:B------:R-:W0:Y:S04]  /*c1b0*/  I2F.F64.S16 R4, R9 ;  /* 0x0000000900047312 */ /* 0x000e280000101c00 */
[----:B0-----:R0:W-:Y:S01]  /*c1c0*/  STG.E.128 desc[UR36][R2.64], R4 ;  /* 0x0000000402007986 */ /* 0x0011e2000c101d24 */
[----:B------:R-:W-:Y:S05]  /*c1d0*/  BRA `(.L_x_10465) ;  /* 0x0000000000fc7947 */ /* 0x000fea0003800000 */
.L_x_10484:
[----:B------:R-:W-:-:S09]  /*c1e0*/  UISETP.NE.AND UP0, UPT, UR4, 0xf, UPT ;  /* 0x0000000f0400788c */ /* 0x000fd2000bf05270 */
[----:B------:R-:W-:Y:S05]  /*c1f0*/  BRA.U !UP0, `(.L_x_10486) ;  /* 0x0000000108e87547 */ /* 0x000fea000b800000 */
[----:B------:R-:W-:-:S09]  /*c200*/  UISETP.NE.AND UP0, UPT, UR4, 0x17, UPT ;  /* 0x000000170400788c */ /* 0x000fd2000bf05270 */
[----:B------:R-:W-:Y:S05]  /*c210*/  BRA.U !UP0, `(.L_x_10487) ;  /* 0x0000000108907547 */ /* 0x000fea000b800000 */
[----:B------:R-:W-:-:S09]  /*c220*/  UISETP.NE.AND UP0, UPT, UR4, 0x18, UPT ;  /* 0x000000180400788c */ /* 0x000fd2000bf05270 */
[----:B------:R-:W-:Y:S05]  /*c230*/  BRA.U !UP0, `(.L_x_10488) ;  /* 0x0000000108447547 */ /* 0x000fea000b800000 */
.L_x_10464:
        /* <DEDUP_REMOVED lines=16> */
.L_x_10489:
[----:B------:R-:W-:Y:S05]  /*c340*/  BRA `(.L_x_10465) ;  /* 0x0000000000a07947 */ /* 0x000fea0003800000 */
.L_x_10488:
        /* <DEDUP_REMOVED lines=13> */
.L_x_10491:
[----:B------:R-:W-:Y:S05]  /*c420*/  BSYNC.RECONVERGENT B0 ;  /* 0x0000000000007941 */ /* 0x000fea0003800200 */
.L_x_10490:
[----:B------:R-:W-:-:S05]  /*c430*/  LOP3.LUT R5, R0, 0x80, R5, 0xf8, !PT ;  /* 0x0000008000057812 */ /* 0x000fca00078ef805 */
[----:B------:R3:W-:Y:S01]  /*c440*/  STG.E.U8 desc[UR36][R2.64], R5 ;  /* 0x0000000502007986 */ /* 0x0007e2000c101124 */
[----:B------:R-:W-:Y:S05]  /*c450*/  BRA `(.L_x_10465) ;  /* 0x00000000005c7947 */ /* 0x000fea0003800000 */
.L_x_10487:
        /* <DEDUP_REMOVED lines=12> */
.L_x_10493:
[----:B------:R-:W-:Y:S01]  /*c520*/  IMAD.MOV.U32 R0, RZ, RZ, 0x7f ;  /* 0x0000007fff007424 */ /* 0x000fe200078e00ff */
[----:B------:R-:W-:-:S04]  /*c530*/  ISETP.GT.U32.AND P0, PT, R4, 0x7f800000, PT ;  /* 0x7f8000000400780c */ /* 0x000fc80003f04070 */
[----:B------:R-:W-:-:S09]  /*c540*/  SEL R0, R0, 0x7c, P0 ;  /* 0x0000007c00007807 */ /* 0x000fd20000000000 */
.L_x_10494:
[----:B------:R-:W-:Y:S05]  /*c550*/  BSYNC.RECONVERGENT B0 ;  /* 0x0000000000007941 */ /* 0x000fea0003800200 */
.L_x_10492:
[----:B------:R-:W-:-:S04]  /*c560*/  SHF.R.U32.HI R5, RZ, 0x18, R5 ;  /* 0x00000018ff057819 */ /* 0x000fc80000011605 */
[----:B------:R-:W-:-:S05]  /*c570*/  LOP3.LUT R5, R0, 0x80, R5, 0xf8, !PT ;  /* 0x0000008000057812 */ /* 0x000fca00078ef805 */
[----:B------:R2:W-:Y:S01]  /*c580*/  STG.E.U8 desc[UR36][R2.64], R5 ;  /* 0x0000000502007986 */ /* 0x0005e2000c101124 */
[----:B------:R-:W-:Y:S05]  /*c590*/  BRA `(.L_x_10465) ;  /* 0x00000000000c7947 */ /* 0x000fea0003800000 */
.L_x_10486:
[----:B------:R-:W0:Y:S02]  /*c5a0*/  I2F.S16 R0, R9 ;  /* 0x0000000900007306 */ /* 0x000e240000101400 */
[----:B0-----:R-:W-:-:S05]  /*c5b0*/  F2FP.BF16.F32.PACK_AB R0, RZ, R0 ;  /* 0x00000000ff00723e */ /* 0x001fca00000010ff */
[----:B------:R4:W-:Y:S02]  /*c5c0*/  STG.E.U16 desc[UR36][R2.64], R0 ;  /* 0x0000000002007986 */ /* 0x0009e4000c101524 */
.L_x_10465:
[----:B------:R-:W-:-:S07]  /*c5d0*/  VIADD R17, R17, 0x80 ;  /* 0x0000008011117836 */ /* 0x000fce0000000000 */
.L_x_10392:
[----:B------:R-:W-:Y:S05]  /*c5e0*/  BSYNC.RECONVERGENT B6 ;  /* 0x0000000000067941 */ /* 0x000fea0003800200 */
.L_x_10391:
[----:B------:R-:W5:Y:S02]  /*c5f0*/  LDCU UR4, c[0x0][0x380] ;  /* 0x00007000ff0477ac */ /* 0x000f640008000800 */
[----:B-----5:R-:W-:-:S13]  /*c600*/  ISETP.GE.AND P0, PT, R17, UR4, PT ;  /* 0x0000000411007c0c */ /* 0x020fda000bf06270 */
[----:B------:R-:W-:Y:S05]  /*c610*/  @P0 EXIT ;  /* 0x000000000000094d */ /* 0x000fea0003800000 */
[----:B------:R-:W5:Y:S01]  /*c620*/  LDCU UR4, c[0x0][0x388] ;  /* 0x00007100ff0477ac */ /* 0x000f620008000800 */
[----:B------:R-:W-:Y:S01]  /*c630*/  MOV R18, RZ ;  /* 0x000000ff00127202 */ /* 0x000fe20000000f00 */
        /* <DEDUP_REMOVED lines=352> */
.L_x_10495:
[----:B------:R-:W0:Y:S01]  /*dc40*/  LDCU.64 UR6, c[0x0][0x5e8] ;  /* 0x0000bd00ff0677ac */ /* 0x000e220008000a00 */
[----:B------:R-:W1:Y:S01]  /*dc50*/  LDCU.64 UR8, c[0x0][0x5f0] ;  /* 0x0000be00ff0877ac */ /* 0x000e620008000a00 */
[----:B------:R-:W-:-:S04]  /*dc60*/  UPRMT UR4, UR39, 0x9910, URZ ;  /* 0x0000991027047896 */ /* 0x000fc800080000ff */
[----:B------:R-:W-:Y:S01]  /*dc70*/  UISETP.GT.AND UP0, UPT, UR4, 0x9, UPT ;  /* 0x000000090400788c */ /* 0x000fe2000bf04270 */
[----:B0-----:R-:W-:Y:S02]  /*dc80*/  IADD3 R16, P0, PT, R16, UR6, RZ ;  /* 0x0000000610107c10 */ /* 0x001fe4000ff1e0ff */
[----:B-12---:R-:W-:-:S03]  /*dc90*/  IADD3 R2, P1, PT, R0, UR8, RZ ;  /* 0x0000000800027c10 */ /* 0x006fc6000ff3e0ff */
        /* <DEDUP_REMOVED lines=13> */
.L_x_10499:
[----:B------:R0:W5:Y:S01]  /*dd70*/  LDG.E.U8 R19, desc[UR36][R2.64] ;  /* 0x0000002402137981 */ /* 0x000162000c1e1100 */
[----:B------:R-:W-:Y:S05]  /*dd80*/  BRA `(.L_x_10501) ;  /* 0x0000000c004c7947 */ /* 0x000fea0003800000 */
.L_x_10498:
        /* <DEDUP_REMOVED lines=8> */
.L_x_10503:
[----:B------:R0:W5:Y:S01]  /*de10*/  LDG.E.U16 R19, desc[UR36][R2.64] ;  /* 0x0000002402137981 */ /* 0x000162000c1e1500 */
[----:B------:R-:W-:Y:S05]  /*de20*/  BRA `(.L_x_10501) ;  /* 0x0000000c00247947 */ /* 0x000fea0003800000 */
.L_x_10502:
[----:B------:R0:W5:Y:S01]  /*de30*/  LDG.E.U16 R19, desc[UR36][R2.64] ;  /* 0x0000002402137981 */ /* 0x000162000c1e1500 */
[----:B------:R-:W-:Y:S05]  /*de40*/  BRA `(.L_x_10501) ;  /* 0x0000000c001c7947 */ /* 0x000fea0003800000 */
.L_x_10497:
        /* <DEDUP_REMOVED lines=9> */
.L_x_10505:
[----:B------:R-:W2:Y:S02]  /*dee0*/  LDG.E.U16 R0, desc[UR36][R2.64] ;  /* 0x0000002402007981 */ /* 0x000ea4000c1e1500 */
[----:B--2---:R-:W-:-:S06]  /*def0*/  HADD2.F32 R0, -RZ, R0.H0_H0 ;  /* 0x20000000ff007230 */ /* 0x004fcc0000004100 */
[----:B------:R-:W0:Y:S02]  /*df00*/  F2I.FTZ.TRUNC.NTZ R0, R0 ;  /* 0x0000000000007305 */ /* 0x000e24000021f100 */
[----:B0-----:R-:W-:Y:S01]  /*df10*/  PRMT R19, R0, 0x7610, R19 ;  /* 0x0000761000137816 */ /* 0x001fe20000000013 */
[----:B------:R-:W-:Y:S06]  /*df20*/  BRA `(.L_x_10501) ;  /* 0x0000000800e47947 */ /* 0x000fec0003800000 */
.L_x_10504:
        /* <DEDUP_REMOVED lines=9> */
.L_x_10507:
[----:B------:R-:W2:Y:S02]  /*dfc0*/  LDG.E.U16 R2, desc[UR36][R2.64] ;  /* 0x0000002402027981 */ /* 0x000ea4000c1e1500 */
[----:B--2---:R-:W-:-:S06]  /*dfd0*/  HADD2.F32 R0, -RZ, R2.H0_H0 ;  /* 0x20000002ff007230 */ /* 0x004fcc0000004100 */
[----:B------:R-:W0:Y:S02]  /*dfe0*/  F2I.FTZ.TRUNC.NTZ R0, R0 ;  /* 0x0000000000007305 */ /* 0x000e24000021f100 */
[----:B0-----:R-:W-:Y:S01]  /*dff0*/  PRMT R19, R0, 0x7610, R19 ;  /* 0x0000761000137816 */ /* 0x001fe20000000013 */
[----:B------:R-:W-:Y:S06]  /*e000*/  BRA `(.L_x_10501) ;  /* 0x0000000800ac7947 */ /* 0x000fec0003800000 */
.L_x_10506:
[----:B------:R-:W2:Y:S02]  /*e010*/  LDG.E.64 R2, desc[UR36][R2.64] ;  /* 0x0000002402027981 */ /* 0x000ea4000c1e1b00 */
[----:B--2---:R0:W1:Y:S02]  /*e020*/  F2I.F64.TRUNC R19, R2 ;  /* 0x0000000200137311 */ /* 0x004064000030d100 */
[----:B01----:R-:W-:Y:S05]  /*e030*/  BRA `(.L_x_10501) ;  /* 0x0000000800a07947 */ /* 0x003fea0003800000 */
.L_x_10496:
        /* <DEDUP_REMOVED lines=12> */
.L_x_10510:
[----:B------:R-:W2:Y:S02]  /*e100*/  LDG.E.64 R2, desc[UR36][R2.64] ;  /* 0x0000002402027981 */ /* 0x000ea4000c1e1b00 */
[----:B--2---:R0:W1:Y:S02]  /*e110*/  F2I.F64.TRUNC R19, R2 ;  /* 0x0000000200137311 */ /* 0x004064000030d100 */
[----:B01----:R-:W-:Y:S05]  /*e120*/  BRA `(.L_x_10501) ;  /* 0x0000000800647947 */ /* 0x003fea0003800000 */
.L_x_10509:
        /* <DEDUP_REMOVED lines=27> */
.L_x_10512:
        /* <DEDUP_REMOVED lines=14> */
.L_x_10511:
[----:B------:R-:W2:Y:S02]  /*e3c0*/  LDG.E.U16 R0, desc[UR36][R2.64] ;  /* 0x0000002402007981 */ /* 0x000ea4000c1e1500 */
[----:B--2---:R-:W-:-:S06]  /*e3d0*/  SHF.L.U32 R0, R0, 0x10, RZ ;  /* 0x0000001000007819 */ /* 0x004fcc00000006ff */
[----:B------:R-:W0:Y:S02]  /*e3e0*/  F2I.FTZ.TRUNC.NTZ R0, R0 ;  /* 0x0000000000007305 */ /* 0x000e24000021f100 */
[----:B0-----:R-:W-:Y:S01]  /*e3f0*/  PRMT R19, R0, 0x7610, R19 ;  /* 0x0000761000137816 */ /* 0x001fe20000000013 */
[----:B------:R-:W-:Y:S06]  /*e400*/  BRA `(.L_x_10501) ;  /* 0x0000000400ac7947 */ /* 0x000fec0003800000 */
.L_x_10508:
        /* <DEDUP_REMOVED lines=10> */
.L_x_10515:
        /* <DEDUP_REMOVED lines=21> */
.L_x_10519:
[----:B------:R-:W-:Y:S05]  /*e600*/  BSYNC.RECONVERGENT B1 ;  /* 0x0000000000017941 */ /* 0x000fea0003800200 */
.L_x_10518:
[----:B------:R-:W-:Y:S01]  /*e610*/  IMAD.SHL.U32 R0, R0, 0x100000, RZ ;  /* 0x0010000000007824 */ /* 0x000fe200078e00ff */
[----:B------:R-:W-:-:S04]  /*e620*/  LEA R2, R2, 0x3b800000, 0x17 ;  /* 0x3b80000002027811 */ /* 0x000fc800078eb8ff */
[----:B------:R-:W-:-:S07]  /*e630*/  LOP3.LUT R0, R2, R0, R7, 0xfe, !PT ;  /* 0x0000000002007212 */ /* 0x000fce00078efe07 */
.L_x_10517:
[----:B------:R-:W-:Y:S05]  /*e640*/  BSYNC.RECONVERGENT B0 ;  /* 0x0000000000007941 */ /* 0x000fea0003800200 */
.L_x_10516:
[----:B------:R-:W0:Y:S02]  /*e650*/  F2I.FTZ.TRUNC.NTZ R0, R0 ;  /* 0x0000000000007305 */ /* 0x000e24000021f100 */
[----:B0-----:R-:W-:Y:S01]  /*e660*/  PRMT R19, R0, 0x7610, R19 ;  /* 0x0000761000137816 */ /* 0x001fe20000000013 */
[----:B------:R-:W-:Y:S06]  /*e670*/  BRA `(.L_x_10501) ;  /* 0x0000000400107947 */ /* 0x000fec0003800000 */
.L_x_10514:
        /* <DEDUP_REMOVED lines=21> */
.L_x_10523:
[----:B------:R-:W-:Y:S05]  /*e7d0*/  BSYNC.RECONVERGENT B1 ;  /* 0x0000000000017941 */ /* 0x000fea0003800200 */
.L_x_10522:
[----:B------:R-:W-:Y:S01]  /*e7e0*/  IMAD.SHL.U32 R0, R0, 0x200000, RZ ;  /* 0x0020000000007824 */ /* 0x000fe200078e00ff */
[----:B------:R-:W-:-:S04]  /*e7f0*/  LEA R2, R2, 0x37800000, 0x17 ;  /* 0x3780000002027811 */ /* 0x000fc800078eb8ff */
[----:B------:R-:W-:-:S07]  /*e800*/  LOP3.LUT R0, R2, R0, R7, 0xfe, !PT ;  /* 0x0000000002007212 */ /* 0x000fce00078efe07 */
.L_x_10521:
[----:B------:R-:W-:Y:S05]  /*e810*/  BSYNC.RECONVERGENT B0 ;  /* 0x0000000000007941 */ /* 0x000fea0003800200 */
.L_x_10520:
[----:B------:R-:W0:Y:S02]  /*e820*/  F2I.FTZ.TRUNC.NTZ R0, R0 ;  /* 0x0000000000007305 */ /* 0x000e24000021f100 */
[----:B0-----:R-:W-:Y:S01]  /*e830*/  PRMT R19, R0, 0x7610, R19 ;  /* 0x0000761000137816 */ /* 0x001fe20000000013 */
[----:B------:R-:W-:Y:S06]  /*e840*/  BRA `(.L_x_10501) ;  /* 0x00000000009c7947 */ /* 0x000fec0003800000 */
.L_x_10513:
        /* <DEDUP_REMOVED lines=14> */
.L_x_10527:
[----:B------:R-:W-:Y:S05]  /*e930*/  BSYNC.RECONVERGENT B0 ;  /* 0x0000000000007941 */ /* 0x000fea0003800200 */
.L_x_10526:
[----:B------:R-:W0:Y:S02]  /*e940*/  F2I.FTZ.TRUNC.NTZ R0, R0 ;  /* 0x0000000000007305 */ /* 0x000e24000021f100 */
[----:B0-----:R-:W-:Y:S01]  /*e950*/  PRMT R19, R0, 0x7610, R19 ;  /* 0x0000761000137816 */ /* 0x001fe20000000013 */
[----:B------:R-:W-:Y:S06]  /*e960*/  BRA `(.L_x_10501) ;  /* 0x0000000000547947 */ /* 0x000fec0003800000 */
.L_x_10500:
        /* <DEDUP_REMOVED lines=16> */
.L_x_10528:
[----:B------:R-:W-:Y:S01]  /*ea70*/  PRMT R19, RZ, 0x7610, R19 ;  /* 0x00007610ff137816 */ /* 0x000fe20000000013 */
[----:B------:R-:W-:Y:S06]  /*ea80*/  BRA `(.L_x_10501) ;  /* 0x00000000000c7947 */ /* 0x000fec0003800000 */
.L_x_10525:
[----:B------:R0:W5:Y:S01]  /*ea90*/  LDG.E.U16 R19, desc[UR36][R2.64] ;  /* 0x0000002402137981 */ /* 0x000162000c1e1500 */
[----:B------:R-:W-:Y:S05]  /*eaa0*/  BRA `(.L_x_10501) ;  /* 0x0000000000047947 */ /* 0x000fea0003800000 */
.L_x_10524:
[----:B------:R1:W5:Y:S02]  /*eab0*/  LDG.E.U16 R19, desc[UR36][R2.64] ;  /* 0x0000002402137981 */ /* 0x000364000c1e1500 */
.L_x_10501:
        /* <DEDUP_REMOVED lines=16> */
.L_x_10532:
[----:B------:R1:W5:Y:S01]  /*ebc0*/  LDG.E.U8 R0, desc[UR36][R2.64] ;  /* 0x0000002402007981 */ /* 0x000362000c1e1100 */
[----:B------:R-:W-:Y:S05]  /*ebd0*/  BRA `(.L_x_10534) ;  /* 0x0000000c004c7947 */ /* 0x000fea0003800000 */
.L_x_10531:
        /* <DEDUP_REMOVED lines=8> */
.L_x_10536:
[----:B------:R0:W5:Y:S01]  /*ec60*/  LDG.E.U16 R0, desc[UR36][R2.64] ;  /* 0x0000002402007981 */ /* 0x000162000c1e1500 */
[----:B------:R-:W-:Y:S05]  /*ec70*/  BRA `(.L_x_10534) ;  /* 0x0000000c00247947 */ /* 0x000fea0003800000 */
.L_x_10535:
[----:B------:R2:W5:Y:S01]  /*ec80*/  LDG.E.U16 R0, desc[UR36][R2.64] ;  /* 0x0000002402007981 */ /* 0x000562000c1e1500 */
[----:B------:R-:W-:Y:S05]  /*ec90*/  BRA `(.L_x_10534) ;  /* 0x0000000c001c7947 */ /* 0x000fea0003800000 */
.L_x_10530:
        /* <DEDUP_REMOVED lines=9> */
.L_x_10538:
[----:B------:R-:W2:Y:S02]  /*ed30*/  LDG.E.U16 R4, desc[UR36][R2.64] ;  /* 0x0000002402047981 */ /* 0x000ea4000c1e1500 */
[----:B--2---:R-:W-:-:S06]  /*ed40*/  HADD2.F32 R4, -RZ, R4.H0_H0 ;  /* 0x20000004ff047230 */ /* 0x004fcc0000004100 */
[----:B------:R-:W0:Y:S02]  /*ed50*/  F2I.FTZ.TRUNC.NTZ R4, R4 ;  /* 0x0000000400047305 */ /* 0x000e24000021f100 */
[----:B0-----:R-:W-:Y:S01]  /*ed60*/  PRMT R0, R4, 0x7610, R0 ;  /* 0x0000761004007816 */ /* 0x001fe20000000000 */
[----:B------:R-:W-:Y:S06]  /*ed70*/  BRA `(.L_x_10534) ;  /* 0x0000000800e47947 */ /* 0x000fec0003800000 */
.L_x_10537:
        /* <DEDUP_REMOVED lines=9> */
.L_x_10540:
[----:B------:R-:W2:Y:S02]  /*ee10*/  LDG.E.U16 R2, desc[UR36][R2.64] ;  /* 0x0000002402027981 */ /* 0x000ea4000c1e1500 */
[----:B--2---:R-:W-:-:S06]  /*ee20*/  HADD2.F32 R4, -RZ, R2.H0_H0 ;  /* 0x20000002ff047230 */ /* 0x004fcc0000004100 */
[----:B------:R-:W0:Y:S02]  /*ee30*/  F2I.FTZ.TRUNC.NTZ R4, R4 ;  /* 0x0000000400047305 */ /* 0x000e24000021f100 */
[----:B0-----:R-:W-:Y:S01]  /*ee40*/  PRMT R0, R4, 0x7610, R0 ;  /* 0x0000761004007816 */ /* 0x001fe20000000000 */
[----:B------:R-:W-:Y:S06]  /*ee50*/  BRA `(.L_x_10534) ;  /* 0x0000000800ac7947 */ /* 0x000fec0003800000 */
.L_x_10539:
[----:B------:R-:W2:Y:S02]  /*ee60*/  LDG.E.64 R2, desc[UR36][R2.64] ;  /* 0x0000002402027981 */ /* 0x000ea4000c1e1b00 */
[----:B--2---:R0:W1:Y:S02]  /*ee70*/  F2I.F64.TRUNC R0, R2 ;  /* 0x0000000200007311 */ /* 0x004064000030d100 */
[----:B01----:R-:W-:Y:S05]  /*ee80*/  BRA `(.L_x_10534) ;  /* 0x0000000800a07947 */ /* 0x003fea0003800000 */
.L_x_10529:
        /* <DEDUP_REMOVED lines=12> */
.L_x_10543:
[----:B------:R-:W2:Y:S02]  /*ef50*/  LDG.E.64 R2, desc[UR36][R2.64] ;  /* 0x0000002402027981 */ /* 0x000ea4000c1e1b00 */
[----:B--2---:R0:W1:Y:S02]  /*ef60*/  F2I.F64.TRUNC R0, R2 ;  /* 0x0000000200007311 */ /* 0x004064000030d100 */
[----:B01----:R-:W-:Y:S05]  /*ef70*/  BRA `(.L_x_10534) ;  /* 0x0000000800647947 */ /* 0x003fea0003800000 */
.L_x_10542:
        /* <DEDUP_REMOVED lines=27> */
.L_x_10545:
        /* <DEDUP_REMOVED lines=14> */
.L_x_10544:
[----:B------:R-:W2:Y:S02]  /*f210*/  LDG.E.U16 R4, desc[UR36][R2.64] ;  /* 0x0000002402047981 */ /* 0x000ea4000c1e1500 */
[----:B--2---:R-:W-:-:S06]  /*f220*/  IMAD.U32 R4, R4, 0x10000, RZ ;  /* 0x0001000004047824 */ /* 0x004fcc00078e00ff */
[----:B------:R-:W0:Y:S02]  /*f230*/  F2I.FTZ.TRUNC.NTZ R4, R4 ;  /* 0x0000000400047305 */ /* 0x000e24000021f100 */
[----:B0-----:R-:W-:Y:S01]  /*f240*/  PRMT R0, R4, 0x7610, R0 ;  /* 0x0000761004007816 */ /* 0x001fe20000000000 */
[----:B------:R-:W-:Y:S06]  /*f250*/  BRA `(.L_x_10534) ;  /* 0x0000000400ac7947 */ /* 0x000fec0003800000 */
.L_x_10541:
        /* <DEDUP_REMOVED lines=10> */
.L_x_10548:
        /* <DEDUP_REMOVED lines=21> */
.L_x_10552:
[----:B------:R-:W-:Y:S05]  /*f450*/  BSYNC.RECONVERGENT B1 ;  /* 0x0000000000017941 */ /* 0x000fea0003800200 */
.L_x_10551:
[----:B------:R-:W-:Y:S01]  /*f460*/  IMAD.SHL.U32 R0, R0, 0x100000, RZ ;  /* 0x0010000000007824 */ /* 0x000fe200078e00ff */
[----:B------:R-:W-:-:S04]  /*f470*/  LEA R2, R2, 0x3b800000, 0x17 ;  /* 0x3b80000002027811 */ /* 0x000fc800078eb8ff */
[----:B------:R-:W-:-:S07]  /*f480*/  LOP3.LUT R4, R2, R0, R7, 0xfe, !PT ;  /* 0x0000000002047212 */ /* 0x000fce00078efe07 */
.L_x_10550:
[----:B------:R-:W-:Y:S05]  /*f490*/  BSYNC.RECONVERGENT B0 ;  /* 0x0000000000007941 */ /* 0x000fea0003800200 */
.L_x_10549:
[----:B------:R-:W0:Y:S02]  /*f4a0*/  F2I.FTZ.TRUNC.NTZ R4, R4 ;  /* 0x0000000400047305 */ /* 0x000e24000021f100 */
[----:B0-----:R-:W-:Y:S01]  /*f4b0*/  PRMT R0, R4, 0x7610, R0 ;  /* 0x0000761004007816 */ /* 0x001fe20000000000 */
[----:B------:R-:W-:Y:S06]  /*f4c0*/  BRA `(.L_x_10534) ;  /* 0x0000000400107947 */ /* 0x000fec0003800000 */
.L_x_10547:
        /* <DEDUP_REMOVED lines=21> */
.L_x_10556:
[----:B------:R-:W-:Y:S05]  /*f620*/  BSYNC.RECONVERGENT B1 ;  /* 0x0000000000017941 */ /* 0x000fea0003800200 */
.L_x_10555:
[----:B------:R-:W-:Y:S01]  /*f630*/  IMAD.SHL.U32 R0, R0, 0x200000, RZ ;  /* 0x0020000000007824 */ /* 0x000fe200078e00ff */
[----:B------:R-:W-:-:S04]  /*f640*/  LEA R2, R2, 0x37800000, 0x17 ;  /* 0x3780000002027811 */ /* 0x000fc800078eb8ff */
[----:B------:R-:W-:-:S07]  /*f650*/  LOP3.LUT R4, R2, R0, R7, 0xfe, !PT ;  /* 0x0000000002047212 */ /* 0x000fce00078efe07 */
.L_x_10554:
[----:B------:R-:W-:Y:S05]  /*f660*/  BSYNC.RECONVERGENT B0 ;  /* 0x0000000000007941 */ /* 0x000fea0003800200 */
.L_x_10553:
[----:B------:R-:W0:Y:S02]  /*f670*/  F2I.FTZ.TRUNC.NTZ R4, R4 ;  /* 0x0000000400047305 */ /* 0x000e24000021f100 */
[----:B0-----:R-:W-:Y:S01]  /*f680*/  PRMT R0, R4, 0x7610, R0 ;  /* 0x0000761004007816 */ /* 0x001fe20000000000 */
[----:B------:R-:W-:Y:S06]  /*f690*/  BRA `(.L_x_10534) ;  /* 0x00000000009c7947 */ /* 0x000fec0003800000 */
.L_x_10546:
        /* <DEDUP_REMOVED lines=14> */
.L_x_10560:
[----:B------:R-:W-:Y:S05]  /*f780*/  BSYNC.RECONVERGENT B0 ;  /* 0x0000000000007941 */ /* 0x000fea0003800200 */
.L_x_10559:
[----:B------:R-:W0:Y:S02]  /*f790*/  F2I.FTZ.TRUNC.NTZ R4, R4 ;  /* 0x0000000400047305 */ /* 0x000e24000021f100 */
[----:B0-----:R-:W-:Y:S01]  /*f7a0*/  PRMT R0, R4, 0x7610, R0 ;  /* 0x0000761004007816 */ /* 0x001fe20000000000 */
[----:B------:R-:W-:Y:S06]  /*f7b0*/  BRA `(.L_x_10534) ;  /* 0x0000000000547947 */ /* 0x000fec0003800000 */
.L_x_10533:
        /* <DEDUP_REMOVED lines=16> */
.L_x_10561:
[----:B------:R-:W-:Y:S01]  /*f8c0*/  PRMT R0, RZ, 0x7610, R0 ;  /* 0x00007610ff007816 */ /* 0x000fe20000000000 */
[----:B------:R-:W-:Y:S06]  /*f8d0*/  BRA `(.L_x_10534) ;  /* 0x00000000000c7947 */ /* 0x000fec0003800000 */
.L_x_10558:
[----:B------:R0:W5:Y:S01]  /*f8e0*/  LDG.E.U16 R0, desc[UR36][R2.64] ;  /* 0x0000002402007981 */ /* 0x000162000c1e1500 */
[----:B------:R-:W-:Y:S05]  /*f8f0*/  BRA `(.L_x_10534) ;  /* 0x0000000000047947 */ /* 0x000fea0003800000 */
.L_x_10557:
[----:B------:R0:W5:Y:S02]  /*f900*/  LDG.E.U16 R0, desc[UR36][R2.64] ;  /* 0x0000002402007981 */ /* 0x000164000c1e1500 */
.L_x_10534:
[----:B------:R-:W-:Y:S01]  /*f910*/  UPRMT UR4, UR43, 0x9910, URZ ;  /* 0x000099102b047896 */ /* 0x000fe200080000ff */
[----:B----45:R-:W-:Y:S02]  /*f920*/  PRMT R19, R19, 0x9910, RZ ;  /* 0x0000991013137816 */ /* 0x030fe400000000ff */
[----:B0123--:R-:W-:Y:S01]  /*f930*/  PRMT R3, R0, 0x9910, RZ ;  /* 0x0000991000037816 */ /* 0x00ffe200000000ff */
[----:B------:R-:W-:Y:S01]  /*f940*/  UISETP.GT.AND UP0, UPT, UR4, 0x9, UPT ;  /* 0x000000090400788c */ /* 0x000fe2000bf04270 */
[----:B------:R-:W-:-:S05]  /*f950*/  MOV R0, R19 ;  /* 0x0000001300007202 */ /* 0x000fca0000000f00 */
[----:B------:R-:W-:-:S03]  /*f960*/  IMAD R5, R0, R3, RZ ;  /* 0x0000000300057224 */ /* 0x000fc600078e02ff */
        /* <DEDUP_REMOVED lines=11> */
.L_x_10565:
[----:B------:R-:W-:Y:S01]  /*fa20*/  STG.E.U8 desc[UR36][R16.64], R5 ;  /* 0x0000000510007986 */ /* 0x000fe2000c101124 */
[----:B------:R-:W-:Y:S05]  /*fa30*/  EXIT ;  /* 0x000000000000794d */ /* 0x000fea0003800000 */
.L_x_10564:
        /* <DEDUP_REMOVED lines=8> */
[----:B------:R-:W-:Y:S01]  /*fac0*/  STG.E.64 desc[UR36][R16.64], R2 ;  /* 0x0000000210007986 */ /* 0x000fe2000c101b24 */
[----:B------:R-:W-:Y:S05]  /*fad0*/  EXIT ;  /* 0x000000000000794d */ /* 0x000fea0003800000 */
.L_x_10568:
[----:B------:R-:W-:-:S05]  /*fae0*/  PRMT R3, R5, 0x9910, RZ ;  /* 0x0000991005037816 */ /* 0x000fca00000000ff */
[----:B------:R-:W-:Y:S01]  /*faf0*/  STG.E desc[UR36][R16.64], R3 ;  /* 0x0000000310007986 */ /* 0x000fe2000c101924 */
[----:B------:R-:W-:Y:S05]  /*fb00*/  EXIT ;  /* 0x000000000000794d */ /* 0x000fea0003800000 */
.L_x_10567:
[----:B------:R-:W-:Y:S01]  /*fb10*/  STG.E.U16 desc[UR36][R16.64], R5 ;  /* 0x0000000510007986 */ /* 0x000fe2000c101524 */
[----:B------:R-:W-:Y:S05]  /*fb20*/  EXIT ;  /* 0x000000000000794d */ /* 0x000fea0003800000 */
.L_x_10563:
[----:B------:R-:W-:-:S09]  /*fb30*/  UISETP.GT.AND UP0, UPT, UR4, 0x6, UPT ;  /* 0x000000060400788c */ /* 0x000fd2000bf04270 */
[----:B------:R-:W-:Y:S05]  /*fb40*/  BRA.U UP0, `(.L_x_10569) ;  /* 0x00000001002c7547 */ /* 0x000fea000b800000 */
[----:B------:R-:W-:-:S09]  /*fb50*/  UISETP.NE.AND UP0, UPT, UR4, 0x5, UPT ;  /* 0x000000050400788c */ /* 0x000fd2000bf05270 */
[----:B------:R-:W-:Y:S05]  /*fb60*/  BRA.U !UP0, `(.L_x_10570) ;  /* 0x0000000108147547 */ /* 0x000fea000b800000 */
[----:B------:R-:W-:-:S09]  /*fb70*/  UISETP.NE.AND UP0, UPT, UR4, 0x6, UPT ;  /* 0x000000060400788c */ /* 0x000fd2000bf05270 */
[----:B------:R-:W-:Y:S05]  /*fb80*/  BRA.U UP0, `(.L_x_10566) ;  /* 0x0000000900147547 */ /* 0x000fea000b800000 */
[----:B------:R-:W0:Y:S02]  /*fb90*/  I2F.S16 R3, R5 ;  /* 0x0000000500037306 */ /* 0x000e240000101400 */
[----:B0-----:R-:W-:Y:S01]  /*fba0*/  STG.E desc[UR36][R16.64], R3 ;  /* 0x0000000310007986 */ /* 0x001fe2000c101924 */
[----:B------:R-:W-:Y:S05]  /*fbb0*/  EXIT ;  /* 0x000000000000794d */ /* 0x000fea0003800000 */
.L_x_10570:
[----:B------:R-:W0:Y:S02]  /*fbc0*/  I2F.S16 R0, R5 ;  /* 0x0000000500007306 */ /* 0x000e240000101400 */
[----:B0-----:R-:W-:-:S05]  /*fbd0*/  F2FP.F16.F32.PACK_AB R0, RZ, R0 ;  /* 0x00000000ff00723e */ /* 0x001fca00000000ff */
[----:B------:R-:W-:Y:S01]  /*fbe0*/  STG.E.U16 desc[UR36][R16.64], R0 ;  /* 0x0000000010007986 */ /* 0x000fe2000c101524 */
[----:B------:R-:W-:Y:S05]  /*fbf0*/  EXIT ;  /* 0x000000000000794d */ /* 0x000fea0003800000 */
.L_x_10569:
        /* <DEDUP_REMOVED lines=8> */
[----:B0-----:R-:W-:Y:S01]  /*fc80*/  STG.E.64 desc[UR36][R16.64], R2 ;  /* 0x0000000210007986 */ /* 0x001fe2000c101b24 */
[----:B------:R-:W-:Y:S05]  /*fc90*/  EXIT ;  /* 0x000000000000794d */ /* 0x000fea0003800000 */
.L_x_10572:
[----:B------:R-:W0:Y:S02]  /*fca0*/  I2F.S16 R5, R5 ;  /* 0x0000000500057306 */ /* 0x000e240000101400 */
[----:B0-----:R-:W-:-:S04]  /*fcb0*/  F2FP.F16.F32.PACK_AB R3, RZ, R5 ;  /* 0x00000005ff03723e */ /* 0x001fc800000000ff */
[----:B------:R-:W-:-:S05]  /*fcc0*/  PRMT R3, R3, 0x5410, RZ ;  /* 0x0000541003037816 */ /* 0x000fca00000000ff */
[----:B------:R-:W-:Y:S01]  /*fcd0*/  STG.E desc[UR36][R16.64], R3 ;  /* 0x0000000310007986 */ /* 0x000fe2000c101924 */
[----:B------:R-:W-:Y:S05]  /*fce0*/  EXIT ;  /* 0x000000000000794d */ /* 0x000fea0003800000 */
.L_x_10571:
[----:B------:R-:W0:Y:S02]  /*fcf0*/  I2F.F64.S16 R2, R5 ;  /* 0x0000000500027312 */ /* 0x000e240000101c00 */
[----:B0-----:R-:W-:Y:S01]  /*fd00*/  STG.E.64 desc[UR36][R16.64], R2 ;  /* 0x0000000210007986 */ /* 0x001fe2000c101b24 */
[----:B------:R-:W-:Y:S05]  /*fd10*/  EXIT ;  /* 0x000000000000794d */ /* 0x000fea0003800000 */
.L_x_10562:
        /* <DEDUP_REMOVED lines=12> */
.L_x_10576:
        /* <DEDUP_REMOVED lines=17> */
.L_x_10579:
[----:B------:R-:W-:-:S04]  /*fef0*/  SHF.R.U32.HI R3, RZ, 0x18, R3 ;  /* 0x00000018ff037819 */ /* 0x000fc80000011603 */
[----:B------:R-:W-:-:S04]  /*ff00*/  LOP3.LUT R0, R0, 0x80, R3, 0xf8, !PT ;  /* 0x0000008000007812 */ /* 0x000fc800078ef803 */
[----:B------:R-:W-:-:S07]  /*ff10*/  PRMT R8, R0, 0x7610, R8 ;  /* 0x0000761000087816 */ /* 0x000fce0000000008 */
.L_x_10578:
[----:B------:R-:W-:Y:S05]  /*ff20*/  BSYNC.RECONVERGENT B0 ;  /* 0x0000000000007941 */ /* 0x000fea0003800200 */
.L_x_10577:
[----:B------:R-:W-:Y:S01]  /*ff30*/  STG.E.U8 desc[UR36][R16.64], R8 ;  /* 0x0000000810007986 */ /* 0x000fe2000c101124 */
[----:B------:R-:W-:Y:S05]  /*ff40*/  EXIT ;  /* 0x000000000000794d */ /* 0x000fea0003800000 */
.L_x_10575:
        /* <DEDUP_REMOVED lines=17> */
.L_x_10582:
[----:B------:R-:W-:-:S04]  /*10060*/  SHF.R.U32.HI R3, RZ, 0x18, R3 ;  /* 0x00000018ff037819 */ /* 0x000fc80000011603 */
[----:B------:R-:W-:-:S04]  /*10070*/  LOP3.LUT R0, R0, 0x80, R3, 0xf8, !PT ;  /* 0x0000008000007812 */ /* 0x000fc800078ef803 */
[----:B------:R-:W-:-:S07]  /*10080*/  PRMT R8, R0, 0x7610, R8 ;  /* 0x0000761000087816 */ /* 0x000fce0000000008 */
.L_x_10581:
[----:B------:R-:W-:Y:S05]  /*10090*/  BSYNC.RECONVERGENT B0 ;  /* 0x0000000000007941 */ /* 0x000fea0003800200 */
.L_x_10580:
[----:B------:R-:W-:Y:S01]  /*100a0*/  STG.E.U8 desc[UR36][R16.64], R8 ;  /* 0x0000000810007986 */ /* 0x000fe2000c101124 */
[----:B------:R-:W-:Y:S05]  /*100b0*/  EXIT ;  /* 0x000000000000794d */ /* 0x000fea0003800000 */
.L_x_10574:
        /* <DEDUP_REMOVED lines=22> */
.L_x_10584:
[----:B------:R-:W-:-:S04]  /*10220*/  PRMT R2, R5, 0x9910, RZ ;  /* 0x0000991005027816 */ /* 0x000fc800000000ff */
[----:B------:R-:W-:-:S05]  /*10230*/  SHF.R.S32.HI R3, RZ, 0x1f, R2 ;  /* 0x0000001fff037819 */ /* 0x000fca0000011402 */
[----:B------:R-:W-:Y:S01]  /*10240*/  STG.E.64 desc[UR36][R16.64], R2 ;  /* 0x0000000210007986 */ /* 0x000fe2000c101b24 */
[----:B------:R-:W-:Y:S05]  /*10250*/  EXIT ;  /* 0x000000000000794d */ /* 0x000fea0003800000 */
.L_x_10583:
[----:B------:R-:W-:-:S05]  /*10260*/  PRMT R3, R5, 0x9910, RZ ;  /* 0x0000991005037816 */ /* 0x000fca00000000ff */
[----:B------:R-:W-:Y:S01]  /*10270*/  STG.E desc[UR36][R16.64], R3 ;  /* 0x0000000310007986 */ /* 0x000fe2000c101924 */
[----:B------:R-:W-:Y:S05]  /*10280*/  EXIT ;  /* 0x000000000000794d */ /* 0x000fea0003800000 */
.L_x_10573:
        /* <DEDUP_REMOVED lines=9> */
[----:B------:R-:W-:Y:S01]  /*10320*/  STG.E.U8 desc[UR36][R16.64], R3 ;  /* 0x0000000310007986 */ /* 0x000fe2000c101124 */
[----:B------:R-:W-:Y:S05]  /*10330*/  EXIT ;  /* 0x000000000000794d */ /* 0x000fea0003800000 */
.L_x_10586:
[----:B------:R-:W-:Y:S01]  /*10340*/  CS2R R6, SRZ ;  /* 0x0000000000067805 */ /* 0x000fe2000001ff00 */
[----:B------:R-:W0:Y:S04]  /*10350*/  I2F.F64.S16 R4, R5 ;  /* 0x0000000500047312 */ /* 0x000e280000101c00 */
[----:B0-----:R-:W-:Y:S01]  /*10360*/  STG.E.128 desc[UR36][R16.64], R4 ;  /* 0x0000000410007986 */ /* 0x001fe2000c101d24 */
[----:B------:R-:W-:Y:S05]  /*10370*/  EXIT ;  /* 0x000000000000794d */ /* 0x000fea0003800000 */
.L_x_10585:
[----:B------:R-:W-:-:S09]  /*10380*/  UISETP.NE.AND UP0, UPT, UR4, 0xf, UPT ;  /* 0x0000000f0400788c */ /* 0x000fd2000bf05270 */
[----:B------:R-:W-:Y:S05]  /*10390*/  BRA.U !UP0, `(.L_x_10587) ;  /* 0x0000000108e87547 */ /* 0x000fea000b800000 */
[----:B------:R-:W-:-:S09]  /*103a0*/  UISETP.NE.AND UP0, UPT, UR4, 0x17, UPT ;  /* 0x000000170400788c */ /* 0x000fd2000bf05270 */
[----:B------:R-:W-:Y:S05]  /*103b0*/  BRA.U !UP0, `(.L_x_10588) ;  /* 0x0000000108907547 */ /* 0x000fea000b800000 */
[----:B------:R-:W-:-:S09]  /*103c0*/  UISETP.NE.AND UP0, UPT, UR4, 0x18, UPT ;  /* 0x000000180400788c */ /* 0x000fd2000bf05270 */
[----:B------:R-:W-:Y:S05]  /*103d0*/  BRA.U !UP0, `(.L_x_10589) ;  /* 0x0000000108447547 */ /* 0x000fea000b800000 */
.L_x_10566:
        /* <DEDUP_REMOVED lines=16> */
.L_x_10590:
[----:B------:R-:W-:Y:S05]  /*104e0*/  EXIT ;  /* 0x000000000000794d */ /* 0x000fea0003800000 */
.L_x_10589:
        /* <DEDUP_REMOVED lines=13> */
.L_x_10592:
[----:B------:R-:W-:Y:S05]  /*105c0*/  BSYNC.RECONVERGENT B0 ;  /* 0x0000000000007941 */ /* 0x000fea0003800200 */
.L_x_10591:
[----:B------:R-:W-:-:S05]  /*105d0*/  LOP3.LUT R3, R0, 0x80, R3, 0xf8, !PT ;  /* 0x0000008000037812 */ /* 0x000fca00078ef803 */
[----:B------:R-:W-:Y:S01]  /*105e0*/  STG.E.U8 desc[UR36][R16.64], R3 ;  /* 0x0000000310007986 */ /* 0x000fe2000c101124 */
[----:B------:R-:W-:Y:S05]  /*105f0*/  EXIT ;  /* 0x000000000000794d */ /* 0x000fea0003800000 */
.L_x_10588:
        /* <DEDUP_REMOVED lines=12> */
.L_x_10594:
[----:B------:R-:W-:Y:S01]  /*106c0*/  IMAD.MOV.U32 R0, RZ, RZ, 0x7f ;  /* 0x0000007fff007424 */ /* 0x000fe200078e00ff */
[----:B------:R-:W-:-:S04]  /*106d0*/  ISETP.GT.U32.AND P0, PT, R2, 0x7f800000, PT ;  /* 0x7f8000000200780c */ /* 0x000fc80003f04070 */
[----:B------:R-:W-:-:S09]  /*106e0*/  SEL R0, R0, 0x7c, P0 ;  /* 0x0000007c00007807 */ /* 0x000fd20000000000 */
.L_x_10595:
[----:B------:R-:W-:Y:S05]  /*106f0*/  BSYNC.RECONVERGENT B0 ;  /* 0x0000000000007941 */ /* 0x000fea0003800200 */
.L_x_10593:
[----:B------:R-:W-:-:S04]  /*10700*/  SHF.R.U32.HI R3, RZ, 0x18, R3 ;  /* 0x00000018ff037819 */ /* 0x000fc80000011603 */
[----:B------:R-:W-:-:S05]  /*10710*/  LOP3.LUT R3, R0, 0x80, R3, 0xf8, !PT ;  /* 0x0000008000037812 */ /* 0x000fca00078ef803 */
[----:B------:R-:W-:Y:S01]  /*10720*/  STG.E.U8 desc[UR36][R16.64], R3 ;  /* 0x0000000310007986 */ /* 0x000fe2000c101124 */
[----:B------:R-:W-:Y:S05]  /*10730*/  EXIT ;  /* 0x000000000000794d */ /* 0x000fea0003800000 */
.L_x_10587:
[----:B------:R-:W0:Y:S02]  /*10740*/  I2F.S16 R0, R5 ;  /* 0x0000000500007306 */ /* 0x000e240000101400 */
[----:B0-----:R-:W-:-:S05]  /*10750*/  F2FP.BF16.F32.PACK_AB R0, RZ, R0 ;  /* 0x00000000ff00723e */ /* 0x001fca00000010ff */
[----:B------:R-:W-:Y:S01]  /*10760*/  STG.E.U16 desc[UR36][R16.64], R0 ;  /* 0x0000000010007986 */ /* 0x000fe2000c101524 */
[----:B------:R-:W-:Y:S05]  /*10770*/  EXIT ;  /* 0x000000000000794d */ /* 0x000fea0003800000 */
.L_x_10596:
        /* <DEDUP_REMOVED lines=16> */
.L_x_17040:


//--------------------- .text._ZN2at6native27unrolled_elementwise_kernelINS0_13BinaryFunctorIsssNS0_15binary_internal10MulFunctorIsEEEESt5arrayIPcLm3EELi4E23TrivialOffsetCalculatorILi2EjESA_ILi1EjENS0_6memory12LoadWithCastILi2EEENSD_13StoreWithCastILi1EEEEEviT_T0_T2_T3_T4_T5_ --------------------------
	.section	.text._ZN2at6native27unrolled_elementwise_kernelINS0_13BinaryFunctorIsssNS0_15binary_internal10MulFunctorIsEEEESt5arrayIPcLm3EELi4E23TrivialOffsetCalculatorILi2EjESA_ILi1EjENS0_6memory12LoadWithCastILi2EEENSD_13StoreWithCastILi1EEEEEviT_T0_T2_T3_T4_T5_,"ax",@progbits
	.align	128
        .global         _ZN2at6native27unrolled_elementwise_kernelINS0_13BinaryFunctorIsssNS0_15binary_internal10MulFunctorIsEEEESt5arrayIPcLm3EELi4E23TrivialOffsetCalculatorILi2EjESA_ILi1EjENS0_6memory12LoadWithCastILi2EEENSD_13StoreWithCastILi1EEEEEviT_T0_T2_T3_T4_T5_
        .type           _ZN2at6native27unrolled_elementwise_kernelINS0_13BinaryFunctorIsssNS0_15binary_internal10MulFunctorIsEEEESt5arrayIPcLm3EELi4E23TrivialOffsetCalculatorILi2EjESA_ILi1EjENS0_6memory12LoadWithCastILi2EEENSD_13StoreWithCastILi1EEEEEviT_T0_T2_T3_T4_T5_,@function
        .size           _ZN2at6native27unrolled_elementwise_kernelINS0_13BinaryFunctorIsssNS0_15binary_internal10MulFunctorIsEEEESt5arrayIPcLm3EELi4E23TrivialOffsetCalculatorILi2EjESA_ILi1EjENS0_6memory12LoadWithCastILi2EEENSD_13StoreWithCastILi1EEEEEviT_T0_T2_T3_T4_T5_,(.L_x_17041 - _ZN2at6native27unrolled_elementwise_kernelINS0_13BinaryFunctorIsssNS0_15binary_internal10MulFunctorIsEEEESt5arrayIPcLm3EELi4E23TrivialOffsetCalculatorILi2EjESA_ILi1EjENS0_6memory12LoadWithCastILi2EEENSD_13StoreWithCastILi1EEEEEviT_T0_T2_T3_T4_T5_)
        .other          _ZN2at6native27unrolled_elementwise_kernelINS0_13BinaryFunctorIsssNS0_15binary_internal10MulFunctorIsEEEESt5arrayIPcLm3EELi4E23TrivialOffsetCalculatorILi2EjESA_ILi1EjENS0_6memory12LoadWithCastILi2EEENSD_13StoreWithCastILi1EEEEEviT_T0_T2_T3_T4_T5_,@"STO_CUDA_ENTRY STV_DEFAULT"
_ZN2at6native27unrolled_elementwise_kernelINS0_13BinaryFunctorIsssNS0_15binary_internal10MulFunctorIsEEEESt5arrayIPcLm3EELi4E23TrivialOffsetCalculatorILi2EjESA_ILi1EjENS0_6memory12LoadWithCastILi2EEENSD_13StoreWithCastILi1EEEEEviT_T0_T2_T3_T4_T5_:
.text._ZN2at6native27unrolled_elementwise_kernelINS0_13BinaryFunctorIsssNS0_15binary_internal10MulFunctorIsEEEESt5arrayIPcLm3EELi4E23TrivialOffsetCalculatorILi2EjESA_ILi1EjENS0_6memory12LoadWithCastILi2EEENSD_13StoreWithCastILi1EEEEEviT_T0_T2_T3_T4_T5_:
        /* <DEDUP_REMOVED lines=33> */
.L_x_10602:
[----:B------:R3:W5:Y:S01]  /*0210*/  LDG.E.U8 R28, desc[UR36][R4.64] ;  /* 0x00000024041c7981 */ /* 0x000762000c1e1100 */
[----:B------:R-:W-:Y:S05]  /*0220*/  BRA `(.L_x_10604) ;  /* 0x0000000c00507947 */ /* 0x000fea0003800000 */
.L_x_10601:
        /* <DEDUP_REMOVED lines=8> */
.L_x_10606:
[----:B------:R1:W5:Y:S01]  /*02b0*/  LDG.E.U16 R28, desc[UR36][R4.64] ;  /* 0x00000024041c7981 */ /* 0x000362000c1e1500 */
[----:B------:R-:W-:Y:S05]  /*02c0*/  BRA `(.L_x_10604) ;  /* 0x0000000c00287947 */ /* 0x000fea0003800000 */
.L_x_10605:
[----:B------:R2:W5:Y:S01]  /*02d0*/  LDG.E.U16 R28, desc[UR36][R4.64] ;  /* 0x00000024041c7981 */ /* 0x000562000c1e1500 */
[----:B------:R-:W-:Y:S05]  /*02e0*/  BRA `(.L_x_10604) ;  /* 0x0000000c00207947 */ /* 0x000fea0003800000 */
.L_x_10600:
        /* <DEDUP_REMOVED lines=9> */
.L_x_10608:
[----:B------:R-:W2:Y:S02]  /*0380*/  LDG.E.U16 R0, desc[UR36][R4.64] ;  /* 0x0000002404007981 */ /* 0x000ea4000c1e1500 */
[----:B--2---:R-:W-:-:S06]  /*0390*/  HADD2.F32 R0, -RZ, R0.H0_H0 ;  /* 0x20000000ff007230 */ /* 0x004fcc0000004100 */
[----:B------:R-:W0:Y:S02]  /*03a0*/  F2I.FTZ.TRUNC.NTZ R0, R0 ;  /* 0x0000000000007305 */ /* 0x000e24000021f100 */
[----:B0-----:R-:W-:Y:S01]  /*03b0*/  PRMT R28, R0, 0x7610, R28 ;  /* 0x00007610001c7816 */ /* 0x001fe2000000001c */
[----:B------:R-:W-:Y:S06]  /*03c0*/  BRA `(.L_x_10604) ;  /* 0x0000000800e87947 */ /* 0x000fec0003800000 */
.L_x_10607:
        /* <DEDUP_REMOVED lines=9> */
.L_x_10610:
[----:B------:R-:W2:Y:S02]  /*0460*/  LDG.E.U16 R4, desc[UR36][R4.64] ;  /* 0x0000002404047981 */ /* 0x000ea4000c1e1500 */
[----:B--2---:R-:W-:-:S06]  /*0470*/  HADD2.F32 R0, -RZ, R4.H0_H0 ;  /* 0x20000004ff007230 */ /* 0x004fcc0000004100 */
[----:B------:R-:W0:Y:S02]  /*0480*/  F2I.FTZ.TRUNC.NTZ R0, R0 ;  /* 0x0000000000007305 */ /* 0x000e24000021f100 */
[----:B0-----:R-:W-:Y:S01]  /*0490*/  PRMT R28, R0, 0x7610, R28 ;  /* 0x00007610001c7816 */ /* 0x001fe2000000001c */
[----:B------:R-:W-:Y:S06]  /*04a0*/  BRA `(.L_x_10604) ;  /* 0x0000000800b07947 */ /* 0x000fec0003800000 */
.L_x_10609:
[----:B------:R-:W2:Y:S02]  /*04b0*/  LDG.E.64 R4, desc[UR36][R4.64] ;  /* 0x0000002404047981 */ /* 0x000ea4000c1e1b00 */
[----:B--2---:R0:W1:Y:S02]  /*04c0*/  F2I.F64.TRUNC R28, R4 ;  /* 0x00000004001c7311 */ /* 0x004064000030d100 */
[----:B01----:R-:W-:Y:S05]  /*04d0*/  BRA `(.L_x_10604) ;  /* 0x0000000800a47947 */ /* 0x003fea0003800000 */
.L_x_10599:
        /* <DEDUP_REMOVED lines=12> */
.L_x_10613:
[----:B------:R-:W2:Y:S02]  /*05a0*/  LDG.E.64 R4, desc[UR36][R4.64] ;  /* 0x0000002404047981 */ /* 0x000ea4000c1e1b00 */
[----:B--2---:R0:W1:Y:S02]  /*05b0*/  F2I.F64.TRUNC R28, R4 ;  /* 0x00000004001c7311 */ /* 0x004064000030d100 */
[----:B01----:R-:W-:Y:S05]  /*05c0*/  BRA `(.L_x_10604) ;  /* 0x0000000800687947 */ /* 0x003fea0003800000 */
.L_x_10612:
        /* <DEDUP_REMOVED lines=27> */
.L_x_10615:
        /* <DEDUP_REMOVED lines=15> */
.L_x_10614:
[----:B------:R-:W2:Y:S02]  /*0870*/  LDG.E.U16 R0, desc[UR36][R4.64] ;  /* 0x0000002404007981 */ /* 0x000ea4000c1e1500 */
[----:B--2---:R-:W-:-:S06]  /*0880*/  IMAD.U32 R0, R0, 0x10000, RZ ;  /* 0x0001000000007824 */ /* 0x004fcc00078e00ff */
[----:B------:R-:W0:Y:S02]  /*0890*/  F2I.FTZ.TRUNC.NTZ R0, R0 ;  /* 0x0000000000007305 */ /* 0x000e24000021f100 */
[----:B0-----:R-:W-:Y:S01]  /*08a0*/  PRMT R28, R0, 0x7610, R28 ;  /* 0x00007610001c7816 */ /* 0x001fe2000000001c */
[----:B------:R-:W-:Y:S06]  /*08b0*/  BRA `(.L_x_10604) ;  /* 0x0000000400ac7947 */ /* 0x000fec0003800000 */
.L_x_10611:
        /* <DEDUP_REMOVED lines=10> */
.L_x_10618:
        /* <DEDUP_REMOVED lines=21> */
.L_x_10622:
[----:B------:R-:W-:Y:S05]  /*0ab0*/  BSYNC.RECONVERGENT B1 ;  /* 0x0000000000017941 */ /* 0x000fea0003800200 */
.L_x_10621:
[----:B------:R-:W-:Y:S01]  /*0ac0*/  IMAD.SHL.U32 R0, R0, 0x100000, RZ ;  /* 0x0010000000007824 */ /* 0x000fe200078e00ff */
[----:B------:R-:W-:-:S04]  /*0ad0*/  LEA R3, R3, 0x3b800000, 0x17 ;  /* 0x3b80000003037811 */ /* 0x000fc800078eb8ff */
[----:B------:R-:W-:-:S07]  /*0ae0*/  LOP3.LUT R0, R3, R0, R7, 0xfe, !PT ;  /* 0x0000000003007212 */ /* 0x000fce00078efe07 */
.L_x_10620:
[----:B------:R-:W-:Y:S05]  /*0af0*/  BSYNC.RECONVERGENT B0 ;  /* 0x0000000000007941 */ /* 0x000fea0003800200 */
.L_x_10619:
[----:B------:R-:W0:Y:S02]  /*0b00*/  F2I.FTZ.TRUNC.NTZ R0, R0 ;  /* 0x0000000000007305 */ /* 0x000e24000021f100 */
[----:B0-----:R-:W-:Y:S01]  /*0b10*/  PRMT R28, R0, 0x7610, R28 ;  /* 0x00007610001c7816 */ /* 0x001fe2000000001c */
[----:B------:R-:W-:Y:S06]  /*0b20*/  BRA `(.L_x_10604) ;  /* 0x0000000400107947 */ /* 0x000fec0003800000 */
.L_x_10617:
        /* <DEDUP_REMOVED lines=21> */
.L_x_10626:
[----:B------:R-:W-:Y:S05]  /*0c80*/  BSYNC.RECONVERGENT B1 ;  /* 0x0000000000017941 */ /* 0x000fea0003800200 */
.L_x_10625:
[----:B------:R-:W-:Y:S01]  /*0c90*/  IMAD.SHL.U32 R0, R0, 0x200000, RZ ;  /* 0x0020000000007824 */ /* 0x000fe200078e00ff */
[----:B------:R-:W-:-:S04]  /*0ca0*/  LEA R3, R3, 0x37800000, 0x17 ;  /* 0x3780000003037811 */ /* 0x000fc800078eb8ff */
[----:B------:R-:W-:-:S07]  /*0cb0*/  LOP3.LUT R0, R3, R0, R7, 0xfe, !PT ;  /* 0x0000000003007212 */ /* 0x000fce00078efe07 */
.L_x_10624:
[----:B------:R-:W-:Y:S05]  /*0cc0*/  BSYNC.RECONVERGENT B0 ;  /* 0x0000000000007941 */ /* 0x000fea0003800200 */
.L_x_10623:
[----:B------:R-:W0:Y:S02]  /*0cd0*/  F2I.FTZ.TRUNC.NTZ R0, R0 ;  /* 0x0000000000007305 */ /* 0x000e24000021f100 */
[----:B0-----:R-:W-:Y:S01]  /*0ce0*/  PRMT R28, R0, 0x7610, R28 ;  /* 0x00007610001c7816 */ /* 0x001fe2000000001c */
[----:B------:R-:W-:Y:S06]  /*0cf0*/  BRA `(.L_x_10604) ;  /* 0x00000000009c7947 */ /* 0x000fec0003800000 */
.L_x_10616:
[----:B------:R-:W-:-:S09]  /*0d00*/  UISETP.NE.AND UP0, UPT, UR4, 0x1c, UPT ;  /* 0x0000001c0400788c */ /* 0x000fd2000bf05270 */
[----:B------:R-:W-:Y:S05]  /*0d10*/  BRA.U !UP0, `(.L_x_10627) ;  /* 0x0000000108907547 */ /* 0x000fea000b800000 */
[----:B------:R-:W-:-:S09]  /*0d20*/  UISETP.NE.AND UP0, UPT, UR4, 0x1d, UPT ;  /* 0x0000001d0400788c */ /* 0x000fd2000bf05270 */
[----:B------:R-:W-:Y:S05]  /*0d30*/  BRA.U !UP0, `(.L_x_10628) ;  /* 0x0000000108807547 */ /* 0x000fea000b800000 */
[----:B------:R-:W-:-:S09]  /*0d40*/  UISETP.NE.AND UP0, UPT, UR4, 0x2c, UPT ;  /* 0x0000002c0400788c */ /* 0x000fd2000bf05270 */
[----:B------:R-:W-:Y:S05]  /*0d50*/  BRA.U !UP0, `(.L_x_10629) ;  /* 0x0000000108487547 */ /* 0x000fea000b800000 */
.L_x_10603:
        /* <DEDUP_REMOVED lines=16> */
.L_x_10630:
[----:B------:R-:W-:Y:S01]  /*0e60*/  PRMT R28, RZ, 0x7610, R28 ;  /* 0x00007610ff1c7816 */ /* 0x000fe2000000001c */
[----:B------:R-:W-:Y:S06]  /*0e70*/  BRA `(.L_x_10604) ;  /* 0x00000000003c7947 */ /* 0x000fec0003800000 */
.L_x_10629:
        /* <DEDUP_REMOVED lines=8> */
.L_x_10632:
[----:B------:R-:W-:Y:S05]  /*0f00*/  BSYNC.RECONVERGENT B0 ;  /* 0x0000000000007941 */ /* 0x000fea0003800200 */
.L_x_10631:
[----:B------:R-:W0:Y:S02]  /*0f10*/  F2I.FTZ.TRUNC.NTZ R0, R0 ;  /* 0x0000000000007305 */ /* 0x000e24000021f100 */
[----:B0-----:R-:W-:Y:S01]  /*0f20*/  PRMT R28, R0, 0x7610, R28 ;  /* 0x00007610001c7816 */ /* 0x001fe2000000001c */
[----:B------:R-:W-:Y:S06]  /*0f30*/  BRA `(.L_x_10604) ;  /* 0x00000000000c7947 */ /* 0x000fec0003800000 */
.L_x_10628:
[----:B------:R0:W5:Y:S01]  /*0f40*/  LDG.E.U16 R28, desc[UR36][R4.64] ;  /* 0x00000024041c7981 */ /* 0x000162000c1e1500 */
[----:B------:R-:W-:Y:S05]  /*0f50*/  BRA `(.L_x_10604) ;  /* 0x0000000000047947 */ /* 0x000fea0003800000 */
.L_x_10627:
[----:B------:R0:W5:Y:S02]  /*0f60*/  LDG.E.U16 R28, desc[UR36][R4.64] ;  /* 0x00000024041c7981 */ /* 0x000164000c1e1500 */
.L_x_10604:
[----:B01234-:R-:W0:Y:S01]  /*0f70*/  LDC.64 R4, c[0x0][0x398] ;  /* 0x0000e600ff047b82 */ /* 0x01fe220000000a00 */
        /* <DEDUP_REMOVED lines=17> */
.L_x_10636:
[----:B------:R1:W5:Y:S01]  /*1090*/  LDG.E.U8 R18, desc[UR36][R4.64] ;  /* 0x0000002404127981 */ /* 0x000362000c1e1100 */
[----:B------:R-:W-:Y:S05]  /*10a0*/  BRA `(.L_x_10638) ;  /* 0x0000000c00507947 */ /* 0x000fea0003800000 */
.L_x_10635:
        /* <DEDUP_REMOVED lines=8> */
.L_x_10640:
[----:B------:R3:W5:Y:S01]  /*1130*/  LDG.E.U16 R18, desc[UR36][R4.64] ;  /* 0x0000002404127981 */ /* 0x000762000c1e1500 */
[----:B------:R-:W-:Y:S05]  /*1140*/  BRA `(.L_x_10638) ;  /* 0x0000000c00287947 */ /* 0x000fea0003800000 */
.L_x_10639:
[----:B------:R2:W5:Y:S01]  /*1150*/  LDG.E.U16 R18, desc[UR36][R4.64] ;  /* 0x0000002404127981 */ /* 0x000562000c1e1500 */
[----:B------:R-:W-:Y:S05]  /*1160*/  BRA `(.L_x_10638) ;  /* 0x0000000c00207947 */ /* 0x000fea0003800000 */
.L_x_10634:
        /* <DEDUP_REMOVED lines=9> */
.L_x_10642:
[----:B------:R-:W2:Y:S02]  /*1200*/  LDG.E.U16 R0, desc[UR36][R4.64] ;  /* 0x0000002404007981 */ /* 0x000ea4000c1e1500 */
[----:B--2---:R-:W-:-:S06]  /*1210*/  HADD2.F32 R0, -RZ, R0.H0_H0 ;  /* 0x20000000ff007230 */ /* 0x004fcc0000004100 */
[----:B------:R-:W0:Y:S02]  /*1220*/  F2I.FTZ.TRUNC.NTZ R0, R0 ;  /* 0x0000000000007305 */ /* 0x000e24000021f100 */
[----:B0-----:R-:W-:Y:S01]  /*1230*/  PRMT R18, R0, 0x7610, R18 ;  /* 0x0000761000127816 */ /* 0x001fe20000000012 */
[----:B------:R-:W-:Y:S06]  /*1240*/  BRA `(.L_x_10638) ;  /* 0x0000000800e87947 */ /* 0x000fec0003800000 */
.L_x_10641:
        /* <DEDUP_REMOVED lines=9> */
.L_x_10644:
[----:B------:R-:W2:Y:S02]  /*12e0*/  LDG.E.U16 R4, desc[UR36][R4.64] ;  /* 0x0000002404047981 */ /* 0x000ea4000c1e1500 */
[----:B--2---:R-:W-:-:S06]  /*12f0*/  HADD2.F32 R0, -RZ, R4.H0_H0 ;  /* 0x20000004ff007230 */ /* 0x004fcc0000004100 */
[----:B------:R-:W0:Y:S02]  /*1300*/  F2I.FTZ.TRUNC.NTZ R0, R0 ;  /* 0x0000000000007305 */ /* 0x000e24000021f100 */
[----:B0-----:R-:W-:Y:S01]  /*1310*/  PRMT R18, R0, 0x7610, R18 ;  /* 0x0000761000127816 */ /* 0x001fe20000000012 */
[----:B------:R-:W-:Y:S06]  /*1320*/  BRA `(.L_x_10638) ;  /* 0x0000000800b07947 */ /* 0x000fec0003800000 */
.L_x_10643:
[----:B------:R-:W2:Y:S02]  /*1330*/  LDG.E.64 R4, desc[UR36][R4.64] ;  /* 0x0000002404047981 */ /* 0x000ea4000c1e1b00 */
[----:B--2---:R0:W1:Y:S02]  /*1340*/  F2I.F64.TRUNC R18, R4 ;  /* 0x0000000400127311 */ /* 0x004064000030d100 */
[----:B01----:R-:W-:Y:S05]  /*1350*/  BRA `(.L_x_10638) ;  /* 0x0000000800a47947 */ /* 0x003fea0003800000 */
.L_x_10633:
        /* <DEDUP_REMOVED lines=12> */
.L_x_10647:
[----:B------:R-:W2:Y:S02]  /*1420*/  LDG.E.64 R4, desc[UR36][R4.64] ;  /* 0x0000002404047981 */ /* 0x000ea4000c1e1b00 */
[----:B--2---:R0:W1:Y:S02]  /*1430*/  F2I.F64.TRUNC R18, R4 ;  /* 0x0000000400127311 */ /* 0x004064000030d100 */
[----:B01----:R-:W-:Y:S05]  /*1440*/  BRA `(.L_x_10638) ;  /* 0x0000000800687947 */ /* 0x003fea0003800000 */
.L_x_10646:
        /* <DEDUP_REMOVED lines=27> */
.L_x_10649:
        /* <DEDUP_REMOVED lines=15> */
.L_x_10648:
[----:B------:R-:W2:Y:S02]  /*16f0*/  LDG.E.U16 R0, desc[UR36][R4.64] ;  /* 0x0000002404007981 */ /* 0x000ea4000c1e1500 */
[----:B--2---:R-:W-:-:S06]  /*1700*/  IMAD.U32 R0, R0, 0x10000, RZ ;  /* 0x0001000000007824 */ /* 0x004fcc00078e00ff */
[----:B------:R-:W0:Y:S02]  /*1710*/  F2I.FTZ.TRUNC.NTZ R0, R0 ;  /* 0x0000000000007305 */ /* 0x000e24000021f100 */
[----:B0-----:R-:W-:Y:S01]  /*1720*/  PRMT R18, R0, 0x7610, R18 ;  /* 0x0000761000127816 */ /* 0x001fe20000000012 */
[----:B------:R-:W-:Y:S06]  /*1730*/  BRA `(.L_x_10638) ;  /* 0x0000000400ac7947 */ /* 0x000fec0003800000 */
.L_x_10645:
        /* <DEDUP_REMOVED lines=10> */
.L_x_10652:
        /* <DEDUP_REMOVED lines=21> */
.L_x_10656:
[----:B------:R-:W-:Y:S05]  /*1930*/  BSYNC.RECONVERGENT B1 ;  /* 0x0000000000017941 */ /* 0x000fea0003800200 */
.L_x_10655:
[----:B------:R-:W-:Y:S01]  /*1940*/  IMAD.SHL.U32 R0, R0, 0x100000, RZ ;  /* 0x0010000000007824 */ /* 0x000fe200078e00ff */
[----:B------:R-:W-:-:S04]  /*1950*/  LEA R3, R3, 0x3b800000, 0x17 ;  /* 0x3b80000003037811 */ /* 0x000fc800078eb8ff */
[----:B------:R-:W-:-:S07]  /*1960*/  LOP3.LUT R0, R3, R0, R7, 0xfe, !PT ;  /* 0x0000000003007212 */ /* 0x000fce00078efe07 */
.L_x_10654:
[----:B------:R-:W-:Y:S05]  /*1970*/  BSYNC.RECONVERGENT B0 ;  /* 0x0000000000007941 */ /* 0x000fea0003800200 */
.L_x_10653:
[----:B------:R-:W0:Y:S02]  /*1980*/  F2I.FTZ.TRUNC.NTZ R0, R0 ;  /* 0x0000000000007305 */ /* 0x000e24000021f100 */
[----:B0-----:R-:W-:Y:S01]  /*1990*/  PRMT R18, R0, 0x7610, R18 ;  /* 0x0000761000127816 */ /* 0x001fe20000000012 */
[----:B------:R-:W-:Y:S06]  /*19a0*/  BRA `(.L_x_10638) ;  /* 0x0000000400107947 */ /* 0x000fec0003800000 */
.L_x_10651:
        /* <DEDUP_REMOVED lines=21> */
.L_x_10660:
[----:B------:R-:W-:Y:S05]  /*1b00*/  BSYNC.RECONVERGENT B1 ;  /* 0x0000000000017941 */ /* 0x000fea0003800200 */
.L_x_10659:
[----:B------:R-:W-:Y:S01]  /*1b10*/  IMAD.SHL.U32 R0, R0, 0x200000, RZ ;  /* 0x0020000000007824 */ /* 0x000fe200078e00ff */
[----:B------:R-:W-:-:S04]  /*1b20*/  LEA R3, R3, 0x37800000, 0x17 ;  /* 0x3780000003037811 */ /* 0x000fc800078eb8ff */
[----:B------:R-:W-:-:S07]  /*1b30*/  LOP3.LUT R0, R3, R0, R7, 0xfe, !PT ;  /* 0x0000000003007212 */ /* 0x000fce00078efe07 */
.L_x_10658:
[----:B------:R-:W-:Y:S05]  /*1b40*/  BSYNC.RECONVERGENT B0 ;  /* 0x0000000000007941 */ /* 0x000fea0003800200 */
.L_x_10657:
[----:B------:R-:W0:Y:S02]  /*1b50*/  F2I.FTZ.TRUNC.NTZ R0, R0 ;  /* 0x0000000000007305 */ /* 0x000e24000021f100 */
[----:B0-----:R-:W-:Y:S01]  /*1b60*/  PRMT R18, R0, 0x7610, R18 ;  /* 0x0000761000127816 */ /* 0x001fe20000000012 */
[----:B------:R-:W-:Y:S06]  /*1b70*/  BRA `(.L_x_10638) ;  /* 0x00000000009c7947 */ /* 0x000fec0003800000 */
.L_x_10650:
[----:B------:R-:W-:-:S09]  /*1b80*/  UISETP.NE.AND UP0, UPT, UR4, 0x1c, UPT ;  /* 0x0000001c0400788c */ /* 0x000fd2000bf05270 */
[----:B------:R-:W-:Y:S05]  /*1b90*/  BRA.U !UP0, `(.L_x_10661) ;  /* 0x0000000108907547 */ /* 0x000fea000b800000 */
[----:B------:R-:W-:-:S09]  /*1ba0*/  UISETP.NE.AND UP0, UPT, UR4, 0x1d, UPT ;  /* 0x0000001d0400788c */ /* 0x000fd2000bf05270 */
[----:B------:R-:W-:Y:S05]  /*1bb0*/  BRA.U !UP0, `(.L_x_10662) ;  /* 0x0000000108807547 */ /* 0x000fea000b800000 */
[----:B------:R-:W-:-:S09]  /*1bc0*/  UISETP.NE.AND UP0, UPT, UR4, 0x2c, UPT ;  /* 0x0000002c0400788c */ /* 0x000fd2000bf05270 */
[----:B------:R-:W-:Y:S05]  /*1bd0*/  BRA.U !UP0, `(.L_x_10663) ;  /* 0x0000000108487547 */ /* 0x000fea000b800000 */
.L_x_10637:
        /* <DEDUP_REMOVED lines=16> */
.L_x_10664:
[----:B------:R-:W-:Y:S01]  /*1ce0*/  PRMT R18, RZ, 0x7610, R18 ;  /* 0x00007610ff127816 */ /* 0x000fe20000000012 */
[----:B------:R-:W-:Y:S06]  /*1cf0*/  BRA `(.L_x_10638) ;  /* 0x00000000003c7947 */ /* 0x000fec0003800000 */
.L_x_10663:
        /* <DEDUP_REMOVED lines=8> */
.L_x_10666:
[----:B------:R-:W-:Y:S05]  /*1d80*/  BSYNC.RECONVERGENT B0 ;  /* 0x0000000000007941 */ /* 0x000fea0003800200 */
.L_x_10665:
[----:B------:R-:W0:Y:S02]  /*1d90*/  F2I.FTZ.TRUNC.NTZ R0, R0 ;  /* 0x0000000000007305 */ /* 0x000e24000021f100 */
[----:B0-----:R-:W-:Y:S01]  /*1da0*/  PRMT R18, R0, 0x7610, R18 ;  /* 0x0000761000127816 */ /* 0x001fe20000000012 */
[----:B------:R-:W-:Y:S06]  /*1db0*/  BRA `(.L_x_10638) ;  /* 0x00000000000c7947 */ /* 0x000fec0003800000 */
.L_x_10662:
[----:B------:R0:W5:Y:S01]  /*1dc0*/  LDG.E.U16 R18, desc[UR36][R4.64] ;  /* 0x0000002404127981 */ /* 0x000162000c1e1500 */
[----:B------:R-:W-:Y:S05]  /*1dd0*/  BRA `(.L_x_10638) ;  /* 0x0000000000047947 */ /* 0x000fea0003800000 */
.L_x_10661:
[----:B------:R0:W5:Y:S02]  /*1de0*/  LDG.E.U16 R18, desc[UR36][R4.64] ;  /* 0x0000002404127981 */ /* 0x000164000c1e1500 */
.L_x_10638:
[----:B------:R-:W-:-:S07]  /*1df0*/  VIADD R27, R17, 0x80 ;  /* 0x00000080111b7836 */ /* 0x000fce0000000000 */
.L_x_10598:
[----:B------:R-:W-:Y:S05]  /*1e00*/  BSYNC.RECONVERGENT B6 ;  /* 0x0000000000067941 */ /* 0x000fea0003800200 */
.L_x_10597:
[----:B------:R-:W-:Y:S01]  /*1e10*/  ISETP.GE.AND P0, PT, R27, R16, PT ;  /* 0x000000101b00720c */ /* 0x000fe20003f06270 */
[----:B------:R-:W-:Y:S01]  /*1e20*/  BSSY.RECONVERGENT B6, `(.L_x_10667) ;  /* 0x00001d6000067945 */ /* 0x000fe20003800200 */
[----:B------:R-:W-:Y:S02]  /*1e30*/  PRMT R25, RZ, 0x7610, R25 ;  /* 0x00007610ff197816 */ /* 0x000fe40000000019 */
[----:B------:R-:W-:-:S09]  /*1e40*/  PRMT R26, RZ, 0x7610, R26 ;  /* 0x00007610ff1a7816 */ /* 0x000fd2000000001a */
        /* <DEDUP_REMOVED lines=20> */
.L_x_10672:
[----:B------:R3:W5:Y:S01]  /*1f90*/  LDG.E.U8 R25, desc[UR36][R4.64] ;  /* 0x0000002404197981 */ /* 0x000762000c1e1100 */
[----:B------:R-:W-:Y:S05]  /*1fa0*/  BRA `(.L_x_10674) ;  /* 0x0000000c00507947 */ /* 0x000fea0003800000 */
.L_x_10671:
        /* <DEDUP_REMOVED lines=8> */
.L_x_10676:
[----:B------:R0:W5:Y:S01]  /*2030*/  LDG.E.U16 R25, desc[UR36][R4.64] ;  /* 0x0000002404197981 */ /* 0x000162000c1e1500 */
[----:B------:R-:W-:Y:S05]  /*2040*/  BRA `(.L_x_10674) ;  /* 0x0000000c00287947 */ /* 0x000fea0003800000 */
.L_x_10675:
[----:B------:R0:W5:Y:S01]  /*2050*/  LDG.E.U16 R25, desc[UR36][R4.64] ;  /* 0x0000002404197981 */ /* 0x000162000c1e1500 */
[----:B------:R-:W-:Y:S05]  /*2060*/  BRA `(.L_x_10674) ;  /* 0x0000000c00207947 */ /* 0x000fea0003800000 */
.L_x_10670:
        /* <DEDUP_REMOVED lines=9> */
.L_x_10678:
[----:B------:R-:W2:Y:S02]  /*2100*/  LDG.E.U16 R0, desc[UR36][R4.64] ;  /* 0x0000002404007981 */ /* 0x000ea4000c1e1500 */
[----:B--2---:R-:W-:-:S06]  /*2110*/  HADD2.F32 R0, -RZ, R0.H0_H0 ;  /* 0x20000000ff007230 */ /* 0x004fcc0000004100 */
[----:B------:R-:W0:Y:S02]  /*2120*/  F2I.FTZ.TRUNC.NTZ R0, R0 ;  /* 0x0000000000007305 */ /* 0x000e24000021f100 */
[----:B0-----:R-:W-:Y:S01]  /*2130*/  PRMT R25, R0, 0x7610, R25 ;  /* 0x0000761000197816 */ /* 0x001fe20000000019 */
[----:B------:R-:W-:Y:S06]  /*2140*/  BRA `(.L_x_10674) ;  /* 0x0000000800e87947 */ /* 0x000fec0003800000 */
.L_x_10677:
        /* <DEDUP_REMOVED lines=9> */
.L_x_10680:
[----:B------:R-:W2:Y:S02]  /*21e0*/  LDG.E.U16 R4, desc[UR36][R4.64] ;  /* 0x0000002404047981 */ /* 0x000ea4000c1e1500 */
[----:B--2---:R-:W-:-:S06]  /*21f0*/  HADD2.F32 R0, -RZ, R4.H0_H0 ;  /* 0x20000004ff007230 */ /* 0x004fcc0000004100 */
[----:B------:R-:W0:Y:S02]  /*2200*/  F2I.FTZ.TRUNC.NTZ R0, R0 ;  /* 0x0000000000007305 */ /* 0x000e24000021f100 */
[----:B0-----:R-:W-:Y:S01]  /*2210*/  PRMT R25, R0, 0x7610, R25 ;  /* 0x0000761000197816 */ /* 0x001fe20000000019 */
[----:B------:R-:W-:Y:S06]  /*2220*/  BRA `(.L_x_10674) ;  /* 0x0000000800b07947 */ /* 0x000fec0003800000 */
.L_x_10679:
[----:B------:R-:W2:Y:S02]  /*2230*/  LDG.E.64 R4, desc[UR36][R4.64] ;  /* 0x0000002404047981 */ /* 0x000ea4000c1e1b00 */
[----:B--2---:R0:W1:Y:S02]  /*2240*/  F2I.F64.TRUNC R25, R4 ;  /* 0x0000000400197311 */ /* 0x004064000030d100 */
[----:B01----:R-:W-:Y:S05]  /*2250*/  BRA `(.L_x_10674) ;  /* 0x0000000800a47947 */ /* 0x003fea0003800000 */
.L_x_10669:
        /* <DEDUP_REMOVED lines=12> */
.L_x_10683:
[----:B------:R-:W2:Y:S02]  /*2320*/  LDG.E.64 R4, desc[UR36][R4.64] ;  /* 0x0000002404047981 */ /* 0x000ea4000c1e1b00 */
[----:B--2---:R0:W1:Y:S02]  /*2330*/  F2I.F64.TRUNC R25, R4 ;  /* 0x0000000400197311 */ /* 0x004064000030d100 */
[----:B01----:R-:W-:Y:S05]  /*2340*/  BRA `(.L_x_10674) ;  /* 0x0000000800687947 */ /* 0x003fea0003800000 */
.L_x_10682:
        /* <DEDUP_REMOVED lines=27> */
.L_x_10685:
        /* <DEDUP_REMOVED lines=15> */
.L_x_10684:
[----:B------:R-:W2:Y:S02]  /*25f0*/  LDG.E.U16 R0, desc[UR36][R4.64] ;  /* 0x0000002404007981 */ /* 0x000ea4000c1e1500 */
[----:B--2---:R-:W-:-:S06]  /*2600*/  IMAD.U32 R0, R0, 0x10000, RZ ;  /* 0x0001000000007824 */ /* 0x004fcc00078e00ff */
[----:B------:R-:W0:Y:S02]  /*2610*/  F2I.FTZ.TRUNC.NTZ R0, R0 ;  /* 0x0000000000007305 */ /* 0x000e24000021f100 */
[----:B0-----:R-:W-:Y:S01]  /*2620*/  PRMT R25, R0, 0x7610, R25 ;  /* 0x0000761000197816 */ /* 0x001fe20000000019 */
[----:B------:R-:W-:Y:S06]  /*2630*/  BRA `(.L_x_10674) ;  /* 0x0000000400ac7947 */ /* 0x000fec0003800000 */
.L_x_10681:
        /* <DEDUP_REMOVED lines=10> */
.L_x_10688:
        /* <DEDUP_REMOVED lines=21> */
.L_x_10692:
[----:B------:R-:W-:Y:S05]  /*2830*/  BSYNC.RECONVERGENT B1 ;  /* 0x0000000000017941 */ /* 0x000fea0003800200 */
.L_x_10691:
[----:B------:R-:W-:Y:S01]  /*2840*/  IMAD.SHL.U32 R0, R0, 0x100000, RZ ;  /* 0x0010000000007824 */ /* 0x000fe200078e00ff */
[----:B------:R-:W-:-:S04]  /*2850*/  LEA R3, R3, 0x3b800000, 0x17 ;  /* 0x3b80000003037811 */ /* 0x000fc800078eb8ff */
[----:B------:R-:W-:-:S07]  /*2860*/  LOP3.LUT R0, R3, R0, R7, 0xfe, !PT ;  /* 0x0000000003007212 */ /* 0x000fce00078efe07 */
.L_x_10690:
[----:B------:R-:W-:Y:S05]  /*2870*/  BSYNC.RECONVERGENT B0 ;  /* 0x0000000000007941 */ /* 0x000fea0003800200 */
.L_x_10689:
[----:B------:R-:W0:Y:S02]  /*2880*/  F2I.FTZ.TRUNC.NTZ R0, R0 ;  /* 0x0000000000007305 */ /* 0x000e24000021f100 */
[----:B0-----:R-:W-:Y:S01]  /*2890*/  PRMT R25, R0, 0x7610, R25 ;  /* 0x0000761000197816 */ /* 0x001fe20000000019 */
[----:B------:R-:W-:Y:S06]  /*28a0*/  BRA `(.L_x_10674) ;  /* 0x0000000400107947 */ /* 0x000fec0003800000 */
.L_x_10687:
        /* <DEDUP_REMOVED lines=21> */
.L_x_10696:
[----:B------:R-:W-:Y:S05]  /*2a00*/  BSYNC.RECONVERGENT B1 ;  /* 0x0000000000017941 */ /* 0x000fea0003800200 */
.L_x_10695:
[----:B------:R-:W-:Y:S01]  /*2a10*/  IMAD.SHL.U32 R0, R0, 0x200000, RZ ;  /* 0x0020000000007824 */ /* 0x000fe200078e00ff */
[----:B------:R-:W-:-:S04]  /*2a20*/  LEA R3, R3, 0x37800000, 0x17 ;  /* 0x3780000003037811 */ /* 0x000fc800078eb8ff */
[----:B------:R-:W-:-:S07]  /*2a30*/  LOP3.LUT R0, R3, R0, R7, 0xfe, !PT ;  /* 0x0000000003007212 */ /* 0x000fce00078efe07 */
.L_x_10694:
[----:B------:R-:W-:Y:S05]  /*2a40*/  BSYNC.RECONVERGENT B0 ;  /* 0x0000000000007941 */ /* 0x000fea0003800200 */
.L_x_10693:
[----:B------:R-:W0:Y:S02]  /*2a50*/  F2I.FTZ.TRUNC.NTZ R0, R0 ;  /* 0x0000000000007305 */ /* 0x000e24000021f100 */
[----:B0-----:R-:W-:Y:S01]  /*2a60*/  PRMT R25, R0, 0x7610, R25 ;  /* 0x0000761000197816 */ /* 0x001fe20000000019 */
[----:B------:R-:W-:Y:S06]  /*2a70*/  BRA `(.L_x_10674) ;  /* 0x00000000009c7947 */ /* 0x000fec0003800000 */
.L_x_10686:
        /* <DEDUP_REMOVED lines=14> */
.L_x_10700:
[----:B------:R-:W-:Y:S05]  /*2b60*/  BSYNC.RECONVERGENT B0 ;  /* 0x0000000000007941 */ /* 0x000fea0003800200 */
.L_x_10699:
[----:B------:R-:W0:Y:S02]  /*2b70*/  F2I.FTZ.TRUNC.NTZ R0, R0 ;  /* 0x0000000000007305 */ /* 0x000e24000021f100 */
[----:B0-----:R-:W-:Y:S01]  /*2b80*/  PRMT R25, R0, 0x7610, R25 ;  /* 0x0000761000197816 */ /* 0x001fe20000000019 */
[----:B------:R-:W-:Y:S06]  /*2b90*/  BRA `(.L_x_10674) ;  /* 0x0000000000547947 */ /* 0x000fec0003800000 */
.L_x_10673:
        /* <DEDUP_REMOVED lines=16> */
.L_x_10701:
[----:B------:R-:W-:Y:S01]  /*2ca0*/  PRMT R25, RZ, 0x7610, R25 ;  /* 0x00007610ff197816 */ /* 0x000fe20000000019 */
[----:B------:R-:W-:Y:S06]  /*2cb0*/  BRA `(.L_x_10674) ;  /* 0x00000000000c7947 */ /* 0x000fec0003800000 */
.L_x_10698:
[----:B------:R0:W5:Y:S01]  /*2cc0*/  LDG.E.U16 R25, desc[UR36][R4.64] ;  /* 0x0000002404197981 */ /* 0x000162000c1e1500 */
[----:B------:R-:W-:Y:S05]  /*2cd0*/  BRA `(.L_x_10674) ;  /* 0x0000000000047947 */ /* 0x000fea0003800000 */
.L_x_10697:
[----:B------:R1:W5:Y:S02]  /*2ce0*/  LDG.E.U16 R25, desc[UR36][R4.64] ;  /* 0x0000002404197981 */ /* 0x000364000c1e1500 */
.L_x_10674:
        /* <DEDUP_REMOVED lines=18> */
.L_x_10705:
[----:B------:R0:W5:Y:S01]  /*2e10*/  LDG.E.U8 R26, desc[UR36][R4.64] ;  /* 0x00000024041a7981 */ /* 0x000162000c1e1100 */
[----:B------:R-:W-:Y:S05]  /*2e20*/  BRA `(.L_x_10707) ;  /* 0x0000000c00507947 */ /* 0x000fea0003800000 */
.L_x_10704:
        /* <DEDUP_REMOVED lines=8> */
.L_x_10709:
[----:B------:R0:W5:Y:S01]  /*2eb0*/  LDG.E.U16 R26, desc[UR36][R4.64] ;  /* 0x00000024041a7981 */ /* 0x000162000c1e1500 */
[----:B------:R-:W-:Y:S05]  /*2ec0*/  BRA `(.L_x_10707) ;  /* 0x0000000c00287947 */ /* 0x000fea0003800000 */
.L_x_10708:
[----:B------:R0:W5:Y:S01]  /*2ed0*/  LDG.E.U16 R26, desc[UR36][R4.64] ;  /* 0x00000024041a7981 */ /* 0x000162000c1e1500 */
[----:B------:R-:W-:Y:S05]  /*2ee0*/  BRA `(.L_x_10707) ;  /* 0x0000000c00207947 */ /* 0x000fea0003800000 */
.L_x_10703:
        /* <DEDUP_REMOVED lines=9> */
.L_x_10711:
[----:B------:R-:W2:Y:S02]  /*2f80*/  LDG.E.U16 R0, desc[UR36][R4.64] ;  /* 0x0000002404007981 */ /* 0x000ea4000c1e1500 */
[----:B--2---:R-:W-:-:S06]  /*2f90*/  HADD2.F32 R0, -RZ, R0.H0_H0 ;  /* 0x20000000ff007230 */ /* 0x004fcc0000004100 */
[----:B------:R-:W0:Y:S02]  /*2fa0*/  F2I.FTZ.TRUNC.NTZ R0, R0 ;  /* 0x0000000000007305 */ /* 0x000e24000021f100 */
[----:B0-----:R-:W-:Y:S01]  /*2fb0*/  PRMT R26, R0, 0x7610, R26 ;  /* 0x00007610001a7816 */ /* 0x001fe2000000001a */
[----:B------:R-:W-:Y:S06]  /*2fc0*/  BRA `(.L_x_10707) ;  /* 0x0000000800e87947 */ /* 0x000fec0003800000 */
.L_x_10710:
        /* <DEDUP_REMOVED lines=9> */
.L_x_10713:
[----:B------:R-:W2:Y:S02]  /*3060*/  LDG.E.U16 R4, desc[UR36][R4.64] ;  /* 0x0000002404047981 */ /* 0x000ea4000c1e1500 */
[----:B--2---:R-:W-:-:S06]  /*3070*/  HADD2.F32 R0, -RZ, R4.H0_H0 ;  /* 0x20000004ff007230 */ /* 0x004fcc0000004100 */
[----:B------:R-:W0:Y:S02]  /*3080*/  F2I.FTZ.TRUNC.NTZ R0, R0 ;  /* 0x0000000000007305 */ /* 0x000e24000021f100 */
[----:B0-----:R-:W-:Y:S01]  /*3090*/  PRMT R26, R0, 0x7610, R26 ;  /* 0x00007610001a7816 */ /* 0x001fe2000000001a */
[----:B------:R-:W-:Y:S06]  /*30a0*/  BRA `(.L_x_10707) ;  /* 0x0000000800b07947 */ /* 0x000fec0003800000 */
.L_x_10712:
[----:B------:R-:W2:Y:S02]  /*30b0*/  LDG.E.64 R4, desc[UR36][R4.64] ;  /* 0x0000002404047981 */ /* 0x000ea4000c1e1b00 */
[----:B--2---:R0:W1:Y:S02]  /*30c0*/  F2I.F64.TRUNC R26, R4 ;  /* 0x00000004001a7311 */ /* 0x004064000030d100 */
[----:B01----:R-:W-:Y:S05]  /*30d0*/  BRA `(.L_x_10707) ;  /* 0x0000000800a47947 */ /* 0x003fea0003800000 */
.L_x_10702:
        /* <DEDUP_REMOVED lines=12> */
.L_x_10716:
[----:B------:R-:W2:Y:S02]  /*31a0*/  LDG.E.64 R4, desc[UR36][R4.64] ;  /* 0x0000002404047981 */ /* 0x000ea4000c1e1b00 */
[----:B--2---:R3:W4:Y:S02]  /*31b0*/  F2I.F64.TRUNC R26, R4 ;  /* 0x00000004001a7311 */ /* 0x004724000030d100 */
[----:B---34-:R-:W-:Y:S05]  /*31c0*/  BRA `(.L_x_10707) ;  /* 0x0000000800687947 */ /* 0x018fea0003800000 */
.L_x_10715:
        /* <DEDUP_REMOVED lines=27> */
.L_x_10718:
        /* <DEDUP_REMOVED lines=15> */
.L_x_10717:
[----:B------:R-:W2:Y:S02]  /*3470*/  LDG.E.U16 R0, desc[UR36][R4.64] ;  /* 0x0000002404007981 */ /* 0x000ea4000c1e1500 */
[----:B--2---:R-:W-:-:S06]  /*3480*/  IMAD.U32 R0, R0, 0x10000, RZ ;  /* 0x0001000000007824 */ /* 0x004fcc00078e00ff */
[----:B------:R-:W0:Y:S02]  /*3490*/  F2I.FTZ.TRUNC.NTZ R0, R0 ;  /* 0x0000000000007305 */ /* 0x000e24000021f100 */
[----:B0-----:R-:W-:Y:S01]  /*34a0*/  PRMT R26, R0, 0x7610, R26 ;  /* 0x00007610001a7816 */ /* 0x001fe2000000001a */
[----:B------:R-:W-:Y:S06]  /*34b0*/  BRA `(.L_x_10707) ;  /* 0x0000000400ac7947 */ /* 0x000fec0003800000 */
.L_x_10714:
        /* <DEDUP_REMOVED lines=10> */
.L_x_10721:
        /* <DEDUP_REMOVED lines=21> */
.L_x_10725:
[----:B------:R-:W-:Y:S05]  /*36b0*/  BSYNC.RECONVERGENT B1 ;  /* 0x0000000000017941 */ /* 0x000fea0003800200 */
.L_x_10724:
[----:B------:R-:W-:Y:S01]  /*36c0*/  IMAD.SHL.U32 R0, R0, 0x100000, RZ ;  /* 0x0010000000007824 */ /* 0x000fe200078e00ff */
[----:B------:R-:W-:-:S04]  /*36d0*/  LEA R3, R3, 0x3b800000, 0x17 ;  /* 0x3b80000003037811 */ /* 0x000fc800078eb8ff */
[----:B------:R-:W-:-:S07]  /*36e0*/  LOP3.LUT R0, R3, R0, R7, 0xfe, !PT ;  /* 0x0000000003007212 */ /* 0x000fce00078efe07 */
.L_x_10723:
[----:B------:R-:W-:Y:S05]  /*36f0*/  BSYNC.RECONVERGENT B0 ;  /* 0x0000000000007941 */ /* 0x000fea0003800200 */
.L_x_10722:
[----:B------:R-:W0:Y:S02]  /*3700*/  F2I.FTZ.TRUNC.NTZ R0, R0 ;  /* 0x0000000000007305 */ /* 0x000e24000021f100 */
[----:B0-----:R-:W-:Y:S01]  /*3710*/  PRMT R26, R0, 0x7610, R26 ;  /* 0x00007610001a7816 */ /* 0x001fe2000000001a */
[----:B------:R-:W-:Y:S06]  /*3720*/  BRA `(.L_x_10707) ;  /* 0x0000000400107947 */ /* 0x000fec0003800000 */
.L_x_10720:
        /* <DEDUP_REMOVED lines=21> */
.L_x_10729:
[----:B------:R-:W-:Y:S05]  /*3880*/  BSYNC.RECONVERGENT B1 ;  /* 0x0000000000017941 */ /* 0x000fea0003800200 */
.L_x_10728:
[----:B------:R-:W-:Y:S01]  /*3890*/  IMAD.SHL.U32 R0, R0, 0x200000, RZ ;  /* 0x0020000000007824 */ /* 0x000fe200078e00ff */
[----:B------:R-:W-:-:S04]  /*38a0*/  LEA R3, R3, 0x37800000, 0x17 ;  /* 0x3780000003037811 */ /* 0x000fc800078eb8ff */
[----:B------:R-:W-:-:S07]  /*38b0*/  LOP3.LUT R0, R3, R0, R7, 0xfe, !PT ;  /* 0x0000000003007212 */ /* 0x000fce00078efe07 */
.L_x_10727:
[----:B------:R-:W-:Y:S05]  /*38c0*/  BSYNC.RECONVERGENT B0 ;  /* 0x0000000000007941 */ /* 0x000fea0003800200 */
.L_x_10726:
[----:B------:R-:W0:Y:S02]  /*38d0*/  F2I.FTZ.TRUNC.NTZ R0, R0 ;  /* 0x0000000000007305 */ /* 0x000e24000021f100 */
[----:B0-----:R-:W-:Y:S01]  /*38e0*/  PRMT R26, R0, 0x7610, R26 ;  /* 0x00007610001a7816 */ /* 0x001fe2000000001a */
[----:B------:R-:W-:Y:S06]  /*38f0*/  BRA `(.L_x_10707) ;  /* 0x00000000009c7947 */ /* 0x000fec0003800000 */
.L_x_10719:
        /* <DEDUP_REMOVED lines=14> */
.L_x_10733:
[----:B------:R-:W-:Y:S05]  /*39e0*/  BSYNC.RECONVERGENT B0 ;  /* 0x0000000000007941 */ /* 0x000fea0003800200 */
.L_x_10732:
[----:B------:R-:W0:Y:S02]  /*39f0*/  F2I.FTZ.TRUNC.NTZ R0, R0 ;  /* 0x0000000000007305 */ /* 0x000e24000021f100 */
[----:B0-----:R-:W-:Y:S01]  /*3a00*/  PRMT R26, R0, 0x7610, R26 ;  /* 0x00007610001a7816 */ /* 0x001fe2000000001a */
[----:B------:R-:W-:Y:S06]  /*3a10*/  BRA `(.L_x_10707) ;  /* 0x0000000000547947 */ /* 0x000fec0003800000 */
.L_x_10706:
        /* <DEDUP_REMOVED lines=16> */
.L_x_10734:
[----:B------:R-:W-:Y:S01]  /*3b20*/  PRMT R26, RZ, 0x7610, R26 ;  /* 0x00007610ff1a7816 */ /* 0x000fe2000000001a */
[----:B------:R-:W-:Y:S06]  /*3b30*/  BRA `(.L_x_10707) ;  /* 0x00000000000c7947 */ /* 0x000fec0003800000 */
.L_x_10731:
[----:B------:R1:W5:Y:S01]  /*3b40*/  LDG.E.U16 R26, desc[UR36][R4.64] ;  /* 0x00000024041a7981 */ /* 0x000362000c1e1500 */
[----:B------:R-:W-:Y:S05]  /*3b50*/  BRA `(.L_x_10707) ;  /* 0x0000000000047947 */ /* 0x000fea0003800000 */
.L_x_10730:
[----:B------:R2:W5:Y:S02]  /*3b60*/  LDG.E.U16 R26, desc[UR36][R4.64] ;  /* 0x00000024041a7981 */ /* 0x000564000c1e1500 */
.L_x_10707:
[----:B------:R-:W-:-:S07]  /*3b70*/  VIADD R27, R27, 0x80 ;  /* 0x000000801b1b7836 */ /* 0x000fce0000000000 */
.L_x_10668:
[----:B------:R-:W-:Y:S05]  /*3b80*/  BSYNC.RECONVERGENT B6 ;  /* 0x0000000000067941 */ /* 0x000fea0003800200 */
.L_x_10667:
        /* <DEDUP_REMOVED lines=24> */
.L_x_10740:
[----:B------:R3:W5:Y:S01]  /*3d10*/  LDG.E.U8 R24, desc[UR36][R4.64] ;  /* 0x0000002404187981 */ /* 0x000762000c1e1100 */
[----:B------:R-:W-:Y:S05]  /*3d20*/  BRA `(.L_x_10742) ;  /* 0x0000000c00507947 */ /* 0x000fea0003800000 */
.L_x_10739:
        /* <DEDUP_REMOVED lines=8> */
.L_x_10744:
[----:B------:R0:W5:Y:S01]  /*3db0*/  LDG.E.U16 R24, desc[UR36][R4.64] ;  /* 0x0000002404187981 */ /* 0x000162000c1e1500 */
[----:B------:R-:W-:Y:S05]  /*3dc0*/  BRA `(.L_x_10742) ;  /* 0x0000000c00287947 */ /* 0x000fea0003800000 */
.L_x_10743:
[----:B------:R0:W5:Y:S01]  /*3dd0*/  LDG.E.U16 R24, desc[UR36][R4.64] ;  /* 0x0000002404187981 */ /* 0x000162000c1e1500 */
[----:B------:R-:W-:Y:S05]  /*3de0*/  BRA `(.L_x_10742) ;  /* 0x0000000c00207947 */ /* 0x000fea0003800000 */
.L_x_10738:
        /* <DEDUP_REMOVED lines=9> */
.L_x_10746:
[----:B------:R-:W2:Y:S02]  /*3e80*/  LDG.E.U16 R0, desc[UR36][R4.64] ;  /* 0x0000002404007981 */ /* 0x000ea4000c1e1500 */
[----:B--2---:R-:W-:-:S06]  /*3e90*/  HADD2.F32 R0, -RZ, R0.H0_H0 ;  /* 0x20000000ff007230 */ /* 0x004fcc0000004100 */
[----:B------:R-:W0:Y:S02]  /*3ea0*/  F2I.FTZ.TRUNC.NTZ R0, R0 ;  /* 0x0000000000007305 */ /* 0x000e24000021f100 */
[----:B0-----:R-:W-:Y:S01]  /*3eb0*/  PRMT R24, R0, 0x7610, R24 ;  /* 0x0000761000187816 */ /* 0x001fe20000000018 */
[----:B------:R-:W-:Y:S06]  /*3ec0*/  BRA `(.L_x_10742) ;  /* 0x0000000800e87947 */ /* 0x000fec0003800000 */
.L_x_10745:
        /* <DEDUP_REMOVED lines=9> */
.L_x_10748:
[----:B------:R-:W2:Y:S02]  /*3f60*/  LDG.E.U16 R4, desc[UR36][R4.64] ;  /* 0x0000002404047981 */ /* 0x000ea4000c1e1500 */
[----:B--2---:R-:W-:-:S06]  /*3f70*/  HADD2.F32 R0, -RZ, R4.H0_H0 ;  /* 0x20000004ff007230 */ /* 0x004fcc0000004100 */
[----:B------:R-:W0:Y:S02]  /*3f80*/  F2I.FTZ.TRUNC.NTZ R0, R0 ;  /* 0x0000000000007305 */ /* 0x000e24000021f100 */
[----:B0-----:R-:W-:Y:S01]  /*3f90*/  PRMT R24, R0, 0x7610, R24 ;  /* 0x0000761000187816 */ /* 0x001fe20000000018 */
[----:B------:R-:W-:Y:S06]  /*3fa0*/  BRA `(.L_x_10742) ;  /* 0x0000000800b07947 */ /* 0x000fec0003800000 */
.L_x_10747:
[----:B------:R-:W2:Y:S02]  /*3fb0*/  LDG.E.64 R4, desc[UR36][R4.64] ;  /* 0x0000002404047981 */ /* 0x000ea4000c1e1b00 */
[----:B--2---:R0:W1:Y:S02]  /*3fc0*/  F2I.F64.TRUNC R24, R4 ;  /* 0x0000000400187311 */ /* 0x004064000030d100 */
[----:B01----:R-:W-:Y:S05]  /*3fd0*/  BRA `(.L_x_10742) ;  /* 0x0000000800a47947 */ /* 0x003fea0003800000 */
.L_x_10737:
        /* <DEDUP_REMOVED lines=12> */
.L_x_10751:
[----:B------:R-:W2:Y:S02]  /*40a0*/  LDG.E.64 R4, desc[UR36][R4.64] ;  /* 0x0000002404047981 */ /* 0x000ea4000c1e1b00 */
[----:B--2---:R0:W1:Y:S02]  /*40b0*/  F2I.F64.TRUNC R24, R4 ;  /* 0x0000000400187311 */ /* 0x004064000030d100 */
[----:B01----:R-:W-:Y:S05]  /*40c0*/  BRA `(.L_x_10742) ;  /* 0x0000000800687947 */ /* 0x003fea0003800000 */
.L_x_10750:
        /* <DEDUP_REMOVED lines=27> */
.L_x_10753:
        /* <DEDUP_REMOVED lines=15> */
.L_x_10752:
[----:B------:R-:W2:Y:S02]  /*4370*/  LDG.E.U16 R0, desc[UR36][R4.64] ;  /* 0x0000002404007981 */ /* 0x000ea4000c1e1500 */
[----:B--2---:R-:W-:-:S06]  /*4380*/  IMAD.U32 R0, R0, 0x10000, RZ ;  /* 0x0001000000007824 */ /* 0x004fcc00078e00ff */
[----:B------:R-:W0:Y:S02]  /*4390*/  F2I.FTZ.TRUNC.NTZ R0, R0 ;  /* 0x0000000000007305 */ /* 0x000e24000021f100 */
[----:B0-----:R-:W-:Y:S01]  /*43a0*/  PRMT R24, R0, 0x7610, R24 ;  /* 0x0000761000187816 */ /* 0x001fe20000000018 */
[----:B------:R-:W-:Y:S06]  /*43b0*/  BRA `(.L_x_10742) ;  /* 0x0000000400ac7947 */ /* 0x000fec0003800000 */
.L_x_10749:
        /* <DEDUP_REMOVED lines=10> */
.L_x_10756:
        /* <DEDUP_REMOVED lines=21> */
.L_x_10760:
[----:B------:R-:W-:Y:S05]  /*45b0*/  BSYNC.RECONVERGENT B1 ;  /* 0x0000000000017941 */ /* 0x000fea0003800200 */
.L_x_10759:
[----:B------:R-:W-:Y:S01]  /*45c0*/  IMAD.SHL.U32 R0, R0, 0x100000, RZ ;  /* 0x0010000000007824 */ /* 0x000fe200078e00ff */
[----:B------:R-:W-:-:S04]  /*45d0*/  LEA R3, R3, 0x3b800000, 0x17 ;  /* 0x3b80000003037811 */ /* 0x000fc800078eb8ff */
[----:B------:R-:W-:-:S07]  /*45e0*/  LOP3.LUT R0, R3, R0, R7, 0xfe, !PT ;  /* 0x0000000003007212 */ /* 0x000fce00078efe07 */
.L_x_10758:
[----:B------:R-:W-:Y:S05]  /*45f0*/  BSYNC.RECONVERGENT B0 ;  /* 0x0000000000007941 */ /* 0x000fea0003800200 */
.L_x_10757:
[----:B------:R-:W0:Y:S02]  /*4600*/  F2I.FTZ.TRUNC.NTZ R0, R0 ;  /* 0x0000000000007305 */ /* 0x000e24000021f100 */
[----:B0-----:R-:W-:Y:S01]  /*4610*/  PRMT R24, R0, 0x7610, R24 ;  /* 0x0000761000187816 */ /* 0x001fe20000000018 */
[----:B------:R-:W-:Y:S06]  /*4620*/  BRA `(.L_x_10742) ;  /* 0x0000000400107947 */ /* 0x000fec0003800000 */
.L_x_10755:
        /* <DEDUP_REMOVED lines=21> */
.L_x_10764:
[----:B------:R-:W-:Y:S05]  /*4780*/  BSYNC.RECONVERGENT B1 ;  /* 0x0000000000017941 */ /* 0x000fea0003800200 */
.L_x_10763:
[----:B------:R-:W-:Y:S01]  /*4790*/  IMAD.SHL.U32 R0, R0, 0x200000, RZ ;  /* 0x0020000000007824 */ /* 0x000fe200078e00ff */
[----:B------:R-:W-:-:S04]  /*47a0*/  LEA R3, R3, 0x37800000, 0x17 ;  /* 0x3780000003037811 */ /* 0x000fc800078eb8ff */
[----:B------:R-:W-:-:S07]  /*47b0*/  LOP3.LUT R0, R3, R0, R7, 0xfe, !PT ;  /* 0x0000000003007212 */ /* 0x000fce00078efe07 */
.L_x_10762:
[----:B------:R-:W-:Y:S05]  /*47c0*/  BSYNC.RECONVERGENT B0 ;  /* 0x0000000000007941 */ /* 0x000fea0003800200 */
.L_x_10761:
[----:B------:R-:W0:Y:S02]  /*47d0*/  F2I.FTZ.TRUNC.NTZ R0, R0 ;  /* 0x0000000000007305 */ /* 0x000e24000021f100 */
[----:B0-----:R-:W-:Y:S01]  /*47e0*/  PRMT R24, R0, 0x7610, R24 ;  /* 0x0000761000187816 */ /* 0x001fe20000000018 */
[----:B------:R-:W-:Y:S06]  /*47f0*/  BRA `(.L_x_10742) ;  /* 0x00000000009c7947 */ /* 0x000fec0003800000 */
.L_x_10754:
        /* <DEDUP_REMOVED lines=14> */
.L_x_10768:
[----:B------:R-:W-:Y:S05]  /*48e0*/  BSYNC.RECONVERGENT B0 ;  /* 0x0000000000007941 */ /* 0x000fea0003800200 */
.L_x_10767:
[----:B------:R-:W0:Y:S02]  /*48f0*/  F2I.FTZ.TRUNC.NTZ R0, R0 ;  /* 0x0000000000007305 */ /* 0x000e24000021f100 */
[----:B0-----:R-:W-:Y:S01]  /*4900*/  PRMT R24, R0, 0x7610, R24 ;  /* 0x0000761000187816 */ /* 0x001fe20000000018 */
[----:B------:R-:W-:Y:S06]  /*4910*/  BRA `(.L_x_10742) ;  /* 0x0000000000547947 */ /* 0x000fec0003800000 */
.L_x_10741:
        /* <DEDUP_REMOVED lines=16> */
.L_x_10769:
[----:B------:R-:W-:Y:S01]  /*4a20*/  PRMT R24, RZ, 0x7610, R24 ;  /* 0x00007610ff187816 */ /* 0x000fe20000000018 */
[----:B------:R-:W-:Y:S06]  /*4a30*/  BRA `(.L_x_10742) ;  /* 0x00000000000c7947 */ /* 0x000fec0003800000 */
.L_x_10766:
[----:B------:R1:W5:Y:S01]  /*4a40*/  LDG.E.U16 R24, desc[UR36][R4.64] ;  /* 0x0000002404187981 */ /* 0x000362000c1e1500 */
[----:B------:R-:W-:Y:S05]  /*4a50*/  BRA `(.L_x_10742) ;  /* 0x0000000000047947 */ /* 0x000fea0003800000 */
.L_x_10765:
[----:B------:R2:W5:Y:S02]  /*4a60*/  LDG.E.U16 R24, desc[UR36][R4.64] ;  /* 0x0000002404187981 */ /* 0x000564000c1e1500 */
.L_x_10742:
        /* <DEDUP_REMOVED lines=18> */
.L_x_10773:
[----:B------:R0:W5:Y:S01]  /*4b90*/  LDG.E.U8 R23, desc[UR36][R4.64] ;  /* 0x0000002404177981 */ /* 0x000162000c1e1100 */
[----:B------:R-:W-:Y:S05]  /*4ba0*/  BRA `(.L_x_10775) ;  /* 0x0000000c00507947 */ /* 0x000fea0003800000 */
.L_x_10772:
        /* <DEDUP_REMOVED lines=8> */
.L_x_10777:
[----:B------:R4:W5:Y:S01]  /*4c30*/  LDG.E.U16 R23, desc[UR36][R4.64] ;  /* 0x0000002404177981 */ /* 0x000962000c1e1500 */
[----:B------:R-:W-:Y:S05]  /*4c40*/  BRA `(.L_x_10775) ;  /* 0x0000000c00287947 */ /* 0x000fea0003800000 */
.L_x_10776:
[----:B------:R3:W5:Y:S01]  /*4c50*/  LDG.E.U16 R23, desc[UR36][R4.64] ;  /* 0x0000002404177981 */ /* 0x000762000c1e1500 */
[----:B------:R-:W-:Y:S05]  /*4c60*/  BRA `(.L_x_10775) ;  /* 0x0000000c00207947 */ /* 0x000fea0003800000 */
.L_x_10771:
        /* <DEDUP_REMOVED lines=9> */
.L_x_10779:
[----:B------:R-:W2:Y:S02]  /*4d00*/  LDG.E.U16 R0, desc[UR36][R4.64] ;  /* 0x0000002404007981 */ /* 0x000ea4000c1e1500 */
[----:B--2---:R-:W-:-:S06]  /*4d10*/  HADD2.F32 R0, -RZ, R0.H0_H0 ;  /* 0x20000000ff007230 */ /* 0x004fcc0000004100 */
[----:B------:R-:W0:Y:S02]  /*4d20*/  F2I.FTZ.TRUNC.NTZ R0, R0 ;  /* 0x0000000000007305 */ /* 0x000e24000021f100 */
[----:B0-----:R-:W-:Y:S01]  /*4d30*/  PRMT R23, R0, 0x7610, R23 ;  /* 0x0000761000177816 */ /* 0x001fe20000000017 */
[----:B------:R-:W-:Y:S06]  /*4d40*/  BRA `(.L_x_10775) ;  /* 0x0000000800e87947 */ /* 0x000fec0003800000 */
.L_x_10778:
        /* <DEDUP_REMOVED lines=9> */
.L_x_10781:
[----:B------:R-:W2:Y:S02]  /*4de0*/  LDG.E.U16 R4, desc[UR36][R4.64] ;  /* 0x0000002404047981 */ /* 0x000ea4000c1e1500 */
[----:B--2---:R-:W-:-:S06]  /*4df0*/  HADD2.F32 R0, -RZ, R4.H0_H0 ;  /* 0x20000004ff007230 */ /* 0x004fcc0000004100 */
[----:B------:R-:W0:Y:S02]  /*4e00*/  F2I.FTZ.TRUNC.NTZ R0, R0 ;  /* 0x0000000000007305 */ /* 0x000e24000021f100 */
[----:B0-----:R-:W-:Y:S01]  /*4e10*/  PRMT R23, R0, 0x7610, R23 ;  /* 0x0000761000177816 */ /* 0x001fe20000000017 */
[----:B------:R-:W-:Y:S06]  /*4e20*/  BRA `(.L_x_10775) ;  /* 0x0000000800b07947 */ /* 0x000fec0003800000 */
.L_x_10780:
[----:B------:R-:W2:Y:S02]  /*4e30*/  LDG.E.64 R4, desc[UR36][R4.64] ;  /* 0x0000002404047981 */ /* 0x000ea4000c1e1b00 */
[----:B--2---:R0:W1:Y:S02]  /*4e40*/  F2I.F64.TRUNC R23, R4 ;  /* 0x0000000400177311 */ /* 0x004064000030d100 */
[----:B01----:R-:W-:Y:S05]  /*4e50*/  BRA `(.L_x_10775) ;  /* 0x0000000800a47947 */ /* 0x003fea0003800000 */
.L_x_10770:
        /* <DEDUP_REMOVED lines=12> */
.L_x_10784:
[----:B------:R-:W2:Y:S02]  /*4f20*/  LDG.E.64 R4, desc[UR36][R4.64] ;  /* 0x0000002404047981 */ /* 0x000ea4000c1e1b00 */
[----:B--2---:R3:W4:Y:S02]  /*4f30*/  F2I.F64.TRUNC R23, R4 ;  /* 0x0000000400177311 */ /* 0x004724000030d100 */
[----:B---34-:R-:W-:Y:S05]  /*4f40*/  BRA `(.L_x_10775) ;  /* 0x0000000800687947 */ /* 0x018fea0003800000 */
.L_x_10783:
        /* <DEDUP_REMOVED lines=27> */
.L_x_10786:
        /* <DEDUP_REMOVED lines=15> */
.L_x_10785:
[----:B------:R-:W2:Y:S02]  /*51f0*/  LDG.E.U16 R0, desc[UR36][R4.64] ;  /* 0x0000002404007981 */ /* 0x000ea4000c1e1500 */
[----:B--2---:R-:W-:-:S06]  /*5200*/  IMAD.U32 R0, R0, 0x10000, RZ ;  /* 0x0001000000007824 */ /* 0x004fcc00078e00ff */
[----:B------:R-:W0:Y:S02]  /*5210*/  F2I.FTZ.TRUNC.NTZ R0, R0 ;  /* 0x0000000000007305 */ /* 0x000e24000021f100 */
[----:B0-----:R-:W-:Y:S01]  /*5220*/  PRMT R23, R0, 0x7610, R23 ;  /* 0x0000761000177816 */ /* 0x001fe20000000017 */
[----:B------:R-:W-:Y:S06]  /*5230*/  BRA `(.L_x_10775) ;  /* 0x0000000400ac7947 */ /* 0x000fec0003800000 */
.L_x_10782:
        /* <DEDUP_REMOVED lines=10> */
.L_x_10789:
        /* <DEDUP_REMOVED lines=21> */
.L_x_10793:
[----:B------:R-:W-:Y:S05]  /*5430*/  BSYNC.RECONVERGENT B1 ;  /* 0x0000000000017941 */ /* 0x000fea0003800200 */
.L_x_10792:
[----:B------:R-:W-:Y:S01]  /*5440*/  IMAD.SHL.U32 R0, R0, 0x100000, RZ ;  /* 0x0010000000007824 */ /* 0x000fe200078e00ff */
[----:B------:R-:W-:-:S04]  /*5450*/  LEA R3, R3, 0x3b800000, 0x17 ;  /* 0x3b80000003037811 */ /* 0x000fc800078eb8ff */
[----:B------:R-:W-:-:S07]  /*5460*/  LOP3.LUT R0, R3, R0, R7, 0xfe, !PT ;  /* 0x0000000003007212 */ /* 0x000fce00078efe07 */
.L_x_10791:
[----:B------:R-:W-:Y:S05]  /*5470*/  BSYNC.RECONVERGENT B0 ;  /* 0x0000000000007941 */ /* 0x000fea0003800200 */
.L_x_10790:
[----:B------:R-:W0:Y:S02]  /*5480*/  F2I.FTZ.TRUNC.NTZ R0, R0 ;  /* 0x0000000000007305 */ /* 0x000e24000021f100 */
[----:B0-----:R-:W-:Y:S01]  /*5490*/  PRMT R23, R0, 0x7610, R23 ;  /* 0x0000761000177816 */ /* 0x001fe20000000017 */
[----:B------:R-:W-:Y:S06]  /*54a0*/  BRA `(.L_x_10775) ;  /* 0x0000000400107947 */ /* 0x000fec0003800000 */
.L_x_10788:
        /* <DEDUP_REMOVED lines=21> */
.L_x_10797:
[----:B------:R-:W-:Y:S05]  /*5600*/  BSYNC.RECONVERGENT B1 ;  /* 0x0000000000017941 */ /* 0x000fea0003800200 */
.L_x_10796:
[----:B------:R-:W-:Y:S01]  /*5610*/  IMAD.SHL.U32 R0, R0, 0x200000, RZ ;  /* 0x0020000000007824 */ /* 0x000fe200078e00ff */
[----:B------:R-:W-:-:S04]  /*5620*/  LEA R3, R3, 0x37800000, 0x17 ;  /* 0x3780000003037811 */ /* 0x000fc800078eb8ff */
[----:B------:R-:W-:-:S07]  /*5630*/  LOP3.LUT R0, R3, R0, R7, 0xfe, !PT ;  /* 0x0000000003007212 */ /* 0x000fce00078efe07 */
.L_x_10795:
[----:B------:R-:W-:Y:S05]  /*5640*/  BSYNC.RECONVERGENT B0 ;  /* 0x0000000000007941 */ /* 0x000fea0003800200 */
.L_x_10794:
[----:B------:R-:W0:Y:S02]  /*5650*/  F2I.FTZ.TRUNC.NTZ R0, R0 ;  /* 0x0000000000007305 */ /* 0x000e24000021f100 */
[----:B0-----:R-:W-:Y:S01]  /*5660*/  PRMT R23, R0, 0x7610, R23 ;  /* 0x0000761000177816 */ /* 0x001fe20000000017 */
[----:B------:R-:W-:Y:S06]  /*5670*/  BRA `(.L_x_10775) ;  /* 0x00000000009c7947 */ /* 0x000fec0003800000 */
.L_x_10787:
        /* <DEDUP_REMOVED lines=14> */
.L_x_10801:
[----:B------:R-:W-:Y:S05]  /*5760*/  BSYNC.RECONVERGENT B0 ;  /* 0x0000000000007941 */ /* 0x000fea0003800200 */
.L_x_10800:
[----:B------:R-:W0:Y:S02]  /*5770*/  F2I.FTZ.TRUNC.NTZ R0, R0 ;  /* 0x0000000000007305 */ /* 0x000e24000021f100 */
[----:B0-----:R-:W-:Y:S01]  /*5780*/  PRMT R23, R0, 0x7610, R23 ;  /* 0x0000761000177816 */ /* 0x001fe20000000017 */
[----:B------:R-:W-:Y:S06]  /*5790*/  BRA `(.L_x_10775) ;  /* 0x0000000000547947 */ /* 0x000fec0003800000 */
.L_x_10774:
        /* <DEDUP_REMOVED lines=16> */
.L_x_10802:
[----:B------:R-:W-:Y:S01]  /*58a0*/  PRMT R23, RZ, 0x7610, R23 ;  /* 0x00007610ff177816 */ /* 0x000fe20000000017 */
[----:B------:R-:W-:Y:S06]  /*58b0*/  BRA `(.L_x_10775) ;  /* 0x00000000000c7947 */ /* 0x000fec0003800000 */
.L_x_10799:
[----:B------:R1:W5:Y:S01]  /*58c0*/  LDG.E.U16 R23, desc[UR36][R4.64] ;  /* 0x0000002404177981 */ /* 0x000362000c1e1500 */
[----:B------:R-:W-:Y:S05]  /*58d0*/  BRA `(.L_x_10775) ;  /* 0x0000000000047947 */ /* 0x000fea0003800000 */
.L_x_10798:
[----:B------:R2:W5:Y:S02]  /*58e0*/  LDG.E.U16 R23, desc[UR36][R4.64] ;  /* 0x0000002404177981 */ /* 0x000564000c1e1500 */
.L_x_10775:
[----:B------:R-:W-:-:S07]  /*58f0*/  VIADD R27, R27, 0x80 ;  /* 0x000000801b1b7836 */ /* 0x000fce0000000000 */
.L_x_10736:
[----:B------:R-:W-:Y:S05]  /*5900*/  BSYNC.RECONVERGENT B6 ;  /* 0x0000000000067941 */ /* 0x000fea0003800200 */
.L_x_10735:
        /* <DEDUP_REMOVED lines=24> */
.L_x_10808:
[----:B------:R0:W5:Y:S01]  /*5a90*/  LDG.E.U8 R19, desc[UR36][R4.64] ;  /* 0x0000002404137981 */ /* 0x000162000c1e1100 */
[----:B------:R-:W-:Y:S05]  /*5aa0*/  BRA `(.L_x_10810) ;  /* 0x0000000c00507947 */ /* 0x000fea0003800000 */
.L_x_10807:
        /* <DEDUP_REMOVED lines=8> */
.L_x_10812:
[----:B------:R3:W5:Y:S01]  /*5b30*/  LDG.E.U16 R19, desc[UR36][R4.64] ;  /* 0x0000002404137981 */ /* 0x000762000c1e1500 */
[----:B------:R-:W-:Y:S05]  /*5b40*/  BRA `(.L_x_10810) ;  /* 0x0000000c00287947 */ /* 0x000fea0003800000 */
.L_x_10811:
[----:B------:R2:W5:Y:S01]  /*5b50*/  LDG.E.U16 R19, desc[UR36][R4.64] ;  /* 0x0000002404137981 */ /* 0x000562000c1e1500 */
[----:B------:R-:W-:Y:S05]  /*5b60*/  BRA `(.L_x_10810) ;  /* 0x0000000c00207947 */ /* 0x000fea0003800000 */
.L_x_10806:
        /* <DEDUP_REMOVED lines=9> */
.L_x_10814:
[----:B------:R-:W2:Y:S02]  /*5c00*/  LDG.E.U16 R0, desc[UR36][R4.64] ;  /* 0x0000002404007981 */ /* 0x000ea4000c1e1500 */
[----:B--2---:R-:W-:-:S06]  /*5c10*/  HADD2.F32 R0, -RZ, R0.H0_H0 ;  /* 0x20000000ff007230 */ /* 0x004fcc0000004100 */
[----:B------:R-:W0:Y:S02]  /*5c20*/  F2I.FTZ.TRUNC.NTZ R0, R0 ;  /* 0x0000000000007305 */ /* 0x000e24000021f100 */
[----:B0-----:R-:W-:Y:S01]  /*5c30*/  PRMT R19, R0, 0x7610, R19 ;  /* 0x0000761000137816 */ /* 0x001fe20000000013 */
[----:B------:R-:W-:Y:S06]  /*5c40*/  BRA `(.L_x_10810) ;  /* 0x0000000800e87947 */ /* 0x000fec0003800000 */
.L_x_10813:
        /* <DEDUP_REMOVED lines=9> */
.L_x_10816:
[----:B------:R-:W2:Y:S02]  /*5ce0*/  LDG.E.U16 R4, desc[UR36][R4.64] ;  /* 0x0000002404047981 */ /* 0x000ea4000c1e1500 */
[----:B--2---:R-:W-:-:S06]  /*5cf0*/  HADD2.F32 R0, -RZ, R4.H0_H0 ;  /* 0x20000004ff007230 */ /* 0x004fcc0000004100 */
[----:B------:R-:W0:Y:S02]  /*5d00*/  F2I.FTZ.TRUNC.NTZ R0, R0 ;  /* 0x0000000000007305 */ /* 0x000e24000021f100 */
[----:B0-----:R-:W-:Y:S01]  /*5d10*/  PRMT R19, R0, 0x7610, R19 ;  /* 0x0000761000137816 */ /* 0x001fe20000000013 */
[----:B------:R-:W-:Y:S06]  /*5d20*/  BRA `(.L_x_10810) ;  /* 0x0000000800b07947 */ /* 0x000fec0003800000 */
.L_x_10815:
[----:B------:R-:W2:Y:S02]  /*5d30*/  LDG.E.64 R4, desc[UR36][R4.64] ;  /* 0x0000002404047981 */ /* 0x000ea4000c1e1b00 */
[----:B--2---:R0:W1:Y:S02]  /*5d40*/  F2I.F64.TRUNC R19, R4 ;  /* 0x0000000400137311 */ /* 0x004064000030d100 */
[----:B01----:R-:W-:Y:S05]  /*5d50*/  BRA `(.L_x_10810) ;  /* 0x0000000800a47947 */ /* 0x003fea0003800000 */
.L_x_10805:
        /* <DEDUP_REMOVED lines=12> */
.L_x_10819:
[----:B------:R-:W2:Y:S02]  /*5e20*/  LDG.E.64 R4, desc[UR36][R4.64] ;  /* 0x0000002404047981 */ /* 0x000ea4000c1e1b00 */
[----:B--2---:R0:W1:Y:S02]  /*5e30*/  F2I.F64.TRUNC R19, R4 ;  /* 0x0000000400137311 */ /* 0x004064000030d100 */
[----:B01----:R-:W-:Y:S05]  /*5e40*/  BRA `(.L_x_10810) ;  /* 0x0000000800687947 */ /* 0x003fea0003800000 */
.L_x_10818:
        /* <DEDUP_REMOVED lines=27> */
.L_x_10821:
        /* <DEDUP_REMOVED lines=15> */
.L_x_10820:
[----:B------:R-:W2:Y:S02]  /*60f0*/  LDG.E.U16 R0, desc[UR36][R4.64] ;  /* 0x0000002404007981 */ /* 0x000ea4000c1e1500 */
[----:B--2---:R-:W-:-:S06]  /*6100*/  IMAD.U32 R0, R0, 0x10000, RZ ;  /* 0x0001000000007824 */ /* 0x004fcc00078e00ff */
[----:B------:R-:W0:Y:S02]  /*6110*/  F2I.FTZ.TRUNC.NTZ R0, R0 ;  /* 0x0000000000007305 */ /* 0x000e24000021f100 */
[----:B0-----:R-:W-:Y:S01]  /*6120*/  PRMT R19, R0, 0x7610, R19 ;  /* 0x0000761000137816 */ /* 0x001fe20000000013 */
[----:B------:R-:W-:Y:S06]  /*6130*/  BRA `(.L_x_10810) ;  /* 0x0000000400ac7947 */ /* 0x000fec0003800000 */
.L_x_10817:
        /* <DEDUP_REMOVED lines=10> */
.L_x_10824:
        /* <DEDUP_REMOVED lines=21> */
.L_x_10828:
[----:B------:R-:W-:Y:S05]  /*6330*/  BSYNC.RECONVERGENT B1 ;  /* 0x0000000000017941 */ /* 0x000fea0003800200 */
.L_x_10827:
[----:B------:R-:W-:Y:S01]  /*6340*/  IMAD.SHL.U32 R0, R0, 0x100000, RZ ;  /* 0x0010000000007824 */ /* 0x000fe200078e00ff */
[----:B------:R-:W-:-:S04]  /*6350*/  LEA R3, R3, 0x3b800000, 0x17 ;  /* 0x3b80000003037811 */ /* 0x000fc800078eb8ff */
[----:B------:R-:W-:-:S07]  /*6360*/  LOP3.LUT R0, R3, R0, R7, 0xfe, !PT ;  /* 0x0000000003007212 */ /* 0x000fce00078efe07 */
.L_x_10826:
[----:B------:R-:W-:Y:S05]  /*6370*/  BSYNC.RECONVERGENT B0 ;  /* 0x0000000000007941 */ /* 0x000fea0003800200 */
.L_x_10825:
[----:B------:R-:W0:Y:S02]  /*6380*/  F2I.FTZ.TRUNC.NTZ R0, R0 ;  /* 0x0000000000007305 */ /* 0x000e24000021f100 */
[----:B0-----:R-:W-:Y:S01]  /*6390*/  PRMT R19, R0, 0x7610, R19 ;  /* 0x0000761000137816 */ /* 0x001fe20000000013 */
[----:B------:R-:W-:Y:S06]  /*63a0*/  BRA `(.L_x_10810) ;  /* 0x0000000400107947 */ /* 0x000fec0003800000 */
.L_x_10823:
        /* <DEDUP_REMOVED lines=21> */
.L_x_10832:
[----:B------:R-:W-:Y:S05]  /*6500*/  BSYNC.RECONVERGENT B1 ;  /* 0x0000000000017941 */ /* 0x000fea0003800200 */
.L_x_10831:
[----:B------:R-:W-:Y:S01]  /*6510*/  IMAD.SHL.U32 R0, R0, 0x200000, RZ ;  /* 0x0020000000007824 */ /* 0x000fe200078e00ff */
[----:B------:R-:W-:-:S04]  /*6520*/  LEA R3, R3, 0x37800000, 0x17 ;  /* 0x3780000003037811 */ /* 0x000fc800078eb8ff */
[----:B------:R-:W-:-:S07]  /*6530*/  LOP3.LUT R0, R3, R0, R7, 0xfe, !PT ;  /* 0x0000000003007212 */ /* 0x000fce00078efe07 */
.L_x_10830:
[----:B------:R-:W-:Y:S05]  /*6540*/  BSYNC.RECONVERGENT B0 ;  /* 0x0000000000007941 */ /* 0x000fea0003800200 */
.L_x_10829:
[----:B------:R-:W0:Y:S02]  /*6550*/  F2I.FTZ.TRUNC.NTZ R0, R0 ;  /* 0x0000000000007305 */ /* 0x000e24000021f100 */
[----:B0-----:R-:W-:Y:S01]  /*6560*/  PRMT R19, R0, 0x7610, R19 ;  /* 0x0000761000137816 */ /* 0x001fe20000000013 */
[----:B------:R-:W-:Y:S06]  /*6570*/  BRA `(.L_x_10810) ;  /* 0x00000000009c7947 */ /* 0x000fec0003800000 */
.L_x_10822:
        /* <DEDUP_REMOVED lines=14> */
.L_x_10836:
[----:B------:R-:W-:Y:S05]  /*6660*/  BSYNC.RECONVERGENT B0 ;  /* 0x0000000000007941 */ /* 0x000fea0003800200 */
.L_x_10835:
[----:B------:R-:W0:Y:S02]  /*6670*/  F2I.FTZ.TRUNC.NTZ R0, R0 ;  /* 0x0000000000007305 */ /* 0x000e24000021f100 */
[----:B0-----:R-:W-:Y:S01]  /*6680*/  PRMT R19, R0, 0x7610, R19 ;  /* 0x0000761000137816 */ /* 0x001fe20000000013 */
[----:B------:R-:W-:Y:S06]  /*6690*/  BRA `(.L_x_10810) ;  /* 0x0000000000547947 */ /* 0x000fec0003800000 */
.L_x_10809:
        /* <DEDUP_REMOVED lines=16> */
.L_x_10837:
[----:B------:R-:W-:Y:S01]  /*67a0*/  PRMT R19, RZ, 0x7610, R19 ;  /* 0x00007610ff137816 */ /* 0x000fe20000000013 */
[----:B------:R-:W-:Y:S06]  /*67b0*/  BRA `(.L_x_10810) ;  /* 0x00000000000c7947 */ /* 0x000fec0003800000 */
.L_x_10834:
[----:B------:R0:W5:Y:S01]  /*67c0*/  LDG.E.U16 R19, desc[UR36][R4.64] ;  /* 0x0000002404137981 */ /* 0x000162000c1e1500 */
[----:B------:R-:W-:Y:S05]  /*67d0*/  BRA `(.L_x_10810) ;  /* 0x0000000000047947 */ /* 0x000fea0003800000 */
.L_x_10833:
[----:B------:R0:W5:Y:S02]  /*67e0*/  LDG.E.U16 R19, desc[UR36][R4.64] ;  /* 0x0000002404137981 */ /* 0x000164000c1e1500 */
.L_x_10810:
[----:B------:R-:W0:Y:S02]  /*67f0*/  LDCU.U8 UR6, c[0x0][0x3a5] ;  /* 0x000074a0ff0677ac */ /* 0x000e240008000000 */
        /* <DEDUP_REMOVED lines=18> */
.L_x_10841:
[----:B------:R0:W5:Y:S01]  /*6920*/  LDG.E.U8 R22, desc[UR36][R4.64] ;  /* 0x0000002404167981 */ /* 0x000162000c1e1100 */
[----:B------:R-:W-:Y:S05]  /*6930*/  BRA `(.L_x_10804) ;  /* 0x0000000c004c7947 */ /* 0x000fea0003800000 */
.L_x_10840:
        /* <DEDUP_REMOVED lines=8> */
.L_x_10844:
[----:B------:R0:W5:Y:S01]  /*69c0*/  LDG.E.U16 R22, desc[UR36][R4.64] ;  /* 0x0000002404167981 */ /* 0x000162000c1e1500 */
[----:B------:R-:W-:Y:S05]  /*69d0*/  BRA `(.L_x_10804) ;  /* 0x0000000c00247947 */ /* 0x000fea0003800000 */
.L_x_10843:
[----:B------:R0:W5:Y:S01]  /*69e0*/  LDG.E.U16 R22, desc[UR36][R4.64] ;  /* 0x0000002404167981 */ /* 0x000162000c1e1500 */
[----:B------:R-:W-:Y:S05]  /*69f0*/  BRA `(.L_x_10804) ;  /* 0x0000000c001c7947 */ /* 0x000fea0003800000 */
.L_x_10839:
        /* <DEDUP_REMOVED lines=9> */
.L_x_10846:
[----:B------:R-:W2:Y:S02]  /*6a90*/  LDG.E.U16 R0, desc[UR36][R4.64] ;  /* 0x0000002404007981 */ /* 0x000ea4000c1e1500 */
[----:B--2---:R-:W-:-:S06]  /*6aa0*/  HADD2.F32 R0, -RZ, R0.H0_H0 ;  /* 0x20000000ff007230 */ /* 0x004fcc0000004100 */
[----:B------:R-:W0:Y:S02]  /*6ab0*/  F2I.FTZ.TRUNC.NTZ R0, R0 ;  /* 0x0000000000007305 */ /* 0x000e24000021f100 */
[----:B0-----:R-:W-:Y:S01]  /*6ac0*/  PRMT R22, R0, 0x7610, R22 ;  /* 0x0000761000167816 */ /* 0x001fe20000000016 */
[----:B------:R-:W-:Y:S06]  /*6ad0*/  BRA `(.L_x_10804) ;  /* 0x0000000800e47947 */ /* 0x000fec0003800000 */
.L_x_10845:
        /* <DEDUP_REMOVED lines=9> */
.L_x_10848:
[----:B------:R-:W2:Y:S02]  /*6b70*/  LDG.E.U16 R4, desc[UR36][R4.64] ;  /* 0x0000002404047981 */ /* 0x000ea4000c1e1500 */
[----:B--2---:R-:W-:-:S06]  /*6b80*/  HADD2.F32 R0, -RZ, R4.H0_H0 ;  /* 0x20000004ff007230 */ /* 0x004fcc0000004100 */
[----:B------:R-:W0:Y:S02]  /*6b90*/  F2I.FTZ.TRUNC.NTZ R0, R0 ;  /* 0x0000000000007305 */ /* 0x000e24000021f100 */
[----:B0-----:R-:W-:Y:S01]  /*6ba0*/  PRMT R22, R0, 0x7610, R22 ;  /* 0x0000761000167816 */ /* 0x001fe20000000016 */
[----:B------:R-:W-:Y:S06]  /*6bb0*/  BRA `(.L_x_10804) ;  /* 0x0000000800ac7947 */ /* 0x000fec0003800000 */
.L_x_10847:
[----:B------:R-:W2:Y:S02]  /*6bc0*/  LDG.E.64 R4, desc[UR36][R4.64] ;  /* 0x0000002404047981 */ /* 0x000ea4000c1e1b00 */
[----:B--2---:R0:W1:Y:S02]  /*6bd0*/  F2I.F64.TRUNC R22, R4 ;  /* 0x0000000400167311 */ /* 0x004064000030d100 */
[----:B01----:R-:W-:Y:S05]  /*6be0*/  BRA `(.L_x_10804) ;  /* 0x0000000800a07947 */ /* 0x003fea0003800000 */
.L_x_10838:
        /* <DEDUP_REMOVED lines=12> */
.L_x_10851:
[----:B------:R-:W2:Y:S02]  /*6cb0*/  LDG.E.64 R4, desc[UR36][R4.64] ;  /* 0x0000002404047981 */ /* 0x000ea4000c1e1b00 */
[----:B--2---:R0:W1:Y:S02]  /*6cc0*/  F2I.F64.TRUNC R22, R4 ;  /* 0x0000000400167311 */ /* 0x004064000030d100 */
[----:B01----:R-:W-:Y:S05]  /*6cd0*/  BRA `(.L_x_10804) ;  /* 0x0000000800647947 */ /* 0x003fea0003800000 */
.L_x_10850:
        /* <DEDUP_REMOVED lines=27> */
.L_x_10853:
        /* <DEDUP_REMOVED lines=15> */
.L_x_10852:
[----:B------:R-:W2:Y:S02]  /*6f80*/  LDG.E.U16 R0, desc[UR36][R4.64] ;  /* 0x0000002404007981 */ /* 0x000ea4000c1e1500 */
[----:B--2---:R-:W-:-:S06]  /*6f90*/  IMAD.U32 R0, R0, 0x10000, RZ ;  /* 0x0001000000007824 */ /* 0x004fcc00078e00ff */
[----:B------:R-:W0:Y:S02]  /*6fa0*/  F2I.FTZ.TRUNC.NTZ R0, R0 ;  /* 0x0000000000007305 */ /* 0x000e24000021f100 */
[----:B0-----:R-:W-:Y:S01]  /*6fb0*/  PRMT R22, R0, 0x7610, R22 ;  /* 0x0000761000167816 */ /* 0x001fe20000000016 */
[----:B------:R-:W-:Y:S06]  /*6fc0*/  BRA `(.L_x_10804) ;  /* 0x0000000400a87947 */ /* 0x000fec0003800000 */
.L_x_10849:
        /* <DEDUP_REMOVED lines=10> */
.L_x_10856:
        /* <DEDUP_REMOVED lines=21> */
.L_x_10860:
[----:B------:R-:W-:Y:S05]  /*71c0*/  BSYNC.RECONVERGENT B1 ;  /* 0x0000000000017941 */ /* 0x000fea0003800200 */
.L_x_10859:
[----:B------:R-:W-:Y:S01]  /*71d0*/  IMAD.SHL.U32 R0, R0, 0x100000, RZ ;  /* 0x0010000000007824 */ /* 0x000fe200078e00ff */
[----:B------:R-:W-:-:S04]  /*71e0*/  LEA R3, R3, 0x3b800000, 0x17 ;  /* 0x3b80000003037811 */ /* 0x000fc800078eb8ff */
[----:B------:R-:W-:-:S07]  /*71f0*/  LOP3.LUT R0, R3, R0, R7, 0xfe, !PT ;  /* 0x0000000003007212 */ /* 0x000fce00078efe07 */
.L_x_10858:
[----:B------:R-:W-:Y:S05]  /*7200*/  BSYNC.RECONVERGENT B0 ;  /* 0x0000000000007941 */ /* 0x000fea0003800200 */
.L_x_10857:
[----:B------:R-:W0:Y:S02]  /*7210*/  F2I.FTZ.TRUNC.NTZ R0, R0 ;  /* 0x0000000000007305 */ /* 0x000e24000021f100 */
[----:B0-----:R-:W-:Y:S01]  /*7220*/  PRMT R22, R0, 0x7610, R22 ;  /* 0x0000761000167816 */ /* 0x001fe20000000016 */
[----:B------:R-:W-:Y:S06]  /*7230*/  BRA `(.L_x_10804) ;  /* 0x00000004000c7947 */ /* 0x000fec0003800000 */
.L_x_10855:
        /* <DEDUP_REMOVED lines=21> */
.L_x_10864:
[----:B------:R-:W-:Y:S05]  /*7390*/  BSYNC.RECONVERGENT B1 ;  /* 0x0000000000017941 */ /* 0x000fea0003800200 */
.L_x_10863:
[----:B------:R-:W-:Y:S01]  /*73a0*/  IMAD.SHL.U32 R0, R0, 0x200000, RZ ;  /* 0x0020000000007824 */ /* 0x000fe200078e00ff */
[----:B------:R-:W-:-:S04]  /*73b0*/  LEA R3, R3, 0x37800000, 0x17 ;  /* 0x3780000003037811 */ /* 0x000fc800078eb8ff */
[----:B------:R-:W-:-:S07]  /*73c0*/  LOP3.LUT R0, R3, R0, R7, 0xfe, !PT ;  /* 0x0000000003007212 */ /* 0x000fce00078efe07 */
.L_x_10862:
[----:B------:R-:W-:Y:S05]  /*73d0*/  BSYNC.RECONVERGENT B0 ;  /* 0x0000000000007941 */ /* 0x000fea0003800200 */
.L_x_10861:
[----:B------:R-:W0:Y:S02]  /*73e0*/  F2I.FTZ.TRUNC.NTZ R0, R0 ;  /* 0x0000000000007305 */ /* 0x000e24000021f100 */
[----:B0-----:R-:W-:Y:S01]  /*73f0*/  PRMT R22, R0, 0x7610, R22 ;  /* 0x0000761000167816 */ /* 0x001fe20000000016 */
[----:B------:R-:W-:Y:S06]  /*7400*/  BRA `(.L_x_10804) ;  /* 0x0000000000987947 */ /* 0x000fec0003800000 */
.L_x_10854:
        /* <DEDUP_REMOVED lines=14> */
.L_x_10868:
[----:B------:R-:W-:Y:S05]  /*74f0*/  BSYNC.RECONVERGENT B0 ;  /* 0x0000000000007941 */ /* 0x000fea0003800200 */
.L_x_10867:
[----:B------:R-:W0:Y:S02]  /*7500*/  F2I.FTZ.TRUNC.NTZ R0, R0 ;  /* 0x0000000000007305 */ /* 0x000e24000021f100 */
[----:B0-----:R-:W-:Y:S01]  /*7510*/  PRMT R22, R0, 0x7610, R22 ;  /* 0x0000761000167816 */ /* 0x001fe20000000016 */
[----:B------:R-:W-:Y:S06]  /*7520*/  BRA `(.L_x_10804) ;  /* 0x0000000000507947 */ /* 0x000fec0003800000 */
.L_x_10842:
        /* <DEDUP_REMOVED lines=16> */
.L_x_10869:
[----:B------:R-:W-:Y:S05]  /*7630*/  BRA `(.L_x_10804) ;  /* 0x00000000000c7947 */ /* 0x000fea0003800000 */
.L_x_10866:
[----:B------:R0:W5:Y:S01]  /*7640*/  LDG.E.U16 R22, desc[UR36][R4.64] ;  /* 0x0000002404167981 */ /* 0x000162000c1e1500 */
[----:B------:R-:W-:Y:S05]  /*7650*/  BRA `(.L_x_10804) ;  /* 0x0000000000047947 */ /* 0x000fea0003800000 */
.L_x_10865:
[----:B------:R0:W5:Y:S02]  /*7660*/  LDG.E.U16 R22, desc[UR36][R4.64] ;  /* 0x0000002404167981 */ /* 0x000164000c1e1500 */
.L_x_10804:
[----:B------:R-:W-:Y:S05]  /*7670*/  BSYNC.RECONVERGENT B6 ;  /* 0x0000000000067941 */ /* 0x000fea0003800200 */
.L_x_10803:
[----:B-1---5:R-:W-:Y:S01]  /*7680*/  PRMT R3, R18, 0x9910, RZ ;  /* 0x0000991012037816 */ /* 0x022fe200000000ff */
[----:B------:R-:W-:Y:S01]  /*7690*/  BSSY.RECONVERGENT B7, `(.L_x_10870) ;  /* 0x00002db000077945 */ /* 0x000fe20003800200 */
[----:B------:R-:W1:Y:S01]  /*76a0*/  LDC.U8 R18, c[0x0][0x3b0] ;  /* 0x0000ec00ff127b82 */ /* 0x000e620000000000 */
[----:B------:R-:W-:Y:S02]  /*76b0*/  ISETP.GE.AND P0, PT, R17, R16, PT ;  /* 0x000000101100720c */ /* 0x000fe40003f06270 */
[----:B------:R-:W-:Y:S01]  /*76c0*/  BSSY.RELIABLE B6, `(.L_x_10871) ;  /* 0x00001ed000067945 */ /* 0x000fe20003800100 */
[----:B------:R-:W-:Y:S02]  /*76d0*/  PRMT R25, R25, 0x9910, RZ ;  /* 0x0000991019197816 */ /* 0x000fe400000000ff */
[----:B------:R-:W-:Y:S02]  /*76e0*/  PRMT R24, R24, 0x9910, RZ ;  /* 0x0000991018187816 */ /* 0x000fe400000000ff */
[----:B------:R-:W-:-:S02]  /*76f0*/  PRMT R0, R28, 0x9910, RZ ;  /* 0x000099101c007816 */ /* 0x000fc400000000ff */
[----:B0-234-:R-:W-:Y:S02]  /*7700*/  PRMT R4, R26, 0x9910, RZ ;  /* 0x000099101a047816 */ /* 0x01dfe400000000ff */
[----:B------:R-:W-:Y:S01]  /*7710*/  PRMT R5, R23, 0x9910, RZ ;  /* 0x0000991017057816 */ /* 0x000fe200000000ff */
[----:B------:R-:W-:Y:S01]  /*7720*/  IMAD.MOV.U32 R23, RZ, RZ, R25 ;  /* 0x000000ffff177224 */ /* 0x000fe200078e0019 */
[----:B------:R-:W-:Y:S01]  /*7730*/  PRMT R19, R19, 0x9910, RZ ;  /* 0x0000991013137816 */ /* 0x000fe200000000ff */
[----:B------:R-:W-:Y:S01]  /*7740*/  IMAD R3, R0, R3, RZ ;  /* 0x0000000300037224 */ /* 0x000fe200078e02ff */
[----:B------:R-:W-:Y:S01]  /*7750*/  PRMT R6, R22, 0x9910, RZ ;  /* 0x0000991016067816 */ /* 0x000fe200000000ff */
[----:B------:R-:W-:Y:S02]  /*7760*/  IMAD.MOV.U32 R22, RZ, RZ, R24 ;  /* 0x000000ffff167224 */ /* 0x000fe400078e0018 */
[----:B------:R-:W-:Y:S02]  /*7770*/  IMAD R23, R23, R4, RZ ;  /* 0x0000000417177224 */ /* 0x000fe400078e02ff */
[----:B------:R-:W-:-:S02]  /*7780*/  IMAD R22, R22, R5, RZ ;  /* 0x0000000516167224 */ /* 0x000fc400078e02ff */
[----:B------:R-:W-:Y:S01]  /*7790*/  IMAD R19, R19, R6, RZ ;  /* 0x0000000613137224 */ /* 0x000fe200078e02ff */
[----:B------:R-:W-:Y:S06]  /*77a0*/  @P0 BRA `(.L_x_10872) ;  /* 0x0000001c006c0947 */ /* 0x000fec0003800000 */
[----:B------:R-:W0:Y:S01]  /*77b0*/  LDCU UR4, c[0x0][0x3b4] ;  /* 0x00007680ff0477ac */ /* 0x000e220008000800 */
[----:B------:R-:W2:Y:S01]  /*77c0*/  LDC.64 R8, c[0x0][0x388] ;  /* 0x0000e200ff087b82 */ /* 0x000ea20000000a00 */
[----:B------:R-:W-:Y:S01]  /*77d0*/  IMAD R0, R2, 0x200, R17 ;  /* 0x0000020002007824 */ /* 0x000fe200078e0211 */
[----:B-1----:R-:W-:Y:S01]  /*77e0*/  PRMT R4, R18, 0x9910, RZ ;  /* 0x0000991012047816 */ /* 0x002fe200000000ff */
        /* <DEDUP_REMOVED lines=17> */
.L_x_10876:
[----:B------:R0:W-:Y:S01]  /*7900*/  STG.E.U8 desc[UR36][R8.64], R3 ;  /* 0x0000000308007986 */ /* 0x0001e2000c101124 */
[----:B------:R-:W-:Y:S05]  /*7910*/  BRA `(.L_x_10878) ;  /* 0x0000000c005c7947 */ /* 0x000fea0003800000 */
.L_x_10875:
        /* <DEDUP_REMOVED lines=11> */
.L_x_10880:
[----:B------:R-:W-:-:S05]  /*79d0*/  PRMT R3, R3, 0x9910, RZ ;  /* 0x0000991003037816 */ /* 0x000fca00000000ff */
[----:B------:R0:W-:Y:S01]  /*79e0*/  STG.E desc[UR36][R8.64], R3 ;  /* 0x0000000308007986 */ /* 0x0001e2000c101924 */
[----:B------:R-:W-:Y:S05]  /*79f0*/  BRA `(.L_x_10878) ;  /* 0x0000000c00247947 */ /* 0x000fea0003800000 */
.L_x_10879:
[----:B------:R0:W-:Y:S01]  /*7a00*/  STG.E.U16 desc[UR36][R8.64], R3 ;  /* 0x0000000308007986 */ /* 0x0001e2000c101524 */
[----:B------:R-:W-:Y:S05]  /*7a10*/  BRA `(.L_x_10878) ;  /* 0x0000000c001c7947 */ /* 0x000fea0003800000 */
.L_x_10874:
        /* <DEDUP_REMOVED lines=9> */
.L_x_10882:
[----:B------:R-:W0:Y:S02]  /*7ab0*/  I2F.S16 R0, R3 ;  /* 0x0000000300007306 */ /* 0x000e240000101400 */
[----:B0-----:R-:W-:-:S05]  /*7ac0*/  F2FP.F16.F32.PACK_AB R0, RZ, R0 ;  /* 0x00000000ff00723e */ /* 0x001fca00000000ff */
[----:B------:R0:W-:Y:S01]  /*7ad0*/  STG.E.U16 desc[UR36][R8.64], R0 ;  /* 0x0000000008007986 */ /* 0x0001e2000c101524 */
[----:B------:R-:W-:Y:S05]  /*7ae0*/  BRA `(.L_x_10878) ;  /* 0x0000000800e87947 */ /* 0x000fea0003800000 */
.L_x_10881:
        /* <DEDUP_REMOVED lines=10> */
.L_x_10884:
[----:B------:R-:W0:Y:S02]  /*7b90*/  I2F.S16 R3, R3 ;  /* 0x0000000300037306 */ /* 0x000e240000101400 */
[----:B0-----:R-:W-:-:S04]  /*7ba0*/  F2FP.F16.F32.PACK_AB R3, RZ, R3 ;  /* 0x00000003ff03723e */ /* 0x001fc800000000ff */
[----:B------:R-:W-:-:S05]  /*7bb0*/  PRMT R3, R3, 0x5410, RZ ;  /* 0x0000541003037816 */ /* 0x000fca00000000ff */
[----:B------:R3:W-:Y:S01]  /*7bc0*/  STG.E desc[UR36][R8.64], R3 ;  /* 0x0000000308007986 */ /* 0x0007e2000c101924 */
[----:B------:R-:W-:Y:S05]  /*7bd0*/  BRA `(.L_x_10878) ;  /* 0x0000000800ac7947 */ /* 0x000fea0003800000 */
.L_x_10883:
[----:B------:R-:W0:Y:S02]  /*7be0*/  I2F.F64.S16 R4, R3 ;  /* 0x0000000300047312 */ /* 0x000e240000101c00 */
[----:B0-----:R4:W-:Y:S01]  /*7bf0*/  STG.E.64 desc[UR36][R8.64], R4 ;  /* 0x0000000408007986 */ /* 0x0019e2000c101b24 */
[----:B------:R-:W-:Y:S05]  /*7c00*/  BRA `(.L_x_10878) ;  /* 0x0000000800a07947 */ /* 0x000fea0003800000 */
.L_x_10873:
        /* <DEDUP_REMOVED lines=13> */
.L_x_10887:
[----:B------:R-:W-:Y:S01]  /*7ce0*/  CS2R R6, SRZ ;  /* 0x0000000000067805 */ /* 0x000fe2000001ff00 */
[----:B------:R-:W0:Y:S04]  /*7cf0*/  I2F.F64.S16 R4, R3 ;  /* 0x0000000300047312 */ /* 0x000e280000101c00 */
[----:B0-----:R0:W-:Y:S01]  /*7d00*/  STG.E.128 desc[UR36][R8.64], R4 ;  /* 0x0000000408007986 */ /* 0x0011e2000c101d24 */
[----:B------:R-:W-:Y:S05]  /*7d10*/  BRA `(.L_x_10878) ;  /* 0x00000008005c7947 */ /* 0x000fea0003800000 */
.L_x_10886:
        /* <DEDUP_REMOVED lines=19> */
.L_x_10891:
[----:B------:R-:W-:Y:S05]  /*7e50*/  BSYNC.RECONVERGENT B0 ;  /* 0x0000000000007941 */ /* 0x000fea0003800200 */
.L_x_10890:
[----:B------:R-:W-:-:S05]  /*7e60*/  LOP3.LUT R5, R0, 0x80, R5, 0xf8, !PT ;  /* 0x0000008000057812 */ /* 0x000fca00078ef805 */
[----:B------:R0:W-:Y:S01]  /*7e70*/  STG.E.U8 desc[UR36][R8.64], R5 ;  /* 0x0000000508007986 */ /* 0x0001e2000c101124 */
[----:B------:R-:W-:Y:S05]  /*7e80*/  BRA `(.L_x_10878) ;  /* 0x0000000800007947 */ /* 0x000fea0003800000 */
.L_x_10889:
        /* <DEDUP_REMOVED lines=15> */
.L_x_10893:
[----:B------:R-:W-:Y:S05]  /*7f80*/  BSYNC.RECONVERGENT B0 ;  /* 0x0000000000007941 */ /* 0x000fea0003800200 */
.L_x_10892:
[----:B------:R-:W-:-:S05]  /*7f90*/  LOP3.LUT R5, R0, 0x80, R5, 0xf8, !PT ;  /* 0x0000008000057812 */ /* 0x000fca00078ef805 */
[----:B------:R0:W-:Y:S01]  /*7fa0*/  STG.E.U8 desc[UR36][R8.64], R5 ;  /* 0x0000000508007986 */ /* 0x0001e2000c101124 */
[----:B------:R-:W-:Y:S05]  /*7fb0*/  BRA `(.L_x_10878) ;  /* 0x0000000400b47947 */ /* 0x000fea0003800000 */
.L_x_10888:
[----:B------:R-:W0:Y:S02]  /*7fc0*/  I2F.S16 R0, R3 ;  /* 0x0000000300007306 */ /* 0x000e240000101400 */
[----:B0-----:R-:W-:-:S05]  /*7fd0*/  F2FP.BF16.F32.PACK_AB R0, RZ, R0 ;  /* 0x00000000ff00723e */ /* 0x001fca00000010ff */
[----:B------:R0:W-:Y:S01]  /*7fe0*/  STG.E.U16 desc[UR36][R8.64], R0 ;  /* 0x0000000008007986 */ /* 0x0001e2000c101524 */
[----:B------:R-:W-:Y:S05]  /*7ff0*/  BRA `(.L_x_10878) ;  /* 0x0000000400a47947 */ /* 0x000fea0003800000 */
.L_x_10885:
        /* <DEDUP_REMOVED lines=10> */
.L_x_10896:
        /* <DEDUP_REMOVED lines=13> */
.L_x_10899:
[----:B------:R-:W-:-:S04]  /*8170*/  SHF.R.U32.HI R0, RZ, 0x14, R3 ;  /* 0x00000014ff007819 */ /* 0x000fc80000011603 */
[----:B------:R-:W-:-:S04]  /*8180*/  LOP3.LUT R0, R0, 0x1, RZ, 0xc0, !PT ;  /* 0x0000000100007812 */ /* 0x000fc800078ec0ff */
[----:B------:R-:W-:-:S04]  /*8190*/  IADD3 R0, PT, PT, R3, 0x487ffff, R0 ;  /* 0x0487ffff03007810 */ /* 0x000fc80007ffe000 */
[----:B------:R-:W-:-:S04]  /*81a0*/  SHF.R.U32.HI R0, RZ, 0x14, R0 ;  /* 0x00000014ff007819 */ /* 0x000fc80000011600 */
[----:B------:R-:W-:-:S07]  /*81b0*/  LOP3.LUT R0, R0, 0xff, RZ, 0xc0, !PT ;  /* 0x000000ff00007812 */ /* 0x000fce00078ec0ff */
.L_x_10900:
[----:B------:R-:W-:-:S04]  /*81c0*/  SHF.R.U32.HI R3, RZ, 0x18, R3 ;  /* 0x00000018ff037819 */ /* 0x000fc80000011603 */
[----:B------:R-:W-:-:S04]  /*81d0*/  LOP3.LUT R0, R0, 0x80, R3, 0xf8, !PT ;  /* 0x0000008000007812 */ /* 0x000fc800078ef803 */
[----:B------:R-:W-:-:S07]  /*81e0*/  PRMT R4, R0, 0x7610, R4 ;  /* 0x0000761000047816 */ /* 0x000fce0000000004 */
.L_x_10898:
[----:B------:R-:W-:Y:S05]  /*81f0*/  BSYNC.RECONVERGENT B0 ;  /* 0x0000000000007941 */ /* 0x000fea0003800200 */
.L_x_10897:
[----:B------:R0:W-:Y:S01]  /*8200*/  STG.E.U8 desc[UR36][R8.64], R4 ;  /* 0x0000000408007986 */ /* 0x0001e2000c101124 */
[----:B------:R-:W-:Y:S05]  /*8210*/  BRA `(.L_x_10878) ;  /* 0x00000004001c7947 */ /* 0x000fea0003800000 */
.L_x_10895:
        /* <DEDUP_REMOVED lines=13> */
.L_x_10903:
[----:B------:R-:W-:-:S04]  /*82f0*/  SHF.R.U32.HI R0, RZ, 0x15, R3 ;  /* 0x00000015ff007819 */ /* 0x000fc80000011603 */
[----:B------:R-:W-:-:S04]  /*8300*/  LOP3.LUT R0, R0, 0x1, RZ, 0xc0, !PT ;  /* 0x0000000100007812 */ /* 0x000fc800078ec0ff */
[----:B------:R-:W-:-:S04]  /*8310*/  IADD3 R0, PT, PT, R3, 0x88fffff, R0 ;  /* 0x088fffff03007810 */ /* 0x000fc80007ffe000 */
[----:B------:R-:W-:-:S04]  /*8320*/  SHF.R.U32.HI R0, RZ, 0x15, R0 ;  /* 0x00000015ff007819 */ /* 0x000fc80000011600 */
[----:B------:R-:W-:-:S07]  /*8330*/  LOP3.LUT R0, R0, 0xff, RZ, 0xc0, !PT ;  /* 0x000000ff00007812 */ /* 0x000fce00078ec0ff */
.L_x_10904:
[----:B------:R-:W-:-:S04]  /*8340*/  SHF.R.U32.HI R3, RZ, 0x18, R3 ;  /* 0x00000018ff037819 */ /* 0x000fc80000011603 */
[----:B------:R-:W-:-:S04]  /*8350*/  LOP3.LUT R0, R0, 0x80, R3, 0xf8, !PT ;  /* 0x0000008000007812 */ /* 0x000fc800078ef803 */
[----:B------:R-:W-:-:S07]  /*8360*/  PRMT R4, R0, 0x7610, R4 ;  /* 0x0000761000047816 */ /* 0x000fce0000000004 */
.L_x_10902:
[----:B------:R-:W-:Y:S05]  /*8370*/  BSYNC.RECONVERGENT B0 ;  /* 0x0000000000007941 */ /* 0x000fea0003800200 */
.L_x_10901:
[----:B------:R0:W-:Y:S01]  /*8380*/  STG.E.U8 desc[UR36][R8.64], R4 ;  /* 0x0000000408007986 */ /* 0x0001e2000c101124 */
[----:B------:R-:W-:Y:S05]  /*8390*/  BRA `(.L_x_10878) ;  /* 0x0000000000bc7947 */ /* 0x000fea0003800000 */
.L_x_10894:
[----:B------:R-:W-:-:S13]  /*83a0*/  ISETP.NE.AND P0, PT, R0, 0x1c, PT ;  /* 0x0000001c0000780c */ /* 0x000fda0003f05270 */
[----:B------:R-:W-:Y:S05]  /*83b0*/  @!P0 BRA `(.L_x_10905) ;  /* 0x0000000000ac8947 */ /* 0x000fea0003800000 */
[----:B------:R-:W-:-:S13]  /*83c0*/  ISETP.NE.AND P0, PT, R0, 0x1d, PT ;  /* 0x0000001d0000780c */ /* 0x000fda0003f05270 */
[----:B------:R-:W-:Y:S05]  /*83d0*/  @!P0 BRA `(.L_x_10906) ;  /* 0x0000000000908947 */ /* 0x000fea0003800000 */
[----:B------:R-:W-:-:S13]  /*83e0*/  ISETP.NE.AND P0, PT, R0, 0x2c, PT ;  /* 0x0000002c0000780c */ /* 0x000fda0003f05270 */
[----:B------:R-:W-:Y:S05]  /*83f0*/  @!P0 BRA `(.L_x_10907) ;  /* 0x0000000000448947 */ /* 0x000fea0003800000 */
.L_x_10877:
        /* <DEDUP_REMOVED lines=16> */
.L_x_10908:
[----:B------:R-:W-:Y:S05]  /*8500*/  BRA `(.L_x_10878) ;  /* 0x0000000000607947 */ /* 0x000fea0003800000 */
.L_x_10907:
        /* <DEDUP_REMOVED lines=17> */
.L_x_10906:
[----:B------:R-:W-:-:S05]  /*8620*/  PRMT R3, R3, 0x9910, RZ ;  /* 0x0000991003037816 */ /* 0x000fca00000000ff */
[----:B------:R-:W-:-:S05]  /*8630*/  IMAD.MOV.U32 R4, RZ, RZ, R3 ;  /* 0x000000ffff047224 */ /* 0x000fca00078e0003 */
[----:B------:R-:W-:-:S05]  /*8640*/  SHF.R.S32.HI R5, RZ, 0x1f, R4 ;  /* 0x0000001fff057819 */ /* 0x000fca0000011404 */
[----:B------:R0:W-:Y:S01]  /*8650*/  STG.E.64 desc[UR36][R8.64], R4 ;  /* 0x0000000408007986 */ /* 0x0001e2000c101b24 */
[----:B------:R-:W-:Y:S05]  /*8660*/  BRA `(.L_x_10878) ;  /* 0x0000000000087947 */ /* 0x000fea0003800000 */
.L_x_10905:
[----:B------:R-:W-:-:S05]  /*8670*/  PRMT R3, R3, 0x9910, RZ ;  /* 0x0000991003037816 */ /* 0x000fca00000000ff */
[----:B------:R0:W-:Y:S02]  /*8680*/  STG.E desc[UR36][R8.64], R3 ;  /* 0x0000000308007986 */ /* 0x0001e4000c101924 */
.L_x_10878:
        /* <DEDUP_REMOVED lines=23> */
.L_x_10913:
[----:B------:R4:W-:Y:S01]  /*8800*/  STG.E.U8 desc[UR36][R8.64], R23 ;  /* 0x0000001708007986 */ /* 0x0009e2000c101124 */
[----:B------:R-:W-:Y:S05]  /*8810*/  BRA `(.L_x_10915) ;  /* 0x0000000c004c7947 */ /* 0x000fea0003800000 */
.L_x_10912:
        /* <DEDUP_REMOVED lines=10> */
.L_x_10917:
[----:B------:R-:W-:-:S05]  /*88c0*/  PRMT R3, R23, 0x9910, RZ ;  /* 0x0000991017037816 */ /* 0x000fca00000000ff */
[----:B------:R2:W-:Y:S01]  /*88d0*/  STG.E desc[UR36][R8.64], R3 ;  /* 0x0000000308007986 */ /* 0x0005e2000c101924 */
[----:B------:R-:W-:Y:S05]  /*88e0*/  BRA `(.L_x_10915) ;  /* 0x0000000c00187947 */ /* 0x000fea0003800000 */
.L_x_10916:
[----:B------:R0:W-:Y:S01]  /*88f0*/  STG.E.U16 desc[UR36][R8.64], R23 ;  /* 0x0000001708007986 */ /* 0x0001e2000c101524 */
[----:B------:R-:W-:Y:S05]  /*8900*/  BRA `(.L_x_10915) ;  /* 0x0000000c00107947 */ /* 0x000fea0003800000 */
.L_x_10911:
        /* <DEDUP_REMOVED lines=9> */
.L_x_10919:
[----:B------:R-:W0:Y:S02]  /*89a0*/  I2F.S16 R0, R23 ;  /* 0x0000001700007306 */ /* 0x000e240000101400 */
[----:B0-----:R-:W-:-:S05]  /*89b0*/  F2FP.F16.F32.PACK_AB R0, RZ, R0 ;  /* 0x00000000ff00723e */ /* 0x001fca00000000ff */
[----:B------:R0:W-:Y:S01]  /*89c0*/  STG.E.U16 desc[UR36][R8.64], R0 ;  /* 0x0000000008007986 */ /* 0x0001e2000c101524 */
[----:B------:R-:W-:Y:S05]  /*89d0*/  BRA `(.L_x_10915) ;  /* 0x0000000800dc7947 */ /* 0x000fea0003800000 */
.L_x_10918:
        /* <DEDUP_REMOVED lines=10> */
.L_x_10921:
[----:B------:R-:W0:Y:S02]  /*8a80*/  I2F.S16 R23, R23 ;  /* 0x0000001700177306 */ /* 0x000e240000101400 */
[----:B0-----:R-:W-:-:S04]  /*8a90*/  F2FP.F16.F32.PACK_AB R3, RZ, R23 ;  /* 0x00000017ff03723e */ /* 0x001fc800000000ff */
[----:B------:R-:W-:-:S05]  /*8aa0*/  PRMT R3, R3, 0x5410, RZ ;  /* 0x0000541003037816 */ /* 0x000fca00000000ff */
[----:B------:R0:W-:Y:S01]  /*8ab0*/  STG.E desc[UR36][R8.64], R3 ;  /* 0x0000000308007986 */ /* 0x0001e2000c101924 */
[----:B------:R-:W-:Y:S05]  /*8ac0*/  BRA `(.L_x_10915) ;  /* 0x0000000800a07947 */ /* 0x000fea0003800000 */
.L_x_10920:
[----:B------:R-:W0:Y:S02]  /*8ad0*/  I2F.F64.S16 R4, R23 ;  /* 0x0000001700047312 */ /* 0x000e240000101c00 */
[----:B0-----:R0:W-:Y:S01]  /*8ae0*/  STG.E.64 desc[UR36][R8.64], R4 ;  /* 0x0000000408007986 */ /* 0x0011e2000c101b24 */
[----:B------:R-:W-:Y:S05]  /*8af0*/  BRA `(.L_x_10915) ;  /* 0x0000000800947947 */ /* 0x000fea0003800000 */
.L_x_10910:
        /* <DEDUP_REMOVED lines=12> */
.L_x_10925:
        /* <DEDUP_REMOVED lines=17> */
.L_x_10928:
[----:B------:R-:W-:-:S04]  /*8cd0*/  SHF.R.U32.HI R3, RZ, 0x18, R23 ;  /* 0x00000018ff037819 */ /* 0x000fc80000011617 */
[----:B------:R-:W-:-:S04]  /*8ce0*/  LOP3.LUT R0, R0, 0x80, R3, 0xf8, !PT ;  /* 0x0000008000007812 */ /* 0x000fc800078ef803 */
[----:B------:R-:W-:-:S07]  /*8cf0*/  PRMT R4, R0, 0x7610, R4 ;  /* 0x0000761000047816 */ /* 0x000fce0000000004 */
.L_x_10927:
[----:B------:R-:W-:Y:S05]  /*8d00*/  BSYNC.RECONVERGENT B0 ;  /* 0x0000000000007941 */ /* 0x000fea0003800200 */
.L_x_10926:
[----:B------:R0:W-:Y:S01]  /*8d10*/  STG.E.U8 desc[UR36][R8.64], R4 ;  /* 0x0000000408007986 */ /* 0x0001e2000c101124 */
[----:B------:R-:W-:Y:S05]  /*8d20*/  BRA `(.L_x_10915) ;  /* 0x0000000800087947 */ /* 0x000fea0003800000 */
.L_x_10924:
        /* <DEDUP_REMOVED lines=17> */
.L_x_10931:
[----:B------:R-:W-:-:S04]  /*8e40*/  SHF.R.U32.HI R3, RZ, 0x18, R23 ;  /* 0x00000018ff037819 */ /* 0x000fc80000011617 */
[----:B------:R-:W-:-:S04]  /*8e50*/  LOP3.LUT R0, R0, 0x80, R3, 0xf8, !PT ;  /* 0x0000008000007812 */ /* 0x000fc800078ef803 */
[----:B------:R-:W-:-:S07]  /*8e60*/  PRMT R4, R0, 0x7610, R4 ;  /* 0x0000761000047816 */ /* 0x000fce0000000004 */
.L_x_10930:
[----:B------:R-:W-:Y:S05]  /*8e70*/  BSYNC.RECONVERGENT B0 ;  /* 0x0000000000007941 */ /* 0x000fea0003800200 */
.L_x_10929:
[----:B------:R0:W-:Y:S01]  /*8e80*/  STG.E.U8 desc[UR36][R8.64], R4 ;  /* 0x0000000408007986 */ /* 0x0001e2000c101124 */
[----:B------:R-:W-:Y:S05]  /*8e90*/  BRA `(.L_x_10915) ;  /* 0x0000000400ac7947 */ /* 0x000fea0003800000 */
.L_x_10923:
        /* <DEDUP_REMOVED lines=22> */
.L_x_10933:
[----:B------:R-:W-:-:S04]  /*9000*/  PRMT R4, R23, 0x9910, RZ ;  /* 0x0000991017047816 */ /* 0x000fc800000000ff */
[----:B------:R-:W-:-:S05]  /*9010*/  SHF.R.S32.HI R5, RZ, 0x1f, R4 ;  /* 0x0000001fff057819 */ /* 0x000fca0000011404 */
[----:B------:R0:W-:Y:S01]  /*9020*/  STG.E.64 desc[UR36][R8.64], R4 ;  /* 0x0000000408007986 */ /* 0x0001e2000c101b24 */
[----:B------:R-:W-:Y:S05]  /*9030*/  BRA `(.L_x_10915) ;  /* 0x0000000400447947 */ /* 0x000fea0003800000 */
.L_x_10932:
[----:B------:R-:W-:-:S05]  /*9040*/  PRMT R3, R23, 0x9910, RZ ;  /* 0x0000991017037816 */ /* 0x000fca00000000ff */
[----:B------:R0:W-:Y:S01]  /*9050*/  STG.E desc[UR36][R8.64], R3 ;  /* 0x0000000308007986 */ /* 0x0001e2000c101924 */
[----:B------:R-:W-:Y:S05]  /*9060*/  BRA `(.L_x_10915) ;  /* 0x0000000400387947 */ /* 0x000fea0003800000 */
.L_x_10922:
        /* <DEDUP_REMOVED lines=11> */
.L_x_10935:
[----:B------:R-:W-:Y:S01]  /*9120*/  CS2R R6, SRZ ;  /* 0x0000000000067805 */ /* 0x000fe2000001ff00 */
[----:B------:R-:W0:Y:S04]  /*9130*/  I2F.F64.S16 R4, R23 ;  /* 0x0000001700047312 */ /* 0x000e280000101c00 */
[----:B0-----:R0:W-:Y:S01]  /*9140*/  STG.E.128 desc[UR36][R8.64], R4 ;  /* 0x0000000408007986 */ /* 0x0011e2000c101d24 */
[----:B------:R-:W-:Y:S05]  /*9150*/  BRA `(.L_x_10915) ;  /* 0x0000000000fc7947 */ /* 0x000fea0003800000 */
.L_x_10934:
[----:B------:R-:W-:-:S13]  /*9160*/  ISETP.NE.AND P0, PT, R0, 0xf, PT ;  /* 0x0000000f0000780c */ /* 0x000fda0003f05270 */
[----:B------:R-:W-:Y:S05]  /*9170*/  @!P0 BRA `(.L_x_10936) ;  /* 0x0000000000e88947 */ /* 0x000fea0003800000 */
[----:B------:R-:W-:-:S13]  /*9180*/  ISETP.NE.AND P0, PT, R0, 0x17, PT ;  /* 0x000000170000780c */ /* 0x000fda0003f05270 */
[----:B------:R-:W-:Y:S05]  /*9190*/  @!P0 BRA `(.L_x_10937) ;  /* 0x0000000000908947 */ /* 0x000fea0003800000 */
[----:B------:R-:W-:-:S13]  /*91a0*/  ISETP.NE.AND P0, PT, R0, 0x18, PT ;  /* 0x000000180000780c */ /* 0x000fda0003f05270 */
[----:B------:R-:W-:Y:S05]  /*91b0*/  @!P0 BRA `(.L_x_10938) ;  /* 0x0000000000448947 */ /* 0x000fea0003800000 */
.L_x_10914:
        /* <DEDUP_REMOVED lines=16> */
.L_x_10939:
[----:B------:R-:W-:Y:S05]  /*92c0*/  BRA `(.L_x_10915) ;  /* 0x0000000000a07947 */ /* 0x000fea0003800000 */
.L_x_10938:
        /* <DEDUP_REMOVED lines=13> */
.L_x_10941:
[----:B------:R-:W-:Y:S05]  /*93a0*/  BSYNC.RECONVERGENT B0 ;  /* 0x0000000000007941 */ /* 0x000fea0003800200 */
.L_x_10940:
[----:B------:R-:W-:-:S05]  /*93b0*/  LOP3.LUT R3, R0, 0x80, R3, 0xf8, !PT ;  /* 0x0000008000037812 */ /* 0x000fca00078ef803 */
[----:B------:R0:W-:Y:S01]  /*93c0*/  STG.E.U8 desc[UR36][R8.64], R3 ;  /* 0x0000000308007986 */ /* 0x0001e2000c101124 */
[----:B------:R-:W-:Y:S05]  /*93d0*/  BRA `(.L_x_10915) ;  /* 0x00000000005c7947 */ /* 0x000fea0003800000 */
.L_x_10937:
        /* <DEDUP_REMOVED lines=12> */
.L_x_10943:
[----:B------:R-:W-:Y:S01]  /*94a0*/  IMAD.MOV.U32 R0, RZ, RZ, 0x7f ;  /* 0x0000007fff007424 */ /* 0x000fe200078e00ff */
[----:B------:R-:W-:-:S04]  /*94b0*/  ISETP.GT.U32.AND P0, PT, R3, 0x7f800000, PT ;  /* 0x7f8000000300780c */ /* 0x000fc80003f04070 */
[----:B------:R-:W-:-:S09]  /*94c0*/  SEL R0, R0, 0x7c, P0 ;  /* 0x0000007c00007807 */ /* 0x000fd20000000000 */
.L_x_10944:
[----:B------:R-:W-:Y:S05]  /*94d0*/  BSYNC.RECONVERGENT B0 ;  /* 0x0000000000007941 */ /* 0x000fea0003800200 */
.L_x_10942:
[----:B------:R-:W-:-:S04]  /*94e0*/  SHF.R.U32.HI R3, RZ, 0x18, R23 ;  /* 0x00000018ff037819 */ /* 0x000fc80000011617 */
[----:B------:R-:W-:-:S05]  /*94f0*/  LOP3.LUT R3, R0, 0x80, R3, 0xf8, !PT ;  /* 0x0000008000037812 */ /* 0x000fca00078ef803 */
[----:B------:R0:W-:Y:S01]  /*9500*/  STG.E.U8 desc[UR36][R8.64], R3 ;  /* 0x0000000308007986 */ /* 0x0001e2000c101124 */
[----:B------:R-:W-:Y:S05]  /*9510*/  BRA `(.L_x_10915) ;  /* 0x00000000000c7947 */ /* 0x000fea0003800000 */
.L_x_10936:
[----:B------:R-:W0:Y:S02]  /*9520*/  I2F.S16 R0, R23 ;  /* 0x0000001700007306 */ /* 0x000e240000101400 */
[----:B0-----:R-:W-:-:S05]  /*9530*/  F2FP.BF16.F32.PACK_AB R0, RZ, R0 ;  /* 0x00000000ff00723e */ /* 0x001fca00000010ff */
[----:B------:R0:W-:Y:S02]  /*9540*/  STG.E.U16 desc[UR36][R8.64], R0 ;  /* 0x0000000008007986 */ /* 0x0001e4000c101524 */
.L_x_10915:
[----:B------:R-:W-:-:S07]  /*9550*/  VIADD R17, R17, 0x80 ;  /* 0x0000008011117836 */ /* 0x000fce0000000000 */
.L_x_10872:
[----:B------:R-:W-:-:S13]  /*9560*/  ISETP.GE.AND P0, PT, R17, R16, PT ;  /* 0x000000101100720c */ /* 0x000fda0003f06270 */
[----:B------:R-:W-:Y:S05]  /*9570*/  @P0 BREAK.RELIABLE B6 ;  /* 0x0000000000060942 */ /* 0x000fea0003800100 */
[----:B------:R-:W-:Y:S05]  /*9580*/  @P0 BRA `(.L_x_10909) ;  /* 0x0000000c00ac0947 */ /* 0x000fea0003800000 */
[----:B------:R-:W-:Y:S05]  /*9590*/  BSYNC.RELIABLE B6 ;  /* 0x0000000000067941 */ /* 0x000fea0003800100 */
.L_x_10871:
        /* <DEDUP_REMOVED lines=20> */
.L_x_10948:
[----:B------:R0:W-:Y:S01]  /*96e0*/  STG.E.U8 desc[UR36][R8.64], R22 ;  /* 0x0000001608007986 */ /* 0x0001e2000c101124 */
[----:B------:R-:W-:Y:S05]  /*96f0*/  BRA `(.L_x_10950) ;  /* 0x0000000c004c7947 */ /* 0x000fea0003800000 */
.L_x_10947:
        /* <DEDUP_REMOVED lines=10> */
.L_x_10952:
[----:B------:R-:W-:-:S05]  /*97a0*/  PRMT R3, R22, 0x9910, RZ ;  /* 0x0000991016037816 */ /* 0x000fca00000000ff */
[----:B------:R0:W-:Y:S01]  /*97b0*/  STG.E desc[UR36][R8.64], R3 ;  /* 0x0000000308007986 */ /* 0x0001e2000c101924 */
[----:B------:R-:W-:Y:S05]  /*97c0*/  BRA `(.L_x_10950) ;  /* 0x0000000c00187947 */ /* 0x000fea0003800000 */
.L_x_10951:
[----:B------:R0:W-:Y:S01]  /*97d0*/  STG.E.U16 desc[UR36][R8.64], R22 ;  /* 0x0000001608007986 */ /* 0x0001e2000c101524 */
[----:B------:R-:W-:Y:S05]  /*97e0*/  BRA `(.L_x_10950) ;  /* 0x0000000c00107947 */ /* 0x000fea0003800000 */
.L_x_10946:
        /* <DEDUP_REMOVED lines=9> */
.L_x_10954:
[----:B------:R-:W0:Y:S02]  /*9880*/  I2F.S16 R0, R22 ;  /* 0x0000001600007306 */ /* 0x000e240000101400 */
[----:B0-----:R-:W-:-:S05]  /*9890*/  F2FP.F16.F32.PACK_AB R0, RZ, R0 ;  /* 0x00000000ff00723e */ /* 0x001fca00000000ff */
[----:B------:R0:W-:Y:S01]  /*98a0*/  STG.E.U16 desc[UR36][R8.64], R0 ;  /* 0x0000000008007986 */ /* 0x0001e2000c101524 */
[----:B------:R-:W-:Y:S05]  /*98b0*/  BRA `(.L_x_10950) ;  /* 0x0000000800dc7947 */ /* 0x000fea0003800000 */
.L_x_10953:
        /* <DEDUP_REMOVED lines=10> */
.L_x_10956:
[----:B------:R-:W0:Y:S02]  /*9960*/  I2F.S16 R22, R22 ;  /* 0x0000001600167306 */ /* 0x000e240000101400 */
[----:B0-----:R-:W-:-:S04]  /*9970*/  F2FP.F16.F32.PACK_AB R3, RZ, R22 ;  /* 0x00000016ff03723e */ /* 0x001fc800000000ff */
[----:B------:R-:W-:-:S05]  /*9980*/  PRMT R3, R3, 0x5410, RZ ;  /* 0x0000541003037816 */ /* 0x000fca00000000ff */
[----:B------:R2:W-:Y:S01]  /*9990*/  STG.E desc[UR36][R8.64], R3 ;  /* 0x0000000308007986 */ /* 0x0005e2000c101924 */
[----:B------:R-:W-:Y:S05]  /*99a0*/  BRA `(.L_x_10950) ;  /* 0x0000000800a07947 */ /* 0x000fea0003800000 */
.L_x_10955:
[----:B------:R-:W0:Y:S02]  /*99b0*/  I2F.F64.S16 R22, R22 ;  /* 0x0000001600167312 */ /* 0x000e240000101c00 */
[----:B0-----:R4:W-:Y:S01]  /*99c0*/  STG.E.64 desc[UR36][R8.64], R22 ;  /* 0x0000001608007986 */ /* 0x0019e2000c101b24 */
[----:B------:R-:W-:Y:S05]  /*99d0*/  BRA `(.L_x_10950) ;  /* 0x0000000800947947 */ /* 0x000fea0003800000 */
.L_x_10945:
        /* <DEDUP_REMOVED lines=12> */
.L_x_10960:
        /* <DEDUP_REMOVED lines=17> */
.L_x_10963:
[----:B------:R-:W-:-:S04]  /*9bb0*/  SHF.R.U32.HI R3, RZ, 0x18, R5 ;  /* 0x00000018ff037819 */ /* 0x000fc80000011605 */
[----:B------:R-:W-:-:S04]  /*9bc0*/  LOP3.LUT R0, R0, 0x80, R3, 0xf8, !PT ;  /* 0x0000008000007812 */ /* 0x000fc800078ef803 */
[----:B------:R-:W-:-:S07]  /*9bd0*/  PRMT R4, R0, 0x7610, R4 ;  /* 0x0000761000047816 */ /* 0x000fce0000000004 */
.L_x_10962:
[----:B------:R-:W-:Y:S05]  /*9be0*/  BSYNC.RECONVERGENT B0 ;  /* 0x0000000000007941 */ /* 0x000fea0003800200 */
.L_x_10961:
[----:B------:R0:W-:Y:S01]  /*9bf0*/  STG.E.U8 desc[UR36][R8.64], R4 ;  /* 0x0000000408007986 */ /* 0x0001e2000c101124 */
[----:B------:R-:W-:Y:S05]  /*9c00*/  BRA `(.L_x_10950) ;  /* 0x0000000800087947 */ /* 0x000fea0003800000 */
.L_x_10959:
        /* <DEDUP_REMOVED lines=17> */
.L_x_10966:
[----:B------:R-:W-:-:S04]  /*9d20*/  SHF.R.U32.HI R3, RZ, 0x18, R5 ;  /* 0x00000018ff037819 */ /* 0x000fc80000011605 */
[----:B------:R-:W-:-:S04]  /*9d30*/  LOP3.LUT R0, R0, 0x80, R3, 0xf8, !PT ;  /* 0x0000008000007812 */ /* 0x000fc800078ef803 */
[----:B------:R-:W-:-:S07]  /*9d40*/  PRMT R4, R0, 0x7610, R4 ;  /* 0x0000761000047816 */ /* 0x000fce0000000004 */
.L_x_10965:
[----:B------:R-:W-:Y:S05]  /*9d50*/  BSYNC.RECONVERGENT B0 ;  /* 0x0000000000007941 */ /* 0x000fea0003800200 */
.L_x_10964:
[----:B------:R0:W-:Y:S01]  /*9d60*/  STG.E.U8 desc[UR36][R8.64], R4 ;  /* 0x0000000408007986 */ /* 0x0001e2000c101124 */
[----:B------:R-:W-:Y:S05]  /*9d70*/  BRA `(.L_x_10950) ;  /* 0x0000000400ac7947 */ /* 0x000fea0003800000 */
.L_x_10958:
        /* <DEDUP_REMOVED lines=22> */
.L_x_10968:
[----:B------:R-:W-:-:S04]  /*9ee0*/  PRMT R4, R22, 0x9910, RZ ;  /* 0x0000991016047816 */ /* 0x000fc800000000ff */
[----:B------:R-:W-:-:S05]  /*9ef0*/  SHF.R.S32.HI R5, RZ, 0x1f, R4 ;  /* 0x0000001fff057819 */ /* 0x000fca0000011404 */
[----:B------:R0:W-:Y:S01]  /*9f00*/  STG.E.64 desc[UR36][R8.64], R4 ;  /* 0x0000000408007986 */ /* 0x0001e2000c101b24 */
[----:B------:R-:W-:Y:S05]  /*9f10*/  BRA `(.L_x_10950) ;  /* 0x0000000400447947 */ /* 0x000fea0003800000 */
.L_x_10967:
[----:B------:R-:W-:-:S05]  /*9f20*/  PRMT R3, R22, 0x9910, RZ ;  /* 0x0000991016037816 */ /* 0x000fca00000000ff */
[----:B------:R0:W-:Y:S01]  /*9f30*/  STG.E desc[UR36][R8.64], R3 ;  /* 0x0000000308007986 */ /* 0x0001e2000c101924 */
[----:B------:R-:W-:Y:S05]  /*9f40*/  BRA `(.L_x_10950) ;  /* 0x0000000400387947 */ /* 0x000fea0003800000 */
.L_x_10957:
        /* <DEDUP_REMOVED lines=11> */
.L_x_10970:
[----:B------:R-:W-:Y:S01]  /*a000*/  CS2R R6, SRZ ;  /* 0x0000000000067805 */ /* 0x000fe2000001ff00 */
[----:B------:R-:W0:Y:S04]  /*a010*/  I2F.F64.S16 R4, R22 ;  /* 0x0000001600047312 */ /* 0x000e280000101c00 */
[----:B0-----:R0:W-:Y:S01]  /*a020*/  STG.E.128 desc[UR36][R8.64], R4 ;  /* 0x0000000408007986 */ /* 0x0011e2000c101d24 */
[----:B------:R-:W-:Y:S05]  /*a030*/  BRA `(.L_x_10950) ;  /* 0x0000000000fc7947 */ /* 0x000fea0003800000 */
.L_x_10969:
[----:B------:R-:W-:-:S13]  /*a040*/  ISETP.NE.AND P0, PT, R0, 0xf, PT ;  /* 0x0000000f0000780c */ /* 0x000fda0003f05270 */
[----:B------:R-:W-:Y:S05]  /*a050*/  @!P0 BRA `(.L_x_10971) ;  /* 0x0000000000e88947 */ /* 0x000fea0003800000 */
[----:B------:R-:W-:-:S13]  /*a060*/  ISETP.NE.AND P0, PT, R0, 0x17, PT ;  /* 0x000000170000780c */ /* 0x000fda0003f05270 */
[----:B------:R-:W-:Y:S05]  /*a070*/  @!P0 BRA `(.L_x_10972) ;  /* 0x0000000000908947 */ /* 0x000fea0003800000 */
[----:B------:R-:W-:-:S13]  /*a080*/  ISETP.NE.AND P0, PT, R0, 0x18, PT ;  /* 0x000000180000780c */ /* 0x000fda0003f05270 */
[----:B------:R-:W-:Y:S05]  /*a090*/  @!P0 BRA `(.L_x_10973) ;  /* 0x0000000000448947 */ /* 0x000fea0003800000 */
.L_x_10949:
        /* <DEDUP_REMOVED lines=16> */
.L_x_10974:
[----:B------:R-:W-:Y:S05]  /*a1a0*/  BRA `(.L_x_10950) ;  /* 0x0000000000a07947 */ /* 0x000fea0003800000 */
.L_x_10973:
        /* <DEDUP_REMOVED lines=13> */
.L_x_10976:
[----:B------:R-:W-:Y:S05]  /*a280*/  BSYNC.RECONVERGENT B0 ;  /* 0x0000000000007941 */ /* 0x000fea0003800200 */
.L_x_10975:
[----:B------:R-:W-:-:S05]  /*a290*/  LOP3.LUT R3, R0, 0x80, R3, 0xf8, !PT ;  /* 0x0000008000037812 */ /* 0x000fca00078ef803 */
[----:B------:R0:W-:Y:S01]  /*a2a0*/  STG.E.U8 desc[UR36][R8.64], R3 ;  /* 0x0000000308007986 */ /* 0x0001e2000c101124 */
[----:B------:R-:W-:Y:S05]  /*a2b0*/  BRA `(.L_x_10950) ;  /* 0x00000000005c7947 */ /* 0x000fea0003800000 */
.L_x_10972:
        /* <DEDUP_REMOVED lines=12> */
.L_x_10978:
[----:B------:R-:W-:Y:S01]  /*a380*/  IMAD.MOV.U32 R0, RZ, RZ, 0x7f ;  /* 0x0000007fff007424 */ /* 0x000fe200078e00ff */
[----:B------:R-:W-:-:S04]  /*a390*/  ISETP.GT.U32.AND P0, PT, R3, 0x7f800000, PT ;  /* 0x7f8000000300780c */ /* 0x000fc80003f04070 */
[----:B------:R-:W-:-:S09]  /*a3a0*/  SEL R0, R0, 0x7c, P0 ;  /* 0x0000007c00007807 */ /* 0x000fd20000000000 */
.L_x_10979:
[----:B------:R-:W-:Y:S05]  /*a3b0*/  BSYNC.RECONVERGENT B0 ;  /* 0x0000000000007941 */ /* 0x000fea0003800200 */
.L_x_10977:
[----:B------:R-:W-:-:S04]  /*a3c0*/  SHF.R.U32.HI R3, RZ, 0x18, R5 ;  /* 0x00000018ff037819 */ /* 0x000fc80000011605 */
[----:B------:R-:W-:-:S05]  /*a3d0*/  LOP3.LUT R3, R0, 0x80, R3, 0xf8, !PT ;  /* 0x0000008000037812 */ /* 0x000fca00078ef803 */
[----:B------:R0:W-:Y:S01]  /*a3e0*/  STG.E.U8 desc[UR36][R8.64], R3 ;  /* 0x0000000308007986 */ /* 0x0001e2000c101124 */
[----:B------:R-:W-:Y:S05]  /*a3f0*/  BRA `(.L_x_10950) ;  /* 0x00000000000c7947 */ /* 0x000fea0003800000 */
.L_x_10971:
[----:B------:R-:W0:Y:S02]  /*a400*/  I2F.S16 R0, R22 ;  /* 0x0000001600007306 */ /* 0x000e240000101400 */
[----:B0-----:R-:W-:-:S05]  /*a410*/  F2FP.BF16.F32.PACK_AB R0, RZ, R0 ;  /* 0x00000000ff00723e */ /* 0x001fca00000010ff */
[----:B------:R0:W-:Y:S02]  /*a420*/  STG.E.U16 desc[UR36][R8.64], R0 ;  /* 0x0000000008007986 */ /* 0x0001e4000c101524 */
.L_x_10950:
[----:B------:R-:W-:-:S07]  /*a430*/  VIADD R17, R17, 0x80 ;  /* 0x0000008011117836 */ /* 0x000fce0000000000 */
.L_x_10909:
[----:B------:R-:W-:Y:S05]  /*a440*/  BSYNC.RECONVERGENT B7 ;  /* 0x0000000000077941 */ /* 0x000fea0003800200 */
.L_x_10870:
[----:B------:R-:W-:-:S13]  /*a450*/  ISETP.GE.AND P0, PT, R17, R16, PT ;  /* 0x000000101100720c */ /* 0x000fda0003f06270 */
[----:B------:R-:W-:Y:S05]  /*a460*/  @P0 EXIT ;  /* 0x000000000000094d */ /* 0x000fea0003800000 */
[----:B012-4-:R-:W0:Y:S01]  /*a470*/  LDC.64 R4, c[0x0][0x388] ;  /* 0x0000e200ff047b82 */ /* 0x017e220000000a00 */
[----:B------:R-:W3:Y:S01]  /*a480*/  LDCU UR4, c[0x0][0x3b4] ;  /* 0x00007680ff0477ac */ /* 0x000ee20008000800 */
[----:B------:R-:W-:Y:S01]  /*a490*/  PRMT R0, R18, 0x9910, RZ ;  /* 0x0000991012007816 */ /* 0x000fe200000000ff */
        /* <DEDUP_REMOVED lines=16> */
.L_x_10983:
[----:B------:R-:W-:Y:S01]  /*a5a0*/  STG.E.U8 desc[UR36][R2.64], R19 ;  /* 0x0000001302007986 */ /* 0x000fe2000c101124 */
[----:B------:R-:W-:Y:S05]  /*a5b0*/  EXIT ;  /* 0x000000000000794d */ /* 0x000fea0003800000 */
.L_x_10982:
        /* <DEDUP_REMOVED lines=10> */
.L_x_10986:
[----:B------:R-:W-:-:S05]  /*a660*/  PRMT R5, R19, 0x9910, RZ ;  /* 0x0000991013057816 */ /* 0x000fca00000000ff */
[----:B------:R-:W-:Y:S01]  /*a670*/  STG.E desc[UR36][R2.64], R5 ;  /* 0x0000000502007986 */ /* 0x000fe2000c101924 */
[----:B------:R-:W-:Y:S05]  /*a680*/  EXIT ;  /* 0x000000000000794d */ /* 0x000fea0003800000 */
.L_x_10985:
[----:B------:R-:W-:Y:S01]  /*a690*/  STG.E.U16 desc[UR36][R2.64], R19 ;  /* 0x0000001302007986 */ /* 0x000fe2000c101524 */
[----:B------:R-:W-:Y:S05]  /*a6a0*/  EXIT ;  /* 0x000000000000794d */ /* 0x000fea0003800000 */
.L_x_10981:
        /* <DEDUP_REMOVED lines=9> */
.L_x_10988:
[----:B------:R-:W0:Y:S02]  /*a740*/  I2F.S16 R0, R19 ;  /* 0x0000001300007306 */ /* 0x000e240000101400 */
[----:B0-----:R-:W-:-:S05]  /*a750*/  F2FP.F16.F32.PACK_AB R0, RZ, R0 ;  /* 0x00000000ff00723e */ /* 0x001fca00000000ff */
[----:B------:R-:W-:Y:S01]  /*a760*/  STG.E.U16 desc[UR36][R2.64], R0 ;  /* 0x0000000002007986 */ /* 0x000fe2000c101524 */
[----:B------:R-:W-:Y:S05]  /*a770*/  EXIT ;  /* 0x000000000000794d */ /* 0x000fea0003800000 */
.L_x_10987:
        /* <DEDUP_REMOVED lines=10> */
.L_x_10990:
[----:B------:R-:W0:Y:S02]  /*a820*/  I2F.S16 R19, R19 ;  /* 0x0000001300137306 */ /* 0x000e240000101400 */
[----:B0-----:R-:W-:-:S04]  /*a830*/  F2FP.F16.F32.PACK_AB R5, RZ, R19 ;  /* 0x00000013ff05723e */ /* 0x001fc800000000ff */
[----:B------:R-:W-:-:S05]  /*a840*/  PRMT R5, R5, 0x5410, RZ ;  /* 0x0000541005057816 */ /* 0x000fca00000000ff */
[----:B------:R-:W-:Y:S01]  /*a850*/  STG.E desc[UR36][R2.64], R5 ;  /* 0x0000000502007986 */ /* 0x000fe2000c101924 */
[----:B------:R-:W-:Y:S05]  /*a860*/  EXIT ;  /* 0x000000000000794d */ /* 0x000fea0003800000 */
.L_x_10989:
[----:B------:R-:W0:Y:S02]  /*a870*/  I2F.F64.S16 R4, R19 ;  /* 0x0000001300047312 */ /* 0x000e240000101c00 */
[----:B0-----:R-:W-:Y:S01]  /*a880*/  STG.E.64 desc[UR36][R2.64], R4 ;  /* 0x0000000402007986 */ /* 0x001fe2000c101b24 */
[----:B------:R-:W-:Y:S05]  /*a890*/  EXIT ;  /* 0x000000000000794d */ /* 0x000fea0003800000 */
.L_x_10980:
        /* <DEDUP_REMOVED lines=12> */
.L_x_10994:
        /* <DEDUP_REMOVED lines=18> */
.L_x_10997:
[----:B------:R-:W-:-:S04]  /*aa80*/  SHF.R.U32.HI R5, RZ, 0x18, R5 ;  /* 0x00000018ff057819 */ /* 0x000fc80000011605 */
[----:B------:R-:W-:-:S07]  /*aa90*/  LOP3.LUT R0, R0, 0x80, R5, 0xf8, !PT ;  /* 0x0000008000007812 */ /* 0x000fce00078ef805 */
.L_x_10996:
[----:B------:R-:W-:Y:S05]  /*aaa0*/  BSYNC.RECONVERGENT B0 ;  /* 0x0000000000007941 */ /* 0x000fea0003800200 */
.L_x_10995:
[----:B------:R-:W-:Y:S01]  /*aab0*/  STG.E.U8 desc[UR36][R2.64], R0 ;  /* 0x0000000002007986 */ /* 0x000fe2000c101124 */
[----:B------:R-:W-:Y:S05]  /*aac0*/  EXIT ;  /* 0x000000000000794d */ /* 0x000fea0003800000 */
.L_x_10993:
        /* <DEDUP_REMOVED lines=18> */
.L_x_11000:
[----:B------:R-:W-:-:S04]  /*abf0*/  SHF.R.U32.HI R5, RZ, 0x18, R5 ;  /* 0x00000018ff057819 */ /* 0x000fc80000011605 */
[----:B------:R-:W-:-:S07]  /*ac00*/  LOP3.LUT R0, R0, 0x80, R5, 0xf8, !PT ;  /* 0x0000008000007812 */ /* 0x000fce00078ef805 */
.L_x_10999:
[----:B------:R-:W-:Y:S05]  /*ac10*/  BSYNC.RECONVERGENT B0 ;  /* 0x0000000000007941 */ /* 0x000fea0003800200 */
.L_x_10998:
[----:B------:R-:W-:Y:S01]  /*ac20*/  STG.E.U8 desc[UR36][R2.64], R0 ;  /* 0x0000000002007986 */ /* 0x000fe2000c101124 */
[----:B------:R-:W-:Y:S05]  /*ac30*/  EXIT ;  /* 0x000000000000794d */ /* 0x000fea0003800000 */
.L_x_10992:
        /* <DEDUP_REMOVED lines=22> */
.L_x_11002:
[----:B------:R-:W-:-:S04]  /*ada0*/  PRMT R4, R19, 0x9910, RZ ;  /* 0x0000991013047816 */ /* 0x000fc800000000ff */
[----:B------:R-:W-:-:S05]  /*adb0*/  SHF.R.S32.HI R5, RZ, 0x1f, R4 ;  /* 0x0000001fff057819 */ /* 0x000fca0000011404 */
[----:B------:R-:W-:Y:S01]  /*adc0*/  STG.E.64 desc[UR36][R2.64], R4 ;  /* 0x0000000402007986 */ /* 0x000fe2000c101b24 */
[----:B------:R-:W-:Y:S05]  /*add0*/  EXIT ;  /* 0x000000000000794d */ /* 0x000fea0003800000 */
.L_x_11001:
[----:B------:R-:W-:-:S05]  /*ade0*/  PRMT R5, R19, 0x9910, RZ ;  /* 0x0000991013057816 */ /* 0x000fca00000000ff */
[----:B------:R-:W-:Y:S01]  /*adf0*/  STG.E desc[UR36][R2.64], R5 ;  /* 0x0000000502007986 */ /* 0x000fe2000c101924 */
[----:B------:R-:W-:Y:S05]  /*ae00*/  EXIT ;  /* 0x000000000000794d */ /* 0x000fea0003800000 */
.L_x_10991:
        /* <DEDUP_REMOVED lines=11> */
.L_x_11004:
[----:B------:R-:W-:Y:S01]  /*aec0*/  CS2R R6, SRZ ;  /* 0x0000000000067805 */ /* 0x000fe2000001ff00 */
[----:B------:R-:W0:Y:S04]  /*aed0*/  I2F.F64.S16 R4, R19 ;  /* 0x0000001300047312 */ /* 0x000e280000101c00 */
[----:B0-----:R-:W-:Y:S01]  /*aee0*/  STG.E.128 desc[UR36][R2.64], R4 ;  /* 0x0000000402007986 */ /* 0x001fe2000c101d24 */
[----:B------:R-:W-:Y:S05]  /*aef0*/  EXIT ;  /* 0x000000000000794d */ /* 0x000fea0003800000 */
.L_x_11003:
[----:B------:R-:W-:-:S13]  /*af00*/  ISETP.NE.AND P0, PT, R0, 0xf, PT ;  /* 0x0000000f0000780c */ /* 0x000fda0003f05270 */
[----:B------:R-:W-:Y:S05]  /*af10*/  @!P0 BRA `(.L_x_11005) ;  /* 0x0000000000e88947 */ /* 0x000fea0003800000 */
[----:B------:R-:W-:-:S13]  /*af20*/  ISETP.NE.AND P0, PT, R0, 0x17, PT ;  /* 0x000000170000780c */ /* 0x000fda0003f05270 */
[----:B------:R-:W-:Y:S05]  /*af30*/  @!P0 BRA `(.L_x_11006) ;  /* 0x0000000000908947 */ /* 0x000fea0003800000 */
[----:B------:R-:W-:-:S13]  /*af40*/  ISETP.NE.AND P0, PT, R0, 0x18, PT ;  /* 0x000000180000780c */ /* 0x000fda0003f05270 */
[----:B------:R-:W-:Y:S05]  /*af50*/  @!P0 BRA `(.L_x_11007) ;  /* 0x0000000000448947 */ /* 0x000fea0003800000 */
.L_x_10984:
        /* <DEDUP_REMOVED lines=16> */
.L_x_11008:
[----:B------:R-:W-:Y:S05]  /*b060*/  EXIT ;  /* 0x000000000000794d */ /* 0x000fea0003800000 */
.L_x_11007:
        /* <DEDUP_REMOVED lines=13> */
.L_x_11010:
[----:B------:R-:W-:Y:S05]  /*b140*/  BSYNC.RECONVERGENT B0 ;  /* 0x0000000000007941 */ /* 0x000fea0003800200 */
.L_x_11009:
[----:B------:R-:W-:-:S05]  /*b150*/  LOP3.LUT R5, R0, 0x80, R5, 0xf8, !PT ;  /* 0x0000008000057812 */ /* 0x000fca00078ef805 */
[----:B------:R-:W-:Y:S01]  /*b160*/  STG.E.U8 desc[UR36][R2.64], R5 ;  /* 0x0000000502007986 */ /* 0x000fe2000c101124 */
[----:B------:R-:W-:Y:S05]  /*b170*/  EXIT ;  /* 0x000000000000794d */ /* 0x000fea0003800000 */
.L_x_11006:
        /* <DEDUP_REMOVED lines=12> */
.L_x_11012:
[----:B------:R-:W-:Y:S01]  /*b240*/  IMAD.MOV.U32 R0, RZ, RZ, 0x7f ;  /* 0x0000007fff007424 */ /* 0x000fe200078e00ff */
[----:B------:R-:W-:-:S04]  /*b250*/  ISETP.GT.U32.AND P0, PT, R4, 0x7f800000, PT ;  /* 0x7f8000000400780c */ /* 0x000fc80003f04070 */
[----:B------:R-:W-:-:S09]  /*b260*/  SEL R0, R0, 0x7c, P0 ;  /* 0x0000007c00007807 */ /* 0x000fd20000000000 */
.L_x_11013:
[----:B------:R-:W-:Y:S05]  /*b270*/  BSYNC.RECONVERGENT B0 ;  /* 0x0000000000007941 */ /* 0x000fea0003800200 */
.L_x_11011:
[----:B------:R-:W-:-:S04]  /*b280*/  SHF.R.U32.HI R5, RZ, 0x18, R5 ;  /* 0x00000018ff057819 */ /* 0x000fc80000011605 */
[----:B------:R-:W-:-:S05]  /*b290*/  LOP3.LUT R5, R0, 0x80, R5, 0xf8, !PT ;  /* 0x0000008000057812 */ /* 0x000fca00078ef805 */
[----:B------:R-:W-:Y:S01]  /*b2a0*/  STG.E.U8 desc[UR36][R2.64], R5 ;  /* 0x0000000502007986 */ /* 0x000fe2000c101124 */
[----:B------:R-:W-:Y:S05]  /*b2b0*/  EXIT ;  /* 0x000000000000794d */ /* 0x000fea0003800000 */
.L_x_11005:
[----:B------:R-:W0:Y:S02]  /*b2c0*/  I2F.S16 R0, R19 ;  /* 0x0000001300007306 */ /* 0x000e240000101400 */
[----:B0-----:R-:W-:-:S05]  /*b2d0*/  F2FP.BF16.F32.PACK_AB R0, RZ, R0 ;  /* 0x00000000ff00723e */ /* 0x001fca00000010ff */
[----:B------:R-:W-:Y:S01]  /*b2e0*/  STG.E.U16 desc[UR36][R2.64], R0 ;  /* 0x0000000002007986 */ /* 0x000fe2000c101524 */
[----:B------:R-:W-:Y:S05]  /*b2f0*/  EXIT ;  /* 0x000000000000794d */ /* 0x000fea0003800000 */
.L_x_11014:
        /* <DEDUP_REMOVED lines=16> */
.L_x_17041:


//--------------------- .text._ZN2at6native18elementwise_kernelILi128ELi4EZNS0_22gpu_kernel_impl_nocastINS0_13BinaryFunctorIsssNS0_15binary_internal10MulFunctorIsEEEEEEvRNS_18TensorIteratorBaseERKT_EUliE_EEviT1_ --------------------------
	.section	.text._ZN2at6native18elementwise_kernelILi128ELi4EZNS0_22gpu_kernel_impl_nocastINS0_13BinaryFunctorIsssNS0_15binary_internal10MulFunctorIsEEEEEEvRNS_18TensorIteratorBaseERKT_EUliE_EEviT1_,"ax",@progbits
	.align	128
        .global         _ZN2at6native18elementwise_kernelILi128ELi4EZNS0_22gpu_kernel_impl_nocastINS0_13BinaryFunctorIsssNS0_15binary_internal10MulFunctorIsEEEEEEvRNS_18TensorIteratorBaseERKT_EUliE_EEviT1_
        .type           _ZN2at6native18elementwise_kernelILi128ELi4EZNS0_22gpu_kernel_impl_nocastINS0_13BinaryFunctorIsssNS0_15binary_internal10MulFunctorIsEEEEEEvRNS_18TensorIteratorBaseERKT_EUliE_EEviT1_,@function
        .size           _ZN2at6native18elementwise_kernelILi128ELi4EZNS0_22gpu_kernel_impl_nocastINS0_13BinaryFunctorIsssNS0_15binary_internal10MulFunctorIsEEEEEEvRNS_18TensorIteratorBaseERKT_EUliE_EEviT1_,(.L_x_17042 - _ZN2at6native18elementwise_kernelILi128ELi4EZNS0_22gpu_kernel_impl_nocastINS0_13BinaryFunctorIsssNS0_15binary_internal10MulFunctorIsEEEEEEvRNS_18TensorIteratorBaseERKT_EUliE_EEviT1_)
        .other          _ZN2at6native18elementwise_kernelILi128ELi4EZNS0_22gpu_kernel_impl_nocastINS0_13BinaryFunctorIsssNS0_15binary_internal10MulFunctorIsEEEEEEvRNS_18TensorIteratorBaseERKT_EUliE_EEviT1_,@"STO_CUDA_ENTRY STV_DEFAULT"
_ZN2at6native18elementwise_kernelILi128ELi4EZNS0_22gpu_kernel_impl_nocastINS0_13BinaryFunctorIsssNS0_15binary_internal10MulFunctorIsEEEEEEvRNS_18TensorIteratorBaseERKT_EUliE_EEviT1_:
.text._ZN2at6native18elementwise_kernelILi128ELi4EZNS0_22gpu_kernel_impl_nocastINS0_13BinaryFunctorIsssNS0_15binary_internal10MulFunctorIsEEEEEEvRNS_18TensorIteratorBaseERKT_EUliE_EEviT1_:
        /* <DEDUP_REMOVED lines=22> */
[----:B--2---:R-:W-:Y:S02]  /*0160*/  PRMT R11, R4, 0x9910, RZ ;  /* 0x00009910040b7816 */ /* 0x004fe400000000ff */
[----:B---3--:R-:W-:-:S05]  /*0170*/  PRMT R0, R6, 0x9910, RZ ;  /* 0x0000991006007816 */ /* 0x008fca00000000ff */
[----:B------:R-:W-:-:S05]  /*0180*/  IMAD R11, R11, R0, RZ ;  /* 0x000000000b0b7224 */ /* 0x000fca00078e02ff */
        /* <DEDUP_REMOVED lines=8> */
[----:B---3--:R-:W-:Y:S02]  /*0210*/  PRMT R11, R4, 0x9910, RZ ;  /* 0x00009910040b7816 */ /* 0x008fe400000000ff */
[----:B--2---:R-:W-:-:S05]  /*0220*/  PRMT R0, R6, 0x9910, RZ ;  /* 0x0000991006007816 */ /* 0x004fca00000000ff */
[----:B------:R-:W-:-:S05]  /*0230*/  IMAD R11, R11, R0, RZ ;  /* 0x000000000b0b7224 */ /* 0x000fca00078e02ff */
[----:B0-----:R0:W-:Y:S02]  /*0240*/  STG.E.U16 desc[UR6][R8.64], R11 ;  /* 0x0000000b08007986 */ /* 0x0011e4000c101506 */
.L_x_11018:
[----:B------:R-:W-:-:S13]  /*0250*/  ISETP.GE.AND P0, PT, R3, UR4, PT ;  /* 0x0000000403007c0c */ /* 0x000fda000bf06270 */
[----:B------:R-:W-:Y:S05]  /*0260*/  @P0 BREAK.RELIABLE B1 ;  /* 0x0000000000010942 */ /* 0x000fea0003800100 */
[----:B------:R-:W-:Y:S05]  /*0270*/  @P0 BRA `(.L_x_11019) ;  /* 0x00000000002c0947 */ /* 0x000fea0003800000 */
[----:B------:R-:W-:Y:S05]  /*0280*/  BSYNC.RELIABLE B1 ;  /* 0x0000000000017941 */ /* 0x000fea0003800100 */
.L_x_11017:
        /* <DEDUP_REMOVED lines=10> */
.L_x_11019:
[----:B------:R-:W-:Y:S05]  /*0330*/  BSYNC.RECONVERGENT B0 ;  /* 0x0000000000007941 */ /* 0x000fea0003800200 */
.L_x_11016:
        /* <DEDUP_REMOVED lines=8> */
[----:B01----:R-:W-:-:S02]  /*03c0*/  PRMT R9, R2, 0x9910, RZ ;  /* 0x0000991002097816 */ /* 0x003fc400000000ff */
[----:B--2---:R-:W-:-:S05]  /*03d0*/  PRMT R0, R4, 0x9910, RZ ;  /* 0x0000991004007816 */ /* 0x004fca00000000ff */
[----:B------:R-:W-:-:S05]  /*03e0*/  IMAD R9, R9, R0, RZ ;  /* 0x0000000009097224 */ /* 0x000fca00078e02ff */
[----:B---3--:R-:W-:Y:S01]  /*03f0*/  STG.E.U16 desc[UR6][R6.64], R9 ;  /* 0x0000000906007986 */ /* 0x008fe2000c101506 */
[----:B------:R-:W-:Y:S05]  /*0400*/  EXIT ;  /* 0x000000000000794d */ /* 0x000fea0003800000 */
.L_x_11015:
        /* <DEDUP_REMOVED lines=356> */
.L_x_11023:
        /* <DEDUP_REMOVED lines=9> */
[----:B0-----:R-:W-:-:S04]  /*1ae0*/  IADD3 R4, P0, PT, R5, UR8, RZ ;  /* 0x0000000805047c10 */ /* 0x001fc8000ff1e0ff */
[----:B------:R-:W-:Y:S02]  /*1af0*/  IADD3.X R5, PT, PT, RZ, UR9, RZ, P0, !PT ;  /* 0x00000009ff057c10 */ /* 0x000fe400087fe4ff */
[----:B------:R-:W-:-:S13]  /*1b00*/  ISETP.GE.AND P0, PT, R3, UR4, PT ;  /* 0x0000000403007c0c */ /* 0x000fda000bf06270 */
[----:B------:R-:W-:Y:S05]  /*1b10*/  @P0 BREAK.RELIABLE B1 ;  /* 0x0000000000010942 */ /* 0x000fea0003800100 */
[----:B--2---:R-:W-:Y:S02]  /*1b20*/  PRMT R11, R6, 0x9910, RZ ;  /* 0x00009910060b7816 */ /* 0x004fe400000000ff */
[----:B---3--:R-:W-:-:S05]  /*1b30*/  PRMT R10, R8, 0x9910, RZ ;  /* 0x00009910080a7816 */ /* 0x008fca00000000ff */
[----:B------:R-:W-:-:S05]  /*1b40*/  IMAD R11, R11, R10, RZ ;  /* 0x0000000a0b0b7224 */ /* 0x000fca00078e02ff */
[----:B------:R0:W-:Y:S01]  /*1b50*/  STG.E.U16 desc[UR6][R4.64], R11 ;  /* 0x0000000b04007986 */ /* 0x0001e2000c101506 */
        /* <DEDUP_REMOVED lines=349> */
.L_x_11025:
        /* <DEDUP_REMOVED lines=11> */
[----:B--2---:R-:W-:Y:S02]  /*31e0*/  PRMT R11, R6, 0x9910, RZ ;  /* 0x00009910060b7816 */ /* 0x004fe400000000ff */
[----:B---3--:R-:W-:-:S05]  /*31f0*/  PRMT R10, R8, 0x9910, RZ ;  /* 0x00009910080a7816 */ /* 0x008fca00000000ff */
[----:B------:R-:W-:-:S05]  /*3200*/  IMAD R11, R11, R10, RZ ;  /* 0x0000000a0b0b7224 */ /* 0x000fca00078e02ff */
[----:B------:R0:W-:Y:S02]  /*3210*/  STG.E.U16 desc[UR6][R4.64], R11 ;  /* 0x0000000b04007986 */ /* 0x0001e4000c101506 */
.L_x_11022:
[----:B------:R-:W-:-:S13]  /*3220*/  ISETP.GE.AND P0, PT, R3, UR4, PT ;  /* 0x0000000403007c0c */ /* 0x000fda000bf06270 */
[----:B------:R-:W-:Y:S05]  /*3230*/  @P0 BREAK.RELIABLE B1 ;  /* 0x0000000000010942 */ /* 0x000fea0003800100 */
[----:B------:R-:W-:Y:S05]  /*3240*/  @P0 BRA `(.L_x_11024) ;  /* 0x0000001400b00947 */ /* 0x000fea0003800000 */
[----:B------:R-:W-:Y:S05]  /*3250*/  BSYNC.RELIABLE B1 ;  /* 0x0000000000017941 */ /* 0x000fea0003800100 */
.L_x_11021:
        /* <DEDUP_REMOVED lines=348> */
.L_x_11026:
        /* <DEDUP_REMOVED lines=15> */
.L_x_11024:
[----:B------:R-:W-:Y:S05]  /*4910*/  BSYNC.RECONVERGENT B0 ;  /* 0x0000000000007941 */ /* 0x000fea0003800200 */
.L_x_11020:
        /* <DEDUP_REMOVED lines=351> */
.L_x_11027:
        /* <DEDUP_REMOVED lines=10> */
[----:B--2---:R-:W-:Y:S02]  /*5fb0*/  PRMT R9, R4, 0x9910, RZ ;  /* 0x0000991004097816 */ /* 0x004fe400000000ff */
[----:B---3--:R-:W-:-:S05]  /*5fc0*/  PRMT R0, R6, 0x9910, RZ ;  /* 0x0000991006007816 */ /* 0x008fca00000000ff */
[----:B------:R-:W-:-:S05]  /*5fd0*/  IMAD R9, R9, R0, RZ ;  /* 0x0000000009097224 */ /* 0x000fca00078e02ff */
[----:B------:R-:W-:Y:S01]  /*5fe0*/  STG.E.U16 desc[UR6][R2.64], R9 ;  /* 0x0000000902007986 */ /* 0x000fe2000c101506 */
[----:B------:R-:W-:Y:S05]  /*5ff0*/  EXIT ;  /* 0x000000000000794d */ /* 0x000fea0003800000 */
.L_x_11028:
        /* <DEDUP_REMOVED lines=16> */
.L_x_17042:


//--------------------- .text._ZN2at6native27unrolled_elementwise_kernelINS0_13BinaryFunctorIsssNS0_15binary_internal10MulFunctorIsEEEESt5arrayIPcLm3EELi4E23TrivialOffsetCalculatorILi2EjESA_ILi1EjENS0_6memory15LoadWithoutCastENSD_16StoreWithoutCastEEEviT_T0_T2_T3_T4_T5_ --------------------------
	.section	.text._ZN2at6native27unrolled_elementwise_kernelINS0_13BinaryFunctorIsssNS0_15binary_internal10MulFunctorIsEEEESt5arrayIPcLm3EELi4E23TrivialOffsetCalculatorILi2EjESA_ILi1EjENS0_6memory15LoadWithoutCastENSD_16StoreWithoutCastEEEviT_T0_T2_T3_T4_T5_,"ax",@progbits
	.align	128
        .global         _ZN2at6native27unrolled_elementwise_kernelINS0_13BinaryFunctorIsssNS0_15binary_internal10MulFunctorIsEEEESt5arrayIPcLm3EELi4E23TrivialOffsetCalculatorILi2EjESA_ILi1EjENS0_6memory15LoadWithoutCastENSD_16StoreWithoutCastEEEviT_T0_T2_T3_T4_T5_
        .type           _ZN2at6native27unrolled_elementwise_kernelINS0_13BinaryFunctorIsssNS0_15binary_internal10MulFunctorIsEEEESt5arrayIPcLm3EELi4E23TrivialOffsetCalculatorILi2EjESA_ILi1EjENS0_6memory15LoadWithoutCastENSD_16StoreWithoutCastEEEviT_T0_T2_T3_T4_T5_,@function
        .size           _ZN2at6native27unrolled_elementwise_kernelINS0_13BinaryFunctorIsssNS0_15binary_internal10MulFunctorIsEEEESt5arrayIPcLm3EELi4E23TrivialOffsetCalculatorILi2EjESA_ILi1EjENS0_6memory15LoadWithoutCastENSD_16StoreWithoutCastEEEviT_T0_T2_T3_T4_T5_,(.L_x_17043 - _ZN2at6native27unrolled_elementwise_kernelINS0_13BinaryFunctorIsssNS0_15binary_internal10MulFunctorIsEEEESt5arrayIPcLm3EELi4E23TrivialOffsetCalculatorILi2EjESA_ILi1EjENS0_6memory15LoadWithoutCastENSD_16StoreWithoutCastEEEviT_T0_T2_T3_T4_T5_)
        .other          _ZN2at6native27unrolled_elementwise_kernelINS0_13BinaryFunctorIsssNS0_15binary_internal10MulFunctorIsEEEESt5arrayIPcLm3EELi4E23TrivialOffsetCalculatorILi2EjESA_ILi1EjENS0_6memory15LoadWithoutCastENSD_16StoreWithoutCastEEEviT_T0_T2_T3_T4_T5_,@"STO_CUDA_ENTRY STV_DEFAULT"
_ZN2at6native27unrolled_elementwise_kernelINS0_13BinaryFunctorIsssNS0_15binary_internal10MulFunctorIsEEEESt5arrayIPcLm3EELi4E23TrivialOffsetCalculatorILi2EjESA_ILi1EjENS0_6memory15LoadWithoutCastENSD_16StoreWithoutCastEEEviT_T0_T2_T3_T4_T5_:
.text._ZN2at6native27unrolled_elementwise_kernelINS0_13BinaryFunctorIsssNS0_15binary_internal10MulFunctorIsEEEESt5arrayIPcLm3EELi4E23TrivialOffsetCalculatorILi2EjESA_ILi1EjENS0_6memory15LoadWithoutCastENSD_16StoreWithoutCastEEEviT_T0_T2_T3_T4_T5_:
[----:B------:R-:W-:Y:S01]  /*0000*/  LDC R1, c[0x0][0x37c] ;  /* 0x0000df00ff017b82 */ /* 0x000fe20000000800 */
[----:B------:R-:W0:Y:S07]  /*0010*/  S2R R0, SR_CTAID.X ;  /* 0x0000000000007919 */ /* 0x000e2e0000002500 */
[----:B------:R-:W0:Y:S01]  /*0020*/  LDC R3, c[0x0][0x380] ;  /* 0x0000e000ff037b82 */ /* 0x000e220000000800 */
[----:B------:R-:W1:Y:S01]  /*0030*/  LDCU.64 UR4, c[0x0][0x358] ;  /* 0x00006b00ff0477ac */ /* 0x000e620008000a00 */
[----:B------:R-:W-:Y:S01]  /*0040*/  PRMT R22, RZ, 0x7610, R22 ;  /* 0x00007610ff167816 */ /* 0x000fe20000000016 */
[----:B------:R-:W2:Y:S01]  /*0050*/  S2R R25, SR_TID.X ;  /* 0x0000000000197919 */ /* 0x000ea20000002100 */
[----:B------:R-:W-:-:S04]  /*0060*/  PRMT R20, RZ, 0x7610, R20 ;  /* 0x00007610ff147816 */ /* 0x000fc80000000014 */
        /* <DEDUP_REMOVED lines=8> */
[----:B------:R-:W5:Y:S01]  /*00f0*/  LDC.64 R2, c[0x0][0x390] ;  /* 0x0000e400ff027b82 */ /* 0x000f620000000a00 */
[----:B------:R-:W-:Y:S02]  /*0100*/  @!P1 VIADD R25, R19, 0x80 ;  /* 0x0000008013199836 */ /* 0x000fe40000000000 */
[----:B------:R-:W-:-:S03]  /*0110*/  @!P1 IMAD R23, R0, 0x200, R19 ;  /* 0x0000020000179824 */ /* 0x000fc600078e0213 */
[----:B------:R-:W-:Y:S01]  /*0120*/  ISETP.GE.AND P2, PT, R25, R18, PT ;  /* 0x000000121900720c */ /* 0x000fe20003f46270 */
[C---:B---3--:R-:W-:Y:S01]  /*0130*/  @!P1 IMAD.WIDE.U32 R14, R23.reuse, 0x2, R14 ;  /* 0x00000002170e9825 */ /* 0x048fe200078e000e */
[----:B------:R-:W3:Y:S03]  /*0140*/  LDC.64 R6, c[0x0][0x398] ;  /* 0x0000e600ff067b82 */ /* 0x000ee60000000a00 */
[----:B----4-:R-:W-:Y:S01]  /*0150*/  @!P1 IMAD.WIDE.U32 R12, R23, 0x2, R12 ;  /* 0x00000002170c9825 */ /* 0x010fe200078e000c */
[----:B------:R-:W-:Y:S01]  /*0160*/  PRMT R23, RZ, 0x7610, R23 ;  /* 0x00007610ff177816 */ /* 0x000fe20000000017 */
[----:B-1----:R1:W4:Y:S03]  /*0170*/  @!P1 LDG.E.U16 R22, desc[UR4][R14.64] ;  /* 0x000000040e169981 */ /* 0x002326000c1e1500 */
[----:B------:R-:W0:Y:S01]  /*0180*/  LDC.64 R8, c[0x0][0x398] ;  /* 0x0000e600ff087b82 */ /* 0x000e220000000a00 */
[----:B------:R-:W-:Y:S01]  /*0190*/  PRMT R24, RZ, 0x7610, R24 ;  /* 0x00007610ff187816 */ /* 0x000fe20000000018 */
[----:B------:R4:W4:Y:S01]  /*01a0*/  @!P1 LDG.E.U16 R20, desc[UR4][R12.64] ;  /* 0x000000040c149981 */ /* 0x000922000c1e1500 */
[----:B------:R-:W-:Y:S01]  /*01b0*/  @!P2 LEA R27, R0, R25, 0x9 ;  /* 0x00000019001ba211 */ /* 0x000fe200078e48ff */
[----:B------:R-:W-:-:S04]  /*01c0*/  @!P2 VIADD R25, R25, 0x80 ;  /* 0x000000801919a836 */ /* 0x000fc80000000000 */
[----:B--2---:R-:W-:Y:S01]  /*01d0*/  @!P2 IMAD.WIDE.U32 R16, R27, 0x2, R16 ;  /* 0x000000021b10a825 */ /* 0x004fe200078e0010 */
[C---:B------:R-:W-:Y:S02]  /*01e0*/  ISETP.GE.AND P3, PT, R25.reuse, R18, PT ;  /* 0x000000121900720c */ /* 0x040fe40003f66270 */
[----:B-1----:R-:W-:Y:S02]  /*01f0*/  PRMT R14, RZ, 0x7610, R14 ;  /* 0x00007610ff0e7816 */ /* 0x002fe4000000000e */
[----:B------:R-:W2:Y:S09]  /*0200*/  @!P2 LDG.E.U16 R23, desc[UR4][R16.64] ;  /* 0x000000041017a981 */ /* 0x000eb2000c1e1500 */
[----:B------:R-:W-:Y:S01]  /*0210*/  @!P3 IMAD R21, R0, 0x200, R25 ;  /* 0x000002000015b824 */ /* 0x000fe200078e0219 */
[----:B------:R-:W-:-:S04]  /*0220*/  @!P3 IADD3 R25, PT, PT, R25, 0x80, RZ ;  /* 0x000000801919b810 */ /* 0x000fc80007ffe0ff */
[----:B------:R-:W-:Y:S01]  /*0230*/  ISETP.GE.AND P0, PT, R25, R18, PT ;  /* 0x000000121900720c */ /* 0x000fe20003f06270 */
[----:B-----5:R-:W-:-:S04]  /*0240*/  @!P3 IMAD.WIDE.U32 R2, R21, 0x2, R2 ;  /* 0x000000021502b825 */ /* 0x020fc800078e0002 */
[----:B---3--:R-:W-:-:S08]  /*0250*/  @!P3 IMAD.WIDE.U32 R6, R21, 0x2, R6 ;  /* 0x000000021506b825 */ /* 0x008fd000078e0006 */
[----:B------:R-:W-:Y:S01]  /*0260*/  @!P0 IMAD R25, R0, 0x200, R25 ;  /* 0x0000020000198824 */ /* 0x000fe200078e0219 */
[----:B------:R-:W-:Y:S01]  /*0270*/  PRMT R21, RZ, 0x7610, R21 ;  /* 0x00007610ff157816 */ /* 0x000fe20000000015 */
[----:B0-----:R-:W-:Y:S01]  /*0280*/  @!P2 IMAD.WIDE.U32 R8, R27, 0x2, R8 ;  /* 0x000000021b08a825 */ /* 0x001fe200078e0008 */
[----:B------:R-:W3:Y:S03]  /*0290*/  @!P3 LDG.E.U16 R24, desc[UR4][R2.64] ;  /* 0x000000040218b981 */ /* 0x000ee6000c1e1500 */
[C---:B------:R-:W-:Y:S01]  /*02a0*/  @!P0 IMAD.WIDE.U32 R4, R25.reuse, 0x2, R4 ;  /* 0x0000000219048825 */ /* 0x040fe200078e0004 */
[----:B------:R-:W5:Y:S03]  /*02b0*/  @!P2 LDG.E.U16 R21, desc[UR4][R8.64] ;  /* 0x000000040815a981 */ /* 0x000f66000c1e1500 */
[----:B------:R-:W-:Y:S01]  /*02c0*/  @!P0 IMAD.WIDE.U32 R10, R25, 0x2, R10 ;  /* 0x00000002190a8825 */ /* 0x000fe200078e000a */
[----:B------:R3:W5:Y:S04]  /*02d0*/  @!P3 LDG.E.U16 R14, desc[UR4][R6.64] ;  /* 0x00000004060eb981 */ /* 0x000768000c1e1500 */
[----:B------:R5:W5:Y:S04]  /*02e0*/  @!P0 LDG.E.U16 R4, desc[UR4][R4.64] ;  /* 0x0000000404048981 */ /* 0x000b68000c1e1500 */
[----:B------:R-:W5:Y:S01]  /*02f0*/  @!P0 LDG.E.U16 R10, desc[UR4][R10.64] ;  /* 0x000000040a0a8981 */ /* 0x000f62000c1e1500 */
[----:B------:R-:W-:Y:S01]  /*0300*/  ISETP.GE.AND P1, PT, R19, R18, PT ;  /* 0x000000121300720c */ /* 0x000fe20003f26270 */
[----:B------:R-:W-:Y:S04]  /*0310*/  BSSY.RECONVERGENT B0, `(.L_x_11029) ;  /* 0x0000026000007945 */ /* 0x000fe80003800200 */
[----:B------:R-:W-:Y:S01]  /*0320*/  BSSY.RELIABLE B1, `(.L_x_11030) ;  /* 0x000001e000017945 */ /* 0x000fe20003800100 */
[----:B----4-:R-:W-:-:S02]  /*0330*/  PRMT R12, R22, 0x9910, RZ ;  /* 0x00009910160c7816 */ /* 0x010fc400000000ff */
[----:B------:R-:W-:Y:S02]  /*0340*/  PRMT R13, R20, 0x9910, RZ ;  /* 0x00009910140d7816 */ /* 0x000fe400000000ff */
[----:B--2---:R-:W-:-:S03]  /*0350*/  PRMT R23, R23, 0x9910, RZ ;  /* 0x0000991017177816 */ /* 0x004fc600000000ff */
[----:B------:R-:W-:Y:S01]  /*0360*/  IMAD R13, R12, R13, RZ ;  /* 0x0000000d0c0d7224 */ /* 0x000fe200078e02ff */
[----:B---3--:R-:W-:Y:S02]  /*0370*/  PRMT R6, R24, 0x9910, RZ ;  /* 0x0000991018067816 */ /* 0x008fe400000000ff */
[----:B-----5:R-:W-:Y:S02]  /*0380*/  PRMT R5, R21, 0x9910, RZ ;  /* 0x0000991015057816 */ /* 0x020fe400000000ff */
[----:B------:R-:W-:Y:S02]  /*0390*/  @!P0 PRMT R3, R4, 0x9910, RZ ;  /* 0x0000991004038816 */ /* 0x000fe400000000ff */
[----:B------:R-:W-:Y:S02]  /*03a0*/  @!P0 PRMT R2, R10, 0x9910, RZ ;  /* 0x000099100a028816 */ /* 0x000fe400000000ff */
[----:B------:R-:W-:Y:S02]  /*03b0*/  PRMT R7, R14, 0x9910, RZ ;  /* 0x000099100e077816 */ /* 0x000fe400000000ff */
[----:B------:R-:W-:Y:S01]  /*03c0*/  MOV R4, R23 ;  /* 0x0000001700047202 */ /* 0x000fe20000000f00 */
[----:B------:R-:W-:Y:S01]  /*03d0*/  @!P0 IMAD R3, R3, R2, RZ ;  /* 0x0000000203038224 */ /* 0x000fe200078e02ff */
[----:B------:R-:W-:Y:S01]  /*03e0*/  PRMT R2, RZ, 0x7610, R2 ;  /* 0x00007610ff027816 */ /* 0x000fe20000000002 */
[----:B------:R-:W-:-:S02]  /*03f0*/  IMAD R7, R6, R7, RZ ;  /* 0x0000000706077224 */ /* 0x000fc400078e02ff */
[----:B------:R-:W-:Y:S01]  /*0400*/  IMAD R9, R4, R5, RZ ;  /* 0x0000000504097224 */ /* 0x000fe200078e02ff */
[----:B------:R-:W-:Y:S01]  /*0410*/  @!P0 PRMT R2, R3, 0x7610, R2 ;  /* 0x0000761003028816 */ /* 0x000fe20000000002 */
[----:B------:R-:W-:Y:S06]  /*0420*/  @P1 BRA `(.L_x_11031) ;  /* 0x0000000000341947 */ /* 0x000fec0003800000 */
[----:B------:R-:W0:Y:S01]  /*0430*/  LDC.64 R4, c[0x0][0x388] ;  /* 0x0000e200ff047b82 */ /* 0x000e220000000a00 */
[----:B------:R-:W-:Y:S02]  /*0440*/  IMAD R3, R0, 0x200, R19 ;  /* 0x0000020000037824 */ /* 0x000fe400078e0213 */
        /* <DEDUP_REMOVED lines=11> */
.L_x_11031:
[----:B------:R-:W-:Y:S05]  /*0500*/  BSYNC.RELIABLE B1 ;  /* 0x0000000000017941 */ /* 0x000fea0003800100 */
.L_x_11030:
[----:B------:R-:W-:-:S13]  /*0510*/  ISETP.GE.AND P0, PT, R19, R18, PT ;  /* 0x000000121300720c */ /* 0x000fda0003f06270 */
[----:B0-----:R-:W0:Y:S01]  /*0520*/  @!P0 LDC.64 R4, c[0x0][0x388] ;  /* 0x0000e200ff048b82 */ /* 0x001e220000000a00 */
[----:B------:R-:W-:Y:S01]  /*0530*/  @!P0 LEA R3, R0, R19, 0x9 ;  /* 0x0000001300038211 */ /* 0x000fe200078e48ff */
[----:B------:R-:W-:-:S04]  /*0540*/  @!P0 VIADD R19, R19, 0x80 ;  /* 0x0000008013138836 */ /* 0x000fc80000000000 */
[----:B0-----:R-:W-:-:S05]  /*0550*/  @!P0 IMAD.WIDE.U32 R4, R3, 0x2, R4 ;  /* 0x0000000203048825 */ /* 0x001fca00078e0004 */
[----:B------:R1:W-:Y:S02]  /*0560*/  @!P0 STG.E.U16 desc[UR4][R4.64], R7 ;  /* 0x0000000704008986 */ /* 0x0003e4000c101504 */
.L_x_11032:
[----:B------:R-:W-:Y:S05]  /*0570*/  BSYNC.RECONVERGENT B0 ;  /* 0x0000000000007941 */ /* 0x000fea0003800200 */
.L_x_11029:
        /* <DEDUP_REMOVED lines=8> */
.L_x_11033:
        /* <DEDUP_REMOVED lines=16> */
.L_x_17043:


//--------------------- .text._ZN2at6native29vectorized_elementwise_kernelILi2ENS0_13BinaryFunctorIsssNS0_15binary_internal10MulFunctorIsEEEESt5arrayIPcLm3EEEEviT0_T1_ --------------------------
	.section	.text._ZN2at6native29vectorized_elementwise_kernelILi2ENS0_13BinaryFunctorIsssNS0_15binary_internal10MulFunctorIsEEEESt5arrayIPcLm3EEEEviT0_T1_,"ax",@progbits
	.align	128
        .global         _ZN2at6native29vectorized_elementwise_kernelILi2ENS0_13BinaryFunctorIsssNS0_15binary_internal10MulFunctorIsEEEESt5arrayIPcLm3EEEEviT0_T1_
        .type           _ZN2at6native29vectorized_elementwise_kernelILi2ENS0_13BinaryFunctorIsssNS0_15binary_internal10MulFunctorIsEEEESt5arrayIPcLm3EEEEviT0_T1_,@function
        .size           _ZN2at6native29vectorized_elementwise_kernelILi2ENS0_13BinaryFunctorIsssNS0_15binary_internal10MulFunctorIsEEEESt5arrayIPcLm3EEEEviT0_T1_,(.L_x_17044 - _ZN2at6native29vectorized_elementwise_kernelILi2ENS0_13BinaryFunctorIsssNS0_15binary_internal10MulFunctorIsEEEESt5arrayIPcLm3EEEEviT0_T1_)
        .other          _ZN2at6native29vectorized_elementwise_kernelILi2ENS0_13BinaryFunctorIsssNS0_15binary_internal10MulFunctorIsEEEESt5arrayIPcLm3EEEEviT0_T1_,@"STO_CUDA_ENTRY STV_DEFAULT"
_ZN2at6native29vectorized_elementwise_kernelILi2ENS0_13BinaryFunctorIsssNS0_15binary_internal10MulFunctorIsEEEESt5arrayIPcLm3EEEEviT0_T1_:
.text._ZN2at6native29vectorized_elementwise_kernelILi2ENS0_13BinaryFunctorIsssNS0_15binary_internal10MulFunctorIsEEEESt5arrayIPcLm3EEEEviT0_T1_:
        /* <DEDUP_REMOVED lines=10> */
[----:B------:R-:W-:-:S07]  /*00a0*/  PRMT R10, RZ, 0x7610, R10 ;  /* 0x00007610ff0a7816 */ /* 0x000fce000000000a */
[----:B------:R-:W2:Y:S08]  /*00b0*/  LDC.64 R22, c[0x0][0x390] ;  /* 0x0000e400ff167b82 */ /* 0x000eb00000000a00 */
[----:B------:R-:W3:Y:S08]  /*00c0*/  LDC.64 R14, c[0x0][0x398] ;  /* 0x0000e600ff0e7b82 */ /* 0x000ef00000000a00 */
[----:B------:R-:W4:Y:S01]  /*00d0*/  LDC.64 R24, c[0x0][0x398] ;  /* 0x0000e600ff187b82 */ /* 0x000f220000000a00 */
[----:B0-----:R-:W-:Y:S01]  /*00e0*/  ISETP.GE.U32.AND P3, PT, R0, R5, PT ;  /* 0x000000050000720c */ /* 0x001fe20003f66070 */
[----:B------:R-:W-:-:S06]  /*00f0*/  IMAD.MOV.U32 R2, RZ, RZ, R0 ;  /* 0x000000ffff027224 */ /* 0x000fcc00078e0000 */
[----:B------:R-:W0:Y:S08]  /*0100*/  LDC.64 R12, c[0x0][0x390] ;  /* 0x0000e400ff0c7b82 */ /* 0x000e300000000a00 */
[----:B------:R-:W5:Y:S01]  /*0110*/  LDC.64 R28, c[0x0][0x398] ;  /* 0x0000e600ff1c7b82 */ /* 0x000f620000000a00 */
[----:B------:R-:W-:Y:S01]  /*0120*/  @!P3 VIADD R0, R2, 0x80 ;  /* 0x000000800200b836 */ /* 0x000fe20000000000 */
[----:B------:R-:W-:-:S04]  /*0130*/  @!P3 IADD3 R9, PT, PT, R3, R2, RZ ;  /* 0x000000020309b210 */ /* 0x000fc80007ffe0ff */
[CC--:B------:R-:W-:Y:S01]  /*0140*/  ISETP.GE.U32.AND P4, PT, R0.reuse, R5.reuse, PT ;  /* 0x000000050000720c */ /* 0x0c0fe20003f86070 */
[----:B-1----:R-:W-:Y:S01]  /*0150*/  @!P3 IMAD.WIDE.U32 R16, R9, 0x2, R16 ;  /* 0x000000020910b825 */ /* 0x002fe200078e0010 */
[----:B------:R-:W1:Y:S04]  /*0160*/  LDC.64 R18, c[0x0][0x390] ;  /* 0x0000e400ff127b82 */ /* 0x000e680000000a00 */
[----:B------:R2:W5:Y:S07]  /*0170*/  @!P3 LDG.E.U16 R10, desc[UR4][R16.64] ;  /* 0x00000004100ab981 */ /* 0x00056e000c1e1500 */
[----:B------:R-:W-:Y:S01]  /*0180*/  @!P4 IADD3 R11, PT, PT, R3, R0, RZ ;  /* 0x00000000030bc210 */ /* 0x000fe20007ffe0ff */
[----:B------:R-:W-:Y:S01]  /*0190*/  @!P4 VIADD R0, R0, 0x80 ;  /* 0x000000800000c836 */ /* 0x000fe20000000000 */
[----:B--2---:R-:W2:Y:S04]  /*01a0*/  LDC.64 R16, c[0x0][0x398] ;  /* 0x0000e600ff107b82 */ /* 0x004ea80000000a00 */
[----:B------:R-:W-:-:S13]  /*01b0*/  ISETP.GE.U32.AND P2, PT, R0, R5, PT ;  /* 0x000000050000720c */ /* 0x000fda0003f46070 */
[----:B------:R-:W-:Y:S02]  /*01c0*/  @!P2 IMAD.IADD R7, R3, 0x1, R0 ;  /* 0x000000010307a824 */ /* 0x000fe400078e0200 */
[----:B------:R-:W-:-:S05]  /*01d0*/  @!P2 VIADD R0, R0, 0x80 ;  /* 0x000000800000a836 */ /* 0x000fca0000000000 */
[----:B------:R-:W-:-:S13]  /*01e0*/  ISETP.GE.U32.AND P1, PT, R0, R5, PT ;  /* 0x000000050000720c */ /* 0x000fda0003f26070 */
[----:B------:R-:W-:Y:S02]  /*01f0*/  @!P1 IMAD.IADD R21, R3, 0x1, R0 ;  /* 0x0000000103159824 */ /* 0x000fe400078e0200 */
[----:B------:R-:W-:-:S05]  /*0200*/  @!P1 VIADD R0, R0, 0x80 ;  /* 0x0000008000009836 */ /* 0x000fca0000000000 */
[----:B------:R-:W-:Y:S01]  /*0210*/  ISETP.GE.U32.AND P0, PT, R0, R5, PT ;  /* 0x000000050000720c */ /* 0x000fe20003f06070 */
[----:B------:R-:W-:-:S04]  /*0220*/  @!P4 IMAD.WIDE.U32 R22, R11, 0x2, R22 ;  /* 0x000000020b16c825 */ /* 0x000fc800078e0016 */
[----:B---3--:R-:W-:Y:S01]  /*0230*/  @!P4 IMAD.WIDE.U32 R14, R11, 0x2, R14 ;  /* 0x000000020b0ec825 */ /* 0x008fe200078e000e */
[----:B------:R-:W-:-:S03]  /*0240*/  PRMT R11, RZ, 0x7610, R11 ;  /* 0x00007610ff0b7816 */ /* 0x000fc6000000000b */
[----:B----4-:R-:W-:Y:S01]  /*0250*/  @!P3 IMAD.WIDE.U32 R24, R9, 0x2, R24 ;  /* 0x000000020918b825 */ /* 0x010fe200078e0018 */
[----:B------:R-:W-:-:S03]  /*0260*/  PRMT R9, RZ, 0x7610, R9 ;  /* 0x00007610ff097816 */ /* 0x000fc60000000009 */
[----:B------:R-:W-:Y:S01]  /*0270*/  @!P0 IMAD.IADD R27, R3, 0x1, R0 ;  /* 0x00000001031b8824 */ /* 0x000fe200078e0200 */
[----:B------:R-:W-:Y:S01]  /*0280*/  @!P0 IADD3 R0, PT, PT, R0, 0x80, RZ ;  /* 0x0000008000008810 */ /* 0x000fe20007ffe0ff */
[----:B------:R3:W4:Y:S01]  /*0290*/  @!P3 LDG.E.U16 R11, desc[UR4][R24.64] ;  /* 0x00000004180bb981 */ /* 0x000722000c1e1500 */
[----:B------:R-:W-:Y:S01]  /*02a0*/  PRMT R20, RZ, 0x7610, R20 ;  /* 0x00007610ff147816 */ /* 0x000fe20000000014 */
[----:B0-----:R-:W-:Y:S01]  /*02b0*/  @!P2 IMAD.WIDE.U32 R12, R7, 0x2, R12 ;  /* 0x00000002070ca825 */ /* 0x001fe200078e000c */
[----:B------:R-:W-:Y:S01]  /*02c0*/  PRMT R6, RZ, 0x7610, R6 ;  /* 0x00007610ff067816 */ /* 0x000fe20000000006 */
[----:B------:R0:W4:Y:S01]  /*02d0*/  @!P4 LDG.E.U16 R9, desc[UR4][R22.64] ;  /* 0x000000041609c981 */ /* 0x000122000c1e1500 */
[----:B------:R-:W-:-:S03]  /*02e0*/  ISETP.GE.U32.AND P3, PT, R0, R5, PT ;  /* 0x000000050000720c */ /* 0x000fc60003f66070 */
[----:B------:R1:W4:Y:S01]  /*02f0*/  @!P4 LDG.E.U16 R20, desc[UR4][R14.64] ;  /* 0x000000040e14c981 */ /* 0x000322000c1e1500 */
[----:B---3--:R-:W3:Y:S03]  /*0300*/  LDC.64 R24, c[0x0][0x390] ;  /* 0x0000e400ff187b82 */ /* 0x008ee60000000a00 */
[----:B------:R2:W4:Y:S05]  /*0310*/  @!P2 LDG.E.U16 R6, desc[UR4][R12.64] ;  /* 0x000000040c06a981 */ /* 0x00052a000c1e1500 */
[----:B0-----:R-:W0:Y:S01]  /*0320*/  LDC.64 R22, c[0x0][0x398] ;  /* 0x0000e600ff167b82 */ /* 0x001e220000000a00 */
[----:B-----5:R-:W-:Y:S01]  /*0330*/  @!P2 IMAD.WIDE.U32 R28, R7, 0x2, R28 ;  /* 0x00000002071ca825 */ /* 0x020fe200078e001c */
[----:B------:R-:W-:-:S06]  /*0340*/  PRMT R7, RZ, 0x7610, R7 ;  /* 0x00007610ff077816 */ /* 0x000fcc0000000007 */
[----:B-1----:R-:W1:Y:S01]  /*0350*/  LDC.64 R14, c[0x0][0x390] ;  /* 0x0000e400ff0e7b82 */ /* 0x002e620000000a00 */
[----:B------:R-:W-:Y:S01]  /*0360*/  @!P1 IMAD.WIDE.U32 R18, R21, 0x2, R18 ;  /* 0x0000000215129825 */ /* 0x000fe200078e0012 */
[----:B------:R-:W-:-:S03]  /*0370*/  PRMT R4, RZ, 0x7610, R4 ;  /* 0x00007610ff047816 */ /* 0x000fc60000000004 */
[----:B--2---:R-:W-:Y:S01]  /*0380*/  @!P1 IMAD.WIDE.U32 R16, R21, 0x2, R16 ;  /* 0x0000000215109825 */ /* 0x004fe200078e0010 */
[----:B------:R-:W-:Y:S01]  /*0390*/  PRMT R8, RZ, 0x7610, R8 ;  /* 0x00007610ff087816 */ /* 0x000fe20000000008 */
[----:B------:R2:W5:Y:S01]  /*03a0*/  @!P1 LDG.E.U16 R7, desc[UR4][R18.64] ;  /* 0x0000000412079981 */ /* 0x000562000c1e1500 */
[----:B------:R-:W1:Y:S01]  /*03b0*/  LDC.64 R12, c[0x0][0x398] ;  /* 0x0000e600ff0c7b82 */ /* 0x000e620000000a00 */
[----:B------:R-:W-:Y:S02]  /*03c0*/  @!P3 IMAD.IADD R21, R3, 0x1, R0 ;  /* 0x000000010315b824 */ /* 0x000fe400078e0200 */
[----:B------:R-:W-:Y:S01]  /*03d0*/  @!P3 VIADD R0, R0, 0x80 ;  /* 0x000000800000b836 */ /* 0x000fe20000000000 */
[----:B------:R-:W5:Y:S04]  /*03e0*/  @!P1 LDG.E.U16 R4, desc[UR4][R16.64] ;  /* 0x0000000410049981 */ /* 0x000f68000c1e1500 */
[----:B------:R-:W-:Y:S01]  /*03f0*/  ISETP.GE.U32.AND P1, PT, R0, R5, PT ;  /* 0x000000050000720c */ /* 0x000fe20003f26070 */
[----:B------:R3:W5:Y:S01]  /*0400*/  @!P2 LDG.E.U16 R8, desc[UR4][R28.64] ;  /* 0x000000041c08a981 */ /* 0x000762000c1e1500 */
[C---:B0-----:R-:W-:Y:S01]  /*0410*/  @!P3 IMAD.WIDE.U32 R22, R21.reuse, 0x2, R22 ;  /* 0x000000021516b825 */ /* 0x041fe200078e0016 */
[----:B------:R-:W-:Y:S01]  /*0420*/  PRMT R26, RZ, 0x7610, R26 ;  /* 0x00007610ff1a7816 */ /* 0x000fe2000000001a */
[----:B--2---:R-:W0:Y:S02]  /*0430*/  LDC.64 R18, c[0x0][0x398] ;  /* 0x0000e600ff127b82 */ /* 0x004e240000000a00 */
[----:B---3--:R-:W-:Y:S01]  /*0440*/  @!P3 IMAD.WIDE.U32 R24, R21, 0x2, R24 ;  /* 0x000000021518b825 */ /* 0x008fe200078e0018 */
[----:B------:R-:W-:-:S02]  /*0450*/  PRMT R21, RZ, 0x7610, R21 ;  /* 0x00007610ff157816 */ /* 0x000fc40000000015 */
[----:B------:R-:W-:Y:S01]  /*0460*/  PRMT R28, RZ, 0x7610, R28 ;  /* 0x00007610ff1c7816 */ /* 0x000fe2000000001c */
[C---:B-1----:R-:W-:Y:S02]  /*0470*/  @!P0 IMAD.WIDE.U32 R14, R27.reuse, 0x2, R14 ;  /* 0x000000021b0e8825 */ /* 0x042fe400078e000e */
[----:B------:R-:W1:Y:S02]  /*0480*/  LDC.64 R16, c[0x0][0x390] ;  /* 0x0000e400ff107b82 */ /* 0x000e640000000a00 */
[----:B------:R-:W-:Y:S01]  /*0490*/  @!P0 IMAD.WIDE.U32 R12, R27, 0x2, R12 ;  /* 0x000000021b0c8825 */ /* 0x000fe200078e000c */
[----:B------:R2:W3:Y:S04]  /*04a0*/  @!P3 LDG.E.U16 R28, desc[UR4][R22.64] ;  /* 0x00000004161cb981 */ /* 0x0004e8000c1e1500 */
[----:B------:R2:W3:Y:S04]  /*04b0*/  @!P0 LDG.E.U16 R21, desc[UR4][R14.64] ;  /* 0x000000040e158981 */ /* 0x0004e8000c1e1500 */
[----:B------:R2:W3:Y:S02]  /*04c0*/  @!P0 LDG.E.U16 R26, desc[UR4][R12.64] ;  /* 0x000000040c1a8981 */ /* 0x0004e4000c1e1500 */
[----:B--2---:R-:W-:Y:S01]  /*04d0*/  @!P1 IMAD.IADD R23, R3, 0x1, R0 ;  /* 0x0000000103179824 */ /* 0x004fe200078e0200 */
[----:B------:R-:W-:Y:S01]  /*04e0*/  @!P1 IADD3 R0, PT, PT, R0, 0x80, RZ ;  /* 0x0000008000009810 */ /* 0x000fe20007ffe0ff */
[----:B------:R-:W2:Y:S03]  /*04f0*/  LDC.64 R14, c[0x0][0x398] ;  /* 0x0000e600ff0e7b82 */ /* 0x000ea60000000a00 */
[----:B------:R-:W-:-:S05]  /*0500*/  ISETP.GE.U32.AND P0, PT, R0, R5, PT ;  /* 0x000000050000720c */ /* 0x000fca0003f06070 */
[----:B------:R-:W2:Y:S08]  /*0510*/  LDC.64 R12, c[0x0][0x390] ;  /* 0x0000e400ff0c7b82 */ /* 0x000eb00000000a00 */
[----:B------:R-:W-:-:S04]  /*0520*/  @!P0 IMAD.IADD R29, R3, 0x1, R0 ;  /* 0x00000001031d8824 */ /* 0x000fc800078e0200 */
[----:B-1----:R-:W-:-:S04]  /*0530*/  @!P0 IMAD.WIDE.U32 R16, R29, 0x2, R16 ;  /* 0x000000021d108825 */ /* 0x002fc800078e0010 */
[----:B0-----:R-:W-:Y:S01]  /*0540*/  @!P0 IMAD.WIDE.U32 R18, R29, 0x2, R18 ;  /* 0x000000021d128825 */ /* 0x001fe200078e0012 */
[----:B------:R-:W-:Y:S01]  /*0550*/  PRMT R27, RZ, 0x7610, R27 ;  /* 0x00007610ff1b7816 */ /* 0x000fe2000000001b */
[----:B------:R-:W3:Y:S01]  /*0560*/  @!P0 LDG.E.U16 R16, desc[UR4][R16.64] ;  /* 0x0000000410108981 */ /* 0x000ee2000c1e1500 */
[----:B------:R-:W-:Y:S01]  /*0570*/  PRMT R22, RZ, 0x7610, R22 ;  /* 0x00007610ff167816 */ /* 0x000fe20000000016 */
[C---:B--2---:R-:W-:Y:S01]  /*0580*/  @!P1 IMAD.WIDE.U32 R14, R23.reuse, 0x2, R14 ;  /* 0x00000002170e9825 */ /* 0x044fe200078e000e */
[----:B------:R-:W-:Y:S01]  /*0590*/  PRMT R0, RZ, 0x7610, R0 ;  /* 0x00007610ff007816 */ /* 0x000fe20000000000 */
[----:B------:R-:W2:Y:S02]  /*05a0*/  @!P0 LDG.E.U16 R18, desc[UR4][R18.64] ;  /* 0x0000000412128981 */ /* 0x000ea4000c1e1500 */
[----:B------:R-:W-:Y:S02]  /*05b0*/  @!P1 IMAD.WIDE.U32 R12, R23, 0x2, R12 ;  /* 0x00000002170c9825 */ /* 0x000fe400078e000c */
[----:B------:R-:W2:Y:S04]  /*05c0*/  @!P3 LDG.E.U16 R27, desc[UR4][R24.64] ;  /* 0x00000004181bb981 */ /* 0x000ea8000c1e1500 */
[----:B------:R5:W2:Y:S04]  /*05d0*/  @!P1 LDG.E.U16 R22, desc[UR4][R12.64] ;  /* 0x000000040c169981 */ /* 0x000aa8000c1e1500 */
[----:B------:R3:W2:Y:S01]  /*05e0*/  @!P1 LDG.E.U16 R0, desc[UR4][R14.64] ;  /* 0x000000040e009981 */ /* 0x0006a2000c1e1500 */
[----:B------:R-:W-:Y:S01]  /*05f0*/  ISETP.GE.U32.AND P1, PT, R2, R5, PT ;  /* 0x000000050200720c */ /* 0x000fe20003f26070 */
[----:B------:R-:W-:Y:S04]  /*0600*/  BSSY.RECONVERGENT B0, `(.L_x_11035) ;  /* 0x0000055000007945 */ /* 0x000fe80003800200 */
[----:B------:R-:W-:Y:S01]  /*0610*/  BSSY.RELIABLE B1, `(.L_x_11036) ;  /* 0x000004d000017945 */ /* 0x000fe20003800100 */
[----:B------:R-:W-:-:S02]  /*0620*/  PRMT R10, R10, 0x9910, RZ ;  /* 0x000099100a0a7816 */ /* 0x000fc400000000ff */
[----:B----4-:R-:W-:-:S03]  /*0630*/  PRMT R23, R11, 0x9910, RZ ;  /* 0x000099100b177816 */ /* 0x010fc600000000ff */
[----:B------:R-:W-:Y:S01]  /*0640*/  IMAD.MOV.U32 R11, RZ, RZ, R10 ;  /* 0x000000ffff0b7224 */ /* 0x000fe200078e000a */
[----:B------:R-:W-:Y:S01]  /*0650*/  PRMT R9, R9, 0x9910, RZ ;  /* 0x0000991009097816 */ /* 0x000fe200000000ff */
[----:B------:R-:W-:Y:S01]  /*0660*/  IMAD.MOV.U32 R10, RZ, RZ, R23 ;  /* 0x000000ffff0a7224 */ /* 0x000fe200078e0017 */
[----:B------:R-:W-:Y:S02]  /*0670*/  PRMT R20, R20, 0x9910, RZ ;  /* 0x0000991014147816 */ /* 0x000fe400000000ff */
[----:B------:R-:W-:Y:S02]  /*0680*/  PRMT R23, R6, 0x9910, RZ ;  /* 0x0000991006177816 */ /* 0x000fe400000000ff */
[----:B------:R-:W-:Y:S01]  /*0690*/  MOV R6, R9 ;  /* 0x0000000900067202 */ /* 0x000fe20000000f00 */
[----:B------:R-:W-:Y:S02]  /*06a0*/  IMAD.MOV.U32 R9, RZ, RZ, R20 ;  /* 0x000000ffff097224 */ /* 0x000fe400078e0014 */
[----:B------:R-:W-:-:S02]  /*06b0*/  IMAD R11, R11, R10, RZ ;  /* 0x0000000a0b0b7224 */ /* 0x000fc400078e02ff */
[----:B------:R-:W-:Y:S01]  /*06c0*/  IMAD R10, R6, R9, RZ ;  /* 0x00000009060a7224 */ /* 0x000fe200078e02ff */
[----:B-----5:R-:W-:Y:S02]  /*06d0*/  PRMT R13, R7, 0x9910, RZ ;  /* 0x00009910070d7816 */ /* 0x020fe400000000ff */
[----:B------:R-:W-:Y:S02]  /*06e0*/  PRMT R4, R4, 0x9910, RZ ;  /* 0x0000991004047816 */ /* 0x000fe400000000ff */
[----:B------:R-:W-:Y:S01]  /*06f0*/  PRMT R12, R8, 0x9910, RZ ;  /* 0x00009910080c7816 */ /* 0x000fe200000000ff */
[----:B------:R-:W-:-:S04]  /*0700*/  IMAD.MOV.U32 R8, RZ, RZ, R23 ;  /* 0x000000ffff087224 */ /* 0x000fc800078e0017 */
[----:B------:R-:W-:Y:S01]  /*0710*/  IMAD.MOV.U32 R7, RZ, RZ, R12 ;  /* 0x000000ffff077224 */ /* 0x000fe200078e000c */
[----:B------:R-:W-:Y:S01]  /*0720*/  MOV R12, R13 ;  /* 0x0000000d000c7202 */ /* 0x000fe20000000f00 */
[----:B------:R-:W-:Y:S02]  /*0730*/  IMAD.MOV.U32 R13, RZ, RZ, R4 ;  /* 0x000000ffff0d7224 */ /* 0x000fe400078e0004 */
[----:B------:R-:W-:Y:S02]  /*0740*/  IMAD R4, R8, R7, RZ ;  /* 0x0000000708047224 */ /* 0x000fe400078e02ff */
[----:B------:R-:W-:Y:S01]  /*0750*/  IMAD R6, R12, R13, RZ ;  /* 0x0000000d0c067224 */ /* 0x000fe200078e02ff */
[----:B---3--:R-:W-:Y:S02]  /*0760*/  PRMT R14, R28, 0x9910, RZ ;  /* 0x000099101c0e7816 */ /* 0x008fe400000000ff */
[----:B------:R-:W-:Y:S02]  /*0770*/  PRMT R9, R21, 0x9910, RZ ;  /* 0x0000991015097816 */ /* 0x000fe400000000ff */
[----:B------:R-:W-:-:S05]  /*0780*/  PRMT R8, R26, 0x9910, RZ ;  /* 0x000099101a087816 */ /* 0x000fca00000000ff */
[----:B------:R-:W-:Y:S01]  /*0790*/  IMAD R9, R9, R8, RZ ;  /* 0x0000000809097224 */ /* 0x000fe200078e02ff */
[----:B------:R-:W-:Y:S02]  /*07a0*/  @!P0 PRMT R12, R16, 0x9910, RZ ;  /* 0x00009910100c8816 */ /* 0x000fe400000000ff */
[----:B--2---:R-:W-:Y:S02]  /*07b0*/  @!P0 PRMT R7, R18, 0x9910, RZ ;  /* 0x0000991012078816 */ /* 0x004fe400000000ff */
[----:B------:R-:W-:-:S03]  /*07c0*/  PRMT R13, R27, 0x9910, RZ ;  /* 0x000099101b0d7816 */ /* 0x000fc600000000ff */
[----:B------:R-:W-:Y:S01]  /*07d0*/  @!P0 IMAD R12, R12, R7, RZ ;  /* 0x000000070c0c8224 */ /* 0x000fe200078e02ff */
[----:B------:R-:W-:Y:S02]  /*07e0*/  PRMT R15, R22, 0x9910, RZ ;  /* 0x00009910160f7816 */ /* 0x000fe400000000ff */
[----:B------:R-:W-:Y:S02]  /*07f0*/  PRMT R16, R0, 0x9910, RZ ;  /* 0x0000991000107816 */ /* 0x000fe400000000ff */
[----:B------:R-:W-:Y:S01]  /*0800*/  PRMT R0, RZ, 0x7610, R0 ;  /* 0x00007610ff007816 */ /* 0x000fe20000000000 */
[----:B------:R-:W-:Y:S02]  /*0810*/  IMAD R8, R13, R14, RZ ;  /* 0x0000000e0d087224 */ /* 0x000fe400078e02ff */
[----:B------:R-:W-:Y:S01]  /*0820*/  IMAD R7, R15, R16, RZ ;  /* 0x000000100f077224 */ /* 0x000fe200078e02ff */
[----:B------:R-:W-:Y:S01]  /*0830*/  @!P0 PRMT R0, R12, 0x7610, R0 ;  /* 0x000076100c008816 */ /* 0x000fe20000000000 */
[----:B------:R-:W-:Y:S06]  /*0840*/  @P1 BRA `(.L_x_11037) ;  /* 0x0000000000301947 */ /* 0x000fec0003800000 */
[----:B------:R-:W0:Y:S01]  /*0850*/  LDC.64 R12, c[0x0][0x388] ;  /* 0x0000e200ff0c7b82 */ /* 0x000e220000000a00 */
[----:B------:R-:W-:Y:S02]  /*0860*/  IMAD.IADD R15, R3, 0x1, R2 ;  /* 0x00000001030f7824 */ /* 0x000fe400078e0202 */
        /* <DEDUP_REMOVED lines=10> */
.L_x_11037:
[----:B------:R-:W-:-:S13]  /*0910*/  ISETP.GE.U32.AND P0, PT, R2, R5, PT ;  /* 0x000000050200720c */ /* 0x000fda0003f06070 */
[----:B------:R-:W-:Y:S05]  /*0920*/  @P0 BRA `(.L_x_11039) ;  /* 0x0000000000300947 */ /* 0x000fea0003800000 */
[----:B0-----:R-:W0:Y:S01]  /*0930*/  LDC.64 R10, c[0x0][0x388] ;  /* 0x0000e200ff0a7b82 */ /* 0x001e220000000a00 */
[----:B------:R-:W-:Y:S01]  /*0940*/  IMAD.IADD R13, R3, 0x1, R2 ;  /* 0x00000001030d7824 */ /* 0x000fe200078e0202 */
[----:B------:R-:W-:-:S03]  /*0950*/  IADD3 R2, PT, PT, R2, 0x80, RZ ;  /* 0x0000008002027810 */ /* 0x000fc60007ffe0ff */
[----:B0-----:R-:W-:-:S05]  /*0960*/  IMAD.WIDE.U32 R10, R13, 0x2, R10 ;  /* 0x000000020d0a7825 */ /* 0x001fca00078e000a */
[----:B------:R1:W-:Y:S02]  /*0970*/  STG.E.U16 desc[UR4][R10.64], R4 ;  /* 0x000000040a007986 */ /* 0x0003e4000c101504 */
.L_x_11038:
[----:B------:R-:W-:-:S13]  /*0980*/  ISETP.GE.U32.AND P0, PT, R2, R5, PT ;  /* 0x000000050200720c */ /* 0x000fda0003f06070 */
[----:B------:R-:W-:Y:S05]  /*0990*/  @P0 BRA `(.L_x_11040) ;  /* 0x0000000000300947 */ /* 0x000fea0003800000 */
[----:B01----:R-:W0:Y:S01]  /*09a0*/  LDC.64 R10, c[0x0][0x388] ;  /* 0x0000e200ff0a7b82 */ /* 0x003e220000000a00 */
[----:B------:R-:W-:Y:S02]  /*09b0*/  IMAD.IADD R13, R3, 0x1, R2 ;  /* 0x00000001030d7824 */ /* 0x000fe400078e0202 */
[----:B------:R-:W-:Y:S02]  /*09c0*/  VIADD R2, R2, 0x80 ;  /* 0x0000008002027836 */ /* 0x000fe40000000000 */
[----:B0-----:R-:W-:-:S05]  /*09d0*/  IMAD.WIDE.U32 R10, R13, 0x2, R10 ;  /* 0x000000020d0a7825 */ /* 0x001fca00078e000a */
[----:B------:R1:W-:Y:S02]  /*09e0*/  STG.E.U16 desc[UR4][R10.64], R6 ;  /* 0x000000060a007986 */ /* 0x0003e4000c101504 */
.L_x_11039:
[----:B------:R-:W-:-:S13]  /*09f0*/  ISETP.GE.U32.AND P0, PT, R2, R5, PT ;  /* 0x000000050200720c */ /* 0x000fda0003f06070 */
[----:B------:R-:W-:Y:S05]  /*0a00*/  @P0 BRA `(.L_x_11041) ;  /* 0x0000000000340947 */ /* 0x000fea0003800000 */
[----:B01----:R-:W0:Y:S01]  /*0a10*/  LDC.64 R10, c[0x0][0x388] ;  /* 0x0000e200ff0a7b82 */ /* 0x003e220000000a00 */
[----:B------:R-:W-:Y:S01]  /*0a20*/  IADD3 R13, PT, PT, R3, R2, RZ ;  /* 0x00000002030d7210 */ /* 0x000fe20007ffe0ff */
[----:B------:R-:W-:-:S04]  /*0a30*/  VIADD R2, R2, 0x80 ;  /* 0x0000008002027836 */ /* 0x000fc80000000000 */
[----:B0-----:R-:W-:-:S05]  /*0a40*/  IMAD.WIDE.U32 R10, R13, 0x2, R10 ;  /* 0x000000020d0a7825 */ /* 0x001fca00078e000a */
[----:B------:R2:W-:Y:S02]  /*0a50*/  STG.E.U16 desc[UR4][R10.64], R9 ;  /* 0x000000090a007986 */ /* 0x0005e4000c101504 */
.L_x_11040:
[----:B------:R-:W-:-:S13]  /*0a60*/  ISETP.GE.U32.AND P0, PT, R2, R5, PT ;  /* 0x000000050200720c */ /* 0x000fda0003f06070 */
[----:B------:R-:W-:Y:S05]  /*0a70*/  @P0 BREAK.RELIABLE B1 ;  /* 0x0000000000010942 */ /* 0x000fea0003800100 */
[----:B------:R-:W-:Y:S05]  /*0a80*/  @P0 BRA `(.L_x_11042) ;  /* 0x0000000000300947 */ /* 0x000fea0003800000 */
[----:B012---:R-:W0:Y:S01]  /*0a90*/  LDC.64 R10, c[0x0][0x388] ;  /* 0x0000e200ff0a7b82 */ /* 0x007e220000000a00 */
[----:B------:R-:W-:Y:S01]  /*0aa0*/  IMAD.IADD R9, R3, 0x1, R2 ;  /* 0x0000000103097824 */ /* 0x000fe200078e0202 */
[----:B------:R-:W-:-:S03]  /*0ab0*/  IADD3 R2, PT, PT, R2, 0x80, RZ ;  /* 0x0000008002027810 */ /* 0x000fc60007ffe0ff */
[----:B0-----:R-:W-:-:S05]  /*0ac0*/  IMAD.WIDE.U32 R10, R9, 0x2, R10 ;  /* 0x00000002090a7825 */ /* 0x001fca00078e000a */
[----:B------:R2:W-:Y:S02]  /*0ad0*/  STG.E.U16 desc[UR4][R10.64], R8 ;  /* 0x000000080a007986 */ /* 0x0005e4000c101504 */
.L_x_11041:
[----:B------:R-:W-:Y:S05]  /*0ae0*/  BSYNC.RELIABLE B1 ;  /* 0x0000000000017941 */ /* 0x000fea0003800100 */
.L_x_11036:
[----:B------:R-:W-:-:S13]  /*0af0*/  ISETP.GE.U32.AND P0, PT, R2, R5, PT ;  /* 0x000000050200720c */ /* 0x000fda0003f06070 */
[----:B--2---:R-:W2:Y:S01]  /*0b00*/  @!P0 LDC.64 R8, c[0x0][0x388] ;  /* 0x0000e200ff088b82 */ /* 0x004ea20000000a00 */
[----:B-1----:R-:W-:Y:S02]  /*0b10*/  @!P0 IMAD.IADD R11, R3, 0x1, R2 ;  /* 0x00000001030b8824 */ /* 0x002fe400078e0202 */
[----:B------:R-:W-:Y:S02]  /*0b20*/  @!P0 VIADD R2, R2, 0x80 ;  /* 0x0000008002028836 */ /* 0x000fe40000000000 */
[----:B--2---:R-:W-:-:S05]  /*0b30*/  @!P0 IMAD.WIDE.U32 R8, R11, 0x2, R8 ;  /* 0x000000020b088825 */ /* 0x004fca00078e0008 */
[----:B------:R3:W-:Y:S02]  /*0b40*/  @!P0 STG.E.U16 desc[UR4][R8.64], R7 ;  /* 0x0000000708008986 */ /* 0x0007e4000c101504 */
.L_x_11042:
[----:B------:R-:W-:Y:S05]  /*0b50*/  BSYNC.RECONVERGENT B0 ;  /* 0x0000000000007941 */ /* 0x000fea0003800200 */
.L_x_11035:
[----:B------:R-:W-:Y:S05]  /*0b60*/  WARPSYNC.ALL ;  /* 0x0000000000007948 */ /* 0x000fea0003800000 */
[----:B------:R-:W-:-:S13]  /*0b70*/  ISETP.GE.U32.AND P0, PT, R2, R5, PT ;  /* 0x000000050200720c */ /* 0x000fda0003f06070 */
[----:B------:R-:W-:Y:S05]  /*0b80*/  @P0 EXIT ;  /* 0x000000000000094d */ /* 0x000fea0003800000 */
[----:B-1----:R-:W1:Y:S01]  /*0b90*/  LDC.64 R4, c[0x0][0x388] ;  /* 0x0000e200ff047b82 */ /* 0x002e620000000a00 */
[----:B------:R-:W-:-:S05]  /*0ba0*/  IADD3 R3, PT, PT, R3, R2, RZ ;  /* 0x0000000203037210 */ /* 0x000fca0007ffe0ff */
[----:B-1----:R-:W-:-:S05]  /*0bb0*/  IMAD.WIDE.U32 R2, R3, 0x2, R4 ;  /* 0x0000000203027825 */ /* 0x002fca00078e0004 */
[----:B------:R-:W-:Y:S01]  /*0bc0*/  STG.E.U16 desc[UR4][R2.64], R0 ;  /* 0x0000000002007986 */ /* 0x000fe2000c101504 */
[----:B------:R-:W-:Y:S05]  /*0bd0*/  EXIT ;  /* 0x000000000000794d */ /* 0x000fea0003800000 */
.L_x_11034:
        /* <DEDUP_REMOVED lines=12> */
[----:B------:R-:W3:Y:S04]  /*0ca0*/  LDG.E R10, desc[UR4][R16.64+0x200] ;  /* 0x00020004100a7981 */ /* 0x000ee8000c1e1900 */
[----:B------:R-:W3:Y:S04]  /*0cb0*/  LDG.E R14, desc[UR4][R16.64+0x600] ;  /* 0x00060004100e7981 */ /* 0x000ee8000c1e1900 */
[----:B------:R1:W3:Y:S04]  /*0cc0*/  LDG.E R11, desc[UR4][R6.64+0x400] ;  /* 0x00040004060b7981 */ /* 0x0002e8000c1e1900 */
[----:B------:R1:W3:Y:S01]  /*0cd0*/  LDG.E R13, desc[UR4][R16.64+0x400] ;  /* 0x00040004100d7981 */ /* 0x0002e2000c1e1900 */
[----:B--2---:R-:W-:-:S02]  /*0ce0*/  PRMT R15, R2, 0x9910, RZ ;  /* 0x00009910020f7816 */ /* 0x004fc400000000ff */
[----:B------:R-:W-:-:S03]  /*0cf0*/  PRMT R19, R2, 0xbb32, RZ ;  /* 0x0000bb3202137816 */ /* 0x000fc600000000ff */
[----:B------:R-:W-:Y:S01]  /*0d00*/  IMAD.MOV.U32 R2, RZ, RZ, R15 ;  /* 0x000000ffff027224 */ /* 0x000fe200078e000f */
[----:B----4-:R-:W-:Y:S02]  /*0d10*/  PRMT R21, R9, 0x9910, RZ ;  /* 0x0000991009157816 */ /* 0x010fe400000000ff */
[C---:B-----5:R-:W-:Y:S02]  /*0d20*/  PRMT R18, R8.reuse, 0x9910, RZ ;  /* 0x0000991008127816 */ /* 0x060fe400000000ff */
[----:B------:R-:W-:Y:S02]  /*0d30*/  PRMT R20, R8, 0xbb32, RZ ;  /* 0x0000bb3208147816 */ /* 0x000fe400000000ff */
[----:B---3--:R-:W-:Y:S02]  /*0d40*/  PRMT R22, R10, 0x9910, RZ ;  /* 0x000099100a167816 */ /* 0x008fe400000000ff */
[----:B-1----:R-:W-:Y:S01]  /*0d50*/  MOV R7, R18 ;  /* 0x0000001200077202 */ /* 0x002fe20000000f00 */
[----:B------:R-:W-:Y:S01]  /*0d60*/  IMAD.MOV.U32 R8, RZ, RZ, R19 ;  /* 0x000000ffff087224 */ /* 0x000fe200078e0013 */
[----:B------:R-:W-:Y:S01]  /*0d70*/  MOV R17, R22 ;  /* 0x0000001600117202 */ /* 0x000fe20000000f00 */
[----:B------:R-:W-:-:S02]  /*0d80*/  IMAD.MOV.U32 R15, RZ, RZ, R20 ;  /* 0x000000ffff0f7224 */ /* 0x000fc400078e0014 */
[----:B------:R-:W-:Y:S02]  /*0d90*/  IMAD.MOV.U32 R16, RZ, RZ, R21 ;  /* 0x000000ffff107224 */ /* 0x000fe400078e0015 */
[----:B------:R-:W-:Y:S02]  /*0da0*/  IMAD R6, R2, R7, RZ ;  /* 0x0000000702067224 */ /* 0x000fe400078e02ff */
[----:B------:R-:W-:Y:S01]  /*0db0*/  IMAD R7, R8, R15, RZ ;  /* 0x0000000f08077224 */ /* 0x000fe200078e02ff */
[----:B------:R-:W-:Y:S01]  /*0dc0*/  PRMT R15, R12, 0x9910, RZ ;  /* 0x000099100c0f7816 */ /* 0x000fe200000000ff */
[----:B------:R-:W-:Y:S01]  /*0dd0*/  IMAD R8, R16, R17, RZ ;  /* 0x0000001110087224 */ /* 0x000fe200078e02ff */
[----:B------:R-:W-:Y:S01]  /*0de0*/  PRMT R17, R12, 0xbb32, RZ ;  /* 0x0000bb320c117816 */ /* 0x000fe200000000ff */
[----:B0-----:R-:W-:Y:S01]  /*0df0*/  IMAD.WIDE.U32 R2, R3, 0x2, R4 ;  /* 0x0000000203027825 */ /* 0x001fe200078e0004 */
[C---:B------:R-:W-:Y:S02]  /*0e00*/  PRMT R16, R14.reuse, 0x9910, RZ ;  /* 0x000099100e107816 */ /* 0x040fe400000000ff */
[----:B------:R-:W-:-:S02]  /*0e10*/  PRMT R18, R14, 0xbb32, RZ ;  /* 0x0000bb320e127816 */ /* 0x000fc400000000ff */
[----:B------:R-:W-:Y:S02]  /*0e20*/  PRMT R5, R9, 0xbb32, RZ ;  /* 0x0000bb3209057816 */ /* 0x000fe400000000ff */
[----:B------:R-:W-:Y:S02]  /*0e30*/  PRMT R4, R10, 0xbb32, RZ ;  /* 0x0000bb320a047816 */ /* 0x000fe400000000ff */
[----:B------:R-:W-:Y:S02]  /*0e40*/  PRMT R9, R11, 0x9910, RZ ;  /* 0x000099100b097816 */ /* 0x000fe400000000ff */
[----:B------:R-:W-:Y:S02]  /*0e50*/  PRMT R10, R13, 0x9910, RZ ;  /* 0x000099100d0a7816 */ /* 0x000fe400000000ff */
[----:B------:R-:W-:Y:S02]  /*0e60*/  PRMT R11, R11, 0xbb32, RZ ;  /* 0x0000bb320b0b7816 */ /* 0x000fe400000000ff */
[----:B------:R-:W-:Y:S01]  /*0e70*/  PRMT R12, R13, 0xbb32, RZ ;  /* 0x0000bb320d0c7816 */ /* 0x000fe200000000ff */
[----:B------:R-:W-:Y:S01]  /*0e80*/  IMAD.MOV.U32 R13, RZ, RZ, R15 ;  /* 0x000000ffff0d7224 */ /* 0x000fe200078e000f */
[----:B------:R-:W-:Y:S01]  /*0e90*/  MOV R14, R16 ;  /* 0x00000010000e7202 */ /* 0x000fe20000000f00 */
[----:B------:R-:W-:-:S02]  /*0ea0*/  IMAD.MOV.U32 R15, RZ, RZ, R17 ;  /* 0x000000ffff0f7224 */ /* 0x000fc400078e0011 */
[----:B------:R-:W-:Y:S02]  /*0eb0*/  IMAD.MOV.U32 R16, RZ, RZ, R18 ;  /* 0x000000ffff107224 */ /* 0x000fe400078e0012 */
[----:B------:R-:W-:Y:S02]  /*0ec0*/  IMAD R5, R5, R4, RZ ;  /* 0x0000000405057224 */ /* 0x000fe400078e02ff */
[----:B------:R-:W-:Y:S02]  /*0ed0*/  IMAD R4, R9, R10, RZ ;  /* 0x0000000a09047224 */ /* 0x000fe400078e02ff */
[----:B------:R-:W-:Y:S02]  /*0ee0*/  IMAD R9, R11, R12, RZ ;  /* 0x0000000c0b097224 */ /* 0x000fe400078e02ff */
[----:B------:R-:W-:Y:S02]  /*0ef0*/  IMAD R10, R13, R14, RZ ;  /* 0x0000000e0d0a7224 */ /* 0x000fe400078e02ff */
[----:B------:R-:W-:Y:S01]  /*0f00*/  IMAD R11, R15, R16, RZ ;  /* 0x000000100f0b7224 */ /* 0x000fe200078e02ff */
[----:B------:R-:W-:Y:S01]  /*0f10*/  PRMT R7, R6, 0x5410, R7 ;  /* 0x0000541006077816 */ /* 0x000fe20000000007 */
[----:B------:R-:W-:Y:S01]  /*0f20*/  IMAD.WIDE.U32 R2, R0, 0x4, R2 ;  /* 0x0000000400027825 */ /* 0x000fe200078e0002 */
[----:B------:R-:W-:-:S02]  /*0f30*/  PRMT R5, R8, 0x5410, R5 ;  /* 0x0000541008057816 */ /* 0x000fc40000000005 */
[----:B------:R-:W-:Y:S02]  /*0f40*/  PRMT R9, R4, 0x5410, R9 ;  /* 0x0000541004097816 */ /* 0x000fe40000000009 */
[----:B------:R-:W-:Y:S01]  /*0f50*/  PRMT R11, R10, 0x5410, R11 ;  /* 0x000054100a0b7816 */ /* 0x000fe2000000000b */
[----:B------:R-:W-:Y:S04]  /*0f60*/  STG.E desc[UR4][R2.64], R7 ;  /* 0x0000000702007986 */ /* 0x000fe8000c101904 */
[----:B------:R-:W-:Y:S04]  /*0f70*/  STG.E desc[UR4][R2.64+0x200], R5 ;  /* 0x0002000502007986 */ /* 0x000fe8000c101904 */
[----:B------:R-:W-:Y:S04]  /*0f80*/  STG.E desc[UR4][R2.64+0x400], R9 ;  /* 0x0004000902007986 */ /* 0x000fe8000c101904 */
[----:B------:R-:W-:Y:S01]  /*0f90*/  STG.E desc[UR4][R2.64+0x600], R11 ;  /* 0x0006000b02007986 */ /* 0x000fe2000c101904 */
[----:B------:R-:W-:Y:S05]  /*0fa0*/  EXIT ;  /* 0x000000000000794d */ /* 0x000fea0003800000 */
.L_x_11043:
        /* <DEDUP_REMOVED lines=13> */
.L_x_17044:


//--------------------- .text._ZN2at6native29vectorized_elementwise_kernelILi4ENS0_13BinaryFunctorIsssNS0_15binary_internal10MulFunctorIsEEEESt5arrayIPcLm3EEEEviT0_T1_ --------------------------
	.section	.text._ZN2at6native29vectorized_elementwise_kernelILi4ENS0_13BinaryFunctorIsssNS0_15binary_internal10MulFunctorIsEEEESt5arrayIPcLm3EEEEviT0_T1_,"ax",@progbits
	.align	128
        .global         _ZN2at6native29vectorized_elementwise_kernelILi4ENS0_13BinaryFunctorIsssNS0_15binary_internal10MulFunctorIsEEEESt5arrayIPcLm3EEEEviT0_T1_
        .type           _ZN2at6native29vectorized_elementwise_kernelILi4ENS0_13BinaryFunctorIsssNS0_15binary_internal10MulFunctorIsEEEESt5arrayIPcLm3EEEEviT0_T1_,@function
        .size           _ZN2at6native29vectorized_elementwise_kernelILi4ENS0_13BinaryFunctorIsssNS0_15binary_internal10MulFunctorIsEEEESt5arrayIPcLm3EEEEviT0_T1_,(.L_x_17045 - _ZN2at6native29vectorized_elementwise_kernelILi4ENS0_13BinaryFunctorIsssNS0_15binary_internal10MulFunctorIsEEEESt5arrayIPcLm3EEEEviT0_T1_)
        .other          _ZN2at6native29vectorized_elementwise_kernelILi4ENS0_13BinaryFunctorIsssNS0_15binary_internal10MulFunctorIsEEEESt5arrayIPcLm3EEEEviT0_T1_,@"STO_CUDA_ENTRY STV_DEFAULT"
_ZN2at6native29vectorized_elementwise_kernelILi4ENS0_13BinaryFunctorIsssNS0_15binary_internal10MulFunctorIsEEEESt5arrayIPcLm3EEEEviT0_T1_:
.text._ZN2at6native29vectorized_elementwise_kernelILi4ENS0_13BinaryFunctorIsssNS0_15binary_internal10MulFunctorIsEEEESt5arrayIPcLm3EEEEviT0_T1_:
        /* <DEDUP_REMOVED lines=134> */
[----:B------:R-:W-:Y:S01]  /*0860*/  IMAD.IADD R15, R3, 0x1, R2 ;  /* 0x00000001030f7824 */ /* 0x000fe200078e0202 */
[----:B------:R-:W-:-:S04]  /*0870*/  IADD3 R2, PT, PT, R2, 0x80, RZ ;  /* 0x0000008002027810 */ /* 0x000fc80007ffe0ff */
[----:B------:R-:W-:Y:S01]  /*0880*/  ISETP.GE.U32.AND P0, PT, R2, R5, PT ;  /* 0x000000050200720c */ /* 0x000fe20003f06070 */
[----:B0-----:R-:W-:-:S05]  /*0890*/  IMAD.WIDE.U32 R12, R15, 0x2, R12 ;  /* 0x000000020f0c7825 */ /* 0x001fca00078e000c */
[----:B------:R0:W-:Y:S07]  /*08a0*/  STG.E.U16 desc[UR4][R12.64], R11 ;  /* 0x0000000b0c007986 */ /* 0x0001ee000c101504 */
[----:B------:R-:W-:Y:S05]  /*08b0*/  @P0 BRA `(.L_x_11048) ;  /* 0x0000000000300947 */ /* 0x000fea0003800000 */
[----:B0-----:R-:W0:Y:S01]  /*08c0*/  LDC.64 R12, c[0x0][0x388] ;  /* 0x0000e200ff0c7b82 */ /* 0x001e220000000a00 */
[----:B------:R-:W-:Y:S02]  /*08d0*/  IMAD.IADD R11, R3, 0x1, R2 ;  /* 0x00000001030b7824 */ /* 0x000fe400078e0202 */
[----:B------:R-:W-:Y:S02]  /*08e0*/  VIADD R2, R2, 0x80 ;  /* 0x0000008002027836 */ /* 0x000fe40000000000 */
[----:B0-----:R-:W-:-:S05]  /*08f0*/  IMAD.WIDE.U32 R12, R11, 0x2, R12 ;  /* 0x000000020b0c7825 */ /* 0x001fca00078e000c */
[----:B------:R0:W-:Y:S02]  /*0900*/  STG.E.U16 desc[UR4][R12.64], R10 ;  /* 0x0000000a0c007986 */ /* 0x0001e4000c101504 */
.L_x_11047:
[----:B------:R-:W-:-:S13]  /*0910*/  ISETP.GE.U32.AND P0, PT, R2, R5, PT ;  /* 0x000000050200720c */ /* 0x000fda0003f06070 */
[----:B------:R-:W-:Y:S05]  /*0920*/  @P0 BRA `(.L_x_11049) ;  /* 0x0000000000300947 */ /* 0x000fea0003800000 */
[----:B0-----:R-:W0:Y:S01]  /*0930*/  LDC.64 R10, c[0x0][0x388] ;  /* 0x0000e200ff0a7b82 */ /* 0x001e220000000a00 */
[----:B------:R-:W-:Y:S01]  /*0940*/  IADD3 R13, PT, PT, R3, R2, RZ ;  /* 0x00000002030d7210 */ /* 0x000fe20007ffe0ff */
[----:B------:R-:W-:-:S04]  /*0950*/  VIADD R2, R2, 0x80 ;  /* 0x0000008002027836 */ /* 0x000fc80000000000 */
[----:B0-----:R-:W-:-:S05]  /*0960*/  IMAD.WIDE.U32 R10, R13, 0x2, R10 ;  /* 0x000000020d0a7825 */ /* 0x001fca00078e000a */
[----:B------:R1:W-:Y:S02]  /*0970*/  STG.E.U16 desc[UR4][R10.64], R4 ;  /* 0x000000040a007986 */ /* 0x0003e4000c101504 */
.L_x_11048:
[----:B------:R-:W-:-:S13]  /*0980*/  ISETP.GE.U32.AND P0, PT, R2, R5, PT ;  /* 0x000000050200720c */ /* 0x000fda0003f06070 */
[----:B------:R-:W-:Y:S05]  /*0990*/  @P0 BRA `(.L_x_11050) ;  /* 0x0000000000300947 */ /* 0x000fea0003800000 */
[----:B01----:R-:W0:Y:S01]  /*09a0*/  LDC.64 R10, c[0x0][0x388] ;  /* 0x0000e200ff0a7b82 */ /* 0x003e220000000a00 */
[----:B------:R-:W-:Y:S01]  /*09b0*/  IMAD.IADD R13, R3, 0x1, R2 ;  /* 0x00000001030d7824 */ /* 0x000fe200078e0202 */
[----:B------:R-:W-:-:S03]  /*09c0*/  IADD3 R2, PT, PT, R2, 0x80, RZ ;  /* 0x0000008002027810 */ /* 0x000fc60007ffe0ff */
[----:B0-----:R-:W-:-:S05]  /*09d0*/  IMAD.WIDE.U32 R10, R13, 0x2, R10 ;  /* 0x000000020d0a7825 */ /* 0x001fca00078e000a */
[----:B------:R1:W-:Y:S02]  /*09e0*/  STG.E.U16 desc[UR4][R10.64], R6 ;  /* 0x000000060a007986 */ /* 0x0003e4000c101504 */
.L_x_11049:
[----:B------:R-:W-:-:S13]  /*09f0*/  ISETP.GE.U32.AND P0, PT, R2, R5, PT ;  /* 0x000000050200720c */ /* 0x000fda0003f06070 */
[----:B------:R-:W-:Y:S05]  /*0a00*/  @P0 BRA `(.L_x_11051) ;  /* 0x0000000000340947 */ /* 0x000fea0003800000 */
[----:B01----:R-:W0:Y:S01]  /*0a10*/  LDC.64 R10, c[0x0][0x388] ;  /* 0x0000e200ff0a7b82 */ /* 0x003e220000000a00 */
[----:B------:R-:W-:Y:S02]  /*0a20*/  IMAD.IADD R13, R3, 0x1, R2 ;  /* 0x00000001030d7824 */ /* 0x000fe400078e0202 */
[----:B------:R-:W-:Y:S02]  /*0a30*/  VIADD R2, R2, 0x80 ;  /* 0x0000008002027836 */ /* 0x000fe40000000000 */
[----:B0-----:R-:W-:-:S05]  /*0a40*/  IMAD.WIDE.U32 R10, R13, 0x2, R10 ;  /* 0x000000020d0a7825 */ /* 0x001fca00078e000a */
[----:B------:R2:W-:Y:S02]  /*0a50*/  STG.E.U16 desc[UR4][R10.64], R9 ;  /* 0x000000090a007986 */ /* 0x0005e4000c101504 */
.L_x_11050:
[----:B------:R-:W-:-:S13]  /*0a60*/  ISETP.GE.U32.AND P0, PT, R2, R5, PT ;  /* 0x000000050200720c */ /* 0x000fda0003f06070 */
[----:B------:R-:W-:Y:S05]  /*0a70*/  @P0 BREAK.RELIABLE B1 ;  /* 0x0000000000010942 */ /* 0x000fea0003800100 */
[----:B------:R-:W-:Y:S05]  /*0a80*/  @P0 BRA `(.L_x_11052) ;  /* 0x0000000000300947 */ /* 0x000fea0003800000 */
[----:B012---:R-:W0:Y:S01]  /*0a90*/  LDC.64 R10, c[0x0][0x388] ;  /* 0x0000e200ff0a7b82 */ /* 0x007e220000000a00 */
[----:B------:R-:W-:Y:S01]  /*0aa0*/  IADD3 R9, PT, PT, R3, R2, RZ ;  /* 0x0000000203097210 */ /* 0x000fe20007ffe0ff */
[----:B------:R-:W-:-:S04]  /*0ab0*/  VIADD R2, R2, 0x80 ;  /* 0x0000008002027836 */ /* 0x000fc80000000000 */
[----:B0-----:R-:W-:-:S05]  /*0ac0*/  IMAD.WIDE.U32 R10, R9, 0x2, R10 ;  /* 0x00000002090a7825 */ /* 0x001fca00078e000a */
[----:B------:R2:W-:Y:S02]  /*0ad0*/  STG.E.U16 desc[UR4][R10.64], R8 ;  /* 0x000000080a007986 */ /* 0x0005e4000c101504 */
.L_x_11051:
[----:B------:R-:W-:Y:S05]  /*0ae0*/  BSYNC.RELIABLE B1 ;  /* 0x0000000000017941 */ /* 0x000fea0003800100 */
.L_x_11046:
[----:B------:R-:W-:-:S13]  /*0af0*/  ISETP.GE.U32.AND P0, PT, R2, R5, PT ;  /* 0x000000050200720c */ /* 0x000fda0003f06070 */
[----:B--2---:R-:W2:Y:S01]  /*0b00*/  @!P0 LDC.64 R8, c[0x0][0x388] ;  /* 0x0000e200ff088b82 */ /* 0x004ea20000000a00 */
[----:B-1----:R-:W-:Y:S01]  /*0b10*/  @!P0 IMAD.IADD R11, R3, 0x1, R2 ;  /* 0x00000001030b8824 */ /* 0x002fe200078e0202 */
[----:B------:R-:W-:-:S03]  /*0b20*/  @!P0 IADD3 R2, PT, PT, R2, 0x80, RZ ;  /* 0x0000008002028810 */ /* 0x000fc60007ffe0ff */
[----:B--2---:R-:W-:-:S05]  /*0b30*/  @!P0 IMAD.WIDE.U32 R8, R11, 0x2, R8 ;  /* 0x000000020b088825 */ /* 0x004fca00078e0008 */
[----:B------:R3:W-:Y:S02]  /*0b40*/  @!P0 STG.E.U16 desc[UR4][R8.64], R7 ;  /* 0x0000000708008986 */ /* 0x0007e4000c101504 */
.L_x_11052:
[----:B------:R-:W-:Y:S05]  /*0b50*/  BSYNC.RECONVERGENT B0 ;  /* 0x0000000000007941 */ /* 0x000fea0003800200 */
.L_x_11045:
[----:B------:R-:W-:Y:S05]  /*0b60*/  WARPSYNC.ALL ;  /* 0x0000000000007948 */ /* 0x000fea0003800000 */
[----:B------:R-:W-:-:S13]  /*0b70*/  ISETP.GE.U32.AND P0, PT, R2, R5, PT ;  /* 0x000000050200720c */ /* 0x000fda0003f06070 */
[----:B------:R-:W-:Y:S05]  /*0b80*/  @P0 EXIT ;  /* 0x000000000000094d */ /* 0x000fea0003800000 */
[----:B-1----:R-:W1:Y:S01]  /*0b90*/  LDC.64 R4, c[0x0][0x388] ;  /* 0x0000e200ff047b82 */ /* 0x002e620000000a00 */
[----:B------:R-:W-:-:S04]  /*0ba0*/  IMAD.IADD R3, R3, 0x1, R2 ;  /* 0x0000000103037824 */ /* 0x000fc800078e0202 */
[----:B-1----:R-:W-:-:S05]  /*0bb0*/  IMAD.WIDE.U32 R2, R3, 0x2, R4 ;  /* 0x0000000203027825 */ /* 0x002fca00078e0004 */
[----:B------:R-:W-:Y:S01]  /*0bc0*/  STG.E.U16 desc[UR4][R2.64], R0 ;  /* 0x0000000002007986 */ /* 0x000fe2000c101504 */
[----:B------:R-:W-:Y:S05]  /*0bd0*/  EXIT ;  /* 0x000000000000794d */ /* 0x000fea0003800000 */
.L_x_11044:
        /* <DEDUP_REMOVED lines=11> */
[----:B------:R0:W4:Y:S01]  /*0c90*/  LDG.E.64 R8, desc[UR4][R14.64+0x400] ;  /* 0x000400040e087981 */ /* 0x000122000c1e1b00 */
[----:B---3--:R-:W-:-:S04]  /*0ca0*/  IMAD.WIDE.U32 R12, R3, 0x2, R12 ;  /* 0x00000002030c7825 */ /* 0x008fc800078e000c */
[----:B------:R-:W-:Y:S01]  /*0cb0*/  IMAD.WIDE.U32 R12, R0, 0x8, R12 ;  /* 0x00000008000c7825 */ /* 0x000fe200078e000c */
[C---:B--2---:R-:W-:Y:S02]  /*0cc0*/  PRMT R18, R6.reuse, 0x9910, RZ ;  /* 0x0000991006127816 */ /* 0x044fe400000000ff */
[----:B------:R-:W-:Y:S02]  /*0cd0*/  PRMT R19, R6, 0xbb32, RZ ;  /* 0x0000bb3206137816 */ /* 0x000fe400000000ff */
[----:B------:R-:W-:Y:S02]  /*0ce0*/  PRMT R21, R7, 0x9910, RZ ;  /* 0x0000991007157816 */ /* 0x000fe400000000ff */
[----:B0-----:R-:W-:Y:S02]  /*0cf0*/  MOV R15, R18 ;  /* 0x00000012000f7202 */ /* 0x001fe40000000f00 */
[----:B-----5:R-:W-:Y:S02]  /*0d00*/  PRMT R20, R5, 0x9910, RZ ;  /* 0x0000991005147816 */ /* 0x020fe400000000ff */
[C---:B------:R-:W-:Y:S01]  /*0d10*/  PRMT R2, R4.reuse, 0x9910, RZ ;  /* 0x0000991004027816 */ /* 0x040fe200000000ff */
[----:B------:R-:W-:Y:S01]  /*0d20*/  IMAD.MOV.U32 R17, RZ, RZ, R19 ;  /* 0x000000ffff117224 */ /* 0x000fe200078e0013 */
[----:B------:R-:W-:Y:S01]  /*0d30*/  PRMT R4, R4, 0xbb32, RZ ;  /* 0x0000bb3204047816 */ /* 0x000fe200000000ff */
[----:B------:R-:W-:-:S02]  /*0d40*/  IMAD.MOV.U32 R6, RZ, RZ, R20 ;  /* 0x000000ffff067224 */ /* 0x000fc400078e0014 */
[----:B------:R-:W-:Y:S02]  /*0d50*/  IMAD.MOV.U32 R19, RZ, RZ, R21 ;  /* 0x000000ffff137224 */ /* 0x000fe400078e0015 */
[----:B------:R-:W-:Y:S01]  /*0d60*/  IMAD R2, R2, R15, RZ ;  /* 0x0000000f02027224 */ /* 0x000fe200078e02ff */
[----:B----4-:R-:W-:Y:S01]  /*0d70*/  PRMT R14, R8, 0xbb32, RZ ;  /* 0x0000bb32080e7816 */ /* 0x010fe200000000ff */
[----:B------:R-:W-:Y:S01]  /*0d80*/  IMAD R15, R4, R17, RZ ;  /* 0x00000011040f7224 */ /* 0x000fe200078e02ff */
[----:B------:R-:W-:Y:S01]  /*0d90*/  PRMT R16, R9, 0x9910, RZ ;  /* 0x0000991009107816 */ /* 0x000fe200000000ff */
[----:B------:R-:W-:Y:S01]  /*0da0*/  IMAD R4, R6, R19, RZ ;  /* 0x0000001306047224 */ /* 0x000fe200078e02ff */
[----:B------:R-:W-:Y:S02]  /*0db0*/  PRMT R3, R5, 0xbb32, RZ ;  /* 0x0000bb3205037816 */ /* 0x000fe400000000ff */
[----:B------:R-:W-:Y:S02]  /*0dc0*/  PRMT R18, R9, 0xbb32, RZ ;  /* 0x0000bb3209127816 */ /* 0x000fe400000000ff */
[----:B------:R-:W-:-:S02]  /*0dd0*/  PRMT R17, R11, 0x9910, RZ ;  /* 0x000099100b117816 */ /* 0x000fc400000000ff */
[----:B------:R-:W-:Y:S02]  /*0de0*/  PRMT R19, R11, 0xbb32, RZ ;  /* 0x0000bb320b137816 */ /* 0x000fe400000000ff */
[----:B------:R-:W-:Y:S02]  /*0df0*/  PRMT R5, R8, 0x9910, RZ ;  /* 0x0000991008057816 */ /* 0x000fe400000000ff */
[----:B------:R-:W-:Y:S02]  /*0e00*/  PRMT R6, R7, 0xbb32, RZ ;  /* 0x0000bb3207067816 */ /* 0x000fe400000000ff */
[C---:B------:R-:W-:Y:S01]  /*0e10*/  PRMT R8, R10.reuse, 0x9910, RZ ;  /* 0x000099100a087816 */ /* 0x040fe200000000ff */
[----:B------:R-:W-:Y:S01]  /*0e20*/  IMAD.MOV.U32 R9, RZ, RZ, R16 ;  /* 0x000000ffff097224 */ /* 0x000fe200078e0010 */
[----:B------:R-:W-:Y:S02]  /*0e30*/  PRMT R10, R10, 0xbb32, RZ ;  /* 0x0000bb320a0a7816 */ /* 0x000fe400000000ff */
[----:B------:R-:W-:Y:S01]  /*0e40*/  MOV R7, R14 ;  /* 0x0000000e00077202 */ /* 0x000fe20000000f00 */
[----:B------:R-:W-:Y:S01]  /*0e50*/  IMAD.MOV.U32 R11, RZ, RZ, R18 ;  /* 0x000000ffff0b7224 */ /* 0x000fe200078e0012 */
[----:B------:R-:W-:Y:S01]  /*0e60*/  MOV R14, R17 ;  /* 0x00000011000e7202 */ /* 0x000fe20000000f00 */
[----:B------:R-:W-:-:S02]  /*0e70*/  IMAD.MOV.U32 R16, RZ, RZ, R19 ;  /* 0x000000ffff107224 */ /* 0x000fc400078e0013 */
[----:B------:R-:W-:Y:S02]  /*0e80*/  IMAD R3, R3, R6, RZ ;  /* 0x0000000603037224 */ /* 0x000fe400078e02ff */
[----:B------:R-:W-:Y:S02]  /*0e90*/  IMAD R5, R5, R8, RZ ;  /* 0x0000000805057224 */ /* 0x000fe400078e02ff */
[----:B------:R-:W-:Y:S02]  /*0ea0*/  IMAD R6, R7, R10, RZ ;  /* 0x0000000a07067224 */ /* 0x000fe400078e02ff */
[----:B------:R-:W-:Y:S02]  /*0eb0*/  IMAD R7, R9, R14, RZ ;  /* 0x0000000e09077224 */ /* 0x000fe400078e02ff */
[----:B------:R-:W-:Y:S01]  /*0ec0*/  IMAD R8, R11, R16, RZ ;  /* 0x000000100b087224 */ /* 0x000fe200078e02ff */
[----:B------:R-:W-:Y:S02]  /*0ed0*/  PRMT R2, R2, 0x5410, R15 ;  /* 0x0000541002027816 */ /* 0x000fe4000000000f */
[----:B------:R-:W-:-:S02]  /*0ee0*/  PRMT R3, R4, 0x5410, R3 ;  /* 0x0000541004037816 */ /* 0x000fc40000000003 */
[----:B------:R-:W-:Y:S02]  /*0ef0*/  PRMT R6, R5, 0x5410, R6 ;  /* 0x0000541005067816 */ /* 0x000fe40000000006 */
[----:B------:R-:W-:Y:S01]  /*0f00*/  PRMT R7, R7, 0x5410, R8 ;  /* 0x0000541007077816 */ /* 0x000fe20000000008 */
[----:B------:R-:W-:Y:S04]  /*0f10*/  STG.E.64 desc[UR4][R12.64], R2 ;  /* 0x000000020c007986 */ /* 0x000fe8000c101b04 */
[----:B------:R-:W-:Y:S01]  /*0f20*/  STG.E.64 desc[UR4][R12.64+0x400], R6 ;  /* 0x000400060c007986 */ /* 0x000fe2000c101b04 */
[----:B------:R-:W-:Y:S05]  /*0f30*/  EXIT ;  /* 0x000000000000794d */ /* 0x000fea0003800000 */
.L_x_11053:
        /* <DEDUP_REMOVED lines=12> */
.L_x_17045:


//--------------------- .text._ZN2at6native29vectorized_elementwise_kernelILi8ENS0_13BinaryFunctorIsssNS0_15binary_internal10MulFunctorIsEEEESt5arrayIPcLm3EEEEviT0_T1_ --------------------------
	.section	.text._ZN2at6native29vectorized_elementwise_kernelILi8ENS0_13BinaryFunctorIsssNS0_15binary_internal10MulFunctorIsEEEESt5arrayIPcLm3EEEEviT0_T1_,"ax",@progbits
	.align	128
        .global         _ZN2at6native29vectorized_elementwise_kernelILi8ENS0_13BinaryFunctorIsssNS0_15binary_internal10MulFunctorIsEEEESt5arrayIPcLm3EEEEviT0_T1_
        .type           _ZN2at6native29vectorized_elementwise_kernelILi8ENS0_13BinaryFunctorIsssNS0_15binary_internal10MulFunctorIsEEEESt5arrayIPcLm3EEEEviT0_T1_,@function
        .size           _ZN2at6native29vectorized_elementwise_kernelILi8ENS0_13BinaryFunctorIsssNS0_15binary_internal10MulFunctorIsEEEESt5arrayIPcLm3EEEEviT0_T1_,(.L_x_17046 - _ZN2at6native29vectorized_elementwise_kernelILi8ENS0_13BinaryFunctorIsssNS0_15binary_internal10MulFunctorIsEEEESt5arrayIPcLm3EEEEviT0_T1_)
        .other          _ZN2at6native29vectorized_elementwise_kernelILi8ENS0_13BinaryFunctorIsssNS0_15binary_internal10MulFunctorIsEEEESt5arrayIPcLm3EEEEviT0_T1_,@"STO_CUDA_ENTRY STV_DEFAULT"
_ZN2at6native29vectorized_elementwise_kernelILi8ENS0_13BinaryFunctorIsssNS0_15binary_internal10MulFunctorIsEEEESt5arrayIPcLm3EEEEviT0_T1_:
.text._ZN2at6native29vectorized_elementwise_kernelILi8ENS0_13BinaryFunctorIsssNS0_15binary_internal10MulFunctorIsEEEESt5arrayIPcLm3EEEEviT0_T1_:
[----:B------:R-:W-:Y:S01]  /*0000*/  LDC R1, c[0x0][0x37c] ;  /* 0x0000df00ff017b82 */ /* 0x000fe20000000800 */
[----:B------:R-:W-:Y:S05]  /*0010*/  EXIT ;  /* 0x000000000000794d */ /* 0x000fea0003800000 */
.L_x_11054:
        /* <DEDUP_REMOVED lines=14> */
.L_x_17046:


//--------------------- .text._ZN2at6native18elementwise_kernelILi128ELi4EZNS0_15gpu_kernel_implINS0_13AUnaryFunctorIlllNS0_15binary_internal10MulFunctorIlEEEEEEvRNS_18TensorIteratorBaseERKT_EUliE_EEviT1_ --------------------------
	.section	.text._ZN2at6native18elementwise_kernelILi128ELi4EZNS0_15gpu_kernel_implINS0_13AUnaryFunctorIlllNS0_15binary_internal10MulFunctorIlEEEEEEvRNS_18TensorIteratorBaseERKT_EUliE_EEviT1_,"ax",@progbits
	.align	128
        .global         _ZN2at6native18elementwise_kernelILi128ELi4EZNS0_15gpu_kernel_implINS0_13AUnaryFunctorIlllNS0_15binary_internal10MulFunctorIlEEEEEEvRNS_18TensorIteratorBaseERKT_EUliE_EEviT1_
        .type           _ZN2at6native18elementwise_kernelILi128ELi4EZNS0_15gpu_kernel_implINS0_13AUnaryFunctorIlllNS0_15binary_internal10MulFunctorIlEEEEEEvRNS_18TensorIteratorBaseERKT_EUliE_EEviT1_,@function
        .size           _ZN2at6native18elementwise_kernelILi128ELi4EZNS0_15gpu_kernel_implINS0_13AUnaryFunctorIlllNS0_15binary_internal10MulFunctorIlEEEEEEvRNS_18TensorIteratorBaseERKT_EUliE_EEviT1_,(.L_x_17047 - _ZN2at6native18elementwise_kernelILi128ELi4EZNS0_15gpu_kernel_implINS0_13AUnaryFunctorIlllNS0_15binary_internal10MulFunctorIlEEEEEEvRNS_18TensorIteratorBaseERKT_EUliE_EEviT1_)
        .other          _ZN2at6native18elementwise_kernelILi128ELi4EZNS0_15gpu_kernel_implINS0_13AUnaryFunctorIlllNS0_15binary_internal10MulFunctorIlEEEEEEvRNS_18TensorIteratorBaseERKT_EUliE_EEviT1_,@"STO_CUDA_ENTRY STV_DEFAULT"
_ZN2at6native18elementwise_kernelILi128ELi4EZNS0_15gpu_kernel_implINS0_13AUnaryFunctorIlllNS0_15binary_internal10MulFunctorIlEEEEEEvRNS_18TensorIteratorBaseERKT_EUliE_EEviT1_:
.text._ZN2at6native18elementwise_kernelILi128ELi4EZNS0_15gpu_kernel_implINS0_13AUnaryFunctorIlllNS0_15binary_internal10MulFunctorIlEEEEEEvRNS_18TensorIteratorBaseERKT_EUliE_EEviT1_:
        /* <DEDUP_REMOVED lines=319> */
.L_x_11057:
        /* <DEDUP_REMOVED lines=15> */
[----:B--2---:R-:W-:Y:S01]  /*14e0*/  SHF.R.S32.HI R5, RZ, 0x1f, R4 ;  /* 0x0000001fff057819 */ /* 0x004fe20000011404 */
[----:B------:R-:W-:Y:S06]  /*14f0*/  BRA `(.L_x_11063) ;  /* 0x0000000c004c7947 */ /* 0x000fec0003800000 */
.L_x_11061:
[----:B------:R4:W5:Y:S01]  /*1500*/  LDG.E.U8 R4, desc[UR36][R2.64] ;  /* 0x0000002402047981 */ /* 0x000962000c1e1100 */
[----:B------:R-:W-:Y:S01]  /*1510*/  MOV R5, RZ ;  /* 0x000000ff00057202 */ /* 0x000fe20000000f00 */
[----:B------:R-:W-:Y:S06]  /*1520*/  BRA `(.L_x_11063) ;  /* 0x0000000c00407947 */ /* 0x000fec0003800000 */
.L_x_11060:
        /* <DEDUP_REMOVED lines=8> */
.L_x_11065:
[----:B------:R-:W2:Y:S02]  /*15b0*/  LDG.E R4, desc[UR36][R2.64] ;  /* 0x0000002402047981 */ /* 0x000ea4000c1e1900 */
[----:B--2---:R-:W-:Y:S01]  /*15c0*/  SHF.R.S32.HI R5, RZ, 0x1f, R4 ;  /* 0x0000001fff057819 */ /* 0x004fe20000011404 */
[----:B------:R-:W-:Y:S06]  /*15d0*/  BRA `(.L_x_11063) ;  /* 0x0000000c00147947 */ /* 0x000fec0003800000 */
.L_x_11064:
[----:B------:R-:W2:Y:S02]  /*15e0*/  LDG.E.S16 R4, desc[UR36][R2.64] ;  /* 0x0000002402047981 */ /* 0x000ea4000c1e1700 */
[----:B--2---:R-:W-:Y:S01]  /*15f0*/  SHF.R.S32.HI R5, RZ, 0x1f, R4 ;  /* 0x0000001fff057819 */ /* 0x004fe20000011404 */
[----:B------:R-:W-:Y:S06]  /*1600*/  BRA `(.L_x_11063) ;  /* 0x0000000c00087947 */ /* 0x000fec0003800000 */
.L_x_11059:
[----:B------:R-:W-:-:S09]  /*1610*/  UISETP.GT.AND UP0, UPT, UR4, 0x6, UPT ;  /* 0x000000060400788c */ /* 0x000fd2000bf04270 */
[----:B------:R-:W-:Y:S05]  /*1620*/  BRA.U UP0, `(.L_x_11066) ;  /* 0x00000001002c7547 */ /* 0x000fea000b800000 */
[----:B------:R-:W-:-:S09]  /*1630*/  UISETP.NE.AND UP0, UPT, UR4, 0x5, UPT ;  /* 0x000000050400788c */ /* 0x000fd2000bf05270 */
[----:B------:R-:W-:Y:S05]  /*1640*/  BRA.U !UP0, `(.L_x_11067) ;  /* 0x0000000108147547 */ /* 0x000fea000b800000 */
[----:B------:R-:W-:-:S09]  /*1650*/  UISETP.NE.AND UP0, UPT, UR4, 0x6, UPT ;  /* 0x000000060400788c */ /* 0x000fd2000bf05270 */
[----:B------:R-:W-:Y:S05]  /*1660*/  BRA.U UP0, `(.L_x_11062) ;  /* 0x00000009006c7547 */ /* 0x000fea000b800000 */
[----:B------:R-:W2:Y:S02]  /*1670*/  LDG.E R2, desc[UR36][R2.64] ;  /* 0x0000002402027981 */ /* 0x000ea4000c1e1900 */
[----:B--2---:R3:W4:Y:S02]  /*1680*/  F2I.S64.TRUNC R4, R2 ;  /* 0x0000000200047311 */ /* 0x004724000020d900 */
[----:B---34-:R-:W-:Y:S05]  /*1690*/  BRA `(.L_x_11063) ;  /* 0x0000000800e47947 */ /* 0x018fea0003800000 */
.L_x_11067:
[----:B------:R-:W2:Y:S02]  /*16a0*/  LDG.E.U16 R2, desc[UR36][R2.64] ;  /* 0x0000002402027981 */ /* 0x000ea4000c1e1500 */
[----:B--2---:R-:W-:-:S06]  /*16b0*/  HADD2.F32 R4, -RZ, R2.H0_H0 ;  /* 0x20000002ff047230 */ /* 0x004fcc0000004100 */
[----:B------:R-:W3:Y:S02]  /*16c0*/  F2I.S64.TRUNC R4, R4 ;  /* 0x0000000400047311 */ /* 0x000ee4000020d900 */
[----:B---3--:R-:W-:Y:S05]  /*16d0*/  BRA `(.L_x_11063) ;  /* 0x0000000800d47947 */ /* 0x008fea0003800000 */
.L_x_11066:
[----:B------:R-:W-:-:S09]  /*16e0*/  UISETP.NE.AND UP0, UPT, UR4, 0x7, UPT ;  /* 0x000000070400788c */ /* 0x000fd2000bf05270 */
[----:B------:R-:W-:Y:S05]  /*16f0*/  BRA.U !UP0, `(.L_x_11068) ;  /* 0x00000001082c7547 */ /* 0x000fea000b800000 */
[----:B------:R-:W-:-:S09]  /*1700*/  UISETP.NE.AND UP0, UPT, UR4, 0x8, UPT ;  /* 0x000000080400788c */ /* 0x000fd2000bf05270 */
[----:B------:R-:W-:Y:S05]  /*1710*/  BRA.U !UP0, `(.L_x_11069) ;  /* 0x0000000108147547 */ /* 0x000fea000b800000 */
[----:B------:R-:W-:-:S09]  /*1720*/  UISETP.NE.AND UP0, UPT, UR4, 0x9, UPT ;  /* 0x000000090400788c */ /* 0x000fd2000bf05270 */
[----:B------:R-:W-:Y:S05]  /*1730*/  BRA.U UP0, `(.L_x_11062) ;  /* 0x0000000900387547 */ /* 0x000fea000b800000 */
[----:B------:R-:W2:Y:S02]  /*1740*/  LDG.E R2, desc[UR36][R2.64] ;  /* 0x0000002402027981 */ /* 0x000ea4000c1e1900 */
[----:B--2---:R3:W4:Y:S02]  /*1750*/  F2I.S64.TRUNC R4, R2 ;  /* 0x0000000200047311 */ /* 0x004724000020d900 */
[----:B---34-:R-:W-:Y:S05]  /*1760*/  BRA `(.L_x_11063) ;  /* 0x0000000800b07947 */ /* 0x018fea0003800000 */
.L_x_11069:
[----:B------:R-:W2:Y:S02]  /*1770*/  LDG.E.U16 R2, desc[UR36][R2.64] ;  /* 0x0000002402027981 */ /* 0x000ea4000c1e1500 */
[----:B--2---:R-:W-:-:S06]  /*1780*/  HADD2.F32 R4, -RZ, R2.H0_H0 ;  /* 0x20000002ff047230 */ /* 0x004fcc0000004100 */
[----:B------:R-:W3:Y:S02]  /*1790*/  F2I.S64.TRUNC R4, R4 ;  /* 0x0000000400047311 */ /* 0x000ee4000020d900 */
[----:B---3--:R-:W-:Y:S05]  /*17a0*/  BRA `(.L_x_11063) ;  /* 0x0000000800a07947 */ /* 0x008fea0003800000 */
.L_x_11068:
[----:B------:R-:W2:Y:S02]  /*17b0*/  LDG.E.64 R2, desc[UR36][R2.64] ;  /* 0x0000002402027981 */ /* 0x000ea4000c1e1b00 */
[----:B--2---:R3:W4:Y:S02]  /*17c0*/  F2I.S64.F64.TRUNC R4, R2 ;  /* 0x0000000200047311 */ /* 0x004724000030d900 */
[----:B---34-:R-:W-:Y:S05]  /*17d0*/  BRA `(.L_x_11063) ;  /* 0x0000000800947947 */ /* 0x018fea0003800000 */
.L_x_11058:
        /* <DEDUP_REMOVED lines=11> */
[----:B------:R-:W-:Y:S01]  /*1890*/  SEL R4, RZ, 0x1, !P0 ;  /* 0x00000001ff047807 */ /* 0x000fe20004000000 */
[----:B------:R-:W-:Y:S08]  /*18a0*/  BRA `(.L_x_11063) ;  /* 0x0000000800607947 */ /* 0x000ff00003800000 */
.L_x_11072:
[----:B------:R-:W2:Y:S02]  /*18b0*/  LDG.E.64 R2, desc[UR36][R2.64] ;  /* 0x0000002402027981 */ /* 0x000ea4000c1e1b00 */
[----:B--2---:R3:W4:Y:S02]  /*18c0*/  F2I.S64.F64.TRUNC R4, R2 ;  /* 0x0000000200047311 */ /* 0x004724000030d900 */
[----:B---34-:R-:W-:Y:S05]  /*18d0*/  BRA `(.L_x_11063) ;  /* 0x0000000800547947 */ /* 0x018fea0003800000 */
.L_x_11071:
        /* <DEDUP_REMOVED lines=24> */
[----:B------:R-:W3:Y:S02]  /*1a60*/  F2I.S64.TRUNC R4, R5 ;  /* 0x0000000500047311 */ /* 0x000ee4000020d900 */
[----:B---3--:R-:W-:Y:S05]  /*1a70*/  BRA `(.L_x_11063) ;  /* 0x0000000400ec7947 */ /* 0x008fea0003800000 */
.L_x_11074:
        /* <DEDUP_REMOVED lines=11> */
[----:B------:R-:W3:Y:S02]  /*1b30*/  F2I.S64.TRUNC R4, R5 ;  /* 0x0000000500047311 */ /* 0x000ee4000020d900 */
[----:B---3--:R-:W-:Y:S05]  /*1b40*/  BRA `(.L_x_11063) ;  /* 0x0000000400b87947 */ /* 0x008fea0003800000 */
.L_x_11073:
[----:B------:R-:W2:Y:S02]  /*1b50*/  LDG.E.U16 R4, desc[UR36][R2.64] ;  /* 0x0000002402047981 */ /* 0x000ea4000c1e1500 */
[----:B--2---:R-:W-:-:S06]  /*1b60*/  IMAD.U32 R4, R4, 0x10000, RZ ;  /* 0x0001000004047824 */ /* 0x004fcc00078e00ff */
[----:B------:R-:W3:Y:S02]  /*1b70*/  F2I.S64.TRUNC R4, R4 ;  /* 0x0000000400047311 */ /* 0x000ee4000020d900 */
[----:B---3--:R-:W-:Y:S05]  /*1b80*/  BRA `(.L_x_11063) ;  /* 0x0000000400a87947 */ /* 0x008fea0003800000 */
.L_x_11070:
        /* <DEDUP_REMOVED lines=9> */
[----:B------:R-:W-:Y:S01]  /*1c20*/  MOV R5, RZ ;  /* 0x000000ff00057202 */ /* 0x000fe20000000f00 */
[----:B------:R-:W-:Y:S06]  /*1c30*/  BRA `(.L_x_11063) ;  /* 0x00000004007c7947 */ /* 0x000fec0003800000 */
.L_x_11077:
        /* <DEDUP_REMOVED lines=21> */
.L_x_11081:
[----:B------:R-:W-:Y:S05]  /*1d90*/  BSYNC.RECONVERGENT B1 ;  /* 0x0000000000017941 */ /* 0x000fea0003800200 */
.L_x_11080:
[----:B------:R-:W-:Y:S01]  /*1da0*/  IMAD.SHL.U32 R0, R0, 0x100000, RZ ;  /* 0x0010000000007824 */ /* 0x000fe200078e00ff */
[----:B------:R-:W-:-:S04]  /*1db0*/  LEA R2, R2, 0x3b800000, 0x17 ;  /* 0x3b80000002027811 */ /* 0x000fc800078eb8ff */
[----:B------:R-:W-:-:S07]  /*1dc0*/  LOP3.LUT R4, R2, R0, R7, 0xfe, !PT ;  /* 0x0000000002047212 */ /* 0x000fce00078efe07 */
.L_x_11079:
[----:B------:R-:W-:Y:S05]  /*1dd0*/  BSYNC.RECONVERGENT B0 ;  /* 0x0000000000007941 */ /* 0x000fea0003800200 */
.L_x_11078:
[----:B------:R-:W1:Y:S02]  /*1de0*/  F2I.S64.TRUNC R4, R4 ;  /* 0x0000000400047311 */ /* 0x000e64000020d900 */
[----:B-1----:R-:W-:Y:S05]  /*1df0*/  BRA `(.L_x_11063) ;  /* 0x00000004000c7947 */ /* 0x002fea0003800000 */
.L_x_11076:
        /* <DEDUP_REMOVED lines=21> */
.L_x_11085:
[----:B------:R-:W-:Y:S05]  /*1f50*/  BSYNC.RECONVERGENT B1 ;  /* 0x0000000000017941 */ /* 0x000fea0003800200 */
.L_x_11084:
[----:B------:R-:W-:Y:S01]  /*1f60*/  IMAD.SHL.U32 R0, R0, 0x200000, RZ ;  /* 0x0020000000007824 */ /* 0x000fe200078e00ff */
[----:B------:R-:W-:-:S04]  /*1f70*/  LEA R2, R2, 0x37800000, 0x17 ;  /* 0x3780000002027811 */ /* 0x000fc800078eb8ff */
[----:B------:R-:W-:-:S07]  /*1f80*/  LOP3.LUT R4, R2, R0, R7, 0xfe, !PT ;  /* 0x0000000002047212 */ /* 0x000fce00078efe07 */
.L_x_11083:
[----:B------:R-:W-:Y:S05]  /*1f90*/  BSYNC.RECONVERGENT B0 ;  /* 0x0000000000007941 */ /* 0x000fea0003800200 */
.L_x_11082:
[----:B------:R-:W1:Y:S02]  /*1fa0*/  F2I.S64.TRUNC R4, R4 ;  /* 0x0000000400047311 */ /* 0x000e64000020d900 */
[----:B-1----:R-:W-:Y:S05]  /*1fb0*/  BRA `(.L_x_11063) ;  /* 0x00000000009c7947 */ /* 0x002fea0003800000 */
.L_x_11075:
[----:B------:R-:W-:-:S09]  /*1fc0*/  UISETP.NE.AND UP0, UPT, UR4, 0x1c, UPT ;  /* 0x0000001c0400788c */ /* 0x000fd2000bf05270 */
[----:B------:R-:W-:Y:S05]  /*1fd0*/  BRA.U !UP0, `(.L_x_11086) ;  /* 0x00000001088c7547 */ /* 0x000fea000b800000 */
[----:B------:R-:W-:-:S09]  /*1fe0*/  UISETP.NE.AND UP0, UPT, UR4, 0x1d, UPT ;  /* 0x0000001d0400788c */ /* 0x000fd2000bf05270 */
[----:B------:R-:W-:Y:S05]  /*1ff0*/  BRA.U !UP0, `(.L_x_11087) ;  /* 0x00000001087c7547 */ /* 0x000fea000b800000 */
[----:B------:R-:W-:-:S09]  /*2000*/  UISETP.NE.AND UP0, UPT, UR4, 0x2c, UPT ;  /* 0x0000002c0400788c */ /* 0x000fd2000bf05270 */
[----:B------:R-:W-:Y:S05]  /*2010*/  BRA.U !UP0, `(.L_x_11088) ;  /* 0x0000000108487547 */ /* 0x000fea000b800000 */
.L_x_11062:
        /* <DEDUP_REMOVED lines=16> */
.L_x_11089:
[----:B------:R-:W-:Y:S01]  /*2120*/  CS2R R4, SRZ ;  /* 0x0000000000047805 */ /* 0x000fe2000001ff00 */
[----:B------:R-:W-:Y:S06]  /*2130*/  BRA `(.L_x_11063) ;  /* 0x00000000003c7947 */ /* 0x000fec0003800000 */
.L_x_11088:
        /* <DEDUP_REMOVED lines=8> */
.L_x_11091:
[----:B------:R-:W-:Y:S05]  /*21c0*/  BSYNC.RECONVERGENT B0 ;  /* 0x0000000000007941 */ /* 0x000fea0003800200 */
.L_x_11090:
[----:B------:R-:W2:Y:S02]  /*21d0*/  F2I.S64.TRUNC R4, R4 ;  /* 0x0000000400047311 */ /* 0x000ea4000020d900 */
[----:B--2---:R-:W-:Y:S05]  /*21e0*/  BRA `(.L_x_11063) ;  /* 0x0000000000107947 */ /* 0x004fea0003800000 */
.L_x_11087:
[----:B------:R2:W5:Y:S01]  /*21f0*/  LDG.E.64 R4, desc[UR36][R2.64] ;  /* 0x0000002402047981 */ /* 0x000562000c1e1b00 */
[----:B------:R-:W-:Y:S05]  /*2200*/  BRA `(.L_x_11063) ;  /* 0x0000000000087947 */ /* 0x000fea0003800000 */
.L_x_11086:
[----:B------:R1:W5:Y:S01]  /*2210*/  LDG.E R4, desc[UR36][R2.64] ;  /* 0x0000002402047981 */ /* 0x000362000c1e1900 */
[----:B------:R-:W-:-:S07]  /*2220*/  IMAD.MOV.U32 R5, RZ, RZ, RZ ;  /* 0x000000ffff057224 */ /* 0x000fce00078e00ff */
.L_x_11063:
[----:B------:R-:W0:Y:S01]  /*2230*/  LDCU.64 UR8, c[0x0][0x598] ;  /* 0x0000b300ff0877ac */ /* 0x000e220008000a00 */
[----:B------:R-:W0:Y:S01]  /*2240*/  LDCU.64 UR6, c[0x0][0x580] ;  /* 0x0000b000ff0677ac */ /* 0x000e220008000a00 */
[----:B------:R-:W-:-:S04]  /*2250*/  UPRMT UR4, UR41, 0x9910, URZ ;  /* 0x0000991029047896 */ /* 0x000fc800080000ff */
[----:B------:R-:W-:Y:S01]  /*2260*/  UISETP.GT.AND UP0, UPT, UR4, 0x9, UPT ;  /* 0x000000090400788c */ /* 0x000fe2000bf04270 */
[----:B012345:R-:W-:-:S04]  /*2270*/  IMAD R3, R5, UR8, RZ ;  /* 0x0000000805037c24 */ /* 0x03ffc8000f8e02ff */
[----:B------:R-:W-:Y:S01]  /*2280*/  IMAD R7, R4, UR9, R3 ;  /* 0x0000000904077c24 */ /* 0x000fe2000f8e0203 */
[----:B------:R-:W-:Y:S01]  /*2290*/  IADD3 R2, P0, PT, R16, UR6, RZ ;  /* 0x0000000610027c10 */ /* 0x000fe2000ff1e0ff */
[----:B------:R-:W-:-:S03]  /*22a0*/  IMAD.WIDE.U32 R4, R4, UR8, RZ ;  /* 0x0000000804047c25 */ /* 0x000fc6000f8e00ff */
[----:B------:R-:W-:Y:S01]  /*22b0*/  IADD3.X R3, PT, PT, RZ, UR7, RZ, P0, !PT ;  /* 0x00000007ff037c10 */ /* 0x000fe200087fe4ff */
[----:B------:R-:W-:Y:S02]  /*22c0*/  IMAD.IADD R7, R5, 0x1, R7 ;  /* 0x0000000105077824 */ /* 0x000fe400078e0207 */
[----:B------:R-:W-:Y:S01]  /*22d0*/  IMAD.MOV.U32 R6, RZ, RZ, R4 ;  /* 0x000000ffff067224 */ /* 0x000fe200078e0004 */
        /* <DEDUP_REMOVED lines=11> */
.L_x_11095:
[----:B------:R3:W-:Y:S01]  /*2390*/  STG.E.U8 desc[UR36][R2.64], R4 ;  /* 0x0000000402007986 */ /* 0x0007e2000c101124 */
[----:B------:R-:W-:Y:S05]  /*23a0*/  BRA `(.L_x_11097) ;  /* 0x0000000c00387947 */ /* 0x000fea0003800000 */
.L_x_11094:
        /* <DEDUP_REMOVED lines=8> */
.L_x_11099:
[----:B------:R1:W-:Y:S01]  /*2430*/  STG.E desc[UR36][R2.64], R4 ;  /* 0x0000000402007986 */ /* 0x0003e2000c101924 */
[----:B------:R-:W-:Y:S05]  /*2440*/  BRA `(.L_x_11097) ;  /* 0x0000000c00107947 */ /* 0x000fea0003800000 */
.L_x_11098:
[----:B------:R2:W-:Y:S01]  /*2450*/  STG.E.U16 desc[UR36][R2.64], R4 ;  /* 0x0000000402007986 */ /* 0x0005e2000c101524 */
[----:B------:R-:W-:Y:S05]  /*2460*/  BRA `(.L_x_11097) ;  /* 0x0000000c00087947 */ /* 0x000fea0003800000 */
.L_x_11093:
[----:B------:R-:W-:-:S09]  /*2470*/  UISETP.GT.AND UP0, UPT, UR4, 0x6, UPT ;  /* 0x000000060400788c */ /* 0x000fd2000bf04270 */
[----:B------:R-:W-:Y:S05]  /*2480*/  BRA.U UP0, `(.L_x_11100) ;  /* 0x00000001002c7547 */ /* 0x000fea000b800000 */
[----:B------:R-:W-:-:S09]  /*2490*/  UISETP.NE.AND UP0, UPT, UR4, 0x5, UPT ;  /* 0x000000050400788c */ /* 0x000fd2000bf05270 */
[----:B------:R-:W-:Y:S05]  /*24a0*/  BRA.U !UP0, `(.L_x_11101) ;  /* 0x0000000108147547 */ /* 0x000fea000b800000 */
[----:B------:R-:W-:-:S09]  /*24b0*/  UISETP.NE.AND UP0, UPT, UR4, 0x6, UPT ;  /* 0x000000060400788c */ /* 0x000fd2000bf05270 */
[----:B------:R-:W-:Y:S05]  /*24c0*/  BRA.U UP0, `(.L_x_11096) ;  /* 0x0000000900607547 */ /* 0x000fea000b800000 */
[----:B------:R-:W0:Y:S02]  /*24d0*/  I2F.S64 R7, R6 ;  /* 0x0000000600077312 */ /* 0x000e240000301400 */
[----:B0-----:R0:W-:Y:S01]  /*24e0*/  STG.E desc[UR36][R2.64], R7 ;  /* 0x0000000702007986 */ /* 0x0011e2000c101924 */
[----:B------:R-:W-:Y:S05]  /*24f0*/  BRA `(.L_x_11097) ;  /* 0x0000000800e47947 */ /* 0x000fea0003800000 */
.L_x_11101:
[----:B------:R-:W0:Y:S02]  /*2500*/  I2F.S64 R0, R6 ;  /* 0x0000000600007312 */ /* 0x000e240000301400 */
[----:B0-----:R-:W-:-:S05]  /*2510*/  F2FP.F16.F32.PACK_AB R0, RZ, R0 ;  /* 0x00000000ff00723e */ /* 0x001fca00000000ff */
[----:B------:R0:W-:Y:S01]  /*2520*/  STG.E.U16 desc[UR36][R2.64], R0 ;  /* 0x0000000002007986 */ /* 0x0001e2000c101524 */
[----:B------:R-:W-:Y:S05]  /*2530*/  BRA `(.L_x_11097) ;  /* 0x0000000800d47947 */ /* 0x000fea0003800000 */
.L_x_11100:
[----:B------:R-:W-:-:S09]  /*2540*/  UISETP.NE.AND UP0, UPT, UR4, 0x7, UPT ;  /* 0x000000070400788c */ /* 0x000fd2000bf05270 */
[----:B------:R-:W-:Y:S05]  /*2550*/  BRA.U !UP0, `(.L_x_11102) ;  /* 0x0000000108347547 */ /* 0x000fea000b800000 */
[----:B------:R-:W-:-:S09]  /*2560*/  UISETP.NE.AND UP0, UPT, UR4, 0x8, UPT ;  /* 0x000000080400788c */ /* 0x000fd2000bf05270 */
[----:B------:R-:W-:Y:S05]  /*2570*/  BRA.U !UP0, `(.L_x_11103) ;  /* 0x0000000108187547 */ /* 0x000fea000b800000 */
[----:B------:R-:W-:-:S09]  /*2580*/  UISETP.NE.AND UP0, UPT, UR4, 0x9, UPT ;  /* 0x000000090400788c */ /* 0x000fd2000bf05270 */
[----:B------:R-:W-:Y:S05]  /*2590*/  BRA.U UP0, `(.L_x_11096) ;  /* 0x00000009002c7547 */ /* 0x000fea000b800000 */
[----:B------:R-:W-:Y:S01]  /*25a0*/  HFMA2 R5, -RZ, RZ, 0, 0 ;  /* 0x00000000ff057431 */ /* 0x000fe200000001ff */
[----:B------:R-:W0:Y:S04]  /*25b0*/  I2F.S64 R4, R6 ;  /* 0x0000000600047312 */ /* 0x000e280000301400 */
[----:B0-----:R0:W-:Y:S01]  /*25c0*/  STG.E.64 desc[UR36][R2.64], R4 ;  /* 0x0000000402007986 */ /* 0x0011e2000c101b24 */
[----:B------:R-:W-:Y:S05]  /*25d0*/  BRA `(.L_x_11097) ;  /* 0x0000000800ac7947 */ /* 0x000fea0003800000 */
.L_x_11103:
[----:B------:R-:W0:Y:S02]  /*25e0*/  I2F.S64 R6, R6 ;  /* 0x0000000600067312 */ /* 0x000e240000301400 */
[----:B0-----:R-:W-:-:S04]  /*25f0*/  F2FP.F16.F32.PACK_AB R5, RZ, R6 ;  /* 0x00000006ff05723e */ /* 0x001fc800000000ff */
[----:B------:R-:W-:-:S05]  /*2600*/  PRMT R5, R5, 0x5410, RZ ;  /* 0x0000541005057816 */ /* 0x000fca00000000ff */
[----:B------:R0:W-:Y:S01]  /*2610*/  STG.E desc[UR36][R2.64], R5 ;  /* 0x0000000502007986 */ /* 0x0001e2000c101924 */
[----:B------:R-:W-:Y:S05]  /*2620*/  BRA `(.L_x_11097) ;  /* 0x0000000800987947 */ /* 0x000fea0003800000 */
.L_x_11102:
[----:B------:R-:W0:Y:S02]  /*2630*/  I2F.F64.S64 R4, R6 ;  /* 0x0000000600047312 */ /* 0x000e240000301c00 */
[----:B0-----:R0:W-:Y:S01]  /*2640*/  STG.E.64 desc[UR36][R2.64], R4 ;  /* 0x0000000402007986 */ /* 0x0011e2000c101b24 */
[----:B------:R-:W-:Y:S05]  /*2650*/  BRA `(.L_x_11097) ;  /* 0x00000008008c7947 */ /* 0x000fea0003800000 */
.L_x_11092:
        /* <DEDUP_REMOVED lines=8> */
[----:B------:R-:W-:-:S04]  /*26e0*/  ISETP.NE.U32.AND P0, PT, R4, RZ, PT ;  /* 0x000000ff0400720c */ /* 0x000fc80003f05070 */
[----:B------:R-:W-:-:S04]  /*26f0*/  ISETP.NE.AND.EX P0, PT, R7, RZ, PT, P0 ;  /* 0x000000ff0700720c */ /* 0x000fc80003f05300 */
[----:B------:R-:W-:-:S05]  /*2700*/  SEL R5, RZ, 0x1, !P0 ;  /* 0x00000001ff057807 */ /* 0x000fca0004000000 */
[----:B------:R0:W-:Y:S01]  /*2710*/  STG.E.U8 desc[UR36][R2.64], R5 ;  /* 0x0000000502007986 */ /* 0x0001e2000c101124 */
[----:B------:R-:W-:Y:S05]  /*2720*/  BRA `(.L_x_11097) ;  /* 0x0000000800587947 */ /* 0x000fea0003800000 */
.L_x_11106:
[----:B------:R-:W-:Y:S01]  /*2730*/  CS2R R10, SRZ ;  /* 0x00000000000a7805 */ /* 0x000fe2000001ff00 */
[----:B------:R-:W0:Y:S04]  /*2740*/  I2F.F64.S64 R8, R6 ;  /* 0x0000000600087312 */ /* 0x000e280000301c00 */
[----:B0-----:R0:W-:Y:S01]  /*2750*/  STG.E.128 desc[UR36][R2.64], R8 ;  /* 0x0000000802007986 */ /* 0x0011e2000c101d24 */
[----:B------:R-:W-:Y:S05]  /*2760*/  BRA `(.L_x_11097) ;  /* 0x0000000800487947 */ /* 0x000fea0003800000 */
.L_x_11105:
[----:B------:R-:W-:-:S09]  /*2770*/  UISETP.NE.AND UP0, UPT, UR4, 0xf, UPT ;  /* 0x0000000f0400788c */ /* 0x000fd2000bf05270 */
[----:B------:R-:W-:Y:S05]  /*2780*/  BRA.U !UP0, `(.L_x_11107) ;  /* 0x0000000108a07547 */ /* 0x000fea000b800000 */
[----:B------:R-:W-:-:S09]  /*2790*/  UISETP.NE.AND UP0, UPT, UR4, 0x17, UPT ;  /* 0x000000170400788c */ /* 0x000fd2000bf05270 */
[----:B------:R-:W-:Y:S05]  /*27a0*/  BRA.U !UP0, `(.L_x_11108) ;  /* 0x00000001084c7547 */ /* 0x000fea000b800000 */
[----:B------:R-:W-:-:S09]  /*27b0*/  UISETP.NE.AND UP0, UPT, UR4, 0x18, UPT ;  /* 0x000000180400788c */ /* 0x000fd2000bf05270 */
[----:B------:R-:W-:Y:S05]  /*27c0*/  BRA.U UP0, `(.L_x_11096) ;  /* 0x0000000500a07547 */ /* 0x000fea000b800000 */
[----:B------:R-:W0:Y:S01]  /*27d0*/  I2F.S64 R7, R6 ;  /* 0x0000000600077312 */ /* 0x000e220000301400 */
[----:B------:R-:W-:Y:S01]  /*27e0*/  BSSY.RECONVERGENT B0, `(.L_x_11109) ;  /* 0x000000c000007945 */ /* 0x000fe20003800200 */
[----:B0-----:R-:W-:Y:S01]  /*27f0*/  LOP3.LUT R8, R7, 0x7fffffff, RZ, 0xc0, !PT ;  /* 0x7fffffff07087812 */ /* 0x001fe200078ec0ff */
[----:B------:R-:W-:Y:S01]  /*2800*/  IMAD.MOV.U32 R0, RZ, RZ, 0x7f ;  /* 0x0000007fff007424 */ /* 0x000fe200078e00ff */
        /* <DEDUP_REMOVED lines=9> */
.L_x_11110:
[----:B------:R-:W-:Y:S05]  /*28a0*/  BSYNC.RECONVERGENT B0 ;  /* 0x0000000000007941 */ /* 0x000fea0003800200 */
.L_x_11109:
[----:B------:R-:W-:-:S05]  /*28b0*/  LOP3.LUT R5, R0, 0x80, R5, 0xf8, !PT ;  /* 0x0000008000057812 */ /* 0x000fca00078ef805 */
[----:B------:R0:W-:Y:S01]  /*28c0*/  STG.E.U8 desc[UR36][R2.64], R5 ;  /* 0x0000000502007986 */ /* 0x0001e2000c101124 */
[----:B------:R-:W-:Y:S05]  /*28d0*/  BRA `(.L_x_11097) ;  /* 0x0000000400ec7947 */ /* 0x000fea0003800000 */
.L_x_11108:
[----:B------:R-:W0:Y:S01]  /*28e0*/  I2F.S64 R7, R6 ;  /* 0x0000000600077312 */ /* 0x000e220000301400 */
        /* <DEDUP_REMOVED lines=14> */
.L_x_11112:
[----:B------:R-:W-:Y:S05]  /*29d0*/  BSYNC.RECONVERGENT B0 ;  /* 0x0000000000007941 */ /* 0x000fea0003800200 */
.L_x_11111:
[----:B------:R-:W-:-:S05]  /*29e0*/  LOP3.LUT R5, R0, 0x80, R5, 0xf8, !PT ;  /* 0x0000008000057812 */ /* 0x000fca00078ef805 */
[----:B------:R0:W-:Y:S01]  /*29f0*/  STG.E.U8 desc[UR36][R2.64], R5 ;  /* 0x0000000502007986 */ /* 0x0001e2000c101124 */
[----:B------:R-:W-:Y:S05]  /*2a00*/  BRA `(.L_x_11097) ;  /* 0x0000000400a07947 */ /* 0x000fea0003800000 */
.L_x_11107:
[----:B------:R-:W0:Y:S02]  /*2a10*/  I2F.S64 R0, R6 ;  /* 0x0000000600007312 */ /* 0x000e240000301400 */
[----:B0-----:R-:W-:-:S05]  /*2a20*/  F2FP.BF16.F32.PACK_AB R0, RZ, R0 ;  /* 0x00000000ff00723e */ /* 0x001fca00000010ff */
[----:B------:R0:W-:Y:S01]  /*2a30*/  STG.E.U16 desc[UR36][R2.64], R0 ;  /* 0x0000000002007986 */ /* 0x0001e2000c101524 */
[----:B------:R-:W-:Y:S05]  /*2a40*/  BRA `(.L_x_11097) ;  /* 0x0000000400907947 */ /* 0x000fea0003800000 */
.L_x_11104:
        /* <DEDUP_REMOVED lines=10> */
.L_x_11115:
[----:B------:R-:W0:Y:S01]  /*2af0*/  I2F.S64 R5, R6 ;  /* 0x0000000600057312 */ /* 0x000e220000301400 */
[----:B------:R-:W-:Y:S01]  /*2b00*/  BSSY.RECONVERGENT B0, `(.L_x_11116) ;  /* 0x0000014000007945 */ /* 0x000fe20003800200 */
[----:B0-----:R-:W-:Y:S02]  /*2b10*/  LOP3.LUT R4, R5, 0x7fffffff, RZ, 0xc0, !PT ;  /* 0x7fffffff05047812 */ /* 0x001fe400078ec0ff */
        /* <DEDUP_REMOVED lines=10> */
.L_x_11118:
[----:B------:R-:W-:-:S04]  /*2bc0*/  SHF.R.U32.HI R0, RZ, 0x14, R5 ;  /* 0x00000014ff007819 */ /* 0x000fc80000011605 */
[----:B------:R-:W-:-:S04]  /*2bd0*/  LOP3.LUT R0, R0, 0x1, RZ, 0xc0, !PT ;  /* 0x0000000100007812 */ /* 0x000fc800078ec0ff */
[----:B------:R-:W-:-:S04]  /*2be0*/  IADD3 R0, PT, PT, R5, 0x487ffff, R0 ;  /* 0x0487ffff05007810 */ /* 0x000fc80007ffe000 */
[----:B------:R-:W-:-:S04]  /*2bf0*/  SHF.R.U32.HI R0, RZ, 0x14, R0 ;  /* 0x00000014ff007819 */ /* 0x000fc80000011600 */
[----:B------:R-:W-:-:S07]  /*2c00*/  LOP3.LUT R4, R0, 0xff, RZ, 0xc0, !PT ;  /* 0x000000ff00047812 */ /* 0x000fce00078ec0ff */
.L_x_11119:
[----:B------:R-:W-:-:S04]  /*2c10*/  SHF.R.U32.HI R5, RZ, 0x18, R5 ;  /* 0x00000018ff057819 */ /* 0x000fc80000011605 */
[----:B------:R-:W-:-:S04]  /*2c20*/  LOP3.LUT R4, R4, 0x80, R5, 0xf8, !PT ;  /* 0x0000008004047812 */ /* 0x000fc800078ef805 */
[----:B------:R-:W-:-:S07]  /*2c30*/  PRMT R0, R4, 0x7610, R0 ;  /* 0x0000761004007816 */ /* 0x000fce0000000000 */
.L_x_11117:
[----:B------:R-:W-:Y:S05]  /*2c40*/  BSYNC.RECONVERGENT B0 ;  /* 0x0000000000007941 */ /* 0x000fea0003800200 */
.L_x_11116:
[----:B------:R0:W-:Y:S01]  /*2c50*/  STG.E.U8 desc[UR36][R2.64], R0 ;  /* 0x0000000002007986 */ /* 0x0001e2000c101124 */
[----:B------:R-:W-:Y:S05]  /*2c60*/  BRA `(.L_x_11097) ;  /* 0x0000000400087947 */ /* 0x000fea0003800000 */
.L_x_11114:
[----:B------:R-:W0:Y:S01]  /*2c70*/  I2F.S64 R5, R6 ;  /* 0x0000000600057312 */ /* 0x000e220000301400 */
[----:B------:R-:W-:Y:S01]  /*2c80*/  BSSY.RECONVERGENT B0, `(.L_x_11120) ;  /* 0x0000014000007945 */ /* 0x000fe20003800200 */
[----:B0-----:R-:W-:Y:S01]  /*2c90*/  LOP3.LUT R4, R5, 0x7fffffff, RZ, 0xc0, !PT ;  /* 0x7fffffff05047812 */ /* 0x001fe200078ec0ff */
[----:B------:R-:W-:-:S03]  /*2ca0*/  IMAD.MOV.U32 R0, RZ, RZ, 0x80 ;  /* 0x00000080ff007424 */ /* 0x000fc600078e00ff */
        /* <DEDUP_REMOVED lines=9> */
.L_x_11122:
[----:B------:R-:W-:-:S04]  /*2d40*/  SHF.R.U32.HI R0, RZ, 0x15, R5 ;  /* 0x00000015ff007819 */ /* 0x000fc80000011605 */
[----:B------:R-:W-:-:S04]  /*2d50*/  LOP3.LUT R0, R0, 0x1, RZ, 0xc0, !PT ;  /* 0x0000000100007812 */ /* 0x000fc800078ec0ff */
[----:B------:R-:W-:-:S04]  /*2d60*/  IADD3 R0, PT, PT, R5, 0x88fffff, R0 ;  /* 0x088fffff05007810 */ /* 0x000fc80007ffe000 */
[----:B------:R-:W-:-:S04]  /*2d70*/  SHF.R.U32.HI R0, RZ, 0x15, R0 ;  /* 0x00000015ff007819 */ /* 0x000fc80000011600 */
[----:B------:R-:W-:-:S07]  /*2d80*/  LOP3.LUT R4, R0, 0xff, RZ, 0xc0, !PT ;  /* 0x000000ff00047812 */ /* 0x000fce00078ec0ff */
.L_x_11123:
[----:B------:R-:W-:-:S04]  /*2d90*/  SHF.R.U32.HI R5, RZ, 0x18, R5 ;  /* 0x00000018ff057819 */ /* 0x000fc80000011605 */
[----:B------:R-:W-:-:S04]  /*2da0*/  LOP3.LUT R4, R4, 0x80, R5, 0xf8, !PT ;  /* 0x0000008004047812 */ /* 0x000fc800078ef805 */
[----:B------:R-:W-:-:S07]  /*2db0*/  PRMT R0, R4, 0x7610, R0 ;  /* 0x0000761004007816 */ /* 0x000fce0000000000 */
.L_x_11121:
[----:B------:R-:W-:Y:S05]  /*2dc0*/  BSYNC.RECONVERGENT B0 ;  /* 0x0000000000007941 */ /* 0x000fea0003800200 */
.L_x_11120:
[----:B------:R0:W-:Y:S01]  /*2dd0*/  STG.E.U8 desc[UR36][R2.64], R0 ;  /* 0x0000000002007986 */ /* 0x0001e2000c101124 */
[----:B------:R-:W-:Y:S05]  /*2de0*/  BRA `(.L_x_11097) ;  /* 0x0000000000a87947 */ /* 0x000fea0003800000 */
.L_x_11113:
[----:B------:R-:W-:-:S09]  /*2df0*/  UISETP.NE.AND UP0, UPT, UR4, 0x1c, UPT ;  /* 0x0000001c0400788c */ /* 0x000fd2000bf05270 */
[----:B------:R-:W-:Y:S05]  /*2e00*/  BRA.U !UP0, `(.L_x_11124) ;  /* 0x00000001089c7547 */ /* 0x000fea000b800000 */
[----:B------:R-:W-:-:S09]  /*2e10*/  UISETP.NE.AND UP0, UPT, UR4, 0x1d, UPT ;  /* 0x0000001d0400788c */ /* 0x000fd2000bf05270 */
[----:B------:R-:W-:Y:S05]  /*2e20*/  BRA.U !UP0, `(.L_x_11125) ;  /* 0x00000001088c7547 */ /* 0x000fea000b800000 */
[----:B------:R-:W-:-:S09]  /*2e30*/  UISETP.NE.AND UP0, UPT, UR4, 0x2c, UPT ;  /* 0x0000002c0400788c */ /* 0x000fd2000bf05270 */
[----:B------:R-:W-:Y:S05]  /*2e40*/  BRA.U !UP0, `(.L_x_11126) ;  /* 0x0000000108447547 */ /* 0x000fea000b800000 */
.L_x_11096:
        /* <DEDUP_REMOVED lines=16> */
.L_x_11127:
[----:B------:R-:W-:Y:S05]  /*2f50*/  BRA `(.L_x_11097) ;  /* 0x00000000004c7947 */ /* 0x000fea0003800000 */
.L_x_11126:
[----:B------:R-:W0:Y:S02]  /*2f60*/  I2F.S64 R6, R6 ;  /* 0x0000000600067312 */ /* 0x000e240000301400 */
        /* <DEDUP_REMOVED lines=15> */
.L_x_11125:
[----:B------:R0:W-:Y:S01]  /*3060*/  STG.E.64 desc[UR36][R2.64], R6 ;  /* 0x0000000602007986 */ /* 0x0001e2000c101b24 */
[----:B------:R-:W-:Y:S05]  /*3070*/  BRA `(.L_x_11097) ;  /* 0x0000000000047947 */ /* 0x000fea0003800000 */
.L_x_11124:
[----:B------:R0:W-:Y:S02]  /*3080*/  STG.E desc[UR36][R2.64], R4 ;  /* 0x0000000402007986 */ /* 0x0001e4000c101924 */
.L_x_11097:
[----:B------:R-:W-:-:S07]  /*3090*/  IADD3 R17, PT, PT, R17, 0x80, RZ ;  /* 0x0000008011117810 */ /* 0x000fce0007ffe0ff */
.L_x_11056:
[----:B------:R-:W-:Y:S05]  /*30a0*/  BSYNC.RECONVERGENT B6 ;  /* 0x0000000000067941 */ /* 0x000fea0003800200 */
.L_x_11055:
        /* <DEDUP_REMOVED lines=307> */
.L_x_11130:
        /* <DEDUP_REMOVED lines=17> */
.L_x_11134:
[----:B------:R0:W5:Y:S01]  /*44f0*/  LDG.E.U8 R4, desc[UR36][R2.64] ;  /* 0x0000002402047981 */ /* 0x000162000c1e1100 */
[----:B------:R-:W-:Y:S01]  /*4500*/  MOV R5, RZ ;  /* 0x000000ff00057202 */ /* 0x000fe20000000f00 */
[----:B------:R-:W-:Y:S06]  /*4510*/  BRA `(.L_x_11136) ;  /* 0x0000000c00407947 */ /* 0x000fec0003800000 */
.L_x_11133:
        /* <DEDUP_REMOVED lines=8> */
.L_x_11138:
[----:B------:R-:W2:Y:S02]  /*45a0*/  LDG.E R4, desc[UR36][R2.64] ;  /* 0x0000002402047981 */ /* 0x000ea4000c1e1900 */
[----:B--2---:R-:W-:Y:S01]  /*45b0*/  SHF.R.S32.HI R5, RZ, 0x1f, R4 ;  /* 0x0000001fff057819 */ /* 0x004fe20000011404 */
[----:B------:R-:W-:Y:S06]  /*45c0*/  BRA `(.L_x_11136) ;  /* 0x0000000c00147947 */ /* 0x000fec0003800000 */
.L_x_11137:
[----:B------:R-:W2:Y:S02]  /*45d0*/  LDG.E.S16 R4, desc[UR36][R2.64] ;  /* 0x0000002402047981 */ /* 0x000ea4000c1e1700 */
[----:B--2---:R-:W-:Y:S01]  /*45e0*/  SHF.R.S32.HI R5, RZ, 0x1f, R4 ;  /* 0x0000001fff057819 */ /* 0x004fe20000011404 */
[----:B------:R-:W-:Y:S06]  /*45f0*/  BRA `(.L_x_11136) ;  /* 0x0000000c00087947 */ /* 0x000fec0003800000 */
.L_x_11132:
[----:B------:R-:W-:-:S09]  /*4600*/  UISETP.GT.AND UP0, UPT, UR4, 0x6, UPT ;  /* 0x000000060400788c */ /* 0x000fd2000bf04270 */
[----:B------:R-:W-:Y:S05]  /*4610*/  BRA.U UP0, `(.L_x_11139) ;  /* 0x00000001002c7547 */ /* 0x000fea000b800000 */
[----:B------:R-:W-:-:S09]  /*4620*/  UISETP.NE.AND UP0, UPT, UR4, 0x5, UPT ;  /* 0x000000050400788c */ /* 0x000fd2000bf05270 */
[----:B------:R-:W-:Y:S05]  /*4630*/  BRA.U !UP0, `(.L_x_11140) ;  /* 0x0000000108147547 */ /* 0x000fea000b800000 */
[----:B------:R-:W-:-:S09]  /*4640*/  UISETP.NE.AND UP0, UPT, UR4, 0x6, UPT ;  /* 0x000000060400788c */ /* 0x000fd2000bf05270 */
[----:B------:R-:W-:Y:S05]  /*4650*/  BRA.U UP0, `(.L_x_11135) ;  /* 0x0000000900987547 */ /* 0x000fea000b800000 */
[----:B------:R-:W2:Y:S02]  /*4660*/  LDG.E R2, desc[UR36][R2.64] ;  /* 0x0000002402027981 */ /* 0x000ea4000c1e1900 */
[----:B--2---:R2:W3:Y:S02]  /*4670*/  F2I.S64.TRUNC R4, R2 ;  /* 0x0000000200047311 */ /* 0x0044e4000020d900 */
[----:B--23--:R-:W-:Y:S05]  /*4680*/  BRA `(.L_x_11136) ;  /* 0x0000000800e47947 */ /* 0x00cfea0003800000 */
.L_x_11140:
[----:B------:R-:W2:Y:S02]  /*4690*/  LDG.E.U16 R2, desc[UR36][R2.64] ;  /* 0x0000002402027981 */ /* 0x000ea4000c1e1500 */
[----:B--2---:R-:W-:-:S06]  /*46a0*/  HADD2.F32 R4, -RZ, R2.H0_H0 ;  /* 0x20000002ff047230 */ /* 0x004fcc0000004100 */
[----:B------:R-:W2:Y:S02]  /*46b0*/  F2I.S64.TRUNC R4, R4 ;  /* 0x0000000400047311 */ /* 0x000ea4000020d900 */
[----:B--2---:R-:W-:Y:S05]  /*46c0*/  BRA `(.L_x_11136) ;  /* 0x0000000800d47947 */ /* 0x004fea0003800000 */
.L_x_11139:
[----:B------:R-:W-:-:S09]  /*46d0*/  UISETP.NE.AND UP0, UPT, UR4, 0x7, UPT ;  /* 0x000000070400788c */ /* 0x000fd2000bf05270 */
[----:B------:R-:W-:Y:S05]  /*46e0*/  BRA.U !UP0, `(.L_x_11141) ;  /* 0x00000001082c7547 */ /* 0x000fea000b800000 */
[----:B------:R-:W-:-:S09]  /*46f0*/  UISETP.NE.AND UP0, UPT, UR4, 0x8, UPT ;  /* 0x000000080400788c */ /* 0x000fd2000bf05270 */
[----:B------:R-:W-:Y:S05]  /*4700*/  BRA.U !UP0, `(.L_x_11142) ;  /* 0x0000000108147547 */ /* 0x000fea000b800000 */
[----:B------:R-:W-:-:S09]  /*4710*/  UISETP.NE.AND UP0, UPT, UR4, 0x9, UPT ;  /* 0x000000090400788c */ /* 0x000fd2000bf05270 */
[----:B------:R-:W-:Y:S05]  /*4720*/  BRA.U UP0, `(.L_x_11135) ;  /* 0x0000000900647547 */ /* 0x000fea000b800000 */
[----:B------:R-:W2:Y:S02]  /*4730*/  LDG.E R2, desc[UR36][R2.64] ;  /* 0x0000002402027981 */ /* 0x000ea4000c1e1900 */
[----:B--2---:R2:W3:Y:S02]  /*4740*/  F2I.S64.TRUNC R4, R2 ;  /* 0x0000000200047311 */ /* 0x0044e4000020d900 */
[----:B--23--:R-:W-:Y:S05]  /*4750*/  BRA `(.L_x_11136) ;  /* 0x0000000800b07947 */ /* 0x00cfea0003800000 */
.L_x_11142:
[----:B------:R-:W2:Y:S02]  /*4760*/  LDG.E.U16 R2, desc[UR36][R2.64] ;  /* 0x0000002402027981 */ /* 0x000ea4000c1e1500 */
[----:B--2---:R-:W-:-:S06]  /*4770*/  HADD2.F32 R4, -RZ, R2.H0_H0 ;  /* 0x20000002ff047230 */ /* 0x004fcc0000004100 */
[----:B------:R-:W2:Y:S02]  /*4780*/  F2I.S64.TRUNC R4, R4 ;  /* 0x0000000400047311 */ /* 0x000ea4000020d900 */
[----:B--2---:R-:W-:Y:S05]  /*4790*/  BRA `(.L_x_11136) ;  /* 0x0000000800a07947 */ /* 0x004fea0003800000 */
.L_x_11141:
[----:B------:R-:W2:Y:S02]  /*47a0*/  LDG.E.64 R2, desc[UR36][R2.64] ;  /* 0x0000002402027981 */ /* 0x000ea4000c1e1b00 */
[----:B--2---:R2:W3:Y:S02]  /*47b0*/  F2I.S64.F64.TRUNC R4, R2 ;  /* 0x0000000200047311 */ /* 0x0044e4000030d900 */
[----:B--23--:R-:W-:Y:S05]  /*47c0*/  BRA `(.L_x_11136) ;  /* 0x0000000800947947 */ /* 0x00cfea0003800000 */
.L_x_11131:
        /* <DEDUP_REMOVED lines=13> */
.L_x_11145:
[----:B------:R-:W2:Y:S02]  /*48a0*/  LDG.E.64 R2, desc[UR36][R2.64] ;  /* 0x0000002402027981 */ /* 0x000ea4000c1e1b00 */
[----:B--2---:R0:W1:Y:S02]  /*48b0*/  F2I.S64.F64.TRUNC R4, R2 ;  /* 0x0000000200047311 */ /* 0x004064000030d900 */
[----:B01----:R-:W-:Y:S05]  /*48c0*/  BRA `(.L_x_11136) ;  /* 0x0000000800547947 */ /* 0x003fea0003800000 */
.L_x_11144:
        /* <DEDUP_REMOVED lines=24> */
[----:B------:R-:W0:Y:S02]  /*4a50*/  F2I.S64.TRUNC R4, R5 ;  /* 0x0000000500047311 */ /* 0x000e24000020d900 */
[----:B0-----:R-:W-:Y:S05]  /*4a60*/  BRA `(.L_x_11136) ;  /* 0x0000000400ec7947 */ /* 0x001fea0003800000 */
.L_x_11147:
        /* <DEDUP_REMOVED lines=11> */
[----:B------:R-:W0:Y:S02]  /*4b20*/  F2I.S64.TRUNC R4, R5 ;  /* 0x0000000500047311 */ /* 0x000e24000020d900 */
[----:B0-----:R-:W-:Y:S05]  /*4b30*/  BRA `(.L_x_11136) ;  /* 0x0000000400b87947 */ /* 0x001fea0003800000 */
.L_x_11146:
[----:B------:R-:W2:Y:S02]  /*4b40*/  LDG.E.U16 R4, desc[UR36][R2.64] ;  /* 0x0000002402047981 */ /* 0x000ea4000c1e1500 */
[----:B--2---:R-:W-:-:S06]  /*4b50*/  IMAD.U32 R4, R4, 0x10000, RZ ;  /* 0x0001000004047824 */ /* 0x004fcc00078e00ff */
[----:B------:R-:W0:Y:S02]  /*4b60*/  F2I.S64.TRUNC R4, R4 ;  /* 0x0000000400047311 */ /* 0x000e24000020d900 */
[----:B0-----:R-:W-:Y:S05]  /*4b70*/  BRA `(.L_x_11136) ;  /* 0x0000000400a87947 */ /* 0x001fea0003800000 */
.L_x_11143:
        /* <DEDUP_REMOVED lines=11> */
.L_x_11150:
        /* <DEDUP_REMOVED lines=21> */
.L_x_11154:
[----:B------:R-:W-:Y:S05]  /*4d80*/  BSYNC.RECONVERGENT B1 ;  /* 0x0000000000017941 */ /* 0x000fea0003800200 */
.L_x_11153:
[----:B------:R-:W-:Y:S01]  /*4d90*/  IMAD.SHL.U32 R0, R0, 0x100000, RZ ;  /* 0x0010000000007824 */ /* 0x000fe200078e00ff */
[----:B------:R-:W-:-:S04]  /*4da0*/  LEA R2, R2, 0x3b800000, 0x17 ;  /* 0x3b80000002027811 */ /* 0x000fc800078eb8ff */
[----:B------:R-:W-:-:S07]  /*4db0*/  LOP3.LUT R4, R2, R0, R7, 0xfe, !PT ;  /* 0x0000000002047212 */ /* 0x000fce00078efe07 */
.L_x_11152:
[----:B------:R-:W-:Y:S05]  /*4dc0*/  BSYNC.RECONVERGENT B0 ;  /* 0x0000000000007941 */ /* 0x000fea0003800200 */
.L_x_11151:
[----:B------:R-:W4:Y:S02]  /*4dd0*/  F2I.S64.TRUNC R4, R4 ;  /* 0x0000000400047311 */ /* 0x000f24000020d900 */
[----:B----4-:R-:W-:Y:S05]  /*4de0*/  BRA `(.L_x_11136) ;  /* 0x00000004000c7947 */ /* 0x010fea0003800000 */
.L_x_11149:
        /* <DEDUP_REMOVED lines=21> */
.L_x_11158:
[----:B------:R-:W-:Y:S05]  /*4f40*/  BSYNC.RECONVERGENT B1 ;  /* 0x0000000000017941 */ /* 0x000fea0003800200 */
.L_x_11157:
[----:B------:R-:W-:Y:S01]  /*4f50*/  IMAD.SHL.U32 R0, R0, 0x200000, RZ ;  /* 0x0020000000007824 */ /* 0x000fe200078e00ff */
[----:B------:R-:W-:-:S04]  /*4f60*/  LEA R2, R2, 0x37800000, 0x17 ;  /* 0x3780000002027811 */ /* 0x000fc800078eb8ff */
[----:B------:R-:W-:-:S07]  /*4f70*/  LOP3.LUT R4, R2, R0, R7, 0xfe, !PT ;  /* 0x0000000002047212 */ /* 0x000fce00078efe07 */
.L_x_11156:
[----:B------:R-:W-:Y:S05]  /*4f80*/  BSYNC.RECONVERGENT B0 ;  /* 0x0000000000007941 */ /* 0x000fea0003800200 */
.L_x_11155:
[----:B------:R-:W4:Y:S02]  /*4f90*/  F2I.S64.TRUNC R4, R4 ;  /* 0x0000000400047311 */ /* 0x000f24000020d900 */
[----:B----4-:R-:W-:Y:S05]  /*4fa0*/  BRA `(.L_x_11136) ;  /* 0x00000000009c7947 */ /* 0x010fea0003800000 */
.L_x_11148:
        /* <DEDUP_REMOVED lines=14> */
.L_x_11162:
[----:B------:R-:W-:Y:S05]  /*5090*/  BSYNC.RECONVERGENT B0 ;  /* 0x0000000000007941 */ /* 0x000fea0003800200 */
.L_x_11161:
[----:B------:R-:W2:Y:S02]  /*50a0*/  F2I.S64.TRUNC R4, R4 ;  /* 0x0000000400047311 */ /* 0x000ea4000020d900 */
[----:B--2---:R-:W-:Y:S05]  /*50b0*/  BRA `(.L_x_11136) ;  /* 0x0000000000587947 */ /* 0x004fea0003800000 */
.L_x_11135:
        /* <DEDUP_REMOVED lines=16> */
.L_x_11163:
[----:B------:R-:W-:Y:S01]  /*51c0*/  CS2R R4, SRZ ;  /* 0x0000000000047805 */ /* 0x000fe2000001ff00 */
[----:B------:R-:W-:Y:S06]  /*51d0*/  BRA `(.L_x_11136) ;  /* 0x0000000000107947 */ /* 0x000fec0003800000 */
.L_x_11160:
[----:B------:R2:W5:Y:S01]  /*51e0*/  LDG.E.64 R4, desc[UR36][R2.64] ;  /* 0x0000002402047981 */ /* 0x000562000c1e1b00 */
[----:B------:R-:W-:Y:S05]  /*51f0*/  BRA `(.L_x_11136) ;  /* 0x0000000000087947 */ /* 0x000fea0003800000 */
.L_x_11159:
[----:B------:R3:W5:Y:S01]  /*5200*/  LDG.E R4, desc[UR36][R2.64] ;  /* 0x0000002402047981 */ /* 0x000762000c1e1900 */
[----:B------:R-:W-:-:S07]  /*5210*/  IMAD.MOV.U32 R5, RZ, RZ, RZ ;  /* 0x000000ffff057224 */ /* 0x000fce00078e00ff */
.L_x_11136:
        /* <DEDUP_REMOVED lines=22> */
.L_x_11167:
[----:B------:R0:W-:Y:S01]  /*5380*/  STG.E.U8 desc[UR36][R2.64], R4 ;  /* 0x0000000402007986 */ /* 0x0001e2000c101124 */
[----:B------:R-:W-:Y:S05]  /*5390*/  BRA `(.L_x_11169) ;  /* 0x0000000c00347947 */ /* 0x000fea0003800000 */
.L_x_11166:
        /* <DEDUP_REMOVED lines=8> */
.L_x_11171:
[----:B------:R0:W-:Y:S01]  /*5420*/  STG.E desc[UR36][R2.64], R4 ;  /* 0x0000000402007986 */ /* 0x0001e2000c101924 */
[----:B------:R-:W-:Y:S05]  /*5430*/  BRA `(.L_x_11169) ;  /* 0x0000000c000c7947 */ /* 0x000fea0003800000 */
.L_x_11170:
[----:B------:R0:W-:Y:S01]  /*5440*/  STG.E.U16 desc[UR36][R2.64], R4 ;  /* 0x0000000402007986 */ /* 0x0001e2000c101524 */
[----:B------:R-:W-:Y:S05]  /*5450*/  BRA `(.L_x_11169) ;  /* 0x0000000c00047947 */ /* 0x000fea0003800000 */
.L_x_11165:
        /* <DEDUP_REMOVED lines=9> */
.L_x_11173:
[----:B------:R-:W0:Y:S02]  /*54f0*/  I2F.S64 R0, R6 ;  /* 0x0000000600007312 */ /* 0x000e240000301400 */
[----:B0-----:R-:W-:-:S05]  /*5500*/  F2FP.F16.F32.PACK_AB R0, RZ, R0 ;  /* 0x00000000ff00723e */ /* 0x001fca00000000ff */
[----:B------:R0:W-:Y:S01]  /*5510*/  STG.E.U16 desc[UR36][R2.64], R0 ;  /* 0x0000000002007986 */ /* 0x0001e2000c101524 */
[----:B------:R-:W-:Y:S05]  /*5520*/  BRA `(.L_x_11169) ;  /* 0x0000000800d07947 */ /* 0x000fea0003800000 */
.L_x_11172:
[----:B------:R-:W-:-:S09]  /*5530*/  UISETP.NE.AND UP0, UPT, UR4, 0x7, UPT ;  /* 0x000000070400788c */ /* 0x000fd2000bf05270 */
[----:B------:R-:W-:Y:S05]  /*5540*/  BRA.U !UP0, `(.L_x_11174) ;  /* 0x0000000108347547 */ /* 0x000fea000b800000 */
[----:B------:R-:W-:-:S09]  /*5550*/  UISETP.NE.AND UP0, UPT, UR4, 0x8, UPT ;  /* 0x000000080400788c */ /* 0x000fd2000bf05270 */
[----:B------:R-:W-:Y:S05]  /*5560*/  BRA.U !UP0, `(.L_x_11175) ;  /* 0x0000000108187547 */ /* 0x000fea000b800000 */
[----:B------:R-:W-:-:S09]  /*5570*/  UISETP.NE.AND UP0, UPT, UR4, 0x9, UPT ;  /* 0x000000090400788c */ /* 0x000fd2000bf05270 */
[----:B------:R-:W-:Y:S05]  /*5580*/  BRA.U UP0, `(.L_x_11168) ;  /* 0x0000000500d47547 */ /* 0x000fea000b800000 */
[----:B------:R-:W-:Y:S01]  /*5590*/  MOV R5, RZ ;  /* 0x000000ff00057202 */ /* 0x000fe20000000f00 */
[----:B------:R-:W0:Y:S04]  /*55a0*/  I2F.S64 R4, R6 ;  /* 0x0000000600047312 */ /* 0x000e280000301400 */
[----:B0-----:R0:W-:Y:S01]  /*55b0*/  STG.E.64 desc[UR36][R2.64], R4 ;  /* 0x0000000402007986 */ /* 0x0011e2000c101b24 */
[----:B------:R-:W-:Y:S05]  /*55c0*/  BRA `(.L_x_11169) ;  /* 0x0000000800a87947 */ /* 0x000fea0003800000 */
.L_x_11175:
[----:B------:R-:W0:Y:S02]  /*55d0*/  I2F.S64 R6, R6 ;  /* 0x0000000600067312 */ /* 0x000e240000301400 */
[----:B0-----:R-:W-:-:S04]  /*55e0*/  F2FP.F16.F32.PACK_AB R5, RZ, R6 ;  /* 0x00000006ff05723e */ /* 0x001fc800000000ff */
[----:B------:R-:W-:-:S05]  /*55f0*/  PRMT R5, R5, 0x5410, RZ ;  /* 0x0000541005057816 */ /* 0x000fca00000000ff */
[----:B------:R0:W-:Y:S01]  /*5600*/  STG.E desc[UR36][R2.64], R5 ;  /* 0x0000000502007986 */ /* 0x0001e2000c101924 */
[----:B------:R-:W-:Y:S05]  /*5610*/  BRA `(.L_x_11169) ;  /* 0x0000000800947947 */ /* 0x000fea0003800000 */
.L_x_11174:
[----:B------:R-:W0:Y:S02]  /*5620*/  I2F.F64.S64 R4, R6 ;  /* 0x0000000600047312 */ /* 0x000e240000301c00 */
[----:B0-----:R0:W-:Y:S01]  /*5630*/  STG.E.64 desc[UR36][R2.64], R4 ;  /* 0x0000000402007986 */ /* 0x0011e2000c101b24 */
[----:B------:R-:W-:Y:S05]  /*5640*/  BRA `(.L_x_11169) ;  /* 0x0000000800887947 */ /* 0x000fea0003800000 */
.L_x_11164:
        /* <DEDUP_REMOVED lines=12> */
.L_x_11179:
[----:B------:R-:W0:Y:S01]  /*5710*/  I2F.S64 R5, R6 ;  /* 0x0000000600057312 */ /* 0x000e220000301400 */
[----:B------:R-:W-:Y:S01]  /*5720*/  BSSY.RECONVERGENT B0, `(.L_x_11180) ;  /* 0x0000013000007945 */ /* 0x000fe20003800200 */
[----:B0-----:R-:W-:Y:S01]  /*5730*/  LOP3.LUT R4, R5, 0x7fffffff, RZ, 0xc0, !PT ;  /* 0x7fffffff05047812 */ /* 0x001fe200078ec0ff */
[----:B------:R-:W-:-:S03]  /*5740*/  IMAD.MOV.U32 R0, RZ, RZ, 0x80 ;  /* 0x00000080ff007424 */ /* 0x000fc600078e00ff */
        /* <DEDUP_REMOVED lines=14> */
.L_x_11182:
[----:B------:R-:W-:-:S04]  /*5830*/  SHF.R.U32.HI R5, RZ, 0x18, R5 ;  /* 0x00000018ff057819 */ /* 0x000fc80000011605 */
[----:B------:R-:W-:-:S07]  /*5840*/  LOP3.LUT R0, R0, 0x80, R5, 0xf8, !PT ;  /* 0x0000008000007812 */ /* 0x000fce00078ef805 */
.L_x_11181:
[----:B------:R-:W-:Y:S05]  /*5850*/  BSYNC.RECONVERGENT B0 ;  /* 0x0000000000007941 */ /* 0x000fea0003800200 */
.L_x_11180:
[----:B------:R0:W-:Y:S01]  /*5860*/  STG.E.U8 desc[UR36][R2.64], R0 ;  /* 0x0000000002007986 */ /* 0x0001e2000c101124 */
[----:B------:R-:W-:Y:S05]  /*5870*/  BRA `(.L_x_11169) ;  /* 0x0000000400fc7947 */ /* 0x000fea0003800000 */
.L_x_11178:
[----:B------:R-:W0:Y:S01]  /*5880*/  I2F.S64 R5, R6 ;  /* 0x0000000600057312 */ /* 0x000e220000301400 */
[----:B------:R-:W-:Y:S01]  /*5890*/  BSSY.RECONVERGENT B0, `(.L_x_11183) ;  /* 0x0000013000007945 */ /* 0x000fe20003800200 */
[----:B0-----:R-:W-:Y:S01]  /*58a0*/  LOP3.LUT R4, R5, 0x7fffffff, RZ, 0xc0, !PT ;  /* 0x7fffffff05047812 */ /* 0x001fe200078ec0ff */
[----:B------:R-:W-:-:S03]  /*58b0*/  HFMA2 R0, -RZ, RZ, 0, 7.62939453125e-06 ;  /* 0x00000080ff007431 */ /* 0x000fc600000001ff */
        /* <DEDUP_REMOVED lines=14> */
.L_x_11185:
[----:B------:R-:W-:-:S04]  /*59a0*/  SHF.R.U32.HI R5, RZ, 0x18, R5 ;  /* 0x00000018ff057819 */ /* 0x000fc80000011605 */
[----:B------:R-:W-:-:S07]  /*59b0*/  LOP3.LUT R0, R0, 0x80, R5, 0xf8, !PT ;  /* 0x0000008000007812 */ /* 0x000fce00078ef805 */
.L_x_11184:
[----:B------:R-:W-:Y:S05]  /*59c0*/  BSYNC.RECONVERGENT B0 ;  /* 0x0000000000007941 */ /* 0x000fea0003800200 */
.L_x_11183:
[----:B------:R0:W-:Y:S01]  /*59d0*/  STG.E.U8 desc[UR36][R2.64], R0 ;  /* 0x0000000002007986 */ /* 0x0001e2000c101124 */
[----:B------:R-:W-:Y:S05]  /*59e0*/  BRA `(.L_x_11169) ;  /* 0x0000000400a07947 */ /* 0x000fea0003800000 */
.L_x_11177:
[----:B------:R-:W-:-:S09]  /*59f0*/  UISETP.NE.AND UP0, UPT, UR4, 0x1c, UPT ;  /* 0x0000001c0400788c */ /* 0x000fd2000bf05270 */
[----:B------:R-:W-:Y:S05]  /*5a00*/  BRA.U !UP0, `(.L_x_11186) ;  /* 0x0000000108587547 */ /* 0x000fea000b800000 */
[----:B------:R-:W-:-:S09]  /*5a10*/  UISETP.NE.AND UP0, UPT, UR4, 0x1d, UPT ;  /* 0x0000001d0400788c */ /* 0x000fd2000bf05270 */
[----:B------:R-:W-:Y:S05]  /*5a20*/  BRA.U !UP0, `(.L_x_11187) ;  /* 0x0000000108487547 */ /* 0x000fea000b800000 */
[----:B------:R-:W-:-:S09]  /*5a30*/  UISETP.NE.AND UP0, UPT, UR4, 0x2c, UPT ;  /* 0x0000002c0400788c */ /* 0x000fd2000bf05270 */
[----:B------:R-:W-:Y:S05]  /*5a40*/  BRA.U UP0, `(.L_x_11168) ;  /* 0x0000000100a47547 */ /* 0x000fea000b800000 */
        /* <DEDUP_REMOVED lines=16> */
.L_x_11187:
[----:B------:R0:W-:Y:S01]  /*5b50*/  STG.E.64 desc[UR36][R2.64], R6 ;  /* 0x0000000602007986 */ /* 0x0001e2000c101b24 */
[----:B------:R-:W-:Y:S05]  /*5b60*/  BRA `(.L_x_11169) ;  /* 0x0000000400407947 */ /* 0x000fea0003800000 */
.L_x_11186:
[----:B------:R0:W-:Y:S01]  /*5b70*/  STG.E desc[UR36][R2.64], R4 ;  /* 0x0000000402007986 */ /* 0x0001e2000c101924 */
[----:B------:R-:W-:Y:S05]  /*5b80*/  BRA `(.L_x_11169) ;  /* 0x0000000400387947 */ /* 0x000fea0003800000 */
.L_x_11176:
        /* <DEDUP_REMOVED lines=11> */
.L_x_11189:
[----:B------:R-:W-:Y:S01]  /*5c40*/  CS2R R10, SRZ ;  /* 0x00000000000a7805 */ /* 0x000fe2000001ff00 */
[----:B------:R-:W0:Y:S04]  /*5c50*/  I2F.F64.S64 R8, R6 ;  /* 0x0000000600087312 */ /* 0x000e280000301c00 */
[----:B0-----:R4:W-:Y:S01]  /*5c60*/  STG.E.128 desc[UR36][R2.64], R8 ;  /* 0x0000000802007986 */ /* 0x0019e2000c101d24 */
[----:B------:R-:W-:Y:S05]  /*5c70*/  BRA `(.L_x_11169) ;  /* 0x0000000000fc7947 */ /* 0x000fea0003800000 */
.L_x_11188:
[----:B------:R-:W-:-:S09]  /*5c80*/  UISETP.NE.AND UP0, UPT, UR4, 0xf, UPT ;  /* 0x0000000f0400788c */ /* 0x000fd2000bf05270 */
[----:B------:R-:W-:Y:S05]  /*5c90*/  BRA.U !UP0, `(.L_x_11190) ;  /* 0x0000000108e87547 */ /* 0x000fea000b800000 */
[----:B------:R-:W-:-:S09]  /*5ca0*/  UISETP.NE.AND UP0, UPT, UR4, 0x17, UPT ;  /* 0x000000170400788c */ /* 0x000fd2000bf05270 */
[----:B------:R-:W-:Y:S05]  /*5cb0*/  BRA.U !UP0, `(.L_x_11191) ;  /* 0x0000000108907547 */ /* 0x000fea000b800000 */
[----:B------:R-:W-:-:S09]  /*5cc0*/  UISETP.NE.AND UP0, UPT, UR4, 0x18, UPT ;  /* 0x000000180400788c */ /* 0x000fd2000bf05270 */
[----:B------:R-:W-:Y:S05]  /*5cd0*/  BRA.U !UP0, `(.L_x_11192) ;  /* 0x0000000108447547 */ /* 0x000fea000b800000 */
.L_x_11168:
        /* <DEDUP_REMOVED lines=16> */
.L_x_11193:
[----:B------:R-:W-:Y:S05]  /*5de0*/  BRA `(.L_x_11169) ;  /* 0x0000000000a07947 */ /* 0x000fea0003800000 */
.L_x_11192:
[----:B------:R-:W0:Y:S01]  /*5df0*/  I2F.S64 R7, R6 ;  /* 0x0000000600077312 */ /* 0x000e220000301400 */
[----:B------:R-:W-:Y:S01]  /*5e00*/  BSSY.RECONVERGENT B0, `(.L_x_11194) ;  /* 0x000000c000007945 */ /* 0x000fe20003800200 */
[----:B0-----:R-:W-:Y:S02]  /*5e10*/  LOP3.LUT R4, R7, 0x7fffffff, RZ, 0xc0, !PT ;  /* 0x7fffffff07047812 */ /* 0x001fe400078ec0ff */
        /* <DEDUP_REMOVED lines=10> */
.L_x_11195:
[----:B------:R-:W-:Y:S05]  /*5ec0*/  BSYNC.RECONVERGENT B0 ;  /* 0x0000000000007941 */ /* 0x000fea0003800200 */
.L_x_11194:
[----:B------:R-:W-:-:S05]  /*5ed0*/  LOP3.LUT R5, R0, 0x80, R5, 0xf8, !PT ;  /* 0x0000008000057812 */ /* 0x000fca00078ef805 */
[----:B------:R2:W-:Y:S01]  /*5ee0*/  STG.E.U8 desc[UR36][R2.64], R5 ;  /* 0x0000000502007986 */ /* 0x0005e2000c101124 */
[----:B------:R-:W-:Y:S05]  /*5ef0*/  BRA `(.L_x_11169) ;  /* 0x00000000005c7947 */ /* 0x000fea0003800000 */
.L_x_11191:
[----:B------:R-:W0:Y:S01]  /*5f00*/  I2F.S64 R5, R6 ;  /* 0x0000000600057312 */ /* 0x000e220000301400 */
        /* <DEDUP_REMOVED lines=11> */
.L_x_11197:
[----:B------:R-:W-:Y:S01]  /*5fc0*/  IMAD.MOV.U32 R0, RZ, RZ, 0x7f ;  /* 0x0000007fff007424 */ /* 0x000fe200078e00ff */
[----:B------:R-:W-:-:S04]  /*5fd0*/  ISETP.GT.U32.AND P0, PT, R4, 0x7f800000, PT ;  /* 0x7f8000000400780c */ /* 0x000fc80003f04070 */
[----:B------:R-:W-:-:S09]  /*5fe0*/  SEL R0, R0, 0x7c, P0 ;  /* 0x0000007c00007807 */ /* 0x000fd20000000000 */
.L_x_11198:
[----:B------:R-:W-:Y:S05]  /*5ff0*/  BSYNC.RECONVERGENT B0 ;  /* 0x0000000000007941 */ /* 0x000fea0003800200 */
.L_x_11196:
[----:B------:R-:W-:-:S04]  /*6000*/  SHF.R.U32.HI R5, RZ, 0x18, R5 ;  /* 0x00000018ff057819 */ /* 0x000fc80000011605 */
[----:B------:R-:W-:-:S05]  /*6010*/  LOP3.LUT R5, R0, 0x80, R5, 0xf8, !PT ;  /* 0x0000008000057812 */ /* 0x000fca00078ef805 */
[----:B------:R1:W-:Y:S01]  /*6020*/  STG.E.U8 desc[UR36][R2.64], R5 ;  /* 0x0000000502007986 */ /* 0x0003e2000c101124 */
[----:B------:R-:W-:Y:S05]  /*6030*/  BRA `(.L_x_11169) ;  /* 0x00000000000c7947 */ /* 0x000fea0003800000 */
.L_x_11190:
[----:B------:R-:W0:Y:S02]  /*6040*/  I2F.S64 R0, R6 ;  /* 0x0000000600007312 */ /* 0x000e240000301400 */
[----:B0-----:R-:W-:-:S05]  /*6050*/  F2FP.BF16.F32.PACK_AB R0, RZ, R0 ;  /* 0x00000000ff00723e */ /* 0x001fca00000010ff */
[----:B------:R0:W-:Y:S02]  /*6060*/  STG.E.U16 desc[UR36][R2.64], R0 ;  /* 0x0000000002007986 */ /* 0x0001e4000c101524 */
.L_x_11169:
[----:B------:R-:W-:-:S07]  /*6070*/  VIADD R17, R17, 0x80 ;  /* 0x0000008011117836 */ /* 0x000fce0000000000 */
.L_x_11129:
[----:B------:R-:W-:Y:S05]  /*6080*/  BSYNC.RECONVERGENT B6 ;  /* 0x0000000000067941 */ /* 0x000fea0003800200 */
.L_x_11128:
        /* <DEDUP_REMOVED lines=307> */
.L_x_11201:
        /* <DEDUP_REMOVED lines=17> */
.L_x_11205:
[----:B------:R4:W5:Y:S01]  /*74d0*/  LDG.E.U8 R4, desc[UR36][R2.64] ;  /* 0x0000002402047981 */ /* 0x000962000c1e1100 */
[----:B------:R-:W-:Y:S01]  /*74e0*/  IMAD.MOV.U32 R5, RZ, RZ, RZ ;  /* 0x000000ffff057224 */ /* 0x000fe200078e00ff */
[----:B------:R-:W-:Y:S06]  /*74f0*/  BRA `(.L_x_11207) ;  /* 0x0000000c00407947 */ /* 0x000fec0003800000 */
.L_x_11204:
        /* <DEDUP_REMOVED lines=8> */
.L_x_11209:
[----:B------:R-:W2:Y:S02]  /*7580*/  LDG.E R4, desc[UR36][R2.64] ;  /* 0x0000002402047981 */ /* 0x000ea4000c1e1900 */
[----:B--2---:R-:W-:Y:S01]  /*7590*/  SHF.R.S32.HI R5, RZ, 0x1f, R4 ;  /* 0x0000001fff057819 */ /* 0x004fe20000011404 */
[----:B------:R-:W-:Y:S06]  /*75a0*/  BRA `(.L_x_11207) ;  /* 0x0000000c00147947 */ /* 0x000fec0003800000 */
.L_x_11208:
[----:B------:R-:W2:Y:S02]  /*75b0*/  LDG.E.S16 R4, desc[UR36][R2.64] ;  /* 0x0000002402047981 */ /* 0x000ea4000c1e1700 */
[----:B--2---:R-:W-:Y:S01]  /*75c0*/  SHF.R.S32.HI R5, RZ, 0x1f, R4 ;  /* 0x0000001fff057819 */ /* 0x004fe20000011404 */
[----:B------:R-:W-:Y:S06]  /*75d0*/  BRA `(.L_x_11207) ;  /* 0x0000000c00087947 */ /* 0x000fec0003800000 */
.L_x_11203:
[----:B------:R-:W-:-:S09]  /*75e0*/  UISETP.GT.AND UP0, UPT, UR4, 0x6, UPT ;  /* 0x000000060400788c */ /* 0x000fd2000bf04270 */
[----:B------:R-:W-:Y:S05]  /*75f0*/  BRA.U UP0, `(.L_x_11210) ;  /* 0x00000001002c7547 */ /* 0x000fea000b800000 */
[----:B------:R-:W-:-:S09]  /*7600*/  UISETP.NE.AND UP0, UPT, UR4, 0x5, UPT ;  /* 0x000000050400788c */ /* 0x000fd2000bf05270 */
[----:B------:R-:W-:Y:S05]  /*7610*/  BRA.U !UP0, `(.L_x_11211) ;  /* 0x0000000108147547 */ /* 0x000fea000b800000 */
[----:B------:R-:W-:-:S09]  /*7620*/  UISETP.NE.AND UP0, UPT, UR4, 0x6, UPT ;  /* 0x000000060400788c */ /* 0x000fd2000bf05270 */
[----:B------:R-:W-:Y:S05]  /*7630*/  BRA.U UP0, `(.L_x_11206) ;  /* 0x0000000900987547 */ /* 0x000fea000b800000 */
[----:B------:R-:W2:Y:S02]  /*7640*/  LDG.E R2, desc[UR36][R2.64] ;  /* 0x0000002402027981 */ /* 0x000ea4000c1e1900 */
[----:B--2---:R0:W1:Y:S02]  /*7650*/  F2I.S64.TRUNC R4, R2 ;  /* 0x0000000200047311 */ /* 0x004064000020d900 */
[----:B01----:R-:W-:Y:S05]  /*7660*/  BRA `(.L_x_11207) ;  /* 0x0000000800e47947 */ /* 0x003fea0003800000 */
.L_x_11211:
[----:B------:R-:W2:Y:S02]  /*7670*/  LDG.E.U16 R2, desc[UR36][R2.64] ;  /* 0x0000002402027981 */ /* 0x000ea4000c1e1500 */
[----:B--2---:R-:W-:-:S06]  /*7680*/  HADD2.F32 R4, -RZ, R2.H0_H0 ;  /* 0x20000002ff047230 */ /* 0x004fcc0000004100 */
[----:B------:R-:W0:Y:S02]  /*7690*/  F2I.S64.TRUNC R4, R4 ;  /* 0x0000000400047311 */ /* 0x000e24000020d900 */
[----:B0-----:R-:W-:Y:S05]  /*76a0*/  BRA `(.L_x_11207) ;  /* 0x0000000800d47947 */ /* 0x001fea0003800000 */
.L_x_11210:
[----:B------:R-:W-:-:S09]  /*76b0*/  UISETP.NE.AND UP0, UPT, UR4, 0x7, UPT ;  /* 0x000000070400788c */ /* 0x000fd2000bf05270 */
[----:B------:R-:W-:Y:S05]  /*76c0*/  BRA.U !UP0, `(.L_x_11212) ;  /* 0x00000001082c7547 */ /* 0x000fea000b800000 */
[----:B------:R-:W-:-:S09]  /*76d0*/  UISETP.NE.AND UP0, UPT, UR4, 0x8, UPT ;  /* 0x000000080400788c */ /* 0x000fd2000bf05270 */
[----:B------:R-:W-:Y:S05]  /*76e0*/  BRA.U !UP0, `(.L_x_11213) ;  /* 0x0000000108147547 */ /* 0x000fea000b800000 */
[----:B------:R-:W-:-:S09]  /*76f0*/  UISETP.NE.AND UP0, UPT, UR4, 0x9, UPT ;  /* 0x000000090400788c */ /* 0x000fd2000bf05270 */
[----:B------:R-:W-:Y:S05]  /*7700*/  BRA.U UP0, `(.L_x_11206) ;  /* 0x0000000900647547 */ /* 0x000fea000b800000 */
[----:B------:R-:W2:Y:S02]  /*7710*/  LDG.E R2, desc[UR36][R2.64] ;  /* 0x0000002402027981 */ /* 0x000ea4000c1e1900 */
[----:B--2---:R0:W1:Y:S02]  /*7720*/  F2I.S64.TRUNC R4, R2 ;  /* 0x0000000200047311 */ /* 0x004064000020d900 */
[----:B01----:R-:W-:Y:S05]  /*7730*/  BRA `(.L_x_11207) ;  /* 0x0000000800b07947 */ /* 0x003fea0003800000 */
.L_x_11213:
[----:B------:R-:W2:Y:S02]  /*7740*/  LDG.E.U16 R2, desc[UR36][R2.64] ;  /* 0x0000002402027981 */ /* 0x000ea4000c1e1500 */
[----:B--2---:R-:W-:-:S06]  /*7750*/  HADD2.F32 R4, -RZ, R2.H0_H0 ;  /* 0x20000002ff047230 */ /* 0x004fcc0000004100 */
[----:B------:R-:W0:Y:S02]  /*7760*/  F2I.S64.TRUNC R4, R4 ;  /* 0x0000000400047311 */ /* 0x000e24000020d900 */
[----:B0-----:R-:W-:Y:S05]  /*7770*/  BRA `(.L_x_11207) ;  /* 0x0000000800a07947 */ /* 0x001fea0003800000 */
.L_x_11212:
[----:B------:R-:W2:Y:S02]  /*7780*/  LDG.E.64 R2, desc[UR36][R2.64] ;  /* 0x0000002402027981 */ /* 0x000ea4000c1e1b00 */
[----:B--2---:R0:W1:Y:S02]  /*7790*/  F2I.S64.F64.TRUNC R4, R2 ;  /* 0x0000000200047311 */ /* 0x004064000030d900 */
[----:B01----:R-:W-:Y:S05]  /*77a0*/  BRA `(.L_x_11207) ;  /* 0x0000000800947947 */ /* 0x003fea0003800000 */
.L_x_11202:
        /* <DEDUP_REMOVED lines=11> */
[----:B------:R-:W-:Y:S01]  /*7860*/  SEL R4, RZ, 0x1, !P0 ;  /* 0x00000001ff047807 */ /* 0x000fe20004000000 */
[----:B------:R-:W-:Y:S08]  /*7870*/  BRA `(.L_x_11207) ;  /* 0x0000000800607947 */ /* 0x000ff00003800000 */
.L_x_11216:
[----:B------:R-:W2:Y:S02]  /*7880*/  LDG.E.64 R2, desc[UR36][R2.64] ;  /* 0x0000002402027981 */ /* 0x000ea4000c1e1b00 */
[----:B--2---:R0:W1:Y:S02]  /*7890*/  F2I.S64.F64.TRUNC R4, R2 ;  /* 0x0000000200047311 */ /* 0x004064000030d900 */
[----:B01----:R-:W-:Y:S05]  /*78a0*/  BRA `(.L_x_11207) ;  /* 0x0000000800547947 */ /* 0x003fea0003800000 */
.L_x_11215:
        /* <DEDUP_REMOVED lines=26> */
.L_x_11218:
        /* <DEDUP_REMOVED lines=13> */
.L_x_11217:
[----:B------:R-:W2:Y:S02]  /*7b20*/  LDG.E.U16 R4, desc[UR36][R2.64] ;  /* 0x0000002402047981 */ /* 0x000ea4000c1e1500 */
[----:B--2---:R-:W-:-:S06]  /*7b30*/  IMAD.U32 R4, R4, 0x10000, RZ ;  /* 0x0001000004047824 */ /* 0x004fcc00078e00ff */
[----:B------:R-:W0:Y:S02]  /*7b40*/  F2I.S64.TRUNC R4, R4 ;  /* 0x0000000400047311 */ /* 0x000e24000020d900 */
[----:B0-----:R-:W-:Y:S05]  /*7b50*/  BRA `(.L_x_11207) ;  /* 0x0000000400a87947 */ /* 0x001fea0003800000 */
.L_x_11214:
        /* <DEDUP_REMOVED lines=9> */
[----:B------:R-:W-:Y:S01]  /*7bf0*/  IMAD.MOV.U32 R5, RZ, RZ, RZ ;  /* 0x000000ffff057224 */ /* 0x000fe200078e00ff */
[----:B------:R-:W-:Y:S06]  /*7c00*/  BRA `(.L_x_11207) ;  /* 0x00000004007c7947 */ /* 0x000fec0003800000 */
.L_x_11221:
        /* <DEDUP_REMOVED lines=21> */
.L_x_11225:
[----:B------:R-:W-:Y:S05]  /*7d60*/  BSYNC.RECONVERGENT B1 ;  /* 0x0000000000017941 */ /* 0x000fea0003800200 */
.L_x_11224:
[----:B------:R-:W-:Y:S01]  /*7d70*/  IMAD.SHL.U32 R0, R0, 0x100000, RZ ;  /* 0x0010000000007824 */ /* 0x000fe200078e00ff */
[----:B------:R-:W-:-:S04]  /*7d80*/  LEA R2, R2, 0x3b800000, 0x17 ;  /* 0x3b80000002027811 */ /* 0x000fc800078eb8ff */
[----:B------:R-:W-:-:S07]  /*7d90*/  LOP3.LUT R4, R2, R0, R7, 0xfe, !PT ;  /* 0x0000000002047212 */ /* 0x000fce00078efe07 */
.L_x_11223:
[----:B------:R-:W-:Y:S05]  /*7da0*/  BSYNC.RECONVERGENT B0 ;  /* 0x0000000000007941 */ /* 0x000fea0003800200 */
.L_x_11222:
[----:B------:R-:W1:Y:S02]  /*7db0*/  F2I.S64.TRUNC R4, R4 ;  /* 0x0000000400047311 */ /* 0x000e64000020d900 */
[----:B-1----:R-:W-:Y:S05]  /*7dc0*/  BRA `(.L_x_11207) ;  /* 0x00000004000c7947 */ /* 0x002fea0003800000 */
.L_x_11220:
        /* <DEDUP_REMOVED lines=21> */
.L_x_11229:
[----:B------:R-:W-:Y:S05]  /*7f20*/  BSYNC.RECONVERGENT B1 ;  /* 0x0000000000017941 */ /* 0x000fea0003800200 */
.L_x_11228:
[----:B------:R-:W-:Y:S02]  /*7f30*/  SHF.L.U32 R0, R0, 0x15, RZ ;  /* 0x0000001500007819 */ /* 0x000fe400000006ff */
[----:B------:R-:W-:-:S04]  /*7f40*/  LEA R2, R2, 0x37800000, 0x17 ;  /* 0x3780000002027811 */ /* 0x000fc800078eb8ff */
[----:B------:R-:W-:-:S07]  /*7f50*/  LOP3.LUT R4, R2, R0, R7, 0xfe, !PT ;  /* 0x0000000002047212 */ /* 0x000fce00078efe07 */
.L_x_11227:
[----:B------:R-:W-:Y:S05]  /*7f60*/  BSYNC.RECONVERGENT B0 ;  /* 0x0000000000007941 */ /* 0x000fea0003800200 */
.L_x_11226:
[----:B------:R-:W1:Y:S02]  /*7f70*/  F2I.S64.TRUNC R4, R4 ;  /* 0x0000000400047311 */ /* 0x000e64000020d900 */
[----:B-1----:R-:W-:Y:S05]  /*7f80*/  BRA `(.L_x_11207) ;  /* 0x00000000009c7947 */ /* 0x002fea0003800000 */
.L_x_11219:
        /* <DEDUP_REMOVED lines=14> */
.L_x_11233:
[----:B------:R-:W-:Y:S05]  /*8070*/  BSYNC.RECONVERGENT B0 ;  /* 0x0000000000007941 */ /* 0x000fea0003800200 */
.L_x_11232:
[----:B------:R-:W1:Y:S02]  /*8080*/  F2I.S64.TRUNC R4, R4 ;  /* 0x0000000400047311 */ /* 0x000e64000020d900 */
[----:B-1----:R-:W-:Y:S05]  /*8090*/  BRA `(.L_x_11207) ;  /* 0x0000000000587947 */ /* 0x002fea0003800000 */
.L_x_11206:
        /* <DEDUP_REMOVED lines=16> */
.L_x_11234:
[----:B------:R-:W-:Y:S01]  /*81a0*/  CS2R R4, SRZ ;  /* 0x0000000000047805 */ /* 0x000fe2000001ff00 */
[----:B------:R-:W-:Y:S06]  /*81b0*/  BRA `(.L_x_11207) ;  /* 0x0000000000107947 */ /* 0x000fec0003800000 */
.L_x_11231:
[----:B------:R1:W5:Y:S01]  /*81c0*/  LDG.E.64 R4, desc[UR36][R2.64] ;  /* 0x0000002402047981 */ /* 0x000362000c1e1b00 */
[----:B------:R-:W-:Y:S05]  /*81d0*/  BRA `(.L_x_11207) ;  /* 0x0000000000087947 */ /* 0x000fea0003800000 */
.L_x_11230:
[----:B------:R2:W5:Y:S01]  /*81e0*/  LDG.E R4, desc[UR36][R2.64] ;  /* 0x0000002402047981 */ /* 0x000562000c1e1900 */
[----:B------:R-:W-:-:S07]  /*81f0*/  IMAD.MOV.U32 R5, RZ, RZ, RZ ;  /* 0x000000ffff057224 */ /* 0x000fce00078e00ff */
.L_x_11207:
[----:B------:R-:W0:Y:S01]  /*8200*/  LDCU.64 UR8, c[0x0][0x598] ;  /* 0x0000b300ff0877ac */ /* 0x000e220008000a00 */
[----:B------:R-:W0:Y:S01]  /*8210*/  LDCU.64 UR6, c[0x0][0x580] ;  /* 0x0000b000ff0677ac */ /* 0x000e220008000a00 */
[----:B------:R-:W-:-:S04]  /*8220*/  UPRMT UR4, UR41, 0x9910, URZ ;  /* 0x0000991029047896 */ /* 0x000fc800080000ff */
[----:B------:R-:W-:Y:S01]  /*8230*/  UISETP.GT.AND UP0, UPT, UR4, 0x9, UPT ;  /* 0x000000090400788c */ /* 0x000fe2000bf04270 */
[----:B012345:R-:W-:-:S04]  /*8240*/  IMAD R3, R5, UR8, RZ ;  /* 0x0000000805037c24 */ /* 0x03ffc8000f8e02ff */
[----:B------:R-:W-:Y:S01]  /*8250*/  IMAD R7, R4, UR9, R3 ;  /* 0x0000000904077c24 */ /* 0x000fe2000f8e0203 */
[----:B------:R-:W-:Y:S01]  /*8260*/  IADD3 R2, P0, PT, R16, UR6, RZ ;  /* 0x0000000610027c10 */ /* 0x000fe2000ff1e0ff */
[----:B------:R-:W-:-:S04]  /*8270*/  IMAD.WIDE.U32 R4, R4, UR8, RZ ;  /* 0x0000000804047c25 */ /* 0x000fc8000f8e00ff */
[----:B------:R-:W-:Y:S01]  /*8280*/  IMAD.X R3, RZ, RZ, UR7, P0 ;  /* 0x00000007ff037e24 */ /* 0x000fe200080e06ff */
[----:B------:R-:W-:Y:S01]  /*8290*/  IADD3 R7, PT, PT, R5, R7, RZ ;  /* 0x0000000705077210 */ /* 0x000fe20007ffe0ff */
        /* <DEDUP_REMOVED lines=12> */
.L_x_11238:
[----:B------:R4:W-:Y:S01]  /*8360*/  STG.E.U8 desc[UR36][R2.64], R4 ;  /* 0x0000000402007986 */ /* 0x0009e2000c101124 */
[----:B------:R-:W-:Y:S05]  /*8370*/  BRA `(.L_x_11240) ;  /* 0x0000000c00347947 */ /* 0x000fea0003800000 */
.L_x_11237:
        /* <DEDUP_REMOVED lines=8> */
.L_x_11242:
[----:B------:R2:W-:Y:S01]  /*8400*/  STG.E desc[UR36][R2.64], R4 ;  /* 0x0000000402007986 */ /* 0x0005e2000c101924 */
[----:B------:R-:W-:Y:S05]  /*8410*/  BRA `(.L_x_11240) ;  /* 0x0000000c000c7947 */ /* 0x000fea0003800000 */
.L_x_11241:
[----:B------:R0:W-:Y:S01]  /*8420*/  STG.E.U16 desc[UR36][R2.64], R4 ;  /* 0x0000000402007986 */ /* 0x0001e2000c101524 */
[----:B------:R-:W-:Y:S05]  /*8430*/  BRA `(.L_x_11240) ;  /* 0x0000000c00047947 */ /* 0x000fea0003800000 */
.L_x_11236:
        /* <DEDUP_REMOVED lines=9> */
.L_x_11244:
[----:B------:R-:W0:Y:S02]  /*84d0*/  I2F.S64 R0, R6 ;  /* 0x0000000600007312 */ /* 0x000e240000301400 */
[----:B0-----:R-:W-:-:S05]  /*84e0*/  F2FP.F16.F32.PACK_AB R0, RZ, R0 ;  /* 0x00000000ff00723e */ /* 0x001fca00000000ff */
[----:B------:R0:W-:Y:S01]  /*84f0*/  STG.E.U16 desc[UR36][R2.64], R0 ;  /* 0x0000000002007986 */ /* 0x0001e2000c101524 */
[----:B------:R-:W-:Y:S05]  /*8500*/  BRA `(.L_x_11240) ;  /* 0x0000000800d07947 */ /* 0x000fea0003800000 */
.L_x_11243:
[----:B------:R-:W-:-:S09]  /*8510*/  UISETP.NE.AND UP0, UPT, UR4, 0x7, UPT ;  /* 0x000000070400788c */ /* 0x000fd2000bf05270 */
[----:B------:R-:W-:Y:S05]  /*8520*/  BRA.U !UP0, `(.L_x_11245) ;  /* 0x0000000108347547 */ /* 0x000fea000b800000 */
[----:B------:R-:W-:-:S09]  /*8530*/  UISETP.NE.AND UP0, UPT, UR4, 0x8, UPT ;  /* 0x000000080400788c */ /* 0x000fd2000bf05270 */
[----:B------:R-:W-:Y:S05]  /*8540*/  BRA.U !UP0, `(.L_x_11246) ;  /* 0x0000000108187547 */ /* 0x000fea000b800000 */
[----:B------:R-:W-:-:S09]  /*8550*/  UISETP.NE.AND UP0, UPT, UR4, 0x9, UPT ;  /* 0x000000090400788c */ /* 0x000fd2000bf05270 */
[----:B------:R-:W-:Y:S05]  /*8560*/  BRA.U UP0, `(.L_x_11239) ;  /* 0x0000000500d47547 */ /* 0x000fea000b800000 */
[----:B------:R-:W-:Y:S01]  /*8570*/  IMAD.MOV.U32 R5, RZ, RZ, RZ ;  /* 0x000000ffff057224 */ /* 0x000fe200078e00ff */
[----:B------:R-:W0:Y:S04]  /*8580*/  I2F.S64 R4, R6 ;  /* 0x0000000600047312 */ /* 0x000e280000301400 */
[----:B0-----:R0:W-:Y:S01]  /*8590*/  STG.E.64 desc[UR36][R2.64], R4 ;  /* 0x0000000402007986 */ /* 0x0011e2000c101b24 */
[----:B------:R-:W-:Y:S05]  /*85a0*/  BRA `(.L_x_11240) ;  /* 0x0000000800a87947 */ /* 0x000fea0003800000 */
.L_x_11246:
[----:B------:R-:W0:Y:S02]  /*85b0*/  I2F.S64 R6, R6 ;  /* 0x0000000600067312 */ /* 0x000e240000301400 */
[----:B0-----:R-:W-:-:S04]  /*85c0*/  F2FP.F16.F32.PACK_AB R5, RZ, R6 ;  /* 0x00000006ff05723e */ /* 0x001fc800000000ff */
[----:B------:R-:W-:-:S05]  /*85d0*/  PRMT R5, R5, 0x5410, RZ ;  /* 0x0000541005057816 */ /* 0x000fca00000000ff */
[----:B------:R0:W-:Y:S01]  /*85e0*/  STG.E desc[UR36][R2.64], R5 ;  /* 0x0000000502007986 */ /* 0x0001e2000c101924 */
[----:B------:R-:W-:Y:S05]  /*85f0*/  BRA `(.L_x_11240) ;  /* 0x0000000800947947 */ /* 0x000fea0003800000 */
.L_x_11245:
[----:B------:R-:W0:Y:S02]  /*8600*/  I2F.F64.S64 R4, R6 ;  /* 0x0000000600047312 */ /* 0x000e240000301c00 */
[----:B0-----:R0:W-:Y:S01]  /*8610*/  STG.E.64 desc[UR36][R2.64], R4 ;  /* 0x0000000402007986 */ /* 0x0011e2000c101b24 */
[----:B------:R-:W-:Y:S05]  /*8620*/  BRA `(.L_x_11240) ;  /* 0x0000000800887947 */ /* 0x000fea0003800000 */
.L_x_11235:
        /* <DEDUP_REMOVED lines=12> */
.L_x_11250:
[----:B------:R-:W0:Y:S01]  /*86f0*/  I2F.S64 R5, R6 ;  /* 0x0000000600057312 */ /* 0x000e220000301400 */
[----:B------:R-:W-:Y:S01]  /*8700*/  BSSY.RECONVERGENT B0, `(.L_x_11251) ;  /* 0x0000013000007945 */ /* 0x000fe20003800200 */
[----:B0-----:R-:W-:Y:S02]  /*8710*/  LOP3.LUT R4, R5, 0x7fffffff, RZ, 0xc0, !PT ;  /* 0x7fffffff05047812 */ /* 0x001fe400078ec0ff */
        /* <DEDUP_REMOVED lines=15> */
.L_x_11253:
[----:B------:R-:W-:-:S04]  /*8810*/  SHF.R.U32.HI R5, RZ, 0x18, R5 ;  /* 0x00000018ff057819 */ /* 0x000fc80000011605 */
[----:B------:R-:W-:-:S07]  /*8820*/  LOP3.LUT R0, R0, 0x80, R5, 0xf8, !PT ;  /* 0x0000008000007812 */ /* 0x000fce00078ef805 */
.L_x_11252:
[----:B------:R-:W-:Y:S05]  /*8830*/  BSYNC.RECONVERGENT B0 ;  /* 0x0000000000007941 */ /* 0x000fea0003800200 */
.L_x_11251:
[----:B------:R0:W-:Y:S01]  /*8840*/  STG.E.U8 desc[UR36][R2.64], R0 ;  /* 0x0000000002007986 */ /* 0x0001e2000c101124 */
[----:B------:R-:W-:Y:S05]  /*8850*/  BRA `(.L_x_11240) ;  /* 0x0000000400fc7947 */ /* 0x000fea0003800000 */
.L_x_11249:
        /* <DEDUP_REMOVED lines=18> */
.L_x_11256:
[----:B------:R-:W-:-:S04]  /*8980*/  SHF.R.U32.HI R5, RZ, 0x18, R5 ;  /* 0x00000018ff057819 */ /* 0x000fc80000011605 */
[----:B------:R-:W-:-:S07]  /*8990*/  LOP3.LUT R0, R0, 0x80, R5, 0xf8, !PT ;  /* 0x0000008000007812 */ /* 0x000fce00078ef805 */
.L_x_11255:
[----:B------:R-:W-:Y:S05]  /*89a0*/  BSYNC.RECONVERGENT B0 ;  /* 0x0000000000007941 */ /* 0x000fea0003800200 */
.L_x_11254:
[----:B------:R0:W-:Y:S01]  /*89b0*/  STG.E.U8 desc[UR36][R2.64], R0 ;  /* 0x0000000002007986 */ /* 0x0001e2000c101124 */
[----:B------:R-:W-:Y:S05]  /*89c0*/  BRA `(.L_x_11240) ;  /* 0x0000000400a07947 */ /* 0x000fea0003800000 */
.L_x_11248:
        /* <DEDUP_REMOVED lines=22> */
.L_x_11258:
[----:B------:R0:W-:Y:S01]  /*8b30*/  STG.E.64 desc[UR36][R2.64], R6 ;  /* 0x0000000602007986 */ /* 0x0001e2000c101b24 */
[----:B------:R-:W-:Y:S05]  /*8b40*/  BRA `(.L_x_11240) ;  /* 0x0000000400407947 */ /* 0x000fea0003800000 */
.L_x_11257:
[----:B------:R0:W-:Y:S01]  /*8b50*/  STG.E desc[UR36][R2.64], R4 ;  /* 0x0000000402007986 */ /* 0x0001e2000c101924 */
[----:B------:R-:W-:Y:S05]  /*8b60*/  BRA `(.L_x_11240) ;  /* 0x0000000400387947 */ /* 0x000fea0003800000 */
.L_x_11247:
        /* <DEDUP_REMOVED lines=11> */
.L_x_11260:
[----:B------:R-:W-:Y:S01]  /*8c20*/  CS2R R10, SRZ ;  /* 0x00000000000a7805 */ /* 0x000fe2000001ff00 */
[----:B------:R-:W0:Y:S04]  /*8c30*/  I2F.F64.S64 R8, R6 ;  /* 0x0000000600087312 */ /* 0x000e280000301c00 */
[----:B0-----:R0:W-:Y:S01]  /*8c40*/  STG.E.128 desc[UR36][R2.64], R8 ;  /* 0x0000000802007986 */ /* 0x0011e2000c101d24 */
[----:B------:R-:W-:Y:S05]  /*8c50*/  BRA `(.L_x_11240) ;  /* 0x0000000000fc7947 */ /* 0x000fea0003800000 */
.L_x_11259:
[----:B------:R-:W-:-:S09]  /*8c60*/  UISETP.NE.AND UP0, UPT, UR4, 0xf, UPT ;  /* 0x0000000f0400788c */ /* 0x000fd2000bf05270 */
[----:B------:R-:W-:Y:S05]  /*8c70*/  BRA.U !UP0, `(.L_x_11261) ;  /* 0x0000000108e87547 */ /* 0x000fea000b800000 */
[----:B------:R-:W-:-:S09]  /*8c80*/  UISETP.NE.AND UP0, UPT, UR4, 0x17, UPT ;  /* 0x000000170400788c */ /* 0x000fd2000bf05270 */
[----:B------:R-:W-:Y:S05]  /*8c90*/  BRA.U !UP0, `(.L_x_11262) ;  /* 0x0000000108907547 */ /* 0x000fea000b800000 */
[----:B------:R-:W-:-:S09]  /*8ca0*/  UISETP.NE.AND UP0, UPT, UR4, 0x18, UPT ;  /* 0x000000180400788c */ /* 0x000fd2000bf05270 */
[----:B------:R-:W-:Y:S05]  /*8cb0*/  BRA.U !UP0, `(.L_x_11263) ;  /* 0x0000000108447547 */ /* 0x000fea000b800000 */
.L_x_11239:
        /* <DEDUP_REMOVED lines=16> */
.L_x_11264:
[----:B------:R-:W-:Y:S05]  /*8dc0*/  BRA `(.L_x_11240) ;  /* 0x0000000000a07947 */ /* 0x000fea0003800000 */
.L_x_11263:
[----:B------:R-:W0:Y:S01]  /*8dd0*/  I2F.S64 R7, R6 ;  /* 0x0000000600077312 */ /* 0x000e220000301400 */
[----:B------:R-:W-:Y:S01]  /*8de0*/  BSSY.RECONVERGENT B0, `(.L_x_11265) ;  /* 0x000000c000007945 */ /* 0x000fe20003800200 */
[----:B0-----:R-:W-:Y:S01]  /*8df0*/  LOP3.LUT R4, R7, 0x7fffffff, RZ, 0xc0, !PT ;  /* 0x7fffffff07047812 */ /* 0x001fe200078ec0ff */
[----:B------:R-:W-:Y:S01]  /*8e00*/  IMAD.MOV.U32 R0, RZ, RZ, 0x7f ;  /* 0x0000007fff007424 */ /* 0x000fe200078e00ff */
        /* <DEDUP_REMOVED lines=9> */
.L_x_11266:
[----:B------:R-:W-:Y:S05]  /*8ea0*/  BSYNC.RECONVERGENT B0 ;  /* 0x0000000000007941 */ /* 0x000fea0003800200 */
.L_x_11265:
[----:B------:R-:W-:-:S05]  /*8eb0*/  LOP3.LUT R5, R0, 0x80, R5, 0xf8, !PT ;  /* 0x0000008000057812 */ /* 0x000fca00078ef805 */
[----:B------:R0:W-:Y:S01]  /*8ec0*/  STG.E.U8 desc[UR36][R2.64], R5 ;  /* 0x0000000502007986 */ /* 0x0001e2000c101124 */
[----:B------:R-:W-:Y:S05]  /*8ed0*/  BRA `(.L_x_11240) ;  /* 0x00000000005c7947 */ /* 0x000fea0003800000 */
.L_x_11262:
        /* <DEDUP_REMOVED lines=12> */
.L_x_11268:
[----:B------:R-:W-:Y:S02]  /*8fa0*/  ISETP.GT.U32.AND P0, PT, R4, 0x7f800000, PT ;  /* 0x7f8000000400780c */ /* 0x000fe40003f04070 */
[----:B------:R-:W-:-:S04]  /*8fb0*/  MOV R0, 0x7f ;  /* 0x0000007f00007802 */ /* 0x000fc80000000f00 */
[----:B------:R-:W-:-:S07]  /*8fc0*/  SEL R0, R0, 0x7c, P0 ;  /* 0x0000007c00007807 */ /* 0x000fce0000000000 */
.L_x_11269:
[----:B------:R-:W-:Y:S05]  /*8fd0*/  BSYNC.RECONVERGENT B0 ;  /* 0x0000000000007941 */ /* 0x000fea0003800200 */
.L_x_11267:
[----:B------:R-:W-:-:S04]  /*8fe0*/  SHF.R.U32.HI R5, RZ, 0x18, R5 ;  /* 0x00000018ff057819 */ /* 0x000fc80000011605 */
[----:B------:R-:W-:-:S05]  /*8ff0*/  LOP3.LUT R5, R0, 0x80, R5, 0xf8, !PT ;  /* 0x0000008000057812 */ /* 0x000fca00078ef805 */
[----:B------:R0:W-:Y:S01]  /*9000*/  STG.E.U8 desc[UR36][R2.64], R5 ;  /* 0x0000000502007986 */ /* 0x0001e2000c101124 */
[----:B------:R-:W-:Y:S05]  /*9010*/  BRA `(.L_x_11240) ;  /* 0x00000000000c7947 */ /* 0x000fea0003800000 */
.L_x_11261:
[----:B------:R-:W0:Y:S02]  /*9020*/  I2F.S64 R0, R6 ;  /* 0x0000000600007312 */ /* 0x000e240000301400 */
[----:B0-----:R-:W-:-:S05]  /*9030*/  F2FP.BF16.F32.PACK_AB R0, RZ, R0 ;  /* 0x00000000ff00723e */ /* 0x001fca00000010ff */
[----:B------:R0:W-:Y:S02]  /*9040*/  STG.E.U16 desc[UR36][R2.64], R0 ;  /* 0x0000000002007986 */ /* 0x0001e4000c101524 */
.L_x_11240:
[----:B------:R-:W-:-:S07]  /*9050*/  VIADD R17, R17, 0x80 ;  /* 0x0000008011117836 */ /* 0x000fce0000000000 */
.L_x_11200:
[----:B------:R-:W-:Y:S05]  /*9060*/  BSYNC.RECONVERGENT B6 ;  /* 0x0000000000067941 */ /* 0x000fea0003800200 */
.L_x_11199:
        /* <DEDUP_REMOVED lines=306> */
.L_x_11270:
        /* <DEDUP_REMOVED lines=19> */
.L_x_11274:
[----:B------:R3:W5:Y:S01]  /*a4c0*/  LDG.E.U8 R2, desc[UR36][R4.64] ;  /* 0x0000002404027981 */ /* 0x000762000c1e1100 */
[----:B------:R-:W-:Y:S01]  /*a4d0*/  IMAD.MOV.U32 R3, RZ, RZ, RZ ;  /* 0x000000ffff037224 */ /* 0x000fe200078e00ff */
[----:B------:R-:W-:Y:S06]  /*a4e0*/  BRA `(.L_x_11276) ;  /* 0x0000000c00407947 */ /* 0x000fec0003800000 */
.L_x_11273:
        /* <DEDUP_REMOVED lines=8> */
.L_x_11278:
[----:B------:R-:W2:Y:S02]  /*a570*/  LDG.E R2, desc[UR36][R4.64] ;  /* 0x0000002404027981 */ /* 0x000ea4000c1e1900 */
[----:B--2---:R-:W-:Y:S01]  /*a580*/  SHF.R.S32.HI R3, RZ, 0x1f, R2 ;  /* 0x0000001fff037819 */ /* 0x004fe20000011402 */
[----:B------:R-:W-:Y:S06]  /*a590*/  BRA `(.L_x_11276) ;  /* 0x0000000c00147947 */ /* 0x000fec0003800000 */
.L_x_11277:
[----:B------:R-:W2:Y:S02]  /*a5a0*/  LDG.E.S16 R2, desc[UR36][R4.64] ;  /* 0x0000002404027981 */ /* 0x000ea4000c1e1700 */
[----:B--2---:R-:W-:Y:S01]  /*a5b0*/  SHF.R.S32.HI R3, RZ, 0x1f, R2 ;  /* 0x0000001fff037819 */ /* 0x004fe20000011402 */
[----:B------:R-:W-:Y:S06]  /*a5c0*/  BRA `(.L_x_11276) ;  /* 0x0000000c00087947 */ /* 0x000fec0003800000 */
.L_x_11272:
[----:B------:R-:W-:-:S09]  /*a5d0*/  UISETP.GT.AND UP0, UPT, UR4, 0x6, UPT ;  /* 0x000000060400788c */ /* 0x000fd2000bf04270 */
[----:B------:R-:W-:Y:S05]  /*a5e0*/  BRA.U UP0, `(.L_x_11279) ;  /* 0x00000001002c7547 */ /* 0x000fea000b800000 */
[----:B------:R-:W-:-:S09]  /*a5f0*/  UISETP.NE.AND UP0, UPT, UR4, 0x5, UPT ;  /* 0x000000050400788c */ /* 0x000fd2000bf05270 */
[----:B------:R-:W-:Y:S05]  /*a600*/  BRA.U !UP0, `(.L_x_11280) ;  /* 0x0000000108147547 */ /* 0x000fea000b800000 */
[----:B------:R-:W-:-:S09]  /*a610*/  UISETP.NE.AND UP0, UPT, UR4, 0x6, UPT ;  /* 0x000000060400788c */ /* 0x000fd2000bf05270 */
[----:B------:R-:W-:Y:S05]  /*a620*/  BRA.U UP0, `(.L_x_11275) ;  /* 0x0000000900987547 */ /* 0x000fea000b800000 */
[----:B------:R-:W2:Y:S02]  /*a630*/  LDG.E R2, desc[UR36][R4.64] ;  /* 0x0000002404027981 */ /* 0x000ea4000c1e1900 */
[----:B--2---:R-:W3:Y:S02]  /*a640*/  F2I.S64.TRUNC R2, R2 ;  /* 0x0000000200027311 */ /* 0x004ee4000020d900 */
[----:B---3--:R-:W-:Y:S05]  /*a650*/  BRA `(.L_x_11276) ;  /* 0x0000000800e47947 */ /* 0x008fea0003800000 */
.L_x_11280:
[----:B------:R-:W2:Y:S02]  /*a660*/  LDG.E.U16 R4, desc[UR36][R4.64] ;  /* 0x0000002404047981 */ /* 0x000ea4000c1e1500 */
[----:B--2---:R-:W-:-:S06]  /*a670*/  HADD2.F32 R2, -RZ, R4.H0_H0 ;  /* 0x20000004ff027230 */ /* 0x004fcc0000004100 */
[----:B------:R-:W3:Y:S02]  /*a680*/  F2I.S64.TRUNC R2, R2 ;  /* 0x0000000200027311 */ /* 0x000ee4000020d900 */
[----:B---3--:R-:W-:Y:S05]  /*a690*/  BRA `(.L_x_11276) ;  /* 0x0000000800d47947 */ /* 0x008fea0003800000 */
.L_x_11279:
[----:B------:R-:W-:-:S09]  /*a6a0*/  UISETP.NE.AND UP0, UPT, UR4, 0x7, UPT ;  /* 0x000000070400788c */ /* 0x000fd2000bf05270 */
[----:B------:R-:W-:Y:S05]  /*a6b0*/  BRA.U !UP0, `(.L_x_11281) ;  /* 0x00000001082c7547 */ /* 0x000fea000b800000 */
[----:B------:R-:W-:-:S09]  /*a6c0*/  UISETP.NE.AND UP0, UPT, UR4, 0x8, UPT ;  /* 0x000000080400788c */ /* 0x000fd2000bf05270 */
[----:B------:R-:W-:Y:S05]  /*a6d0*/  BRA.U !UP0, `(.L_x_11282) ;  /* 0x0000000108147547 */ /* 0x000fea000b800000 */
[----:B------:R-:W-:-:S09]  /*a6e0*/  UISETP.NE.AND UP0, UPT, UR4, 0x9, UPT ;  /* 0x000000090400788c */ /* 0x000fd2000bf05270 */
[----:B------:R-:W-:Y:S05]  /*a6f0*/  BRA.U UP0, `(.L_x_11275) ;  /* 0x0000000900647547 */ /* 0x000fea000b800000 */
[----:B------:R-:W2:Y:S02]  /*a700*/  LDG.E R2, desc[UR36][R4.64] ;  /* 0x0000002404027981 */ /* 0x000ea4000c1e1900 */
[----:B--2---:R-:W3:Y:S02]  /*a710*/  F2I.S64.TRUNC R2, R2 ;  /* 0x0000000200027311 */ /* 0x004ee4000020d900 */
[----:B---3--:R-:W-:Y:S05]  /*a720*/  BRA `(.L_x_11276) ;  /* 0x0000000800b07947 */ /* 0x008fea0003800000 */
.L_x_11282:
[----:B------:R-:W2:Y:S02]  /*a730*/  LDG.E.U16 R4, desc[UR36][R4.64] ;  /* 0x0000002404047981 */ /* 0x000ea4000c1e1500 */
[----:B--2---:R-:W-:-:S06]  /*a740*/  HADD2.F32 R2, -RZ, R4.H0_H0 ;  /* 0x20000004ff027230 */ /* 0x004fcc0000004100 */
[----:B------:R-:W3:Y:S02]  /*a750*/  F2I.S64.TRUNC R2, R2 ;  /* 0x0000000200027311 */ /* 0x000ee4000020d900 */
[----:B---3--:R-:W-:Y:S05]  /*a760*/  BRA `(.L_x_11276) ;  /* 0x0000000800a07947 */ /* 0x008fea0003800000 */
.L_x_11281:
[----:B------:R-:W2:Y:S02]  /*a770*/  LDG.E.64 R2, desc[UR36][R4.64] ;  /* 0x0000002404027981 */ /* 0x000ea4000c1e1b00 */
[----:B--2---:R-:W3:Y:S02]  /*a780*/  F2I.S64.F64.TRUNC R2, R2 ;  /* 0x0000000200027311 */ /* 0x004ee4000030d900 */
[----:B---3--:R-:W-:Y:S05]  /*a790*/  BRA `(.L_x_11276) ;  /* 0x0000000800947947 */ /* 0x008fea0003800000 */
.L_x_11271:
        /* <DEDUP_REMOVED lines=11> */
[----:B------:R-:W-:Y:S01]  /*a850*/  SEL R2, RZ, 0x1, !P0 ;  /* 0x00000001ff027807 */ /* 0x000fe20004000000 */
[----:B------:R-:W-:Y:S08]  /*a860*/  BRA `(.L_x_11276) ;  /* 0x0000000800607947 */ /* 0x000ff00003800000 */
.L_x_11285:
[----:B------:R-:W2:Y:S02]  /*a870*/  LDG.E.64 R2, desc[UR36][R4.64] ;  /* 0x0000002404027981 */ /* 0x000ea4000c1e1b00 */
[----:B--2---:R-:W3:Y:S02]  /*a880*/  F2I.S64.F64.TRUNC R2, R2 ;  /* 0x0000000200027311 */ /* 0x004ee4000030d900 */
[----:B---3--:R-:W-:Y:S05]  /*a890*/  BRA `(.L_x_11276) ;  /* 0x0000000800547947 */ /* 0x008fea0003800000 */
.L_x_11284:
        /* <DEDUP_REMOVED lines=26> */
.L_x_11287:
        /* <DEDUP_REMOVED lines=11> */
[----:B------:R-:W3:Y:S02]  /*aaf0*/  F2I.S64.TRUNC R2, R3 ;  /* 0x0000000300027311 */ /* 0x000ee4000020d900 */
[----:B---3--:R-:W-:Y:S05]  /*ab00*/  BRA `(.L_x_11276) ;  /* 0x0000000400b87947 */ /* 0x008fea0003800000 */
.L_x_11286:
[----:B------:R-:W2:Y:S02]  /*ab10*/  LDG.E.U16 R2, desc[UR36][R4.64] ;  /* 0x0000002404027981 */ /* 0x000ea4000c1e1500 */
[----:B--2---:R-:W-:-:S06]  /*ab20*/  SHF.L.U32 R2, R2, 0x10, RZ ;  /* 0x0000001002027819 */ /* 0x004fcc00000006ff */
[----:B------:R-:W3:Y:S02]  /*ab30*/  F2I.S64.TRUNC R2, R2 ;  /* 0x0000000200027311 */ /* 0x000ee4000020d900 */
[----:B---3--:R-:W-:Y:S05]  /*ab40*/  BRA `(.L_x_11276) ;  /* 0x0000000400a87947 */ /* 0x008fea0003800000 */
.L_x_11283:
        /* <DEDUP_REMOVED lines=11> */
.L_x_11290:
        /* <DEDUP_REMOVED lines=21> */
.L_x_11294:
[----:B------:R-:W-:Y:S05]  /*ad50*/  BSYNC.RECONVERGENT B1 ;  /* 0x0000000000017941 */ /* 0x000fea0003800200 */
.L_x_11293:
[----:B------:R-:W-:Y:S02]  /*ad60*/  SHF.L.U32 R0, R0, 0x14, RZ ;  /* 0x0000001400007819 */ /* 0x000fe400000006ff */
[----:B------:R-:W-:-:S04]  /*ad70*/  LEA R2, R2, 0x3b800000, 0x17 ;  /* 0x3b80000002027811 */ /* 0x000fc800078eb8ff */
[----:B------:R-:W-:-:S07]  /*ad80*/  LOP3.LUT R2, R2, R0, R7, 0xfe, !PT ;  /* 0x0000000002027212 */ /* 0x000fce00078efe07 */
.L_x_11292:
[----:B------:R-:W-:Y:S05]  /*ad90*/  BSYNC.RECONVERGENT B0 ;  /* 0x0000000000007941 */ /* 0x000fea0003800200 */
.L_x_11291:
[----:B------:R-:W1:Y:S02]  /*ada0*/  F2I.S64.TRUNC R2, R2 ;  /* 0x0000000200027311 */ /* 0x000e64000020d900 */
[----:B-1----:R-:W-:Y:S05]  /*adb0*/  BRA `(.L_x_11276) ;  /* 0x00000004000c7947 */ /* 0x002fea0003800000 */
.L_x_11289:
        /* <DEDUP_REMOVED lines=21> */
.L_x_11298:
[----:B------:R-:W-:Y:S05]  /*af10*/  BSYNC.RECONVERGENT B1 ;  /* 0x0000000000017941 */ /* 0x000fea0003800200 */
.L_x_11297:
[----:B------:R-:W-:Y:S01]  /*af20*/  IMAD.SHL.U32 R0, R0, 0x200000, RZ ;  /* 0x0020000000007824 */ /* 0x000fe200078e00ff */
[----:B------:R-:W-:-:S04]  /*af30*/  LEA R2, R2, 0x37800000, 0x17 ;  /* 0x3780000002027811 */ /* 0x000fc800078eb8ff */
[----:B------:R-:W-:-:S07]  /*af40*/  LOP3.LUT R2, R2, R0, R7, 0xfe, !PT ;  /* 0x0000000002027212 */ /* 0x000fce00078efe07 */
.L_x_11296:
[----:B------:R-:W-:Y:S05]  /*af50*/  BSYNC.RECONVERGENT B0 ;  /* 0x0000000000007941 */ /* 0x000fea0003800200 */
.L_x_11295:
[----:B------:R-:W0:Y:S02]  /*af60*/  F2I.S64.TRUNC R2, R2 ;  /* 0x0000000200027311 */ /* 0x000e24000020d900 */
[----:B0-----:R-:W-:Y:S05]  /*af70*/  BRA `(.L_x_11276) ;  /* 0x00000000009c7947 */ /* 0x001fea0003800000 */
.L_x_11288:
        /* <DEDUP_REMOVED lines=12> */
[----:B------:R-:W-:Y:S01]  /*b040*/  @!P0 IMAD.MOV.U32 R2, RZ, RZ, 0x7f800001 ;  /* 0x7f800001ff028424 */ /* 0x000fe200078e00ff */
[----:B------:R-:W-:-:S07]  /*b050*/  @P0 SHF.L.U32 R2, R4, 0x17, RZ ;  /* 0x0000001704020819 */ /* 0x000fce00000006ff */
.L_x_11302:
[----:B------:R-:W-:Y:S05]  /*b060*/  BSYNC.RECONVERGENT B0 ;  /* 0x0000000000007941 */ /* 0x000fea0003800200 */
.L_x_11301:
[----:B------:R-:W2:Y:S02]  /*b070*/  F2I.S64.TRUNC R2, R2 ;  /* 0x0000000200027311 */ /* 0x000ea4000020d900 */
[----:B--2---:R-:W-:Y:S05]  /*b080*/  BRA `(.L_x_11276) ;  /* 0x0000000000587947 */ /* 0x004fea0003800000 */
.L_x_11275:
        /* <DEDUP_REMOVED lines=16> */
.L_x_11303:
[----:B------:R-:W-:Y:S01]  /*b190*/  CS2R R2, SRZ ;  /* 0x0000000000027805 */ /* 0x000fe2000001ff00 */
[----:B------:R-:W-:Y:S06]  /*b1a0*/  BRA `(.L_x_11276) ;  /* 0x0000000000107947 */ /* 0x000fec0003800000 */
.L_x_11300:
[----:B------:R2:W5:Y:S01]  /*b1b0*/  LDG.E.64 R2, desc[UR36][R4.64] ;  /* 0x0000002404027981 */ /* 0x000562000c1e1b00 */
[----:B------:R-:W-:Y:S05]  /*b1c0*/  BRA `(.L_x_11276) ;  /* 0x0000000000087947 */ /* 0x000fea0003800000 */
.L_x_11299:
[----:B------:R1:W5:Y:S01]  /*b1d0*/  LDG.E R2, desc[UR36][R4.64] ;  /* 0x0000002404027981 */ /* 0x000362000c1e1900 */
[----:B------:R-:W-:-:S07]  /*b1e0*/  MOV R3, RZ ;  /* 0x000000ff00037202 */ /* 0x000fce0000000f00 */
.L_x_11276:
[----:B------:R-:W0:Y:S01]  /*b1f0*/  LDCU.64 UR6, c[0x0][0x598] ;  /* 0x0000b300ff0677ac */ /* 0x000e220008000a00 */
[----:B------:R-:W-:-:S04]  /*b200*/  UPRMT UR4, UR41, 0x9910, URZ ;  /* 0x0000991029047896 */ /* 0x000fc800080000ff */
[----:B------:R-:W-:Y:S01]  /*b210*/  UISETP.GT.AND UP0, UPT, UR4, 0x9, UPT ;  /* 0x000000090400788c */ /* 0x000fe2000bf04270 */
[----:B0----5:R-:W-:Y:S02]  /*b220*/  IMAD R3, R3, UR6, RZ ;  /* 0x0000000603037c24 */ /* 0x021fe4000f8e02ff */
[----:B-1234-:R-:W-:-:S04]  /*b230*/  IMAD.WIDE.U32 R4, R2, UR6, RZ ;  /* 0x0000000602047c25 */ /* 0x01efc8000f8e00ff */
[----:B------:R-:W-:Y:S01]  /*b240*/  IMAD R3, R2, UR7, R3 ;  /* 0x0000000702037c24 */ /* 0x000fe2000f8e0203 */
[----:B------:R-:W-:-:S03]  /*b250*/  MOV R2, R4 ;  /* 0x0000000400027202 */ /* 0x000fc60000000f00 */
[----:B------:R-:W-:Y:S01]  /*b260*/  IMAD.IADD R3, R5, 0x1, R3 ;  /* 0x0000000105037824 */ /* 0x000fe200078e0203 */
        /* <DEDUP_REMOVED lines=11> */
.L_x_11307:
[----:B------:R-:W-:Y:S01]  /*b320*/  STG.E.U8 desc[UR36][R16.64], R4 ;  /* 0x0000000410007986 */ /* 0x000fe2000c101124 */
[----:B------:R-:W-:Y:S05]  /*b330*/  EXIT ;  /* 0x000000000000794d */ /* 0x000fea0003800000 */
.L_x_11306:
        /* <DEDUP_REMOVED lines=8> */
.L_x_11310:
[----:B------:R-:W-:Y:S01]  /*b3c0*/  STG.E desc[UR36][R16.64], R4 ;  /* 0x0000000410007986 */ /* 0x000fe2000c101924 */
[----:B------:R-:W-:Y:S05]  /*b3d0*/  EXIT ;  /* 0x000000000000794d */ /* 0x000fea0003800000 */
.L_x_11309:
[----:B------:R-:W-:Y:S01]  /*b3e0*/  STG.E.U16 desc[UR36][R16.64], R4 ;  /* 0x0000000410007986 */ /* 0x000fe2000c101524 */
[----:B------:R-:W-:Y:S05]  /*b3f0*/  EXIT ;  /* 0x000000000000794d */ /* 0x000fea0003800000 */
.L_x_11305:
[----:B------:R-:W-:-:S09]  /*b400*/  UISETP.GT.AND UP0, UPT, UR4, 0x6, UPT ;  /* 0x000000060400788c */ /* 0x000fd2000bf04270 */
[----:B------:R-:W-:Y:S05]  /*b410*/  BRA.U UP0, `(.L_x_11311) ;  /* 0x00000001002c7547 */ /* 0x000fea000b800000 */
[----:B------:R-:W-:-:S09]  /*b420*/  UISETP.NE.AND UP0, UPT, UR4, 0x5, UPT ;  /* 0x000000050400788c */ /* 0x000fd2000bf05270 */
[----:B------:R-:W-:Y:S05]  /*b430*/  BRA.U !UP0, `(.L_x_11312) ;  /* 0x0000000108147547 */ /* 0x000fea000b800000 */
[----:B------:R-:W-:-:S09]  /*b440*/  UISETP.NE.AND UP0, UPT, UR4, 0x6, UPT ;  /* 0x000000060400788c */ /* 0x000fd2000bf05270 */
[----:B------:R-:W-:Y:S05]  /*b450*/  BRA.U UP0, `(.L_x_11308) ;  /* 0x00000009000c7547 */ /* 0x000fea000b800000 */
[----:B------:R-:W0:Y:S02]  /*b460*/  I2F.S64 R3, R2 ;  /* 0x0000000200037312 */ /* 0x000e240000301400 */
[----:B0-----:R-:W-:Y:S01]  /*b470*/  STG.E desc[UR36][R16.64], R3 ;  /* 0x0000000310007986 */ /* 0x001fe2000c101924 */
[----:B------:R-:W-:Y:S05]  /*b480*/  EXIT ;  /* 0x000000000000794d */ /* 0x000fea0003800000 */
.L_x_11312:
[----:B------:R-:W0:Y:S02]  /*b490*/  I2F.S64 R0, R2 ;  /* 0x0000000200007312 */ /* 0x000e240000301400 */
[----:B0-----:R-:W-:-:S05]  /*b4a0*/  F2FP.F16.F32.PACK_AB R0, RZ, R0 ;  /* 0x00000000ff00723e */ /* 0x001fca00000000ff */
[----:B------:R-:W-:Y:S01]  /*b4b0*/  STG.E.U16 desc[UR36][R16.64], R0 ;  /* 0x0000000010007986 */ /* 0x000fe2000c101524 */
[----:B------:R-:W-:Y:S05]  /*b4c0*/  EXIT ;  /* 0x000000000000794d */ /* 0x000fea0003800000 */
.L_x_11311:
        /* <DEDUP_REMOVED lines=8> */
[----:B0-----:R-:W-:Y:S01]  /*b550*/  STG.E.64 desc[UR36][R16.64], R4 ;  /* 0x0000000410007986 */ /* 0x001fe2000c101b24 */
[----:B------:R-:W-:Y:S05]  /*b560*/  EXIT ;  /* 0x000000000000794d */ /* 0x000fea0003800000 */
.L_x_11314:
[----:B------:R-:W0:Y:S02]  /*b570*/  I2F.S64 R2, R2 ;  /* 0x0000000200027312 */ /* 0x000e240000301400 */
[----:B0-----:R-:W-:-:S04]  /*b580*/  F2FP.F16.F32.PACK_AB R3, RZ, R2 ;  /* 0x00000002ff03723e */ /* 0x001fc800000000ff */
[----:B------:R-:W-:-:S05]  /*b590*/  PRMT R3, R3, 0x5410, RZ ;  /* 0x0000541003037816 */ /* 0x000fca00000000ff */
[----:B------:R-:W-:Y:S01]  /*b5a0*/  STG.E desc[UR36][R16.64], R3 ;  /* 0x0000000310007986 */ /* 0x000fe2000c101924 */
[----:B------:R-:W-:Y:S05]  /*b5b0*/  EXIT ;  /* 0x000000000000794d */ /* 0x000fea0003800000 */
.L_x_11313:
[----:B------:R-:W0:Y:S02]  /*b5c0*/  I2F.F64.S64 R2, R2 ;  /* 0x0000000200027312 */ /* 0x000e240000301c00 */
[----:B0-----:R-:W-:Y:S01]  /*b5d0*/  STG.E.64 desc[UR36][R16.64], R2 ;  /* 0x0000000210007986 */ /* 0x001fe2000c101b24 */
[----:B------:R-:W-:Y:S05]  /*b5e0*/  EXIT ;  /* 0x000000000000794d */ /* 0x000fea0003800000 */
.L_x_11304:
        /* <DEDUP_REMOVED lines=12> */
.L_x_11318:
        /* <DEDUP_REMOVED lines=17> */
.L_x_11321:
[----:B------:R-:W-:-:S04]  /*b7c0*/  SHF.R.U32.HI R3, RZ, 0x18, R3 ;  /* 0x00000018ff037819 */ /* 0x000fc80000011603 */
[----:B------:R-:W-:-:S04]  /*b7d0*/  LOP3.LUT R0, R0, 0x80, R3, 0xf8, !PT ;  /* 0x0000008000007812 */ /* 0x000fc800078ef803 */
[----:B------:R-:W-:-:S07]  /*b7e0*/  PRMT R8, R0, 0x7610, R8 ;  /* 0x0000761000087816 */ /* 0x000fce0000000008 */
.L_x_11320:
[----:B------:R-:W-:Y:S05]  /*b7f0*/  BSYNC.RECONVERGENT B0 ;  /* 0x0000000000007941 */ /* 0x000fea0003800200 */
.L_x_11319:
[----:B------:R-:W-:Y:S01]  /*b800*/  STG.E.U8 desc[UR36][R16.64], R8 ;  /* 0x0000000810007986 */ /* 0x000fe2000c101124 */
[----:B------:R-:W-:Y:S05]  /*b810*/  EXIT ;  /* 0x000000000000794d */ /* 0x000fea0003800000 */
.L_x_11317:
        /* <DEDUP_REMOVED lines=17> */
.L_x_11324:
[----:B------:R-:W-:-:S04]  /*b930*/  SHF.R.U32.HI R3, RZ, 0x18, R3 ;  /* 0x00000018ff037819 */ /* 0x000fc80000011603 */
[----:B------:R-:W-:-:S04]  /*b940*/  LOP3.LUT R0, R0, 0x80, R3, 0xf8, !PT ;  /* 0x0000008000007812 */ /* 0x000fc800078ef803 */
[----:B------:R-:W-:-:S07]  /*b950*/  PRMT R8, R0, 0x7610, R8 ;  /* 0x0000761000087816 */ /* 0x000fce0000000008 */
.L_x_11323:
[----:B------:R-:W-:Y:S05]  /*b960*/  BSYNC.RECONVERGENT B0 ;  /* 0x0000000000007941 */ /* 0x000fea0003800200 */
.L_x_11322:
[----:B------:R-:W-:Y:S01]  /*b970*/  STG.E.U8 desc[UR36][R16.64], R8 ;  /* 0x0000000810007986 */ /* 0x000fe2000c101124 */
[----:B------:R-:W-:Y:S05]  /*b980*/  EXIT ;  /* 0x000000000000794d */ /* 0x000fea0003800000 */
.L_x_11316:
        /* <DEDUP_REMOVED lines=15> */
[----:B------:R-:W-:Y:S01]  /*ba80*/  HFMA2 R0, -RZ, RZ, 0, 1.5199184417724609375e-05 ;  /* 0x000000ffff007431 */ /* 0x000fe200000001ff */
[----:B------:R-:W-:Y:S02]  /*ba90*/  PLOP3.LUT P0, PT, PT, PT, PT, 0x80, 0x8 ;  /* 0x000000000008781c */ /* 0x000fe40003f0f070 */
[----:B------:R-:W-:Y:S02]  /*baa0*/  @P1 PLOP3.LUT P0, PT, P2, PT, PT, 0x80, 0x8 ;  /* 0x000000000008181c */ /* 0x000fe4000170f070 */
[----:B------:R-:W-:-:S11]  /*bab0*/  PRMT R3, R0, 0x7610, R3 ;  /* 0x0000761000037816 */ /* 0x000fd60000000003 */
[----:B------:R-:W-:-:S05]  /*bac0*/  @!P0 IADD3 R2, PT, PT, R4, RZ, RZ ;  /* 0x000000ff04028210 */ /* 0x000fca0007ffe0ff */
[----:B------:R-:W-:-:S05]  /*bad0*/  @P1 IMAD.MOV.U32 R3, RZ, RZ, R2 ;  /* 0x000000ffff031224 */ /* 0x000fca00078e0002 */
[----:B------:R-:W-:Y:S01]  /*bae0*/  STG.E.U8 desc[UR36][R16.64], R3 ;  /* 0x0000000310007986 */ /* 0x000fe2000c101124 */
[----:B------:R-:W-:Y:S05]  /*baf0*/  EXIT ;  /* 0x000000000000794d */ /* 0x000fea0003800000 */
.L_x_11326:
[----:B------:R-:W-:Y:S01]  /*bb00*/  STG.E.64 desc[UR36][R16.64], R2 ;  /* 0x0000000210007986 */ /* 0x000fe2000c101b24 */
[----:B------:R-:W-:Y:S05]  /*bb10*/  EXIT ;  /* 0x000000000000794d */ /* 0x000fea0003800000 */
.L_x_11325:
[----:B------:R-:W-:Y:S01]  /*bb20*/  STG.E desc[UR36][R16.64], R4 ;  /* 0x0000000410007986 */ /* 0x000fe2000c101924 */
[----:B------:R-:W-:Y:S05]  /*bb30*/  EXIT ;  /* 0x000000000000794d */ /* 0x000fea0003800000 */
.L_x_11315:
        /* <DEDUP_REMOVED lines=9> */
[----:B------:R-:W-:Y:S01]  /*bbd0*/  STG.E.U8 desc[UR36][R16.64], R3 ;  /* 0x0000000310007986 */ /* 0x000fe2000c101124 */
[----:B------:R-:W-:Y:S05]  /*bbe0*/  EXIT ;  /* 0x000000000000794d */ /* 0x000fea0003800000 */
.L_x_11328:
[----:B------:R-:W-:Y:S01]  /*bbf0*/  CS2R R6, SRZ ;  /* 0x0000000000067805 */ /* 0x000fe2000001ff00 */
[----:B------:R-:W0:Y:S04]  /*bc00*/  I2F.F64.S64 R4, R2 ;  /* 0x0000000200047312 */ /* 0x000e280000301c00 */
[----:B0-----:R-:W-:Y:S01]  /*bc10*/  STG.E.128 desc[UR36][R16.64], R4 ;  /* 0x0000000410007986 */ /* 0x001fe2000c101d24 */
[----:B------:R-:W-:Y:S05]  /*bc20*/  EXIT ;  /* 0x000000000000794d */ /* 0x000fea0003800000 */
.L_x_11327:
[----:B------:R-:W-:-:S09]  /*bc30*/  UISETP.NE.AND UP0, UPT, UR4, 0xf, UPT ;  /* 0x0000000f0400788c */ /* 0x000fd2000bf05270 */
[----:B------:R-:W-:Y:S05]  /*bc40*/  BRA.U !UP0, `(.L_x_11329) ;  /* 0x0000000108e87547 */ /* 0x000fea000b800000 */
[----:B------:R-:W-:-:S09]  /*bc50*/  UISETP.NE.AND UP0, UPT, UR4, 0x17, UPT ;  /* 0x000000170400788c */ /* 0x000fd2000bf05270 */
[----:B------:R-:W-:Y:S05]  /*bc60*/  BRA.U !UP0, `(.L_x_11330) ;  /* 0x0000000108907547 */ /* 0x000fea000b800000 */
[----:B------:R-:W-:-:S09]  /*bc70*/  UISETP.NE.AND UP0, UPT, UR4, 0x18, UPT ;  /* 0x000000180400788c */ /* 0x000fd2000bf05270 */
[----:B------:R-:W-:Y:S05]  /*bc80*/  BRA.U !UP0, `(.L_x_11331) ;  /* 0x0000000108447547 */ /* 0x000fea000b800000 */
.L_x_11308:
        /* <DEDUP_REMOVED lines=16> */
.L_x_11332:
[----:B------:R-:W-:Y:S05]  /*bd90*/  EXIT ;  /* 0x000000000000794d */ /* 0x000fea0003800000 */
.L_x_11331:
        /* <DEDUP_REMOVED lines=13> */
.L_x_11334:
[----:B------:R-:W-:Y:S05]  /*be70*/  BSYNC.RECONVERGENT B0 ;  /* 0x0000000000007941 */ /* 0x000fea0003800200 */
.L_x_11333:
[----:B------:R-:W-:-:S05]  /*be80*/  LOP3.LUT R5, R0, 0x80, R5, 0xf8, !PT ;  /* 0x0000008000057812 */ /* 0x000fca00078ef805 */
[----:B------:R-:W-:Y:S01]  /*be90*/  STG.E.U8 desc[UR36][R16.64], R5 ;  /* 0x0000000510007986 */ /* 0x000fe2000c101124 */
[----:B------:R-:W-:Y:S05]  /*bea0*/  EXIT ;  /* 0x000000000000794d */ /* 0x000fea0003800000 */
.L_x_11330:
        /* <DEDUP_REMOVED lines=12> */
.L_x_11336:
[----:B------:R-:W-:Y:S01]  /*bf70*/  HFMA2 R0, -RZ, RZ, 0, 7.569789886474609375e-06 ;  /* 0x0000007fff007431 */ /* 0x000fe200000001ff */
[----:B------:R-:W-:-:S04]  /*bf80*/  ISETP.GT.U32.AND P0, PT, R4, 0x7f800000, PT ;  /* 0x7f8000000400780c */ /* 0x000fc80003f04070 */
[----:B------:R-:W-:-:S09]  /*bf90*/  SEL R0, R0, 0x7c, P0 ;  /* 0x0000007c00007807 */ /* 0x000fd20000000000 */
.L_x_11337:
[----:B------:R-:W-:Y:S05]  /*bfa0*/  BSYNC.RECONVERGENT B0 ;  /* 0x0000000000007941 */ /* 0x000fea0003800200 */
.L_x_11335:
[----:B------:R-:W-:-:S04]  /*bfb0*/  SHF.R.U32.HI R3, RZ, 0x18, R3 ;  /* 0x00000018ff037819 */ /* 0x000fc80000011603 */
[----:B------:R-:W-:-:S05]  /*bfc0*/  LOP3.LUT R3, R0, 0x80, R3, 0xf8, !PT ;  /* 0x0000008000037812 */ /* 0x000fca00078ef803 */
[----:B------:R-:W-:Y:S01]  /*bfd0*/  STG.E.U8 desc[UR36][R16.64], R3 ;  /* 0x0000000310007986 */ /* 0x000fe2000c101124 */
[----:B------:R-:W-:Y:S05]  /*bfe0*/  EXIT ;  /* 0x000000000000794d */ /* 0x000fea0003800000 */
.L_x_11329:
[----:B------:R-:W0:Y:S02]  /*bff0*/  I2F.S64 R0, R2 ;  /* 0x0000000200007312 */ /* 0x000e240000301400 */
[----:B0-----:R-:W-:-:S05]  /*c000*/  F2FP.BF16.F32.PACK_AB R0, RZ, R0 ;  /* 0x00000000ff00723e */ /* 0x001fca00000010ff */
[----:B------:R-:W-:Y:S01]  /*c010*/  STG.E.U16 desc[UR36][R16.64], R0 ;  /* 0x0000000010007986 */ /* 0x000fe2000c101524 */
[----:B------:R-:W-:Y:S05]  /*c020*/  EXIT ;  /* 0x000000000000794d */ /* 0x000fea0003800000 */
.L_x_11338:
        /* <DEDUP_REMOVED lines=13> */
.L_x_17047:


//--------------------- .text._ZN2at6native27unrolled_elementwise_kernelINS0_13AUnaryFunctorIlllNS0_15binary_internal10MulFunctorIlEEEESt5arrayIPcLm2EELi4E23TrivialOffsetCalculatorILi1EjESB_NS0_6memory12LoadWithCastILi1EEENSC_13StoreWithCastILi1EEEEEviT_T0_T2_T3_T4_T5_ --------------------------
	.section	.text._ZN2at6native27unrolled_elementwise_kernelINS0_13AUnaryFunctorIlllNS0_15binary_internal10MulFunctorIlEEEESt5arrayIPcLm2EELi4E23TrivialOffsetCalculatorILi1EjESB_NS0_6memory12LoadWithCastILi1EEENSC_13StoreWithCastILi1EEEEEviT_T0_T2_T3_T4_T5_,"ax",@progbits
	.align	128
        .global         _ZN2at6native27unrolled_elementwise_kernelINS0_13AUnaryFunctorIlllNS0_15binary_internal10MulFunctorIlEEEESt5arrayIPcLm2EELi4E23TrivialOffsetCalculatorILi1EjESB_NS0_6memory12LoadWithCastILi1EEENSC_13StoreWithCastILi1EEEEEviT_T0_T2_T3_T4_T5_
        .type           _ZN2at6native27unrolled_elementwise_kernelINS0_13AUnaryFunctorIlllNS0_15binary_internal10MulFunctorIlEEEESt5arrayIPcLm2EELi4E23TrivialOffsetCalculatorILi1EjESB_NS0_6memory12LoadWithCastILi1EEENSC_13StoreWithCastILi1EEEEEviT_T0_T2_T3_T4_T5_,@function
        .size           _ZN2at6native27unrolled_elementwise_kernelINS0_13AUnaryFunctorIlllNS0_15binary_internal10MulFunctorIlEEEESt5arrayIPcLm2EELi4E23TrivialOffsetCalculatorILi1EjESB_NS0_6memory12LoadWithCastILi1EEENSC_13StoreWithCastILi1EEEEEviT_T0_T2_T3_T4_T5_,(.L_x_17048 - _ZN2at6native27unrolled_elementwise_kernelINS0_13AUnaryFunctorIlllNS0_15binary_internal10MulFunctorIlEEEESt5arrayIPcLm2EELi4E23TrivialOffsetCalculatorILi1EjESB_NS0_6memory12LoadWithCastILi1EEENSC_13StoreWithCastILi1EEEEEviT_T0_T2_T3_T4_T5_)
        .other          _ZN2at6native27unrolled_elementwise_kernelINS0_13AUnaryFunctorIlllNS0_15binary_internal10MulFunctorIlEEEESt5arrayIPcLm2EELi4E23TrivialOffsetCalculatorILi1EjESB_NS0_6memory12LoadWithCastILi1EEENSC_13StoreWithCastILi1EEEEEviT_T0_T2_T3_T4_T5_,@"STO_CUDA_ENTRY STV_DEFAULT"
_ZN2at6native27unrolled_elementwise_kernelINS0_13AUnaryFunctorIlllNS0_15binary_internal10MulFunctorIlEEEESt5arrayIPcLm2EELi4E23TrivialOffsetCalculatorILi1EjESB_NS0_6memory12LoadWithCastILi1EEENSC_13StoreWithCastILi1EEEEEviT_T0_T2_T3_T4_T5_:
.text._ZN2at6native27unrolled_elementwise_kernelINS0_13AUnaryFunctorIlllNS0_15binary_internal10MulFunctorIlEEEESt5arrayIPcLm2EELi4E23TrivialOffsetCalculatorILi1EjESB_NS0_6memory12LoadWithCastILi1EEENSC_13StoreWithCastILi1EEEEEviT_T0_T2_T3_T4_T5_:
        /* <DEDUP_REMOVED lines=32> */
.L_x_11344:
[----:B------:R1:W5:Y:S01]  /*0200*/  LDG.E.U8 R16, desc[UR36][R2.64] ;  /* 0x0000002402107981 */ /* 0x000362000c1e1100 */
[----:B------:R-:W-:Y:S01]  /*0210*/  IMAD.MOV.U32 R17, RZ, RZ, RZ ;  /* 0x000000ffff117224 */ /* 0x000fe200078e00ff */
[----:B------:R-:W-:Y:S06]  /*0220*/  BRA `(.L_x_11346) ;  /* 0x0000000c00407947 */ /* 0x000fec0003800000 */
.L_x_11343:
        /* <DEDUP_REMOVED lines=8> */
.L_x_11348:
[----:B------:R-:W2:Y:S02]  /*02b0*/  LDG.E R16, desc[UR36][R2.64] ;  /* 0x0000002402107981 */ /* 0x000ea4000c1e1900 */
[----:B--2---:R-:W-:Y:S01]  /*02c0*/  SHF.R.S32.HI R17, RZ, 0x1f, R16 ;  /* 0x0000001fff117819 */ /* 0x004fe20000011410 */
[----:B------:R-:W-:Y:S06]  /*02d0*/  BRA `(.L_x_11346) ;  /* 0x0000000c00147947 */ /* 0x000fec0003800000 */
.L_x_11347:
[----:B------:R-:W2:Y:S02]  /*02e0*/  LDG.E.S16 R16, desc[UR36][R2.64] ;  /* 0x0000002402107981 */ /* 0x000ea4000c1e1700 */
[----:B--2---:R-:W-:Y:S01]  /*02f0*/  SHF.R.S32.HI R17, RZ, 0x1f, R16 ;  /* 0x0000001fff117819 */ /* 0x004fe20000011410 */
[----:B------:R-:W-:Y:S06]  /*0300*/  BRA `(.L_x_11346) ;  /* 0x0000000c00087947 */ /* 0x000fec0003800000 */
.L_x_11342:
        /* <DEDUP_REMOVED lines=9> */
.L_x_11350:
[----:B------:R-:W2:Y:S02]  /*03a0*/  LDG.E.U16 R2, desc[UR36][R2.64] ;  /* 0x0000002402027981 */ /* 0x000ea4000c1e1500 */
[----:B--2---:R-:W-:-:S06]  /*03b0*/  HADD2.F32 R16, -RZ, R2.H0_H0 ;  /* 0x20000002ff107230 */ /* 0x004fcc0000004100 */
[----:B------:R-:W2:Y:S02]  /*03c0*/  F2I.S64.TRUNC R16, R16 ;  /* 0x0000001000107311 */ /* 0x000ea4000020d900 */
[----:B--2---:R-:W-:Y:S05]  /*03d0*/  BRA `(.L_x_11346) ;  /* 0x0000000800d47947 */ /* 0x004fea0003800000 */
.L_x_11349:
        /* <DEDUP_REMOVED lines=9> */
.L_x_11352:
[----:B------:R-:W2:Y:S02]  /*0470*/  LDG.E.U16 R2, desc[UR36][R2.64] ;  /* 0x0000002402027981 */ /* 0x000ea4000c1e1500 */
[----:B--2---:R-:W-:-:S06]  /*0480*/  HADD2.F32 R16, -RZ, R2.H0_H0 ;  /* 0x20000002ff107230 */ /* 0x004fcc0000004100 */
[----:B------:R-:W2:Y:S02]  /*0490*/  F2I.S64.TRUNC R16, R16 ;  /* 0x0000001000107311 */ /* 0x000ea4000020d900 */
[----:B--2---:R-:W-:Y:S05]  /*04a0*/  BRA `(.L_x_11346) ;  /* 0x0000000800a07947 */ /* 0x004fea0003800000 */
.L_x_11351:
[----:B------:R-:W2:Y:S02]  /*04b0*/  LDG.E.64 R2, desc[UR36][R2.64] ;  /* 0x0000002402027981 */ /* 0x000ea4000c1e1b00 */
[----:B--2---:R2:W3:Y:S02]  /*04c0*/  F2I.S64.F64.TRUNC R16, R2 ;  /* 0x0000000200107311 */ /* 0x0044e4000030d900 */
[----:B--23--:R-:W-:Y:S05]  /*04d0*/  BRA `(.L_x_11346) ;  /* 0x0000000800947947 */ /* 0x00cfea0003800000 */
.L_x_11341:
        /* <DEDUP_REMOVED lines=13> */
.L_x_11355:
[----:B------:R-:W2:Y:S02]  /*05b0*/  LDG.E.64 R2, desc[UR36][R2.64] ;  /* 0x0000002402027981 */ /* 0x000ea4000c1e1b00 */
[----:B--2---:R2:W3:Y:S02]  /*05c0*/  F2I.S64.F64.TRUNC R16, R2 ;  /* 0x0000000200107311 */ /* 0x0044e4000030d900 */
[----:B--23--:R-:W-:Y:S05]  /*05d0*/  BRA `(.L_x_11346) ;  /* 0x0000000800547947 */ /* 0x00cfea0003800000 */
.L_x_11354:
        /* <DEDUP_REMOVED lines=24> */
[----:B------:R2:W3:Y:S02]  /*0760*/  F2I.S64.TRUNC R16, R5 ;  /* 0x0000000500107311 */ /* 0x0004e4000020d900 */
[----:B--23--:R-:W-:Y:S05]  /*0770*/  BRA `(.L_x_11346) ;  /* 0x0000000400ec7947 */ /* 0x00cfea0003800000 */
.L_x_11357:
        /* <DEDUP_REMOVED lines=11> */
[----:B------:R2:W3:Y:S02]  /*0830*/  F2I.S64.TRUNC R16, R0 ;  /* 0x0000000000107311 */ /* 0x0004e4000020d900 */
[----:B--23--:R-:W-:Y:S05]  /*0840*/  BRA `(.L_x_11346) ;  /* 0x0000000400b87947 */ /* 0x00cfea0003800000 */
.L_x_11356:
[----:B------:R-:W2:Y:S02]  /*0850*/  LDG.E.U16 R16, desc[UR36][R2.64] ;  /* 0x0000002402107981 */ /* 0x000ea4000c1e1500 */
[----:B--2---:R-:W-:-:S06]  /*0860*/  IMAD.U32 R16, R16, 0x10000, RZ ;  /* 0x0001000010107824 */ /* 0x004fcc00078e00ff */
[----:B------:R-:W2:Y:S02]  /*0870*/  F2I.S64.TRUNC R16, R16 ;  /* 0x0000001000107311 */ /* 0x000ea4000020d900 */
[----:B--2---:R-:W-:Y:S05]  /*0880*/  BRA `(.L_x_11346) ;  /* 0x0000000400a87947 */ /* 0x004fea0003800000 */
.L_x_11353:
        /* <DEDUP_REMOVED lines=11> */
.L_x_11360:
        /* <DEDUP_REMOVED lines=21> */
.L_x_11364:
[----:B------:R-:W-:Y:S05]  /*0a90*/  BSYNC.RECONVERGENT B1 ;  /* 0x0000000000017941 */ /* 0x000fea0003800200 */
.L_x_11363:
[----:B------:R-:W-:Y:S01]  /*0aa0*/  IMAD.SHL.U32 R0, R0, 0x100000, RZ ;  /* 0x0010000000007824 */ /* 0x000fe200078e00ff */
[----:B------:R-:W-:-:S04]  /*0ab0*/  LEA R2, R2, 0x3b800000, 0x17 ;  /* 0x3b80000002027811 */ /* 0x000fc800078eb8ff */
[----:B------:R-:W-:-:S07]  /*0ac0*/  LOP3.LUT R16, R2, R0, R7, 0xfe, !PT ;  /* 0x0000000002107212 */ /* 0x000fce00078efe07 */
.L_x_11362:
[----:B------:R-:W-:Y:S05]  /*0ad0*/  BSYNC.RECONVERGENT B0 ;  /* 0x0000000000007941 */ /* 0x000fea0003800200 */
.L_x_11361:
[----:B------:R-:W4:Y:S02]  /*0ae0*/  F2I.S64.TRUNC R16, R16 ;  /* 0x0000001000107311 */ /* 0x000f24000020d900 */
[----:B----4-:R-:W-:Y:S05]  /*0af0*/  BRA `(.L_x_11346) ;  /* 0x00000004000c7947 */ /* 0x010fea0003800000 */
.L_x_11359:
        /* <DEDUP_REMOVED lines=21> */
.L_x_11368:
[----:B------:R-:W-:Y:S05]  /*0c50*/  BSYNC.RECONVERGENT B1 ;  /* 0x0000000000017941 */ /* 0x000fea0003800200 */
.L_x_11367:
[----:B------:R-:W-:Y:S01]  /*0c60*/  IMAD.SHL.U32 R0, R0, 0x200000, RZ ;  /* 0x0020000000007824 */ /* 0x000fe200078e00ff */
[----:B------:R-:W-:-:S04]  /*0c70*/  LEA R2, R2, 0x37800000, 0x17 ;  /* 0x3780000002027811 */ /* 0x000fc800078eb8ff */
[----:B------:R-:W-:-:S07]  /*0c80*/  LOP3.LUT R16, R2, R0, R7, 0xfe, !PT ;  /* 0x0000000002107212 */ /* 0x000fce00078efe07 */
.L_x_11366:
[----:B------:R-:W-:Y:S05]  /*0c90*/  BSYNC.RECONVERGENT B0 ;  /* 0x0000000000007941 */ /* 0x000fea0003800200 */
.L_x_11365:
[----:B------:R-:W4:Y:S02]  /*0ca0*/  F2I.S64.TRUNC R16, R16 ;  /* 0x0000001000107311 */ /* 0x000f24000020d900 */
[----:B----4-:R-:W-:Y:S05]  /*0cb0*/  BRA `(.L_x_11346) ;  /* 0x00000000009c7947 */ /* 0x010fea0003800000 */
.L_x_11358:
[----:B------:R-:W-:-:S09]  /*0cc0*/  UISETP.NE.AND UP0, UPT, UR4, 0x1c, UPT ;  /* 0x0000001c0400788c */ /* 0x000fd2000bf05270 */
[----:B------:R-:W-:Y:S05]  /*0cd0*/  BRA.U !UP0, `(.L_x_11369) ;  /* 0x00000001088c7547 */ /* 0x000fea000b800000 */
[----:B------:R-:W-:-:S09]  /*0ce0*/  UISETP.NE.AND UP0, UPT, UR4, 0x1d, UPT ;  /* 0x0000001d0400788c */ /* 0x000fd2000bf05270 */
[----:B------:R-:W-:Y:S05]  /*0cf0*/  BRA.U !UP0, `(.L_x_11370) ;  /* 0x00000001087c7547 */ /* 0x000fea000b800000 */
[----:B------:R-:W-:-:S09]  /*0d00*/  UISETP.NE.AND UP0, UPT, UR4, 0x2c, UPT ;  /* 0x0000002c0400788c */ /* 0x000fd2000bf05270 */
[----:B------:R-:W-:Y:S05]  /*0d10*/  BRA.U !UP0, `(.L_x_11371) ;  /* 0x0000000108487547 */ /* 0x000fea000b800000 */
.L_x_11345:
        /* <DEDUP_REMOVED lines=16> */
.L_x_11372:
[----:B------:R-:W-:Y:S01]  /*0e20*/  CS2R R16, SRZ ;  /* 0x0000000000107805 */ /* 0x000fe2000001ff00 */
[----:B------:R-:W-:Y:S06]  /*0e30*/  BRA `(.L_x_11346) ;  /* 0x00000000003c7947 */ /* 0x000fec0003800000 */
.L_x_11371:
        /* <DEDUP_REMOVED lines=8> */
.L_x_11374:
[----:B------:R-:W-:Y:S05]  /*0ec0*/  BSYNC.RECONVERGENT B0 ;  /* 0x0000000000007941 */ /* 0x000fea0003800200 */
.L_x_11373:
[----:B------:R-:W2:Y:S02]  /*0ed0*/  F2I.S64.TRUNC R16, R16 ;  /* 0x0000001000107311 */ /* 0x000ea4000020d900 */
[----:B--2---:R-:W-:Y:S05]  /*0ee0*/  BRA `(.L_x_11346) ;  /* 0x0000000000107947 */ /* 0x004fea0003800000 */
.L_x_11370:
[----:B------:R2:W5:Y:S01]  /*0ef0*/  LDG.E.64 R16, desc[UR36][R2.64] ;  /* 0x0000002402107981 */ /* 0x000562000c1e1b00 */
[----:B------:R-:W-:Y:S05]  /*0f00*/  BRA `(.L_x_11346) ;  /* 0x0000000000087947 */ /* 0x000fea0003800000 */
.L_x_11369:
[----:B------:R3:W5:Y:S01]  /*0f10*/  LDG.E R16, desc[UR36][R2.64] ;  /* 0x0000002402107981 */ /* 0x000762000c1e1900 */
[----:B------:R-:W-:-:S07]  /*0f20*/  IMAD.MOV.U32 R17, RZ, RZ, RZ ;  /* 0x000000ffff117224 */ /* 0x000fce00078e00ff */
.L_x_11346:
[----:B------:R-:W-:-:S07]  /*0f30*/  VIADD R23, R30, 0x80 ;  /* 0x000000801e177836 */ /* 0x000fce0000000000 */
.L_x_11340:
[----:B------:R-:W-:Y:S05]  /*0f40*/  BSYNC.RECONVERGENT B6 ;  /* 0x0000000000067941 */ /* 0x000fea0003800200 */
.L_x_11339:
[----:B------:R-:W-:Y:S01]  /*0f50*/  ISETP.GE.AND P0, PT, R23, R26, PT ;  /* 0x0000001a1700720c */ /* 0x000fe20003f06270 */
[----:B------:R-:W-:Y:S01]  /*0f60*/  BSSY.RECONVERGENT B6, `(.L_x_11375) ;  /* 0x00000eb000067945 */ /* 0x000fe20003800200 */
[----:B------:R-:W-:-:S11]  /*0f70*/  CS2R R32, SRZ ;  /* 0x0000000000207805 */ /* 0x000fd6000001ff00 */
        /* <DEDUP_REMOVED lines=21> */
.L_x_11380:
[----:B------:R4:W5:Y:S01]  /*10d0*/  LDG.E.U8 R32, desc[UR36][R2.64] ;  /* 0x0000002402207981 */ /* 0x000962000c1e1100 */
[----:B------:R-:W-:Y:S01]  /*10e0*/  IMAD.MOV.U32 R33, RZ, RZ, RZ ;  /* 0x000000ffff217224 */ /* 0x000fe200078e00ff */
[----:B------:R-:W-:Y:S06]  /*10f0*/  BRA `(.L_x_11382) ;  /* 0x0000000c00407947 */ /* 0x000fec0003800000 */
.L_x_11379:
        /* <DEDUP_REMOVED lines=8> */
.L_x_11384:
[----:B------:R-:W2:Y:S02]  /*1180*/  LDG.E R32, desc[UR36][R2.64] ;  /* 0x0000002402207981 */ /* 0x000ea4000c1e1900 */
[----:B--2---:R-:W-:Y:S01]  /*1190*/  SHF.R.S32.HI R33, RZ, 0x1f, R32 ;  /* 0x0000001fff217819 */ /* 0x004fe20000011420 */
[----:B------:R-:W-:Y:S06]  /*11a0*/  BRA `(.L_x_11382) ;  /* 0x0000000c00147947 */ /* 0x000fec0003800000 */
.L_x_11383:
[----:B------:R-:W2:Y:S02]  /*11b0*/  LDG.E.S16 R32, desc[UR36][R2.64] ;  /* 0x0000002402207981 */ /* 0x000ea4000c1e1700 */
[----:B--2---:R-:W-:Y:S01]  /*11c0*/  SHF.R.S32.HI R33, RZ, 0x1f, R32 ;  /* 0x0000001fff217819 */ /* 0x004fe20000011420 */
[----:B------:R-:W-:Y:S06]  /*11d0*/  BRA `(.L_x_11382) ;  /* 0x0000000c00087947 */ /* 0x000fec0003800000 */
.L_x_11378:
        /* <DEDUP_REMOVED lines=9> */
.L_x_11386:
[----:B------:R-:W2:Y:S02]  /*1270*/  LDG.E.U16 R2, desc[UR36][R2.64] ;  /* 0x0000002402027981 */ /* 0x000ea4000c1e1500 */
[----:B--2---:R-:W-:-:S06]  /*1280*/  HADD2.F32 R32, -RZ, R2.H0_H0 ;  /* 0x20000002ff207230 */ /* 0x004fcc0000004100 */
[----:B------:R-:W3:Y:S02]  /*1290*/  F2I.S64.TRUNC R32, R32 ;  /* 0x0000002000207311 */ /* 0x000ee4000020d900 */
[----:B---3--:R-:W-:Y:S05]  /*12a0*/  BRA `(.L_x_11382) ;  /* 0x0000000800d47947 */ /* 0x008fea0003800000 */
.L_x_11385:
        /* <DEDUP_REMOVED lines=9> */
.L_x_11388:
[----:B------:R-:W2:Y:S02]  /*1340*/  LDG.E.U16 R2, desc[UR36][R2.64] ;  /* 0x0000002402027981 */ /* 0x000ea4000c1e1500 */
[----:B--2---:R-:W-:-:S06]  /*1350*/  HADD2.F32 R32, -RZ, R2.H0_H0 ;  /* 0x20000002ff207230 */ /* 0x004fcc0000004100 */
[----:B------:R-:W3:Y:S02]  /*1360*/  F2I.S64.TRUNC R32, R32 ;  /* 0x0000002000207311 */ /* 0x000ee4000020d900 */
[----:B---3--:R-:W-:Y:S05]  /*1370*/  BRA `(.L_x_11382) ;  /* 0x0000000800a07947 */ /* 0x008fea0003800000 */
.L_x_11387:
[----:B------:R-:W2:Y:S02]  /*1380*/  LDG.E.64 R2, desc[UR36][R2.64] ;  /* 0x0000002402027981 */ /* 0x000ea4000c1e1b00 */
[----:B--2---:R3:W4:Y:S02]  /*1390*/  F2I.S64.F64.TRUNC R32, R2 ;  /* 0x0000000200207311 */ /* 0x004724000030d900 */
[----:B---34-:R-:W-:Y:S05]  /*13a0*/  BRA `(.L_x_11382) ;  /* 0x0000000800947947 */ /* 0x018fea0003800000 */
.L_x_11377:
        /* <DEDUP_REMOVED lines=13> */
.L_x_11391:
[----:B------:R-:W2:Y:S02]  /*1480*/  LDG.E.64 R2, desc[UR36][R2.64] ;  /* 0x0000002402027981 */ /* 0x000ea4000c1e1b00 */
[----:B--2---:R0:W1:Y:S02]  /*1490*/  F2I.S64.F64.TRUNC R32, R2 ;  /* 0x0000000200207311 */ /* 0x004064000030d900 */
[----:B01----:R-:W-:Y:S05]  /*14a0*/  BRA `(.L_x_11382) ;  /* 0x0000000800547947 */ /* 0x003fea0003800000 */
.L_x_11390:
        /* <DEDUP_REMOVED lines=24> */
[----:B------:R0:W1:Y:S02]  /*1630*/  F2I.S64.TRUNC R32, R5 ;  /* 0x0000000500207311 */ /* 0x000064000020d900 */
[----:B01----:R-:W-:Y:S05]  /*1640*/  BRA `(.L_x_11382) ;  /* 0x0000000400ec7947 */ /* 0x003fea0003800000 */
.L_x_11393:
        /* <DEDUP_REMOVED lines=11> */
[----:B------:R0:W1:Y:S02]  /*1700*/  F2I.S64.TRUNC R32, R0 ;  /* 0x0000000000207311 */ /* 0x000064000020d900 */
[----:B01----:R-:W-:Y:S05]  /*1710*/  BRA `(.L_x_11382) ;  /* 0x0000000400b87947 */ /* 0x003fea0003800000 */
.L_x_11392:
[----:B------:R-:W2:Y:S02]  /*1720*/  LDG.E.U16 R32, desc[UR36][R2.64] ;  /* 0x0000002402207981 */ /* 0x000ea4000c1e1500 */
[----:B--2---:R-:W-:-:S06]  /*1730*/  IMAD.U32 R32, R32, 0x10000, RZ ;  /* 0x0001000020207824 */ /* 0x004fcc00078e00ff */
[----:B------:R-:W0:Y:S02]  /*1740*/  F2I.S64.TRUNC R32, R32 ;  /* 0x0000002000207311 */ /* 0x000e24000020d900 */
[----:B0-----:R-:W-:Y:S05]  /*1750*/  BRA `(.L_x_11382) ;  /* 0x0000000400a87947 */ /* 0x001fea0003800000 */
.L_x_11389:
        /* <DEDUP_REMOVED lines=11> */
.L_x_11396:
        /* <DEDUP_REMOVED lines=21> */
.L_x_11400:
[----:B------:R-:W-:Y:S05]  /*1960*/  BSYNC.RECONVERGENT B1 ;  /* 0x0000000000017941 */ /* 0x000fea0003800200 */
.L_x_11399:
[----:B------:R-:W-:Y:S01]  /*1970*/  IMAD.SHL.U32 R0, R0, 0x100000, RZ ;  /* 0x0010000000007824 */ /* 0x000fe200078e00ff */
[----:B------:R-:W-:-:S04]  /*1980*/  LEA R2, R2, 0x3b800000, 0x17 ;  /* 0x3b80000002027811 */ /* 0x000fc800078eb8ff */
[----:B------:R-:W-:-:S07]  /*1990*/  LOP3.LUT R32, R2, R0, R7, 0xfe, !PT ;  /* 0x0000000002207212 */ /* 0x000fce00078efe07 */
.L_x_11398:
[----:B------:R-:W-:Y:S05]  /*19a0*/  BSYNC.RECONVERGENT B0 ;  /* 0x0000000000007941 */ /* 0x000fea0003800200 */
.L_x_11397:
[----:B------:R-:W2:Y:S02]  /*19b0*/  F2I.S64.TRUNC R32, R32 ;  /* 0x0000002000207311 */ /* 0x000ea4000020d900 */
[----:B--2---:R-:W-:Y:S05]  /*19c0*/  BRA `(.L_x_11382) ;  /* 0x00000004000c7947 */ /* 0x004fea0003800000 */
.L_x_11395:
        /* <DEDUP_REMOVED lines=21> */
.L_x_11404:
[----:B------:R-:W-:Y:S05]  /*1b20*/  BSYNC.RECONVERGENT B1 ;  /* 0x0000000000017941 */ /* 0x000fea0003800200 */
.L_x_11403:
[----:B------:R-:W-:Y:S01]  /*1b30*/  IMAD.SHL.U32 R0, R0, 0x200000, RZ ;  /* 0x0020000000007824 */ /* 0x000fe200078e00ff */
[----:B------:R-:W-:-:S04]  /*1b40*/  LEA R2, R2, 0x37800000, 0x17 ;  /* 0x3780000002027811 */ /* 0x000fc800078eb8ff */
[----:B------:R-:W-:-:S07]  /*1b50*/  LOP3.LUT R32, R2, R0, R7, 0xfe, !PT ;  /* 0x0000000002207212 */ /* 0x000fce00078efe07 */
.L_x_11402:
[----:B------:R-:W-:Y:S05]  /*1b60*/  BSYNC.RECONVERGENT B0 ;  /* 0x0000000000007941 */ /* 0x000fea0003800200 */
.L_x_11401:
[----:B------:R-:W2:Y:S02]  /*1b70*/  F2I.S64.TRUNC R32, R32 ;  /* 0x0000002000207311 */ /* 0x000ea4000020d900 */
[----:B--2---:R-:W-:Y:S05]  /*1b80*/  BRA `(.L_x_11382) ;  /* 0x00000000009c7947 */ /* 0x004fea0003800000 */
.L_x_11394:
        /* <DEDUP_REMOVED lines=14> */
.L_x_11408:
[----:B------:R-:W-:Y:S05]  /*1c70*/  BSYNC.RECONVERGENT B0 ;  /* 0x0000000000007941 */ /* 0x000fea0003800200 */
.L_x_11407:
[----:B------:R-:W2:Y:S02]  /*1c80*/  F2I.S64.TRUNC R32, R32 ;  /* 0x0000002000207311 */ /* 0x000ea4000020d900 */
[----:B--2---:R-:W-:Y:S05]  /*1c90*/  BRA `(.L_x_11382) ;  /* 0x0000000000587947 */ /* 0x004fea0003800000 */
.L_x_11381:
        /* <DEDUP_REMOVED lines=15> */
[----:B--2--5:R-:W-:Y:S05]  /*1d90*/  CALL.ABS.NOINC R2 ;  /* 0x0000000002007343 */ /* 0x024fea0003c00000 */
.L_x_11409:
[----:B------:R-:W-:Y:S01]  /*1da0*/  CS2R R32, SRZ ;  /* 0x0000000000207805 */ /* 0x000fe2000001ff00 */
[----:B------:R-:W-:Y:S06]  /*1db0*/  BRA `(.L_x_11382) ;  /* 0x0000000000107947 */ /* 0x000fec0003800000 */
.L_x_11406:
[----:B------:R1:W5:Y:S01]  /*1dc0*/  LDG.E.64 R32, desc[UR36][R2.64] ;  /* 0x0000002402207981 */ /* 0x000362000c1e1b00 */
[----:B------:R-:W-:Y:S05]  /*1dd0*/  BRA `(.L_x_11382) ;  /* 0x0000000000087947 */ /* 0x000fea0003800000 */
.L_x_11405:
[----:B------:R0:W5:Y:S01]  /*1de0*/  LDG.E R32, desc[UR36][R2.64] ;  /* 0x0000002402207981 */ /* 0x000162000c1e1900 */
[----:B------:R-:W-:-:S07]  /*1df0*/  IMAD.MOV.U32 R33, RZ, RZ, RZ ;  /* 0x000000ffff217224 */ /* 0x000fce00078e00ff */
.L_x_11382:
[----:B------:R-:W-:-:S07]  /*1e00*/  VIADD R23, R23, 0x80 ;  /* 0x0000008017177836 */ /* 0x000fce0000000000 */
.L_x_11376:
[----:B------:R-:W-:Y:S05]  /*1e10*/  BSYNC.RECONVERGENT B6 ;  /* 0x0000000000067941 */ /* 0x000fea0003800200 */
.L_x_11375:
        /* <DEDUP_REMOVED lines=24> */
.L_x_11415:
[----:B------:R4:W5:Y:S01]  /*1fa0*/  LDG.E.U8 R24, desc[UR36][R2.64] ;  /* 0x0000002402187981 */ /* 0x000962000c1e1100 */
[----:B------:R-:W-:Y:S01]  /*1fb0*/  IMAD.MOV.U32 R25, RZ, RZ, RZ ;  /* 0x000000ffff197224 */ /* 0x000fe200078e00ff */
[----:B------:R-:W-:Y:S06]  /*1fc0*/  BRA `(.L_x_11417) ;  /* 0x0000000c00407947 */ /* 0x000fec0003800000 */
.L_x_11414:
        /* <DEDUP_REMOVED lines=8> */
.L_x_11419:
[----:B------:R-:W2:Y:S02]  /*2050*/  LDG.E R24, desc[UR36][R2.64] ;  /* 0x0000002402187981 */ /* 0x000ea4000c1e1900 */
[----:B--2---:R-:W-:Y:S01]  /*2060*/  SHF.R.S32.HI R25, RZ, 0x1f, R24 ;  /* 0x0000001fff197819 */ /* 0x004fe20000011418 */
[----:B------:R-:W-:Y:S06]  /*2070*/  BRA `(.L_x_11417) ;  /* 0x0000000c00147947 */ /* 0x000fec0003800000 */
.L_x_11418:
[----:B------:R-:W2:Y:S02]  /*2080*/  LDG.E.S16 R24, desc[UR36][R2.64] ;  /* 0x0000002402187981 */ /* 0x000ea4000c1e1700 */
[----:B--2---:R-:W-:Y:S01]  /*2090*/  SHF.R.S32.HI R25, RZ, 0x1f, R24 ;  /* 0x0000001fff197819 */ /* 0x004fe20000011418 */
[----:B------:R-:W-:Y:S06]  /*20a0*/  BRA `(.L_x_11417) ;  /* 0x0000000c00087947 */ /* 0x000fec0003800000 */
.L_x_11413:
        /* <DEDUP_REMOVED lines=9> */
.L_x_11421:
[----:B------:R-:W2:Y:S02]  /*2140*/  LDG.E.U16 R2, desc[UR36][R2.64] ;  /* 0x0000002402027981 */ /* 0x000ea4000c1e1500 */
[----:B--2---:R-:W-:-:S06]  /*2150*/  HADD2.F32 R24, -RZ, R2.H0_H0 ;  /* 0x20000002ff187230 */ /* 0x004fcc0000004100 */
[----:B------:R-:W3:Y:S02]  /*2160*/  F2I.S64.TRUNC R24, R24 ;  /* 0x0000001800187311 */ /* 0x000ee4000020d900 */
[----:B---3--:R-:W-:Y:S05]  /*2170*/  BRA `(.L_x_11417) ;  /* 0x0000000800d47947 */ /* 0x008fea0003800000 */
.L_x_11420:
        /* <DEDUP_REMOVED lines=9> */
.L_x_11423:
[----:B------:R-:W2:Y:S02]  /*2210*/  LDG.E.U16 R2, desc[UR36][R2.64] ;  /* 0x0000002402027981 */ /* 0x000ea4000c1e1500 */
[----:B--2---:R-:W-:-:S06]  /*2220*/  HADD2.F32 R24, -RZ, R2.H0_H0 ;  /* 0x20000002ff187230 */ /* 0x004fcc0000004100 */
[----:B------:R-:W3:Y:S02]  /*2230*/  F2I.S64.TRUNC R24, R24 ;  /* 0x0000001800187311 */ /* 0x000ee4000020d900 */
[----:B---3--:R-:W-:Y:S05]  /*2240*/  BRA `(.L_x_11417) ;  /* 0x0000000800a07947 */ /* 0x008fea0003800000 */
.L_x_11422:
[----:B------:R-:W2:Y:S02]  /*2250*/  LDG.E.64 R2, desc[UR36][R2.64] ;  /* 0x0000002402027981 */ /* 0x000ea4000c1e1b00 */
[----:B--2---:R3:W4:Y:S02]  /*2260*/  F2I.S64.F64.TRUNC R24, R2 ;  /* 0x0000000200187311 */ /* 0x004724000030d900 */
[----:B---34-:R-:W-:Y:S05]  /*2270*/  BRA `(.L_x_11417) ;  /* 0x0000000800947947 */ /* 0x018fea0003800000 */
.L_x_11412:
        /* <DEDUP_REMOVED lines=13> */
.L_x_11426:
[----:B------:R-:W2:Y:S02]  /*2350*/  LDG.E.64 R2, desc[UR36][R2.64] ;  /* 0x0000002402027981 */ /* 0x000ea4000c1e1b00 */
[----:B--2---:R3:W4:Y:S02]  /*2360*/  F2I.S64.F64.TRUNC R24, R2 ;  /* 0x0000000200187311 */ /* 0x004724000030d900 */
[----:B---34-:R-:W-:Y:S05]  /*2370*/  BRA `(.L_x_11417) ;  /* 0x0000000800547947 */ /* 0x018fea0003800000 */
.L_x_11425:
        /* <DEDUP_REMOVED lines=24> */
[----:B------:R3:W4:Y:S02]  /*2500*/  F2I.S64.TRUNC R24, R5 ;  /* 0x0000000500187311 */ /* 0x000724000020d900 */
[----:B---34-:R-:W-:Y:S05]  /*2510*/  BRA `(.L_x_11417) ;  /* 0x0000000400ec7947 */ /* 0x018fea0003800000 */
.L_x_11428:
        /* <DEDUP_REMOVED lines=11> */
[----:B------:R3:W4:Y:S02]  /*25d0*/  F2I.S64.TRUNC R24, R0 ;  /* 0x0000000000187311 */ /* 0x000724000020d900 */
[----:B---34-:R-:W-:Y:S05]  /*25e0*/  BRA `(.L_x_11417) ;  /* 0x0000000400b87947 */ /* 0x018fea0003800000 */
.L_x_11427:
[----:B------:R-:W2:Y:S02]  /*25f0*/  LDG.E.U16 R24, desc[UR36][R2.64] ;  /* 0x0000002402187981 */ /* 0x000ea4000c1e1500 */
[----:B--2---:R-:W-:-:S06]  /*2600*/  IMAD.U32 R24, R24, 0x10000, RZ ;  /* 0x0001000018187824 */ /* 0x004fcc00078e00ff */
[----:B------:R-:W3:Y:S02]  /*2610*/  F2I.S64.TRUNC R24, R24 ;  /* 0x0000001800187311 */ /* 0x000ee4000020d900 */
[----:B---3--:R-:W-:Y:S05]  /*2620*/  BRA `(.L_x_11417) ;  /* 0x0000000400a87947 */ /* 0x008fea0003800000 */
.L_x_11424:
        /* <DEDUP_REMOVED lines=11> */
.L_x_11431:
        /* <DEDUP_REMOVED lines=21> */
.L_x_11435:
[----:B------:R-:W-:Y:S05]  /*2830*/  BSYNC.RECONVERGENT B1 ;  /* 0x0000000000017941 */ /* 0x000fea0003800200 */
.L_x_11434:
[----:B------:R-:W-:Y:S01]  /*2840*/  IMAD.SHL.U32 R0, R0, 0x100000, RZ ;  /* 0x0010000000007824 */ /* 0x000fe200078e00ff */
[----:B------:R-:W-:-:S04]  /*2850*/  LEA R2, R2, 0x3b800000, 0x17 ;  /* 0x3b80000002027811 */ /* 0x000fc800078eb8ff */
[----:B------:R-:W-:-:S07]  /*2860*/  LOP3.LUT R24, R2, R0, R7, 0xfe, !PT ;  /* 0x0000000002187212 */ /* 0x000fce00078efe07 */
.L_x_11433:
[----:B------:R-:W-:Y:S05]  /*2870*/  BSYNC.RECONVERGENT B0 ;  /* 0x0000000000007941 */ /* 0x000fea0003800200 */
.L_x_11432:
[----:B------:R-:W1:Y:S02]  /*2880*/  F2I.S64.TRUNC R24, R24 ;  /* 0x0000001800187311 */ /* 0x000e64000020d900 */
[----:B-1----:R-:W-:Y:S05]  /*2890*/  BRA `(.L_x_11417) ;  /* 0x00000004000c7947 */ /* 0x002fea0003800000 */
.L_x_11430:
        /* <DEDUP_REMOVED lines=21> */
.L_x_11439:
[----:B------:R-:W-:Y:S05]  /*29f0*/  BSYNC.RECONVERGENT B1 ;  /* 0x0000000000017941 */ /* 0x000fea0003800200 */
.L_x_11438:
[----:B------:R-:W-:Y:S01]  /*2a00*/  IMAD.SHL.U32 R0, R0, 0x200000, RZ ;  /* 0x0020000000007824 */ /* 0x000fe200078e00ff */
[----:B------:R-:W-:-:S04]  /*2a10*/  LEA R2, R2, 0x37800000, 0x17 ;  /* 0x3780000002027811 */ /* 0x000fc800078eb8ff */
[----:B------:R-:W-:-:S07]  /*2a20*/  LOP3.LUT R24, R2, R0, R7, 0xfe, !PT ;  /* 0x0000000002187212 */ /* 0x000fce00078efe07 */
.L_x_11437:
[----:B------:R-:W-:Y:S05]  /*2a30*/  BSYNC.RECONVERGENT B0 ;  /* 0x0000000000007941 */ /* 0x000fea0003800200 */
.L_x_11436:
[----:B------:R-:W1:Y:S02]  /*2a40*/  F2I.S64.TRUNC R24, R24 ;  /* 0x0000001800187311 */ /* 0x000e64000020d900 */
[----:B-1----:R-:W-:Y:S05]  /*2a50*/  BRA `(.L_x_11417) ;  /* 0x00000000009c7947 */ /* 0x002fea0003800000 */
.L_x_11429:
        /* <DEDUP_REMOVED lines=14> */
.L_x_11443:
[----:B------:R-:W-:Y:S05]  /*2b40*/  BSYNC.RECONVERGENT B0 ;  /* 0x0000000000007941 */ /* 0x000fea0003800200 */
.L_x_11442:
[----:B------:R-:W2:Y:S02]  /*2b50*/  F2I.S64.TRUNC R24, R24 ;  /* 0x0000001800187311 */ /* 0x000ea4000020d900 */
[----:B--2---:R-:W-:Y:S05]  /*2b60*/  BRA `(.L_x_11417) ;  /* 0x0000000000587947 */ /* 0x004fea0003800000 */
.L_x_11416:
        /* <DEDUP_REMOVED lines=16> */
.L_x_11444:
[----:B------:R-:W-:Y:S01]  /*2c70*/  CS2R R24, SRZ ;  /* 0x0000000000187805 */ /* 0x000fe2000001ff00 */
[----:B------:R-:W-:Y:S06]  /*2c80*/  BRA `(.L_x_11417) ;  /* 0x0000000000107947 */ /* 0x000fec0003800000 */
.L_x_11441:
[----:B------:R2:W5:Y:S01]  /*2c90*/  LDG.E.64 R24, desc[UR36][R2.64] ;  /* 0x0000002402187981 */ /* 0x000562000c1e1b00 */
[----:B------:R-:W-:Y:S05]  /*2ca0*/  BRA `(.L_x_11417) ;  /* 0x0000000000087947 */ /* 0x000fea0003800000 */
.L_x_11440:
[----:B------:R1:W5:Y:S01]  /*2cb0*/  LDG.E R24, desc[UR36][R2.64] ;  /* 0x0000002402187981 */ /* 0x000362000c1e1900 */
[----:B------:R-:W-:-:S07]  /*2cc0*/  IMAD.MOV.U32 R25, RZ, RZ, RZ ;  /* 0x000000ffff197224 */ /* 0x000fce00078e00ff */
.L_x_11417:
[----:B------:R-:W-:-:S07]  /*2cd0*/  VIADD R23, R23, 0x80 ;  /* 0x0000008017177836 */ /* 0x000fce0000000000 */
.L_x_11411:
[----:B------:R-:W-:Y:S05]  /*2ce0*/  BSYNC.RECONVERGENT B6 ;  /* 0x0000000000067941 */ /* 0x000fea0003800200 */
.L_x_11410:
        /* <DEDUP_REMOVED lines=24> */
.L_x_11450:
[----:B------:R0:W5:Y:S01]  /*2e70*/  LDG.E.U8 R18, desc[UR36][R2.64] ;  /* 0x0000002402127981 */ /* 0x000162000c1e1100 */
[----:B------:R-:W-:Y:S01]  /*2e80*/  IMAD.MOV.U32 R19, RZ, RZ, RZ ;  /* 0x000000ffff137224 */ /* 0x000fe200078e00ff */
[----:B------:R-:W-:Y:S06]  /*2e90*/  BRA `(.L_x_11446) ;  /* 0x0000000c003c7947 */ /* 0x000fec0003800000 */
.L_x_11449:
        /* <DEDUP_REMOVED lines=8> */
.L_x_11453:
[----:B------:R-:W2:Y:S02]  /*2f20*/  LDG.E R18, desc[UR36][R2.64] ;  /* 0x0000002402127981 */ /* 0x000ea4000c1e1900 */
[----:B--2---:R-:W-:Y:S01]  /*2f30*/  SHF.R.S32.HI R19, RZ, 0x1f, R18 ;  /* 0x0000001fff137819 */ /* 0x004fe20000011412 */
[----:B------:R-:W-:Y:S06]  /*2f40*/  BRA `(.L_x_11446) ;  /* 0x0000000c00107947 */ /* 0x000fec0003800000 */
.L_x_11452:
[----:B------:R-:W2:Y:S02]  /*2f50*/  LDG.E.S16 R18, desc[UR36][R2.64] ;  /* 0x0000002402127981 */ /* 0x000ea4000c1e1700 */
[----:B--2---:R-:W-:Y:S01]  /*2f60*/  SHF.R.S32.HI R19, RZ, 0x1f, R18 ;  /* 0x0000001fff137819 */ /* 0x004fe20000011412 */
[----:B------:R-:W-:Y:S06]  /*2f70*/  BRA `(.L_x_11446) ;  /* 0x0000000c00047947 */ /* 0x000fec0003800000 */
.L_x_11448:
        /* <DEDUP_REMOVED lines=9> */
.L_x_11455:
[----:B------:R-:W2:Y:S02]  /*3010*/  LDG.E.U16 R2, desc[UR36][R2.64] ;  /* 0x0000002402027981 */ /* 0x000ea4000c1e1500 */
[----:B--2---:R-:W-:-:S06]  /*3020*/  HADD2.F32 R18, -RZ, R2.H0_H0 ;  /* 0x20000002ff127230 */ /* 0x004fcc0000004100 */
[----:B------:R-:W0:Y:S02]  /*3030*/  F2I.S64.TRUNC R18, R18 ;  /* 0x0000001200127311 */ /* 0x000e24000020d900 */
[----:B0-----:R-:W-:Y:S05]  /*3040*/  BRA `(.L_x_11446) ;  /* 0x0000000800d07947 */ /* 0x001fea0003800000 */
.L_x_11454:
        /* <DEDUP_REMOVED lines=9> */
.L_x_11457:
[----:B------:R-:W2:Y:S02]  /*30e0*/  LDG.E.U16 R2, desc[UR36][R2.64] ;  /* 0x0000002402027981 */ /* 0x000ea4000c1e1500 */
[----:B--2---:R-:W-:-:S06]  /*30f0*/  HADD2.F32 R18, -RZ, R2.H0_H0 ;  /* 0x20000002ff127230 */ /* 0x004fcc0000004100 */
[----:B------:R-:W0:Y:S02]  /*3100*/  F2I.S64.TRUNC R18, R18 ;  /* 0x0000001200127311 */ /* 0x000e24000020d900 */
[----:B0-----:R-:W-:Y:S05]  /*3110*/  BRA `(.L_x_11446) ;  /* 0x00000008009c7947 */ /* 0x001fea0003800000 */
.L_x_11456:
[----:B------:R-:W2:Y:S02]  /*3120*/  LDG.E.64 R2, desc[UR36][R2.64] ;  /* 0x0000002402027981 */ /* 0x000ea4000c1e1b00 */
[----:B--2---:R0:W1:Y:S02]  /*3130*/  F2I.S64.F64.TRUNC R18, R2 ;  /* 0x0000000200127311 */ /* 0x004064000030d900 */
[----:B01----:R-:W-:Y:S05]  /*3140*/  BRA `(.L_x_11446) ;  /* 0x0000000800907947 */ /* 0x003fea0003800000 */
.L_x_11447:
        /* <DEDUP_REMOVED lines=13> */
.L_x_11460:
[----:B------:R-:W2:Y:S02]  /*3220*/  LDG.E.64 R2, desc[UR36][R2.64] ;  /* 0x0000002402027981 */ /* 0x000ea4000c1e1b00 */
[----:B--2---:R0:W1:Y:S02]  /*3230*/  F2I.S64.F64.TRUNC R18, R2 ;  /* 0x0000000200127311 */ /* 0x004064000030d900 */
[----:B01----:R-:W-:Y:S05]  /*3240*/  BRA `(.L_x_11446) ;  /* 0x0000000800507947 */ /* 0x003fea0003800000 */
.L_x_11459:
        /* <DEDUP_REMOVED lines=26> */
.L_x_11462:
        /* <DEDUP_REMOVED lines=13> */
.L_x_11461:
[----:B------:R-:W2:Y:S02]  /*34c0*/  LDG.E.U16 R18, desc[UR36][R2.64] ;  /* 0x0000002402127981 */ /* 0x000ea4000c1e1500 */
[----:B--2---:R-:W-:-:S06]  /*34d0*/  IMAD.U32 R18, R18, 0x10000, RZ ;  /* 0x0001000012127824 */ /* 0x004fcc00078e00ff */
[----:B------:R-:W0:Y:S02]  /*34e0*/  F2I.S64.TRUNC R18, R18 ;  /* 0x0000001200127311 */ /* 0x000e24000020d900 */
[----:B0-----:R-:W-:Y:S05]  /*34f0*/  BRA `(.L_x_11446) ;  /* 0x0000000400a47947 */ /* 0x001fea0003800000 */
.L_x_11458:
        /* <DEDUP_REMOVED lines=11> */
.L_x_11465:
        /* <DEDUP_REMOVED lines=21> */
.L_x_11469:
[----:B------:R-:W-:Y:S05]  /*3700*/  BSYNC.RECONVERGENT B1 ;  /* 0x0000000000017941 */ /* 0x000fea0003800200 */
.L_x_11468:
[----:B------:R-:W-:Y:S01]  /*3710*/  IMAD.SHL.U32 R0, R0, 0x100000, RZ ;  /* 0x0010000000007824 */ /* 0x000fe200078e00ff */
[----:B------:R-:W-:-:S04]  /*3720*/  LEA R2, R2, 0x3b800000, 0x17 ;  /* 0x3b80000002027811 */ /* 0x000fc800078eb8ff */
[----:B------:R-:W-:-:S07]  /*3730*/  LOP3.LUT R18, R2, R0, R7, 0xfe, !PT ;  /* 0x0000000002127212 */ /* 0x000fce00078efe07 */
.L_x_11467:
[----:B------:R-:W-:Y:S05]  /*3740*/  BSYNC.RECONVERGENT B0 ;  /* 0x0000000000007941 */ /* 0x000fea0003800200 */
.L_x_11466:
[----:B------:R-:W0:Y:S02]  /*3750*/  F2I.S64.TRUNC R18, R18 ;  /* 0x0000001200127311 */ /* 0x000e24000020d900 */
[----:B0-----:R-:W-:Y:S05]  /*3760*/  BRA `(.L_x_11446) ;  /* 0x0000000400087947 */ /* 0x001fea0003800000 */
.L_x_11464:
        /* <DEDUP_REMOVED lines=21> */
.L_x_11473:
[----:B------:R-:W-:Y:S05]  /*38c0*/  BSYNC.RECONVERGENT B1 ;  /* 0x0000000000017941 */ /* 0x000fea0003800200 */
.L_x_11472:
[----:B------:R-:W-:Y:S01]  /*38d0*/  IMAD.SHL.U32 R0, R0, 0x200000, RZ ;  /* 0x0020000000007824 */ /* 0x000fe200078e00ff */
[----:B------:R-:W-:-:S04]  /*38e0*/  LEA R2, R2, 0x37800000, 0x17 ;  /* 0x3780000002027811 */ /* 0x000fc800078eb8ff */
[----:B------:R-:W-:-:S07]  /*38f0*/  LOP3.LUT R18, R2, R0, R7, 0xfe, !PT ;  /* 0x0000000002127212 */ /* 0x000fce00078efe07 */
.L_x_11471:
[----:B------:R-:W-:Y:S05]  /*3900*/  BSYNC.RECONVERGENT B0 ;  /* 0x0000000000007941 */ /* 0x000fea0003800200 */
.L_x_11470:
[----:B------:R-:W0:Y:S02]  /*3910*/  F2I.S64.TRUNC R18, R18 ;  /* 0x0000001200127311 */ /* 0x000e24000020d900 */
[----:B0-----:R-:W-:Y:S05]  /*3920*/  BRA `(.L_x_11446) ;  /* 0x0000000000987947 */ /* 0x001fea0003800000 */
.L_x_11463:
        /* <DEDUP_REMOVED lines=14> */
.L_x_11477:
[----:B------:R-:W-:Y:S05]  /*3a10*/  BSYNC.RECONVERGENT B0 ;  /* 0x0000000000007941 */ /* 0x000fea0003800200 */
.L_x_11476:
[----:B------:R-:W0:Y:S02]  /*3a20*/  F2I.S64.TRUNC R18, R18 ;  /* 0x0000001200127311 */ /* 0x000e24000020d900 */
[----:B0-----:R-:W-:Y:S05]  /*3a30*/  BRA `(.L_x_11446) ;  /* 0x0000000000547947 */ /* 0x001fea0003800000 */
.L_x_11451:
        /* <DEDUP_REMOVED lines=16> */
.L_x_11478:
[----:B------:R-:W-:Y:S05]  /*3b40*/  BRA `(.L_x_11446) ;  /* 0x0000000000107947 */ /* 0x000fea0003800000 */
.L_x_11475:
[----:B------:R0:W5:Y:S01]  /*3b50*/  LDG.E.64 R18, desc[UR36][R2.64] ;  /* 0x0000002402127981 */ /* 0x000162000c1e1b00 */
[----:B------:R-:W-:Y:S05]  /*3b60*/  BRA `(.L_x_11446) ;  /* 0x0000000000087947 */ /* 0x000fea0003800000 */
.L_x_11474:
[----:B------:R0:W5:Y:S01]  /*3b70*/  LDG.E R18, desc[UR36][R2.64] ;  /* 0x0000002402127981 */ /* 0x000162000c1e1900 */
[----:B------:R-:W-:-:S07]  /*3b80*/  IMAD.MOV.U32 R19, RZ, RZ, RZ ;  /* 0x000000ffff137224 */ /* 0x000fce00078e00ff */
.L_x_11446:
[----:B------:R-:W-:Y:S05]  /*3b90*/  BSYNC.RECONVERGENT B6 ;  /* 0x0000000000067941 */ /* 0x000fea0003800200 */
.L_x_11445:
[----:B------:R-:W0:Y:S02]  /*3ba0*/  LDCU.64 UR4, c[0x0][0x390] ;  /* 0x00007200ff0477ac */ /* 0x000e240008000a00 */
[----:B01234-:R-:W0:Y:S01]  /*3bb0*/  LDC.U8 R2, c[0x0][0x3b4] ;  /* 0x0000ed00ff027b82 */ /* 0x01fe220000000000 */
[----:B------:R-:W-:Y:S01]  /*3bc0*/  ISETP.GE.AND P0, PT, R30, R26, PT ;  /* 0x0000001a1e00720c */ /* 0x000fe20003f06270 */
[----:B------:R-:W-:Y:S04]  /*3bd0*/  BSSY.RECONVERGENT B7, `(.L_x_11479) ;  /* 0x00002cb000077945 */ /* 0x000fe80003800200 */
[----:B------:R-:W-:Y:S01]  /*3be0*/  BSSY.RELIABLE B6, `(.L_x_11480) ;  /* 0x00001e5000067945 */ /* 0x000fe20003800100 */
[----:B-----5:R-:W-:Y:S02]  /*3bf0*/  IMAD R5, R19, UR4, RZ ;  /* 0x0000000413057c24 */ /* 0x020fe4000f8e02ff */
[----:B------:R-:W-:-:S02]  /*3c00*/  IMAD R3, R25, UR4, RZ ;  /* 0x0000000419037c24 */ /* 0x000fc4000f8e02ff */
[----:B------:R-:W-:Y:S02]  /*3c10*/  IMAD R5, R18, UR5, R5 ;  /* 0x0000000512057c24 */ /* 0x000fe4000f8e0205 */
[----:B------:R-:W-:Y:S02]  /*3c20*/  IMAD R23, R24, UR5, R3 ;  /* 0x0000000518177c24 */ /* 0x000fe4000f8e0203 */
[----:B------:R-:W-:-:S04]  /*3c30*/  IMAD.WIDE.U32 R18, R18, UR4, RZ ;  /* 0x0000000412127c25 */ /* 0x000fc8000f8e00ff */
[----:B------:R-:W-:Y:S02]  /*3c40*/  IMAD R7, R33, UR4, RZ ;  /* 0x0000000421077c24 */ /* 0x000fe4000f8e02ff */
[----:B------:R-:W-:Y:S02]  /*3c50*/  IMAD R3, R17, UR4, RZ ;  /* 0x0000000411037c24 */ /* 0x000fe4000f8e02ff */
[----:B------:R-:W-:-:S04]  /*3c60*/  IMAD.WIDE.U32 R24, R24, UR4, RZ ;  /* 0x0000000418187c25 */ /* 0x000fc8000f8e00ff */
[----:B------:R-:W-:Y:S02]  /*3c70*/  IMAD.IADD R17, R19, 0x1, R5 ;  /* 0x0000000113117824 */ /* 0x000fe400078e0205 */
[----:B------:R-:W-:Y:S02]  /*3c80*/  IMAD R7, R32, UR5, R7 ;  /* 0x0000000520077c24 */ /* 0x000fe4000f8e0207 */
[C---:B------:R-:W-:Y:S02]  /*3c90*/  IMAD R3, R16.reuse, UR5, R3 ;  /* 0x0000000510037c24 */ /* 0x040fe4000f8e0203 */
[----:B------:R-:W-:-:S04]  /*3ca0*/  IMAD.WIDE.U32 R4, R16, UR4, RZ ;  /* 0x0000000410047c25 */ /* 0x000fc8000f8e00ff */
[----:B------:R-:W-:-:S04]  /*3cb0*/  IMAD.WIDE.U32 R32, R32, UR4, RZ ;  /* 0x0000000420207c25 */ /* 0x000fc8000f8e00ff */
[----:B------:R-:W-:Y:S02]  /*3cc0*/  IMAD.IADD R23, R25, 0x1, R23 ;  /* 0x0000000119177824 */ /* 0x000fe400078e0217 */
[----:B------:R-:W-:Y:S02]  /*3cd0*/  IMAD.MOV.U32 R22, RZ, RZ, R24 ;  /* 0x000000ffff167224 */ /* 0x000fe400078e0018 */
[----:B------:R-:W-:Y:S01]  /*3ce0*/  IMAD.MOV.U32 R16, RZ, RZ, R18 ;  /* 0x000000ffff107224 */ /* 0x000fe200078e0012 */
[----:B0-----:R-:W-:Y:S06]  /*3cf0*/  @P0 BRA `(.L_x_11481) ;  /* 0x0000001c00400947 */ /* 0x001fec0003800000 */
[----:B------:R-:W0:Y:S01]  /*3d00*/  LDCU UR4, c[0x0][0x3b8] ;  /* 0x00007700ff0477ac */ /* 0x000e220008000800 */
[----:B------:R-:W1:Y:S01]  /*3d10*/  LDC.64 R8, c[0x0][0x398] ;  /* 0x0000e600ff087b82 */ /* 0x000e620000000a00 */
[----:B------:R-:W-:Y:S01]  /*3d20*/  IMAD R0, R27, 0x200, R30 ;  /* 0x000002001b007824 */ /* 0x000fe200078e021e */
[----:B------:R-:W-:Y:S01]  /*3d30*/  PRMT R6, R2, 0x9910, RZ ;  /* 0x0000991002067816 */ /* 0x000fe200000000ff */
[----:B------:R-:W-:Y:S02]  /*3d40*/  IMAD.IADD R29, R33, 0x1, R7 ;  /* 0x00000001211d7824 */ /* 0x000fe400078e0207 */
[----:B------:R-:W-:Y:S02]  /*3d50*/  VIADD R30, R30, 0x80 ;  /* 0x000000801e1e7836 */ /* 0x000fe40000000000 */
[----:B------:R-:W-:Y:S02]  /*3d60*/  IMAD.MOV.U32 R10, RZ, RZ, R4 ;  /* 0x000000ffff0a7224 */ /* 0x000fe400078e0004 */
[----:B------:R-:W-:-:S02]  /*3d70*/  IMAD.MOV.U32 R28, RZ, RZ, R32 ;  /* 0x000000ffff1c7224 */ /* 0x000fc400078e0020 */
[----:B0-----:R-:W-:Y:S02]  /*3d80*/  IMAD R11, R0, UR4, RZ ;  /* 0x00000004000b7c24 */ /* 0x001fe4000f8e02ff */
[----:B------:R-:W-:-:S05]  /*3d90*/  IMAD.MOV.U32 R0, RZ, RZ, R6 ;  /* 0x000000ffff007224 */ /* 0x000fca00078e0006 */
[----:B------:R-:W-:Y:S02]  /*3da0*/  ISETP.GT.AND P0, PT, R0, 0x9, PT ;  /* 0x000000090000780c */ /* 0x000fe40003f04270 */
[----:B-1----:R-:W-:Y:S01]  /*3db0*/  IADD3 R8, P1, PT, R11, R8, RZ ;  /* 0x000000080b087210 */ /* 0x002fe20007f3e0ff */
[----:B------:R-:W-:-:S04]  /*3dc0*/  IMAD.IADD R11, R5, 0x1, R3 ;  /* 0x00000001050b7824 */ /* 0x000fc800078e0203 */
        /* <DEDUP_REMOVED lines=12> */
.L_x_11485:
[----:B------:R0:W-:Y:S01]  /*3e90*/  STG.E.U8 desc[UR36][R8.64], R4 ;  /* 0x0000000408007986 */ /* 0x0001e2000c101124 */
[----:B------:R-:W-:Y:S05]  /*3ea0*/  BRA `(.L_x_11487) ;  /* 0x0000000c00387947 */ /* 0x000fea0003800000 */
.L_x_11484:
        /* <DEDUP_REMOVED lines=8> */
.L_x_11489:
[----:B------:R0:W-:Y:S01]  /*3f30*/  STG.E desc[UR36][R8.64], R4 ;  /* 0x0000000408007986 */ /* 0x0001e2000c101924 */
[----:B------:R-:W-:Y:S05]  /*3f40*/  BRA `(.L_x_11487) ;  /* 0x0000000c00107947 */ /* 0x000fea0003800000 */
.L_x_11488:
[----:B------:R0:W-:Y:S01]  /*3f50*/  STG.E.U16 desc[UR36][R8.64], R4 ;  /* 0x0000000408007986 */ /* 0x0001e2000c101524 */
[----:B------:R-:W-:Y:S05]  /*3f60*/  BRA `(.L_x_11487) ;  /* 0x0000000c00087947 */ /* 0x000fea0003800000 */
.L_x_11483:
[----:B------:R-:W-:-:S13]  /*3f70*/  ISETP.GT.AND P0, PT, R0, 0x6, PT ;  /* 0x000000060000780c */ /* 0x000fda0003f04270 */
[----:B------:R-:W-:Y:S05]  /*3f80*/  @P0 BRA `(.L_x_11490) ;  /* 0x00000000002c0947 */ /* 0x000fea0003800000 */
[----:B------:R-:W-:-:S13]  /*3f90*/  ISETP.NE.AND P0, PT, R0, 0x5, PT ;  /* 0x000000050000780c */ /* 0x000fda0003f05270 */
[----:B------:R-:W-:Y:S05]  /*3fa0*/  @!P0 BRA `(.L_x_11491) ;  /* 0x0000000000148947 */ /* 0x000fea0003800000 */
[----:B------:R-:W-:-:S13]  /*3fb0*/  ISETP.NE.AND P0, PT, R0, 0x6, PT ;  /* 0x000000060000780c */ /* 0x000fda0003f05270 */
[----:B------:R-:W-:Y:S05]  /*3fc0*/  @P0 BRA `(.L_x_11486) ;  /* 0x0000000800600947 */ /* 0x000fea0003800000 */
[----:B------:R-:W0:Y:S02]  /*3fd0*/  I2F.S64 R11, R10 ;  /* 0x0000000a000b7312 */ /* 0x000e240000301400 */
[----:B0-----:R0:W-:Y:S01]  /*3fe0*/  STG.E desc[UR36][R8.64], R11 ;  /* 0x0000000b08007986 */ /* 0x0011e2000c101924 */
[----:B------:R-:W-:Y:S05]  /*3ff0*/  BRA `(.L_x_11487) ;  /* 0x0000000800e47947 */ /* 0x000fea0003800000 */
.L_x_11491:
[----:B------:R-:W0:Y:S02]  /*4000*/  I2F.S64 R0, R10 ;  /* 0x0000000a00007312 */ /* 0x000e240000301400 */
[----:B0-----:R-:W-:-:S05]  /*4010*/  F2FP.F16.F32.PACK_AB R0, RZ, R0 ;  /* 0x00000000ff00723e */ /* 0x001fca00000000ff */
[----:B------:R0:W-:Y:S01]  /*4020*/  STG.E.U16 desc[UR36][R8.64], R0 ;  /* 0x0000000008007986 */ /* 0x0001e2000c101524 */
[----:B------:R-:W-:Y:S05]  /*4030*/  BRA `(.L_x_11487) ;  /* 0x0000000800d47947 */ /* 0x000fea0003800000 */
.L_x_11490:
[----:B------:R-:W-:-:S13]  /*4040*/  ISETP.NE.AND P0, PT, R0, 0x7, PT ;  /* 0x000000070000780c */ /* 0x000fda0003f05270 */
[----:B------:R-:W-:Y:S05]  /*4050*/  @!P0 BRA `(.L_x_11492) ;  /* 0x0000000000348947 */ /* 0x000fea0003800000 */
[----:B------:R-:W-:-:S13]  /*4060*/  ISETP.NE.AND P0, PT, R0, 0x8, PT ;  /* 0x000000080000780c */ /* 0x000fda0003f05270 */
[----:B------:R-:W-:Y:S05]  /*4070*/  @!P0 BRA `(.L_x_11493) ;  /* 0x0000000000188947 */ /* 0x000fea0003800000 */
[----:B------:R-:W-:-:S13]  /*4080*/  ISETP.NE.AND P0, PT, R0, 0x9, PT ;  /* 0x000000090000780c */ /* 0x000fda0003f05270 */
[----:B------:R-:W-:Y:S05]  /*4090*/  @P0 BRA `(.L_x_11486) ;  /* 0x00000008002c0947 */ /* 0x000fea0003800000 */
[----:B------:R-:W-:Y:S01]  /*40a0*/  IMAD.MOV.U32 R5, RZ, RZ, RZ ;  /* 0x000000ffff057224 */ /* 0x000fe200078e00ff */
[----:B------:R-:W0:Y:S04]  /*40b0*/  I2F.S64 R4, R10 ;  /* 0x0000000a00047312 */ /* 0x000e280000301400 */
[----:B0-----:R0:W-:Y:S01]  /*40c0*/  STG.E.64 desc[UR36][R8.64], R4 ;  /* 0x0000000408007986 */ /* 0x0011e2000c101b24 */
[----:B------:R-:W-:Y:S05]  /*40d0*/  BRA `(.L_x_11487) ;  /* 0x0000000800ac7947 */ /* 0x000fea0003800000 */
.L_x_11493:
[----:B------:R-:W0:Y:S02]  /*40e0*/  I2F.S64 R10, R10 ;  /* 0x0000000a000a7312 */ /* 0x000e240000301400 */
[----:B0-----:R-:W-:-:S04]  /*40f0*/  F2FP.F16.F32.PACK_AB R3, RZ, R10 ;  /* 0x0000000aff03723e */ /* 0x001fc800000000ff */
[----:B------:R-:W-:-:S05]  /*4100*/  PRMT R3, R3, 0x5410, RZ ;  /* 0x0000541003037816 */ /* 0x000fca00000000ff */
[----:B------:R0:W-:Y:S01]  /*4110*/  STG.E desc[UR36][R8.64], R3 ;  /* 0x0000000308007986 */ /* 0x0001e2000c101924 */
[----:B------:R-:W-:Y:S05]  /*4120*/  BRA `(.L_x_11487) ;  /* 0x0000000800987947 */ /* 0x000fea0003800000 */
.L_x_11492:
[----:B------:R-:W0:Y:S02]  /*4130*/  I2F.F64.S64 R10, R10 ;  /* 0x0000000a000a7312 */ /* 0x000e240000301c00 */
[----:B0-----:R0:W-:Y:S01]  /*4140*/  STG.E.64 desc[UR36][R8.64], R10 ;  /* 0x0000000a08007986 */ /* 0x0011e2000c101b24 */
[----:B------:R-:W-:Y:S05]  /*4150*/  BRA `(.L_x_11487) ;  /* 0x00000008008c7947 */ /* 0x000fea0003800000 */
.L_x_11482:
        /* <DEDUP_REMOVED lines=8> */
[----:B------:R-:W-:-:S04]  /*41e0*/  ISETP.NE.U32.AND P0, PT, R4, RZ, PT ;  /* 0x000000ff0400720c */ /* 0x000fc80003f05070 */
[----:B------:R-:W-:-:S04]  /*41f0*/  ISETP.NE.AND.EX P0, PT, R11, RZ, PT, P0 ;  /* 0x000000ff0b00720c */ /* 0x000fc80003f05300 */
[----:B------:R-:W-:-:S05]  /*4200*/  SEL R3, RZ, 0x1, !P0 ;  /* 0x00000001ff037807 */ /* 0x000fca0004000000 */
[----:B------:R4:W-:Y:S01]  /*4210*/  STG.E.U8 desc[UR36][R8.64], R3 ;  /* 0x0000000308007986 */ /* 0x0009e2000c101124 */
[----:B------:R-:W-:Y:S05]  /*4220*/  BRA `(.L_x_11487) ;  /* 0x0000000800587947 */ /* 0x000fea0003800000 */
.L_x_11496:
[----:B------:R-:W-:Y:S01]  /*4230*/  CS2R R6, SRZ ;  /* 0x0000000000067805 */ /* 0x000fe2000001ff00 */
[----:B------:R-:W0:Y:S04]  /*4240*/  I2F.F64.S64 R4, R10 ;  /* 0x0000000a00047312 */ /* 0x000e280000301c00 */
[----:B0-----:R3:W-:Y:S01]  /*4250*/  STG.E.128 desc[UR36][R8.64], R4 ;  /* 0x0000000408007986 */ /* 0x0017e2000c101d24 */
[----:B------:R-:W-:Y:S05]  /*4260*/  BRA `(.L_x_11487) ;  /* 0x0000000800487947 */ /* 0x000fea0003800000 */
.L_x_11495:
[----:B------:R-:W-:-:S13]  /*4270*/  ISETP.NE.AND P0, PT, R0, 0xf, PT ;  /* 0x0000000f0000780c */ /* 0x000fda0003f05270 */
[----:B------:R-:W-:Y:S05]  /*4280*/  @!P0 BRA `(.L_x_11497) ;  /* 0x0000000000a08947 */ /* 0x000fea0003800000 */
[----:B------:R-:W-:-:S13]  /*4290*/  ISETP.NE.AND P0, PT, R0, 0x17, PT ;  /* 0x000000170000780c */ /* 0x000fda0003f05270 */
[----:B------:R-:W-:Y:S05]  /*42a0*/  @!P0 BRA `(.L_x_11498) ;  /* 0x00000000004c8947 */ /* 0x000fea0003800000 */
[----:B------:R-:W-:-:S13]  /*42b0*/  ISETP.NE.AND P0, PT, R0, 0x18, PT ;  /* 0x000000180000780c */ /* 0x000fda0003f05270 */
[----:B------:R-:W-:Y:S05]  /*42c0*/  @P0 BRA `(.L_x_11486) ;  /* 0x0000000400a00947 */ /* 0x000fea0003800000 */
        /* <DEDUP_REMOVED lines=13> */
.L_x_11500:
[----:B------:R-:W-:Y:S05]  /*43a0*/  BSYNC.RECONVERGENT B0 ;  /* 0x0000000000007941 */ /* 0x000fea0003800200 */
.L_x_11499:
[----:B------:R-:W-:-:S05]  /*43b0*/  LOP3.LUT R5, R0, 0x80, R5, 0xf8, !PT ;  /* 0x0000008000057812 */ /* 0x000fca00078ef805 */
[----:B------:R2:W-:Y:S01]  /*43c0*/  STG.E.U8 desc[UR36][R8.64], R5 ;  /* 0x0000000508007986 */ /* 0x0005e2000c101124 */
[----:B------:R-:W-:Y:S05]  /*43d0*/  BRA `(.L_x_11487) ;  /* 0x0000000400ec7947 */ /* 0x000fea0003800000 */
.L_x_11498:
        /* <DEDUP_REMOVED lines=15> */
.L_x_11502:
[----:B------:R-:W-:Y:S05]  /*44d0*/  BSYNC.RECONVERGENT B0 ;  /* 0x0000000000007941 */ /* 0x000fea0003800200 */
.L_x_11501:
[----:B------:R-:W-:-:S05]  /*44e0*/  LOP3.LUT R5, R0, 0x80, R5, 0xf8, !PT ;  /* 0x0000008000057812 */ /* 0x000fca00078ef805 */
[----:B------:R1:W-:Y:S01]  /*44f0*/  STG.E.U8 desc[UR36][R8.64], R5 ;  /* 0x0000000508007986 */ /* 0x0003e2000c101124 */
[----:B------:R-:W-:Y:S05]  /*4500*/  BRA `(.L_x_11487) ;  /* 0x0000000400a07947 */ /* 0x000fea0003800000 */
.L_x_11497:
[----:B------:R-:W0:Y:S02]  /*4510*/  I2F.S64 R0, R10 ;  /* 0x0000000a00007312 */ /* 0x000e240000301400 */
[----:B0-----:R-:W-:-:S05]  /*4520*/  F2FP.BF16.F32.PACK_AB R0, RZ, R0 ;  /* 0x00000000ff00723e */ /* 0x001fca00000010ff */
[----:B------:R0:W-:Y:S01]  /*4530*/  STG.E.U16 desc[UR36][R8.64], R0 ;  /* 0x0000000008007986 */ /* 0x0001e2000c101524 */
[----:B------:R-:W-:Y:S05]  /*4540*/  BRA `(.L_x_11487) ;  /* 0x0000000400907947 */ /* 0x000fea0003800000 */
.L_x_11494:
        /* <DEDUP_REMOVED lines=10> */
.L_x_11505:
        /* <DEDUP_REMOVED lines=13> */
.L_x_11508:
[----:B------:R-:W-:-:S04]  /*46c0*/  SHF.R.U32.HI R0, RZ, 0x14, R3 ;  /* 0x00000014ff007819 */ /* 0x000fc80000011603 */
[----:B------:R-:W-:-:S04]  /*46d0*/  LOP3.LUT R0, R0, 0x1, RZ, 0xc0, !PT ;  /* 0x0000000100007812 */ /* 0x000fc800078ec0ff */
[----:B------:R-:W-:-:S04]  /*46e0*/  IADD3 R0, PT, PT, R3, 0x487ffff, R0 ;  /* 0x0487ffff03007810 */ /* 0x000fc80007ffe000 */
[----:B------:R-:W-:-:S04]  /*46f0*/  SHF.R.U32.HI R0, RZ, 0x14, R0 ;  /* 0x00000014ff007819 */ /* 0x000fc80000011600 */
[----:B------:R-:W-:-:S07]  /*4700*/  LOP3.LUT R0, R0, 0xff, RZ, 0xc0, !PT ;  /* 0x000000ff00007812 */ /* 0x000fce00078ec0ff */
.L_x_11509:
[----:B------:R-:W-:-:S04]  /*4710*/  SHF.R.U32.HI R3, RZ, 0x18, R3 ;  /* 0x00000018ff037819 */ /* 0x000fc80000011603 */
[----:B------:R-:W-:-:S04]  /*4720*/  LOP3.LUT R0, R0, 0x80, R3, 0xf8, !PT ;  /* 0x0000008000007812 */ /* 0x000fc800078ef803 */
[----:B------:R-:W-:-:S07]  /*4730*/  PRMT R4, R0, 0x7610, R4 ;  /* 0x0000761000047816 */ /* 0x000fce0000000004 */
.L_x_11507:
[----:B------:R-:W-:Y:S05]  /*4740*/  BSYNC.RECONVERGENT B0 ;  /* 0x0000000000007941 */ /* 0x000fea0003800200 */
.L_x_11506:
[----:B------:R0:W-:Y:S01]  /*4750*/  STG.E.U8 desc[UR36][R8.64], R4 ;  /* 0x0000000408007986 */ /* 0x0001e2000c101124 */
[----:B------:R-:W-:Y:S05]  /*4760*/  BRA `(.L_x_11487) ;  /* 0x0000000400087947 */ /* 0x000fea0003800000 */
.L_x_11504:
        /* <DEDUP_REMOVED lines=13> */
.L_x_11512:
[----:B------:R-:W-:-:S04]  /*4840*/  SHF.R.U32.HI R0, RZ, 0x15, R3 ;  /* 0x00000015ff007819 */ /* 0x000fc80000011603 */
[----:B------:R-:W-:-:S04]  /*4850*/  LOP3.LUT R0, R0, 0x1, RZ, 0xc0, !PT ;  /* 0x0000000100007812 */ /* 0x000fc800078ec0ff */
[----:B------:R-:W-:-:S04]  /*4860*/  IADD3 R0, PT, PT, R3, 0x88fffff, R0 ;  /* 0x088fffff03007810 */ /* 0x000fc80007ffe000 */
[----:B------:R-:W-:-:S04]  /*4870*/  SHF.R.U32.HI R0, RZ, 0x15, R0 ;  /* 0x00000015ff007819 */ /* 0x000fc80000011600 */
[----:B------:R-:W-:-:S07]  /*4880*/  LOP3.LUT R0, R0, 0xff, RZ, 0xc0, !PT ;  /* 0x000000ff00007812 */ /* 0x000fce00078ec0ff */
.L_x_11513:
[----:B------:R-:W-:-:S04]  /*4890*/  SHF.R.U32.HI R3, RZ, 0x18, R3 ;  /* 0x00000018ff037819 */ /* 0x000fc80000011603 */
[----:B------:R-:W-:-:S04]  /*48a0*/  LOP3.LUT R0, R0, 0x80, R3, 0xf8, !PT ;  /* 0x0000008000007812 */ /* 0x000fc800078ef803 */
[----:B------:R-:W-:-:S07]  /*48b0*/  PRMT R4, R0, 0x7610, R4 ;  /* 0x0000761000047816 */ /* 0x000fce0000000004 */
.L_x_11511:
[----:B------:R-:W-:Y:S05]  /*48c0*/  BSYNC.RECONVERGENT B0 ;  /* 0x0000000000007941 */ /* 0x000fea0003800200 */
.L_x_11510:
[----:B------:R0:W-:Y:S01]  /*48d0*/  STG.E.U8 desc[UR36][R8.64], R4 ;  /* 0x0000000408007986 */ /* 0x0001e2000c101124 */
[----:B------:R-:W-:Y:S05]  /*48e0*/  BRA `(.L_x_11487) ;  /* 0x0000000000a87947 */ /* 0x000fea0003800000 */
.L_x_11503:
[----:B------:R-:W-:-:S13]  /*48f0*/  ISETP.NE.AND P0, PT, R0, 0x1c, PT ;  /* 0x0000001c0000780c */ /* 0x000fda0003f05270 */
[----:B------:R-:W-:Y:S05]  /*4900*/  @!P0 BRA `(.L_x_11514) ;  /* 0x00000000009c8947 */ /* 0x000fea0003800000 */
[----:B------:R-:W-:-:S13]  /*4910*/  ISETP.NE.AND P0, PT, R0, 0x1d, PT ;  /* 0x0000001d0000780c */ /* 0x000fda0003f05270 */
[----:B------:R-:W-:Y:S05]  /*4920*/  @!P0 BRA `(.L_x_11515) ;  /* 0x00000000008c8947 */ /* 0x000fea0003800000 */
[----:B------:R-:W-:-:S13]  /*4930*/  ISETP.NE.AND P0, PT, R0, 0x2c, PT ;  /* 0x0000002c0000780c */ /* 0x000fda0003f05270 */
[----:B------:R-:W-:Y:S05]  /*4940*/  @!P0 BRA `(.L_x_11516) ;  /* 0x0000000000448947 */ /* 0x000fea0003800000 */
.L_x_11486:
        /* <DEDUP_REMOVED lines=16> */
.L_x_11517:
[----:B------:R-:W-:Y:S05]  /*4a50*/  BRA `(.L_x_11487) ;  /* 0x00000000004c7947 */ /* 0x000fea0003800000 */
.L_x_11516:
        /* <DEDUP_REMOVED lines=16> */
.L_x_11515:
[----:B------:R0:W-:Y:S01]  /*4b60*/  STG.E.64 desc[UR36][R8.64], R10 ;  /* 0x0000000a08007986 */ /* 0x0001e2000c101b24 */
[----:B------:R-:W-:Y:S05]  /*4b70*/  BRA `(.L_x_11487) ;  /* 0x0000000000047947 */ /* 0x000fea0003800000 */
.L_x_11514:
[----:B------:R0:W-:Y:S02]  /*4b80*/  STG.E desc[UR36][R8.64], R4 ;  /* 0x0000000408007986 */ /* 0x0001e4000c101924 */
.L_x_11487:
        /* <DEDUP_REMOVED lines=23> */
.L_x_11522:
[----:B------:R0:W-:Y:S01]  /*4d00*/  STG.E.U8 desc[UR36][R8.64], R32 ;  /* 0x0000002008007986 */ /* 0x0001e2000c101124 */
[----:B------:R-:W-:Y:S05]  /*4d10*/  BRA `(.L_x_11524) ;  /* 0x0000000c00347947 */ /* 0x000fea0003800000 */
.L_x_11521:
        /* <DEDUP_REMOVED lines=8> */
.L_x_11526:
[----:B------:R3:W-:Y:S01]  /*4da0*/  STG.E desc[UR36][R8.64], R32 ;  /* 0x0000002008007986 */ /* 0x0007e2000c101924 */
[----:B------:R-:W-:Y:S05]  /*4db0*/  BRA `(.L_x_11524) ;  /* 0x0000000c000c7947 */ /* 0x000fea0003800000 */
.L_x_11525:
[----:B------:R2:W-:Y:S01]  /*4dc0*/  STG.E.U16 desc[UR36][R8.64], R32 ;  /* 0x0000002008007986 */ /* 0x0005e2000c101524 */
[----:B------:R-:W-:Y:S05]  /*4dd0*/  BRA `(.L_x_11524) ;  /* 0x0000000c00047947 */ /* 0x000fea0003800000 */
.L_x_11520:
        /* <DEDUP_REMOVED lines=9> */
.L_x_11528:
[----:B------:R-:W0:Y:S02]  /*4e70*/  I2F.S64 R0, R28 ;  /* 0x0000001c00007312 */ /* 0x000e240000301400 */
[----:B0-----:R-:W-:-:S05]  /*4e80*/  F2FP.F16.F32.PACK_AB R0, RZ, R0 ;  /* 0x00000000ff00723e */ /* 0x001fca00000000ff */
[----:B------:R0:W-:Y:S01]  /*4e90*/  STG.E.U16 desc[UR36][R8.64], R0 ;  /* 0x0000000008007986 */ /* 0x0001e2000c101524 */
[----:B------:R-:W-:Y:S05]  /*4ea0*/  BRA `(.L_x_11524) ;  /* 0x0000000800d07947 */ /* 0x000fea0003800000 */
.L_x_11527:
        /* <DEDUP_REMOVED lines=10> */
.L_x_11530:
[----:B------:R-:W0:Y:S02]  /*4f50*/  I2F.S64 R28, R28 ;  /* 0x0000001c001c7312 */ /* 0x000e240000301400 */
[----:B0-----:R-:W-:-:S04]  /*4f60*/  F2FP.F16.F32.PACK_AB R3, RZ, R28 ;  /* 0x0000001cff03723e */ /* 0x001fc800000000ff */
[----:B------:R-:W-:-:S05]  /*4f70*/  PRMT R3, R3, 0x5410, RZ ;  /* 0x0000541003037816 */ /* 0x000fca00000000ff */
[----:B------:R0:W-:Y:S01]  /*4f80*/  STG.E desc[UR36][R8.64], R3 ;  /* 0x0000000308007986 */ /* 0x0001e2000c101924 */
[----:B------:R-:W-:Y:S05]  /*4f90*/  BRA `(.L_x_11524) ;  /* 0x0000000800947947 */ /* 0x000fea0003800000 */
.L_x_11529:
[----:B------:R-:W0:Y:S02]  /*4fa0*/  I2F.F64.S64 R28, R28 ;  /* 0x0000001c001c7312 */ /* 0x000e240000301c00 */
[----:B0-----:R0:W-:Y:S01]  /*4fb0*/  STG.E.64 desc[UR36][R8.64], R28 ;  /* 0x0000001c08007986 */ /* 0x0011e2000c101b24 */
[----:B------:R-:W-:Y:S05]  /*4fc0*/  BRA `(.L_x_11524) ;  /* 0x0000000800887947 */ /* 0x000fea0003800000 */
.L_x_11519:
        /* <DEDUP_REMOVED lines=12> */
.L_x_11534:
        /* <DEDUP_REMOVED lines=17> */
.L_x_11537:
[----:B------:R-:W-:-:S04]  /*51a0*/  SHF.R.U32.HI R3, RZ, 0x18, R29 ;  /* 0x00000018ff037819 */ /* 0x000fc8000001161d */
[----:B------:R-:W-:-:S04]  /*51b0*/  LOP3.LUT R0, R0, 0x80, R3, 0xf8, !PT ;  /* 0x0000008000007812 */ /* 0x000fc800078ef803 */
[----:B------:R-:W-:-:S07]  /*51c0*/  PRMT R4, R0, 0x7610, R4 ;  /* 0x0000761000047816 */ /* 0x000fce0000000004 */
.L_x_11536:
[----:B------:R-:W-:Y:S05]  /*51d0*/  BSYNC.RECONVERGENT B0 ;  /* 0x0000000000007941 */ /* 0x000fea0003800200 */
.L_x_11535:
[----:B------:R0:W-:Y:S01]  /*51e0*/  STG.E.U8 desc[UR36][R8.64], R4 ;  /* 0x0000000408007986 */ /* 0x0001e2000c101124 */
[----:B------:R-:W-:Y:S05]  /*51f0*/  BRA `(.L_x_11524) ;  /* 0x0000000400fc7947 */ /* 0x000fea0003800000 */
.L_x_11533:
        /* <DEDUP_REMOVED lines=17> */
.L_x_11540:
[----:B------:R-:W-:-:S04]  /*5310*/  SHF.R.U32.HI R3, RZ, 0x18, R29 ;  /* 0x00000018ff037819 */ /* 0x000fc8000001161d */
[----:B------:R-:W-:-:S04]  /*5320*/  LOP3.LUT R0, R0, 0x80, R3, 0xf8, !PT ;  /* 0x0000008000007812 */ /* 0x000fc800078ef803 */
[----:B------:R-:W-:-:S07]  /*5330*/  PRMT R4, R0, 0x7610, R4 ;  /* 0x0000761000047816 */ /* 0x000fce0000000004 */
.L_x_11539:
[----:B------:R-:W-:Y:S05]  /*5340*/  BSYNC.RECONVERGENT B0 ;  /* 0x0000000000007941 */ /* 0x000fea0003800200 */
.L_x_11538:
[----:B------:R0:W-:Y:S01]  /*5350*/  STG.E.U8 desc[UR36][R8.64], R4 ;  /* 0x0000000408007986 */ /* 0x0001e2000c101124 */
[----:B------:R-:W-:Y:S05]  /*5360*/  BRA `(.L_x_11524) ;  /* 0x0000000400a07947 */ /* 0x000fea0003800000 */
.L_x_11532:
[----:B------:R-:W-:-:S13]  /*5370*/  ISETP.NE.AND P0, PT, R0, 0x1c, PT ;  /* 0x0000001c0000780c */ /* 0x000fda0003f05270 */
[----:B------:R-:W-:Y:S05]  /*5380*/  @!P0 BRA `(.L_x_11541) ;  /* 0x0000000000588947 */ /* 0x000fea0003800000 */
[----:B------:R-:W-:-:S13]  /*5390*/  ISETP.NE.AND P0, PT, R0, 0x1d, PT ;  /* 0x0000001d0000780c */ /* 0x000fda0003f05270 */
[----:B------:R-:W-:Y:S05]  /*53a0*/  @!P0 BRA `(.L_x_11542) ;  /* 0x0000000000488947 */ /* 0x000fea0003800000 */
[----:B------:R-:W-:-:S13]  /*53b0*/  ISETP.NE.AND P0, PT, R0, 0x2c, PT ;  /* 0x0000002c0000780c */ /* 0x000fda0003f05270 */
[----:B------:R-:W-:Y:S05]  /*53c0*/  @P0 BRA `(.L_x_11523) ;  /* 0x0000000000a40947 */ /* 0x000fea0003800000 */
        /* <DEDUP_REMOVED lines=16> */
.L_x_11542:
[----:B------:R0:W-:Y:S01]  /*54d0*/  STG.E.64 desc[UR36][R8.64], R28 ;  /* 0x0000001c08007986 */ /* 0x0001e2000c101b24 */
[----:B------:R-:W-:Y:S05]  /*54e0*/  BRA `(.L_x_11524) ;  /* 0x0000000400407947 */ /* 0x000fea0003800000 */
.L_x_11541:
[----:B------:R0:W-:Y:S01]  /*54f0*/  STG.E desc[UR36][R8.64], R32 ;  /* 0x0000002008007986 */ /* 0x0001e2000c101924 */
[----:B------:R-:W-:Y:S05]  /*5500*/  BRA `(.L_x_11524) ;  /* 0x0000000400387947 */ /* 0x000fea0003800000 */
.L_x_11531:
        /* <DEDUP_REMOVED lines=11> */
.L_x_11544:
[----:B------:R-:W-:Y:S01]  /*55c0*/  CS2R R6, SRZ ;  /* 0x0000000000067805 */ /* 0x000fe2000001ff00 */
[----:B------:R-:W0:Y:S04]  /*55d0*/  I2F.F64.S64 R4, R28 ;  /* 0x0000001c00047312 */ /* 0x000e280000301c00 */
[----:B0-----:R0:W-:Y:S01]  /*55e0*/  STG.E.128 desc[UR36][R8.64], R4 ;  /* 0x0000000408007986 */ /* 0x0011e2000c101d24 */
[----:B------:R-:W-:Y:S05]  /*55f0*/  BRA `(.L_x_11524) ;  /* 0x0000000000fc7947 */ /* 0x000fea0003800000 */
.L_x_11543:
[----:B------:R-:W-:-:S13]  /*5600*/  ISETP.NE.AND P0, PT, R0, 0xf, PT ;  /* 0x0000000f0000780c */ /* 0x000fda0003f05270 */
[----:B------:R-:W-:Y:S05]  /*5610*/  @!P0 BRA `(.L_x_11545) ;  /* 0x0000000000e88947 */ /* 0x000fea0003800000 */
[----:B------:R-:W-:-:S13]  /*5620*/  ISETP.NE.AND P0, PT, R0, 0x17, PT ;  /* 0x000000170000780c */ /* 0x000fda0003f05270 */
[----:B------:R-:W-:Y:S05]  /*5630*/  @!P0 BRA `(.L_x_11546) ;  /* 0x0000000000908947 */ /* 0x000fea0003800000 */
[----:B------:R-:W-:-:S13]  /*5640*/  ISETP.NE.AND P0, PT, R0, 0x18, PT ;  /* 0x000000180000780c */ /* 0x000fda0003f05270 */
[----:B------:R-:W-:Y:S05]  /*5650*/  @!P0 BRA `(.L_x_11547) ;  /* 0x0000000000448947 */ /* 0x000fea0003800000 */
.L_x_11523:
        /* <DEDUP_REMOVED lines=16> */
.L_x_11548:
[----:B------:R-:W-:Y:S05]  /*5760*/  BRA `(.L_x_11524) ;  /* 0x0000000000a07947 */ /* 0x000fea0003800000 */
.L_x_11547:
        /* <DEDUP_REMOVED lines=13> */
.L_x_11550:
[----:B------:R-:W-:Y:S05]  /*5840*/  BSYNC.RECONVERGENT B0 ;  /* 0x0000000000007941 */ /* 0x000fea0003800200 */
.L_x_11549:
[----:B------:R-:W-:-:S05]  /*5850*/  LOP3.LUT R3, R0, 0x80, R3, 0xf8, !PT ;  /* 0x0000008000037812 */ /* 0x000fca00078ef803 */
[----:B------:R0:W-:Y:S01]  /*5860*/  STG.E.U8 desc[UR36][R8.64], R3 ;  /* 0x0000000308007986 */ /* 0x0001e2000c101124 */
[----:B------:R-:W-:Y:S05]  /*5870*/  BRA `(.L_x_11524) ;  /* 0x00000000005c7947 */ /* 0x000fea0003800000 */
.L_x_11546:
        /* <DEDUP_REMOVED lines=12> */
.L_x_11552:
[----:B------:R-:W-:Y:S01]  /*5940*/  IMAD.MOV.U32 R0, RZ, RZ, 0x7f ;  /* 0x0000007fff007424 */ /* 0x000fe200078e00ff */
[----:B------:R-:W-:-:S04]  /*5950*/  ISETP.GT.U32.AND P0, PT, R3, 0x7f800000, PT ;  /* 0x7f8000000300780c */ /* 0x000fc80003f04070 */
[----:B------:R-:W-:-:S09]  /*5960*/  SEL R0, R0, 0x7c, P0 ;  /* 0x0000007c00007807 */ /* 0x000fd20000000000 */
.L_x_11553:
[----:B------:R-:W-:Y:S05]  /*5970*/  BSYNC.RECONVERGENT B0 ;  /* 0x0000000000007941 */ /* 0x000fea0003800200 */
.L_x_11551:
[----:B------:R-:W-:-:S04]  /*5980*/  SHF.R.U32.HI R3, RZ, 0x18, R29 ;  /* 0x00000018ff037819 */ /* 0x000fc8000001161d */
[----:B------:R-:W-:-:S05]  /*5990*/  LOP3.LUT R3, R0, 0x80, R3, 0xf8, !PT ;  /* 0x0000008000037812 */ /* 0x000fca00078ef803 */
[----:B------:R0:W-:Y:S01]  /*59a0*/  STG.E.U8 desc[UR36][R8.64], R3 ;  /* 0x0000000308007986 */ /* 0x0001e2000c101124 */
[----:B------:R-:W-:Y:S05]  /*59b0*/  BRA `(.L_x_11524) ;  /* 0x00000000000c7947 */ /* 0x000fea0003800000 */
.L_x_11545:
[----:B------:R-:W0:Y:S02]  /*59c0*/  I2F.S64 R0, R28 ;  /* 0x0000001c00007312 */ /* 0x000e240000301400 */
[----:B0-----:R-:W-:-:S05]  /*59d0*/  F2FP.BF16.F32.PACK_AB R0, RZ, R0 ;  /* 0x00000000ff00723e */ /* 0x001fca00000010ff */
[----:B------:R0:W-:Y:S02]  /*59e0*/  STG.E.U16 desc[UR36][R8.64], R0 ;  /* 0x0000000008007986 */ /* 0x0001e4000c101524 */
.L_x_11524:
[----:B------:R-:W-:-:S07]  /*59f0*/  VIADD R30, R30, 0x80 ;  /* 0x000000801e1e7836 */ /* 0x000fce0000000000 */
.L_x_11481:
[----:B------:R-:W-:-:S13]  /*5a00*/  ISETP.GE.AND P0, PT, R30, R26, PT ;  /* 0x0000001a1e00720c */ /* 0x000fda0003f06270 */
[----:B------:R-:W-:Y:S05]  /*5a10*/  @P0 BREAK.RELIABLE B6 ;  /* 0x0000000000060942 */ /* 0x000fea0003800100 */
[----:B------:R-:W-:Y:S05]  /*5a20*/  @P0 BRA `(.L_x_11518) ;  /* 0x0000000c00940947 */ /* 0x000fea0003800000 */
[----:B------:R-:W-:Y:S05]  /*5a30*/  BSYNC.RELIABLE B6 ;  /* 0x0000000000067941 */ /* 0x000fea0003800100 */
.L_x_11480:
        /* <DEDUP_REMOVED lines=20> */
.L_x_11557:
[----:B------:R0:W-:Y:S01]  /*5b80*/  STG.E.U8 desc[UR36][R8.64], R24 ;  /* 0x0000001808007986 */ /* 0x0001e2000c101124 */
[----:B------:R-:W-:Y:S05]  /*5b90*/  BRA `(.L_x_11559) ;  /* 0x0000000c00347947 */ /* 0x000fea0003800000 */
.L_x_11556:
        /* <DEDUP_REMOVED lines=8> */
.L_x_11561:
[----:B------:R0:W-:Y:S01]  /*5c20*/  STG.E desc[UR36][R8.64], R24 ;  /* 0x0000001808007986 */ /* 0x0001e2000c101924 */
[----:B------:R-:W-:Y:S05]  /*5c30*/  BRA `(.L_x_11559) ;  /* 0x0000000c000c7947 */ /* 0x000fea0003800000 */
.L_x_11560:
[----:B------:R0:W-:Y:S01]  /*5c40*/  STG.E.U16 desc[UR36][R8.64], R24 ;  /* 0x0000001808007986 */ /* 0x0001e2000c101524 */
[----:B------:R-:W-:Y:S05]  /*5c50*/  BRA `(.L_x_11559) ;  /* 0x0000000c00047947 */ /* 0x000fea0003800000 */
.L_x_11555:
        /* <DEDUP_REMOVED lines=9> */
.L_x_11563:
[----:B------:R-:W0:Y:S02]  /*5cf0*/  I2F.S64 R0, R22 ;  /* 0x0000001600007312 */ /* 0x000e240000301400 */
[----:B0-----:R-:W-:-:S05]  /*5d00*/  F2FP.F16.F32.PACK_AB R0, RZ, R0 ;  /* 0x00000000ff00723e */ /* 0x001fca00000000ff */
[----:B------:R0:W-:Y:S01]  /*5d10*/  STG.E.U16 desc[UR36][R8.64], R0 ;  /* 0x0000000008007986 */ /* 0x0001e2000c101524 */
[----:B------:R-:W-:Y:S05]  /*5d20*/  BRA `(.L_x_11559) ;  /* 0x0000000800d07947 */ /* 0x000fea0003800000 */
.L_x_11562:
        /* <DEDUP_REMOVED lines=10> */
.L_x_11565:
[----:B------:R-:W0:Y:S02]  /*5dd0*/  I2F.S64 R22, R22 ;  /* 0x0000001600167312 */ /* 0x000e240000301400 */
[----:B0-----:R-:W-:-:S04]  /*5de0*/  F2FP.F16.F32.PACK_AB R3, RZ, R22 ;  /* 0x00000016ff03723e */ /* 0x001fc800000000ff */
[----:B------:R-:W-:-:S05]  /*5df0*/  PRMT R3, R3, 0x5410, RZ ;  /* 0x0000541003037816 */ /* 0x000fca00000000ff */
[----:B------:R0:W-:Y:S01]  /*5e00*/  STG.E desc[UR36][R8.64], R3 ;  /* 0x0000000308007986 */ /* 0x0001e2000c101924 */
[----:B------:R-:W-:Y:S05]  /*5e10*/  BRA `(.L_x_11559) ;  /* 0x0000000800947947 */ /* 0x000fea0003800000 */
.L_x_11564:
[----:B------:R-:W0:Y:S02]  /*5e20*/  I2F.F64.S64 R22, R22 ;  /* 0x0000001600167312 */ /* 0x000e240000301c00 */
[----:B0-----:R0:W-:Y:S01]  /*5e30*/  STG.E.64 desc[UR36][R8.64], R22 ;  /* 0x0000001608007986 */ /* 0x0011e2000c101b24 */
[----:B------:R-:W-:Y:S05]  /*5e40*/  BRA `(.L_x_11559) ;  /* 0x0000000800887947 */ /* 0x000fea0003800000 */
.L_x_11554:
        /* <DEDUP_REMOVED lines=12> */
.L_x_11569:
        /* <DEDUP_REMOVED lines=17> */
.L_x_11572:
[----:B------:R-:W-:-:S04]  /*6020*/  SHF.R.U32.HI R3, RZ, 0x18, R23 ;  /* 0x00000018ff037819 */ /* 0x000fc80000011617 */
[----:B------:R-:W-:-:S04]  /*6030*/  LOP3.LUT R0, R0, 0x80, R3, 0xf8, !PT ;  /* 0x0000008000007812 */ /* 0x000fc800078ef803 */
[----:B------:R-:W-:-:S07]  /*6040*/  PRMT R4, R0, 0x7610, R4 ;  /* 0x0000761000047816 */ /* 0x000fce0000000004 */
.L_x_11571:
[----:B------:R-:W-:Y:S05]  /*6050*/  BSYNC.RECONVERGENT B0 ;  /* 0x0000000000007941 */ /* 0x000fea0003800200 */
.L_x_11570:
[----:B------:R0:W-:Y:S01]  /*6060*/  STG.E.U8 desc[UR36][R8.64], R4 ;  /* 0x0000000408007986 */ /* 0x0001e2000c101124 */
[----:B------:R-:W-:Y:S05]  /*6070*/  BRA `(.L_x_11559) ;  /* 0x0000000400fc7947 */ /* 0x000fea0003800000 */
.L_x_11568:
        /* <DEDUP_REMOVED lines=17> */
.L_x_11575:
[----:B------:R-:W-:-:S04]  /*6190*/  SHF.R.U32.HI R3, RZ, 0x18, R23 ;  /* 0x00000018ff037819 */ /* 0x000fc80000011617 */
[----:B------:R-:W-:-:S04]  /*61a0*/  LOP3.LUT R0, R0, 0x80, R3, 0xf8, !PT ;  /* 0x0000008000007812 */ /* 0x000fc800078ef803 */
[----:B------:R-:W-:-:S07]  /*61b0*/  PRMT R4, R0, 0x7610, R4 ;  /* 0x0000761000047816 */ /* 0x000fce0000000004 */
.L_x_11574:
[----:B------:R-:W-:Y:S05]  /*61c0*/  BSYNC.RECONVERGENT B0 ;  /* 0x0000000000007941 */ /* 0x000fea0003800200 */
.L_x_11573:
[----:B------:R0:W-:Y:S01]  /*61d0*/  STG.E.U8 desc[UR36][R8.64], R4 ;  /* 0x0000000408007986 */ /* 0x0001e2000c101124 */
[----:B------:R-:W-:Y:S05]  /*61e0*/  BRA `(.L_x_11559) ;  /* 0x0000000400a07947 */ /* 0x000fea0003800000 */
.L_x_11567:
        /* <DEDUP_REMOVED lines=22> */
.L_x_11577:
[----:B------:R0:W-:Y:S01]  /*6350*/  STG.E.64 desc[UR36][R8.64], R22 ;  /* 0x0000001608007986 */ /* 0x0001e2000c101b24 */
[----:B------:R-:W-:Y:S05]  /*6360*/  BRA `(.L_x_11559) ;  /* 0x0000000400407947 */ /* 0x000fea0003800000 */
.L_x_11576:
[----:B------:R0:W-:Y:S01]  /*6370*/  STG.E desc[UR36][R8.64], R24 ;  /* 0x0000001808007986 */ /* 0x0001e2000c101924 */
[----:B------:R-:W-:Y:S05]  /*6380*/  BRA `(.L_x_11559) ;  /* 0x0000000400387947 */ /* 0x000fea0003800000 */
.L_x_11566:
        /* <DEDUP_REMOVED lines=11> */
.L_x_11579:
[----:B------:R-:W-:Y:S01]  /*6440*/  CS2R R6, SRZ ;  /* 0x0000000000067805 */ /* 0x000fe2000001ff00 */
[----:B------:R-:W0:Y:S04]  /*6450*/  I2F.F64.S64 R4, R22 ;  /* 0x0000001600047312 */ /* 0x000e280000301c00 */
[----:B0-----:R4:W-:Y:S01]  /*6460*/  STG.E.128 desc[UR36][R8.64], R4 ;  /* 0x0000000408007986 */ /* 0x0019e2000c101d24 */
[----:B------:R-:W-:Y:S05]  /*6470*/  BRA `(.L_x_11559) ;  /* 0x0000000000fc7947 */ /* 0x000fea0003800000 */
.L_x_11578:
[----:B------:R-:W-:-:S13]  /*6480*/  ISETP.NE.AND P0, PT, R0, 0xf, PT ;  /* 0x0000000f0000780c */ /* 0x000fda0003f05270 */
[----:B------:R-:W-:Y:S05]  /*6490*/  @!P0 BRA `(.L_x_11580) ;  /* 0x0000000000e88947 */ /* 0x000fea0003800000 */
[----:B------:R-:W-:-:S13]  /*64a0*/  ISETP.NE.AND P0, PT, R0, 0x17, PT ;  /* 0x000000170000780c */ /* 0x000fda0003f05270 */
[----:B------:R-:W-:Y:S05]  /*64b0*/  @!P0 BRA `(.L_x_11581) ;  /* 0x0000000000908947 */ /* 0x000fea0003800000 */
[----:B------:R-:W-:-:S13]  /*64c0*/  ISETP.NE.AND P0, PT, R0, 0x18, PT ;  /* 0x000000180000780c */ /* 0x000fda0003f05270 */
[----:B------:R-:W-:Y:S05]  /*64d0*/  @!P0 BRA `(.L_x_11582) ;  /* 0x0000000000448947 */ /* 0x000fea0003800000 */
.L_x_11558:
        /* <DEDUP_REMOVED lines=16> */
.L_x_11583:
[----:B------:R-:W-:Y:S05]  /*65e0*/  BRA `(.L_x_11559) ;  /* 0x0000000000a07947 */ /* 0x000fea0003800000 */
.L_x_11582:
        /* <DEDUP_REMOVED lines=13> */
.L_x_11585:
[----:B------:R-:W-:Y:S05]  /*66c0*/  BSYNC.RECONVERGENT B0 ;  /* 0x0000000000007941 */ /* 0x000fea0003800200 */
.L_x_11584:
[----:B------:R-:W-:-:S05]  /*66d0*/  LOP3.LUT R3, R0, 0x80, R3, 0xf8, !PT ;  /* 0x0000008000037812 */ /* 0x000fca00078ef803 */
[----:B------:R2:W-:Y:S01]  /*66e0*/  STG.E.U8 desc[UR36][R8.64], R3 ;  /* 0x0000000308007986 */ /* 0x0005e2000c101124 */
[----:B------:R-:W-:Y:S05]  /*66f0*/  BRA `(.L_x_11559) ;  /* 0x00000000005c7947 */ /* 0x000fea0003800000 */
.L_x_11581:
        /* <DEDUP_REMOVED lines=12> */
.L_x_11587:
[----:B------:R-:W-:Y:S01]  /*67c0*/  IMAD.MOV.U32 R0, RZ, RZ, 0x7f ;  /* 0x0000007fff007424 */ /* 0x000fe200078e00ff */
[----:B------:R-:W-:-:S04]  /*67d0*/  ISETP.GT.U32.AND P0, PT, R3, 0x7f800000, PT ;  /* 0x7f8000000300780c */ /* 0x000fc80003f04070 */
[----:B------:R-:W-:-:S09]  /*67e0*/  SEL R0, R0, 0x7c, P0 ;  /* 0x0000007c00007807 */ /* 0x000fd20000000000 */
.L_x_11588:
[----:B------:R-:W-:Y:S05]  /*67f0*/  BSYNC.RECONVERGENT B0 ;  /* 0x0000000000007941 */ /* 0x000fea0003800200 */
.L_x_11586:
[----:B------:R-:W-:-:S04]  /*6800*/  SHF.R.U32.HI R3, RZ, 0x18, R23 ;  /* 0x00000018ff037819 */ /* 0x000fc80000011617 */
[----:B------:R-:W-:-:S05]  /*6810*/  LOP3.LUT R3, R0, 0x80, R3, 0xf8, !PT ;  /* 0x0000008000037812 */ /* 0x000fca00078ef803 */
[----:B------:R1:W-:Y:S01]  /*6820*/  STG.E.U8 desc[UR36][R8.64], R3 ;  /* 0x0000000308007986 */ /* 0x0003e2000c101124 */
[----:B------:R-:W-:Y:S05]  /*6830*/  BRA `(.L_x_11559) ;  /* 0x00000000000c7947 */ /* 0x000fea0003800000 */
.L_x_11580:
[----:B------:R-:W0:Y:S02]  /*6840*/  I2F.S64 R0, R22 ;  /* 0x0000001600007312 */ /* 0x000e240000301400 */
[----:B0-----:R-:W-:-:S05]  /*6850*/  F2FP.BF16.F32.PACK_AB R0, RZ, R0 ;  /* 0x00000000ff00723e */ /* 0x001fca00000010ff */
[----:B------:R0:W-:Y:S02]  /*6860*/  STG.E.U16 desc[UR36][R8.64], R0 ;  /* 0x0000000008007986 */ /* 0x0001e4000c101524 */
.L_x_11559:
[----:B------:R-:W-:-:S07]  /*6870*/  VIADD R30, R30, 0x80 ;  /* 0x000000801e1e7836 */ /* 0x000fce0000000000 */
.L_x_11518:
[----:B------:R-:W-:Y:S05]  /*6880*/  BSYNC.RECONVERGENT B7 ;  /* 0x0000000000077941 */ /* 0x000fea0003800200 */
.L_x_11479:
        /* <DEDUP_REMOVED lines=21> */
.L_x_11592:
[----:B------:R-:W-:Y:S01]  /*69e0*/  STG.E.U8 desc[UR36][R4.64], R18 ;  /* 0x0000001204007986 */ /* 0x000fe2000c101124 */
[----:B------:R-:W-:Y:S05]  /*69f0*/  EXIT ;  /* 0x000000000000794d */ /* 0x000fea0003800000 */
.L_x_11591:
        /* <DEDUP_REMOVED lines=8> */
.L_x_11595:
[----:B------:R-:W-:Y:S01]  /*6a80*/  STG.E desc[UR36][R4.64], R18 ;  /* 0x0000001204007986 */ /* 0x000fe2000c101924 */
[----:B------:R-:W-:Y:S05]  /*6a90*/  EXIT ;  /* 0x000000000000794d */ /* 0x000fea0003800000 */
.L_x_11594:
[----:B------:R-:W-:Y:S01]  /*6aa0*/  STG.E.U16 desc[UR36][R4.64], R18 ;  /* 0x0000001204007986 */ /* 0x000fe2000c101524 */
[----:B------:R-:W-:Y:S05]  /*6ab0*/  EXIT ;  /* 0x000000000000794d */ /* 0x000fea0003800000 */
.L_x_11590:
[----:B------:R-:W-:-:S13]  /*6ac0*/  ISETP.GT.AND P0, PT, R0, 0x6, PT ;  /* 0x000000060000780c */ /* 0x000fda0003f04270 */
[----:B------:R-:W-:Y:S05]  /*6ad0*/  @P0 BRA `(.L_x_11596) ;  /* 0x00000000002c0947 */ /* 0x000fea0003800000 */
[----:B------:R-:W-:-:S13]  /*6ae0*/  ISETP.NE.AND P0, PT, R0, 0x5, PT ;  /* 0x000000050000780c */ /* 0x000fda0003f05270 */
[----:B------:R-:W-:Y:S05]  /*6af0*/  @!P0 BRA `(.L_x_11597) ;  /* 0x0000000000148947 */ /* 0x000fea0003800000 */
[----:B------:R-:W-:-:S13]  /*6b00*/  ISETP.NE.AND P0, PT, R0, 0x6, PT ;  /* 0x000000060000780c */ /* 0x000fda0003f05270 */
[----:B------:R-:W-:Y:S05]  /*6b10*/  @P0 BRA `(.L_x_11593) ;  /* 0x0000000800080947 */ /* 0x000fea0003800000 */
[----:B------:R-:W0:Y:S02]  /*6b20*/  I2F.S64 R17, R16 ;  /* 0x0000001000117312 */ /* 0x000e240000301400 */
[----:B0-----:R-:W-:Y:S01]  /*6b30*/  STG.E desc[UR36][R4.64], R17 ;  /* 0x0000001104007986 */ /* 0x001fe2000c101924 */
[----:B------:R-:W-:Y:S05]  /*6b40*/  EXIT ;  /* 0x000000000000794d */ /* 0x000fea0003800000 */
.L_x_11597:
[----:B------:R-:W0:Y:S02]  /*6b50*/  I2F.S64 R0, R16 ;  /* 0x0000001000007312 */ /* 0x000e240000301400 */
[----:B0-----:R-:W-:-:S05]  /*6b60*/  F2FP.F16.F32.PACK_AB R0, RZ, R0 ;  /* 0x00000000ff00723e */ /* 0x001fca00000000ff */
[----:B------:R-:W-:Y:S01]  /*6b70*/  STG.E.U16 desc[UR36][R4.64], R0 ;  /* 0x0000000004007986 */ /* 0x000fe2000c101524 */
[----:B------:R-:W-:Y:S05]  /*6b80*/  EXIT ;  /* 0x000000000000794d */ /* 0x000fea0003800000 */
.L_x_11596:
        /* <DEDUP_REMOVED lines=8> */
[----:B0-----:R-:W-:Y:S01]  /*6c10*/  STG.E.64 desc[UR36][R4.64], R2 ;  /* 0x0000000204007986 */ /* 0x001fe2000c101b24 */
[----:B------:R-:W-:Y:S05]  /*6c20*/  EXIT ;  /* 0x000000000000794d */ /* 0x000fea0003800000 */
.L_x_11599:
[----:B------:R-:W0:Y:S02]  /*6c30*/  I2F.S64 R16, R16 ;  /* 0x0000001000107312 */ /* 0x000e240000301400 */
[----:B0-----:R-:W-:-:S04]  /*6c40*/  F2FP.F16.F32.PACK_AB R3, RZ, R16 ;  /* 0x00000010ff03723e */ /* 0x001fc800000000ff */
[----:B------:R-:W-:-:S05]  /*6c50*/  PRMT R3, R3, 0x5410, RZ ;  /* 0x0000541003037816 */ /* 0x000fca00000000ff */
[----:B------:R-:W-:Y:S01]  /*6c60*/  STG.E desc[UR36][R4.64], R3 ;  /* 0x0000000304007986 */ /* 0x000fe2000c101924 */
[----:B------:R-:W-:Y:S05]  /*6c70*/  EXIT ;  /* 0x000000000000794d */ /* 0x000fea0003800000 */
.L_x_11598:
[----:B------:R-:W0:Y:S02]  /*6c80*/  I2F.F64.S64 R16, R16 ;  /* 0x0000001000107312 */ /* 0x000e240000301c00 */
[----:B0-----:R-:W-:Y:S01]  /*6c90*/  STG.E.64 desc[UR36][R4.64], R16 ;  /* 0x0000001004007986 */ /* 0x001fe2000c101b24 */
[----:B------:R-:W-:Y:S05]  /*6ca0*/  EXIT ;  /* 0x000000000000794d */ /* 0x000fea0003800000 */
.L_x_11589:
        /* <DEDUP_REMOVED lines=12> */
.L_x_11603:
        /* <DEDUP_REMOVED lines=17> */
.L_x_11606:
[----:B------:R-:W-:-:S04]  /*6e80*/  SHF.R.U32.HI R3, RZ, 0x18, R17 ;  /* 0x00000018ff037819 */ /* 0x000fc80000011611 */
[----:B------:R-:W-:-:S04]  /*6e90*/  LOP3.LUT R0, R0, 0x80, R3, 0xf8, !PT ;  /* 0x0000008000007812 */ /* 0x000fc800078ef803 */
[----:B------:R-:W-:-:S07]  /*6ea0*/  PRMT R2, R0, 0x7610, R2 ;  /* 0x0000761000027816 */ /* 0x000fce0000000002 */
.L_x_11605:
[----:B------:R-:W-:Y:S05]  /*6eb0*/  BSYNC.RECONVERGENT B0 ;  /* 0x0000000000007941 */ /* 0x000fea0003800200 */
.L_x_11604:
[----:B------:R-:W-:Y:S01]  /*6ec0*/  STG.E.U8 desc[UR36][R4.64], R2 ;  /* 0x0000000204007986 */ /* 0x000fe2000c101124 */
[----:B------:R-:W-:Y:S05]  /*6ed0*/  EXIT ;  /* 0x000000000000794d */ /* 0x000fea0003800000 */
.L_x_11602:
        /* <DEDUP_REMOVED lines=17> */
.L_x_11609:
[----:B------:R-:W-:-:S04]  /*6ff0*/  SHF.R.U32.HI R3, RZ, 0x18, R17 ;  /* 0x00000018ff037819 */ /* 0x000fc80000011611 */
[----:B------:R-:W-:-:S04]  /*7000*/  LOP3.LUT R0, R0, 0x80, R3, 0xf8, !PT ;  /* 0x0000008000007812 */ /* 0x000fc800078ef803 */
[----:B------:R-:W-:-:S07]  /*7010*/  PRMT R2, R0, 0x7610, R2 ;  /* 0x0000761000027816 */ /* 0x000fce0000000002 */
.L_x_11608:
[----:B------:R-:W-:Y:S05]  /*7020*/  BSYNC.RECONVERGENT B0 ;  /* 0x0000000000007941 */ /* 0x000fea0003800200 */
.L_x_11607:
[----:B------:R-:W-:Y:S01]  /*7030*/  STG.E.U8 desc[UR36][R4.64], R2 ;  /* 0x0000000204007986 */ /* 0x000fe2000c101124 */
[----:B------:R-:W-:Y:S05]  /*7040*/  EXIT ;  /* 0x000000000000794d */ /* 0x000fea0003800000 */
.L_x_11601:
        /* <DEDUP_REMOVED lines=22> */
.L_x_11611:
[----:B------:R-:W-:Y:S01]  /*71b0*/  STG.E.64 desc[UR36][R4.64], R16 ;  /* 0x0000001004007986 */ /* 0x000fe2000c101b24 */
[----:B------:R-:W-:Y:S05]  /*71c0*/  EXIT ;  /* 0x000000000000794d */ /* 0x000fea0003800000 */
.L_x_11610:
[----:B------:R-:W-:Y:S01]  /*71d0*/  STG.E desc[UR36][R4.64], R18 ;  /* 0x0000001204007986 */ /* 0x000fe2000c101924 */
[----:B------:R-:W-:Y:S05]  /*71e0*/  EXIT ;  /* 0x000000000000794d */ /* 0x000fea0003800000 */
.L_x_11600:
        /* <DEDUP_REMOVED lines=9> */
[----:B------:R-:W-:Y:S01]  /*7280*/  STG.E.U8 desc[UR36][R4.64], R3 ;  /* 0x0000000304007986 */ /* 0x000fe2000c101124 */
[----:B------:R-:W-:Y:S05]  /*7290*/  EXIT ;  /* 0x000000000000794d */ /* 0x000fea0003800000 */
.L_x_11613:
[----:B------:R-:W-:Y:S01]  /*72a0*/  CS2R R18, SRZ ;  /* 0x0000000000127805 */ /* 0x000fe2000001ff00 */
[----:B------:R-:W0:Y:S04]  /*72b0*/  I2F.F64.S64 R16, R16 ;  /* 0x0000001000107312 */ /* 0x000e280000301c00 */
[----:B0-----:R-:W-:Y:S01]  /*72c0*/  STG.E.128 desc[UR36][R4.64], R16 ;  /* 0x0000001004007986 */ /* 0x001fe2000c101d24 */
[----:B------:R-:W-:Y:S05]  /*72d0*/  EXIT ;  /* 0x000000000000794d */ /* 0x000fea0003800000 */
.L_x_11612:
[----:B------:R-:W-:-:S13]  /*72e0*/  ISETP.NE.AND P0, PT, R0, 0xf, PT ;  /* 0x0000000f0000780c */ /* 0x000fda0003f05270 */
[----:B------:R-:W-:Y:S05]  /*72f0*/  @!P0 BRA `(.L_x_11614) ;  /* 0x0000000000e88947 */ /* 0x000fea0003800000 */
[----:B------:R-:W-:-:S13]  /*7300*/  ISETP.NE.AND P0, PT, R0, 0x17, PT ;  /* 0x000000170000780c */ /* 0x000fda0003f05270 */
[----:B------:R-:W-:Y:S05]  /*7310*/  @!P0 BRA `(.L_x_11615) ;  /* 0x0000000000908947 */ /* 0x000fea0003800000 */
[----:B------:R-:W-:-:S13]  /*7320*/  ISETP.NE.AND P0, PT, R0, 0x18, PT ;  /* 0x000000180000780c */ /* 0x000fda0003f05270 */
[----:B------:R-:W-:Y:S05]  /*7330*/  @!P0 BRA `(.L_x_11616) ;  /* 0x0000000000448947 */ /* 0x000fea0003800000 */
.L_x_11593:
        /* <DEDUP_REMOVED lines=16> */
.L_x_11617:
[----:B------:R-:W-:Y:S05]  /*7440*/  EXIT ;  /* 0x000000000000794d */ /* 0x000fea0003800000 */
.L_x_11616:
        /* <DEDUP_REMOVED lines=13> */
.L_x_11619:
[----:B------:R-:W-:Y:S05]  /*7520*/  BSYNC.RECONVERGENT B0 ;  /* 0x0000000000007941 */ /* 0x000fea0003800200 */
.L_x_11618:
[----:B------:R-:W-:-:S05]  /*7530*/  LOP3.LUT R3, R0, 0x80, R3, 0xf8, !PT ;  /* 0x0000008000037812 */ /* 0x000fca00078ef803 */
[----:B------:R-:W-:Y:S01]  /*7540*/  STG.E.U8 desc[UR36][R4.64], R3 ;  /* 0x0000000304007986 */ /* 0x000fe2000c101124 */
[----:B------:R-:W-:Y:S05]  /*7550*/  EXIT ;  /* 0x000000000000794d */ /* 0x000fea0003800000 */
.L_x_11615:
        /* <DEDUP_REMOVED lines=12> */
.L_x_11621:
[----:B------:R-:W-:Y:S01]  /*7620*/  IMAD.MOV.U32 R0, RZ, RZ, 0x7f ;  /* 0x0000007fff007424 */ /* 0x000fe200078e00ff */
[----:B------:R-:W-:-:S04]  /*7630*/  ISETP.GT.U32.AND P0, PT, R2, 0x7f800000, PT ;  /* 0x7f8000000200780c */ /* 0x000fc80003f04070 */
[----:B------:R-:W-:-:S09]  /*7640*/  SEL R0, R0, 0x7c, P0 ;  /* 0x0000007c00007807 */ /* 0x000fd20000000000 */
.L_x_11622:
[----:B------:R-:W-:Y:S05]  /*7650*/  BSYNC.RECONVERGENT B0 ;  /* 0x0000000000007941 */ /* 0x000fea0003800200 */
.L_x_11620:
[----:B------:R-:W-:-:S04]  /*7660*/  SHF.R.U32.HI R3, RZ, 0x18, R3 ;  /* 0x00000018ff037819 */ /* 0x000fc80000011603 */
[----:B------:R-:W-:-:S05]  /*7670*/  LOP3.LUT R3, R0, 0x80, R3, 0xf8, !PT ;  /* 0x0000008000037812 */ /* 0x000fca00078ef803 */
[----:B------:R-:W-:Y:S01]  /*7680*/  STG.E.U8 desc[UR36][R4.64], R3 ;  /* 0x0000000304007986 */ /* 0x000fe2000c101124 */
[----:B------:R-:W-:Y:S05]  /*7690*/  EXIT ;  /* 0x000000000000794d */ /* 0x000fea0003800000 */
.L_x_11614:
[----:B------:R-:W0:Y:S02]  /*76a0*/  I2F.S64 R0, R16 ;  /* 0x0000001000007312 */ /* 0x000e240000301400 */
[----:B0-----:R-:W-:-:S05]  /*76b0*/  F2FP.BF16.F32.PACK_AB R0, RZ, R0 ;  /* 0x00000000ff00723e */ /* 0x001fca00000010ff */
[----:B------:R-:W-:Y:S01]  /*76c0*/  STG.E.U16 desc[UR36][R4.64], R0 ;  /* 0x0000000004007986 */ /* 0x000fe2000c101524 */
[----:B------:R-:W-:Y:S05]  /*76d0*/  EXIT ;  /* 0x000000000000794d */ /* 0x000fea0003800000 */
.L_x_11623:
        /* <DEDUP_REMOVED lines=10> */
.L_x_17048:


//--------------------- .text._ZN2at6native18elementwise_kernelILi128ELi2EZNS0_22gpu_kernel_impl_nocastINS0_13AUnaryFunctorIlllNS0_15binary_internal10MulFunctorIlEEEEEEvRNS_18TensorIteratorBaseERKT_EUliE_EEviT1_ --------------------------
	.section	.text._ZN2at6native18elementwise_kernelILi128ELi2EZNS0_22gpu_kernel_impl_nocastINS0_13AUnaryFunctorIlllNS0_15binary_internal10MulFunctorIlEEEEEEvRNS_18TensorIteratorBaseERKT_EUliE_EEviT1_,"ax",@progbits
	.align	128
        .global         _ZN2at6native18elementwise_kernelILi128ELi2EZNS0_22gpu_kernel_impl_nocastINS0_13AUnaryFunctorIlllNS0_15binary_internal10MulFunctorIlEEEEEEvRNS_18TensorIteratorBaseERKT_EUliE_EEviT1_
        .type           _ZN2at6native18elementwise_kernelILi128ELi2EZNS0_22gpu_kernel_impl_nocastINS0_13AUnaryFunctorIlllNS0_15binary_internal10MulFunctorIlEEEEEEvRNS_18TensorIteratorBaseERKT_EUliE_EEviT1_,@function
        .size           _ZN2at6native18elementwise_kernelILi128ELi2EZNS0_22gpu_kernel_impl_nocastINS0_13AUnaryFunctorIlllNS0_15binary_internal10MulFunctorIlEEEEEEvRNS_18TensorIteratorBaseERKT_EUliE_EEviT1_,(.L_x_17049 - _ZN2at6native18elementwise_kernelILi128ELi2EZNS0_22gpu_kernel_impl_nocastINS0_13AUnaryFunctorIlllNS0_15binary_internal10MulFunctorIlEEEEEEvRNS_18TensorIteratorBaseERKT_EUliE_EEviT1_)
        .other          _ZN2at6native18elementwise_kernelILi128ELi2EZNS0_22gpu_kernel_impl_nocastINS0_13AUnaryFunctorIlllNS0_15binary_internal10MulFunctorIlEEEEEEvRNS_18TensorIteratorBaseERKT_EUliE_EEviT1_,@"STO_CUDA_ENTRY STV_DEFAULT"
_ZN2at6native18elementwise_kernelILi128ELi2EZNS0_22gpu_kernel_impl_nocastINS0_13AUnaryFunctorIlllNS0_15binary_internal10MulFunctorIlEEEEEEvRNS_18TensorIteratorBaseERKT_EUliE_EEviT1_:
.text._ZN2at6native18elementwise_kernelILi128ELi2EZNS0_22gpu_kernel_impl_nocastINS0_13AUnaryFunctorIlllNS0_15binary_internal10MulFunctorIlEEEEEEvRNS_18TensorIteratorBaseERKT_EUliE_EEviT1_:
        /* <DEDUP_REMOVED lines=18> */
[----:B-1----:R-:W-:-:S02]  /*0120*/  IMAD R11, R5, UR8, RZ ;  /* 0x00000008050b7c24 */ /* 0x002fc4000f8e02ff */
[----:B------:R-:W-:-:S04]  /*0130*/  IMAD.WIDE.U32 R8, R4, UR8, RZ ;  /* 0x0000000804087c25 */ /* 0x000fc8000f8e00ff */
[----:B------:R-:W-:-:S05]  /*0140*/  IMAD R11, R4, UR9, R11 ;  /* 0x00000009040b7c24 */ /* 0x000fca000f8e020b */
[----:B------:R-:W-:-:S05]  /*0150*/  IADD3 R9, PT, PT, R9, R11, RZ ;  /* 0x0000000b09097210 */ /* 0x000fca0007ffe0ff */
[----:B0-----:R0:W-:Y:S02]  /*0160*/  STG.E.64 desc[UR6][R6.64], R8 ;  /* 0x0000000806007986 */ /* 0x0011e4000c101b06 */
.L_x_11626:
[----:B------:R-:W-:Y:S05]  /*0170*/  BSYNC.RECONVERGENT B0 ;  /* 0x0000000000007941 */ /* 0x000fea0003800200 */
.L_x_11625:
[----:B------:R-:W-:-:S13]  /*0180*/  ISETP.GE.AND P0, PT, R3, UR4, PT ;  /* 0x0000000403007c0c */ /* 0x000fda000bf06270 */
[----:B------:R-:W-:Y:S05]  /*0190*/  @P0 EXIT ;  /* 0x000000000000094d */ /* 0x000fea0003800000 */
[----:B------:R-:W1:Y:S01]  /*01a0*/  LDC.64 R2, c[0x0][0x588] ;  /* 0x00016200ff027b82 */ /* 0x000e620000000a00 */
[----:B------:R-:W2:Y:S01]  /*01b0*/  LDCU.64 UR4, c[0x0][0x598] ;  /* 0x0000b300ff0477ac */ /* 0x000ea20008000a00 */
[----:B-1----:R-:W2:Y:S06]  /*01c0*/  LDG.E.64 R2, desc[UR6][R2.64] ;  /* 0x0000000602027981 */ /* 0x002eac000c1e1b00 */
[----:B0-----:R-:W0:Y:S01]  /*01d0*/  LDC.64 R6, c[0x0][0x580] ;  /* 0x00016000ff067b82 */ /* 0x001e220000000a00 */
[----:B--2---:R-:W-:Y:S02]  /*01e0*/  IMAD R9, R3, UR4, RZ ;  /* 0x0000000403097c24 */ /* 0x004fe4000f8e02ff */
[----:B------:R-:W-:-:S04]  /*01f0*/  IMAD.WIDE.U32 R4, R2, UR4, RZ ;  /* 0x0000000402047c25 */ /* 0x000fc8000f8e00ff */
[----:B------:R-:W-:-:S05]  /*0200*/  IMAD R9, R2, UR5, R9 ;  /* 0x0000000502097c24 */ /* 0x000fca000f8e0209 */
[----:B------:R-:W-:-:S05]  /*0210*/  IADD3 R5, PT, PT, R5, R9, RZ ;  /* 0x0000000905057210 */ /* 0x000fca0007ffe0ff */
[----:B0-----:R-:W-:Y:S01]  /*0220*/  STG.E.64 desc[UR6][R6.64], R4 ;  /* 0x0000000406007986 */ /* 0x001fe2000c101b06 */
[----:B------:R-:W-:Y:S05]  /*0230*/  EXIT ;  /* 0x000000000000794d */ /* 0x000fea0003800000 */
.L_x_11624:
        /* <DEDUP_REMOVED lines=305> */
.L_x_11629:
[----:B------:R-:W0:Y:S02]  /*1550*/  LDCU.128 UR8, c[0x0][0x580] ;  /* 0x0000b000ff0877ac */ /* 0x000e240008000c00 */
[----:B0-----:R-:W-:-:S04]  /*1560*/  IADD3 R6, P0, PT, R4, UR10, RZ ;  /* 0x0000000a04067c10 */ /* 0x001fc8000ff1e0ff */
[----:B------:R-:W-:Y:S01]  /*1570*/  IADD3.X R7, PT, PT, RZ, UR11, RZ, P0, !PT ;  /* 0x0000000bff077c10 */ /* 0x000fe200087fe4ff */
[----:B------:R-:W0:Y:S05]  /*1580*/  LDCU.64 UR10, c[0x0][0x598] ;  /* 0x0000b300ff0a77ac */ /* 0x000e2a0008000a00 */
[----:B------:R-:W0:Y:S01]  /*1590*/  LDG.E.64 R6, desc[UR6][R6.64] ;  /* 0x0000000606067981 */ /* 0x000e22000c1e1b00 */
[----:B------:R-:W-:Y:S02]  /*15a0*/  IADD3 R8, P0, PT, R5, UR8, RZ ;  /* 0x0000000805087c10 */ /* 0x000fe4000ff1e0ff */
[----:B------:R-:W-:Y:S01]  /*15b0*/  IADD3 R3, PT, PT, R3, 0x80, RZ ;  /* 0x0000008003037810 */ /* 0x000fe20007ffe0ff */
[----:B0-----:R-:W-:-:S02]  /*15c0*/  IMAD R9, R7, UR10, RZ ;  /* 0x0000000a07097c24 */ /* 0x001fc4000f8e02ff */
[----:B------:R-:W-:-:S04]  /*15d0*/  IMAD.WIDE.U32 R4, R6, UR10, RZ ;  /* 0x0000000a06047c25 */ /* 0x000fc8000f8e00ff */
[----:B------:R-:W-:Y:S02]  /*15e0*/  IMAD R11, R6, UR11, R9 ;  /* 0x0000000b060b7c24 */ /* 0x000fe4000f8e0209 */
[----:B------:R-:W-:-:S03]  /*15f0*/  IMAD.X R9, RZ, RZ, UR9, P0 ;  /* 0x00000009ff097e24 */ /* 0x000fc600080e06ff */
[----:B------:R-:W-:-:S05]  /*1600*/  IADD3 R5, PT, PT, R5, R11, RZ ;  /* 0x0000000b05057210 */ /* 0x000fca0007ffe0ff */
[----:B------:R0:W-:Y:S02]  /*1610*/  STG.E.64 desc[UR6][R8.64], R4 ;  /* 0x0000000408007986 */ /* 0x0001e4000c101b06 */
.L_x_11628:
[----:B------:R-:W-:Y:S05]  /*1620*/  BSYNC.RECONVERGENT B0 ;  /* 0x0000000000007941 */ /* 0x000fea0003800200 */
.L_x_11627:
        /* <DEDUP_REMOVED lines=300> */
.L_x_11630:
[----:B------:R-:W0:Y:S01]  /*28f0*/  LDCU.128 UR8, c[0x0][0x580] ;  /* 0x0000b000ff0877ac */ /* 0x000e220008000c00 */
[----:B------:R-:W1:Y:S01]  /*2900*/  LDCU.64 UR4, c[0x0][0x598] ;  /* 0x0000b300ff0477ac */ /* 0x000e620008000a00 */
[----:B0-----:R-:W-:-:S04]  /*2910*/  IADD3 R4, P0, PT, R2, UR10, RZ ;  /* 0x0000000a02047c10 */ /* 0x001fc8000ff1e0ff */
[----:B------:R-:W-:-:S06]  /*2920*/  IADD3.X R5, PT, PT, RZ, UR11, RZ, P0, !PT ;  /* 0x0000000bff057c10 */ /* 0x000fcc00087fe4ff */
[----:B------:R-:W1:Y:S01]  /*2930*/  LDG.E.64 R4, desc[UR6][R4.64] ;  /* 0x0000000604047981 */ /* 0x000e62000c1e1b00 */
[----:B------:R-:W-:Y:S01]  /*2940*/  IADD3 R6, P0, PT, R3, UR8, RZ ;  /* 0x0000000803067c10 */ /* 0x000fe2000ff1e0ff */
[----:B-1----:R-:W-:Y:S02]  /*2950*/  IMAD R7, R5, UR4, RZ ;  /* 0x0000000405077c24 */ /* 0x002fe4000f8e02ff */
[----:B------:R-:W-:-:S04]  /*2960*/  IMAD.WIDE.U32 R2, R4, UR4, RZ ;  /* 0x0000000404027c25 */ /* 0x000fc8000f8e00ff */
[----:B------:R-:W-:Y:S01]  /*2970*/  IMAD R9, R4, UR5, R7 ;  /* 0x0000000504097c24 */ /* 0x000fe2000f8e0207 */
[----:B------:R-:W-:-:S04]  /*2980*/  IADD3.X R7, PT, PT, RZ, UR9, RZ, P0, !PT ;  /* 0x00000009ff077c10 */ /* 0x000fc800087fe4ff */
[----:B------:R-:W-:-:S05]  /*2990*/  IADD3 R3, PT, PT, R3, R9, RZ ;  /* 0x0000000903037210 */ /* 0x000fca0007ffe0ff */
[----:B------:R-:W-:Y:S01]  /*29a0*/  STG.E.64 desc[UR6][R6.64], R2 ;  /* 0x0000000206007986 */ /* 0x000fe2000c101b06 */
[----:B------:R-:W-:Y:S05]  /*29b0*/  EXIT ;  /* 0x000000000000794d */ /* 0x000fea0003800000 */
.L_x_11631:
        /* <DEDUP_REMOVED lines=12> */
.L_x_17049:


//--------------------- .text._ZN2at6native27unrolled_elementwise_kernelINS0_13AUnaryFunctorIlllNS0_15binary_internal10MulFunctorIlEEEESt5arrayIPcLm2EELi4E23TrivialOffsetCalculatorILi1EjESB_NS0_6memory15LoadWithoutCastENSC_16StoreWithoutCastEEEviT_T0_T2_T3_T4_T5_ --------------------------
	.section	.text._ZN2at6native27unrolled_elementwise_kernelINS0_13AUnaryFunctorIlllNS0_15binary_internal10MulFunctorIlEEEESt5arrayIPcLm2EELi4E23TrivialOffsetCalculatorILi1EjESB_NS0_6memory15LoadWithoutCastENSC_16StoreWithoutCastEEEviT_T0_T2_T3_T4_T5_,"ax",@progbits
	.align	128
        .global         _ZN2at6native27unrolled_elementwise_kernelINS0_13AUnaryFunctorIlllNS0_15binary_internal10MulFunctorIlEEEESt5arrayIPcLm2EELi4E23TrivialOffsetCalculatorILi1EjESB_NS0_6memory15LoadWithoutCastENSC_16StoreWithoutCastEEEviT_T0_T2_T3_T4_T5_
        .type           _ZN2at6native27unrolled_elementwise_kernelINS0_13AUnaryFunctorIlllNS0_15binary_internal10MulFunctorIlEEEESt5arrayIPcLm2EELi4E23TrivialOffsetCalculatorILi1EjESB_NS0_6memory15LoadWithoutCastENSC_16StoreWithoutCastEEEviT_T0_T2_T3_T4_T5_,@function
        .size           _ZN2at6native27unrolled_elementwise_kernelINS0_13AUnaryFunctorIlllNS0_15binary_internal10MulFunctorIlEEEESt5arrayIPcLm2EELi4E23TrivialOffsetCalculatorILi1EjESB_NS0_6memory15LoadWithoutCastENSC_16StoreWithoutCastEEEviT_T0_T2_T3_T4_T5_,(.L_x_17050 - _ZN2at6native27unrolled_elementwise_kernelINS0_13AUnaryFunctorIlllNS0_15binary_internal10MulFunctorIlEEEESt5arrayIPcLm2EELi4E23TrivialOffsetCalculatorILi1EjESB_NS0_6memory15LoadWithoutCastENSC_16StoreWithoutCastEEEviT_T0_T2_T3_T4_T5_)
        .other          _ZN2at6native27unrolled_elementwise_kernelINS0_13AUnaryFunctorIlllNS0_15binary_internal10MulFunctorIlEEEESt5arrayIPcLm2EELi4E23TrivialOffsetCalculatorILi1EjESB_NS0_6memory15LoadWithoutCastENSC_16StoreWithoutCastEEEviT_T0_T2_T3_T4_T5_,@"STO_CUDA_ENTRY STV_DEFAULT"
_ZN2at6native27unrolled_elementwise_kernelINS0_13AUnaryFunctorIlllNS0_15binary_internal10MulFunctorIlEEEESt5arrayIPcLm2EELi4E23TrivialOffsetCalculatorILi1EjESB_NS0_6memory15LoadWithoutCastENSC_16StoreWithoutCastEEEviT_T0_T2_T3_T4_T5_:
.text._ZN2at6native27unrolled_elementwise_kernelINS0_13AUnaryFunctorIlllNS0_15binary_internal10MulFunctorIlEEEESt5arrayIPcLm2EELi4E23TrivialOffsetCalculatorILi1EjESB_NS0_6memory15LoadWithoutCastENSC_16StoreWithoutCastEEEviT_T0_T2_T3_T4_T5_:
[----:B------:R-:W-:Y:S01]  /*0000*/  LDC R1, c[0x0][0x37c] ;  /* 0x0000df00ff017b82 */ /* 0x000fe20000000800 */
[----:B------:R-:W0:Y:S07]  /*0010*/  S2R R0, SR_CTAID.X ;  /* 0x0000000000007919 */ /* 0x000e2e0000002500 */
[----:B------:R-:W0:Y:S01]  /*0020*/  LDC R3, c[0x0][0x380] ;  /* 0x0000e000ff037b82 */ /* 0x000e220000000800 */
[----:B------:R-:W1:Y:S01]  /*0030*/  LDCU.64 UR4, c[0x0][0x358] ;  /* 0x00006b00ff0477ac */ /* 0x000e620008000a00 */
[----:B------:R-:W2:Y:S01]  /*0040*/  S2R R11, SR_TID.X ;  /* 0x00000000000b7919 */ /* 0x000ea20000002100 */
[----:B------:R-:W3:Y:S01]  /*0050*/  LDCU.64 UR6, c[0x0][0x390] ;  /* 0x00007200ff0677ac */ /* 0x000ee20008000a00 */
        /* <DEDUP_REMOVED lines=11> */
[----:B0-----:R-:W-:Y:S01]  /*0110*/  @!P0 IMAD.WIDE.U32 R14, R5, 0x8, R14 ;  /* 0x00000008050e8825 */ /* 0x001fe200078e000e */
[----:B------:R-:W-:-:S06]  /*0120*/  CS2R R4, SRZ ;  /* 0x0000000000047805 */ /* 0x000fcc000001ff00 */
[----:B-1----:R-:W3:Y:S05]  /*0130*/  @!P0 LDG.E.64 R4, desc[UR4][R14.64] ;  /* 0x000000040e048981 */ /* 0x002eea000c1e1b00 */
[----:B------:R-:W-:Y:S01]  /*0140*/  @!P3 LEA R23, R0, R11, 0x9 ;  /* 0x0000000b0017b211 */ /* 0x000fe200078e48ff */
[----:B------:R-:W-:Y:S01]  /*0150*/  @!P3 VIADD R11, R11, 0x80 ;  /* 0x000000800b0bb836 */ /* 0x000fe20000000000 */
[----:B------:R-:W0:Y:S04]  /*0160*/  @!P3 LDC.64 R8, c[0x0][0x3a0] ;  /* 0x0000e800ff08bb82 */ /* 0x000e280000000a00 */
[----:B------:R-:W-:-:S13]  /*0170*/  ISETP.GE.AND P2, PT, R11, R2, PT ;  /* 0x000000020b00720c */ /* 0x000fda0003f46270 */
[----:B------:R-:W1:Y:S01]  /*0180*/  @!P2 LDC.64 R6, c[0x0][0x3a0] ;  /* 0x0000e800ff06ab82 */ /* 0x000e620000000a00 */
[----:B------:R-:W-:Y:S01]  /*0190*/  @!P2 LEA R21, R0, R11, 0x9 ;  /* 0x0000000b0015a211 */ /* 0x000fe200078e48ff */
[----:B--2---:R-:W-:Y:S01]  /*01a0*/  @!P1 IMAD.WIDE.U32 R18, R13, 0x8, R18 ;  /* 0x000000080d129825 */ /* 0x004fe200078e0012 */
[----:B------:R-:W-:-:S03]  /*01b0*/  CS2R R12, SRZ ;  /* 0x00000000000c7805 */ /* 0x000fc6000001ff00 */
[----:B0-----:R-:W-:Y:S01]  /*01c0*/  @!P3 IMAD.WIDE.U32 R22, R23, 0x8, R8 ;  /* 0x000000081716b825 */ /* 0x001fe200078e0008 */
[----:B------:R-:W-:Y:S02]  /*01d0*/  CS2R R8, SRZ ;  /* 0x0000000000087805 */ /* 0x000fe4000001ff00 */
[----:B------:R-:W-:-:S04]  /*01e0*/  CS2R R10, SRZ ;  /* 0x00000000000a7805 */ /* 0x000fc8000001ff00 */
[----:B------:R-:W2:Y:S04]  /*01f0*/  @!P3 LDG.E.64 R8, desc[UR4][R22.64] ;  /* 0x000000041608b981 */ /* 0x000ea8000c1e1b00 */
[----:B------:R-:W4:Y:S01]  /*0200*/  @!P1 LDG.E.64 R10, desc[UR4][R18.64] ;  /* 0x00000004120a9981 */ /* 0x000f22000c1e1b00 */
[----:B-1----:R-:W-:-:S05]  /*0210*/  @!P2 IMAD.WIDE.U32 R20, R21, 0x8, R6 ;  /* 0x000000081514a825 */ /* 0x002fca00078e0006 */
[----:B------:R-:W5:Y:S01]  /*0220*/  @!P2 LDG.E.64 R12, desc[UR4][R20.64] ;  /* 0x00000004140ca981 */ /* 0x000f62000c1e1b00 */
[----:B------:R-:W-:Y:S01]  /*0230*/  ISETP.GE.AND P0, PT, R3, R2, PT ;  /* 0x000000020300720c */ /* 0x000fe20003f06270 */
[----:B------:R-:W-:Y:S04]  /*0240*/  BSSY.RECONVERGENT B0, `(.L_x_11632) ;  /* 0x0000028000007945 */ /* 0x000fe80003800200 */
[----:B------:R-:W-:Y:S01]  /*0250*/  BSSY.RELIABLE B1, `(.L_x_11633) ;  /* 0x000001f000017945 */ /* 0x000fe20003800100 */
[----:B---3--:R-:W-:Y:S02]  /*0260*/  IMAD R17, R5, UR6, RZ ;  /* 0x0000000605117c24 */ /* 0x008fe4000f8e02ff */
[----:B------:R-:W-:-:S04]  /*0270*/  IMAD.WIDE.U32 R14, R4, UR6, RZ ;  /* 0x00000006040e7c25 */ /* 0x000fc8000f8e00ff */
[----:B------:R-:W-:Y:S02]  /*0280*/  IMAD R17, R4, UR7, R17 ;  /* 0x0000000704117c24 */ /* 0x000fe4000f8e0211 */
[----:B--2---:R-:W-:Y:S02]  /*0290*/  IMAD R7, R9, UR6, RZ ;  /* 0x0000000609077c24 */ /* 0x004fe4000f8e02ff */
[----:B----4-:R-:W-:Y:S02]  /*02a0*/  IMAD R5, R11, UR6, RZ ;  /* 0x000000060b057c24 */ /* 0x010fe4000f8e02ff */
[C---:B------:R-:W-:Y:S02]  /*02b0*/  IMAD R11, R8.reuse, UR7, R7 ;  /* 0x00000007080b7c24 */ /* 0x040fe4000f8e0207 */
[----:B------:R-:W-:-:S04]  /*02c0*/  IMAD.WIDE.U32 R6, R8, UR6, RZ ;  /* 0x0000000608067c25 */ /* 0x000fc8000f8e00ff */
[----:B-----5:R-:W-:-:S04]  /*02d0*/  IMAD R9, R13, UR6, RZ ;  /* 0x000000060d097c24 */ /* 0x020fc8000f8e02ff */
[C---:B------:R-:W-:Y:S02]  /*02e0*/  IMAD R21, R12.reuse, UR7, R9 ;  /* 0x000000070c157c24 */ /* 0x040fe4000f8e0209 */
[----:B------:R-:W-:-:S04]  /*02f0*/  IMAD.WIDE.U32 R8, R12, UR6, RZ ;  /* 0x000000060c087c25 */ /* 0x000fc8000f8e00ff */
[C---:B------:R-:W-:Y:S02]  /*0300*/  IMAD R19, R10.reuse, UR7, R5 ;  /* 0x000000070a137c24 */ /* 0x040fe4000f8e0205 */
[----:B------:R-:W-:Y:S01]  /*0310*/  IMAD.WIDE.U32 R12, R10, UR6, RZ ;  /* 0x000000060a0c7c25 */ /* 0x000fe2000f8e00ff */
[----:B------:R-:W-:-:S03]  /*0320*/  IADD3 R5, PT, PT, R9, R21, RZ ;  /* 0x0000001509057210 */ /* 0x000fc60007ffe0ff */
[----:B------:R-:W-:Y:S01]  /*0330*/  IMAD.IADD R11, R7, 0x1, R11 ;  /* 0x00000001070b7824 */ /* 0x000fe200078e020b */
[----:B------:R-:W-:Y:S06]  /*0340*/  @P0 BRA `(.L_x_11634) ;  /* 0x00000000003c0947 */ /* 0x000fec0003800000 */
[----:B------:R-:W0:Y:S01]  /*0350*/  LDC.64 R20, c[0x0][0x398] ;  /* 0x0000e600ff147b82 */ /* 0x000e220000000a00 */
[----:B------:R-:W-:Y:S01]  /*0360*/  LEA R23, R0, R3, 0x9 ;  /* 0x0000000300177211 */ /* 0x000fe200078e48ff */
[----:B------:R-:W-:Y:S01]  /*0370*/  IMAD.IADD R15, R15, 0x1, R17 ;  /* 0x000000010f0f7824 */ /* 0x000fe200078e0211 */
[----:B------:R-:W-:-:S04]  /*0380*/  IADD3 R3, PT, PT, R3, 0x80, RZ ;  /* 0x0000008003037810 */ /* 0x000fc80007ffe0ff */
[----:B------:R-:W-:-:S13]  /*0390*/  ISETP.GE.AND P0, PT, R3, R2, PT ;  /* 0x000000020300720c */ /* 0x000fda0003f06270 */
[----:B------:R-:W-:Y:S05]  /*03a0*/  @P0 BREAK.RELIABLE B1 ;  /* 0x0000000000010942 */ /* 0x000fea0003800100 */
[----:B0-----:R-:W-:-:S05]  /*03b0*/  IMAD.WIDE.U32 R16, R23, 0x8, R20 ;  /* 0x0000000817107825 */ /* 0x001fca00078e0014 */
[----:B------:R0:W-:Y:S01]  /*03c0*/  STG.E.64 desc[UR4][R16.64], R14 ;  /* 0x0000000e10007986 */ /* 0x0001e2000c101b04 */
[----:B------:R-:W-:Y:S05]  /*03d0*/  @P0 BRA `(.L_x_11635) ;  /* 0x0000000000380947 */ /* 0x000fea0003800000 */
[----:B0-----:R-:W0:Y:S01]  /*03e0*/  LDC.64 R14, c[0x0][0x398] ;  /* 0x0000e600ff0e7b82 */ /* 0x001e220000000a00 */
[----:B------:R-:W-:Y:S01]  /*03f0*/  LEA R17, R0, R3, 0x9 ;  /* 0x0000000300117211 */ /* 0x000fe200078e48ff */
[----:B------:R-:W-:Y:S01]  /*0400*/  IMAD.IADD R13, R13, 0x1, R19 ;  /* 0x000000010d0d7824 */ /* 0x000fe200078e0213 */
[----:B------:R-:W-:-:S03]  /*0410*/  IADD3 R3, PT, PT, R3, 0x80, RZ ;  /* 0x0000008003037810 */ /* 0x000fc60007ffe0ff */
[----:B0-----:R-:W-:-:S05]  /*0420*/  IMAD.WIDE.U32 R14, R17, 0x8, R14 ;  /* 0x00000008110e7825 */ /* 0x001fca00078e000e */
[----:B------:R0:W-:Y:S02]  /*0430*/  STG.E.64 desc[UR4][R14.64], R12 ;  /* 0x0000000c0e007986 */ /* 0x0001e4000c101b04 */
.L_x_11634:
[----:B------:R-:W-:Y:S05]  /*0440*/  BSYNC.RELIABLE B1 ;  /* 0x0000000000017941 */ /* 0x000fea0003800100 */
.L_x_11633:
[----:B------:R-:W-:-:S13]  /*0450*/  ISETP.GE.AND P0, PT, R3, R2, PT ;  /* 0x000000020300720c */ /* 0x000fda0003f06270 */
[----:B0-----:R-:W0:Y:S01]  /*0460*/  @!P0 LDC.64 R12, c[0x0][0x398] ;  /* 0x0000e600ff0c8b82 */ /* 0x001e220000000a00 */
[----:B------:R-:W-:Y:S01]  /*0470*/  @!P0 LEA R7, R0, R3, 0x9 ;  /* 0x0000000300078211 */ /* 0x000fe200078e48ff */
[----:B------:R-:W-:Y:S01]  /*0480*/  @!P0 IMAD.MOV.U32 R10, RZ, RZ, R6 ;  /* 0x000000ffff0a8224 */ /* 0x000fe200078e0006 */
[----:B------:R-:W-:-:S03]  /*0490*/  @!P0 IADD3 R3, PT, PT, R3, 0x80, RZ ;  /* 0x0000008003038810 */ /* 0x000fc60007ffe0ff */
[----:B0-----:R-:W-:-:S05]  /*04a0*/  @!P0 IMAD.WIDE.U32 R12, R7, 0x8, R12 ;  /* 0x00000008070c8825 */ /* 0x001fca00078e000c */
[----:B------:R1:W-:Y:S02]  /*04b0*/  @!P0 STG.E.64 desc[UR4][R12.64], R10 ;  /* 0x0000000a0c008986 */ /* 0x0003e4000c101b04 */
.L_x_11635:
[----:B------:R-:W-:Y:S05]  /*04c0*/  BSYNC.RECONVERGENT B0 ;  /* 0x0000000000007941 */ /* 0x000fea0003800200 */
.L_x_11632:
[----:B------:R-:W-:Y:S05]  /*04d0*/  WARPSYNC.ALL ;  /* 0x0000000000007948 */ /* 0x000fea0003800000 */
[----:B------:R-:W-:-:S13]  /*04e0*/  ISETP.GE.AND P0, PT, R3, R2, PT ;  /* 0x000000020300720c */ /* 0x000fda0003f06270 */
[----:B------:R-:W-:Y:S05]  /*04f0*/  @P0 EXIT ;  /* 0x000000000000094d */ /* 0x000fea0003800000 */
[----:B------:R-:W2:Y:S01]  /*0500*/  LDC.64 R6, c[0x0][0x398] ;  /* 0x0000e600ff067b82 */ /* 0x000ea20000000a00 */
[----:B------:R-:W-:Y:S02]  /*0510*/  LEA R3, R0, R3, 0x9 ;  /* 0x0000000300037211 */ /* 0x000fe400078e48ff */
[----:B------:R-:W-:-:S03]  /*0520*/  MOV R4, R8 ;  /* 0x0000000800047202 */ /* 0x000fc60000000f00 */
[----:B--2---:R-:W-:-:S05]  /*0530*/  IMAD.WIDE.U32 R2, R3, 0x8, R6 ;  /* 0x0000000803027825 */ /* 0x004fca00078e0006 */
[----:B------:R-:W-:Y:S01]  /*0540*/  STG.E.64 desc[UR4][R2.64], R4 ;  /* 0x0000000402007986 */ /* 0x000fe2000c101b04 */
[----:B------:R-:W-:Y:S05]  /*0550*/  EXIT ;  /* 0x000000000000794d */ /* 0x000fea0003800000 */
.L_x_11636:
        /* <DEDUP_REMOVED lines=10> */
.L_x_17050:


//--------------------- .text._ZN2at6native29vectorized_elementwise_kernelILi2ENS0_13AUnaryFunctorIlllNS0_15binary_internal10MulFunctorIlEEEESt5arrayIPcLm2EEEEviT0_T1_ --------------------------
	.section	.text._ZN2at6native29vectorized_elementwise_kernelILi2ENS0_13AUnaryFunctorIlllNS0_15binary_internal10MulFunctorIlEEEESt5arrayIPcLm2EEEEviT0_T1_,"ax",@progbits
	.align	128
        .global         _ZN2at6native29vectorized_elementwise_kernelILi2ENS0_13AUnaryFunctorIlllNS0_15binary_internal10MulFunctorIlEEEESt5arrayIPcLm2EEEEviT0_T1_
        .type           _ZN2at6native29vectorized_elementwise_kernelILi2ENS0_13AUnaryFunctorIlllNS0_15binary_internal10MulFunctorIlEEEESt5arrayIPcLm2EEEEviT0_T1_,@function
        .size           _ZN2at6native29vectorized_elementwise_kernelILi2ENS0_13AUnaryFunctorIlllNS0_15binary_internal10MulFunctorIlEEEESt5arrayIPcLm2EEEEviT0_T1_,(.L_x_17051 - _ZN2at6native29vectorized_elementwise_kernelILi2ENS0_13AUnaryFunctorIlllNS0_15binary_internal10MulFunctorIlEEEESt5arrayIPcLm2EEEEviT0_T1_)
        .other          _ZN2at6native29vectorized_elementwise_kernelILi2ENS0_13AUnaryFunctorIlllNS0_15binary_internal10MulFunctorIlEEEESt5arrayIPcLm2EEEEviT0_T1_,@"STO_CUDA_ENTRY STV_DEFAULT"
_ZN2at6native29vectorized_elementwise_kernelILi2ENS0_13AUnaryFunctorIlllNS0_15binary_internal10MulFunctorIlEEEESt5arrayIPcLm2EEEEviT0_T1_:
.text._ZN2at6native29vectorized_elementwise_kernelILi2ENS0_13AUnaryFunctorIlllNS0_15binary_internal10MulFunctorIlEEEESt5arrayIPcLm2EEEEviT0_T1_:
        /* <DEDUP_REMOVED lines=9> */
[----:B------:R-:W-:Y:S01]  /*0090*/  CS2R R28, SRZ ;  /* 0x00000000001c7805 */ /* 0x000fe2000001ff00 */
[----:B------:R-:W1:Y:S01]  /*00a0*/  LDCU.64 UR6, c[0x0][0x390] ;  /* 0x00007200ff0677ac */ /* 0x000e620008000a00 */
[----:B0-----:R-:W-:Y:S02]  /*00b0*/  ISETP.GE.U32.AND P6, PT, R16, R33, PT ;  /* 0x000000211000720c */ /* 0x001fe40003fc6070 */
[----:B------:R-:W-:-:S11]  /*00c0*/  MOV R0, R16 ;  /* 0x0000001000007202 */ /* 0x000fd60000000f00 */
[----:B------:R-:W-:Y:S01]  /*00d0*/  @!P6 IADD3 R16, PT, PT, R0, 0x80, RZ ;  /* 0x000000800010e810 */ /* 0x000fe20007ffe0ff */
[----:B------:R-:W0:Y:S01]  /*00e0*/  @!P6 LDC.64 R24, c[0x0][0x3a0] ;  /* 0x0000e800ff18eb82 */ /* 0x000e220000000a00 */
[----:B------:R-:W-:Y:S02]  /*00f0*/  @!P6 IADD3 R3, PT, PT, R35, R0, RZ ;  /* 0x000000002303e210 */ /* 0x000fe40007ffe0ff */
[----:B------:R-:W-:-:S13]  /*0100*/  ISETP.GE.U32.AND P5, PT, R16, R33, PT ;  /* 0x000000211000720c */ /* 0x000fda0003fa6070 */
[----:B------:R-:W-:Y:S01]  /*0110*/  @!P5 IADD3 R11, PT, PT, R35, R16, RZ ;  /* 0x00000010230bd210 */ /* 0x000fe20007ffe0ff */
[----:B------:R-:W2:Y:S01]  /*0120*/  @!P5 LDC.64 R26, c[0x0][0x3a0] ;  /* 0x0000e800ff1adb82 */ /* 0x000ea20000000a00 */
[----:B------:R-:W-:-:S04]  /*0130*/  @!P5 IADD3 R16, PT, PT, R16, 0x80, RZ ;  /* 0x000000801010d810 */ /* 0x000fc80007ffe0ff */
[----:B------:R-:W-:Y:S01]  /*0140*/  ISETP.GE.U32.AND P4, PT, R16, R33, PT ;  /* 0x000000211000720c */ /* 0x000fe20003f86070 */
[----:B0-----:R-:W-:-:S05]  /*0150*/  @!P6 IMAD.WIDE.U32 R24, R3, 0x8, R24 ;  /* 0x000000080318e825 */ /* 0x001fca00078e0018 */
[----:B------:R0:W1:Y:S07]  /*0160*/  @!P6 LDG.E.64 R28, desc[UR4][R24.64] ;  /* 0x00000004181ce981 */ /* 0x00006e000c1e1b00 */
[----:B------:R-:W-:Y:S01]  /*0170*/  @!P4 IADD3 R31, PT, PT, R35, R16, RZ ;  /* 0x00000010231fc210 */ /* 0x000fe20007ffe0ff */
[----:B------:R-:W3:Y:S01]  /*0180*/  @!P4 LDC.64 R4, c[0x0][0x3a0] ;  /* 0x0000e800ff04cb82 */ /* 0x000ee20000000a00 */
[----:B------:R-:W-:-:S04]  /*0190*/  @!P4 IADD3 R16, PT, PT, R16, 0x80, RZ ;  /* 0x000000801010c810 */ /* 0x000fc80007ffe0ff */
[----:B------:R-:W-:-:S13]  /*01a0*/  ISETP.GE.U32.AND P3, PT, R16, R33, PT ;  /* 0x000000211000720c */ /* 0x000fda0003f66070 */
[----:B------:R-:W-:Y:S01]  /*01b0*/  @!P3 IMAD.IADD R23, R35, 0x1, R16 ;  /* 0x000000012317b824 */ /* 0x000fe200078e0210 */
[----:B------:R-:W-:Y:S01]  /*01c0*/  @!P3 IADD3 R16, PT, PT, R16, 0x80, RZ ;  /* 0x000000801010b810 */ /* 0x000fe20007ffe0ff */
[----:B--2---:R-:W-:Y:S01]  /*01d0*/  @!P5 IMAD.WIDE.U32 R26, R11, 0x8, R26 ;  /* 0x000000080b1ad825 */ /* 0x004fe200078e001a */
[----:B------:R-:W2:Y:S02]  /*01e0*/  @!P3 LDC.64 R6, c[0x0][0x3a0] ;  /* 0x0000e800ff06bb82 */ /* 0x000ea40000000a00 */
[----:B------:R-:W-:-:S13]  /*01f0*/  ISETP.GE.U32.AND P2, PT, R16, R33, PT ;  /* 0x000000211000720c */ /* 0x000fda0003f46070 */
[----:B------:R-:W-:Y:S01]  /*0200*/  @!P2 IADD3 R21, PT, PT, R35, R16, RZ ;  /* 0x000000102315a210 */ /* 0x000fe20007ffe0ff */
[----:B------:R-:W4:Y:S01]  /*0210*/  @!P2 LDC.64 R8, c[0x0][0x3a0] ;  /* 0x0000e800ff08ab82 */ /* 0x000f220000000a00 */
[----:B------:R-:W-:-:S04]  /*0220*/  @!P2 IADD3 R16, PT, PT, R16, 0x80, RZ ;  /* 0x000000801010a810 */ /* 0x000fc80007ffe0ff */
[----:B------:R-:W-:-:S13]  /*0230*/  ISETP.GE.U32.AND P1, PT, R16, R33, PT ;  /* 0x000000211000720c */ /* 0x000fda0003f26070 */
[----:B------:R-:W-:Y:S01]  /*0240*/  @!P1 IADD3 R17, PT, PT, R35, R16, RZ ;  /* 0x0000001023119210 */ /* 0x000fe20007ffe0ff */
[----:B------:R-:W0:Y:S01]  /*0250*/  @!P1 LDC.64 R10, c[0x0][0x3a0] ;  /* 0x0000e800ff0a9b82 */ /* 0x000e220000000a00 */
[----:B------:R-:W-:-:S04]  /*0260*/  @!P1 IADD3 R16, PT, PT, R16, 0x80, RZ ;  /* 0x0000008010109810 */ /* 0x000fc80007ffe0ff */
[----:B------:R-:W-:-:S13]  /*0270*/  ISETP.GE.U32.AND P0, PT, R16, R33, PT ;  /* 0x000000211000720c */ /* 0x000fda0003f06070 */
[----:B------:R-:W-:Y:S01]  /*0280*/  @!P0 IMAD.IADD R19, R35, 0x1, R16 ;  /* 0x0000000123138824 */ /* 0x000fe200078e0210 */
[----:B------:R-:W-:Y:S01]  /*0290*/  @!P0 IADD3 R16, PT, PT, R16, 0x80, RZ ;  /* 0x0000008010108810 */ /* 0x000fe20007ffe0ff */
[----:B------:R-:W5:Y:S03]  /*02a0*/  @!P0 LDC.64 R12, c[0x0][0x3a0] ;  /* 0x0000e800ff0c8b82 */ /* 0x000f660000000a00 */
[----:B------:R-:W-:Y:S02]  /*02b0*/  ISETP.GE.U32.AND P6, PT, R16, R33, PT ;  /* 0x000000211000720c */ /* 0x000fe40003fc6070 */
[----:B------:R-:W-:Y:S01]  /*02c0*/  CS2R R2, SRZ ;  /* 0x0000000000027805 */ /* 0x000fe2000001ff00 */
[----:B0-----:R-:W-:-:S05]  /*02d0*/  @!P1 IMAD.WIDE.U32 R24, R17, 0x8, R10 ;  /* 0x0000000811189825 */ /* 0x001fca00078e000a */
[----:B------:R0:W4:Y:S05]  /*02e0*/  @!P5 LDG.E.64 R2, desc[UR4][R26.64] ;  /* 0x000000041a02d981 */ /* 0x00012a000c1e1b00 */
[----:B------:R-:W4:Y:S01]  /*02f0*/  @!P6 LDC.64 R14, c[0x0][0x3a0] ;  /* 0x0000e800ff0eeb82 */ /* 0x000f220000000a00 */
[----:B0-----:R-:W-:Y:S01]  /*0300*/  @!P6 IADD3 R27, PT, PT, R35, R16, RZ ;  /* 0x00000010231be210 */ /* 0x001fe20007ffe0ff */
[----:B---3--:R-:W-:Y:S01]  /*0310*/  @!P4 IMAD.WIDE.U32 R30, R31, 0x8, R4 ;  /* 0x000000081f1ec825 */ /* 0x008fe200078e0004 */
[----:B------:R-:W-:Y:S02]  /*0320*/  CS2R R4, SRZ ;  /* 0x0000000000047805 */ /* 0x000fe4000001ff00 */
[----:B------:R-:W-:Y:S01]  /*0330*/  CS2R R10, SRZ ;  /* 0x00000000000a7805 */ /* 0x000fe2000001ff00 */
[----:B-----5:R-:W-:Y:S01]  /*0340*/  @!P0 IMAD.WIDE.U32 R16, R19, 0x8, R12 ;  /* 0x0000000813108825 */ /* 0x020fe200078e000c */
[----:B------:R-:W-:-:S02]  /*0350*/  CS2R R12, SRZ ;  /* 0x00000000000c7805 */ /* 0x000fc4000001ff00 */
[----:B------:R1:W3:Y:S01]  /*0360*/  @!P4 LDG.E.64 R4, desc[UR4][R30.64] ;  /* 0x000000041e04c981 */ /* 0x0002e2000c1e1b00 */
[----:B--2---:R-:W-:Y:S01]  /*0370*/  @!P3 IMAD.WIDE.U32 R22, R23, 0x8, R6 ;  /* 0x000000081716b825 */ /* 0x004fe200078e0006 */
[----:B------:R-:W-:Y:S02]  /*0380*/  CS2R R6, SRZ ;  /* 0x0000000000067805 */ /* 0x000fe4000001ff00 */
[----:B------:R-:W2:Y:S01]  /*0390*/  @!P1 LDG.E.64 R10, desc[UR4][R24.64] ;  /* 0x00000004180a9981 */ /* 0x000ea2000c1e1b00 */
[----:B----4-:R-:W-:Y:S01]  /*03a0*/  @!P2 IMAD.WIDE.U32 R20, R21, 0x8, R8 ;  /* 0x000000081514a825 */ /* 0x010fe200078e0008 */
[----:B------:R-:W-:Y:S02]  /*03b0*/  CS2R R8, SRZ ;  /* 0x0000000000087805 */ /* 0x000fe4000001ff00 */
[----:B------:R2:W4:Y:S01]  /*03c0*/  @!P3 LDG.E.64 R6, desc[UR4][R22.64] ;  /* 0x000000041606b981 */ /* 0x000522000c1e1b00 */
[----:B------:R-:W-:Y:S01]  /*03d0*/  @!P6 IMAD.WIDE.U32 R18, R27, 0x8, R14 ;  /* 0x000000081b12e825 */ /* 0x000fe200078e000e */
[----:B------:R-:W-:-:S02]  /*03e0*/  CS2R R14, SRZ ;  /* 0x00000000000e7805 */ /* 0x000fc4000001ff00 */
[----:B------:R-:W5:Y:S04]  /*03f0*/  @!P2 LDG.E.64 R8, desc[UR4][R20.64] ;  /* 0x000000041408a981 */ /* 0x000f68000c1e1b00 */
[----:B------:R0:W5:Y:S04]  /*0400*/  @!P0 LDG.E.64 R12, desc[UR4][R16.64] ;  /* 0x00000004100c8981 */ /* 0x000168000c1e1b00 */
[----:B------:R-:W5:Y:S01]  /*0410*/  @!P6 LDG.E.64 R14, desc[UR4][R18.64] ;  /* 0x00000004120ee981 */ /* 0x000f62000c1e1b00 */
[----:B------:R-:W-:Y:S01]  /*0420*/  ISETP.GE.U32.AND P0, PT, R0, R33, PT ;  /* 0x000000210000720c */ /* 0x000fe20003f06070 */
[----:B------:R-:W-:Y:S04]  /*0430*/  BSSY.RECONVERGENT B0, `(.L_x_11638) ;  /* 0x0000058000007945 */ /* 0x000fe80003800200 */
[----:B------:R-:W-:Y:S01]  /*0440*/  BSSY.RELIABLE B1, `(.L_x_11639) ;  /* 0x000004f000017945 */ /* 0x000fe20003800100 */
[----:B-1----:R-:W-:-:S04]  /*0450*/  IMAD R31, R29, UR6, RZ ;  /* 0x000000061d1f7c24 */ /* 0x002fc8000f8e02ff */
[C---:B------:R-:W-:Y:S02]  /*0460*/  IMAD R31, R28.reuse, UR7, R31 ;  /* 0x000000071c1f7c24 */ /* 0x040fe4000f8e021f */
[----:B------:R-:W-:-:S04]  /*0470*/  IMAD.WIDE.U32 R28, R28, UR6, RZ ;  /* 0x000000061c1c7c25 */ /* 0x000fc8000f8e00ff */
[----:B------:R-:W-:-:S04]  /*0480*/  IMAD R37, R3, UR6, RZ ;  /* 0x0000000603257c24 */ /* 0x000fc8000f8e02ff */
[C---:B------:R-:W-:Y:S02]  /*0490*/  IMAD R37, R2.reuse, UR7, R37 ;  /* 0x0000000702257c24 */ /* 0x040fe4000f8e0225 */
[----:B------:R-:W-:-:S04]  /*04a0*/  IMAD.WIDE.U32 R2, R2, UR6, RZ ;  /* 0x0000000602027c25 */ /* 0x000fc8000f8e00ff */
[----:B---3--:R-:W-:Y:S02]  /*04b0*/  IMAD R5, R5, UR6, RZ ;  /* 0x0000000605057c24 */ /* 0x008fe4000f8e02ff */
[----:B--2---:R-:W-:Y:S02]  /*04c0*/  IMAD R23, R11, UR6, RZ ;  /* 0x000000060b177c24 */ /* 0x004fe4000f8e02ff */
[----:B----4-:R-:W-:Y:S02]  /*04d0*/  IMAD R7, R7, UR6, RZ ;  /* 0x0000000607077c24 */ /* 0x010fe4000f8e02ff */
[----:B0-----:R-:W-:Y:S02]  /*04e0*/  IMAD R17, R4, UR7, R5 ;  /* 0x0000000704117c24 */ /* 0x001fe4000f8e0205 */
[----:B-----5:R-:W-:Y:S02]  /*04f0*/  IMAD R21, R9, UR6, RZ ;  /* 0x0000000609157c24 */ /* 0x020fe4000f8e02ff */
[----:B------:R-:W-:-:S02]  /*0500*/  IMAD R25, R13, UR6, RZ ;  /* 0x000000060d197c24 */ /* 0x000fc4000f8e02ff */
[----:B------:R-:W-:Y:S02]  /*0510*/  IMAD R27, R15, UR6, RZ ;  /* 0x000000060f1b7c24 */ /* 0x000fe4000f8e02ff */
[----:B------:R-:W-:Y:S02]  /*0520*/  IMAD R19, R6, UR7, R7 ;  /* 0x0000000706137c24 */ /* 0x000fe4000f8e0207 */
[----:B------:R-:W-:Y:S02]  /*0530*/  IMAD R21, R8, UR7, R21 ;  /* 0x0000000708157c24 */ /* 0x000fe4000f8e0215 */
[----:B------:R-:W-:Y:S02]  /*0540*/  IMAD R23, R10, UR7, R23 ;  /* 0x000000070a177c24 */ /* 0x000fe4000f8e0217 */
[----:B------:R-:W-:Y:S02]  /*0550*/  IMAD R27, R14, UR7, R27 ;  /* 0x000000070e1b7c24 */ /* 0x000fe4000f8e021b */
[----:B------:R-:W-:-:S04]  /*0560*/  IMAD.WIDE.U32 R4, R4, UR6, RZ ;  /* 0x0000000604047c25 */ /* 0x000fc8000f8e00ff */
[----:B------:R-:W-:-:S04]  /*0570*/  IMAD.WIDE.U32 R6, R6, UR6, RZ ;  /* 0x0000000606067c25 */ /* 0x000fc8000f8e00ff */
[----:B------:R-:W-:-:S04]  /*0580*/  IMAD.WIDE.U32 R8, R8, UR6, RZ ;  /* 0x0000000608087c25 */ /* 0x000fc8000f8e00ff */
[----:B------:R-:W-:-:S04]  /*0590*/  IMAD.WIDE.U32 R10, R10, UR6, RZ ;  /* 0x000000060a0a7c25 */ /* 0x000fc8000f8e00ff */
[----:B------:R-:W-:Y:S02]  /*05a0*/  IMAD R25, R12, UR7, R25 ;  /* 0x000000070c197c24 */ /* 0x000fe4000f8e0219 */
[----:B------:R-:W-:-:S04]  /*05b0*/  IMAD.WIDE.U32 R14, R14, UR6, RZ ;  /* 0x000000060e0e7c25 */ /* 0x000fc8000f8e00ff */
[----:B------:R-:W-:Y:S01]  /*05c0*/  IMAD.WIDE.U32 R12, R12, UR6, RZ ;  /* 0x000000060c0c7c25 */ /* 0x000fe2000f8e00ff */
[----:B------:R-:W-:Y:S02]  /*05d0*/  IADD3 R17, PT, PT, R5, R17, RZ ;  /* 0x0000001105117210 */ /* 0x000fe40007ffe0ff */
[----:B------:R-:W-:Y:S01]  /*05e0*/  IADD3 R19, PT, PT, R7, R19, RZ ;  /* 0x0000001307137210 */ /* 0x000fe20007ffe0ff */
[----:B------:R-:W-:Y:S01]  /*05f0*/  IMAD.IADD R25, R13, 0x1, R25 ;  /* 0x000000010d197824 */ /* 0x000fe200078e0219 */
[----:B------:R-:W-:Y:S02]  /*0600*/  IADD3 R21, PT, PT, R9, R21, RZ ;  /* 0x0000001509157210 */ /* 0x000fe40007ffe0ff */
[----:B------:R-:W-:Y:S02]  /*0610*/  IADD3 R23, PT, PT, R11, R23, RZ ;  /* 0x000000170b177210 */ /* 0x000fe40007ffe0ff */
[----:B------:R-:W-:Y:S01]  /*0620*/  IADD3 R27, PT, PT, R15, R27, RZ ;  /* 0x0000001b0f1b7210 */ /* 0x000fe20007ffe0ff */
[----:B------:R-:W-:Y:S06]  /*0630*/  @P0 BRA `(.L_x_11640) ;  /* 0x0000000000380947 */ /* 0x000fec0003800000 */
[----:B------:R-:W-:Y:S02]  /*0640*/  IADD3 R29, PT, PT, R29, R31, RZ ;  /* 0x0000001f1d1d7210 */ /* 0x000fe40007ffe0ff */
[----:B------:R-:W0:Y:S01]  /*0650*/  LDC.64 R30, c[0x0][0x398] ;  /* 0x0000e600ff1e7b82 */ /* 0x000e220000000a00 */
[----:B------:R-:W-:Y:S02]  /*0660*/  IADD3 R32, PT, PT, R35, R0, RZ ;  /* 0x0000000023207210 */ /* 0x000fe40007ffe0ff */
[----:B------:R-:W-:-:S04]  /*0670*/  IADD3 R0, PT, PT, R0, 0x80, RZ ;  /* 0x0000008000007810 */ /* 0x000fc80007ffe0ff */
[----:B------:R-:W-:Y:S01]  /*0680*/  ISETP.GE.U32.AND P0, PT, R0, R33, PT ;  /* 0x000000210000720c */ /* 0x000fe20003f06070 */
[----:B0-----:R-:W-:-:S05]  /*0690*/  IMAD.WIDE.U32 R30, R32, 0x8, R30 ;  /* 0x00000008201e7825 */ /* 0x001fca00078e001e */
[----:B------:R0:W-:Y:S07]  /*06a0*/  STG.E.64 desc[UR4][R30.64], R28 ;  /* 0x0000001c1e007986 */ /* 0x0001ee000c101b04 */
[----:B------:R-:W-:Y:S05]  /*06b0*/  @P0 BRA `(.L_x_11641) ;  /* 0x0000000000380947 */ /* 0x000fea0003800000 */
[----:B0-----:R-:W0:Y:S01]  /*06c0*/  LDC.64 R28, c[0x0][0x398] ;  /* 0x0000e600ff1c7b82 */ /* 0x001e220000000a00 */
[----:B------:R-:W-:Y:S01]  /*06d0*/  IADD3 R31, PT, PT, R35, R0, RZ ;  /* 0x00000000231f7210 */ /* 0x000fe20007ffe0ff */
[----:B------:R-:W-:Y:S01]  /*06e0*/  VIADD R0, R0, 0x80 ;  /* 0x0000008000007836 */ /* 0x000fe20000000000 */
[----:B------:R-:W-:-:S03]  /*06f0*/  IADD3 R3, PT, PT, R3, R37, RZ ;  /* 0x0000002503037210 */ /* 0x000fc60007ffe0ff */
[----:B0-----:R-:W-:-:S05]  /*0700*/  IMAD.WIDE.U32 R28, R31, 0x8, R28 ;  /* 0x000000081f1c7825 */ /* 0x001fca00078e001c */
[----:B------:R0:W-:Y:S02]  /*0710*/  STG.E.64 desc[UR4][R28.64], R2 ;  /* 0x000000021c007986 */ /* 0x0001e4000c101b04 */
.L_x_11640:
[----:B------:R-:W-:-:S13]  /*0720*/  ISETP.GE.U32.AND P0, PT, R0, R33, PT ;  /* 0x000000210000720c */ /* 0x000fda0003f06070 */
[----:B------:R-:W-:Y:S05]  /*0730*/  @P0 BRA `(.L_x_11642) ;  /* 0x0000000000380947 */ /* 0x000fea0003800000 */
[----:B0-----:R-:W0:Y:S01]  /*0740*/  LDC.64 R2, c[0x0][0x398] ;  /* 0x0000e600ff027b82 */ /* 0x001e220000000a00 */
[----:B------:R-:W-:Y:S02]  /*0750*/  IADD3 R5, PT, PT, R35, R0, RZ ;  /* 0x0000000023057210 */ /* 0x000fe40007ffe0ff */
[----:B------:R-:W-:Y:S02]  /*0760*/  MOV R16, R4 ;  /* 0x0000000400107202 */ /* 0x000fe40000000f00 */
[----:B------:R-:W-:Y:S01]  /*0770*/  IADD3 R0, PT, PT, R0, 0x80, RZ ;  /* 0x0000008000007810 */ /* 0x000fe20007ffe0ff */
[----:B0-----:R-:W-:-:S05]  /*0780*/  IMAD.WIDE.U32 R2, R5, 0x8, R2 ;  /* 0x0000000805027825 */ /* 0x001fca00078e0002 */
[----:B------:R1:W-:Y:S02]  /*0790*/  STG.E.64 desc[UR4][R2.64], R16 ;  /* 0x0000001002007986 */ /* 0x0003e4000c101b04 */
.L_x_11641:
[----:B------:R-:W-:-:S13]  /*07a0*/  ISETP.GE.U32.AND P0, PT, R0, R33, PT ;  /* 0x000000210000720c */ /* 0x000fda0003f06070 */
[----:B------:R-:W-:Y:S05]  /*07b0*/  @P0 BRA `(.L_x_11643) ;  /* 0x0000000000380947 */ /* 0x000fea0003800000 */
[----:B-1----:R-:W1:Y:S01]  /*07c0*/  LDC.64 R2, c[0x0][0x398] ;  /* 0x0000e600ff027b82 */ /* 0x002e620000000a00 */
[----:B------:R-:W-:Y:S02]  /*07d0*/  IADD3 R5, PT, PT, R35, R0, RZ ;  /* 0x0000000023057210 */ /* 0x000fe40007ffe0ff */
[----:B------:R-:W-:Y:S02]  /*07e0*/  MOV R18, R6 ;  /* 0x0000000600127202 */ /* 0x000fe40000000f00 */
[----:B------:R-:W-:Y:S01]  /*07f0*/  IADD3 R0, PT, PT, R0, 0x80, RZ ;  /* 0x0000008000007810 */ /* 0x000fe20007ffe0ff */
[----:B-1----:R-:W-:-:S05]  /*0800*/  IMAD.WIDE.U32 R2, R5, 0x8, R2 ;  /* 0x0000000805027825 */ /* 0x002fca00078e0002 */
[----:B------:R1:W-:Y:S02]  /*0810*/  STG.E.64 desc[UR4][R2.64], R18 ;  /* 0x0000001202007986 */ /* 0x0003e4000c101b04 */
.L_x_11642:
[----:B------:R-:W-:-:S13]  /*0820*/  ISETP.GE.U32.AND P0, PT, R0, R33, PT ;  /* 0x000000210000720c */ /* 0x000fda0003f06070 */
[----:B------:R-:W-:Y:S05]  /*0830*/  @P0 BRA `(.L_x_11644) ;  /* 0x00000000003c0947 */ /* 0x000fea0003800000 */
[----:B01----:R-:W0:Y:S01]  /*0840*/  LDC.64 R2, c[0x0][0x398] ;  /* 0x0000e600ff027b82 */ /* 0x003e220000000a00 */
[----:B------:R-:W-:Y:S01]  /*0850*/  IMAD.IADD R5, R35, 0x1, R0 ;  /* 0x0000000123057824 */ /* 0x000fe200078e0200 */
[----:B------:R-:W-:Y:S02]  /*0860*/  MOV R20, R8 ;  /* 0x0000000800147202 */ /* 0x000fe40000000f00 */
[----:B------:R-:W-:Y:S01]  /*0870*/  IADD3 R0, PT, PT, R0, 0x80, RZ ;  /* 0x0000008000007810 */ /* 0x000fe20007ffe0ff */
[----:B0-----:R-:W-:-:S05]  /*0880*/  IMAD.WIDE.U32 R2, R5, 0x8, R2 ;  /* 0x0000000805027825 */ /* 0x001fca00078e0002 */
[----:B------:R2:W-:Y:S02]  /*0890*/  STG.E.64 desc[UR4][R2.64], R20 ;  /* 0x0000001402007986 */ /* 0x0005e4000c101b04 */
.L_x_11643:
[----:B------:R-:W-:-:S13]  /*08a0*/  ISETP.GE.U32.AND P0, PT, R0, R33, PT ;  /* 0x000000210000720c */ /* 0x000fda0003f06070 */
[----:B------:R-:W-:Y:S05]  /*08b0*/  @P0 BREAK.RELIABLE B1 ;  /* 0x0000000000010942 */ /* 0x000fea0003800100 */
[----:B------:R-:W-:Y:S05]  /*08c0*/  @P0 BRA `(.L_x_11645) ;  /* 0x0000000000380947 */ /* 0x000fea0003800000 */
[----:B-12---:R-:W1:Y:S01]  /*08d0*/  LDC.64 R2, c[0x0][0x398] ;  /* 0x0000e600ff027b82 */ /* 0x006e620000000a00 */
[----:B------:R-:W-:Y:S02]  /*08e0*/  IADD3 R5, PT, PT, R35, R0, RZ ;  /* 0x0000000023057210 */ /* 0x000fe40007ffe0ff */
[----:B------:R-:W-:Y:S02]  /*08f0*/  MOV R22, R10 ;  /* 0x0000000a00167202 */ /* 0x000fe40000000f00 */
[----:B------:R-:W-:Y:S01]  /*0900*/  IADD3 R0, PT, PT, R0, 0x80, RZ ;  /* 0x0000008000007810 */ /* 0x000fe20007ffe0ff */
[----:B-1----:R-:W-:-:S05]  /*0910*/  IMAD.WIDE.U32 R2, R5, 0x8, R2 ;  /* 0x0000000805027825 */ /* 0x002fca00078e0002 */
[----:B------:R2:W-:Y:S02]  /*0920*/  STG.E.64 desc[UR4][R2.64], R22 ;  /* 0x0000001602007986 */ /* 0x0005e4000c101b04 */
.L_x_11644:
[----:B------:R-:W-:Y:S05]  /*0930*/  BSYNC.RELIABLE B1 ;  /* 0x0000000000017941 */ /* 0x000fea0003800100 */
.L_x_11639:
[----:B------:R-:W-:-:S13]  /*0940*/  ISETP.GE.U32.AND P0, PT, R0, R33, PT ;  /* 0x000000210000720c */ /* 0x000fda0003f06070 */
[----:B012---:R-:W0:Y:S01]  /*0950*/  @!P0 LDC.64 R2, c[0x0][0x398] ;  /* 0x0000e600ff028b82 */ /* 0x007e220000000a00 */
[----:B------:R-:W-:Y:S01]  /*0960*/  @!P0 IADD3 R5, PT, PT, R35, R0, RZ ;  /* 0x0000000023058210 */ /* 0x000fe20007ffe0ff */
[----:B------:R-:W-:Y:S01]  /*0970*/  @!P0 IMAD.MOV.U32 R24, RZ, RZ, R12 ;  /* 0x000000ffff188224 */ /* 0x000fe200078e000c */
[----:B------:R-:W-:-:S03]  /*0980*/  @!P0 IADD3 R0, PT, PT, R0, 0x80, RZ ;  /* 0x0000008000008810 */ /* 0x000fc60007ffe0ff */
[----:B0-----:R-:W-:-:S05]  /*0990*/  @!P0 IMAD.WIDE.U32 R2, R5, 0x8, R2 ;  /* 0x0000000805028825 */ /* 0x001fca00078e0002 */
[----:B------:R3:W-:Y:S02]  /*09a0*/  @!P0 STG.E.64 desc[UR4][R2.64], R24 ;  /* 0x0000001802008986 */ /* 0x0007e4000c101b04 */
.L_x_11645:
[----:B------:R-:W-:Y:S05]  /*09b0*/  BSYNC.RECONVERGENT B0 ;  /* 0x0000000000007941 */ /* 0x000fea0003800200 */
.L_x_11638:
[----:B------:R-:W-:Y:S05]  /*09c0*/  WARPSYNC.ALL ;  /* 0x0000000000007948 */ /* 0x000fea0003800000 */
[----:B------:R-:W-:-:S13]  /*09d0*/  ISETP.GE.U32.AND P0, PT, R0, R33, PT ;  /* 0x000000210000720c */ /* 0x000fda0003f06070 */
[----:B------:R-:W-:Y:S05]  /*09e0*/  @P0 EXIT ;  /* 0x000000000000094d */ /* 0x000fea0003800000 */
[----:B-123--:R-:W1:Y:S01]  /*09f0*/  LDC.64 R2, c[0x0][0x398] ;  /* 0x0000e600ff027b82 */ /* 0x00ee620000000a00 */
[----:B------:R-:W-:Y:S02]  /*0a00*/  IADD3 R35, PT, PT, R35, R0, RZ ;  /* 0x0000000023237210 */ /* 0x000fe40007ffe0ff */
[----:B------:R-:W-:-:S03]  /*0a10*/  MOV R26, R14 ;  /* 0x0000000e001a7202 */ /* 0x000fc60000000f00 */
[----:B-1----:R-:W-:-:S05]  /*0a20*/  IMAD.WIDE.U32 R2, R35, 0x8, R2 ;  /* 0x0000000823027825 */ /* 0x002fca00078e0002 */
[----:B------:R-:W-:Y:S01]  /*0a30*/  STG.E.64 desc[UR4][R2.64], R26 ;  /* 0x0000001a02007986 */ /* 0x000fe2000c101b04 */
[----:B------:R-:W-:Y:S05]  /*0a40*/  EXIT ;  /* 0x000000000000794d */ /* 0x000fea0003800000 */
.L_x_11637:
[----:B------:R-:W0:Y:S01]  /*0a50*/  S2R R2, SR_TID.X ;  /* 0x0000000000027919 */ /* 0x000e220000002100 */
[----:B------:R-:W1:Y:S01]  /*0a60*/  LDC.64 R4, c[0x0][0x3a0] ;  /* 0x0000e800ff047b82 */ /* 0x000e620000000a00 */
[----:B------:R-:W2:Y:S07]  /*0a70*/  LDCU.64 UR6, c[0x0][0x390] ;  /* 0x00007200ff0677ac */ /* 0x000eae0008000a00 */
[----:B------:R-:W3:Y:S01]  /*0a80*/  LDC.64 R22, c[0x0][0x398] ;  /* 0x0000e600ff167b82 */ /* 0x000ee20000000a00 */
[----:B-1----:R-:W-:-:S04]  /*0a90*/  IMAD.WIDE.U32 R4, R35, 0x8, R4 ;  /* 0x0000000823047825 */ /* 0x002fc800078e0004 */
[----:B0-----:R-:W-:-:S05]  /*0aa0*/  IMAD.WIDE.U32 R20, R2, 0x10, R4 ;  /* 0x0000001002147825 */ /* 0x001fca00078e0004 */
[----:B------:R-:W2:Y:S04]  /*0ab0*/  LDG.E.128 R16, desc[UR4][R20.64] ;  /* 0x0000000414107981 */ /* 0x000ea8000c1e1d00 */
[----:B------:R-:W4:Y:S04]  /*0ac0*/  LDG.E.128 R4, desc[UR4][R20.64+0x1000] ;  /* 0x0010000414047981 */ /* 0x000f28000c1e1d00 */
[----:B------:R-:W5:Y:S04]  /*0ad0*/  LDG.E.128 R12, desc[UR4][R20.64+0x800] ;  /* 0x00080004140c7981 */ /* 0x000f68000c1e1d00 */
[----:B------:R-:W5:Y:S01]  /*0ae0*/  LDG.E.128 R8, desc[UR4][R20.64+0x1800] ;  /* 0x0018000414087981 */ /* 0x000f62000c1e1d00 */
[----:B---3--:R-:W-:-:S04]  /*0af0*/  IMAD.WIDE.U32 R22, R35, 0x8, R22 ;  /* 0x0000000823167825 */ /* 0x008fc800078e0016 */
[----:B--2---:R-:W-:Y:S02]  /*0b00*/  IMAD R3, R17, UR6, RZ ;  /* 0x0000000611037c24 */ /* 0x004fe4000f8e02ff */
[----:B------:R-:W-:Y:S02]  /*0b10*/  IMAD R19, R19, UR6, RZ ;  /* 0x0000000613137c24 */ /* 0x000fe4000f8e02ff */
[C---:B------:R-:W-:Y:S02]  /*0b20*/  IMAD R3, R16.reuse, UR7, R3 ;  /* 0x0000000710037c24 */ /* 0x040fe4000f8e0203 */
[----:B------:R-:W-:-:S04]  /*0b30*/  IMAD.WIDE.U32 R16, R16, UR6, RZ ;  /* 0x0000000610107c25 */ /* 0x000fc8000f8e00ff */
[C---:B------:R-:W-:Y:S02]  /*0b40*/  IMAD R25, R18.reuse, UR7, R19 ;  /* 0x0000000712197c24 */ /* 0x040fe4000f8e0213 */
[----:B------:R-:W-:Y:S01]  /*0b50*/  IMAD.WIDE.U32 R18, R18, UR6, RZ ;  /* 0x0000000612127c25 */ /* 0x000fe2000f8e00ff */
[----:B------:R-:W-:-:S03]  /*0b60*/  IADD3 R17, PT, PT, R17, R3, RZ ;  /* 0x0000000311117210 */ /* 0x000fc60007ffe0ff */
[----:B----4-:R-:W-:Y:S01]  /*0b70*/  IMAD R5, R5, UR6, RZ ;  /* 0x0000000605057c24 */ /* 0x010fe2000f8e02ff */
[----:B------:R-:W-:Y:S01]  /*0b80*/  IADD3 R19, PT, PT, R19, R25, RZ ;  /* 0x0000001913137210 */ /* 0x000fe20007ffe0ff */
[----:B------:R-:W-:-:S04]  /*0b90*/  IMAD.WIDE.U32 R2, R2, 0x10, R22 ;  /* 0x0000001002027825 */ /* 0x000fc800078e0016 */
[----:B------:R-:W-:Y:S02]  /*0ba0*/  IMAD R29, R4, UR7, R5 ;  /* 0x00000007041d7c24 */ /* 0x000fe4000f8e0205 */
[----:B-----5:R-:W-:Y:S02]  /*0bb0*/  IMAD R13, R13, UR6, RZ ;  /* 0x000000060d0d7c24 */ /* 0x020fe4000f8e02ff */
[----:B------:R-:W-:Y:S02]  /*0bc0*/  IMAD R15, R15, UR6, RZ ;  /* 0x000000060f0f7c24 */ /* 0x000fe4000f8e02ff */
[----:B------:R-:W-:Y:S02]  /*0bd0*/  IMAD R5, R9, UR6, RZ ;  /* 0x0000000609057c24 */ /* 0x000fe4000f8e02ff */
[----:B------:R-:W-:Y:S02]  /*0be0*/  IMAD R11, R11, UR6, RZ ;  /* 0x000000060b0b7c24 */ /* 0x000fe4000f8e02ff */
[----:B------:R-:W-:Y:S01]  /*0bf0*/  IMAD R7, R7, UR6, RZ ;  /* 0x0000000607077c24 */ /* 0x000fe2000f8e02ff */
[----:B------:R0:W-:Y:S01]  /*0c00*/  STG.E.128 desc[UR4][R2.64], R16 ;  /* 0x0000001002007986 */ /* 0x0001e2000c101d04 */
[----:B------:R-:W-:-:S02]  /*0c10*/  IMAD R25, R12, UR7, R13 ;  /* 0x000000070c197c24 */ /* 0x000fc4000f8e020d */
[----:B------:R-:W-:-:S04]  /*0c20*/  IMAD.WIDE.U32 R20, R12, UR6, RZ ;  /* 0x000000060c147c25 */ /* 0x000fc8000f8e00ff */
[C---:B------:R-:W-:Y:S02]  /*0c30*/  IMAD R27, R14.reuse, UR7, R15 ;  /* 0x000000070e1b7c24 */ /* 0x040fe4000f8e020f */
[----:B------:R-:W-:-:S04]  /*0c40*/  IMAD.WIDE.U32 R22, R14, UR6, RZ ;  /* 0x000000060e167c25 */ /* 0x000fc8000f8e00ff */
[----:B------:R-:W-:-:S04]  /*0c50*/  IMAD.WIDE.U32 R12, R4, UR6, RZ ;  /* 0x00000006040c7c25 */ /* 0x000fc8000f8e00ff */
[----:B------:R-:W-:Y:S02]  /*0c60*/  IMAD R31, R6, UR7, R7 ;  /* 0x00000007061f7c24 */ /* 0x000fe4000f8e0207 */
[----:B0-----:R-:W-:Y:S02]  /*0c70*/  IMAD R17, R8, UR7, R5 ;  /* 0x0000000708117c24 */ /* 0x001fe4000f8e0205 */
[----:B------:R-:W-:Y:S02]  /*0c80*/  IMAD R19, R10, UR7, R11 ;  /* 0x000000070a137c24 */ /* 0x000fe4000f8e020b */
[----:B------:R-:W-:-:S04]  /*0c90*/  IMAD.WIDE.U32 R14, R6, UR6, RZ ;  /* 0x00000006060e7c25 */ /* 0x000fc8000f8e00ff */
[----:B------:R-:W-:-:S04]  /*0ca0*/  IMAD.WIDE.U32 R8, R8, UR6, RZ ;  /* 0x0000000608087c25 */ /* 0x000fc8000f8e00ff */
[----:B------:R-:W-:Y:S01]  /*0cb0*/  IMAD.WIDE.U32 R10, R10, UR6, RZ ;  /* 0x000000060a0a7c25 */ /* 0x000fe2000f8e00ff */
[----:B------:R-:W-:Y:S02]  /*0cc0*/  IADD3 R5, PT, PT, R21, R25, RZ ;  /* 0x0000001915057210 */ /* 0x000fe40007ffe0ff */
[----:B------:R-:W-:Y:S01]  /*0cd0*/  MOV R4, R20 ;  /* 0x0000001400047202 */ /* 0x000fe20000000f00 */
[----:B------:R-:W-:Y:S01]  /*0ce0*/  IMAD.IADD R7, R23, 0x1, R27 ;  /* 0x0000000117077824 */ /* 0x000fe200078e021b */
[----:B------:R-:W-:Y:S02]  /*0cf0*/  MOV R6, R22 ;  /* 0x0000001600067202 */ /* 0x000fe40000000f00 */
[----:B------:R-:W-:Y:S02]  /*0d00*/  IADD3 R13, PT, PT, R13, R29, RZ ;  /* 0x0000001d0d0d7210 */ /* 0x000fe40007ffe0ff */
[----:B------:R-:W-:Y:S02]  /*0d10*/  IADD3 R15, PT, PT, R15, R31, RZ ;  /* 0x0000001f0f0f7210 */ /* 0x000fe40007ffe0ff */
[----:B------:R-:W-:-:S02]  /*0d20*/  IADD3 R9, PT, PT, R9, R17, RZ ;  /* 0x0000001109097210 */ /* 0x000fc40007ffe0ff */
[----:B------:R-:W-:Y:S01]  /*0d30*/  IADD3 R11, PT, PT, R11, R19, RZ ;  /* 0x000000130b0b7210 */ /* 0x000fe20007ffe0ff */
[----:B------:R-:W-:Y:S04]  /*0d40*/  STG.E.128 desc[UR4][R2.64+0x800], R4 ;  /* 0x0008000402007986 */ /* 0x000fe8000c101d04 */
[----:B------:R-:W-:Y:S04]  /*0d50*/  STG.E.128 desc[UR4][R2.64+0x1000], R12 ;  /* 0x0010000c02007986 */ /* 0x000fe8000c101d04 */
[----:B------:R-:W-:Y:S01]  /*0d60*/  STG.E.128 desc[UR4][R2.64+0x1800], R8 ;  /* 0x0018000802007986 */ /* 0x000fe2000c101d04 */
[----:B------:R-:W-:Y:S05]  /*0d70*/  EXIT ;  /* 0x000000000000794d */ /* 0x000fea0003800000 */
.L_x_11646:
        /* <DEDUP_REMOVED lines=16> */
.L_x_17051:


//--------------------- .text._ZN2at6native29vectorized_elementwise_kernelILi4ENS0_13AUnaryFunctorIlllNS0_15binary_internal10MulFunctorIlEEEESt5arrayIPcLm2EEEEviT0_T1_ --------------------------
	.section	.text._ZN2at6native29vectorized_elementwise_kernelILi4ENS0_13AUnaryFunctorIlllNS0_15binary_internal10MulFunctorIlEEEESt5arrayIPcLm2EEEEviT0_T1_,"ax",@progbits
	.align	128
        .global         _ZN2at6native29vectorized_elementwise_kernelILi4ENS0_13AUnaryFunctorIlllNS0_15binary_internal10MulFunctorIlEEEESt5arrayIPcLm2EEEEviT0_T1_
        .type           _ZN2at6native29vectorized_elementwise_kernelILi4ENS0_13AUnaryFunctorIlllNS0_15binary_internal10MulFunctorIlEEEESt5arrayIPcLm2EEEEviT0_T1_,@function
        .size           _ZN2at6native29vectorized_elementwise_kernelILi4ENS0_13AUnaryFunctorIlllNS0_15binary_internal10MulFunctorIlEEEESt5arrayIPcLm2EEEEviT0_T1_,(.L_x_17052 - _ZN2at6native29vectorized_elementwise_kernelILi4ENS0_13AUnaryFunctorIlllNS0_15binary_internal10MulFunctorIlEEEESt5arrayIPcLm2EEEEviT0_T1_)
        .other          _ZN2at6native29vectorized_elementwise_kernelILi4ENS0_13AUnaryFunctorIlllNS0_15binary_internal10MulFunctorIlEEEESt5arrayIPcLm2EEEEviT0_T1_,@"STO_CUDA_ENTRY STV_DEFAULT"
_ZN2at6native29vectorized_elementwise_kernelILi4ENS0_13AUnaryFunctorIlllNS0_15binary_internal10MulFunctorIlEEEESt5arrayIPcLm2EEEEviT0_T1_:
.text._ZN2at6native29vectorized_elementwise_kernelILi4ENS0_13AUnaryFunctorIlllNS0_15binary_internal10MulFunctorIlEEEESt5arrayIPcLm2EEEEviT0_T1_:
        /* <DEDUP_REMOVED lines=24> */
[----:B------:R-:W-:Y:S01]  /*0180*/  @!P4 VIADD R16, R16, 0x80 ;  /* 0x000000801010c836 */ /* 0x000fe20000000000 */
[----:B------:R-:W3:Y:S04]  /*0190*/  @!P4 LDC.64 R4, c[0x0][0x3a0] ;  /* 0x0000e800ff04cb82 */ /* 0x000ee80000000a00 */
[----:B------:R-:W-:-:S13]  /*01a0*/  ISETP.GE.U32.AND P3, PT, R16, R33, PT ;  /* 0x000000211000720c */ /* 0x000fda0003f66070 */
[----:B------:R-:W-:Y:S01]  /*01b0*/  @!P3 IADD3 R23, PT, PT, R35, R16, RZ ;  /* 0x000000102317b210 */ /* 0x000fe20007ffe0ff */
[----:B--2---:R-:W-:Y:S01]  /*01c0*/  @!P5 IMAD.WIDE.U32 R26, R11, 0x8, R26 ;  /* 0x000000080b1ad825 */ /* 0x004fe200078e001a */
[----:B------:R-:W-:Y:S01]  /*01d0*/  @!P3 IADD3 R16, PT, PT, R16, 0x80, RZ ;  /* 0x000000801010b810 */ /* 0x000fe20007ffe0ff */
[----:B------:R-:W2:Y:S03]  /*01e0*/  @!P3 LDC.64 R6, c[0x0][0x3a0] ;  /* 0x0000e800ff06bb82 */ /* 0x000ea60000000a00 */
[----:B------:R-:W-:-:S13]  /*01f0*/  ISETP.GE.U32.AND P2, PT, R16, R33, PT ;  /* 0x000000211000720c */ /* 0x000fda0003f46070 */
[----:B------:R-:W-:Y:S01]  /*0200*/  @!P2 IADD3 R21, PT, PT, R35, R16, RZ ;  /* 0x000000102315a210 */ /* 0x000fe20007ffe0ff */
[----:B------:R-:W4:Y:S01]  /*0210*/  @!P2 LDC.64 R8, c[0x0][0x3a0] ;  /* 0x0000e800ff08ab82 */ /* 0x000f220000000a00 */
[----:B------:R-:W-:-:S04]  /*0220*/  @!P2 IADD3 R16, PT, PT, R16, 0x80, RZ ;  /* 0x000000801010a810 */ /* 0x000fc80007ffe0ff */
[----:B------:R-:W-:-:S13]  /*0230*/  ISETP.GE.U32.AND P1, PT, R16, R33, PT ;  /* 0x000000211000720c */ /* 0x000fda0003f26070 */
[----:B------:R-:W-:Y:S01]  /*0240*/  @!P1 IADD3 R17, PT, PT, R35, R16, RZ ;  /* 0x0000001023119210 */ /* 0x000fe20007ffe0ff */
[----:B------:R-:W-:Y:S01]  /*0250*/  @!P1 VIADD R16, R16, 0x80 ;  /* 0x0000008010109836 */ /* 0x000fe20000000000 */
[----:B------:R-:W0:Y:S04]  /*0260*/  @!P1 LDC.64 R10, c[0x0][0x3a0] ;  /* 0x0000e800ff0a9b82 */ /* 0x000e280000000a00 */
[----:B------:R-:W-:-:S13]  /*0270*/  ISETP.GE.U32.AND P0, PT, R16, R33, PT ;  /* 0x000000211000720c */ /* 0x000fda0003f06070 */
[----:B------:R-:W-:Y:S01]  /*0280*/  @!P0 IADD3 R19, PT, PT, R35, R16, RZ ;  /* 0x0000001023138210 */ /* 0x000fe20007ffe0ff */
[----:B------:R-:W5:Y:S01]  /*0290*/  @!P0 LDC.64 R12, c[0x0][0x3a0] ;  /* 0x0000e800ff0c8b82 */ /* 0x000f620000000a00 */
[----:B------:R-:W-:-:S04]  /*02a0*/  @!P0 IADD3 R16, PT, PT, R16, 0x80, RZ ;  /* 0x0000008010108810 */ /* 0x000fc80007ffe0ff */
[----:B------:R-:W-:Y:S02]  /*02b0*/  ISETP.GE.U32.AND P6, PT, R16, R33, PT ;  /* 0x000000211000720c */ /* 0x000fe40003fc6070 */
[----:B------:R-:W-:Y:S01]  /*02c0*/  CS2R R2, SRZ ;  /* 0x0000000000027805 */ /* 0x000fe2000001ff00 */
[----:B0-----:R-:W-:-:S05]  /*02d0*/  @!P1 IMAD.WIDE.U32 R24, R17, 0x8, R10 ;  /* 0x0000000811189825 */ /* 0x001fca00078e000a */
[----:B------:R0:W2:Y:S05]  /*02e0*/  @!P5 LDG.E.64 R2, desc[UR4][R26.64] ;  /* 0x000000041a02d981 */ /* 0x0000aa000c1e1b00 */
[----:B------:R-:W2:Y:S01]  /*02f0*/  @!P6 LDC.64 R14, c[0x0][0x3a0] ;  /* 0x0000e800ff0eeb82 */ /* 0x000ea20000000a00 */
[----:B0-----:R-:W-:Y:S01]  /*0300*/  @!P6 IADD3 R27, PT, PT, R35, R16, RZ ;  /* 0x00000010231be210 */ /* 0x001fe20007ffe0ff */
[----:B---3--:R-:W-:Y:S01]  /*0310*/  @!P4 IMAD.WIDE.U32 R30, R31, 0x8, R4 ;  /* 0x000000081f1ec825 */ /* 0x008fe200078e0004 */
[----:B------:R-:W-:Y:S02]  /*0320*/  CS2R R4, SRZ ;  /* 0x0000000000047805 */ /* 0x000fe4000001ff00 */
[----:B------:R-:W-:Y:S01]  /*0330*/  CS2R R10, SRZ ;  /* 0x00000000000a7805 */ /* 0x000fe2000001ff00 */
[----:B-----5:R-:W-:Y:S01]  /*0340*/  @!P0 IMAD.WIDE.U32 R16, R19, 0x8, R12 ;  /* 0x0000000813108825 */ /* 0x020fe200078e000c */
[----:B------:R-:W-:-:S02]  /*0350*/  CS2R R12, SRZ ;  /* 0x00000000000c7805 */ /* 0x000fc4000001ff00 */
[----:B------:R1:W3:Y:S01]  /*0360*/  @!P4 LDG.E.64 R4, desc[UR4][R30.64] ;  /* 0x000000041e04c981 */ /* 0x0002e2000c1e1b00 */
[----:B----4-:R-:W-:Y:S01]  /*0370*/  @!P2 IMAD.WIDE.U32 R20, R21, 0x8, R8 ;  /* 0x000000081514a825 */ /* 0x010fe200078e0008 */
[----:B------:R-:W-:Y:S02]  /*0380*/  CS2R R8, SRZ ;  /* 0x0000000000087805 */ /* 0x000fe4000001ff00 */
[----:B------:R-:W4:Y:S01]  /*0390*/  @!P1 LDG.E.64 R10, desc[UR4][R24.64] ;  /* 0x00000004180a9981 */ /* 0x000f22000c1e1b00 */
[----:B--2---:R-:W-:Y:S01]  /*03a0*/  @!P3 IMAD.WIDE.U32 R22, R23, 0x8, R6 ;  /* 0x000000081716b825 */ /* 0x004fe200078e0006 */
[----:B------:R-:W-:Y:S02]  /*03b0*/  CS2R R6, SRZ ;  /* 0x0000000000067805 */ /* 0x000fe4000001ff00 */
[----:B------:R-:W2:Y:S01]  /*03c0*/  @!P2 LDG.E.64 R8, desc[UR4][R20.64] ;  /* 0x000000041408a981 */ /* 0x000ea2000c1e1b00 */
        /* <DEDUP_REMOVED lines=15> */
[----:B----4-:R-:W-:Y:S02]  /*04c0*/  IMAD R23, R11, UR6, RZ ;  /* 0x000000060b177c24 */ /* 0x010fe4000f8e02ff */
[----:B--2---:R-:W-:Y:S02]  /*04d0*/  IMAD R21, R9, UR6, RZ ;  /* 0x0000000609157c24 */ /* 0x004fe4000f8e02ff */
[----:B------:R-:W-:Y:S02]  /*04e0*/  IMAD R17, R4, UR7, R5 ;  /* 0x0000000704117c24 */ /* 0x000fe4000f8e0205 */
        /* <DEDUP_REMOVED lines=8> */
[----:B------:R-:W-:Y:S02]  /*0570*/  IMAD R19, R6, UR7, R7 ;  /* 0x0000000706137c24 */ /* 0x000fe4000f8e0207 */
[----:B------:R-:W-:-:S04]  /*0580*/  IMAD.WIDE.U32 R8, R8, UR6, RZ ;  /* 0x0000000608087c25 */ /* 0x000fc8000f8e00ff */
[----:B------:R-:W-:-:S04]  /*0590*/  IMAD.WIDE.U32 R10, R10, UR6, RZ ;  /* 0x000000060a0a7c25 */ /* 0x000fc8000f8e00ff */
[----:B------:R-:W-:-:S04]  /*05a0*/  IMAD.WIDE.U32 R12, R12, UR6, RZ ;  /* 0x000000060c0c7c25 */ /* 0x000fc8000f8e00ff */
        /* <DEDUP_REMOVED lines=9> */
[----:B------:R-:W-:Y:S01]  /*0640*/  IADD3 R29, PT, PT, R29, R31, RZ ;  /* 0x0000001f1d1d7210 */ /* 0x000fe20007ffe0ff */
[----:B------:R-:W-:Y:S01]  /*0650*/  IMAD.IADD R32, R35, 0x1, R0 ;  /* 0x0000000123207824 */ /* 0x000fe200078e0200 */
[----:B------:R-:W0:Y:S01]  /*0660*/  LDC.64 R30, c[0x0][0x398] ;  /* 0x0000e600ff1e7b82 */ /* 0x000e220000000a00 */
[----:B------:R-:W-:-:S04]  /*0670*/  IADD3 R0, PT, PT, R0, 0x80, RZ ;  /* 0x0000008000007810 */ /* 0x000fc80007ffe0ff */
[----:B------:R-:W-:Y:S01]  /*0680*/  ISETP.GE.U32.AND P0, PT, R0, R33, PT ;  /* 0x000000210000720c */ /* 0x000fe20003f06070 */
[----:B0-----:R-:W-:-:S05]  /*0690*/  IMAD.WIDE.U32 R30, R32, 0x8, R30 ;  /* 0x00000008201e7825 */ /* 0x001fca00078e001e */
[----:B------:R0:W-:Y:S07]  /*06a0*/  STG.E.64 desc[UR4][R30.64], R28 ;  /* 0x0000001c1e007986 */ /* 0x0001ee000c101b04 */
[----:B------:R-:W-:Y:S05]  /*06b0*/  @P0 BRA `(.L_x_11651) ;  /* 0x0000000000380947 */ /* 0x000fea0003800000 */
[----:B0-----:R-:W0:Y:S01]  /*06c0*/  LDC.64 R28, c[0x0][0x398] ;  /* 0x0000e600ff1c7b82 */ /* 0x001e220000000a00 */
[----:B------:R-:W-:Y:S02]  /*06d0*/  IADD3 R31, PT, PT, R35, R0, RZ ;  /* 0x00000000231f7210 */ /* 0x000fe40007ffe0ff */
[----:B------:R-:W-:Y:S02]  /*06e0*/  IADD3 R3, PT, PT, R3, R37, RZ ;  /* 0x0000002503037210 */ /* 0x000fe40007ffe0ff */
[----:B------:R-:W-:Y:S01]  /*06f0*/  IADD3 R0, PT, PT, R0, 0x80, RZ ;  /* 0x0000008000007810 */ /* 0x000fe20007ffe0ff */
[----:B0-----:R-:W-:-:S05]  /*0700*/  IMAD.WIDE.U32 R28, R31, 0x8, R28 ;  /* 0x000000081f1c7825 */ /* 0x001fca00078e001c */
[----:B------:R0:W-:Y:S02]  /*0710*/  STG.E.64 desc[UR4][R28.64], R2 ;  /* 0x000000021c007986 */ /* 0x0001e4000c101b04 */
.L_x_11650:
[----:B------:R-:W-:-:S13]  /*0720*/  ISETP.GE.U32.AND P0, PT, R0, R33, PT ;  /* 0x000000210000720c */ /* 0x000fda0003f06070 */
[----:B------:R-:W-:Y:S05]  /*0730*/  @P0 BRA `(.L_x_11652) ;  /* 0x0000000000380947 */ /* 0x000fea0003800000 */
[----:B0-----:R-:W0:Y:S01]  /*0740*/  LDC.64 R2, c[0x0][0x398] ;  /* 0x0000e600ff027b82 */ /* 0x001e220000000a00 */
[----:B------:R-:W-:Y:S01]  /*0750*/  IADD3 R5, PT, PT, R35, R0, RZ ;  /* 0x0000000023057210 */ /* 0x000fe20007ffe0ff */
[----:B------:R-:W-:Y:S01]  /*0760*/  VIADD R0, R0, 0x80 ;  /* 0x0000008000007836 */ /* 0x000fe20000000000 */
[----:B------:R-:W-:-:S03]  /*0770*/  MOV R16, R4 ;  /* 0x0000000400107202 */ /* 0x000fc60000000f00 */
[----:B0-----:R-:W-:-:S05]  /*0780*/  IMAD.WIDE.U32 R2, R5, 0x8, R2 ;  /* 0x0000000805027825 */ /* 0x001fca00078e0002 */
[----:B------:R1:W-:Y:S02]  /*0790*/  STG.E.64 desc[UR4][R2.64], R16 ;  /* 0x0000001002007986 */ /* 0x0003e4000c101b04 */
.L_x_11651:
        /* <DEDUP_REMOVED lines=8> */
.L_x_11652:
[----:B------:R-:W-:-:S13]  /*0820*/  ISETP.GE.U32.AND P0, PT, R0, R33, PT ;  /* 0x000000210000720c */ /* 0x000fda0003f06070 */
[----:B------:R-:W-:Y:S05]  /*0830*/  @P0 BRA `(.L_x_11654) ;  /* 0x00000000003c0947 */ /* 0x000fea0003800000 */
[----:B01----:R-:W0:Y:S01]  /*0840*/  LDC.64 R2, c[0x0][0x398] ;  /* 0x0000e600ff027b82 */ /* 0x003e220000000a00 */
[----:B------:R-:W-:Y:S02]  /*0850*/  IADD3 R5, PT, PT, R35, R0, RZ ;  /* 0x0000000023057210 */ /* 0x000fe40007ffe0ff */
[----:B------:R-:W-:Y:S02]  /*0860*/  MOV R20, R8 ;  /* 0x0000000800147202 */ /* 0x000fe40000000f00 */
[----:B------:R-:W-:Y:S01]  /*0870*/  IADD3 R0, PT, PT, R0, 0x80, RZ ;  /* 0x0000008000007810 */ /* 0x000fe20007ffe0ff */
[----:B0-----:R-:W-:-:S05]  /*0880*/  IMAD.WIDE.U32 R2, R5, 0x8, R2 ;  /* 0x0000000805027825 */ /* 0x001fca00078e0002 */
[----:B------:R2:W-:Y:S02]  /*0890*/  STG.E.64 desc[UR4][R2.64], R20 ;  /* 0x0000001402007986 */ /* 0x0005e4000c101b04 */
.L_x_11653:
[----:B------:R-:W-:-:S13]  /*08a0*/  ISETP.GE.U32.AND P0, PT, R0, R33, PT ;  /* 0x000000210000720c */ /* 0x000fda0003f06070 */
[----:B------:R-:W-:Y:S05]  /*08b0*/  @P0 BREAK.RELIABLE B1 ;  /* 0x0000000000010942 */ /* 0x000fea0003800100 */
[----:B------:R-:W-:Y:S05]  /*08c0*/  @P0 BRA `(.L_x_11655) ;  /* 0x0000000000380947 */ /* 0x000fea0003800000 */
[----:B-12---:R-:W1:Y:S01]  /*08d0*/  LDC.64 R2, c[0x0][0x398] ;  /* 0x0000e600ff027b82 */ /* 0x006e620000000a00 */
[----:B------:R-:W-:Y:S01]  /*08e0*/  IMAD.IADD R5, R35, 0x1, R0 ;  /* 0x0000000123057824 */ /* 0x000fe200078e0200 */
[----:B------:R-:W-:Y:S02]  /*08f0*/  MOV R22, R10 ;  /* 0x0000000a00167202 */ /* 0x000fe40000000f00 */
[----:B------:R-:W-:Y:S01]  /*0900*/  IADD3 R0, PT, PT, R0, 0x80, RZ ;  /* 0x0000008000007810 */ /* 0x000fe20007ffe0ff */
[----:B-1----:R-:W-:-:S05]  /*0910*/  IMAD.WIDE.U32 R2, R5, 0x8, R2 ;  /* 0x0000000805027825 */ /* 0x002fca00078e0002 */
[----:B------:R2:W-:Y:S02]  /*0920*/  STG.E.64 desc[UR4][R2.64], R22 ;  /* 0x0000001602007986 */ /* 0x0005e4000c101b04 */
.L_x_11654:
[----:B------:R-:W-:Y:S05]  /*0930*/  BSYNC.RELIABLE B1 ;  /* 0x0000000000017941 */ /* 0x000fea0003800100 */
.L_x_11649:
[----:B------:R-:W-:-:S13]  /*0940*/  ISETP.GE.U32.AND P0, PT, R0, R33, PT ;  /* 0x000000210000720c */ /* 0x000fda0003f06070 */
[----:B012---:R-:W0:Y:S01]  /*0950*/  @!P0 LDC.64 R2, c[0x0][0x398] ;  /* 0x0000e600ff028b82 */ /* 0x007e220000000a00 */
[----:B------:R-:W-:Y:S02]  /*0960*/  @!P0 IADD3 R5, PT, PT, R35, R0, RZ ;  /* 0x0000000023058210 */ /* 0x000fe40007ffe0ff */
[----:B------:R-:W-:Y:S02]  /*0970*/  @!P0 MOV R24, R12 ;  /* 0x0000000c00188202 */ /* 0x000fe40000000f00 */
[----:B------:R-:W-:Y:S01]  /*0980*/  @!P0 IADD3 R0, PT, PT, R0, 0x80, RZ ;  /* 0x0000008000008810 */ /* 0x000fe20007ffe0ff */
[----:B0-----:R-:W-:-:S05]  /*0990*/  @!P0 IMAD.WIDE.U32 R2, R5, 0x8, R2 ;  /* 0x0000000805028825 */ /* 0x001fca00078e0002 */
[----:B------:R3:W-:Y:S02]  /*09a0*/  @!P0 STG.E.64 desc[UR4][R2.64], R24 ;  /* 0x0000001802008986 */ /* 0x0007e4000c101b04 */
.L_x_11655:
[----:B------:R-:W-:Y:S05]  /*09b0*/  BSYNC.RECONVERGENT B0 ;  /* 0x0000000000007941 */ /* 0x000fea0003800200 */
.L_x_11648:
[----:B------:R-:W-:Y:S05]  /*09c0*/  WARPSYNC.ALL ;  /* 0x0000000000007948 */ /* 0x000fea0003800000 */
[----:B------:R-:W-:-:S13]  /*09d0*/  ISETP.GE.U32.AND P0, PT, R0, R33, PT ;  /* 0x000000210000720c */ /* 0x000fda0003f06070 */
[----:B------:R-:W-:Y:S05]  /*09e0*/  @P0 EXIT ;  /* 0x000000000000094d */ /* 0x000fea0003800000 */
[----:B-123--:R-:W1:Y:S01]  /*09f0*/  LDC.64 R2, c[0x0][0x398] ;  /* 0x0000e600ff027b82 */ /* 0x00ee620000000a00 */
[----:B------:R-:W-:Y:S01]  /*0a00*/  IADD3 R35, PT, PT, R35, R0, RZ ;  /* 0x0000000023237210 */ /* 0x000fe20007ffe0ff */
[----:B------:R-:W-:-:S04]  /*0a10*/  IMAD.MOV.U32 R26, RZ, RZ, R14 ;  /* 0x000000ffff1a7224 */ /* 0x000fc800078e000e */
[----:B-1----:R-:W-:-:S05]  /*0a20*/  IMAD.WIDE.U32 R2, R35, 0x8, R2 ;  /* 0x0000000823027825 */ /* 0x002fca00078e0002 */
[----:B------:R-:W-:Y:S01]  /*0a30*/  STG.E.64 desc[UR4][R2.64], R26 ;  /* 0x0000001a02007986 */ /* 0x000fe2000c101b04 */
[----:B------:R-:W-:Y:S05]  /*0a40*/  EXIT ;  /* 0x000000000000794d */ /* 0x000fea0003800000 */
.L_x_11647:
[----:B------:R-:W0:Y:S01]  /*0a50*/  S2R R21, SR_TID.X ;  /* 0x0000000000157919 */ /* 0x000e220000002100 */
[----:B------:R-:W1:Y:S01]  /*0a60*/  LDC.64 R2, c[0x0][0x3a0] ;  /* 0x0000e800ff027b82 */ /* 0x000e620000000a00 */
[----:B------:R-:W2:Y:S01]  /*0a70*/  LDCU.64 UR6, c[0x0][0x390] ;  /* 0x00007200ff0677ac */ /* 0x000ea20008000a00 */
[----:B-1----:R-:W-:-:S04]  /*0a80*/  IMAD.WIDE.U32 R2, R35, 0x8, R2 ;  /* 0x0000000823027825 */ /* 0x002fc800078e0002 */
[----:B0-----:R-:W-:Y:S02]  /*0a90*/  IMAD.WIDE.U32 R22, R21, 0x20, R2 ;  /* 0x0000002015167825 */ /* 0x001fe400078e0002 */
[----:B------:R-:W0:Y:S03]  /*0aa0*/  LDC.64 R2, c[0x0][0x398] ;  /* 0x0000e600ff027b82 */ /* 0x000e260000000a00 */
[----:B------:R-:W2:Y:S04]  /*0ab0*/  LDG.E.ENL2.256 R12, R16, desc[UR4][R22.64] ;  /* 0xfe0000041610797e */ /* 0x000ea8000812190c */
[----:B------:R-:W3:Y:S01]  /*0ac0*/  LDG.E.ENL2.256 R8, R4, desc[UR4][R22.64+0x1000] ;  /* 0xfe0080041604797e */ /* 0x000ee20008121908 */
[----:B0-----:R-:W-:-:S04]  /*0ad0*/  IMAD.WIDE.U32 R2, R35, 0x8, R2 ;  /* 0x0000000823027825 */ /* 0x001fc800078e0002 */
[----:B------:R-:W-:-:S04]  /*0ae0*/  IMAD.WIDE.U32 R2, R21, 0x20, R2 ;  /* 0x0000002015027825 */ /* 0x000fc800078e0002 */
[----:B--2---:R-:W-:Y:S02]  /*0af0*/  IMAD R17, R17, UR6, RZ ;  /* 0x0000000611117c24 */ /* 0x004fe4000f8e02ff */
[----:B------:R-:W-:-:S04]  /*0b00*/  IMAD.WIDE.U32 R20, R16, UR6, RZ ;  /* 0x0000000610147c25 */ /* 0x000fc8000f8e00ff */
[----:B------:R-:W-:Y:S02]  /*0b10*/  IMAD R17, R16, UR7, R17 ;  /* 0x0000000710117c24 */ /* 0x000fe4000f8e0211 */
[----:B------:R-:W-:Y:S02]  /*0b20*/  IMAD R19, R19, UR6, RZ ;  /* 0x0000000613137c24 */ /* 0x000fe4000f8e02ff */
[----:B------:R-:W-:Y:S01]  /*0b30*/  IMAD R29, R13, UR6, RZ ;  /* 0x000000060d1d7c24 */ /* 0x000fe2000f8e02ff */
[----:B------:R-:W-:Y:S01]  /*0b40*/  IADD3 R13, PT, PT, R21, R17, RZ ;  /* 0x00000011150d7210 */ /* 0x000fe20007ffe0ff */
[C---:B------:R-:W-:Y:S02]  /*0b50*/  IMAD R31, R18.reuse, UR7, R19 ;  /* 0x00000007121f7c24 */ /* 0x040fe4000f8e0213 */
[----:B------:R-:W-:-:S04]  /*0b60*/  IMAD.WIDE.U32 R26, R18, UR6, RZ ;  /* 0x00000006121a7c25 */ /* 0x000fc8000f8e00ff */
[----:B------:R-:W-:Y:S02]  /*0b70*/  IMAD R15, R15, UR6, RZ ;  /* 0x000000060f0f7c24 */ /* 0x000fe4000f8e02ff */
[C---:B------:R-:W-:Y:S02]  /*0b80*/  IMAD R29, R12.reuse, UR7, R29 ;  /* 0x000000070c1d7c24 */ /* 0x040fe4000f8e021d */
[----:B------:R-:W-:Y:S01]  /*0b90*/  IMAD.WIDE.U32 R16, R12, UR6, RZ ;  /* 0x000000060c107c25 */ /* 0x000fe2000f8e00ff */
[----:B------:R-:W-:-:S03]  /*0ba0*/  MOV R12, R20 ;  /* 0x00000014000c7202 */ /* 0x000fc60000000f00 */
[----:B---3--:R-:W-:Y:S01]  /*0bb0*/  IMAD R9, R9, UR6, RZ ;  /* 0x0000000609097c24 */ /* 0x008fe2000f8e02ff */
[----:B------:R-:W-:Y:S01]  /*0bc0*/  IADD3 R29, PT, PT, R17, R29, RZ ;  /* 0x0000001d111d7210 */ /* 0x000fe20007ffe0ff */
[----:B------:R-:W-:Y:S02]  /*0bd0*/  IMAD R11, R11, UR6, RZ ;  /* 0x000000060b0b7c24 */ /* 0x000fe4000f8e02ff */
[----:B------:R-:W-:Y:S02]  /*0be0*/  IMAD R25, R5, UR6, RZ ;  /* 0x0000000605197c24 */ /* 0x000fe4000f8e02ff */
[----:B------:R-:W-:Y:S02]  /*0bf0*/  IMAD R7, R7, UR6, RZ ;  /* 0x0000000607077c24 */ /* 0x000fe4000f8e02ff */
[C---:B------:R-:W-:Y:S01]  /*0c00*/  IMAD R5, R14.reuse, UR7, R15 ;  /* 0x000000070e057c24 */ /* 0x040fe2000f8e020f */
[----:B------:R-:W-:Y:S01]  /*0c10*/  IADD3 R15, PT, PT, R27, R31, RZ ;  /* 0x0000001f1b0f7210 */ /* 0x000fe20007ffe0ff */
[----:B------:R-:W-:Y:S01]  /*0c20*/  IMAD.WIDE.U32 R18, R14, UR6, RZ ;  /* 0x000000060e127c25 */ /* 0x000fe2000f8e00ff */
[----:B------:R-:W-:-:S03]  /*0c30*/  MOV R14, R26 ;  /* 0x0000001a000e7202 */ /* 0x000fc60000000f00 */
[----:B------:R-:W-:Y:S02]  /*0c40*/  IMAD R31, R8, UR7, R9 ;  /* 0x00000007081f7c24 */ /* 0x000fe4000f8e0209 */
[----:B------:R-:W-:Y:S02]  /*0c50*/  IMAD R17, R10, UR7, R11 ;  /* 0x000000070a117c24 */ /* 0x000fe4000f8e020b */
[C---:B------:R-:W-:Y:S02]  /*0c60*/  IMAD R25, R4.reuse, UR7, R25 ;  /* 0x0000000704197c24 */ /* 0x040fe4000f8e0219 */
[----:B------:R-:W-:-:S04]  /*0c70*/  IMAD.WIDE.U32 R20, R4, UR6, RZ ;  /* 0x0000000604147c25 */ /* 0x000fc8000f8e00ff */
[C---:B------:R-:W-:Y:S01]  /*0c80*/  IMAD R27, R6.reuse, UR7, R7 ;  /* 0x00000007061b7c24 */ /* 0x040fe2000f8e0207 */
[----:B------:R-:W-:Y:S01]  /*0c90*/  IADD3 R7, PT, PT, R19, R5, RZ ;  /* 0x0000000513077210 */ /* 0x000fe20007ffe0ff */
[----:B------:R-:W-:Y:S01]  /*0ca0*/  IMAD.WIDE.U32 R22, R6, UR6, RZ ;  /* 0x0000000606167c25 */ /* 0x000fe2000f8e00ff */
[----:B------:R-:W-:Y:S02]  /*0cb0*/  MOV R5, R29 ;  /* 0x0000001d00057202 */ /* 0x000fe40000000f00 */
[----:B------:R-:W-:Y:S01]  /*0cc0*/  MOV R6, R18 ;  /* 0x0000001200067202 */ /* 0x000fe20000000f00 */
[----:B------:R-:W-:Y:S01]  /*0cd0*/  IMAD.WIDE.U32 R8, R8, UR6, RZ ;  /* 0x0000000608087c25 */ /* 0x000fe2000f8e00ff */
[----:B------:R-:W-:Y:S02]  /*0ce0*/  IADD3 R21, PT, PT, R21, R25, RZ ;  /* 0x0000001915157210 */ /* 0x000fe40007ffe0ff */
[----:B------:R-:W-:Y:S01]  /*0cf0*/  IADD3 R23, PT, PT, R23, R27, RZ ;  /* 0x0000001b17177210 */ /* 0x000fe20007ffe0ff */
[----:B------:R-:W-:Y:S01]  /*0d00*/  IMAD.WIDE.U32 R10, R10, UR6, RZ ;  /* 0x000000060a0a7c25 */ /* 0x000fe2000f8e00ff */
[----:B------:R-:W-:-:S03]  /*0d10*/  IADD3 R9, PT, PT, R9, R31, RZ ;  /* 0x0000001f09097210 */ /* 0x000fc60007ffe0ff */
[----:B------:R-:W-:Y:S01]  /*0d20*/  IMAD.MOV.U32 R4, RZ, RZ, R16 ;  /* 0x000000ffff047224 */ /* 0x000fe200078e0010 */
[----:B------:R-:W-:-:S04]  /*0d30*/  IADD3 R11, PT, PT, R11, R17, RZ ;  /* 0x000000110b0b7210 */ /* 0x000fc80007ffe0ff */
[----:B------:R-:W-:Y:S04]  /*0d40*/  STG.E.ENL2.256 desc[UR4][R2.64], R12, R4 ;  /* 0xf800000c0204797f */ /* 0x000fe8000f121804 */
[----:B------:R-:W-:Y:S01]  /*0d50*/  STG.E.ENL2.256 desc[UR4][R2.64+0x1000], R20, R8 ;  /* 0xf80080140208797f */ /* 0x000fe2000f121804 */
[----:B------:R-:W-:Y:S05]  /*0d60*/  EXIT ;  /* 0x000000000000794d */ /* 0x000fea0003800000 */
.L_x_11656:
        /* <DEDUP_REMOVED lines=9> */
.L_x_17052:


//--------------------- .text._ZN2at6native29vectorized_elementwise_kernelILi8ENS0_13AUnaryFunctorIlllNS0_15binary_internal10MulFunctorIlEEEESt5arrayIPcLm2EEEEviT0_T1_ --------------------------
	.section	.text._ZN2at6native29vectorized_elementwise_kernelILi8ENS0_13AUnaryFunctorIlllNS0_15binary_internal10MulFunctorIlEEEESt5arrayIPcLm2EEEEviT0_T1_,"ax",@progbits
	.align	128
        .global         _ZN2at6native29vectorized_elementwise_kernelILi8ENS0_13AUnaryFunctorIlllNS0_15binary_internal10MulFunctorIlEEEESt5arrayIPcLm2EEEEviT0_T1_
        .type           _ZN2at6native29vectorized_elementwise_kernelILi8ENS0_13AUnaryFunctorIlllNS0_15binary_internal10MulFunctorIlEEEESt5arrayIPcLm2EEEEviT0_T1_,@function
        .size           _ZN2at6native29vectorized_elementwise_kernelILi8ENS0_13AUnaryFunctorIlllNS0_15binary_internal10MulFunctorIlEEEESt5arrayIPcLm2EEEEviT0_T1_,(.L_x_17053 - _ZN2at6native29vectorized_elementwise_kernelILi8ENS0_13AUnaryFunctorIlllNS0_15binary_internal10MulFunctorIlEEEESt5arrayIPcLm2EEEEviT0_T1_)
        .other          _ZN2at6native29vectorized_elementwise_kernelILi8ENS0_13AUnaryFunctorIlllNS0_15binary_internal10MulFunctorIlEEEESt5arrayIPcLm2EEEEviT0_T1_,@"STO_CUDA_ENTRY STV_DEFAULT"
_ZN2at6native29vectorized_elementwise_kernelILi8ENS0_13AUnaryFunctorIlllNS0_15binary_internal10MulFunctorIlEEEESt5arrayIPcLm2EEEEviT0_T1_:
.text._ZN2at6native29vectorized_elementwise_kernelILi8ENS0_13AUnaryFunctorIlllNS0_15binary_internal10MulFunctorIlEEEESt5arrayIPcLm2EEEEviT0_T1_:
[----:B------:R-:W-:Y:S01]  /*0000*/  LDC R1, c[0x0][0x37c] ;  /* 0x0000df00ff017b82 */ /* 0x000fe20000000800 */
[----:B------:R-:W-:Y:S05]  /*0010*/  EXIT ;  /* 0x000000000000794d */ /* 0x000fea0003800000 */
.L_x_11657:
        /* <DEDUP_REMOVED lines=14> */
.L_x_17053:


//--------------------- .text._ZN2at6native18elementwise_kernelILi128ELi4EZNS0_15gpu_kernel_implINS0_13BinaryFunctorIlllNS0_15binary_internal10MulFunctorIlEEEEEEvRNS_18TensorIteratorBaseERKT_EUliE_EEviT1_ --------------------------
	.section	.text._ZN2at6native18elementwise_kernelILi128ELi4EZNS0_15gpu_kernel_implINS0_13BinaryFunctorIlllNS0_15binary_internal10MulFunctorIlEEEEEEvRNS_18TensorIteratorBaseERKT_EUliE_EEviT1_,"ax",@progbits
	.align	128
        .global         _ZN2at6native18elementwise_kernelILi128ELi4EZNS0_15gpu_kernel_implINS0_13BinaryFunctorIlllNS0_15binary_internal10MulFunctorIlEEEEEEvRNS_18TensorIteratorBaseERKT_EUliE_EEviT1_
        .type           _ZN2at6native18elementwise_kernelILi128ELi4EZNS0_15gpu_kernel_implINS0_13BinaryFunctorIlllNS0_15binary_internal10MulFunctorIlEEEEEEvRNS_18TensorIteratorBaseERKT_EUliE_EEviT1_,@function
        .size           _ZN2at6native18elementwise_kernelILi128ELi4EZNS0_15gpu_kernel_implINS0_13BinaryFunctorIlllNS0_15binary_internal10MulFunctorIlEEEEEEvRNS_18TensorIteratorBaseERKT_EUliE_EEviT1_,(.L_x_17054 - _ZN2at6native18elementwise_kernelILi128ELi4EZNS0_15gpu_kernel_implINS0_13BinaryFunctorIlllNS0_15binary_internal10MulFunctorIlEEEEEEvRNS_18TensorIteratorBaseERKT_EUliE_EEviT1_)
        .other          _ZN2at6native18elementwise_kernelILi128ELi4EZNS0_15gpu_kernel_implINS0_13BinaryFunctorIlllNS0_15binary_internal10MulFunctorIlEEEEEEvRNS_18TensorIteratorBaseERKT_EUliE_EEviT1_,@"STO_CUDA_ENTRY STV_DEFAULT"
_ZN2at6native18elementwise_kernelILi128ELi4EZNS0_15gpu_kernel_implINS0_13BinaryFunctorIlllNS0_15binary_internal10MulFunctorIlEEEEEEvRNS_18TensorIteratorBaseERKT_EUliE_EEviT1_:
.text._ZN2at6native18elementwise_kernelILi128ELi4EZNS0_15gpu_kernel_implINS0_13BinaryFunctorIlllNS0_15binary_internal10MulFunctorIlEEEEEEvRNS_18TensorIteratorBaseERKT_EUliE_EEviT1_:
        /* <DEDUP_REMOVED lines=371> */
.L_x_11660:
        /* <DEDUP_REMOVED lines=17> */
.L_x_11664:
[----:B------:R4:W5:Y:S01]  /*1840*/  LDG.E.U8 R16, desc[UR36][R2.64] ;  /* 0x0000002402107981 */ /* 0x000962000c1e1100 */
[----:B------:R-:W-:Y:S01]  /*1850*/  HFMA2 R17, -RZ, RZ, 0, 0 ;  /* 0x00000000ff117431 */ /* 0x000fe200000001ff */
[----:B------:R-:W-:Y:S06]  /*1860*/  BRA `(.L_x_11666) ;  /* 0x0000000c00407947 */ /* 0x000fec0003800000 */
.L_x_11663:
        /* <DEDUP_REMOVED lines=8> */
.L_x_11668:
[----:B------:R-:W2:Y:S02]  /*18f0*/  LDG.E R16, desc[UR36][R2.64] ;  /* 0x0000002402107981 */ /* 0x000ea4000c1e1900 */
[----:B--2---:R-:W-:Y:S01]  /*1900*/  SHF.R.S32.HI R17, RZ, 0x1f, R16 ;  /* 0x0000001fff117819 */ /* 0x004fe20000011410 */
[----:B------:R-:W-:Y:S06]  /*1910*/  BRA `(.L_x_11666) ;  /* 0x0000000c00147947 */ /* 0x000fec0003800000 */
.L_x_11667:
[----:B------:R-:W2:Y:S02]  /*1920*/  LDG.E.S16 R16, desc[UR36][R2.64] ;  /* 0x0000002402107981 */ /* 0x000ea4000c1e1700 */
[----:B--2---:R-:W-:Y:S01]  /*1930*/  SHF.R.S32.HI R17, RZ, 0x1f, R16 ;  /* 0x0000001fff117819 */ /* 0x004fe20000011410 */
[----:B------:R-:W-:Y:S06]  /*1940*/  BRA `(.L_x_11666) ;  /* 0x0000000c00087947 */ /* 0x000fec0003800000 */
.L_x_11662:
        /* <DEDUP_REMOVED lines=9> */
.L_x_11670:
[----:B------:R-:W2:Y:S02]  /*19e0*/  LDG.E.U16 R2, desc[UR36][R2.64] ;  /* 0x0000002402027981 */ /* 0x000ea4000c1e1500 */
[----:B--2---:R-:W-:-:S06]  /*19f0*/  HADD2.F32 R16, -RZ, R2.H0_H0 ;  /* 0x20000002ff107230 */ /* 0x004fcc0000004100 */
[----:B------:R-:W3:Y:S02]  /*1a00*/  F2I.S64.TRUNC R16, R16 ;  /* 0x0000001000107311 */ /* 0x000ee4000020d900 */
[----:B---3--:R-:W-:Y:S05]  /*1a10*/  BRA `(.L_x_11666) ;  /* 0x0000000800d47947 */ /* 0x008fea0003800000 */
.L_x_11669:
        /* <DEDUP_REMOVED lines=9> */
.L_x_11672:
[----:B------:R-:W2:Y:S02]  /*1ab0*/  LDG.E.U16 R2, desc[UR36][R2.64] ;  /* 0x0000002402027981 */ /* 0x000ea4000c1e1500 */
[----:B--2---:R-:W-:-:S06]  /*1ac0*/  HADD2.F32 R16, -RZ, R2.H0_H0 ;  /* 0x20000002ff107230 */ /* 0x004fcc0000004100 */
[----:B------:R-:W3:Y:S02]  /*1ad0*/  F2I.S64.TRUNC R16, R16 ;  /* 0x0000001000107311 */ /* 0x000ee4000020d900 */
[----:B---3--:R-:W-:Y:S05]  /*1ae0*/  BRA `(.L_x_11666) ;  /* 0x0000000800a07947 */ /* 0x008fea0003800000 */
.L_x_11671:
[----:B------:R-:W2:Y:S02]  /*1af0*/  LDG.E.64 R2, desc[UR36][R2.64] ;  /* 0x0000002402027981 */ /* 0x000ea4000c1e1b00 */
[----:B--2---:R3:W4:Y:S02]  /*1b00*/  F2I.S64.F64.TRUNC R16, R2 ;  /* 0x0000000200107311 */ /* 0x004724000030d900 */
[----:B---34-:R-:W-:Y:S05]  /*1b10*/  BRA `(.L_x_11666) ;  /* 0x0000000800947947 */ /* 0x018fea0003800000 */
.L_x_11661:
        /* <DEDUP_REMOVED lines=13> */
.L_x_11675:
[----:B------:R-:W2:Y:S02]  /*1bf0*/  LDG.E.64 R2, desc[UR36][R2.64] ;  /* 0x0000002402027981 */ /* 0x000ea4000c1e1b00 */
[----:B--2---:R3:W4:Y:S02]  /*1c00*/  F2I.S64.F64.TRUNC R16, R2 ;  /* 0x0000000200107311 */ /* 0x004724000030d900 */
[----:B---34-:R-:W-:Y:S05]  /*1c10*/  BRA `(.L_x_11666) ;  /* 0x0000000800547947 */ /* 0x018fea0003800000 */
.L_x_11674:
        /* <DEDUP_REMOVED lines=26> */
.L_x_11677:
        /* <DEDUP_REMOVED lines=11> */
[----:B------:R3:W4:Y:S02]  /*1e70*/  F2I.S64.TRUNC R16, R0 ;  /* 0x0000000000107311 */ /* 0x000724000020d900 */
[----:B---34-:R-:W-:Y:S05]  /*1e80*/  BRA `(.L_x_11666) ;  /* 0x0000000400b87947 */ /* 0x018fea0003800000 */
.L_x_11676:
[----:B------:R-:W2:Y:S02]  /*1e90*/  LDG.E.U16 R16, desc[UR36][R2.64] ;  /* 0x0000002402107981 */ /* 0x000ea4000c1e1500 */
[----:B--2---:R-:W-:-:S06]  /*1ea0*/  IMAD.U32 R16, R16, 0x10000, RZ ;  /* 0x0001000010107824 */ /* 0x004fcc00078e00ff */
[----:B------:R-:W3:Y:S02]  /*1eb0*/  F2I.S64.TRUNC R16, R16 ;  /* 0x0000001000107311 */ /* 0x000ee4000020d900 */
[----:B---3--:R-:W-:Y:S05]  /*1ec0*/  BRA `(.L_x_11666) ;  /* 0x0000000400a87947 */ /* 0x008fea0003800000 */
.L_x_11673:
        /* <DEDUP_REMOVED lines=9> */
[----:B------:R-:W-:Y:S01]  /*1f60*/  HFMA2 R17, -RZ, RZ, 0, 0 ;  /* 0x00000000ff117431 */ /* 0x000fe200000001ff */
[----:B------:R-:W-:Y:S06]  /*1f70*/  BRA `(.L_x_11666) ;  /* 0x00000004007c7947 */ /* 0x000fec0003800000 */
.L_x_11680:
        /* <DEDUP_REMOVED lines=21> */
.L_x_11684:
[----:B------:R-:W-:Y:S05]  /*20d0*/  BSYNC.RECONVERGENT B1 ;  /* 0x0000000000017941 */ /* 0x000fea0003800200 */
.L_x_11683:
[----:B------:R-:W-:Y:S01]  /*20e0*/  IMAD.SHL.U32 R0, R0, 0x100000, RZ ;  /* 0x0010000000007824 */ /* 0x000fe200078e00ff */
[----:B------:R-:W-:-:S04]  /*20f0*/  LEA R2, R2, 0x3b800000, 0x17 ;  /* 0x3b80000002027811 */ /* 0x000fc800078eb8ff */
[----:B------:R-:W-:-:S07]  /*2100*/  LOP3.LUT R16, R2, R0, R7, 0xfe, !PT ;  /* 0x0000000002107212 */ /* 0x000fce00078efe07 */
.L_x_11682:
[----:B------:R-:W-:Y:S05]  /*2110*/  BSYNC.RECONVERGENT B0 ;  /* 0x0000000000007941 */ /* 0x000fea0003800200 */
.L_x_11681:
[----:B------:R-:W1:Y:S02]  /*2120*/  F2I.S64.TRUNC R16, R16 ;  /* 0x0000001000107311 */ /* 0x000e64000020d900 */
[----:B-1----:R-:W-:Y:S05]  /*2130*/  BRA `(.L_x_11666) ;  /* 0x00000004000c7947 */ /* 0x002fea0003800000 */
.L_x_11679:
        /* <DEDUP_REMOVED lines=21> */
.L_x_11688:
[----:B------:R-:W-:Y:S05]  /*2290*/  BSYNC.RECONVERGENT B1 ;  /* 0x0000000000017941 */ /* 0x000fea0003800200 */
.L_x_11687:
[----:B------:R-:W-:Y:S01]  /*22a0*/  IMAD.SHL.U32 R0, R0, 0x200000, RZ ;  /* 0x0020000000007824 */ /* 0x000fe200078e00ff */
[----:B------:R-:W-:-:S04]  /*22b0*/  LEA R2, R2, 0x37800000, 0x17 ;  /* 0x3780000002027811 */ /* 0x000fc800078eb8ff */
[----:B------:R-:W-:-:S07]  /*22c0*/  LOP3.LUT R16, R2, R0, R7, 0xfe, !PT ;  /* 0x0000000002107212 */ /* 0x000fce00078efe07 */
.L_x_11686:
[----:B------:R-:W-:Y:S05]  /*22d0*/  BSYNC.RECONVERGENT B0 ;  /* 0x0000000000007941 */ /* 0x000fea0003800200 */
.L_x_11685:
[----:B------:R-:W1:Y:S02]  /*22e0*/  F2I.S64.TRUNC R16, R16 ;  /* 0x0000001000107311 */ /* 0x000e64000020d900 */
[----:B-1----:R-:W-:Y:S05]  /*22f0*/  BRA `(.L_x_11666) ;  /* 0x00000000009c7947 */ /* 0x002fea0003800000 */
.L_x_11678:
[----:B------:R-:W-:-:S09]  /*2300*/  UISETP.NE.AND UP0, UPT, UR4, 0x1c, UPT ;  /* 0x0000001c0400788c */ /* 0x000fd2000bf05270 */
[----:B------:R-:W-:Y:S05]  /*2310*/  BRA.U !UP0, `(.L_x_11689) ;  /* 0x00000001088c7547 */ /* 0x000fea000b800000 */
[----:B------:R-:W-:-:S09]  /*2320*/  UISETP.NE.AND UP0, UPT, UR4, 0x1d, UPT ;  /* 0x0000001d0400788c */ /* 0x000fd2000bf05270 */
[----:B------:R-:W-:Y:S05]  /*2330*/  BRA.U !UP0, `(.L_x_11690) ;  /* 0x00000001087c7547 */ /* 0x000fea000b800000 */
[----:B------:R-:W-:-:S09]  /*2340*/  UISETP.NE.AND UP0, UPT, UR4, 0x2c, UPT ;  /* 0x0000002c0400788c */ /* 0x000fd2000bf05270 */
[----:B------:R-:W-:Y:S05]  /*2350*/  BRA.U !UP0, `(.L_x_11691) ;  /* 0x0000000108487547 */ /* 0x000fea000b800000 */
.L_x_11665:
        /* <DEDUP_REMOVED lines=16> */
.L_x_11692:
[----:B------:R-:W-:Y:S01]  /*2460*/  CS2R R16, SRZ ;  /* 0x0000000000107805 */ /* 0x000fe2000001ff00 */
[----:B------:R-:W-:Y:S06]  /*2470*/  BRA `(.L_x_11666) ;  /* 0x00000000003c7947 */ /* 0x000fec0003800000 */
.L_x_11691:
        /* <DEDUP_REMOVED lines=8> */
.L_x_11694:
[----:B------:R-:W-:Y:S05]  /*2500*/  BSYNC.RECONVERGENT B0 ;  /* 0x0000000000007941 */ /* 0x000fea0003800200 */
.L_x_11693:
[----:B------:R-:W2:Y:S02]  /*2510*/  F2I.S64.TRUNC R16, R16 ;  /* 0x0000001000107311 */ /* 0x000ea4000020d900 */
[----:B--2---:R-:W-:Y:S05]  /*2520*/  BRA `(.L_x_11666) ;  /* 0x0000000000107947 */ /* 0x004fea0003800000 */
.L_x_11690:
[----:B------:R2:W5:Y:S01]  /*2530*/  LDG.E.64 R16, desc[UR36][R2.64] ;  /* 0x0000002402107981 */ /* 0x000562000c1e1b00 */
[----:B------:R-:W-:Y:S05]  /*2540*/  BRA `(.L_x_11666) ;  /* 0x0000000000087947 */ /* 0x000fea0003800000 */
.L_x_11689:
[----:B------:R1:W5:Y:S01]  /*2550*/  LDG.E R16, desc[UR36][R2.64] ;  /* 0x0000002402107981 */ /* 0x000362000c1e1900 */
[----:B------:R-:W-:-:S07]  /*2560*/  IMAD.MOV.U32 R17, RZ, RZ, RZ ;  /* 0x000000ffff117224 */ /* 0x000fce00078e00ff */
.L_x_11666:
        /* <DEDUP_REMOVED lines=17> */
.L_x_11698:
[----:B------:R0:W5:Y:S01]  /*2680*/  LDG.E.U8 R4, desc[UR36][R22.64] ;  /* 0x0000002416047981 */ /* 0x000162000c1e1100 */
[----:B------:R-:W-:Y:S01]  /*2690*/  IMAD.MOV.U32 R5, RZ, RZ, RZ ;  /* 0x000000ffff057224 */ /* 0x000fe200078e00ff */
[----:B------:R-:W-:Y:S06]  /*26a0*/  BRA `(.L_x_11700) ;  /* 0x0000000c00407947 */ /* 0x000fec0003800000 */
.L_x_11697:
        /* <DEDUP_REMOVED lines=8> */
.L_x_11702:
[----:B------:R-:W2:Y:S02]  /*2730*/  LDG.E R4, desc[UR36][R22.64] ;  /* 0x0000002416047981 */ /* 0x000ea4000c1e1900 */
[----:B--2---:R-:W-:Y:S01]  /*2740*/  SHF.R.S32.HI R5, RZ, 0x1f, R4 ;  /* 0x0000001fff057819 */ /* 0x004fe20000011404 */
[----:B------:R-:W-:Y:S06]  /*2750*/  BRA `(.L_x_11700) ;  /* 0x0000000c00147947 */ /* 0x000fec0003800000 */
.L_x_11701:
[----:B------:R-:W2:Y:S02]  /*2760*/  LDG.E.S16 R4, desc[UR36][R22.64] ;  /* 0x0000002416047981 */ /* 0x000ea4000c1e1700 */
[----:B--2---:R-:W-:Y:S01]  /*2770*/  SHF.R.S32.HI R5, RZ, 0x1f, R4 ;  /* 0x0000001fff057819 */ /* 0x004fe20000011404 */
[----:B------:R-:W-:Y:S06]  /*2780*/  BRA `(.L_x_11700) ;  /* 0x0000000c00087947 */ /* 0x000fec0003800000 */
.L_x_11696:
[----:B------:R-:W-:-:S09]  /*2790*/  UISETP.GT.AND UP0, UPT, UR4, 0x6, UPT ;  /* 0x000000060400788c */ /* 0x000fd2000bf04270 */
[----:B------:R-:W-:Y:S05]  /*27a0*/  BRA.U UP0, `(.L_x_11703) ;  /* 0x00000001002c7547 */ /* 0x000fea000b800000 */
[----:B------:R-:W-:-:S09]  /*27b0*/  UISETP.NE.AND UP0, UPT, UR4, 0x5, UPT ;  /* 0x000000050400788c */ /* 0x000fd2000bf05270 */
[----:B------:R-:W-:Y:S05]  /*27c0*/  BRA.U !UP0, `(.L_x_11704) ;  /* 0x0000000108147547 */ /* 0x000fea000b800000 */
[----:B------:R-:W-:-:S09]  /*27d0*/  UISETP.NE.AND UP0, UPT, UR4, 0x6, UPT ;  /* 0x000000060400788c */ /* 0x000fd2000bf05270 */
[----:B------:R-:W-:Y:S05]  /*27e0*/  BRA.U UP0, `(.L_x_11699) ;  /* 0x00000009006c7547 */ /* 0x000fea000b800000 */
[----:B------:R-:W2:Y:S02]  /*27f0*/  LDG.E R4, desc[UR36][R22.64] ;  /* 0x0000002416047981 */ /* 0x000ea4000c1e1900 */
[----:B--2---:R-:W0:Y:S02]  /*2800*/  F2I.S64.TRUNC R4, R4 ;  /* 0x0000000400047311 */ /* 0x004e24000020d900 */
[----:B0-----:R-:W-:Y:S05]  /*2810*/  BRA `(.L_x_11700) ;  /* 0x0000000800e47947 */ /* 0x001fea0003800000 */
.L_x_11704:
[----:B------:R-:W2:Y:S02]  /*2820*/  LDG.E.U16 R22, desc[UR36][R22.64] ;  /* 0x0000002416167981 */ /* 0x000ea4000c1e1500 */
[----:B--2---:R-:W-:-:S06]  /*2830*/  HADD2.F32 R4, -RZ, R22.H0_H0 ;  /* 0x20000016ff047230 */ /* 0x004fcc0000004100 */
[----:B------:R-:W0:Y:S02]  /*2840*/  F2I.S64.TRUNC R4, R4 ;  /* 0x0000000400047311 */ /* 0x000e24000020d900 */
[----:B0-----:R-:W-:Y:S05]  /*2850*/  BRA `(.L_x_11700) ;  /* 0x0000000800d47947 */ /* 0x001fea0003800000 */
.L_x_11703:
[----:B------:R-:W-:-:S09]  /*2860*/  UISETP.NE.AND UP0, UPT, UR4, 0x7, UPT ;  /* 0x000000070400788c */ /* 0x000fd2000bf05270 */
[----:B------:R-:W-:Y:S05]  /*2870*/  BRA.U !UP0, `(.L_x_11705) ;  /* 0x00000001082c7547 */ /* 0x000fea000b800000 */
[----:B------:R-:W-:-:S09]  /*2880*/  UISETP.NE.AND UP0, UPT, UR4, 0x8, UPT ;  /* 0x000000080400788c */ /* 0x000fd2000bf05270 */
[----:B------:R-:W-:Y:S05]  /*2890*/  BRA.U !UP0, `(.L_x_11706) ;  /* 0x0000000108147547 */ /* 0x000fea000b800000 */
[----:B------:R-:W-:-:S09]  /*28a0*/  UISETP.NE.AND UP0, UPT, UR4, 0x9, UPT ;  /* 0x000000090400788c */ /* 0x000fd2000bf05270 */
[----:B------:R-:W-:Y:S05]  /*28b0*/  BRA.U UP0, `(.L_x_11699) ;  /* 0x0000000900387547 */ /* 0x000fea000b800000 */
[----:B------:R-:W2:Y:S02]  /*28c0*/  LDG.E R4, desc[UR36][R22.64] ;  /* 0x0000002416047981 */ /* 0x000ea4000c1e1900 */
[----:B--2---:R-:W0:Y:S02]  /*28d0*/  F2I.S64.TRUNC R4, R4 ;  /* 0x0000000400047311 */ /* 0x004e24000020d900 */
[----:B0-----:R-:W-:Y:S05]  /*28e0*/  BRA `(.L_x_11700) ;  /* 0x0000000800b07947 */ /* 0x001fea0003800000 */
.L_x_11706:
[----:B------:R-:W2:Y:S02]  /*28f0*/  LDG.E.U16 R22, desc[UR36][R22.64] ;  /* 0x0000002416167981 */ /* 0x000ea4000c1e1500 */
[----:B--2---:R-:W-:-:S06]  /*2900*/  HADD2.F32 R4, -RZ, R22.H0_H0 ;  /* 0x20000016ff047230 */ /* 0x004fcc0000004100 */
[----:B------:R-:W0:Y:S02]  /*2910*/  F2I.S64.TRUNC R4, R4 ;  /* 0x0000000400047311 */ /* 0x000e24000020d900 */
[----:B0-----:R-:W-:Y:S05]  /*2920*/  BRA `(.L_x_11700) ;  /* 0x0000000800a07947 */ /* 0x001fea0003800000 */
.L_x_11705:
[----:B------:R-:W2:Y:S02]  /*2930*/  LDG.E.64 R4, desc[UR36][R22.64] ;  /* 0x0000002416047981 */ /* 0x000ea4000c1e1b00 */
[----:B--2---:R-:W0:Y:S02]  /*2940*/  F2I.S64.F64.TRUNC R4, R4 ;  /* 0x0000000400047311 */ /* 0x004e24000030d900 */
[----:B0-----:R-:W-:Y:S05]  /*2950*/  BRA `(.L_x_11700) ;  /* 0x0000000800947947 */ /* 0x001fea0003800000 */
.L_x_11695:
        /* <DEDUP_REMOVED lines=13> */
.L_x_11709:
[----:B------:R-:W2:Y:S02]  /*2a30*/  LDG.E.64 R4, desc[UR36][R22.64] ;  /* 0x0000002416047981 */ /* 0x000ea4000c1e1b00 */
[----:B--2---:R-:W0:Y:S02]  /*2a40*/  F2I.S64.F64.TRUNC R4, R4 ;  /* 0x0000000400047311 */ /* 0x004e24000030d900 */
[----:B0-----:R-:W-:Y:S05]  /*2a50*/  BRA `(.L_x_11700) ;  /* 0x0000000800547947 */ /* 0x001fea0003800000 */
.L_x_11708:
        /* <DEDUP_REMOVED lines=9> */
[C---:B-1-34-:R-:W-:Y:S02]  /*2af0*/  LOP3.LUT R2, R0.reuse, 0x7f000000, RZ, 0xc0, !PT ;  /* 0x7f00000000027812 */ /* 0x05afe400078ec0ff */
        /* <DEDUP_REMOVED lines=14> */
[----:B------:R0:W1:Y:S02]  /*2be0*/  F2I.S64.TRUNC R4, R3 ;  /* 0x0000000300047311 */ /* 0x000064000020d900 */
[----:B01----:R-:W-:Y:S05]  /*2bf0*/  BRA `(.L_x_11700) ;  /* 0x0000000400ec7947 */ /* 0x003fea0003800000 */
.L_x_11711:
[----:B-1234-:R-:W2:Y:S02]  /*2c00*/  LDG.E.U8 R3, desc[UR36][R22.64] ;  /* 0x0000002416037981 */ /* 0x01eea4000c1e1100 */
        /* <DEDUP_REMOVED lines=10> */
[----:B------:R0:W1:Y:S02]  /*2cb0*/  F2I.S64.TRUNC R4, R0 ;  /* 0x0000000000047311 */ /* 0x000064000020d900 */
[----:B01----:R-:W-:Y:S05]  /*2cc0*/  BRA `(.L_x_11700) ;  /* 0x0000000400b87947 */ /* 0x003fea0003800000 */
.L_x_11710:
[----:B------:R-:W2:Y:S02]  /*2cd0*/  LDG.E.U16 R4, desc[UR36][R22.64] ;  /* 0x0000002416047981 */ /* 0x000ea4000c1e1500 */
[----:B--2---:R-:W-:-:S06]  /*2ce0*/  SHF.L.U32 R4, R4, 0x10, RZ ;  /* 0x0000001004047819 */ /* 0x004fcc00000006ff */
[----:B------:R-:W0:Y:S02]  /*2cf0*/  F2I.S64.TRUNC R4, R4 ;  /* 0x0000000400047311 */ /* 0x000e24000020d900 */
[----:B0-----:R-:W-:Y:S05]  /*2d00*/  BRA `(.L_x_11700) ;  /* 0x0000000400a87947 */ /* 0x001fea0003800000 */
.L_x_11707:
        /* <DEDUP_REMOVED lines=11> */
.L_x_11714:
        /* <DEDUP_REMOVED lines=10> */
[----:B-1-34-:R-:W-:Y:S02]  /*2e60*/  LOP3.LUT P0, R2, R0, 0xf, RZ, 0xc0, !PT ;  /* 0x0000000f00027812 */ /* 0x01afe4000780c0ff */
        /* <DEDUP_REMOVED lines=10> */
.L_x_11718:
[----:B------:R-:W-:Y:S05]  /*2f10*/  BSYNC.RECONVERGENT B1 ;  /* 0x0000000000017941 */ /* 0x000fea0003800200 */
.L_x_11717:
[----:B------:R-:W-:Y:S02]  /*2f20*/  SHF.L.U32 R0, R0, 0x14, RZ ;  /* 0x0000001400007819 */ /* 0x000fe400000006ff */
[----:B------:R-:W-:-:S04]  /*2f30*/  LEA R2, R2, 0x3b800000, 0x17 ;  /* 0x3b80000002027811 */ /* 0x000fc800078eb8ff */
[----:B------:R-:W-:-:S07]  /*2f40*/  LOP3.LUT R4, R2, R0, R7, 0xfe, !PT ;  /* 0x0000000002047212 */ /* 0x000fce00078efe07 */
.L_x_11716:
[----:B------:R-:W-:Y:S05]  /*2f50*/  BSYNC.RECONVERGENT B0 ;  /* 0x0000000000007941 */ /* 0x000fea0003800200 */
.L_x_11715:
[----:B------:R-:W0:Y:S02]  /*2f60*/  F2I.S64.TRUNC R4, R4 ;  /* 0x0000000400047311 */ /* 0x000e24000020d900 */
[----:B0-----:R-:W-:Y:S05]  /*2f70*/  BRA `(.L_x_11700) ;  /* 0x00000004000c7947 */ /* 0x001fea0003800000 */
.L_x_11713:
        /* <DEDUP_REMOVED lines=10> */
[----:B-1-34-:R-:W-:Y:S02]  /*3020*/  LOP3.LUT P0, R2, R0, 0x1f, RZ, 0xc0, !PT ;  /* 0x0000001f00027812 */ /* 0x01afe4000780c0ff */
        /* <DEDUP_REMOVED lines=10> */
.L_x_11722:
[----:B------:R-:W-:Y:S05]  /*30d0*/  BSYNC.RECONVERGENT B1 ;  /* 0x0000000000017941 */ /* 0x000fea0003800200 */
.L_x_11721:
[----:B------:R-:W-:Y:S01]  /*30e0*/  IMAD.SHL.U32 R0, R0, 0x200000, RZ ;  /* 0x0020000000007824 */ /* 0x000fe200078e00ff */
[----:B------:R-:W-:-:S04]  /*30f0*/  LEA R2, R2, 0x37800000, 0x17 ;  /* 0x3780000002027811 */ /* 0x000fc800078eb8ff */
[----:B------:R-:W-:-:S07]  /*3100*/  LOP3.LUT R4, R2, R0, R7, 0xfe, !PT ;  /* 0x0000000002047212 */ /* 0x000fce00078efe07 */
.L_x_11720:
[----:B------:R-:W-:Y:S05]  /*3110*/  BSYNC.RECONVERGENT B0 ;  /* 0x0000000000007941 */ /* 0x000fea0003800200 */
.L_x_11719:
[----:B------:R-:W0:Y:S02]  /*3120*/  F2I.S64.TRUNC R4, R4 ;  /* 0x0000000400047311 */ /* 0x000e24000020d900 */
[----:B0-----:R-:W-:Y:S05]  /*3130*/  BRA `(.L_x_11700) ;  /* 0x00000000009c7947 */ /* 0x001fea0003800000 */
.L_x_11712:
[----:B------:R-:W-:-:S09]  /*3140*/  UISETP.NE.AND UP0, UPT, UR4, 0x1c, UPT ;  /* 0x0000001c0400788c */ /* 0x000fd2000bf05270 */
[----:B------:R-:W-:Y:S05]  /*3150*/  BRA.U !UP0, `(.L_x_11723) ;  /* 0x00000001088c7547 */ /* 0x000fea000b800000 */
[----:B------:R-:W-:-:S09]  /*3160*/  UISETP.NE.AND UP0, UPT, UR4, 0x1d, UPT ;  /* 0x0000001d0400788c */ /* 0x000fd2000bf05270 */
[----:B------:R-:W-:Y:S05]  /*3170*/  BRA.U !UP0, `(.L_x_11724) ;  /* 0x00000001087c7547 */ /* 0x000fea000b800000 */
[----:B------:R-:W-:-:S09]  /*3180*/  UISETP.NE.AND UP0, UPT, UR4, 0x2c, UPT ;  /* 0x0000002c0400788c */ /* 0x000fd2000bf05270 */
[----:B------:R-:W-:Y:S05]  /*3190*/  BRA.U !UP0, `(.L_x_11725) ;  /* 0x0000000108487547 */ /* 0x000fea000b800000 */
.L_x_11699:
[----:B-1234-:R-:W-:Y:S01]  /*31a0*/  MOV R2, 0x0 ;  /* 0x0000000000027802 */ /* 0x01efe20000000f00 */
        /* <DEDUP_REMOVED lines=14> */
[----:B--2--5:R-:W-:Y:S05]  /*3290*/  CALL.ABS.NOINC R2 ;  /* 0x0000000002007343 */ /* 0x024fea0003c00000 */
.L_x_11726:
[----:B------:R-:W-:Y:S01]  /*32a0*/  CS2R R4, SRZ ;  /* 0x0000000000047805 */ /* 0x000fe2000001ff00 */
[----:B------:R-:W-:Y:S06]  /*32b0*/  BRA `(.L_x_11700) ;  /* 0x00000000003c7947 */ /* 0x000fec0003800000 */
.L_x_11725:
[----:B------:R-:W2:Y:S01]  /*32c0*/  LDG.E.U8 R22, desc[UR36][R22.64] ;  /* 0x0000002416167981 */ /* 0x000ea2000c1e1100 */
[----:B------:R-:W-:Y:S01]  /*32d0*/  BSSY.RECONVERGENT B0, `(.L_x_11727) ;  /* 0x0000007000007945 */ /* 0x000fe20003800200 */
[----:B------:R-:W-:Y:S02]  /*32e0*/  MOV R4, 0x400000 ;  /* 0x0040000000047802 */ /* 0x000fe40000000f00 */
[----:B--2---:R-:W-:-:S13]  /*32f0*/  ISETP.NE.AND P0, PT, R22, RZ, PT ;  /* 0x000000ff1600720c */ /* 0x004fda0003f05270 */
[----:B------:R-:W-:Y:S05]  /*3300*/  @!P0 BRA `(.L_x_11728) ;  /* 0x00000000000c8947 */ /* 0x000fea0003800000 */
[----:B------:R-:W-:-:S13]  /*3310*/  ISETP.NE.AND P0, PT, R22, 0xff, PT ;  /* 0x000000ff1600780c */ /* 0x000fda0003f05270 */
[----:B------:R-:W-:Y:S02]  /*3320*/  @!P0 IMAD.MOV.U32 R4, RZ, RZ, 0x7f800001 ;  /* 0x7f800001ff048424 */ /* 0x000fe400078e00ff */
[----:B------:R-:W-:-:S07]  /*3330*/  @P0 IMAD.SHL.U32 R4, R22, 0x800000, RZ ;  /* 0x0080000016040824 */ /* 0x000fce00078e00ff */
.L_x_11728:
[----:B------:R-:W-:Y:S05]  /*3340*/  BSYNC.RECONVERGENT B0 ;  /* 0x0000000000007941 */ /* 0x000fea0003800200 */
.L_x_11727:
[----:B------:R-:W0:Y:S02]  /*3350*/  F2I.S64.TRUNC R4, R4 ;  /* 0x0000000400047311 */ /* 0x000e24000020d900 */
[----:B0-----:R-:W-:Y:S05]  /*3360*/  BRA `(.L_x_11700) ;  /* 0x0000000000107947 */ /* 0x001fea0003800000 */
.L_x_11724:
[----:B------:R0:W5:Y:S01]  /*3370*/  LDG.E.64 R4, desc[UR36][R22.64] ;  /* 0x0000002416047981 */ /* 0x000162000c1e1b00 */
[----:B------:R-:W-:Y:S05]  /*3380*/  BRA `(.L_x_11700) ;  /* 0x0000000000087947 */ /* 0x000fea0003800000 */
.L_x_11723:
[----:B------:R0:W5:Y:S01]  /*3390*/  LDG.E R4, desc[UR36][R22.64] ;  /* 0x0000002416047981 */ /* 0x000162000c1e1900 */
[----:B------:R-:W-:-:S07]  /*33a0*/  HFMA2 R5, -RZ, RZ, 0, 0 ;  /* 0x00000000ff057431 */ /* 0x000fce00000001ff */
.L_x_11700:
[----:B------:R-:W0:Y:S01]  /*33b0*/  LDCU.64 UR6, c[0x0][0x5e8] ;  /* 0x0000bd00ff0677ac */ /* 0x000e220008000a00 */
[-C--:B-12345:R-:W-:Y:S02]  /*33c0*/  IMAD R3, R5, R16.reuse, RZ ;  /* 0x0000001005037224 */ /* 0x0befe400078e02ff */
[----:B------:R-:W-:Y:S01]  /*33d0*/  IMAD.WIDE.U32 R6, R4, R16, RZ ;  /* 0x0000001004067225 */ /* 0x000fe200078e00ff */
[----:B------:R-:W-:-:S03]  /*33e0*/  UPRMT UR4, UR43, 0x9910, URZ ;  /* 0x000099102b047896 */ /* 0x000fc600080000ff */
[----:B------:R-:W-:Y:S01]  /*33f0*/  IMAD R5, R17, R4, R3 ;  /* 0x0000000411057224 */ /* 0x000fe200078e0203 */
[----:B------:R-:W-:Y:S01]  /*3400*/  UISETP.GT.AND UP0, UPT, UR4, 0x9, UPT ;  /* 0x000000090400788c */ /* 0x000fe2000bf04270 */
[----:B------:R-:W-:Y:S02]  /*3410*/  MOV R4, R6 ;  /* 0x0000000600047202 */ /* 0x000fe40000000f00 */
[----:B------:R-:W-:Y:S01]  /*3420*/  IMAD.IADD R5, R7, 0x1, R5 ;  /* 0x0000000107057824 */ /* 0x000fe200078e0205 */
        /* <DEDUP_REMOVED lines=13> */
.L_x_11732:
[----:B------:R1:W-:Y:S01]  /*3500*/  STG.E.U8 desc[UR36][R2.64], R6 ;  /* 0x0000000602007986 */ /* 0x0003e2000c101124 */
[----:B------:R-:W-:Y:S05]  /*3510*/  BRA `(.L_x_11734) ;  /* 0x0000000c003c7947 */ /* 0x000fea0003800000 */
.L_x_11731:
        /* <DEDUP_REMOVED lines=8> */
.L_x_11736:
[----:B------:R3:W-:Y:S01]  /*35a0*/  STG.E desc[UR36][R2.64], R6 ;  /* 0x0000000602007986 */ /* 0x0007e2000c101924 */
[----:B------:R-:W-:Y:S05]  /*35b0*/  BRA `(.L_x_11734) ;  /* 0x0000000c00147947 */ /* 0x000fea0003800000 */
.L_x_11735:
[----:B------:R2:W-:Y:S01]  /*35c0*/  STG.E.U16 desc[UR36][R2.64], R6 ;  /* 0x0000000602007986 */ /* 0x0005e2000c101524 */
[----:B------:R-:W-:Y:S05]  /*35d0*/  BRA `(.L_x_11734) ;  /* 0x0000000c000c7947 */ /* 0x000fea0003800000 */
.L_x_11730:
        /* <DEDUP_REMOVED lines=9> */
.L_x_11738:
[----:B------:R-:W0:Y:S02]  /*3670*/  I2F.S64 R0, R4 ;  /* 0x0000000400007312 */ /* 0x000e240000301400 */
[----:B0-----:R-:W-:-:S05]  /*3680*/  F2FP.F16.F32.PACK_AB R0, RZ, R0 ;  /* 0x00000000ff00723e */ /* 0x001fca00000000ff */
[----:B------:R0:W-:Y:S01]  /*3690*/  STG.E.U16 desc[UR36][R2.64], R0 ;  /* 0x0000000002007986 */ /* 0x0001e2000c101524 */
[----:B------:R-:W-:Y:S05]  /*36a0*/  BRA `(.L_x_11734) ;  /* 0x0000000800d87947 */ /* 0x000fea0003800000 */
.L_x_11737:
        /* <DEDUP_REMOVED lines=10> */
.L_x_11740:
[----:B------:R-:W0:Y:S02]  /*3750*/  I2F.S64 R4, R4 ;  /* 0x0000000400047312 */ /* 0x000e240000301400 */
[----:B0-----:R-:W-:-:S04]  /*3760*/  F2FP.F16.F32.PACK_AB R5, RZ, R4 ;  /* 0x00000004ff05723e */ /* 0x001fc800000000ff */
[----:B------:R-:W-:-:S05]  /*3770*/  PRMT R5, R5, 0x5410, RZ ;  /* 0x0000541005057816 */ /* 0x000fca00000000ff */
[----:B------:R0:W-:Y:S01]  /*3780*/  STG.E desc[UR36][R2.64], R5 ;  /* 0x0000000502007986 */ /* 0x0001e2000c101924 */
[----:B------:R-:W-:Y:S05]  /*3790*/  BRA `(.L_x_11734) ;  /* 0x00000008009c7947 */ /* 0x000fea0003800000 */
.L_x_11739:
[----:B------:R-:W0:Y:S02]  /*37a0*/  I2F.F64.S64 R4, R4 ;  /* 0x0000000400047312 */ /* 0x000e240000301c00 */
[----:B0-----:R0:W-:Y:S01]  /*37b0*/  STG.E.64 desc[UR36][R2.64], R4 ;  /* 0x0000000402007986 */ /* 0x0011e2000c101b24 */
[----:B------:R-:W-:Y:S05]  /*37c0*/  BRA `(.L_x_11734) ;  /* 0x0000000800907947 */ /* 0x000fea0003800000 */
.L_x_11729:
        /* <DEDUP_REMOVED lines=13> */
.L_x_11743:
[----:B------:R-:W-:Y:S01]  /*38a0*/  CS2R R6, SRZ ;  /* 0x0000000000067805 */ /* 0x000fe2000001ff00 */
[----:B------:R-:W0:Y:S04]  /*38b0*/  I2F.F64.S64 R4, R4 ;  /* 0x0000000400047312 */ /* 0x000e280000301c00 */
[----:B0-----:R0:W-:Y:S01]  /*38c0*/  STG.E.128 desc[UR36][R2.64], R4 ;  /* 0x0000000402007986 */ /* 0x0011e2000c101d24 */
[----:B------:R-:W-:Y:S05]  /*38d0*/  BRA `(.L_x_11734) ;  /* 0x00000008004c7947 */ /* 0x000fea0003800000 */
.L_x_11742:
        /* <DEDUP_REMOVED lines=19> */
.L_x_11747:
[----:B------:R-:W-:Y:S05]  /*3a10*/  BSYNC.RECONVERGENT B0 ;  /* 0x0000000000007941 */ /* 0x000fea0003800200 */
.L_x_11746:
[----:B------:R-:W-:-:S05]  /*3a20*/  LOP3.LUT R7, R0, 0x80, R7, 0xf8, !PT ;  /* 0x0000008000077812 */ /* 0x000fca00078ef807 */
[----:B------:R0:W-:Y:S01]  /*3a30*/  STG.E.U8 desc[UR36][R2.64], R7 ;  /* 0x0000000702007986 */ /* 0x0001e2000c101124 */
[----:B------:R-:W-:Y:S05]  /*3a40*/  BRA `(.L_x_11734) ;  /* 0x0000000400f07947 */ /* 0x000fea0003800000 */
.L_x_11745:
[----:B------:R-:W0:Y:S01]  /*3a50*/  I2F.S64 R5, R4 ;  /* 0x0000000400057312 */ /* 0x000e220000301400 */
[----:B------:R-:W-:Y:S01]  /*3a60*/  BSSY.RECONVERGENT B0, `(.L_x_11748) ;  /* 0x000000e000007945 */ /* 0x000fe20003800200 */
[----:B0-----:R-:W-:Y:S02]  /*3a70*/  LOP3.LUT R6, R5, 0x7fffffff, RZ, 0xc0, !PT ;  /* 0x7fffffff05067812 */ /* 0x001fe400078ec0ff */
        /* <DEDUP_REMOVED lines=12> */
.L_x_11749:
[----:B------:R-:W-:Y:S05]  /*3b40*/  BSYNC.RECONVERGENT B0 ;  /* 0x0000000000007941 */ /* 0x000fea0003800200 */
.L_x_11748:
[----:B------:R-:W-:-:S05]  /*3b50*/  LOP3.LUT R7, R0, 0x80, R7, 0xf8, !PT ;  /* 0x0000008000077812 */ /* 0x000fca00078ef807 */
[----:B------:R0:W-:Y:S01]  /*3b60*/  STG.E.U8 desc[UR36][R2.64], R7 ;  /* 0x0000000702007986 */ /* 0x0001e2000c101124 */
[----:B------:R-:W-:Y:S05]  /*3b70*/  BRA `(.L_x_11734) ;  /* 0x0000000400a47947 */ /* 0x000fea0003800000 */
.L_x_11744:
[----:B------:R-:W0:Y:S02]  /*3b80*/  I2F.S64 R0, R4 ;  /* 0x0000000400007312 */ /* 0x000e240000301400 */
[----:B0-----:R-:W-:-:S05]  /*3b90*/  F2FP.BF16.F32.PACK_AB R0, RZ, R0 ;  /* 0x00000000ff00723e */ /* 0x001fca00000010ff */
[----:B------:R0:W-:Y:S01]  /*3ba0*/  STG.E.U16 desc[UR36][R2.64], R0 ;  /* 0x0000000002007986 */ /* 0x0001e2000c101524 */
[----:B------:R-:W-:Y:S05]  /*3bb0*/  BRA `(.L_x_11734) ;  /* 0x0000000400947947 */ /* 0x000fea0003800000 */
.L_x_11741:
        /* <DEDUP_REMOVED lines=10> */
.L_x_11752:
        /* <DEDUP_REMOVED lines=13> */
.L_x_11755:
[----:B------:R-:W-:-:S04]  /*3d30*/  SHF.R.U32.HI R0, RZ, 0x14, R5 ;  /* 0x00000014ff007819 */ /* 0x000fc80000011605 */
[----:B------:R-:W-:-:S04]  /*3d40*/  LOP3.LUT R0, R0, 0x1, RZ, 0xc0, !PT ;  /* 0x0000000100007812 */ /* 0x000fc800078ec0ff */
[----:B------:R-:W-:-:S04]  /*3d50*/  IADD3 R0, PT, PT, R5, 0x487ffff, R0 ;  /* 0x0487ffff05007810 */ /* 0x000fc80007ffe000 */
[----:B------:R-:W-:-:S04]  /*3d60*/  SHF.R.U32.HI R0, RZ, 0x14, R0 ;  /* 0x00000014ff007819 */ /* 0x000fc80000011600 */
[----:B------:R-:W-:-:S07]  /*3d70*/  LOP3.LUT R4, R0, 0xff, RZ, 0xc0, !PT ;  /* 0x000000ff00047812 */ /* 0x000fce00078ec0ff */
.L_x_11756:
[----:B------:R-:W-:-:S04]  /*3d80*/  SHF.R.U32.HI R5, RZ, 0x18, R5 ;  /* 0x00000018ff057819 */ /* 0x000fc80000011605 */
[----:B------:R-:W-:-:S04]  /*3d90*/  LOP3.LUT R4, R4, 0x80, R5, 0xf8, !PT ;  /* 0x0000008004047812 */ /* 0x000fc800078ef805 */
[----:B------:R-:W-:-:S07]  /*3da0*/  PRMT R0, R4, 0x7610, R0 ;  /* 0x0000761004007816 */ /* 0x000fce0000000000 */
.L_x_11754:
[----:B------:R-:W-:Y:S05]  /*3db0*/  BSYNC.RECONVERGENT B0 ;  /* 0x0000000000007941 */ /* 0x000fea0003800200 */
.L_x_11753:
[----:B------:R0:W-:Y:S01]  /*3dc0*/  STG.E.U8 desc[UR36][R2.64], R0 ;  /* 0x0000000002007986 */ /* 0x0001e2000c101124 */
[----:B------:R-:W-:Y:S05]  /*3dd0*/  BRA `(.L_x_11734) ;  /* 0x00000004000c7947 */ /* 0x000fea0003800000 */
.L_x_11751:
        /* <DEDUP_REMOVED lines=13> */
.L_x_11759:
[----:B------:R-:W-:-:S04]  /*3eb0*/  SHF.R.U32.HI R0, RZ, 0x15, R5 ;  /* 0x00000015ff007819 */ /* 0x000fc80000011605 */
[----:B------:R-:W-:-:S04]  /*3ec0*/  LOP3.LUT R0, R0, 0x1, RZ, 0xc0, !PT ;  /* 0x0000000100007812 */ /* 0x000fc800078ec0ff */
[----:B------:R-:W-:-:S04]  /*3ed0*/  IADD3 R0, PT, PT, R5, 0x88fffff, R0 ;  /* 0x088fffff05007810 */ /* 0x000fc80007ffe000 */
[----:B------:R-:W-:-:S04]  /*3ee0*/  SHF.R.U32.HI R0, RZ, 0x15, R0 ;  /* 0x00000015ff007819 */ /* 0x000fc80000011600 */
[----:B------:R-:W-:-:S07]  /*3ef0*/  LOP3.LUT R4, R0, 0xff, RZ, 0xc0, !PT ;  /* 0x000000ff00047812 */ /* 0x000fce00078ec0ff */
.L_x_11760:
[----:B------:R-:W-:-:S04]  /*3f00*/  SHF.R.U32.HI R5, RZ, 0x18, R5 ;  /* 0x00000018ff057819 */ /* 0x000fc80000011605 */
[----:B------:R-:W-:-:S04]  /*3f10*/  LOP3.LUT R4, R4, 0x80, R5, 0xf8, !PT ;  /* 0x0000008004047812 */ /* 0x000fc800078ef805 */
[----:B------:R-:W-:-:S07]  /*3f20*/  PRMT R0, R4, 0x7610, R0 ;  /* 0x0000761004007816 */ /* 0x000fce0000000000 */
.L_x_11758:
[----:B------:R-:W-:Y:S05]  /*3f30*/  BSYNC.RECONVERGENT B0 ;  /* 0x0000000000007941 */ /* 0x000fea0003800200 */
.L_x_11757:
[----:B------:R0:W-:Y:S01]  /*3f40*/  STG.E.U8 desc[UR36][R2.64], R0 ;  /* 0x0000000002007986 */ /* 0x0001e2000c101124 */
[----:B------:R-:W-:Y:S05]  /*3f50*/  BRA `(.L_x_11734) ;  /* 0x0000000000ac7947 */ /* 0x000fea0003800000 */
.L_x_11750:
[----:B------:R-:W-:-:S09]  /*3f60*/  UISETP.NE.AND UP0, UPT, UR4, 0x1c, UPT ;  /* 0x0000001c0400788c */ /* 0x000fd2000bf05270 */
[----:B------:R-:W-:Y:S05]  /*3f70*/  BRA.U !UP0, `(.L_x_11761) ;  /* 0x0000000108a07547 */ /* 0x000fea000b800000 */
[----:B------:R-:W-:-:S09]  /*3f80*/  UISETP.NE.AND UP0, UPT, UR4, 0x1d, UPT ;  /* 0x0000001d0400788c */ /* 0x000fd2000bf05270 */
[----:B------:R-:W-:Y:S05]  /*3f90*/  BRA.U !UP0, `(.L_x_11762) ;  /* 0x0000000108907547 */ /* 0x000fea000b800000 */
[----:B------:R-:W-:-:S09]  /*3fa0*/  UISETP.NE.AND UP0, UPT, UR4, 0x2c, UPT ;  /* 0x0000002c0400788c */ /* 0x000fd2000bf05270 */
[----:B------:R-:W-:Y:S05]  /*3fb0*/  BRA.U !UP0, `(.L_x_11763) ;  /* 0x0000000108447547 */ /* 0x000fea000b800000 */
.L_x_11733:
        /* <DEDUP_REMOVED lines=16> */
.L_x_11764:
[----:B------:R-:W-:Y:S05]  /*40c0*/  BRA `(.L_x_11734) ;  /* 0x0000000000507947 */ /* 0x000fea0003800000 */
.L_x_11763:
        /* <DEDUP_REMOVED lines=13> */
[----:B------:R-:W-:-:S05]  /*41a0*/  @!P0 IMAD.MOV R4, RZ, RZ, R6 ;  /* 0x000000ffff048224 */ /* 0x000fca00078e0206 */
[----:B------:R-:W-:-:S05]  /*41b0*/  @P1 MOV R5, R4 ;  /* 0x0000000400051202 */ /* 0x000fca0000000f00 */
[----:B------:R0:W-:Y:S01]  /*41c0*/  STG.E.U8 desc[UR36][R2.64], R5 ;  /* 0x0000000502007986 */ /* 0x0001e2000c101124 */
[----:B------:R-:W-:Y:S05]  /*41d0*/  BRA `(.L_x_11734) ;  /* 0x00000000000c7947 */ /* 0x000fea0003800000 */
.L_x_11762:
[----:B------:R0:W-:Y:S01]  /*41e0*/  STG.E.64 desc[UR36][R2.64], R4 ;  /* 0x0000000402007986 */ /* 0x0001e2000c101b24 */
[----:B------:R-:W-:Y:S05]  /*41f0*/  BRA `(.L_x_11734) ;  /* 0x0000000000047947 */ /* 0x000fea0003800000 */
.L_x_11761:
[----:B------:R0:W-:Y:S02]  /*4200*/  STG.E desc[UR36][R2.64], R6 ;  /* 0x0000000602007986 */ /* 0x0001e4000c101924 */
.L_x_11734:
[----:B------:R-:W-:-:S07]  /*4210*/  VIADD R19, R19, 0x80 ;  /* 0x0000008013137836 */ /* 0x000fce0000000000 */
.L_x_11659:
[----:B------:R-:W-:Y:S05]  /*4220*/  BSYNC.RECONVERGENT B6 ;  /* 0x0000000000067941 */ /* 0x000fea0003800200 */
.L_x_11658:
        /* <DEDUP_REMOVED lines=358> */
.L_x_11767:
        /* <DEDUP_REMOVED lines=17> */
.L_x_11771:
[----:B------:R4:W5:Y:S01]  /*59a0*/  LDG.E.U8 R16, desc[UR36][R2.64] ;  /* 0x0000002402107981 */ /* 0x000962000c1e1100 */
[----:B------:R-:W-:Y:S01]  /*59b0*/  IMAD.MOV.U32 R17, RZ, RZ, RZ ;  /* 0x000000ffff117224 */ /* 0x000fe200078e00ff */
[----:B------:R-:W-:Y:S06]  /*59c0*/  BRA `(.L_x_11773) ;  /* 0x0000000c00407947 */ /* 0x000fec0003800000 */
.L_x_11770:
        /* <DEDUP_REMOVED lines=8> */
.L_x_11775:
[----:B------:R-:W2:Y:S02]  /*5a50*/  LDG.E R16, desc[UR36][R2.64] ;  /* 0x0000002402107981 */ /* 0x000ea4000c1e1900 */
[----:B--2---:R-:W-:Y:S01]  /*5a60*/  SHF.R.S32.HI R17, RZ, 0x1f, R16 ;  /* 0x0000001fff117819 */ /* 0x004fe20000011410 */
[----:B------:R-:W-:Y:S06]  /*5a70*/  BRA `(.L_x_11773) ;  /* 0x0000000c00147947 */ /* 0x000fec0003800000 */
.L_x_11774:
[----:B------:R-:W2:Y:S02]  /*5a80*/  LDG.E.S16 R16, desc[UR36][R2.64] ;  /* 0x0000002402107981 */ /* 0x000ea4000c1e1700 */
[----:B--2---:R-:W-:Y:S01]  /*5a90*/  SHF.R.S32.HI R17, RZ, 0x1f, R16 ;  /* 0x0000001fff117819 */ /* 0x004fe20000011410 */
[----:B------:R-:W-:Y:S06]  /*5aa0*/  BRA `(.L_x_11773) ;  /* 0x0000000c00087947 */ /* 0x000fec0003800000 */
.L_x_11769:
        /* <DEDUP_REMOVED lines=9> */
.L_x_11777:
[----:B------:R-:W2:Y:S02]  /*5b40*/  LDG.E.U16 R2, desc[UR36][R2.64] ;  /* 0x0000002402027981 */ /* 0x000ea4000c1e1500 */
[----:B--2---:R-:W-:-:S06]  /*5b50*/  HADD2.F32 R16, -RZ, R2.H0_H0 ;  /* 0x20000002ff107230 */ /* 0x004fcc0000004100 */
[----:B------:R-:W0:Y:S02]  /*5b60*/  F2I.S64.TRUNC R16, R16 ;  /* 0x0000001000107311 */ /* 0x000e24000020d900 */
[----:B0-----:R-:W-:Y:S05]  /*5b70*/  BRA `(.L_x_11773) ;  /* 0x0000000800d47947 */ /* 0x001fea0003800000 */
.L_x_11776:
        /* <DEDUP_REMOVED lines=9> */
.L_x_11779:
[----:B------:R-:W2:Y:S02]  /*5c10*/  LDG.E.U16 R2, desc[UR36][R2.64] ;  /* 0x0000002402027981 */ /* 0x000ea4000c1e1500 */
[----:B--2---:R-:W-:-:S06]  /*5c20*/  HADD2.F32 R16, -RZ, R2.H0_H0 ;  /* 0x20000002ff107230 */ /* 0x004fcc0000004100 */
[----:B------:R-:W0:Y:S02]  /*5c30*/  F2I.S64.TRUNC R16, R16 ;  /* 0x0000001000107311 */ /* 0x000e24000020d900 */
[----:B0-----:R-:W-:Y:S05]  /*5c40*/  BRA `(.L_x_11773) ;  /* 0x0000000800a07947 */ /* 0x001fea0003800000 */
.L_x_11778:
[----:B------:R-:W2:Y:S02]  /*5c50*/  LDG.E.64 R2, desc[UR36][R2.64] ;  /* 0x0000002402027981 */ /* 0x000ea4000c1e1b00 */
[----:B--2---:R0:W1:Y:S02]  /*5c60*/  F2I.S64.F64.TRUNC R16, R2 ;  /* 0x0000000200107311 */ /* 0x004064000030d900 */
[----:B01----:R-:W-:Y:S05]  /*5c70*/  BRA `(.L_x_11773) ;  /* 0x0000000800947947 */ /* 0x003fea0003800000 */
.L_x_11768:
        /* <DEDUP_REMOVED lines=13> */
.L_x_11782:
[----:B------:R-:W2:Y:S02]  /*5d50*/  LDG.E.64 R2, desc[UR36][R2.64] ;  /* 0x0000002402027981 */ /* 0x000ea4000c1e1b00 */
[----:B--2---:R3:W4:Y:S02]  /*5d60*/  F2I.S64.F64.TRUNC R16, R2 ;  /* 0x0000000200107311 */ /* 0x004724000030d900 */
[----:B---34-:R-:W-:Y:S05]  /*5d70*/  BRA `(.L_x_11773) ;  /* 0x0000000800547947 */ /* 0x018fea0003800000 */
.L_x_11781:
        /* <DEDUP_REMOVED lines=26> */
.L_x_11784:
        /* <DEDUP_REMOVED lines=13> */
.L_x_11783:
[----:B------:R-:W2:Y:S02]  /*5ff0*/  LDG.E.U16 R16, desc[UR36][R2.64] ;  /* 0x0000002402107981 */ /* 0x000ea4000c1e1500 */
[----:B--2---:R-:W-:-:S06]  /*6000*/  IMAD.U32 R16, R16, 0x10000, RZ ;  /* 0x0001000010107824 */ /* 0x004fcc00078e00ff */
[----:B------:R-:W3:Y:S02]  /*6010*/  F2I.S64.TRUNC R16, R16 ;  /* 0x0000001000107311 */ /* 0x000ee4000020d900 */
[----:B---3--:R-:W-:Y:S05]  /*6020*/  BRA `(.L_x_11773) ;  /* 0x0000000400a87947 */ /* 0x008fea0003800000 */
.L_x_11780:
        /* <DEDUP_REMOVED lines=11> */
.L_x_11787:
        /* <DEDUP_REMOVED lines=21> */
.L_x_11791:
[----:B------:R-:W-:Y:S05]  /*6230*/  BSYNC.RECONVERGENT B1 ;  /* 0x0000000000017941 */ /* 0x000fea0003800200 */
.L_x_11790:
[----:B------:R-:W-:Y:S01]  /*6240*/  IMAD.SHL.U32 R0, R0, 0x100000, RZ ;  /* 0x0010000000007824 */ /* 0x000fe200078e00ff */
[----:B------:R-:W-:-:S04]  /*6250*/  LEA R2, R2, 0x3b800000, 0x17 ;  /* 0x3b80000002027811 */ /* 0x000fc800078eb8ff */
[----:B------:R-:W-:-:S07]  /*6260*/  LOP3.LUT R16, R2, R0, R7, 0xfe, !PT ;  /* 0x0000000002107212 */ /* 0x000fce00078efe07 */
.L_x_11789:
[----:B------:R-:W-:Y:S05]  /*6270*/  BSYNC.RECONVERGENT B0 ;  /* 0x0000000000007941 */ /* 0x000fea0003800200 */
.L_x_11788:
[----:B------:R-:W1:Y:S02]  /*6280*/  F2I.S64.TRUNC R16, R16 ;  /* 0x0000001000107311 */ /* 0x000e64000020d900 */
[----:B-1----:R-:W-:Y:S05]  /*6290*/  BRA `(.L_x_11773) ;  /* 0x00000004000c7947 */ /* 0x002fea0003800000 */
.L_x_11786:
        /* <DEDUP_REMOVED lines=21> */
.L_x_11795:
[----:B------:R-:W-:Y:S05]  /*63f0*/  BSYNC.RECONVERGENT B1 ;  /* 0x0000000000017941 */ /* 0x000fea0003800200 */
.L_x_11794:
[----:B------:R-:W-:Y:S02]  /*6400*/  SHF.L.U32 R0, R0, 0x15, RZ ;  /* 0x0000001500007819 */ /* 0x000fe400000006ff */
[----:B------:R-:W-:-:S04]  /*6410*/  LEA R2, R2, 0x37800000, 0x17 ;  /* 0x3780000002027811 */ /* 0x000fc800078eb8ff */
[----:B------:R-:W-:-:S07]  /*6420*/  LOP3.LUT R16, R2, R0, R7, 0xfe, !PT ;  /* 0x0000000002107212 */ /* 0x000fce00078efe07 */
.L_x_11793:
[----:B------:R-:W-:Y:S05]  /*6430*/  BSYNC.RECONVERGENT B0 ;  /* 0x0000000000007941 */ /* 0x000fea0003800200 */
.L_x_11792:
[----:B------:R-:W1:Y:S02]  /*6440*/  F2I.S64.TRUNC R16, R16 ;  /* 0x0000001000107311 */ /* 0x000e64000020d900 */
[----:B-1----:R-:W-:Y:S05]  /*6450*/  BRA `(.L_x_11773) ;  /* 0x00000000009c7947 */ /* 0x002fea0003800000 */
.L_x_11785:
        /* <DEDUP_REMOVED lines=14> */
.L_x_11799:
[----:B------:R-:W-:Y:S05]  /*6540*/  BSYNC.RECONVERGENT B0 ;  /* 0x0000000000007941 */ /* 0x000fea0003800200 */
.L_x_11798:
[----:B------:R-:W2:Y:S02]  /*6550*/  F2I.S64.TRUNC R16, R16 ;  /* 0x0000001000107311 */ /* 0x000ea4000020d900 */
[----:B--2---:R-:W-:Y:S05]  /*6560*/  BRA `(.L_x_11773) ;  /* 0x0000000000587947 */ /* 0x004fea0003800000 */
.L_x_11772:
        /* <DEDUP_REMOVED lines=16> */
.L_x_11800:
[----:B------:R-:W-:Y:S01]  /*6670*/  CS2R R16, SRZ ;  /* 0x0000000000107805 */ /* 0x000fe2000001ff00 */
[----:B------:R-:W-:Y:S06]  /*6680*/  BRA `(.L_x_11773) ;  /* 0x0000000000107947 */ /* 0x000fec0003800000 */
.L_x_11797:
[----:B------:R1:W5:Y:S01]  /*6690*/  LDG.E.64 R16, desc[UR36][R2.64] ;  /* 0x0000002402107981 */ /* 0x000362000c1e1b00 */
[----:B------:R-:W-:Y:S05]  /*66a0*/  BRA `(.L_x_11773) ;  /* 0x0000000000087947 */ /* 0x000fea0003800000 */
.L_x_11796:
[----:B------:R2:W5:Y:S01]  /*66b0*/  LDG.E R16, desc[UR36][R2.64] ;  /* 0x0000002402107981 */ /* 0x000562000c1e1900 */
[----:B------:R-:W-:-:S07]  /*66c0*/  IMAD.MOV.U32 R17, RZ, RZ, RZ ;  /* 0x000000ffff117224 */ /* 0x000fce00078e00ff */
.L_x_11773:
        /* <DEDUP_REMOVED lines=17> */
.L_x_11804:
[----:B------:R0:W5:Y:S01]  /*67e0*/  LDG.E.U8 R4, desc[UR36][R22.64] ;  /* 0x0000002416047981 */ /* 0x000162000c1e1100 */
[----:B------:R-:W-:Y:S01]  /*67f0*/  MOV R5, RZ ;  /* 0x000000ff00057202 */ /* 0x000fe20000000f00 */
[----:B------:R-:W-:Y:S06]  /*6800*/  BRA `(.L_x_11806) ;  /* 0x0000000c00407947 */ /* 0x000fec0003800000 */
.L_x_11803:
        /* <DEDUP_REMOVED lines=8> */
.L_x_11808:
[----:B------:R-:W2:Y:S02]  /*6890*/  LDG.E R4, desc[UR36][R22.64] ;  /* 0x0000002416047981 */ /* 0x000ea4000c1e1900 */
[----:B--2---:R-:W-:Y:S01]  /*68a0*/  SHF.R.S32.HI R5, RZ, 0x1f, R4 ;  /* 0x0000001fff057819 */ /* 0x004fe20000011404 */
[----:B------:R-:W-:Y:S06]  /*68b0*/  BRA `(.L_x_11806) ;  /* 0x0000000c00147947 */ /* 0x000fec0003800000 */
.L_x_11807:
[----:B------:R-:W2:Y:S02]  /*68c0*/  LDG.E.S16 R4, desc[UR36][R22.64] ;  /* 0x0000002416047981 */ /* 0x000ea4000c1e1700 */
[----:B--2---:R-:W-:Y:S01]  /*68d0*/  SHF.R.S32.HI R5, RZ, 0x1f, R4 ;  /* 0x0000001fff057819 */ /* 0x004fe20000011404 */
[----:B------:R-:W-:Y:S06]  /*68e0*/  BRA `(.L_x_11806) ;  /* 0x0000000c00087947 */ /* 0x000fec0003800000 */
.L_x_11802:
        /* <DEDUP_REMOVED lines=9> */
.L_x_11810:
[----:B------:R-:W2:Y:S02]  /*6980*/  LDG.E.U16 R22, desc[UR36][R22.64] ;  /* 0x0000002416167981 */ /* 0x000ea4000c1e1500 */
[----:B--2---:R-:W-:-:S06]  /*6990*/  HADD2.F32 R4, -RZ, R22.H0_H0 ;  /* 0x20000016ff047230 */ /* 0x004fcc0000004100 */
[----:B------:R-:W0:Y:S02]  /*69a0*/  F2I.S64.TRUNC R4, R4 ;  /* 0x0000000400047311 */ /* 0x000e24000020d900 */
[----:B0-----:R-:W-:Y:S05]  /*69b0*/  BRA `(.L_x_11806) ;  /* 0x0000000800d47947 */ /* 0x001fea0003800000 */
.L_x_11809:
        /* <DEDUP_REMOVED lines=9> */
.L_x_11812:
[----:B------:R-:W2:Y:S02]  /*6a50*/  LDG.E.U16 R22, desc[UR36][R22.64] ;  /* 0x0000002416167981 */ /* 0x000ea4000c1e1500 */
[----:B--2---:R-:W-:-:S06]  /*6a60*/  HADD2.F32 R4, -RZ, R22.H0_H0 ;  /* 0x20000016ff047230 */ /* 0x004fcc0000004100 */
[----:B------:R-:W0:Y:S02]  /*6a70*/  F2I.S64.TRUNC R4, R4 ;  /* 0x0000000400047311 */ /* 0x000e24000020d900 */
[----:B0-----:R-:W-:Y:S05]  /*6a80*/  BRA `(.L_x_11806) ;  /* 0x0000000800a07947 */ /* 0x001fea0003800000 */
.L_x_11811:
[----:B------:R-:W2:Y:S02]  /*6a90*/  LDG.E.64 R4, desc[UR36][R22.64] ;  /* 0x0000002416047981 */ /* 0x000ea4000c1e1b00 */
[----:B--2---:R-:W0:Y:S02]  /*6aa0*/  F2I.S64.F64.TRUNC R4, R4 ;  /* 0x0000000400047311 */ /* 0x004e24000030d900 */
[----:B0-----:R-:W-:Y:S05]  /*6ab0*/  BRA `(.L_x_11806) ;  /* 0x0000000800947947 */ /* 0x001fea0003800000 */
.L_x_11801:
        /* <DEDUP_REMOVED lines=13> */
.L_x_11815:
[----:B------:R-:W2:Y:S02]  /*6b90*/  LDG.E.64 R4, desc[UR36][R22.64] ;  /* 0x0000002416047981 */ /* 0x000ea4000c1e1b00 */
[----:B--2---:R-:W0:Y:S02]  /*6ba0*/  F2I.S64.F64.TRUNC R4, R4 ;  /* 0x0000000400047311 */ /* 0x004e24000030d900 */
[----:B0-----:R-:W-:Y:S05]  /*6bb0*/  BRA `(.L_x_11806) ;  /* 0x0000000800547947 */ /* 0x001fea0003800000 */
.L_x_11814:
        /* <DEDUP_REMOVED lines=9> */
[C---:B-1-34-:R-:W-:Y:S02]  /*6c50*/  LOP3.LUT R2, R0.reuse, 0x7f000000, RZ, 0xc0, !PT ;  /* 0x7f00000000027812 */ /* 0x05afe400078ec0ff */
        /* <DEDUP_REMOVED lines=16> */
.L_x_11817:
[----:B-1234-:R-:W2:Y:S02]  /*6d60*/  LDG.E.U8 R3, desc[UR36][R22.64] ;  /* 0x0000002416037981 */ /* 0x01eea4000c1e1100 */
        /* <DEDUP_REMOVED lines=12> */
.L_x_11816:
[----:B------:R-:W2:Y:S02]  /*6e30*/  LDG.E.U16 R4, desc[UR36][R22.64] ;  /* 0x0000002416047981 */ /* 0x000ea4000c1e1500 */
[----:B--2---:R-:W-:-:S06]  /*6e40*/  IMAD.U32 R4, R4, 0x10000, RZ ;  /* 0x0001000004047824 */ /* 0x004fcc00078e00ff */
[----:B------:R-:W0:Y:S02]  /*6e50*/  F2I.S64.TRUNC R4, R4 ;  /* 0x0000000400047311 */ /* 0x000e24000020d900 */
[----:B0-----:R-:W-:Y:S05]  /*6e60*/  BRA `(.L_x_11806) ;  /* 0x0000000400a87947 */ /* 0x001fea0003800000 */
.L_x_11813:
        /* <DEDUP_REMOVED lines=11> */
.L_x_11820:
        /* <DEDUP_REMOVED lines=21> */
.L_x_11824:
[----:B------:R-:W-:Y:S05]  /*7070*/  BSYNC.RECONVERGENT B1 ;  /* 0x0000000000017941 */ /* 0x000fea0003800200 */
.L_x_11823:
[----:B------:R-:W-:Y:S01]  /*7080*/  IMAD.SHL.U32 R0, R0, 0x100000, RZ ;  /* 0x0010000000007824 */ /* 0x000fe200078e00ff */
[----:B------:R-:W-:-:S04]  /*7090*/  LEA R2, R2, 0x3b800000, 0x17 ;  /* 0x3b80000002027811 */ /* 0x000fc800078eb8ff */
[----:B------:R-:W-:-:S07]  /*70a0*/  LOP3.LUT R4, R2, R0, R7, 0xfe, !PT ;  /* 0x0000000002047212 */ /* 0x000fce00078efe07 */
.L_x_11822:
[----:B------:R-:W-:Y:S05]  /*70b0*/  BSYNC.RECONVERGENT B0 ;  /* 0x0000000000007941 */ /* 0x000fea0003800200 */
.L_x_11821:
[----:B------:R-:W0:Y:S02]  /*70c0*/  F2I.S64.TRUNC R4, R4 ;  /* 0x0000000400047311 */ /* 0x000e24000020d900 */
[----:B0-----:R-:W-:Y:S05]  /*70d0*/  BRA `(.L_x_11806) ;  /* 0x00000004000c7947 */ /* 0x001fea0003800000 */
.L_x_11819:
        /* <DEDUP_REMOVED lines=21> */
.L_x_11828:
[----:B------:R-:W-:Y:S05]  /*7230*/  BSYNC.RECONVERGENT B1 ;  /* 0x0000000000017941 */ /* 0x000fea0003800200 */
.L_x_11827:
[----:B------:R-:W-:Y:S01]  /*7240*/  IMAD.SHL.U32 R0, R0, 0x200000, RZ ;  /* 0x0020000000007824 */ /* 0x000fe200078e00ff */
[----:B------:R-:W-:-:S04]  /*7250*/  LEA R2, R2, 0x37800000, 0x17 ;  /* 0x3780000002027811 */ /* 0x000fc800078eb8ff */
[----:B------:R-:W-:-:S07]  /*7260*/  LOP3.LUT R4, R2, R0, R7, 0xfe, !PT ;  /* 0x0000000002047212 */ /* 0x000fce00078efe07 */
.L_x_11826:
[----:B------:R-:W-:Y:S05]  /*7270*/  BSYNC.RECONVERGENT B0 ;  /* 0x0000000000007941 */ /* 0x000fea0003800200 */
.L_x_11825:
[----:B------:R-:W0:Y:S02]  /*7280*/  F2I.S64.TRUNC R4, R4 ;  /* 0x0000000400047311 */ /* 0x000e24000020d900 */
[----:B0-----:R-:W-:Y:S05]  /*7290*/  BRA `(.L_x_11806) ;  /* 0x00000000009c7947 */ /* 0x001fea0003800000 */
.L_x_11818:
        /* <DEDUP_REMOVED lines=14> */
.L_x_11832:
[----:B------:R-:W-:Y:S05]  /*7380*/  BSYNC.RECONVERGENT B0 ;  /* 0x0000000000007941 */ /* 0x000fea0003800200 */
.L_x_11831:
[----:B------:R-:W0:Y:S02]  /*7390*/  F2I.S64.TRUNC R4, R4 ;  /* 0x0000000400047311 */ /* 0x000e24000020d900 */
[----:B0-----:R-:W-:Y:S05]  /*73a0*/  BRA `(.L_x_11806) ;  /* 0x0000000000587947 */ /* 0x001fea0003800000 */
.L_x_11805:
[----:B-1234-:R-:W-:Y:S01]  /*73b0*/  MOV R2, 0x0 ;  /* 0x0000000000027802 */ /* 0x01efe20000000f00 */
        /* <DEDUP_REMOVED lines=14> */
[----:B--2--5:R-:W-:Y:S05]  /*74a0*/  CALL.ABS.NOINC R2 ;  /* 0x0000000002007343 */ /* 0x024fea0003c00000 */
.L_x_11833:
[----:B------:R-:W-:Y:S01]  /*74b0*/  CS2R R4, SRZ ;  /* 0x0000000000047805 */ /* 0x000fe2000001ff00 */
[----:B------:R-:W-:Y:S06]  /*74c0*/  BRA `(.L_x_11806) ;  /* 0x0000000000107947 */ /* 0x000fec0003800000 */
.L_x_11830:
[----:B------:R0:W5:Y:S01]  /*74d0*/  LDG.E.64 R4, desc[UR36][R22.64] ;  /* 0x0000002416047981 */ /* 0x000162000c1e1b00 */
[----:B------:R-:W-:Y:S05]  /*74e0*/  BRA `(.L_x_11806) ;  /* 0x0000000000087947 */ /* 0x000fea0003800000 */
.L_x_11829:
[----:B------:R0:W5:Y:S01]  /*74f0*/  LDG.E R4, desc[UR36][R22.64] ;  /* 0x0000002416047981 */ /* 0x000162000c1e1900 */
[----:B------:R-:W-:-:S07]  /*7500*/  IMAD.MOV.U32 R5, RZ, RZ, RZ ;  /* 0x000000ffff057224 */ /* 0x000fce00078e00ff */
.L_x_11806:
[----:B------:R-:W0:Y:S01]  /*7510*/  LDCU.64 UR6, c[0x0][0x5e8] ;  /* 0x0000bd00ff0677ac */ /* 0x000e220008000a00 */
[-C--:B-12345:R-:W-:Y:S02]  /*7520*/  IMAD R3, R5, R16.reuse, RZ ;  /* 0x0000001005037224 */ /* 0x0befe400078e02ff */
[----:B------:R-:W-:Y:S01]  /*7530*/  IMAD.WIDE.U32 R6, R4, R16, RZ ;  /* 0x0000001004067225 */ /* 0x000fe200078e00ff */
[----:B------:R-:W-:-:S03]  /*7540*/  UPRMT UR4, UR43, 0x9910, URZ ;  /* 0x000099102b047896 */ /* 0x000fc600080000ff */
[----:B------:R-:W-:Y:S01]  /*7550*/  IMAD R5, R17, R4, R3 ;  /* 0x0000000411057224 */ /* 0x000fe200078e0203 */
[----:B------:R-:W-:Y:S01]  /*7560*/  UISETP.GT.AND UP0, UPT, UR4, 0x9, UPT ;  /* 0x000000090400788c */ /* 0x000fe2000bf04270 */
[----:B------:R-:W-:Y:S02]  /*7570*/  IMAD.MOV.U32 R4, RZ, RZ, R6 ;  /* 0x000000ffff047224 */ /* 0x000fe400078e0006 */
[----:B------:R-:W-:Y:S01]  /*7580*/  IMAD.IADD R5, R7, 0x1, R5 ;  /* 0x0000000107057824 */ /* 0x000fe200078e0205 */
        /* <DEDUP_REMOVED lines=13> */
.L_x_11837:
[----:B------:R0:W-:Y:S01]  /*7660*/  STG.E.U8 desc[UR36][R2.64], R6 ;  /* 0x0000000602007986 */ /* 0x0001e2000c101124 */
[----:B------:R-:W-:Y:S05]  /*7670*/  BRA `(.L_x_11839) ;  /* 0x0000000c00387947 */ /* 0x000fea0003800000 */
.L_x_11836:
        /* <DEDUP_REMOVED lines=8> */
.L_x_11841:
[----:B------:R0:W-:Y:S01]  /*7700*/  STG.E desc[UR36][R2.64], R6 ;  /* 0x0000000602007986 */ /* 0x0001e2000c101924 */
[----:B------:R-:W-:Y:S05]  /*7710*/  BRA `(.L_x_11839) ;  /* 0x0000000c00107947 */ /* 0x000fea0003800000 */
.L_x_11840:
[----:B------:R0:W-:Y:S01]  /*7720*/  STG.E.U16 desc[UR36][R2.64], R6 ;  /* 0x0000000602007986 */ /* 0x0001e2000c101524 */
[----:B------:R-:W-:Y:S05]  /*7730*/  BRA `(.L_x_11839) ;  /* 0x0000000c00087947 */ /* 0x000fea0003800000 */
.L_x_11835:
        /* <DEDUP_REMOVED lines=9> */
.L_x_11843:
[----:B------:R-:W0:Y:S02]  /*77d0*/  I2F.S64 R0, R4 ;  /* 0x0000000400007312 */ /* 0x000e240000301400 */
[----:B0-----:R-:W-:-:S05]  /*77e0*/  F2FP.F16.F32.PACK_AB R0, RZ, R0 ;  /* 0x00000000ff00723e */ /* 0x001fca00000000ff */
[----:B------:R0:W-:Y:S01]  /*77f0*/  STG.E.U16 desc[UR36][R2.64], R0 ;  /* 0x0000000002007986 */ /* 0x0001e2000c101524 */
[----:B------:R-:W-:Y:S05]  /*7800*/  BRA `(.L_x_11839) ;  /* 0x0000000800d47947 */ /* 0x000fea0003800000 */
.L_x_11842:
        /* <DEDUP_REMOVED lines=10> */
.L_x_11845:
[----:B------:R-:W0:Y:S02]  /*78b0*/  I2F.S64 R4, R4 ;  /* 0x0000000400047312 */ /* 0x000e240000301400 */
[----:B0-----:R-:W-:-:S04]  /*78c0*/  F2FP.F16.F32.PACK_AB R5, RZ, R4 ;  /* 0x00000004ff05723e */ /* 0x001fc800000000ff */
[----:B------:R-:W-:-:S05]  /*78d0*/  PRMT R5, R5, 0x5410, RZ ;  /* 0x0000541005057816 */ /* 0x000fca00000000ff */
[----:B------:R0:W-:Y:S01]  /*78e0*/  STG.E desc[UR36][R2.64], R5 ;  /* 0x0000000502007986 */ /* 0x0001e2000c101924 */
[----:B------:R-:W-:Y:S05]  /*78f0*/  BRA `(.L_x_11839) ;  /* 0x0000000800987947 */ /* 0x000fea0003800000 */
.L_x_11844:
[----:B------:R-:W0:Y:S02]  /*7900*/  I2F.F64.S64 R4, R4 ;  /* 0x0000000400047312 */ /* 0x000e240000301c00 */
[----:B0-----:R0:W-:Y:S01]  /*7910*/  STG.E.64 desc[UR36][R2.64], R4 ;  /* 0x0000000402007986 */ /* 0x0011e2000c101b24 */
[----:B------:R-:W-:Y:S05]  /*7920*/  BRA `(.L_x_11839) ;  /* 0x00000008008c7947 */ /* 0x000fea0003800000 */
.L_x_11834:
        /* <DEDUP_REMOVED lines=12> */
.L_x_11849:
        /* <DEDUP_REMOVED lines=18> */
.L_x_11852:
[----:B------:R-:W-:-:S04]  /*7b10*/  SHF.R.U32.HI R5, RZ, 0x18, R5 ;  /* 0x00000018ff057819 */ /* 0x000fc80000011605 */
[----:B------:R-:W-:-:S07]  /*7b20*/  LOP3.LUT R0, R0, 0x80, R5, 0xf8, !PT ;  /* 0x0000008000007812 */ /* 0x000fce00078ef805 */
.L_x_11851:
[----:B------:R-:W-:Y:S05]  /*7b30*/  BSYNC.RECONVERGENT B0 ;  /* 0x0000000000007941 */ /* 0x000fea0003800200 */
.L_x_11850:
[----:B------:R3:W-:Y:S01]  /*7b40*/  STG.E.U8 desc[UR36][R2.64], R0 ;  /* 0x0000000002007986 */ /* 0x0007e2000c101124 */
[----:B------:R-:W-:Y:S05]  /*7b50*/  BRA `(.L_x_11839) ;  /* 0x0000000800007947 */ /* 0x000fea0003800000 */
.L_x_11848:
        /* <DEDUP_REMOVED lines=18> */
.L_x_11855:
[----:B------:R-:W-:-:S04]  /*7c80*/  SHF.R.U32.HI R5, RZ, 0x18, R5 ;  /* 0x00000018ff057819 */ /* 0x000fc80000011605 */
[----:B------:R-:W-:-:S07]  /*7c90*/  LOP3.LUT R0, R0, 0x80, R5, 0xf8, !PT ;  /* 0x0000008000007812 */ /* 0x000fce00078ef805 */
.L_x_11854:
[----:B------:R-:W-:Y:S05]  /*7ca0*/  BSYNC.RECONVERGENT B0 ;  /* 0x0000000000007941 */ /* 0x000fea0003800200 */
.L_x_11853:
[----:B------:R0:W-:Y:S01]  /*7cb0*/  STG.E.U8 desc[UR36][R2.64], R0 ;  /* 0x0000000002007986 */ /* 0x0001e2000c101124 */
[----:B------:R-:W-:Y:S05]  /*7cc0*/  BRA `(.L_x_11839) ;  /* 0x0000000400a47947 */ /* 0x000fea0003800000 */
.L_x_11847:
        /* <DEDUP_REMOVED lines=11> */
[----:B------:R-:W-:Y:S02]  /*7d80*/  @P1 LOP3.LUT P0, RZ, R7, 0x3fffff, R4, 0xf8, !PT ;  /* 0x003fffff07ff1812 */ /* 0x000fe4000780f804 */
[----:B------:R-:W-:Y:S02]  /*7d90*/  @P1 LOP3.LUT R0, R0, 0x1, RZ, 0xc0, !PT ;  /* 0x0000000100001812 */ /* 0x000fe400078ec0ff */
[----:B------:R-:W-:Y:S02]  /*7da0*/  @P1 IADD3 R4, PT, PT, R6, 0x1, RZ ;  /* 0x0000000106041810 */ /* 0x000fe40007ffe0ff */
[----:B------:R-:W-:Y:S01]  /*7db0*/  @P1 ISETP.EQ.U32.AND P2, PT, R0, 0x1, P0 ;  /* 0x000000010000180c */ /* 0x000fe20000742070 */
[----:B------:R-:W-:Y:S01]  /*7dc0*/  IMAD.MOV.U32 R0, RZ, RZ, 0xff ;  /* 0x000000ffff007424 */ /* 0x000fe200078e00ff */
[----:B------:R-:W-:-:S02]  /*7dd0*/  PLOP3.LUT P0, PT, PT, PT, PT, 0x80, 0x8 ;  /* 0x000000000008781c */ /* 0x000fc40003f0f070 */
[----:B------:R-:W-:Y:S02]  /*7de0*/  @P1 PLOP3.LUT P0, PT, P2, PT, PT, 0x80, 0x8 ;  /* 0x000000000008181c */ /* 0x000fe4000170f070 */
[----:B------:R-:W-:-:S11]  /*7df0*/  PRMT R5, R0, 0x7610, R5 ;  /* 0x0000761000057816 */ /* 0x000fd60000000005 */
[----:B------:R-:W-:-:S04]  /*7e00*/  @!P0 IMAD.MOV R4, RZ, RZ, R6 ;  /* 0x000000ffff048224 */ /* 0x000fc800078e0206 */
[----:B------:R-:W-:-:S05]  /*7e10*/  @P1 IMAD.MOV.U32 R5, RZ, RZ, R4 ;  /* 0x000000ffff051224 */ /* 0x000fca00078e0004 */
[----:B------:R2:W-:Y:S01]  /*7e20*/  STG.E.U8 desc[UR36][R2.64], R5 ;  /* 0x0000000502007986 */ /* 0x0005e2000c101124 */
[----:B------:R-:W-:Y:S05]  /*7e30*/  BRA `(.L_x_11839) ;  /* 0x0000000400487947 */ /* 0x000fea0003800000 */
.L_x_11857:
[----:B------:R1:W-:Y:S01]  /*7e40*/  STG.E.64 desc[UR36][R2.64], R4 ;  /* 0x0000000402007986 */ /* 0x0003e2000c101b24 */
[----:B------:R-:W-:Y:S05]  /*7e50*/  BRA `(.L_x_11839) ;  /* 0x0000000400407947 */ /* 0x000fea0003800000 */
.L_x_11856:
[----:B------:R0:W-:Y:S01]  /*7e60*/  STG.E desc[UR36][R2.64], R6 ;  /* 0x0000000602007986 */ /* 0x0001e2000c101924 */
[----:B------:R-:W-:Y:S05]  /*7e70*/  BRA `(.L_x_11839) ;  /* 0x0000000400387947 */ /* 0x000fea0003800000 */
.L_x_11846:
        /* <DEDUP_REMOVED lines=11> */
.L_x_11859:
[----:B------:R-:W-:Y:S01]  /*7f30*/  CS2R R6, SRZ ;  /* 0x0000000000067805 */ /* 0x000fe2000001ff00 */
[----:B------:R-:W0:Y:S04]  /*7f40*/  I2F.F64.S64 R4, R4 ;  /* 0x0000000400047312 */ /* 0x000e280000301c00 */
[----:B0-----:R0:W-:Y:S01]  /*7f50*/  STG.E.128 desc[UR36][R2.64], R4 ;  /* 0x0000000402007986 */ /* 0x0011e2000c101d24 */
[----:B------:R-:W-:Y:S05]  /*7f60*/  BRA `(.L_x_11839) ;  /* 0x0000000000fc7947 */ /* 0x000fea0003800000 */
.L_x_11858:
[----:B------:R-:W-:-:S09]  /*7f70*/  UISETP.NE.AND UP0, UPT, UR4, 0xf, UPT ;  /* 0x0000000f0400788c */ /* 0x000fd2000bf05270 */
[----:B------:R-:W-:Y:S05]  /*7f80*/  BRA.U !UP0, `(.L_x_11860) ;  /* 0x0000000108e87547 */ /* 0x000fea000b800000 */
[----:B------:R-:W-:-:S09]  /*7f90*/  UISETP.NE.AND UP0, UPT, UR4, 0x17, UPT ;  /* 0x000000170400788c */ /* 0x000fd2000bf05270 */
[----:B------:R-:W-:Y:S05]  /*7fa0*/  BRA.U !UP0, `(.L_x_11861) ;  /* 0x0000000108907547 */ /* 0x000fea000b800000 */
[----:B------:R-:W-:-:S09]  /*7fb0*/  UISETP.NE.AND UP0, UPT, UR4, 0x18, UPT ;  /* 0x000000180400788c */ /* 0x000fd2000bf05270 */
[----:B------:R-:W-:Y:S05]  /*7fc0*/  BRA.U !UP0, `(.L_x_11862) ;  /* 0x0000000108447547 */ /* 0x000fea000b800000 */
.L_x_11838:
        /* <DEDUP_REMOVED lines=16> */
.L_x_11863:
[----:B------:R-:W-:Y:S05]  /*80d0*/  BRA `(.L_x_11839) ;  /* 0x0000000000a07947 */ /* 0x000fea0003800000 */
.L_x_11862:
        /* <DEDUP_REMOVED lines=13> */
.L_x_11865:
[----:B------:R-:W-:Y:S05]  /*81b0*/  BSYNC.RECONVERGENT B0 ;  /* 0x0000000000007941 */ /* 0x000fea0003800200 */
.L_x_11864:
[----:B------:R-:W-:-:S05]  /*81c0*/  LOP3.LUT R7, R0, 0x80, R7, 0xf8, !PT ;  /* 0x0000008000077812 */ /* 0x000fca00078ef807 */
[----:B------:R0:W-:Y:S01]  /*81d0*/  STG.E.U8 desc[UR36][R2.64], R7 ;  /* 0x0000000702007986 */ /* 0x0001e2000c101124 */
[----:B------:R-:W-:Y:S05]  /*81e0*/  BRA `(.L_x_11839) ;  /* 0x00000000005c7947 */ /* 0x000fea0003800000 */
.L_x_11861:
        /* <DEDUP_REMOVED lines=12> */
.L_x_11867:
[----:B------:R-:W-:Y:S01]  /*82b0*/  IMAD.MOV.U32 R0, RZ, RZ, 0x7f ;  /* 0x0000007fff007424 */ /* 0x000fe200078e00ff */
[----:B------:R-:W-:-:S04]  /*82c0*/  ISETP.GT.U32.AND P0, PT, R6, 0x7f800000, PT ;  /* 0x7f8000000600780c */ /* 0x000fc80003f04070 */
[----:B------:R-:W-:-:S09]  /*82d0*/  SEL R0, R0, 0x7c, P0 ;  /* 0x0000007c00007807 */ /* 0x000fd20000000000 */
.L_x_11868:
[----:B------:R-:W-:Y:S05]  /*82e0*/  BSYNC.RECONVERGENT B0 ;  /* 0x0000000000007941 */ /* 0x000fea0003800200 */
.L_x_11866:
[----:B------:R-:W-:-:S04]  /*82f0*/  SHF.R.U32.HI R5, RZ, 0x18, R5 ;  /* 0x00000018ff057819 */ /* 0x000fc80000011605 */
[----:B------:R-:W-:-:S05]  /*8300*/  LOP3.LUT R5, R0, 0x80, R5, 0xf8, !PT ;  /* 0x0000008000057812 */ /* 0x000fca00078ef805 */
[----:B------:R0:W-:Y:S01]  /*8310*/  STG.E.U8 desc[UR36][R2.64], R5 ;  /* 0x0000000502007986 */ /* 0x0001e2000c101124 */
[----:B------:R-:W-:Y:S05]  /*8320*/  BRA `(.L_x_11839) ;  /* 0x00000000000c7947 */ /* 0x000fea0003800000 */
.L_x_11860:
[----:B------:R-:W0:Y:S02]  /*8330*/  I2F.S64 R0, R4 ;  /* 0x0000000400007312 */ /* 0x000e240000301400 */
[----:B0-----:R-:W-:-:S05]  /*8340*/  F2FP.BF16.F32.PACK_AB R0, RZ, R0 ;  /* 0x00000000ff00723e */ /* 0x001fca00000010ff */
[----:B------:R0:W-:Y:S02]  /*8350*/  STG.E.U16 desc[UR36][R2.64], R0 ;  /* 0x0000000002007986 */ /* 0x0001e4000c101524 */
.L_x_11839:
[----:B------:R-:W-:-:S07]  /*8360*/  VIADD R19, R19, 0x80 ;  /* 0x0000008013137836 */ /* 0x000fce0000000000 */
.L_x_11766:
[----:B------:R-:W-:Y:S05]  /*8370*/  BSYNC.RECONVERGENT B6 ;  /* 0x0000000000067941 */ /* 0x000fea0003800200 */
.L_x_11765:
[----:B------:R-:W5:Y:S01]  /*8380*/  LDCU UR4, c[0x0][0x380] ;  /* 0x00007000ff0477ac */ /* 0x000f620008000800 */
[----:B------:R-:W-:Y:S01]  /*8390*/  BSSY.RECONVERGENT B6, `(.L_x_11869) ;  /* 0x0000413000067945 */ /* 0x000fe20003800200 */
[----:B-----5:R-:W-:-:S13]  /*83a0*/  ISETP.GE.AND P0, PT, R19, UR4, PT ;  /* 0x0000000413007c0c */ /* 0x020fda000bf06270 */
[----:B------:R-:W-:Y:S05]  /*83b0*/  @P0 BRA `(.L_x_11870) ;  /* 0x0000004000400947 */ /* 0x000fea0003800000 */
[----:B------:R-:W5:Y:S01]  /*83c0*/  LDCU UR4, c[0x0][0x388] ;  /* 0x00007100ff0477ac */ /* 0x000f620008000800 */
[----:B------:R-:W-:Y:S02]  /*83d0*/  HFMA2 R22, -RZ, RZ, 0, 0 ;  /* 0x00000000ff167431 */ /* 0x000fe400000001ff */
[----:B0--3--:R-:W-:Y:S02]  /*83e0*/  IMAD.MOV.U32 R0, RZ, RZ, RZ ;  /* 0x000000ffff007224 */ /* 0x009fe400078e00ff */
        /* <DEDUP_REMOVED lines=351> */
.L_x_11871:
        /* <DEDUP_REMOVED lines=17> */
.L_x_11875:
[----:B------:R1:W5:Y:S01]  /*9af0*/  LDG.E.U8 R16, desc[UR36][R2.64] ;  /* 0x0000002402107981 */ /* 0x000362000c1e1100 */
[----:B------:R-:W-:Y:S01]  /*9b00*/  MOV R17, RZ ;  /* 0x000000ff00117202 */ /* 0x000fe20000000f00 */
[----:B------:R-:W-:Y:S06]  /*9b10*/  BRA `(.L_x_11877) ;  /* 0x0000000c00407947 */ /* 0x000fec0003800000 */
.L_x_11874:
        /* <DEDUP_REMOVED lines=8> */
.L_x_11879:
[----:B------:R-:W2:Y:S02]  /*9ba0*/  LDG.E R16, desc[UR36][R2.64] ;  /* 0x0000002402107981 */ /* 0x000ea4000c1e1900 */
[----:B--2---:R-:W-:Y:S01]  /*9bb0*/  SHF.R.S32.HI R17, RZ, 0x1f, R16 ;  /* 0x0000001fff117819 */ /* 0x004fe20000011410 */
[----:B------:R-:W-:Y:S06]  /*9bc0*/  BRA `(.L_x_11877) ;  /* 0x0000000c00147947 */ /* 0x000fec0003800000 */
.L_x_11878:
[----:B------:R-:W2:Y:S02]  /*9bd0*/  LDG.E.S16 R16, desc[UR36][R2.64] ;  /* 0x0000002402107981 */ /* 0x000ea4000c1e1700 */
[----:B--2---:R-:W-:Y:S01]  /*9be0*/  SHF.R.S32.HI R17, RZ, 0x1f, R16 ;  /* 0x0000001fff117819 */ /* 0x004fe20000011410 */
[----:B------:R-:W-:Y:S06]  /*9bf0*/  BRA `(.L_x_11877) ;  /* 0x0000000c00087947 */ /* 0x000fec0003800000 */
.L_x_11873:
        /* <DEDUP_REMOVED lines=9> */
.L_x_11881:
[----:B------:R-:W2:Y:S02]  /*9c90*/  LDG.E.U16 R2, desc[UR36][R2.64] ;  /* 0x0000002402027981 */ /* 0x000ea4000c1e1500 */
[----:B--2---:R-:W-:-:S06]  /*9ca0*/  HADD2.F32 R16, -RZ, R2.H0_H0 ;  /* 0x20000002ff107230 */ /* 0x004fcc0000004100 */
[----:B------:R-:W2:Y:S02]  /*9cb0*/  F2I.S64.TRUNC R16, R16 ;  /* 0x0000001000107311 */ /* 0x000ea4000020d900 */
[----:B--2---:R-:W-:Y:S05]  /*9cc0*/  BRA `(.L_x_11877) ;  /* 0x0000000800d47947 */ /* 0x004fea0003800000 */
.L_x_11880:
        /* <DEDUP_REMOVED lines=9> */
.L_x_11883:
[----:B------:R-:W2:Y:S02]  /*9d60*/  LDG.E.U16 R2, desc[UR36][R2.64] ;  /* 0x0000002402027981 */ /* 0x000ea4000c1e1500 */
[----:B--2---:R-:W-:-:S06]  /*9d70*/  HADD2.F32 R16, -RZ, R2.H0_H0 ;  /* 0x20000002ff107230 */ /* 0x004fcc0000004100 */
[----:B------:R-:W2:Y:S02]  /*9d80*/  F2I.S64.TRUNC R16, R16 ;  /* 0x0000001000107311 */ /* 0x000ea4000020d900 */
[----:B--2---:R-:W-:Y:S05]  /*9d90*/  BRA `(.L_x_11877) ;  /* 0x0000000800a07947 */ /* 0x004fea0003800000 */
.L_x_11882:
[----:B------:R-:W2:Y:S02]  /*9da0*/  LDG.E.64 R2, desc[UR36][R2.64] ;  /* 0x0000002402027981 */ /* 0x000ea4000c1e1b00 */
[----:B--2---:R2:W3:Y:S02]  /*9db0*/  F2I.S64.F64.TRUNC R16, R2 ;  /* 0x0000000200107311 */ /* 0x0044e4000030d900 */
[----:B--23--:R-:W-:Y:S05]  /*9dc0*/  BRA `(.L_x_11877) ;  /* 0x0000000800947947 */ /* 0x00cfea0003800000 */
.L_x_11872:
        /* <DEDUP_REMOVED lines=13> */
.L_x_11886:
[----:B------:R-:W2:Y:S02]  /*9ea0*/  LDG.E.64 R2, desc[UR36][R2.64] ;  /* 0x0000002402027981 */ /* 0x000ea4000c1e1b00 */
[----:B--2---:R0:W1:Y:S02]  /*9eb0*/  F2I.S64.F64.TRUNC R16, R2 ;  /* 0x0000000200107311 */ /* 0x004064000030d900 */
[----:B01----:R-:W-:Y:S05]  /*9ec0*/  BRA `(.L_x_11877) ;  /* 0x0000000800547947 */ /* 0x003fea0003800000 */
.L_x_11885:
        /* <DEDUP_REMOVED lines=26> */
.L_x_11888:
        /* <DEDUP_REMOVED lines=13> */
.L_x_11887:
[----:B------:R-:W2:Y:S02]  /*a140*/  LDG.E.U16 R16, desc[UR36][R2.64] ;  /* 0x0000002402107981 */ /* 0x000ea4000c1e1500 */
[----:B--2---:R-:W-:-:S06]  /*a150*/  IMAD.U32 R16, R16, 0x10000, RZ ;  /* 0x0001000010107824 */ /* 0x004fcc00078e00ff */
[----:B------:R-:W0:Y:S02]  /*a160*/  F2I.S64.TRUNC R16, R16 ;  /* 0x0000001000107311 */ /* 0x000e24000020d900 */
[----:B0-----:R-:W-:Y:S05]  /*a170*/  BRA `(.L_x_11877) ;  /* 0x0000000400a87947 */ /* 0x001fea0003800000 */
.L_x_11884:
        /* <DEDUP_REMOVED lines=11> */
.L_x_11891:
        /* <DEDUP_REMOVED lines=21> */
.L_x_11895:
[----:B------:R-:W-:Y:S05]  /*a380*/  BSYNC.RECONVERGENT B1 ;  /* 0x0000000000017941 */ /* 0x000fea0003800200 */
.L_x_11894:
[----:B------:R-:W-:Y:S01]  /*a390*/  IMAD.SHL.U32 R0, R0, 0x100000, RZ ;  /* 0x0010000000007824 */ /* 0x000fe200078e00ff */
[----:B------:R-:W-:-:S04]  /*a3a0*/  LEA R2, R2, 0x3b800000, 0x17 ;  /* 0x3b80000002027811 */ /* 0x000fc800078eb8ff */
[----:B------:R-:W-:-:S07]  /*a3b0*/  LOP3.LUT R16, R2, R0, R7, 0xfe, !PT ;  /* 0x0000000002107212 */ /* 0x000fce00078efe07 */
.L_x_11893:
[----:B------:R-:W-:Y:S05]  /*a3c0*/  BSYNC.RECONVERGENT B0 ;  /* 0x0000000000007941 */ /* 0x000fea0003800200 */
.L_x_11892:
[----:B------:R-:W0:Y:S02]  /*a3d0*/  F2I.S64.TRUNC R16, R16 ;  /* 0x0000001000107311 */ /* 0x000e24000020d900 */
[----:B0-----:R-:W-:Y:S05]  /*a3e0*/  BRA `(.L_x_11877) ;  /* 0x00000004000c7947 */ /* 0x001fea0003800000 */
.L_x_11890:
        /* <DEDUP_REMOVED lines=21> */
.L_x_11899:
[----:B------:R-:W-:Y:S05]  /*a540*/  BSYNC.RECONVERGENT B1 ;  /* 0x0000000000017941 */ /* 0x000fea0003800200 */
.L_x_11898:
[----:B------:R-:W-:Y:S01]  /*a550*/  IMAD.SHL.U32 R0, R0, 0x200000, RZ ;  /* 0x0020000000007824 */ /* 0x000fe200078e00ff */
[----:B------:R-:W-:-:S04]  /*a560*/  LEA R2, R2, 0x37800000, 0x17 ;  /* 0x3780000002027811 */ /* 0x000fc800078eb8ff */
[----:B------:R-:W-:-:S07]  /*a570*/  LOP3.LUT R16, R2, R0, R7, 0xfe, !PT ;  /* 0x0000000002107212 */ /* 0x000fce00078efe07 */
.L_x_11897:
[----:B------:R-:W-:Y:S05]  /*a580*/  BSYNC.RECONVERGENT B0 ;  /* 0x0000000000007941 */ /* 0x000fea0003800200 */
.L_x_11896:
[----:B------:R-:W4:Y:S02]  /*a590*/  F2I.S64.TRUNC R16, R16 ;  /* 0x0000001000107311 */ /* 0x000f24000020d900 */
[----:B----4-:R-:W-:Y:S05]  /*a5a0*/  BRA `(.L_x_11877) ;  /* 0x00000000009c7947 */ /* 0x010fea0003800000 */
.L_x_11889:
        /* <DEDUP_REMOVED lines=14> */
.L_x_11903:
[----:B------:R-:W-:Y:S05]  /*a690*/  BSYNC.RECONVERGENT B0 ;  /* 0x0000000000007941 */ /* 0x000fea0003800200 */
.L_x_11902:
[----:B------:R-:W3:Y:S02]  /*a6a0*/  F2I.S64.TRUNC R16, R16 ;  /* 0x0000001000107311 */ /* 0x000ee4000020d900 */
[----:B---3--:R-:W-:Y:S05]  /*a6b0*/  BRA `(.L_x_11877) ;  /* 0x0000000000587947 */ /* 0x008fea0003800000 */
.L_x_11876:
        /* <DEDUP_REMOVED lines=16> */
.L_x_11904:
[----:B------:R-:W-:Y:S01]  /*a7c0*/  CS2R R16, SRZ ;  /* 0x0000000000107805 */ /* 0x000fe2000001ff00 */
[----:B------:R-:W-:Y:S06]  /*a7d0*/  BRA `(.L_x_11877) ;  /* 0x0000000000107947 */ /* 0x000fec0003800000 */
.L_x_11901:
[----:B------:R2:W5:Y:S01]  /*a7e0*/  LDG.E.64 R16, desc[UR36][R2.64] ;  /* 0x0000002402107981 */ /* 0x000562000c1e1b00 */
[----:B------:R-:W-:Y:S05]  /*a7f0*/  BRA `(.L_x_11877) ;  /* 0x0000000000087947 */ /* 0x000fea0003800000 */
.L_x_11900:
[----:B------:R3:W5:Y:S01]  /*a800*/  LDG.E R16, desc[UR36][R2.64] ;  /* 0x0000002402107981 */ /* 0x000762000c1e1900 */
[----:B------:R-:W-:-:S07]  /*a810*/  IMAD.MOV.U32 R17, RZ, RZ, RZ ;  /* 0x000000ffff117224 */ /* 0x000fce00078e00ff */
.L_x_11877:
[----:B------:R-:W1:Y:S01]  /*a820*/  LDCU.64 UR6, c[0x0][0x5f8] ;  /* 0x0000bf00ff0677ac */ /* 0x000e620008000a00 */
        /* <DEDUP_REMOVED lines=16> */
.L_x_11908:
[----:B------:R1:W5:Y:S01]  /*a930*/  LDG.E.U8 R4, desc[UR36][R22.64] ;  /* 0x0000002416047981 */ /* 0x000362000c1e1100 */
[----:B------:R-:W-:Y:S01]  /*a940*/  IMAD.MOV.U32 R5, RZ, RZ, RZ ;  /* 0x000000ffff057224 */ /* 0x000fe200078e00ff */
[----:B------:R-:W-:Y:S06]  /*a950*/  BRA `(.L_x_11910) ;  /* 0x0000000c00407947 */ /* 0x000fec0003800000 */
.L_x_11907:
        /* <DEDUP_REMOVED lines=8> */
.L_x_11912:
[----:B------:R-:W2:Y:S02]  /*a9e0*/  LDG.E R4, desc[UR36][R22.64] ;  /* 0x0000002416047981 */ /* 0x000ea4000c1e1900 */
[----:B--2---:R-:W-:Y:S01]  /*a9f0*/  SHF.R.S32.HI R5, RZ, 0x1f, R4 ;  /* 0x0000001fff057819 */ /* 0x004fe20000011404 */
[----:B------:R-:W-:Y:S06]  /*aa00*/  BRA `(.L_x_11910) ;  /* 0x0000000c00147947 */ /* 0x000fec0003800000 */
.L_x_11911:
[----:B------:R-:W2:Y:S02]  /*aa10*/  LDG.E.S16 R4, desc[UR36][R22.64] ;  /* 0x0000002416047981 */ /* 0x000ea4000c1e1700 */
[----:B--2---:R-:W-:Y:S01]  /*aa20*/  SHF.R.S32.HI R5, RZ, 0x1f, R4 ;  /* 0x0000001fff057819 */ /* 0x004fe20000011404 */
[----:B------:R-:W-:Y:S06]  /*aa30*/  BRA `(.L_x_11910) ;  /* 0x0000000c00087947 */ /* 0x000fec0003800000 */
.L_x_11906:
[----:B------:R-:W-:-:S09]  /*aa40*/  UISETP.GT.AND UP0, UPT, UR4, 0x6, UPT ;  /* 0x000000060400788c */ /* 0x000fd2000bf04270 */
[----:B------:R-:W-:Y:S05]  /*aa50*/  BRA.U UP0, `(.L_x_11913) ;  /* 0x00000001002c7547 */ /* 0x000fea000b800000 */
[----:B------:R-:W-:-:S09]  /*aa60*/  UISETP.NE.AND UP0, UPT, UR4, 0x5, UPT ;  /* 0x000000050400788c */ /* 0x000fd2000bf05270 */
[----:B------:R-:W-:Y:S05]  /*aa70*/  BRA.U !UP0, `(.L_x_11914) ;  /* 0x0000000108147547 */ /* 0x000fea000b800000 */
[----:B------:R-:W-:-:S09]  /*aa80*/  UISETP.NE.AND UP0, UPT, UR4, 0x6, UPT ;  /* 0x000000060400788c */ /* 0x000fd2000bf05270 */
[----:B------:R-:W-:Y:S05]  /*aa90*/  BRA.U UP0, `(.L_x_11909) ;  /* 0x0000000900987547 */ /* 0x000fea000b800000 */
[----:B------:R-:W2:Y:S02]  /*aaa0*/  LDG.E R4, desc[UR36][R22.64] ;  /* 0x0000002416047981 */ /* 0x000ea4000c1e1900 */
[----:B--2---:R-:W1:Y:S02]  /*aab0*/  F2I.S64.TRUNC R4, R4 ;  /* 0x0000000400047311 */ /* 0x004e64000020d900 */
[----:B-1----:R-:W-:Y:S05]  /*aac0*/  BRA `(.L_x_11910) ;  /* 0x0000000800e47947 */ /* 0x002fea0003800000 */
.L_x_11914:
[----:B------:R-:W2:Y:S02]  /*aad0*/  LDG.E.U16 R22, desc[UR36][R22.64] ;  /* 0x0000002416167981 */ /* 0x000ea4000c1e1500 */
[----:B--2---:R-:W-:-:S06]  /*aae0*/  HADD2.F32 R4, -RZ, R22.H0_H0 ;  /* 0x20000016ff047230 */ /* 0x004fcc0000004100 */
[----:B------:R-:W1:Y:S02]  /*aaf0*/  F2I.S64.TRUNC R4, R4 ;  /* 0x0000000400047311 */ /* 0x000e64000020d900 */
[----:B-1----:R-:W-:Y:S05]  /*ab00*/  BRA `(.L_x_11910) ;  /* 0x0000000800d47947 */ /* 0x002fea0003800000 */
.L_x_11913:
[----:B------:R-:W-:-:S09]  /*ab10*/  UISETP.NE.AND UP0, UPT, UR4, 0x7, UPT ;  /* 0x000000070400788c */ /* 0x000fd2000bf05270 */
[----:B------:R-:W-:Y:S05]  /*ab20*/  BRA.U !UP0, `(.L_x_11915) ;  /* 0x00000001082c7547 */ /* 0x000fea000b800000 */
[----:B------:R-:W-:-:S09]  /*ab30*/  UISETP.NE.AND UP0, UPT, UR4, 0x8, UPT ;  /* 0x000000080400788c */ /* 0x000fd2000bf05270 */
[----:B------:R-:W-:Y:S05]  /*ab40*/  BRA.U !UP0, `(.L_x_11916) ;  /* 0x0000000108147547 */ /* 0x000fea000b800000 */
[----:B------:R-:W-:-:S09]  /*ab50*/  UISETP.NE.AND UP0, UPT, UR4, 0x9, UPT ;  /* 0x000000090400788c */ /* 0x000fd2000bf05270 */
[----:B------:R-:W-:Y:S05]  /*ab60*/  BRA.U UP0, `(.L_x_11909) ;  /* 0x0000000900647547 */ /* 0x000fea000b800000 */
[----:B------:R-:W2:Y:S02]  /*ab70*/  LDG.E R4, desc[UR36][R22.64] ;  /* 0x0000002416047981 */ /* 0x000ea4000c1e1900 */
[----:B--2---:R-:W1:Y:S02]  /*ab80*/  F2I.S64.TRUNC R4, R4 ;  /* 0x0000000400047311 */ /* 0x004e64000020d900 */
[----:B-1----:R-:W-:Y:S05]  /*ab90*/  BRA `(.L_x_11910) ;  /* 0x0000000800b07947 */ /* 0x002fea0003800000 */
.L_x_11916:
[----:B------:R-:W2:Y:S02]  /*aba0*/  LDG.E.U16 R22, desc[UR36][R22.64] ;  /* 0x0000002416167981 */ /* 0x000ea4000c1e1500 */
[----:B--2---:R-:W-:-:S06]  /*abb0*/  HADD2.F32 R4, -RZ, R22.H0_H0 ;  /* 0x20000016ff047230 */ /* 0x004fcc0000004100 */
[----:B------:R-:W1:Y:S02]  /*abc0*/  F2I.S64.TRUNC R4, R4 ;  /* 0x0000000400047311 */ /* 0x000e64000020d900 */
[----:B-1----:R-:W-:Y:S05]  /*abd0*/  BRA `(.L_x_11910) ;  /* 0x0000000800a07947 */ /* 0x002fea0003800000 */
.L_x_11915:
[----:B------:R-:W2:Y:S02]  /*abe0*/  LDG.E.64 R4, desc[UR36][R22.64] ;  /* 0x0000002416047981 */ /* 0x000ea4000c1e1b00 */
[----:B--2---:R-:W1:Y:S02]  /*abf0*/  F2I.S64.F64.TRUNC R4, R4 ;  /* 0x0000000400047311 */ /* 0x004e64000030d900 */
[----:B-1----:R-:W-:Y:S05]  /*ac00*/  BRA `(.L_x_11910) ;  /* 0x0000000800947947 */ /* 0x002fea0003800000 */
.L_x_11905:
        /* <DEDUP_REMOVED lines=13> */
.L_x_11919:
[----:B------:R-:W2:Y:S02]  /*ace0*/  LDG.E.64 R4, desc[UR36][R22.64] ;  /* 0x0000002416047981 */ /* 0x000ea4000c1e1b00 */
[----:B--2---:R-:W1:Y:S02]  /*acf0*/  F2I.S64.F64.TRUNC R4, R4 ;  /* 0x0000000400047311 */ /* 0x004e64000030d900 */
[----:B-1----:R-:W-:Y:S05]  /*ad00*/  BRA `(.L_x_11910) ;  /* 0x0000000800547947 */ /* 0x002fea0003800000 */
.L_x_11918:
        /* <DEDUP_REMOVED lines=9> */
[C---:B0--34-:R-:W-:Y:S02]  /*ada0*/  LOP3.LUT R2, R0.reuse, 0x7f000000, RZ, 0xc0, !PT ;  /* 0x7f00000000027812 */ /* 0x059fe400078ec0ff */
        /* <DEDUP_REMOVED lines=16> */
.L_x_11921:
[----:B0-234-:R-:W2:Y:S02]  /*aeb0*/  LDG.E.U8 R3, desc[UR36][R22.64] ;  /* 0x0000002416037981 */ /* 0x01dea4000c1e1100 */
        /* <DEDUP_REMOVED lines=12> */
.L_x_11920:
[----:B------:R-:W2:Y:S02]  /*af80*/  LDG.E.U16 R4, desc[UR36][R22.64] ;  /* 0x0000002416047981 */ /* 0x000ea4000c1e1500 */
[----:B--2---:R-:W-:-:S06]  /*af90*/  SHF.L.U32 R4, R4, 0x10, RZ ;  /* 0x0000001004047819 */ /* 0x004fcc00000006ff */
[----:B------:R-:W1:Y:S02]  /*afa0*/  F2I.S64.TRUNC R4, R4 ;  /* 0x0000000400047311 */ /* 0x000e64000020d900 */
[----:B-1----:R-:W-:Y:S05]  /*afb0*/  BRA `(.L_x_11910) ;  /* 0x0000000400a87947 */ /* 0x002fea0003800000 */
.L_x_11917:
        /* <DEDUP_REMOVED lines=11> */
.L_x_11924:
        /* <DEDUP_REMOVED lines=10> */
[----:B0--34-:R-:W-:Y:S02]  /*b110*/  LOP3.LUT P0, R2, R0, 0xf, RZ, 0xc0, !PT ;  /* 0x0000000f00027812 */ /* 0x019fe4000780c0ff */
        /* <DEDUP_REMOVED lines=10> */
.L_x_11928:
[----:B------:R-:W-:Y:S05]  /*b1c0*/  BSYNC.RECONVERGENT B1 ;  /* 0x0000000000017941 */ /* 0x000fea0003800200 */
.L_x_11927:
[----:B------:R-:W-:Y:S02]  /*b1d0*/  SHF.L.U32 R0, R0, 0x14, RZ ;  /* 0x0000001400007819 */ /* 0x000fe400000006ff */
[----:B------:R-:W-:-:S04]  /*b1e0*/  LEA R2, R2, 0x3b800000, 0x17 ;  /* 0x3b80000002027811 */ /* 0x000fc800078eb8ff */
[----:B------:R-:W-:-:S07]  /*b1f0*/  LOP3.LUT R4, R2, R0, R7, 0xfe, !PT ;  /* 0x0000000002047212 */ /* 0x000fce00078efe07 */
.L_x_11926:
[----:B------:R-:W-:Y:S05]  /*b200*/  BSYNC.RECONVERGENT B0 ;  /* 0x0000000000007941 */ /* 0x000fea0003800200 */
.L_x_11925:
[----:B------:R-:W1:Y:S02]  /*b210*/  F2I.S64.TRUNC R4, R4 ;  /* 0x0000000400047311 */ /* 0x000e64000020d900 */
[----:B-1----:R-:W-:Y:S05]  /*b220*/  BRA `(.L_x_11910) ;  /* 0x00000004000c7947 */ /* 0x002fea0003800000 */
.L_x_11923:
        /* <DEDUP_REMOVED lines=10> */
[----:B0--34-:R-:W-:Y:S02]  /*b2d0*/  LOP3.LUT P0, R2, R0, 0x1f, RZ, 0xc0, !PT ;  /* 0x0000001f00027812 */ /* 0x019fe4000780c0ff */
        /* <DEDUP_REMOVED lines=10> */
.L_x_11932:
[----:B------:R-:W-:Y:S05]  /*b380*/  BSYNC.RECONVERGENT B1 ;  /* 0x0000000000017941 */ /* 0x000fea0003800200 */
.L_x_11931:
[----:B------:R-:W-:Y:S01]  /*b390*/  IMAD.SHL.U32 R0, R0, 0x200000, RZ ;  /* 0x0020000000007824 */ /* 0x000fe200078e00ff */
[----:B------:R-:W-:-:S04]  /*b3a0*/  LEA R2, R2, 0x37800000, 0x17 ;  /* 0x3780000002027811 */ /* 0x000fc800078eb8ff */
[----:B------:R-:W-:-:S07]  /*b3b0*/  LOP3.LUT R4, R2, R0, R7, 0xfe, !PT ;  /* 0x0000000002047212 */ /* 0x000fce00078efe07 */
.L_x_11930:
[----:B------:R-:W-:Y:S05]  /*b3c0*/  BSYNC.RECONVERGENT B0 ;  /* 0x0000000000007941 */ /* 0x000fea0003800200 */
.L_x_11929:
[----:B------:R-:W1:Y:S02]  /*b3d0*/  F2I.S64.TRUNC R4, R4 ;  /* 0x0000000400047311 */ /* 0x000e64000020d900 */
[----:B-1----:R-:W-:Y:S05]  /*b3e0*/  BRA `(.L_x_11910) ;  /* 0x00000000009c7947 */ /* 0x002fea0003800000 */
.L_x_11922:
        /* <DEDUP_REMOVED lines=14> */
.L_x_11936:
[----:B------:R-:W-:Y:S05]  /*b4d0*/  BSYNC.RECONVERGENT B0 ;  /* 0x0000000000007941 */ /* 0x000fea0003800200 */
.L_x_11935:
[----:B------:R-:W1:Y:S02]  /*b4e0*/  F2I.S64.TRUNC R4, R4 ;  /* 0x0000000400047311 */ /* 0x000e64000020d900 */
[----:B-1----:R-:W-:Y:S05]  /*b4f0*/  BRA `(.L_x_11910) ;  /* 0x0000000000587947 */ /* 0x002fea0003800000 */
.L_x_11909:
[----:B0-234-:R-:W-:Y:S01]  /*b500*/  MOV R2, 0x0 ;  /* 0x0000000000027802 */ /* 0x01dfe20000000f00 */
        /* <DEDUP_REMOVED lines=15> */
.L_x_11937:
[----:B------:R-:W-:Y:S01]  /*b600*/  CS2R R4, SRZ ;  /* 0x0000000000047805 */ /* 0x000fe2000001ff00 */
[----:B------:R-:W-:Y:S06]  /*b610*/  BRA `(.L_x_11910) ;  /* 0x0000000000107947 */ /* 0x000fec0003800000 */
.L_x_11934:
[----:B------:R1:W5:Y:S01]  /*b620*/  LDG.E.64 R4, desc[UR36][R22.64] ;  /* 0x0000002416047981 */ /* 0x000362000c1e1b00 */
[----:B------:R-:W-:Y:S05]  /*b630*/  BRA `(.L_x_11910) ;  /* 0x0000000000087947 */ /* 0x000fea0003800000 */
.L_x_11933:
[----:B------:R1:W5:Y:S01]  /*b640*/  LDG.E R4, desc[UR36][R22.64] ;  /* 0x0000002416047981 */ /* 0x000362000c1e1900 */
[----:B------:R-:W-:-:S07]  /*b650*/  MOV R5, RZ ;  /* 0x000000ff00057202 */ /* 0x000fce0000000f00 */
.L_x_11910:
[----:B------:R-:W1:Y:S01]  /*b660*/  LDCU.64 UR6, c[0x0][0x5e8] ;  /* 0x0000bd00ff0677ac */ /* 0x000e620008000a00 */
[-C--:B0-2345:R-:W-:Y:S02]  /*b670*/  IMAD R3, R5, R16.reuse, RZ ;  /* 0x0000001005037224 */ /* 0x0bdfe400078e02ff */
[----:B------:R-:W-:Y:S01]  /*b680*/  IMAD.WIDE.U32 R6, R4, R16, RZ ;  /* 0x0000001004067225 */ /* 0x000fe200078e00ff */
[----:B------:R-:W-:-:S03]  /*b690*/  UPRMT UR4, UR43, 0x9910, URZ ;  /* 0x000099102b047896 */ /* 0x000fc600080000ff */
[----:B------:R-:W-:Y:S01]  /*b6a0*/  IMAD R5, R17, R4, R3 ;  /* 0x0000000411057224 */ /* 0x000fe200078e0203 */
[----:B------:R-:W-:Y:S01]  /*b6b0*/  UISETP.GT.AND UP0, UPT, UR4, 0x9, UPT ;  /* 0x000000090400788c */ /* 0x000fe2000bf04270 */
[----:B------:R-:W-:Y:S02]  /*b6c0*/  MOV R4, R6 ;  /* 0x0000000600047202 */ /* 0x000fe40000000f00 */
[----:B------:R-:W-:Y:S01]  /*b6d0*/  IMAD.IADD R5, R7, 0x1, R5 ;  /* 0x0000000107057824 */ /* 0x000fe200078e0205 */
        /* <DEDUP_REMOVED lines=13> */
.L_x_11941:
[----:B------:R0:W-:Y:S01]  /*b7b0*/  STG.E.U8 desc[UR36][R2.64], R6 ;  /* 0x0000000602007986 */ /* 0x0001e2000c101124 */
[----:B------:R-:W-:Y:S05]  /*b7c0*/  BRA `(.L_x_11943) ;  /* 0x0000000c00387947 */ /* 0x000fea0003800000 */
.L_x_11940:
        /* <DEDUP_REMOVED lines=8> */
.L_x_11945:
[----:B------:R0:W-:Y:S01]  /*b850*/  STG.E desc[UR36][R2.64], R6 ;  /* 0x0000000602007986 */ /* 0x0001e2000c101924 */
[----:B------:R-:W-:Y:S05]  /*b860*/  BRA `(.L_x_11943) ;  /* 0x0000000c00107947 */ /* 0x000fea0003800000 */
.L_x_11944:
[----:B------:R0:W-:Y:S01]  /*b870*/  STG.E.U16 desc[UR36][R2.64], R6 ;  /* 0x0000000602007986 */ /* 0x0001e2000c101524 */
[----:B------:R-:W-:Y:S05]  /*b880*/  BRA `(.L_x_11943) ;  /* 0x0000000c00087947 */ /* 0x000fea0003800000 */
.L_x_11939:
        /* <DEDUP_REMOVED lines=9> */
.L_x_11947:
[----:B------:R-:W0:Y:S02]  /*b920*/  I2F.S64 R0, R4 ;  /* 0x0000000400007312 */ /* 0x000e240000301400 */
[----:B0-----:R-:W-:-:S05]  /*b930*/  F2FP.F16.F32.PACK_AB R0, RZ, R0 ;  /* 0x00000000ff00723e */ /* 0x001fca00000000ff */
[----:B------:R0:W-:Y:S01]  /*b940*/  STG.E.U16 desc[UR36][R2.64], R0 ;  /* 0x0000000002007986 */ /* 0x0001e2000c101524 */
[----:B------:R-:W-:Y:S05]  /*b950*/  BRA `(.L_x_11943) ;  /* 0x0000000800d47947 */ /* 0x000fea0003800000 */
.L_x_11946:
        /* <DEDUP_REMOVED lines=10> */
.L_x_11949:
[----:B------:R-:W0:Y:S02]  /*ba00*/  I2F.S64 R4, R4 ;  /* 0x0000000400047312 */ /* 0x000e240000301400 */
[----:B0-----:R-:W-:-:S04]  /*ba10*/  F2FP.F16.F32.PACK_AB R5, RZ, R4 ;  /* 0x00000004ff05723e */ /* 0x001fc800000000ff */
[----:B------:R-:W-:-:S05]  /*ba20*/  PRMT R5, R5, 0x5410, RZ ;  /* 0x0000541005057816 */ /* 0x000fca00000000ff */
[----:B------:R0:W-:Y:S01]  /*ba30*/  STG.E desc[UR36][R2.64], R5 ;  /* 0x0000000502007986 */ /* 0x0001e2000c101924 */
[----:B------:R-:W-:Y:S05]  /*ba40*/  BRA `(.L_x_11943) ;  /* 0x0000000800987947 */ /* 0x000fea0003800000 */
.L_x_11948:
[----:B------:R-:W0:Y:S02]  /*ba50*/  I2F.F64.S64 R4, R4 ;  /* 0x0000000400047312 */ /* 0x000e240000301c00 */
[----:B0-----:R0:W-:Y:S01]  /*ba60*/  STG.E.64 desc[UR36][R2.64], R4 ;  /* 0x0000000402007986 */ /* 0x0011e2000c101b24 */
[----:B------:R-:W-:Y:S05]  /*ba70*/  BRA `(.L_x_11943) ;  /* 0x00000008008c7947 */ /* 0x000fea0003800000 */
.L_x_11938:
        /* <DEDUP_REMOVED lines=12> */
.L_x_11953:
        /* <DEDUP_REMOVED lines=18> */
.L_x_11956:
[----:B------:R-:W-:-:S04]  /*bc60*/  SHF.R.U32.HI R5, RZ, 0x18, R5 ;  /* 0x00000018ff057819 */ /* 0x000fc80000011605 */
[----:B------:R-:W-:-:S07]  /*bc70*/  LOP3.LUT R0, R0, 0x80, R5, 0xf8, !PT ;  /* 0x0000008000007812 */ /* 0x000fce00078ef805 */
.L_x_11955:
[----:B------:R-:W-:Y:S05]  /*bc80*/  BSYNC.RECONVERGENT B0 ;  /* 0x0000000000007941 */ /* 0x000fea0003800200 */
.L_x_11954:
[----:B------:R0:W-:Y:S01]  /*bc90*/  STG.E.U8 desc[UR36][R2.64], R0 ;  /* 0x0000000002007986 */ /* 0x0001e2000c101124 */
[----:B------:R-:W-:Y:S05]  /*bca0*/  BRA `(.L_x_11943) ;  /* 0x0000000800007947 */ /* 0x000fea0003800000 */
.L_x_11952:
        /* <DEDUP_REMOVED lines=18> */
.L_x_11959:
[----:B------:R-:W-:-:S04]  /*bdd0*/  SHF.R.U32.HI R5, RZ, 0x18, R5 ;  /* 0x00000018ff057819 */ /* 0x000fc80000011605 */
[----:B------:R-:W-:-:S07]  /*bde0*/  LOP3.LUT R0, R0, 0x80, R5, 0xf8, !PT ;  /* 0x0000008000007812 */ /* 0x000fce00078ef805 */
.L_x_11958:
[----:B------:R-:W-:Y:S05]  /*bdf0*/  BSYNC.RECONVERGENT B0 ;  /* 0x0000000000007941 */ /* 0x000fea0003800200 */
.L_x_11957:
[----:B------:R0:W-:Y:S01]  /*be00*/  STG.E.U8 desc[UR36][R2.64], R0 ;  /* 0x0000000002007986 */ /* 0x0001e2000c101124 */
[----:B------:R-:W-:Y:S05]  /*be10*/  BRA `(.L_x_11943) ;  /* 0x0000000400a47947 */ /* 0x000fea0003800000 */
.L_x_11951:
        /* <DEDUP_REMOVED lines=23> */
.L_x_11961:
[----:B------:R0:W-:Y:S01]  /*bf90*/  STG.E.64 desc[UR36][R2.64], R4 ;  /* 0x0000000402007986 */ /* 0x0001e2000c101b24 */
[----:B------:R-:W-:Y:S05]  /*bfa0*/  BRA `(.L_x_11943) ;  /* 0x0000000400407947 */ /* 0x000fea0003800000 */
.L_x_11960:
[----:B------:R0:W-:Y:S01]  /*bfb0*/  STG.E desc[UR36][R2.64], R6 ;  /* 0x0000000602007986 */ /* 0x0001e2000c101924 */
[----:B------:R-:W-:Y:S05]  /*bfc0*/  BRA `(.L_x_11943) ;  /* 0x0000000400387947 */ /* 0x000fea0003800000 */
.L_x_11950:
        /* <DEDUP_REMOVED lines=11> */
.L_x_11963:
[----:B------:R-:W-:Y:S01]  /*c080*/  CS2R R6, SRZ ;  /* 0x0000000000067805 */ /* 0x000fe2000001ff00 */
[----:B------:R-:W0:Y:S04]  /*c090*/  I2F.F64.S64 R4, R4 ;  /* 0x0000000400047312 */ /* 0x000e280000301c00 */
[----:B0-----:R0:W-:Y:S01]  /*c0a0*/  STG.E.128 desc[UR36][R2.64], R4 ;  /* 0x0000000402007986 */ /* 0x0011e2000c101d24 */
[----:B------:R-:W-:Y:S05]  /*c0b0*/  BRA `(.L_x_11943) ;  /* 0x0000000000fc7947 */ /* 0x000fea0003800000 */
.L_x_11962:
[----:B------:R-:W-:-:S09]  /*c0c0*/  UISETP.NE.AND UP0, UPT, UR4, 0xf, UPT ;  /* 0x0000000f0400788c */ /* 0x000fd2000bf05270 */
[----:B------:R-:W-:Y:S05]  /*c0d0*/  BRA.U !UP0, `(.L_x_11964) ;  /* 0x0000000108e87547 */ /* 0x000fea000b800000 */
[----:B------:R-:W-:-:S09]  /*c0e0*/  UISETP.NE.AND UP0, UPT, UR4, 0x17, UPT ;  /* 0x000000170400788c */ /* 0x000fd2000bf05270 */
[----:B------:R-:W-:Y:S05]  /*c0f0*/  BRA.U !UP0, `(.L_x_11965) ;  /* 0x0000000108907547 */ /* 0x000fea000b800000 */
[----:B------:R-:W-:-:S09]  /*c100*/  UISETP.NE.AND UP0, UPT, UR4, 0x18, UPT ;  /* 0x000000180400788c */ /* 0x000fd2000bf05270 */
[----:B------:R-:W-:Y:S05]  /*c110*/  BRA.U !UP0, `(.L_x_11966) ;  /* 0x0000000108447547 */ /* 0x000fea000b800000 */
.L_x_11942:
        /* <DEDUP_REMOVED lines=16> */
.L_x_11967:
[----:B------:R-:W-:Y:S05]  /*c220*/  BRA `(.L_x_11943) ;  /* 0x0000000000a07947 */ /* 0x000fea0003800000 */
.L_x_11966:
        /* <DEDUP_REMOVED lines=13> */
.L_x_11969:
[----:B------:R-:W-:Y:S05]  /*c300*/  BSYNC.RECONVERGENT B0 ;  /* 0x0000000000007941 */ /* 0x000fea0003800200 */
.L_x_11968:
[----:B------:R-:W-:-:S05]  /*c310*/  LOP3.LUT R7, R0, 0x80, R7, 0xf8, !PT ;  /* 0x0000008000077812 */ /* 0x000fca00078ef807 */
[----:B------:R3:W-:Y:S01]  /*c320*/  STG.E.U8 desc[UR36][R2.64], R7 ;  /* 0x0000000702007986 */ /* 0x0007e2000c101124 */
[----:B------:R-:W-:Y:S05]  /*c330*/  BRA `(.L_x_11943) ;  /* 0x00000000005c7947 */ /* 0x000fea0003800000 */
.L_x_11965:
        /* <DEDUP_REMOVED lines=12> */
.L_x_11971:
[----:B------:R-:W-:Y:S01]  /*c400*/  IMAD.MOV.U32 R0, RZ, RZ, 0x7f ;  /* 0x0000007fff007424 */ /* 0x000fe200078e00ff */
[----:B------:R-:W-:-:S04]  /*c410*/  ISETP.GT.U32.AND P0, PT, R6, 0x7f800000, PT ;  /* 0x7f8000000600780c */ /* 0x000fc80003f04070 */
[----:B------:R-:W-:-:S09]  /*c420*/  SEL R0, R0, 0x7c, P0 ;  /* 0x0000007c00007807 */ /* 0x000fd20000000000 */
.L_x_11972:
[----:B------:R-:W-:Y:S05]  /*c430*/  BSYNC.RECONVERGENT B0 ;  /* 0x0000000000007941 */ /* 0x000fea0003800200 */
.L_x_11970:
[----:B------:R-:W-:-:S04]  /*c440*/  SHF.R.U32.HI R5, RZ, 0x18, R5 ;  /* 0x00000018ff057819 */ /* 0x000fc80000011605 */
[----:B------:R-:W-:-:S05]  /*c450*/  LOP3.LUT R5, R0, 0x80, R5, 0xf8, !PT ;  /* 0x0000008000057812 */ /* 0x000fca00078ef805 */
[----:B------:R2:W-:Y:S01]  /*c460*/  STG.E.U8 desc[UR36][R2.64], R5 ;  /* 0x0000000502007986 */ /* 0x0005e2000c101124 */
[----:B------:R-:W-:Y:S05]  /*c470*/  BRA `(.L_x_11943) ;  /* 0x00000000000c7947 */ /* 0x000fea0003800000 */
.L_x_11964:
[----:B------:R-:W0:Y:S02]  /*c480*/  I2F.S64 R0, R4 ;  /* 0x0000000400007312 */ /* 0x000e240000301400 */
[----:B0-----:R-:W-:-:S05]  /*c490*/  F2FP.BF16.F32.PACK_AB R0, RZ, R0 ;  /* 0x00000000ff00723e */ /* 0x001fca00000010ff */
[----:B------:R4:W-:Y:S02]  /*c4a0*/  STG.E.U16 desc[UR36][R2.64], R0 ;  /* 0x0000000002007986 */ /* 0x0009e4000c101524 */
.L_x_11943:
[----:B------:R-:W-:-:S07]  /*c4b0*/  IADD3 R19, PT, PT, R19, 0x80, RZ ;  /* 0x0000008013137810 */ /* 0x000fce0007ffe0ff */
.L_x_11870:
[----:B------:R-:W-:Y:S05]  /*c4c0*/  BSYNC.RECONVERGENT B6 ;  /* 0x0000000000067941 */ /* 0x000fea0003800200 */
.L_x_11869:
[----:B------:R-:W5:Y:S02]  /*c4d0*/  LDCU UR4, c[0x0][0x380] ;  /* 0x00007000ff0477ac */ /* 0x000f640008000800 */
[----:B-----5:R-:W-:-:S13]  /*c4e0*/  ISETP.GE.AND P0, PT, R19, UR4, PT ;  /* 0x0000000413007c0c */ /* 0x020fda000bf06270 */
[----:B------:R-:W-:Y:S05]  /*c4f0*/  @P0 EXIT ;  /* 0x000000000000094d */ /* 0x000fea0003800000 */
[----:B------:R-:W5:Y:S01]  /*c500*/  LDCU UR4, c[0x0][0x388] ;  /* 0x00007100ff0477ac */ /* 0x000f620008000800 */
[----:B------:R-:W-:Y:S01]  /*c510*/  IMAD.MOV.U32 R22, RZ, RZ, RZ ;  /* 0x000000ffff167224 */ /* 0x000fe200078e00ff */
[----:B------:R-:W-:Y:S01]  /*c520*/  MOV R16, RZ ;  /* 0x000000ff00107202 */ /* 0x000fe20000000f00 */
        /* <DEDUP_REMOVED lines=351> */
.L_x_11973:
[----:B------:R-:W1:Y:S01]  /*db20*/  LDCU.64 UR8, c[0x0][0x5f0] ;  /* 0x0000be00ff0877ac */ /* 0x000e620008000a00 */
        /* <DEDUP_REMOVED lines=19> */
.L_x_11977:
[----:B------:R3:W5:Y:S01]  /*dc60*/  LDG.E.U8 R18, desc[UR36][R2.64] ;  /* 0x0000002402127981 */ /* 0x000762000c1e1100 */
[----:B------:R-:W-:Y:S01]  /*dc70*/  IMAD.MOV.U32 R19, RZ, RZ, RZ ;  /* 0x000000ffff137224 */ /* 0x000fe200078e00ff */
[----:B------:R-:W-:Y:S06]  /*dc80*/  BRA `(.L_x_11979) ;  /* 0x0000000c00407947 */ /* 0x000fec0003800000 */
.L_x_11976:
        /* <DEDUP_REMOVED lines=8> */
.L_x_11981:
[----:B------:R-:W2:Y:S02]  /*dd10*/  LDG.E R18, desc[UR36][R2.64] ;  /* 0x0000002402127981 */ /* 0x000ea4000c1e1900 */
[----:B--2---:R-:W-:Y:S01]  /*dd20*/  SHF.R.S32.HI R19, RZ, 0x1f, R18 ;  /* 0x0000001fff137819 */ /* 0x004fe20000011412 */
[----:B------:R-:W-:Y:S06]  /*dd30*/  BRA `(.L_x_11979) ;  /* 0x0000000c00147947 */ /* 0x000fec0003800000 */
.L_x_11980:
[----:B------:R-:W2:Y:S02]  /*dd40*/  LDG.E.S16 R18, desc[UR36][R2.64] ;  /* 0x0000002402127981 */ /* 0x000ea4000c1e1700 */
[----:B--2---:R-:W-:Y:S01]  /*dd50*/  SHF.R.S32.HI R19, RZ, 0x1f, R18 ;  /* 0x0000001fff137819 */ /* 0x004fe20000011412 */
[----:B------:R-:W-:Y:S06]  /*dd60*/  BRA `(.L_x_11979) ;  /* 0x0000000c00087947 */ /* 0x000fec0003800000 */
.L_x_11975:
        /* <DEDUP_REMOVED lines=9> */
.L_x_11983:
[----:B------:R-:W2:Y:S02]  /*de00*/  LDG.E.U16 R2, desc[UR36][R2.64] ;  /* 0x0000002402027981 */ /* 0x000ea4000c1e1500 */
[----:B--2---:R-:W-:-:S06]  /*de10*/  HADD2.F32 R18, -RZ, R2.H0_H0 ;  /* 0x20000002ff127230 */ /* 0x004fcc0000004100 */
[----:B------:R-:W3:Y:S02]  /*de20*/  F2I.S64.TRUNC R18, R18 ;  /* 0x0000001200127311 */ /* 0x000ee4000020d900 */
[----:B---3--:R-:W-:Y:S05]  /*de30*/  BRA `(.L_x_11979) ;  /* 0x0000000800d47947 */ /* 0x008fea0003800000 */
.L_x_11982:
        /* <DEDUP_REMOVED lines=9> */
.L_x_11985:
[----:B------:R-:W2:Y:S02]  /*ded0*/  LDG.E.U16 R2, desc[UR36][R2.64] ;  /* 0x0000002402027981 */ /* 0x000ea4000c1e1500 */
[----:B--2---:R-:W-:-:S06]  /*dee0*/  HADD2.F32 R18, -RZ, R2.H0_H0 ;  /* 0x20000002ff127230 */ /* 0x004fcc0000004100 */
[----:B------:R-:W3:Y:S02]  /*def0*/  F2I.S64.TRUNC R18, R18 ;  /* 0x0000001200127311 */ /* 0x000ee4000020d900 */
[----:B---3--:R-:W-:Y:S05]  /*df00*/  BRA `(.L_x_11979) ;  /* 0x0000000800a07947 */ /* 0x008fea0003800000 */
.L_x_11984:
[----:B------:R-:W2:Y:S02]  /*df10*/  LDG.E.64 R2, desc[UR36][R2.64] ;  /* 0x0000002402027981 */ /* 0x000ea4000c1e1b00 */
[----:B--2---:R3:W4:Y:S02]  /*df20*/  F2I.S64.F64.TRUNC R18, R2 ;  /* 0x0000000200127311 */ /* 0x004724000030d900 */
[----:B---34-:R-:W-:Y:S05]  /*df30*/  BRA `(.L_x_11979) ;  /* 0x0000000800947947 */ /* 0x018fea0003800000 */
.L_x_11974:
        /* <DEDUP_REMOVED lines=13> */
.L_x_11988:
[----:B------:R-:W2:Y:S02]  /*e010*/  LDG.E.64 R2, desc[UR36][R2.64] ;  /* 0x0000002402027981 */ /* 0x000ea4000c1e1b00 */
[----:B--2---:R0:W1:Y:S02]  /*e020*/  F2I.S64.F64.TRUNC R18, R2 ;  /* 0x0000000200127311 */ /* 0x004064000030d900 */
[----:B01----:R-:W-:Y:S05]  /*e030*/  BRA `(.L_x_11979) ;  /* 0x0000000800547947 */ /* 0x003fea0003800000 */
.L_x_11987:
        /* <DEDUP_REMOVED lines=26> */
.L_x_11990:
        /* <DEDUP_REMOVED lines=13> */
.L_x_11989:
[----:B------:R-:W2:Y:S02]  /*e2b0*/  LDG.E.U16 R18, desc[UR36][R2.64] ;  /* 0x0000002402127981 */ /* 0x000ea4000c1e1500 */
[----:B--2---:R-:W-:-:S06]  /*e2c0*/  IMAD.U32 R18, R18, 0x10000, RZ ;  /* 0x0001000012127824 */ /* 0x004fcc00078e00ff */
[----:B------:R-:W0:Y:S02]  /*e2d0*/  F2I.S64.TRUNC R18, R18 ;  /* 0x0000001200127311 */ /* 0x000e24000020d900 */
[----:B0-----:R-:W-:Y:S05]  /*e2e0*/  BRA `(.L_x_11979) ;  /* 0x0000000400a87947 */ /* 0x001fea0003800000 */
.L_x_11986:
        /* <DEDUP_REMOVED lines=11> */
.L_x_11993:
        /* <DEDUP_REMOVED lines=21> */
.L_x_11997:
[----:B------:R-:W-:Y:S05]  /*e4f0*/  BSYNC.RECONVERGENT B1 ;  /* 0x0000000000017941 */ /* 0x000fea0003800200 */
.L_x_11996:
[----:B------:R-:W-:Y:S01]  /*e500*/  IMAD.SHL.U32 R0, R0, 0x100000, RZ ;  /* 0x0010000000007824 */ /* 0x000fe200078e00ff */
[----:B------:R-:W-:-:S04]  /*e510*/  LEA R2, R2, 0x3b800000, 0x17 ;  /* 0x3b80000002027811 */ /* 0x000fc800078eb8ff */
[----:B------:R-:W-:-:S07]  /*e520*/  LOP3.LUT R18, R2, R0, R7, 0xfe, !PT ;  /* 0x0000000002127212 */ /* 0x000fce00078efe07 */
.L_x_11995:
[----:B------:R-:W-:Y:S05]  /*e530*/  BSYNC.RECONVERGENT B0 ;  /* 0x0000000000007941 */ /* 0x000fea0003800200 */
.L_x_11994:
[----:B------:R-:W3:Y:S02]  /*e540*/  F2I.S64.TRUNC R18, R18 ;  /* 0x0000001200127311 */ /* 0x000ee4000020d900 */
[----:B---3--:R-:W-:Y:S05]  /*e550*/  BRA `(.L_x_11979) ;  /* 0x00000004000c7947 */ /* 0x008fea0003800000 */
.L_x_11992:
        /* <DEDUP_REMOVED lines=21> */
.L_x_12001:
[----:B------:R-:W-:Y:S05]  /*e6b0*/  BSYNC.RECONVERGENT B1 ;  /* 0x0000000000017941 */ /* 0x000fea0003800200 */
.L_x_12000:
[----:B------:R-:W-:Y:S02]  /*e6c0*/  SHF.L.U32 R0, R0, 0x15, RZ ;  /* 0x0000001500007819 */ /* 0x000fe400000006ff */
[----:B------:R-:W-:-:S04]  /*e6d0*/  LEA R2, R2, 0x37800000, 0x17 ;  /* 0x3780000002027811 */ /* 0x000fc800078eb8ff */
[----:B------:R-:W-:-:S07]  /*e6e0*/  LOP3.LUT R18, R2, R0, R7, 0xfe, !PT ;  /* 0x0000000002127212 */ /* 0x000fce00078efe07 */
.L_x_11999:
[----:B------:R-:W-:Y:S05]  /*e6f0*/  BSYNC.RECONVERGENT B0 ;  /* 0x0000000000007941 */ /* 0x000fea0003800200 */
.L_x_11998:
[----:B------:R-:W2:Y:S02]  /*e700*/  F2I.S64.TRUNC R18, R18 ;  /* 0x0000001200127311 */ /* 0x000ea4000020d900 */
[----:B--2---:R-:W-:Y:S05]  /*e710*/  BRA `(.L_x_11979) ;  /* 0x00000000009c7947 */ /* 0x004fea0003800000 */
.L_x_11991:
        /* <DEDUP_REMOVED lines=14> */
.L_x_12005:
[----:B------:R-:W-:Y:S05]  /*e800*/  BSYNC.RECONVERGENT B0 ;  /* 0x0000000000007941 */ /* 0x000fea0003800200 */
.L_x_12004:
[----:B------:R-:W1:Y:S02]  /*e810*/  F2I.S64.TRUNC R18, R18 ;  /* 0x0000001200127311 */ /* 0x000e64000020d900 */
[----:B-1----:R-:W-:Y:S05]  /*e820*/  BRA `(.L_x_11979) ;  /* 0x0000000000587947 */ /* 0x002fea0003800000 */
.L_x_11978:
        /* <DEDUP_REMOVED lines=16> */
.L_x_12006:
[----:B------:R-:W-:Y:S01]  /*e930*/  CS2R R18, SRZ ;  /* 0x0000000000127805 */ /* 0x000fe2000001ff00 */
[----:B------:R-:W-:Y:S06]  /*e940*/  BRA `(.L_x_11979) ;  /* 0x0000000000107947 */ /* 0x000fec0003800000 */
.L_x_12003:
[----:B------:R0:W5:Y:S01]  /*e950*/  LDG.E.64 R18, desc[UR36][R2.64] ;  /* 0x0000002402127981 */ /* 0x000162000c1e1b00 */
[----:B------:R-:W-:Y:S05]  /*e960*/  BRA `(.L_x_11979) ;  /* 0x0000000000087947 */ /* 0x000fea0003800000 */
.L_x_12002:
[----:B------:R1:W5:Y:S01]  /*e970*/  LDG.E R18, desc[UR36][R2.64] ;  /* 0x0000002402127981 */ /* 0x000362000c1e1900 */
[----:B------:R-:W-:-:S07]  /*e980*/  IMAD.MOV.U32 R19, RZ, RZ, RZ ;  /* 0x000000ffff137224 */ /* 0x000fce00078e00ff */
.L_x_11979:
[----:B------:R-:W1:Y:S01]  /*e990*/  LDCU.64 UR6, c[0x0][0x5f8] ;  /* 0x0000bf00ff0677ac */ /* 0x000e620008000a00 */
        /* <DEDUP_REMOVED lines=13> */
[----:B0-234-:R-:W2:Y:S02]  /*ea70*/  LDG.E.S8 R2, desc[UR36][R22.64] ;  /* 0x0000002416027981 */ /* 0x01dea4000c1e1300 */
[----:B--2---:R-:W-:Y:S01]  /*ea80*/  SHF.R.S32.HI R3, RZ, 0x1f, R2 ;  /* 0x0000001fff037819 */ /* 0x004fe20000011402 */
[----:B------:R-:W-:Y:S06]  /*ea90*/  BRA `(.L_x_12012) ;  /* 0x0000000c004c7947 */ /* 0x000fec0003800000 */
.L_x_12010:
[----:B0-234-:R0:W5:Y:S01]  /*eaa0*/  LDG.E.U8 R2, desc[UR36][R22.64] ;  /* 0x0000002416027981 */ /* 0x01d162000c1e1100 */
[----:B------:R-:W-:Y:S01]  /*eab0*/  MOV R3, RZ ;  /* 0x000000ff00037202 */ /* 0x000fe20000000f00 */
[----:B------:R-:W-:Y:S06]  /*eac0*/  BRA `(.L_x_12012) ;  /* 0x0000000c00407947 */ /* 0x000fec0003800000 */
.L_x_12009:
[----:B------:R-:W-:-:S09]  /*ead0*/  UISETP.NE.AND UP0, UPT, UR4, 0x2, UPT ;  /* 0x000000020400788c */ /* 0x000fd2000bf05270 */
[----:B------:R-:W-:Y:S05]  /*eae0*/  BRA.U !UP0, `(.L_x_12013) ;  /* 0x0000000108247547 */ /* 0x000fea000b800000 */
[----:B------:R-:W-:-:S09]  /*eaf0*/  UISETP.NE.AND UP0, UPT, UR4, 0x3, UPT ;  /* 0x000000030400788c */ /* 0x000fd2000bf05270 */
[----:B------:R-:W-:Y:S05]  /*eb00*/  BRA.U !UP0, `(.L_x_12014) ;  /* 0x0000000108107547 */ /* 0x000fea000b800000 */
[----:B------:R-:W-:-:S09]  /*eb10*/  UISETP.NE.AND UP0, UPT, UR4, 0x4, UPT ;  /* 0x000000040400788c */ /* 0x000fd2000bf05270 */
[----:B------:R-:W-:Y:S05]  /*eb20*/  BRA.U UP0, `(.L_x_12011) ;  /* 0x0000000900d07547 */ /* 0x000fea000b800000 */
[----:B0-234-:R1:W5:Y:S01]  /*eb30*/  LDG.E.64 R2, desc[UR36][R22.64] ;  /* 0x0000002416027981 */ /* 0x01d362000c1e1b00 */
[----:B------:R-:W-:Y:S05]  /*eb40*/  BRA `(.L_x_12012) ;  /* 0x0000000c00207947 */ /* 0x000fea0003800000 */
.L_x_12014:
[----:B0-234-:R-:W2:Y:S02]  /*eb50*/  LDG.E R2, desc[UR36][R22.64] ;  /* 0x0000002416027981 */ /* 0x01dea4000c1e1900 */
[----:B--2---:R-:W-:Y:S01]  /*eb60*/  SHF.R.S32.HI R3, RZ, 0x1f, R2 ;  /* 0x0000001fff037819 */ /* 0x004fe20000011402 */
[----:B------:R-:W-:Y:S06]  /*eb70*/  BRA `(.L_x_12012) ;  /* 0x0000000c00147947 */ /* 0x000fec0003800000 */
.L_x_12013:
[----:B0-234-:R-:W2:Y:S02]  /*eb80*/  LDG.E.S16 R2, desc[UR36][R22.64] ;  /* 0x0000002416027981 */ /* 0x01dea4000c1e1700 */
[----:B--2---:R-:W-:Y:S01]  /*eb90*/  SHF.R.S32.HI R3, RZ, 0x1f, R2 ;  /* 0x0000001fff037819 */ /* 0x004fe20000011402 */
[----:B------:R-:W-:Y:S06]  /*eba0*/  BRA `(.L_x_12012) ;  /* 0x0000000c00087947 */ /* 0x000fec0003800000 */
.L_x_12008:
[----:B------:R-:W-:-:S09]  /*ebb0*/  UISETP.GT.AND UP0, UPT, UR4, 0x6, UPT ;  /* 0x000000060400788c */ /* 0x000fd2000bf04270 */
[----:B------:R-:W-:Y:S05]  /*ebc0*/  BRA.U UP0, `(.L_x_12015) ;  /* 0x00000001002c7547 */ /* 0x000fea000b800000 */
[----:B------:R-:W-:-:S09]  /*ebd0*/  UISETP.NE.AND UP0, UPT, UR4, 0x5, UPT ;  /* 0x000000050400788c */ /* 0x000fd2000bf05270 */
[----:B------:R-:W-:Y:S05]  /*ebe0*/  BRA.U !UP0, `(.L_x_12016) ;  /* 0x0000000108147547 */ /* 0x000fea000b800000 */
[----:B------:R-:W-:-:S09]  /*ebf0*/  UISETP.NE.AND UP0, UPT, UR4, 0x6, UPT ;  /* 0x000000060400788c */ /* 0x000fd2000bf05270 */
[----:B------:R-:W-:Y:S05]  /*ec00*/  BRA.U UP0, `(.L_x_12011) ;  /* 0x0000000900987547 */ /* 0x000fea000b800000 */
[----:B0-234-:R-:W2:Y:S02]  /*ec10*/  LDG.E R2, desc[UR36][R22.64] ;  /* 0x0000002416027981 */ /* 0x01dea4000c1e1900 */
[----:B--2---:R-:W2:Y:S02]  /*ec20*/  F2I.S64.TRUNC R2, R2 ;  /* 0x0000000200027311 */ /* 0x004ea4000020d900 */
[----:B--2---:R-:W-:Y:S05]  /*ec30*/  BRA `(.L_x_12012) ;  /* 0x0000000800e47947 */ /* 0x004fea0003800000 */
.L_x_12016:
[----:B------:R-:W0:Y:S02]  /*ec40*/  LDG.E.U16 R22, desc[UR36][R22.64] ;  /* 0x0000002416167981 */ /* 0x000e24000c1e1500 */
[----:B0-234-:R-:W-:-:S06]  /*ec50*/  HADD2.F32 R2, -RZ, R22.H0_H0 ;  /* 0x20000016ff027230 */ /* 0x01dfcc0000004100 */
[----:B------:R-:W2:Y:S02]  /*ec60*/  F2I.S64.TRUNC R2, R2 ;  /* 0x0000000200027311 */ /* 0x000ea4000020d900 */
[----:B--2---:R-:W-:Y:S05]  /*ec70*/  BRA `(.L_x_12012) ;  /* 0x0000000800d47947 */ /* 0x004fea0003800000 */
.L_x_12015:
[----:B------:R-:W-:-:S09]  /*ec80*/  UISETP.NE.AND UP0, UPT, UR4, 0x7, UPT ;  /* 0x000000070400788c */ /* 0x000fd2000bf05270 */
[----:B------:R-:W-:Y:S05]  /*ec90*/  BRA.U !UP0, `(.L_x_12017) ;  /* 0x00000001082c7547 */ /* 0x000fea000b800000 */
[----:B------:R-:W-:-:S09]  /*eca0*/  UISETP.NE.AND UP0, UPT, UR4, 0x8, UPT ;  /* 0x000000080400788c */ /* 0x000fd2000bf05270 */
[----:B------:R-:W-:Y:S05]  /*ecb0*/  BRA.U !UP0, `(.L_x_12018) ;  /* 0x0000000108147547 */ /* 0x000fea000b800000 */
[----:B------:R-:W-:-:S09]  /*ecc0*/  UISETP.NE.AND UP0, UPT, UR4, 0x9, UPT ;  /* 0x000000090400788c */ /* 0x000fd2000bf05270 */
[----:B------:R-:W-:Y:S05]  /*ecd0*/  BRA.U UP0, `(.L_x_12011) ;  /* 0x0000000900647547 */ /* 0x000fea000b800000 */
[----:B0-234-:R-:W2:Y:S02]  /*ece0*/  LDG.E R2, desc[UR36][R22.64] ;  /* 0x0000002416027981 */ /* 0x01dea4000c1e1900 */
[----:B--2---:R-:W2:Y:S02]  /*ecf0*/  F2I.S64.TRUNC R2, R2 ;  /* 0x0000000200027311 */ /* 0x004ea4000020d900 */
[----:B--2---:R-:W-:Y:S05]  /*ed00*/  BRA `(.L_x_12012) ;  /* 0x0000000800b07947 */ /* 0x004fea0003800000 */
.L_x_12018:
[----:B------:R-:W0:Y:S02]  /*ed10*/  LDG.E.U16 R22, desc[UR36][R22.64] ;  /* 0x0000002416167981 */ /* 0x000e24000c1e1500 */
[----:B0-234-:R-:W-:-:S06]  /*ed20*/  HADD2.F32 R2, -RZ, R22.H0_H0 ;  /* 0x20000016ff027230 */ /* 0x01dfcc0000004100 */
[----:B------:R-:W2:Y:S02]  /*ed30*/  F2I.S64.TRUNC R2, R2 ;  /* 0x0000000200027311 */ /* 0x000ea4000020d900 */
[----:B--2---:R-:W-:Y:S05]  /*ed40*/  BRA `(.L_x_12012) ;  /* 0x0000000800a07947 */ /* 0x004fea0003800000 */
.L_x_12017:
[----:B0-234-:R-:W2:Y:S02]  /*ed50*/  LDG.E.64 R2, desc[UR36][R22.64] ;  /* 0x0000002416027981 */ /* 0x01dea4000c1e1b00 */
[----:B--2---:R-:W2:Y:S02]  /*ed60*/  F2I.S64.F64.TRUNC R2, R2 ;  /* 0x0000000200027311 */ /* 0x004ea4000030d900 */
[----:B--2---:R-:W-:Y:S05]  /*ed70*/  BRA `(.L_x_12012) ;  /* 0x0000000800947947 */ /* 0x004fea0003800000 */
.L_x_12007:
        /* <DEDUP_REMOVED lines=9> */
[----:B0-234-:R-:W-:Y:S01]  /*ee10*/  IMAD.MOV.U32 R3, RZ, RZ, RZ ;  /* 0x000000ffff037224 */ /* 0x01dfe200078e00ff */
[----:B------:R-:W-:-:S04]  /*ee20*/  ISETP.NE.AND P0, PT, R22, RZ, PT ;  /* 0x000000ff1600720c */ /* 0x000fc80003f05270 */
[----:B------:R-:W-:Y:S01]  /*ee30*/  SEL R2, RZ, 0x1, !P0 ;  /* 0x00000001ff027807 */ /* 0x000fe20004000000 */
[----:B------:R-:W-:Y:S08]  /*ee40*/  BRA `(.L_x_12012) ;  /* 0x0000000800607947 */ /* 0x000ff00003800000 */
.L_x_12021:
[----:B0-234-:R-:W2:Y:S02]  /*ee50*/  LDG.E.64 R2, desc[UR36][R22.64] ;  /* 0x0000002416027981 */ /* 0x01dea4000c1e1b00 */
[----:B--2---:R-:W2:Y:S02]  /*ee60*/  F2I.S64.F64.TRUNC R2, R2 ;  /* 0x0000000200027311 */ /* 0x004ea4000030d900 */
[----:B--2---:R-:W-:Y:S05]  /*ee70*/  BRA `(.L_x_12012) ;  /* 0x0000000800547947 */ /* 0x004fea0003800000 */
.L_x_12020:
        /* <DEDUP_REMOVED lines=9> */
[C---:B0--34-:R-:W-:Y:S02]  /*ef10*/  LOP3.LUT R2, R0.reuse, 0x7f000000, RZ, 0xc0, !PT ;  /* 0x7f00000000027812 */ /* 0x059fe400078ec0ff */
        /* <DEDUP_REMOVED lines=14> */
[----:B------:R-:W2:Y:S02]  /*f000*/  F2I.S64.TRUNC R2, R3 ;  /* 0x0000000300027311 */ /* 0x000ea4000020d900 */
[----:B--2---:R-:W-:Y:S05]  /*f010*/  BRA `(.L_x_12012) ;  /* 0x0000000400ec7947 */ /* 0x004fea0003800000 */
.L_x_12023:
[----:B0-234-:R-:W2:Y:S02]  /*f020*/  LDG.E.U8 R3, desc[UR36][R22.64] ;  /* 0x0000002416037981 */ /* 0x01dea4000c1e1100 */
        /* <DEDUP_REMOVED lines=10> */
[----:B------:R-:W2:Y:S02]  /*f0d0*/  F2I.S64.TRUNC R2, R3 ;  /* 0x0000000300027311 */ /* 0x000ea4000020d900 */
[----:B--2---:R-:W-:Y:S05]  /*f0e0*/  BRA `(.L_x_12012) ;  /* 0x0000000400b87947 */ /* 0x004fea0003800000 */
.L_x_12022:
[----:B0-234-:R-:W2:Y:S02]  /*f0f0*/  LDG.E.U16 R2, desc[UR36][R22.64] ;  /* 0x0000002416027981 */ /* 0x01dea4000c1e1500 */
[----:B--2---:R-:W-:-:S06]  /*f100*/  IMAD.U32 R2, R2, 0x10000, RZ ;  /* 0x0001000002027824 */ /* 0x004fcc00078e00ff */
[----:B------:R-:W2:Y:S02]  /*f110*/  F2I.S64.TRUNC R2, R2 ;  /* 0x0000000200027311 */ /* 0x000ea4000020d900 */
[----:B--2---:R-:W-:Y:S05]  /*f120*/  BRA `(.L_x_12012) ;  /* 0x0000000400a87947 */ /* 0x004fea0003800000 */
.L_x_12019:
        /* <DEDUP_REMOVED lines=8> */
[----:B0-234-:R4:W5:Y:S01]  /*f1b0*/  LDG.E.U16 R2, desc[UR36][R22.64] ;  /* 0x0000002416027981 */ /* 0x01d962000c1e1500 */
[----:B------:R-:W-:Y:S01]  /*f1c0*/  MOV R3, RZ ;  /* 0x000000ff00037202 */ /* 0x000fe20000000f00 */
[----:B------:R-:W-:Y:S06]  /*f1d0*/  BRA `(.L_x_12012) ;  /* 0x00000004007c7947 */ /* 0x000fec0003800000 */
.L_x_12026:
[----:B------:R-:W2:Y:S01]  /*f1e0*/  LDG.E.U8 R22, desc[UR36][R22.64] ;  /* 0x0000002416167981 */ /* 0x000ea2000c1e1100 */
[----:B------:R-:W-:Y:S01]  /*f1f0*/  BSSY.RECONVERGENT B0, `(.L_x_12027) ;  /* 0x0000018000007945 */ /* 0x000fe20003800200 */
[----:B0-234-:R-:W-:Y:S01]  /*f200*/  IMAD.MOV.U32 R2, RZ, RZ, RZ ;  /* 0x000000ffff027224 */ /* 0x01dfe200078e00ff */
[----:B------:R-:W-:-:S13]  /*f210*/  ISETP.NE.AND P0, PT, R22, RZ, PT ;  /* 0x000000ff1600720c */ /* 0x000fda0003f05270 */
        /* <DEDUP_REMOVED lines=17> */
.L_x_12030:
[----:B------:R-:W-:Y:S05]  /*f330*/  BSYNC.RECONVERGENT B1 ;  /* 0x0000000000017941 */ /* 0x000fea0003800200 */
.L_x_12029:
[----:B------:R-:W-:Y:S01]  /*f340*/  IMAD.SHL.U32 R0, R0, 0x100000, RZ ;  /* 0x0010000000007824 */ /* 0x000fe200078e00ff */
[----:B------:R-:W-:-:S04]  /*f350*/  LEA R2, R2, 0x3b800000, 0x17 ;  /* 0x3b80000002027811 */ /* 0x000fc800078eb8ff */
[----:B------:R-:W-:-:S07]  /*f360*/  LOP3.LUT R2, R2, R0, R7, 0xfe, !PT ;  /* 0x0000000002027212 */ /* 0x000fce00078efe07 */
.L_x_12028:
[----:B------:R-:W-:Y:S05]  /*f370*/  BSYNC.RECONVERGENT B0 ;  /* 0x0000000000007941 */ /* 0x000fea0003800200 */
.L_x_12027:
[----:B------:R-:W4:Y:S02]  /*f380*/  F2I.S64.TRUNC R2, R2 ;  /* 0x0000000200027311 */ /* 0x000f24000020d900 */
[----:B----4-:R-:W-:Y:S05]  /*f390*/  BRA `(.L_x_12012) ;  /* 0x00000004000c7947 */ /* 0x010fea0003800000 */
.L_x_12025:
[----:B------:R-:W2:Y:S01]  /*f3a0*/  LDG.E.U8 R22, desc[UR36][R22.64] ;  /* 0x0000002416167981 */ /* 0x000ea2000c1e1100 */
[----:B------:R-:W-:Y:S01]  /*f3b0*/  BSSY.RECONVERGENT B0, `(.L_x_12031) ;  /* 0x0000018000007945 */ /* 0x000fe20003800200 */
[----:B0-234-:R-:W-:Y:S01]  /*f3c0*/  HFMA2 R2, -RZ, RZ, 0, 0 ;  /* 0x00000000ff027431 */ /* 0x01dfe200000001ff */
        /* <DEDUP_REMOVED lines=18> */
.L_x_12034:
[----:B------:R-:W-:Y:S05]  /*f4f0*/  BSYNC.RECONVERGENT B1 ;  /* 0x0000000000017941 */ /* 0x000fea0003800200 */
.L_x_12033:
[----:B------:R-:W-:Y:S01]  /*f500*/  IMAD.SHL.U32 R0, R0, 0x200000, RZ ;  /* 0x0020000000007824 */ /* 0x000fe200078e00ff */
[----:B------:R-:W-:-:S04]  /*f510*/  LEA R2, R2, 0x37800000, 0x17 ;  /* 0x3780000002027811 */ /* 0x000fc800078eb8ff */
[----:B------:R-:W-:-:S07]  /*f520*/  LOP3.LUT R2, R2, R0, R7, 0xfe, !PT ;  /* 0x0000000002027212 */ /* 0x000fce00078efe07 */
.L_x_12032:
[----:B------:R-:W-:Y:S05]  /*f530*/  BSYNC.RECONVERGENT B0 ;  /* 0x0000000000007941 */ /* 0x000fea0003800200 */
.L_x_12031:
[----:B------:R-:W4:Y:S02]  /*f540*/  F2I.S64.TRUNC R2, R2 ;  /* 0x0000000200027311 */ /* 0x000f24000020d900 */
[----:B----4-:R-:W-:Y:S05]  /*f550*/  BRA `(.L_x_12012) ;  /* 0x00000000009c7947 */ /* 0x010fea0003800000 */
.L_x_12024:
        /* <DEDUP_REMOVED lines=8> */
[----:B0-234-:R-:W-:Y:S01]  /*f5e0*/  IMAD.MOV.U32 R2, RZ, RZ, 0x400000 ;  /* 0x00400000ff027424 */ /* 0x01dfe200078e00ff */
[----:B------:R-:W-:-:S13]  /*f5f0*/  ISETP.NE.AND P0, PT, R22, RZ, PT ;  /* 0x000000ff1600720c */ /* 0x000fda0003f05270 */
[----:B------:R-:W-:Y:S05]  /*f600*/  @!P0 BRA `(.L_x_12038) ;  /* 0x00000000000c8947 */ /* 0x000fea0003800000 */
[----:B------:R-:W-:-:S13]  /*f610*/  ISETP.NE.AND P0, PT, R22, 0xff, PT ;  /* 0x000000ff1600780c */ /* 0x000fda0003f05270 */
[----:B------:R-:W-:Y:S01]  /*f620*/  @!P0 MOV R2, 0x7f800001 ;  /* 0x7f80000100028802 */ /* 0x000fe20000000f00 */
[----:B------:R-:W-:-:S07]  /*f630*/  @P0 IMAD.SHL.U32 R2, R22, 0x800000, RZ ;  /* 0x0080000016020824 */ /* 0x000fce00078e00ff */
.L_x_12038:
[----:B------:R-:W-:Y:S05]  /*f640*/  BSYNC.RECONVERGENT B0 ;  /* 0x0000000000007941 */ /* 0x000fea0003800200 */
.L_x_12037:
[----:B------:R-:W3:Y:S02]  /*f650*/  F2I.S64.TRUNC R2, R2 ;  /* 0x0000000200027311 */ /* 0x000ee4000020d900 */
[----:B---3--:R-:W-:Y:S05]  /*f660*/  BRA `(.L_x_12012) ;  /* 0x0000000000587947 */ /* 0x008fea0003800000 */
.L_x_12011:
[----:B0-234-:R-:W-:Y:S01]  /*f670*/  MOV R2, 0x0 ;  /* 0x0000000000027802 */ /* 0x01dfe20000000f00 */
        /* <DEDUP_REMOVED lines=15> */
.L_x_12039:
[----:B------:R-:W-:Y:S01]  /*f770*/  CS2R R2, SRZ ;  /* 0x0000000000027805 */ /* 0x000fe2000001ff00 */
[----:B------:R-:W-:Y:S06]  /*f780*/  BRA `(.L_x_12012) ;  /* 0x0000000000107947 */ /* 0x000fec0003800000 */
.L_x_12036:
[----:B0-234-:R2:W5:Y:S01]  /*f790*/  LDG.E.64 R2, desc[UR36][R22.64] ;  /* 0x0000002416027981 */ /* 0x01d562000c1e1b00 */
[----:B------:R-:W-:Y:S05]  /*f7a0*/  BRA `(.L_x_12012) ;  /* 0x0000000000087947 */ /* 0x000fea0003800000 */
.L_x_12035:
[----:B0-234-:R3:W5:Y:S01]  /*f7b0*/  LDG.E R2, desc[UR36][R22.64] ;  /* 0x0000002416027981 */ /* 0x01d762000c1e1900 */
[----:B------:R-:W-:-:S07]  /*f7c0*/  IMAD.MOV.U32 R3, RZ, RZ, RZ ;  /* 0x000000ffff037224 */ /* 0x000fce00078e00ff */
.L_x_12012:
[----:B------:R-:W-:Y:S01]  /*f7d0*/  UPRMT UR4, UR43, 0x9910, URZ ;  /* 0x000099102b047896 */ /* 0x000fe200080000ff */
[-C--:B-----5:R-:W-:Y:S02]  /*f7e0*/  IMAD R3, R3, R18.reuse, RZ ;  /* 0x0000001203037224 */ /* 0x0a0fe400078e02ff */
[----:B------:R-:W-:Y:S01]  /*f7f0*/  IMAD.WIDE.U32 R4, R2, R18, RZ ;  /* 0x0000001202047225 */ /* 0x000fe200078e00ff */
[----:B------:R-:W-:-:S03]  /*f800*/  UISETP.GT.AND UP0, UPT, UR4, 0x9, UPT ;  /* 0x000000090400788c */ /* 0x000fc6000bf04270 */
[----:B------:R-:W-:Y:S02]  /*f810*/  IMAD R3, R19, R2, R3 ;  /* 0x0000000213037224 */ /* 0x000fe400078e0203 */
[----:B------:R-:W-:-:S03]  /*f820*/  IMAD.MOV.U32 R2, RZ, RZ, R4 ;  /* 0x000000ffff027224 */ /* 0x000fc600078e0004 */
[----:B------:R-:W-:Y:S01]  /*f830*/  IADD3 R3, PT, PT, R5, R3, RZ ;  /* 0x0000000305037210 */ /* 0x000fe20007ffe0ff */
        /* <DEDUP_REMOVED lines=11> */
.L_x_12043:
[----:B------:R-:W-:Y:S01]  /*f8f0*/  STG.E.U8 desc[UR36][R16.64], R4 ;  /* 0x0000000410007986 */ /* 0x000fe2000c101124 */
[----:B------:R-:W-:Y:S05]  /*f900*/  EXIT ;  /* 0x000000000000794d */ /* 0x000fea0003800000 */
.L_x_12042:
        /* <DEDUP_REMOVED lines=8> */
.L_x_12046:
[----:B------:R-:W-:Y:S01]  /*f990*/  STG.E desc[UR36][R16.64], R4 ;  /* 0x0000000410007986 */ /* 0x000fe2000c101924 */
[----:B------:R-:W-:Y:S05]  /*f9a0*/  EXIT ;  /* 0x000000000000794d */ /* 0x000fea0003800000 */
.L_x_12045:
[----:B------:R-:W-:Y:S01]  /*f9b0*/  STG.E.U16 desc[UR36][R16.64], R4 ;  /* 0x0000000410007986 */ /* 0x000fe2000c101524 */
[----:B------:R-:W-:Y:S05]  /*f9c0*/  EXIT ;  /* 0x000000000000794d */ /* 0x000fea0003800000 */
.L_x_12041:
[----:B------:R-:W-:-:S09]  /*f9d0*/  UISETP.GT.AND UP0, UPT, UR4, 0x6, UPT ;  /* 0x000000060400788c */ /* 0x000fd2000bf04270 */
[----:B------:R-:W-:Y:S05]  /*f9e0*/  BRA.U UP0, `(.L_x_12047) ;  /* 0x00000001002c7547 */ /* 0x000fea000b800000 */
[----:B------:R-:W-:-:S09]  /*f9f0*/  UISETP.NE.AND UP0, UPT, UR4, 0x5, UPT ;  /* 0x000000050400788c */ /* 0x000fd2000bf05270 */
[----:B------:R-:W-:Y:S05]  /*fa00*/  BRA.U !UP0, `(.L_x_12048) ;  /* 0x0000000108147547 */ /* 0x000fea000b800000 */
[----:B------:R-:W-:-:S09]  /*fa10*/  UISETP.NE.AND UP0, UPT, UR4, 0x6, UPT ;  /* 0x000000060400788c */ /* 0x000fd2000bf05270 */
[----:B------:R-:W-:Y:S05]  /*fa20*/  BRA.U UP0, `(.L_x_12044) ;  /* 0x00000009000c7547 */ /* 0x000fea000b800000 */
[----:B------:R-:W5:Y:S02]  /*fa30*/  I2F.S64 R3, R2 ;  /* 0x0000000200037312 */ /* 0x000f640000301400 */
[----:B-----5:R-:W-:Y:S01]  /*fa40*/  STG.E desc[UR36][R16.64], R3 ;  /* 0x0000000310007986 */ /* 0x020fe2000c101924 */
[----:B------:R-:W-:Y:S05]  /*fa50*/  EXIT ;  /* 0x000000000000794d */ /* 0x000fea0003800000 */
.L_x_12048:
[----:B------:R-:W5:Y:S02]  /*fa60*/  I2F.S64 R0, R2 ;  /* 0x0000000200007312 */ /* 0x000f640000301400 */
[----:B-----5:R-:W-:-:S05]  /*fa70*/  F2FP.F16.F32.PACK_AB R0, RZ, R0 ;  /* 0x00000000ff00723e */ /* 0x020fca00000000ff */
[----:B------:R-:W-:Y:S01]  /*fa80*/  STG.E.U16 desc[UR36][R16.64], R0 ;  /* 0x0000000010007986 */ /* 0x000fe2000c101524 */
[----:B------:R-:W-:Y:S05]  /*fa90*/  EXIT ;  /* 0x000000000000794d */ /* 0x000fea0003800000 */
.L_x_12047:
[----:B------:R-:W-:-:S09]  /*faa0*/  UISETP.NE.AND UP0, UPT, UR4, 0x7, UPT ;  /* 0x000000070400788c */ /* 0x000fd2000bf05270 */
[----:B------:R-:W-:Y:S05]  /*fab0*/  BRA.U !UP0, `(.L_x_12049) ;  /* 0x0000000108347547 */ /* 0x000fea000b800000 */
[----:B------:R-:W-:-:S09]  /*fac0*/  UISETP.NE.AND UP0, UPT, UR4, 0x8, UPT ;  /* 0x000000080400788c */ /* 0x000fd2000bf05270 */
[----:B------:R-:W-:Y:S05]  /*fad0*/  BRA.U !UP0, `(.L_x_12050) ;  /* 0x0000000108187547 */ /* 0x000fea000b800000 */
[----:B------:R-:W-:-:S09]  /*fae0*/  UISETP.NE.AND UP0, UPT, UR4, 0x9, UPT ;  /* 0x000000090400788c */ /* 0x000fd2000bf05270 */
[----:B------:R-:W-:Y:S05]  /*faf0*/  BRA.U UP0, `(.L_x_12044) ;  /* 0x0000000500d87547 */ /* 0x000fea000b800000 */
[----:B------:R-:W-:Y:S01]  /*fb00*/  IMAD.MOV.U32 R5, RZ, RZ, RZ ;  /* 0x000000ffff057224 */ /* 0x000fe200078e00ff */
[----:B------:R-:W5:Y:S04]  /*fb10*/  I2F.S64 R4, R2 ;  /* 0x0000000200047312 */ /* 0x000f680000301400 */
[----:B-----5:R-:W-:Y:S01]  /*fb20*/  STG.E.64 desc[UR36][R16.64], R4 ;  /* 0x0000000410007986 */ /* 0x020fe2000c101b24 */
[----:B------:R-:W-:Y:S05]  /*fb30*/  EXIT ;  /* 0x000000000000794d */ /* 0x000fea0003800000 */
.L_x_12050:
[----:B------:R-:W5:Y:S02]  /*fb40*/  I2F.S64 R2, R2 ;  /* 0x0000000200027312 */ /* 0x000f640000301400 */
[----:B-----5:R-:W-:-:S04]  /*fb50*/  F2FP.F16.F32.PACK_AB R3, RZ, R2 ;  /* 0x00000002ff03723e */ /* 0x020fc800000000ff */
[----:B------:R-:W-:-:S05]  /*fb60*/  PRMT R3, R3, 0x5410, RZ ;  /* 0x0000541003037816 */ /* 0x000fca00000000ff */
[----:B------:R-:W-:Y:S01]  /*fb70*/  STG.E desc[UR36][R16.64], R3 ;  /* 0x0000000310007986 */ /* 0x000fe2000c101924 */
[----:B------:R-:W-:Y:S05]  /*fb80*/  EXIT ;  /* 0x000000000000794d */ /* 0x000fea0003800000 */
.L_x_12049:
[----:B------:R-:W5:Y:S02]  /*fb90*/  I2F.F64.S64 R2, R2 ;  /* 0x0000000200027312 */ /* 0x000f640000301c00 */
[----:B-----5:R-:W-:Y:S01]  /*fba0*/  STG.E.64 desc[UR36][R16.64], R2 ;  /* 0x0000000210007986 */ /* 0x020fe2000c101b24 */
[----:B------:R-:W-:Y:S05]  /*fbb0*/  EXIT ;  /* 0x000000000000794d */ /* 0x000fea0003800000 */
.L_x_12040:
        /* <DEDUP_REMOVED lines=12> */
.L_x_12054:
[----:B------:R-:W5:Y:S01]  /*fc80*/  I2F.S64 R3, R2 ;  /* 0x0000000200037312 */ /* 0x000f620000301400 */
[----:B------:R-:W-:Y:S01]  /*fc90*/  BSSY.RECONVERGENT B0, `(.L_x_12055) ;  /* 0x0000013000007945 */ /* 0x000fe20003800200 */
[----:B-----5:R-:W-:Y:S02]  /*fca0*/  LOP3.LUT R4, R3, 0x7fffffff, RZ, 0xc0, !PT ;  /* 0x7fffffff03047812 */ /* 0x020fe400078ec0ff */
        /* <DEDUP_REMOVED lines=14> */
.L_x_12057:
[----:B------:R-:W-:-:S04]  /*fd90*/  SHF.R.U32.HI R3, RZ, 0x18, R3 ;  /* 0x00000018ff037819 */ /* 0x000fc80000011603 */
[----:B------:R-:W-:-:S04]  /*fda0*/  LOP3.LUT R0, R0, 0x80, R3, 0xf8, !PT ;  /* 0x0000008000007812 */ /* 0x000fc800078ef803 */
[----:B------:R-:W-:-:S07]  /*fdb0*/  PRMT R8, R0, 0x7610, R8 ;  /* 0x0000761000087816 */ /* 0x000fce0000000008 */
.L_x_12056:
[----:B------:R-:W-:Y:S05]  /*fdc0*/  BSYNC.RECONVERGENT B0 ;  /* 0x0000000000007941 */ /* 0x000fea0003800200 */
.L_x_12055:
[----:B------:R-:W-:Y:S01]  /*fdd0*/  STG.E.U8 desc[UR36][R16.64], R8 ;  /* 0x0000000810007986 */ /* 0x000fe2000c101124 */
[----:B------:R-:W-:Y:S05]  /*fde0*/  EXIT ;  /* 0x000000000000794d */ /* 0x000fea0003800000 */
.L_x_12053:
[----:B------:R-:W5:Y:S01]  /*fdf0*/  I2F.S64 R3, R2 ;  /* 0x0000000200037312 */ /* 0x000f620000301400 */
[----:B------:R-:W-:Y:S01]  /*fe00*/  BSSY.RECONVERGENT B0, `(.L_x_12058) ;  /* 0x0000013000007945 */ /* 0x000fe20003800200 */
[----:B-----5:R-:W-:Y:S01]  /*fe10*/  LOP3.LUT R4, R3, 0x7fffffff, RZ, 0xc0, !PT ;  /* 0x7fffffff03047812 */ /* 0x020fe200078ec0ff */
        /* <DEDUP_REMOVED lines=14> */
.L_x_12060:
[----:B------:R-:W-:-:S04]  /*ff00*/  SHF.R.U32.HI R3, RZ, 0x18, R3 ;  /* 0x00000018ff037819 */ /* 0x000fc80000011603 */
[----:B------:R-:W-:-:S04]  /*ff10*/  LOP3.LUT R0, R0, 0x80, R3, 0xf8, !PT ;  /* 0x0000008000007812 */ /* 0x000fc800078ef803 */
[----:B------:R-:W-:-:S07]  /*ff20*/  PRMT R8, R0, 0x7610, R8 ;  /* 0x0000761000087816 */ /* 0x000fce0000000008 */
.L_x_12059:
[----:B------:R-:W-:Y:S05]  /*ff30*/  BSYNC.RECONVERGENT B0 ;  /* 0x0000000000007941 */ /* 0x000fea0003800200 */
.L_x_12058:
[----:B------:R-:W-:Y:S01]  /*ff40*/  STG.E.U8 desc[UR36][R16.64], R8 ;  /* 0x0000000810007986 */ /* 0x000fe2000c101124 */
[----:B------:R-:W-:Y:S05]  /*ff50*/  EXIT ;  /* 0x000000000000794d */ /* 0x000fea0003800000 */
.L_x_12052:
[----:B------:R-:W-:-:S09]  /*ff60*/  UISETP.NE.AND UP0, UPT, UR4, 0x1c, UPT ;  /* 0x0000001c0400788c */ /* 0x000fd2000bf05270 */
[----:B------:R-:W-:Y:S05]  /*ff70*/  BRA.U !UP0, `(.L_x_12061) ;  /* 0x00000001085c7547 */ /* 0x000fea000b800000 */
[----:B------:R-:W-:-:S09]  /*ff80*/  UISETP.NE.AND UP0, UPT, UR4, 0x1d, UPT ;  /* 0x0000001d0400788c */ /* 0x000fd2000bf05270 */
[----:B------:R-:W-:Y:S05]  /*ff90*/  BRA.U !UP0, `(.L_x_12062) ;  /* 0x00000001084c7547 */ /* 0x000fea000b800000 */
[----:B------:R-:W-:-:S09]  /*ffa0*/  UISETP.NE.AND UP0, UPT, UR4, 0x2c, UPT ;  /* 0x0000002c0400788c */ /* 0x000fd2000bf05270 */
[----:B------:R-:W-:Y:S05]  /*ffb0*/  BRA.U UP0, `(.L_x_12044) ;  /* 0x0000000100a87547 */ /* 0x000fea000b800000 */
[----:B------:R-:W5:Y:S02]  /*ffc0*/  I2F.S64 R2, R2 ;  /* 0x0000000200027312 */ /* 0x000f640000301400 */
[----:B-----5:R-:W-:-:S04]  /*ffd0*/  SHF.R.U32.HI R4, RZ, 0x17, R2 ;  /* 0x00000017ff047819 */ /* 0x020fc80000011602 */
        /* <DEDUP_REMOVED lines=13> */
[----:B------:R-:W-:Y:S01]  /*100b0*/  STG.E.U8 desc[UR36][R16.64], R3 ;  /* 0x0000000310007986 */ /* 0x000fe2000c101124 */
[----:B------:R-:W-:Y:S05]  /*100c0*/  EXIT ;  /* 0x000000000000794d */ /* 0x000fea0003800000 */
.L_x_12062:
[----:B------:R-:W-:Y:S01]  /*100d0*/  STG.E.64 desc[UR36][R16.64], R2 ;  /* 0x0000000210007986 */ /* 0x000fe2000c101b24 */
[----:B------:R-:W-:Y:S05]  /*100e0*/  EXIT ;  /* 0x000000000000794d */ /* 0x000fea0003800000 */
.L_x_12061:
[----:B------:R-:W-:Y:S01]  /*100f0*/  STG.E desc[UR36][R16.64], R4 ;  /* 0x0000000410007986 */ /* 0x000fe2000c101924 */
[----:B------:R-:W-:Y:S05]  /*10100*/  EXIT ;  /* 0x000000000000794d */ /* 0x000fea0003800000 */
.L_x_12051:
        /* <DEDUP_REMOVED lines=11> */
.L_x_12064:
[----:B------:R-:W-:Y:S01]  /*101c0*/  CS2R R6, SRZ ;  /* 0x0000000000067805 */ /* 0x000fe2000001ff00 */
[----:B------:R-:W5:Y:S04]  /*101d0*/  I2F.F64.S64 R4, R2 ;  /* 0x0000000200047312 */ /* 0x000f680000301c00 */
[----:B-----5:R-:W-:Y:S01]  /*101e0*/  STG.E.128 desc[UR36][R16.64], R4 ;  /* 0x0000000410007986 */ /* 0x020fe2000c101d24 */
[----:B------:R-:W-:Y:S05]  /*101f0*/  EXIT ;  /* 0x000000000000794d */ /* 0x000fea0003800000 */
.L_x_12063:
[----:B------:R-:W-:-:S09]  /*10200*/  UISETP.NE.AND UP0, UPT, UR4, 0xf, UPT ;  /* 0x0000000f0400788c */ /* 0x000fd2000bf05270 */
[----:B------:R-:W-:Y:S05]  /*10210*/  BRA.U !UP0, `(.L_x_12065) ;  /* 0x0000000108e87547 */ /* 0x000fea000b800000 */
[----:B------:R-:W-:-:S09]  /*10220*/  UISETP.NE.AND UP0, UPT, UR4, 0x17, UPT ;  /* 0x000000170400788c */ /* 0x000fd2000bf05270 */
[----:B------:R-:W-:Y:S05]  /*10230*/  BRA.U !UP0, `(.L_x_12066) ;  /* 0x0000000108907547 */ /* 0x000fea000b800000 */
[----:B------:R-:W-:-:S09]  /*10240*/  UISETP.NE.AND UP0, UPT, UR4, 0x18, UPT ;  /* 0x000000180400788c */ /* 0x000fd2000bf05270 */
[----:B------:R-:W-:Y:S05]  /*10250*/  BRA.U !UP0, `(.L_x_12067) ;  /* 0x0000000108447547 */ /* 0x000fea000b800000 */
.L_x_12044:
[----:B------:R-:W-:Y:S01]  /*10260*/  MOV R0, 0x0 ;  /* 0x0000000000007802 */ /* 0x000fe20000000f00 */
[----:B------:R-:W5:Y:S01]  /*10270*/  LDCU.64 UR4, c[0x4][0x1a8] ;  /* 0x01003500ff0477ac */ /* 0x000f620008000a00 */
[----:B------:R-:W-:Y:S02]  /*10280*/  HFMA2 R8, -RZ, RZ, 0, 6.020069122314453125e-06 ;  /* 0x00000065ff087431 */ /* 0x000fe400000001ff */
[----:B------:R-:W-:Y:S01]  /*10290*/  IMAD.MOV.U32 R12, RZ, RZ, 0x1 ;  /* 0x00000001ff0c7424 */ /* 0x000fe200078e00ff */
[----:B------:R0:W0:Y:S01]  /*102a0*/  LDC.64 R2, c[0x4][R0] ;  /* 0x0100000000027b82 */ /* 0x0000220000000a00 */
[----:B------:R-:W1:Y:S01]  /*102b0*/  LDCU.64 UR6, c[0x4][0x1b0] ;  /* 0x01003600ff0677ac */ /* 0x000e620008000a00 */
[----:B------:R-:W-:Y:S01]  /*102c0*/  IMAD.MOV.U32 R13, RZ, RZ, RZ ;  /* 0x000000ffff0d7224 */ /* 0x000fe200078e00ff */
[----:B------:R-:W2:Y:S01]  /*102d0*/  LDCU.64 UR8, c[0x4][0x48] ;  /* 0x01000900ff0877ac */ /* 0x000ea20008000a00 */
[----:B-----5:R-:W-:Y:S01]  /*102e0*/  MOV R4, UR4 ;  /* 0x0000000400047c02 */ /* 0x020fe20008000f00 */
[----:B------:R-:W-:-:S02]  /*102f0*/  IMAD.U32 R5, RZ, RZ, UR5 ;  /* 0x00000005ff057e24 */ /* 0x000fc4000f8e00ff */
[----:B-1----:R-:W-:Y:S01]  /*10300*/  IMAD.U32 R6, RZ, RZ, UR6 ;  /* 0x00000006ff067e24 */ /* 0x002fe2000f8e00ff */
[----:B------:R-:W-:Y:S01]  /*10310*/  MOV R7, UR7 ;  /* 0x0000000700077c02 */ /* 0x000fe20008000f00 */
[----:B--2---:R-:W-:Y:S02]  /*10320*/  IMAD.U32 R10, RZ, RZ, UR8 ;  /* 0x00000008ff0a7e24 */ /* 0x004fe4000f8e00ff */
[----:B------:R-:W-:-:S07]  /*10330*/  IMAD.U32 R11, RZ, RZ, UR9 ;  /* 0x00000009ff0b7e24 */ /* 0x000fce000f8e00ff */
[----:B------:R-:W-:-:S07]  /*10340*/  LEPC R20, `(.L_x_12068) ;  /* 0x000000001014794e */ /* 0x000fce0000000000 */
[----:B0--34-:R-:W-:Y:S05]  /*10350*/  CALL.ABS.NOINC R2 ;  /* 0x0000000002007343 */ /* 0x019fea0003c00000 */
.L_x_12068:
[----:B------:R-:W-:Y:S05]  /*10360*/  EXIT ;  /* 0x000000000000794d */ /* 0x000fea0003800000 */
.L_x_12067:
[----:B------:R-:W5:Y:S01]  /*10370*/  I2F.S64 R3, R2 ;  /* 0x0000000200037312 */ /* 0x000f620000301400 */
[----:B------:R-:W-:Y:S01]  /*10380*/  BSSY.RECONVERGENT B0, `(.L_x_12069) ;  /* 0x000000c000007945 */ /* 0x000fe20003800200 */
[----:B-----5:R-:W-:Y:S02]  /*10390*/  LOP3.LUT R4, R3, 0x7fffffff, RZ, 0xc0, !PT ;  /* 0x7fffffff03047812 */ /* 0x020fe400078ec0ff */
        /* <DEDUP_REMOVED lines=10> */
.L_x_12070:
[----:B------:R-:W-:Y:S05]  /*10440*/  BSYNC.RECONVERGENT B0 ;  /* 0x0000000000007941 */ /* 0x000fea0003800200 */
.L_x_12069:
[----:B------:R-:W-:-:S05]  /*10450*/  LOP3.LUT R5, R0, 0x80, R5, 0xf8, !PT ;  /* 0x0000008000057812 */ /* 0x000fca00078ef805 */
[----:B------:R-:W-:Y:S01]  /*10460*/  STG.E.U8 desc[UR36][R16.64], R5 ;  /* 0x0000000510007986 */ /* 0x000fe2000c101124 */
[----:B------:R-:W-:Y:S05]  /*10470*/  EXIT ;  /* 0x000000000000794d */ /* 0x000fea0003800000 */
.L_x_12066:
[----:B------:R-:W5:Y:S01]  /*10480*/  I2F.S64 R3, R2 ;  /* 0x0000000200037312 */ /* 0x000f620000301400 */
[----:B------:R-:W-:Y:S01]  /*10490*/  BSSY.RECONVERGENT B0, `(.L_x_12071) ;  /* 0x000000e000007945 */ /* 0x000fe20003800200 */
[----:B-----5:R-:W-:-:S04]  /*104a0*/  LOP3.LUT R4, R3, 0x7fffffff, RZ, 0xc0, !PT ;  /* 0x7fffffff03047812 */ /* 0x020fc800078ec0ff */
        /* <DEDUP_REMOVED lines=9> */
.L_x_12072:
[----:B------:R-:W-:Y:S01]  /*10540*/  IMAD.MOV.U32 R0, RZ, RZ, 0x7f ;  /* 0x0000007fff007424 */ /* 0x000fe200078e00ff */
[----:B------:R-:W-:-:S04]  /*10550*/  ISETP.GT.U32.AND P0, PT, R4, 0x7f800000, PT ;  /* 0x7f8000000400780c */ /* 0x000fc80003f04070 */
[----:B------:R-:W-:-:S09]  /*10560*/  SEL R0, R0, 0x7c, P0 ;  /* 0x0000007c00007807 */ /* 0x000fd20000000000 */
.L_x_12073:
[----:B------:R-:W-:Y:S05]  /*10570*/  BSYNC.RECONVERGENT B0 ;  /* 0x0000000000007941 */ /* 0x000fea0003800200 */
.L_x_12071:
[----:B------:R-:W-:-:S04]  /*10580*/  SHF.R.U32.HI R3, RZ, 0x18, R3 ;  /* 0x00000018ff037819 */ /* 0x000fc80000011603 */
[----:B------:R-:W-:-:S05]  /*10590*/  LOP3.LUT R3, R0, 0x80, R3, 0xf8, !PT ;  /* 0x0000008000037812 */ /* 0x000fca00078ef803 */
[----:B------:R-:W-:Y:S01]  /*105a0*/  STG.E.U8 desc[UR36][R16.64], R3 ;  /* 0x0000000310007986 */ /* 0x000fe2000c101124 */
[----:B------:R-:W-:Y:S05]  /*105b0*/  EXIT ;  /* 0x000000000000794d */ /* 0x000fea0003800000 */
.L_x_12065:
[----:B------:R-:W5:Y:S02]  /*105c0*/  I2F.S64 R0, R2 ;  /* 0x0000000200007312 */ /* 0x000f640000301400 */
[----:B-----5:R-:W-:-:S05]  /*105d0*/  F2FP.BF16.F32.PACK_AB R0, RZ, R0 ;  /* 0x00000000ff00723e */ /* 0x020fca00000010ff */
[----:B------:R-:W-:Y:S01]  /*105e0*/  STG.E.U16 desc[UR36][R16.64], R0 ;  /* 0x0000000010007986 */ /* 0x000fe2000c101524 */
[----:B------:R-:W-:Y:S05]  /*105f0*/  EXIT ;  /* 0x000000000000794d */ /* 0x000fea0003800000 */
.L_x_12074:
        /* <DEDUP_REMOVED lines=16> */
.L_x_17054:


//--------------------- .text._ZN2at6native27unrolled_elementwise_kernelINS0_13BinaryFunctorIlllNS0_15binary_internal10MulFunctorIlEEEESt5arrayIPcLm3EELi4E23TrivialOffsetCalculatorILi2EjESA_ILi1EjENS0_6memory12LoadWithCastILi2EEENSD_13StoreWithCastILi1EEEEEviT_T0_T2_T3_T4_T5_ --------------------------
	.section	.text._ZN2at6native27unrolled_elementwise_kernelINS0_13BinaryFunctorIlllNS0_15binary_internal10MulFunctorIlEEEESt5arrayIPcLm3EELi4E23TrivialOffsetCalculatorILi2EjESA_ILi1EjENS0_6memory12LoadWithCastILi2EEENSD_13StoreWithCastILi1EEEEEviT_T0_T2_T3_T4_T5_,"ax",@progbits
	.align	128
        .global         _ZN2at6native27unrolled_elementwise_kernelINS0_13BinaryFunctorIlllNS0_15binary_internal10MulFunctorIlEEEESt5arrayIPcLm3EELi4E23TrivialOffsetCalculatorILi2EjESA_ILi1EjENS0_6memory12LoadWithCastILi2EEENSD_13StoreWithCastILi1EEEEEviT_T0_T2_T3_T4_T5_
        .type           _ZN2at6native27unrolled_elementwise_kernelINS0_13BinaryFunctorIlllNS0_15binary_internal10MulFunctorIlEEEESt5arrayIPcLm3EELi4E23TrivialOffsetCalculatorILi2EjESA_ILi1EjENS0_6memory12LoadWithCastILi2EEENSD_13StoreWithCastILi1EEEEEviT_T0_T2_T3_T4_T5_,@function
        .size           _ZN2at6native27unrolled_elementwise_kernelINS0_13BinaryFunctorIlllNS0_15binary_internal10MulFunctorIlEEEESt5arrayIPcLm3EELi4E23TrivialOffsetCalculatorILi2EjESA_ILi1EjENS0_6memory12LoadWithCastILi2EEENSD_13StoreWithCastILi1EEEEEviT_T0_T2_T3_T4_T5_,(.L_x_17055 - _ZN2at6native27unrolled_elementwise_kernelINS0_13BinaryFunctorIlllNS0_15binary_internal10MulFunctorIlEEEESt5arrayIPcLm3EELi4E23TrivialOffsetCalculatorILi2EjESA_ILi1EjENS0_6memory12LoadWithCastILi2EEENSD_13StoreWithCastILi1EEEEEviT_T0_T2_T3_T4_T5_)
        .other          _ZN2at6native27unrolled_elementwise_kernelINS0_13BinaryFunctorIlllNS0_15binary_internal10MulFunctorIlEEEESt5arrayIPcLm3EELi4E23TrivialOffsetCalculatorILi2EjESA_ILi1EjENS0_6memory12LoadWithCastILi2EEENSD_13StoreWithCastILi1EEEEEviT_T0_T2_T3_T4_T5_,@"STO_CUDA_ENTRY STV_DEFAULT"
_ZN2at6native27unrolled_elementwise_kernelINS0_13BinaryFunctorIlllNS0_15binary_internal10MulFunctorIlEEEESt5arrayIPcLm3EELi4E23TrivialOffsetCalculatorILi2EjESA_ILi1EjENS0_6memory12LoadWithCastILi2EEENSD_13StoreWithCastILi1EEEEEviT_T0_T2_T3_T4_T5_:
.text._ZN2at6native27unrolled_elementwise_kernelINS0_13BinaryFunctorIlllNS0_15binary_internal10MulFunctorIlEEEESt5arrayIPcLm3EELi4E23TrivialOffsetCalculatorILi2EjESA_ILi1EjENS0_6memory12LoadWithCastILi2EEENSD_13StoreWithCastILi1EEEEEviT_T0_T2_T3_T4_T5_:
        /* <DEDUP_REMOVED lines=34> */
.L_x_12080:
[----:B------:R1:W5:Y:S01]  /*0220*/  LDG.E.U8 R36, desc[UR36][R4.64] ;  /* 0x0000002404247981 */ /* 0x000362000c1e1100 */
[----:B------:R-:W-:Y:S01]  /*0230*/  IMAD.MOV.U32 R37, RZ, RZ, RZ ;  /* 0x000000ffff257224 */ /* 0x000fe200078e00ff */
[----:B------:R-:W-:Y:S06]  /*0240*/  BRA `(.L_x_12082) ;  /* 0x0000000c00447947 */ /* 0x000fec0003800000 */
.L_x_12079:
        /* <DEDUP_REMOVED lines=8> */
.L_x_12084:
[----:B------:R-:W2:Y:S02]  /*02d0*/  LDG.E R36, desc[UR36][R4.64] ;  /* 0x0000002404247981 */ /* 0x000ea4000c1e1900 */
[----:B--2---:R-:W-:Y:S01]  /*02e0*/  SHF.R.S32.HI R37, RZ, 0x1f, R36 ;  /* 0x0000001fff257819 */ /* 0x004fe20000011424 */
[----:B------:R-:W-:Y:S06]  /*02f0*/  BRA `(.L_x_12082) ;  /* 0x0000000c00187947 */ /* 0x000fec0003800000 */
.L_x_12083:
[----:B------:R-:W2:Y:S02]  /*0300*/  LDG.E.S16 R36, desc[UR36][R4.64] ;  /* 0x0000002404247981 */ /* 0x000ea4000c1e1700 */
[----:B--2---:R-:W-:Y:S01]  /*0310*/  SHF.R.S32.HI R37, RZ, 0x1f, R36 ;  /* 0x0000001fff257819 */ /* 0x004fe20000011424 */
[----:B------:R-:W-:Y:S06]  /*0320*/  BRA `(.L_x_12082) ;  /* 0x0000000c000c7947 */ /* 0x000fec0003800000 */
.L_x_12078:
        /* <DEDUP_REMOVED lines=9> */
.L_x_12086:
[----:B------:R-:W2:Y:S02]  /*03c0*/  LDG.E.U16 R4, desc[UR36][R4.64] ;  /* 0x0000002404047981 */ /* 0x000ea4000c1e1500 */
[----:B--2---:R-:W-:-:S06]  /*03d0*/  HADD2.F32 R36, -RZ, R4.H0_H0 ;  /* 0x20000004ff247230 */ /* 0x004fcc0000004100 */
[----:B------:R-:W2:Y:S02]  /*03e0*/  F2I.S64.TRUNC R36, R36 ;  /* 0x0000002400247311 */ /* 0x000ea4000020d900 */
[----:B--2---:R-:W-:Y:S05]  /*03f0*/  BRA `(.L_x_12082) ;  /* 0x0000000800d87947 */ /* 0x004fea0003800000 */
.L_x_12085:
        /* <DEDUP_REMOVED lines=9> */
.L_x_12088:
[----:B------:R-:W2:Y:S02]  /*0490*/  LDG.E.U16 R4, desc[UR36][R4.64] ;  /* 0x0000002404047981 */ /* 0x000ea4000c1e1500 */
[----:B--2---:R-:W-:-:S06]  /*04a0*/  HADD2.F32 R36, -RZ, R4.H0_H0 ;  /* 0x20000004ff247230 */ /* 0x004fcc0000004100 */
[----:B------:R-:W2:Y:S02]  /*04b0*/  F2I.S64.TRUNC R36, R36 ;  /* 0x0000002400247311 */ /* 0x000ea4000020d900 */
[----:B--2---:R-:W-:Y:S05]  /*04c0*/  BRA `(.L_x_12082) ;  /* 0x0000000800a47947 */ /* 0x004fea0003800000 */
.L_x_12087:
[----:B------:R-:W2:Y:S02]  /*04d0*/  LDG.E.64 R4, desc[UR36][R4.64] ;  /* 0x0000002404047981 */ /* 0x000ea4000c1e1b00 */
[----:B--2---:R2:W3:Y:S02]  /*04e0*/  F2I.S64.F64.TRUNC R36, R4 ;  /* 0x0000000400247311 */ /* 0x0044e4000030d900 */
[----:B--23--:R-:W-:Y:S05]  /*04f0*/  BRA `(.L_x_12082) ;  /* 0x0000000800987947 */ /* 0x00cfea0003800000 */
.L_x_12077:
        /* <DEDUP_REMOVED lines=13> */
.L_x_12091:
[----:B------:R-:W2:Y:S02]  /*05d0*/  LDG.E.64 R4, desc[UR36][R4.64] ;  /* 0x0000002404047981 */ /* 0x000ea4000c1e1b00 */
[----:B--2---:R2:W3:Y:S02]  /*05e0*/  F2I.S64.F64.TRUNC R36, R4 ;  /* 0x0000000400247311 */ /* 0x0044e4000030d900 */
[----:B--23--:R-:W-:Y:S05]  /*05f0*/  BRA `(.L_x_12082) ;  /* 0x0000000800587947 */ /* 0x00cfea0003800000 */
.L_x_12090:
        /* <DEDUP_REMOVED lines=26> */
.L_x_12093:
        /* <DEDUP_REMOVED lines=12> */
[----:B------:R2:W3:Y:S02]  /*0860*/  F2I.S64.TRUNC R36, R0 ;  /* 0x0000000000247311 */ /* 0x0004e4000020d900 */
[----:B--23--:R-:W-:Y:S05]  /*0870*/  BRA `(.L_x_12082) ;  /* 0x0000000400b87947 */ /* 0x00cfea0003800000 */
.L_x_12092:
[----:B------:R-:W2:Y:S02]  /*0880*/  LDG.E.U16 R36, desc[UR36][R4.64] ;  /* 0x0000002404247981 */ /* 0x000ea4000c1e1500 */
[----:B--2---:R-:W-:-:S06]  /*0890*/  IMAD.U32 R36, R36, 0x10000, RZ ;  /* 0x0001000024247824 */ /* 0x004fcc00078e00ff */
[----:B------:R-:W2:Y:S02]  /*08a0*/  F2I.S64.TRUNC R36, R36 ;  /* 0x0000002400247311 */ /* 0x000ea4000020d900 */
[----:B--2---:R-:W-:Y:S05]  /*08b0*/  BRA `(.L_x_12082) ;  /* 0x0000000400a87947 */ /* 0x004fea0003800000 */
.L_x_12089:
        /* <DEDUP_REMOVED lines=11> */
.L_x_12096:
        /* <DEDUP_REMOVED lines=21> */
.L_x_12100:
[----:B------:R-:W-:Y:S05]  /*0ac0*/  BSYNC.RECONVERGENT B1 ;  /* 0x0000000000017941 */ /* 0x000fea0003800200 */
.L_x_12099:
[----:B------:R-:W-:Y:S01]  /*0ad0*/  IMAD.SHL.U32 R0, R0, 0x100000, RZ ;  /* 0x0010000000007824 */ /* 0x000fe200078e00ff */
[----:B------:R-:W-:-:S04]  /*0ae0*/  LEA R3, R3, 0x3b800000, 0x17 ;  /* 0x3b80000003037811 */ /* 0x000fc800078eb8ff */
[----:B------:R-:W-:-:S07]  /*0af0*/  LOP3.LUT R36, R3, R0, R7, 0xfe, !PT ;  /* 0x0000000003247212 */ /* 0x000fce00078efe07 */
.L_x_12098:
[----:B------:R-:W-:Y:S05]  /*0b00*/  BSYNC.RECONVERGENT B0 ;  /* 0x0000000000007941 */ /* 0x000fea0003800200 */
.L_x_12097:
[----:B------:R-:W4:Y:S02]  /*0b10*/  F2I.S64.TRUNC R36, R36 ;  /* 0x0000002400247311 */ /* 0x000f24000020d900 */
[----:B----4-:R-:W-:Y:S05]  /*0b20*/  BRA `(.L_x_12082) ;  /* 0x00000004000c7947 */ /* 0x010fea0003800000 */
.L_x_12095:
        /* <DEDUP_REMOVED lines=21> */
.L_x_12104:
[----:B------:R-:W-:Y:S05]  /*0c80*/  BSYNC.RECONVERGENT B1 ;  /* 0x0000000000017941 */ /* 0x000fea0003800200 */
.L_x_12103:
[----:B------:R-:W-:Y:S01]  /*0c90*/  IMAD.SHL.U32 R0, R0, 0x200000, RZ ;  /* 0x0020000000007824 */ /* 0x000fe200078e00ff */
[----:B------:R-:W-:-:S04]  /*0ca0*/  LEA R3, R3, 0x37800000, 0x17 ;  /* 0x3780000003037811 */ /* 0x000fc800078eb8ff */
[----:B------:R-:W-:-:S07]  /*0cb0*/  LOP3.LUT R36, R3, R0, R7, 0xfe, !PT ;  /* 0x0000000003247212 */ /* 0x000fce00078efe07 */
.L_x_12102:
[----:B------:R-:W-:Y:S05]  /*0cc0*/  BSYNC.RECONVERGENT B0 ;  /* 0x0000000000007941 */ /* 0x000fea0003800200 */
.L_x_12101:
[----:B------:R-:W4:Y:S02]  /*0cd0*/  F2I.S64.TRUNC R36, R36 ;  /* 0x0000002400247311 */ /* 0x000f24000020d900 */
[----:B----4-:R-:W-:Y:S05]  /*0ce0*/  BRA `(.L_x_12082) ;  /* 0x00000000009c7947 */ /* 0x010fea0003800000 */
.L_x_12094:
[----:B------:R-:W-:-:S09]  /*0cf0*/  UISETP.NE.AND UP0, UPT, UR4, 0x1c, UPT ;  /* 0x0000001c0400788c */ /* 0x000fd2000bf05270 */
[----:B------:R-:W-:Y:S05]  /*0d00*/  BRA.U !UP0, `(.L_x_12105) ;  /* 0x00000001088c7547 */ /* 0x000fea000b800000 */
[----:B------:R-:W-:-:S09]  /*0d10*/  UISETP.NE.AND UP0, UPT, UR4, 0x1d, UPT ;  /* 0x0000001d0400788c */ /* 0x000fd2000bf05270 */
[----:B------:R-:W-:Y:S05]  /*0d20*/  BRA.U !UP0, `(.L_x_12106) ;  /* 0x00000001087c7547 */ /* 0x000fea000b800000 */
[----:B------:R-:W-:-:S09]  /*0d30*/  UISETP.NE.AND UP0, UPT, UR4, 0x2c, UPT ;  /* 0x0000002c0400788c */ /* 0x000fd2000bf05270 */
[----:B------:R-:W-:Y:S05]  /*0d40*/  BRA.U !UP0, `(.L_x_12107) ;  /* 0x0000000108487547 */ /* 0x000fea000b800000 */
.L_x_12081:
        /* <DEDUP_REMOVED lines=16> */
.L_x_12108:
[----:B------:R-:W-:Y:S01]  /*0e50*/  CS2R R36, SRZ ;  /* 0x0000000000247805 */ /* 0x000fe2000001ff00 */
[----:B------:R-:W-:Y:S06]  /*0e60*/  BRA `(.L_x_12082) ;  /* 0x00000000003c7947 */ /* 0x000fec0003800000 */
.L_x_12107:
        /* <DEDUP_REMOVED lines=8> */
.L_x_12110:
[----:B------:R-:W-:Y:S05]  /*0ef0*/  BSYNC.RECONVERGENT B0 ;  /* 0x0000000000007941 */ /* 0x000fea0003800200 */
.L_x_12109:
[----:B------:R-:W2:Y:S02]  /*0f00*/  F2I.S64.TRUNC R36, R36 ;  /* 0x0000002400247311 */ /* 0x000ea4000020d900 */
[----:B--2---:R-:W-:Y:S05]  /*0f10*/  BRA `(.L_x_12082) ;  /* 0x0000000000107947 */ /* 0x004fea0003800000 */
.L_x_12106:
[----:B------:R2:W5:Y:S01]  /*0f20*/  LDG.E.64 R36, desc[UR36][R4.64] ;  /* 0x0000002404247981 */ /* 0x000562000c1e1b00 */
[----:B------:R-:W-:Y:S05]  /*0f30*/  BRA `(.L_x_12082) ;  /* 0x0000000000087947 */ /* 0x000fea0003800000 */
.L_x_12105:
[----:B------:R3:W5:Y:S01]  /*0f40*/  LDG.E R36, desc[UR36][R4.64] ;  /* 0x0000002404247981 */ /* 0x000762000c1e1900 */
[----:B------:R-:W-:-:S07]  /*0f50*/  IMAD.MOV.U32 R37, RZ, RZ, RZ ;  /* 0x000000ffff257224 */ /* 0x000fce00078e00ff */
.L_x_12082:
        /* <DEDUP_REMOVED lines=19> */
.L_x_12114:
[----:B------:R0:W5:Y:S01]  /*1090*/  LDG.E.U8 R30, desc[UR36][R4.64] ;  /* 0x00000024041e7981 */ /* 0x000162000c1e1100 */
[----:B------:R-:W-:Y:S01]  /*10a0*/  IMAD.MOV.U32 R31, RZ, RZ, RZ ;  /* 0x000000ffff1f7224 */ /* 0x000fe200078e00ff */
[----:B------:R-:W-:Y:S06]  /*10b0*/  BRA `(.L_x_12116) ;  /* 0x0000000c00447947 */ /* 0x000fec0003800000 */
.L_x_12113:
        /* <DEDUP_REMOVED lines=8> */
.L_x_12118:
[----:B------:R-:W2:Y:S02]  /*1140*/  LDG.E R30, desc[UR36][R4.64] ;  /* 0x00000024041e7981 */ /* 0x000ea4000c1e1900 */
[----:B--2---:R-:W-:Y:S01]  /*1150*/  SHF.R.S32.HI R31, RZ, 0x1f, R30 ;  /* 0x0000001fff1f7819 */ /* 0x004fe2000001141e */
[----:B------:R-:W-:Y:S06]  /*1160*/  BRA `(.L_x_12116) ;  /* 0x0000000c00187947 */ /* 0x000fec0003800000 */
.L_x_12117:
[----:B------:R-:W2:Y:S02]  /*1170*/  LDG.E.S16 R30, desc[UR36][R4.64] ;  /* 0x00000024041e7981 */ /* 0x000ea4000c1e1700 */
[----:B--2---:R-:W-:Y:S01]  /*1180*/  SHF.R.S32.HI R31, RZ, 0x1f, R30 ;  /* 0x0000001fff1f7819 */ /* 0x004fe2000001141e */
[----:B------:R-:W-:Y:S06]  /*1190*/  BRA `(.L_x_12116) ;  /* 0x0000000c000c7947 */ /* 0x000fec0003800000 */
.L_x_12112:
        /* <DEDUP_REMOVED lines=9> */
.L_x_12120:
[----:B------:R-:W2:Y:S02]  /*1230*/  LDG.E.U16 R4, desc[UR36][R4.64] ;  /* 0x0000002404047981 */ /* 0x000ea4000c1e1500 */
[----:B--2---:R-:W-:-:S06]  /*1240*/  HADD2.F32 R30, -RZ, R4.H0_H0 ;  /* 0x20000004ff1e7230 */ /* 0x004fcc0000004100 */
[----:B------:R-:W2:Y:S02]  /*1250*/  F2I.S64.TRUNC R30, R30 ;  /* 0x0000001e001e7311 */ /* 0x000ea4000020d900 */
[----:B--2---:R-:W-:Y:S05]  /*1260*/  BRA `(.L_x_12116) ;  /* 0x0000000800d87947 */ /* 0x004fea0003800000 */
.L_x_12119:
        /* <DEDUP_REMOVED lines=9> */
.L_x_12122:
[----:B------:R-:W2:Y:S02]  /*1300*/  LDG.E.U16 R4, desc[UR36][R4.64] ;  /* 0x0000002404047981 */ /* 0x000ea4000c1e1500 */
[----:B--2---:R-:W-:-:S06]  /*1310*/  HADD2.F32 R30, -RZ, R4.H0_H0 ;  /* 0x20000004ff1e7230 */ /* 0x004fcc0000004100 */
[----:B------:R-:W2:Y:S02]  /*1320*/  F2I.S64.TRUNC R30, R30 ;  /* 0x0000001e001e7311 */ /* 0x000ea4000020d900 */
[----:B--2---:R-:W-:Y:S05]  /*1330*/  BRA `(.L_x_12116) ;  /* 0x0000000800a47947 */ /* 0x004fea0003800000 */
.L_x_12121:
[----:B------:R-:W2:Y:S02]  /*1340*/  LDG.E.64 R4, desc[UR36][R4.64] ;  /* 0x0000002404047981 */ /* 0x000ea4000c1e1b00 */
[----:B--2---:R2:W3:Y:S02]  /*1350*/  F2I.S64.F64.TRUNC R30, R4 ;  /* 0x00000004001e7311 */ /* 0x0044e4000030d900 */
[----:B--23--:R-:W-:Y:S05]  /*1360*/  BRA `(.L_x_12116) ;  /* 0x0000000800987947 */ /* 0x00cfea0003800000 */
.L_x_12111:
        /* <DEDUP_REMOVED lines=13> */
.L_x_12125:
[----:B------:R-:W2:Y:S02]  /*1440*/  LDG.E.64 R4, desc[UR36][R4.64] ;  /* 0x0000002404047981 */ /* 0x000ea4000c1e1b00 */
[----:B--2---:R0:W1:Y:S02]  /*1450*/  F2I.S64.F64.TRUNC R30, R4 ;  /* 0x00000004001e7311 */ /* 0x004064000030d900 */
[----:B01----:R-:W-:Y:S05]  /*1460*/  BRA `(.L_x_12116) ;  /* 0x0000000800587947 */ /* 0x003fea0003800000 */
.L_x_12124:
        /* <DEDUP_REMOVED lines=26> */
.L_x_12127:
        /* <DEDUP_REMOVED lines=12> */
[----:B------:R0:W1:Y:S02]  /*16d0*/  F2I.S64.TRUNC R30, R0 ;  /* 0x00000000001e7311 */ /* 0x000064000020d900 */
[----:B01----:R-:W-:Y:S05]  /*16e0*/  BRA `(.L_x_12116) ;  /* 0x0000000400b87947 */ /* 0x003fea0003800000 */
.L_x_12126:
[----:B------:R-:W2:Y:S02]  /*16f0*/  LDG.E.U16 R30, desc[UR36][R4.64] ;  /* 0x00000024041e7981 */ /* 0x000ea4000c1e1500 */
[----:B--2---:R-:W-:-:S06]  /*1700*/  IMAD.U32 R30, R30, 0x10000, RZ ;  /* 0x000100001e1e7824 */ /* 0x004fcc00078e00ff */
[----:B------:R-:W0:Y:S02]  /*1710*/  F2I.S64.TRUNC R30, R30 ;  /* 0x0000001e001e7311 */ /* 0x000e24000020d900 */
[----:B0-----:R-:W-:Y:S05]  /*1720*/  BRA `(.L_x_12116) ;  /* 0x0000000400a87947 */ /* 0x001fea0003800000 */
.L_x_12123:
        /* <DEDUP_REMOVED lines=11> */
.L_x_12130:
        /* <DEDUP_REMOVED lines=21> */
.L_x_12134:
[----:B------:R-:W-:Y:S05]  /*1930*/  BSYNC.RECONVERGENT B1 ;  /* 0x0000000000017941 */ /* 0x000fea0003800200 */
.L_x_12133:
[----:B------:R-:W-:Y:S01]  /*1940*/  IMAD.SHL.U32 R0, R0, 0x100000, RZ ;  /* 0x0010000000007824 */ /* 0x000fe200078e00ff */
[----:B------:R-:W-:-:S04]  /*1950*/  LEA R3, R3, 0x3b800000, 0x17 ;  /* 0x3b80000003037811 */ /* 0x000fc800078eb8ff */
[----:B------:R-:W-:-:S07]  /*1960*/  LOP3.LUT R30, R3, R0, R7, 0xfe, !PT ;  /* 0x00000000031e7212 */ /* 0x000fce00078efe07 */
.L_x_12132:
[----:B------:R-:W-:Y:S05]  /*1970*/  BSYNC.RECONVERGENT B0 ;  /* 0x0000000000007941 */ /* 0x000fea0003800200 */
.L_x_12131:
[----:B------:R-:W4:Y:S02]  /*1980*/  F2I.S64.TRUNC R30, R30 ;  /* 0x0000001e001e7311 */ /* 0x000f24000020d900 */
[----:B----4-:R-:W-:Y:S05]  /*1990*/  BRA `(.L_x_12116) ;  /* 0x00000004000c7947 */ /* 0x010fea0003800000 */
.L_x_12129:
        /* <DEDUP_REMOVED lines=21> */
.L_x_12138:
[----:B------:R-:W-:Y:S05]  /*1af0*/  BSYNC.RECONVERGENT B1 ;  /* 0x0000000000017941 */ /* 0x000fea0003800200 */
.L_x_12137:
[----:B------:R-:W-:Y:S01]  /*1b00*/  IMAD.SHL.U32 R0, R0, 0x200000, RZ ;  /* 0x0020000000007824 */ /* 0x000fe200078e00ff */
[----:B------:R-:W-:-:S04]  /*1b10*/  LEA R3, R3, 0x37800000, 0x17 ;  /* 0x3780000003037811 */ /* 0x000fc800078eb8ff */
[----:B------:R-:W-:-:S07]  /*1b20*/  LOP3.LUT R30, R3, R0, R7, 0xfe, !PT ;  /* 0x00000000031e7212 */ /* 0x000fce00078efe07 */
.L_x_12136:
[----:B------:R-:W-:Y:S05]  /*1b30*/  BSYNC.RECONVERGENT B0 ;  /* 0x0000000000007941 */ /* 0x000fea0003800200 */
.L_x_12135:
[----:B------:R-:W4:Y:S02]  /*1b40*/  F2I.S64.TRUNC R30, R30 ;  /* 0x0000001e001e7311 */ /* 0x000f24000020d900 */
[----:B----4-:R-:W-:Y:S05]  /*1b50*/  BRA `(.L_x_12116) ;  /* 0x00000000009c7947 */ /* 0x010fea0003800000 */
.L_x_12128:
[----:B------:R-:W-:-:S09]  /*1b60*/  UISETP.NE.AND UP0, UPT, UR4, 0x1c, UPT ;  /* 0x0000001c0400788c */ /* 0x000fd2000bf05270 */
[----:B------:R-:W-:Y:S05]  /*1b70*/  BRA.U !UP0, `(.L_x_12139) ;  /* 0x00000001088c7547 */ /* 0x000fea000b800000 */
[----:B------:R-:W-:-:S09]  /*1b80*/  UISETP.NE.AND UP0, UPT, UR4, 0x1d, UPT ;  /* 0x0000001d0400788c */ /* 0x000fd2000bf05270 */
[----:B------:R-:W-:Y:S05]  /*1b90*/  BRA.U !UP0, `(.L_x_12140) ;  /* 0x00000001087c7547 */ /* 0x000fea000b800000 */
[----:B------:R-:W-:-:S09]  /*1ba0*/  UISETP.NE.AND UP0, UPT, UR4, 0x2c, UPT ;  /* 0x0000002c0400788c */ /* 0x000fd2000bf05270 */
[----:B------:R-:W-:Y:S05]  /*1bb0*/  BRA.U !UP0, `(.L_x_12141) ;  /* 0x0000000108487547 */ /* 0x000fea000b800000 */
.L_x_12115:
        /* <DEDUP_REMOVED lines=16> */
.L_x_12142:
[----:B------:R-:W-:Y:S01]  /*1cc0*/  CS2R R30, SRZ ;  /* 0x00000000001e7805 */ /* 0x000fe2000001ff00 */
[----:B------:R-:W-:Y:S06]  /*1cd0*/  BRA `(.L_x_12116) ;  /* 0x00000000003c7947 */ /* 0x000fec0003800000 */
.L_x_12141:
        /* <DEDUP_REMOVED lines=8> */
.L_x_12144:
[----:B------:R-:W-:Y:S05]  /*1d60*/  BSYNC.RECONVERGENT B0 ;  /* 0x0000000000007941 */ /* 0x000fea0003800200 */
.L_x_12143:
[----:B------:R-:W2:Y:S02]  /*1d70*/  F2I.S64.TRUNC R30, R30 ;  /* 0x0000001e001e7311 */ /* 0x000ea4000020d900 */
[----:B--2---:R-:W-:Y:S05]  /*1d80*/  BRA `(.L_x_12116) ;  /* 0x0000000000107947 */ /* 0x004fea0003800000 */
.L_x_12140:
[----:B------:R2:W5:Y:S01]  /*1d90*/  LDG.E.64 R30, desc[UR36][R4.64] ;  /* 0x00000024041e7981 */ /* 0x000562000c1e1b00 */
[----:B------:R-:W-:Y:S05]  /*1da0*/  BRA `(.L_x_12116) ;  /* 0x0000000000087947 */ /* 0x000fea0003800000 */
.L_x_12139:
[----:B------:R3:W5:Y:S01]  /*1db0*/  LDG.E R30, desc[UR36][R4.64] ;  /* 0x00000024041e7981 */ /* 0x000762000c1e1900 */
[----:B------:R-:W-:-:S07]  /*1dc0*/  IMAD.MOV.U32 R31, RZ, RZ, RZ ;  /* 0x000000ffff1f7224 */ /* 0x000fce00078e00ff */
.L_x_12116:
[----:B------:R-:W-:-:S07]  /*1dd0*/  VIADD R32, R2, 0x80 ;  /* 0x0000008002207836 */ /* 0x000fce0000000000 */
.L_x_12076:
[----:B------:R-:W-:Y:S05]  /*1de0*/  BSYNC.RECONVERGENT B6 ;  /* 0x0000000000067941 */ /* 0x000fea0003800200 */
.L_x_12075:
[----:B------:R-:W-:Y:S01]  /*1df0*/  ISETP.GE.AND P0, PT, R32, R33, PT ;  /* 0x000000212000720c */ /* 0x000fe20003f06270 */
[----:B------:R-:W-:Y:S01]  /*1e00*/  BSSY.RECONVERGENT B6, `(.L_x_12145) ;  /* 0x00001d4000067945 */ /* 0x000fe20003800200 */
[----:B------:R-:W-:Y:S02]  /*1e10*/  CS2R R28, SRZ ;  /* 0x00000000001c7805 */ /* 0x000fe4000001ff00 */
[----:B------:R-:W-:-:S09]  /*1e20*/  CS2R R26, SRZ ;  /* 0x00000000001a7805 */ /* 0x000fd2000001ff00 */
        /* <DEDUP_REMOVED lines=21> */
.L_x_12150:
[----:B------:R3:W5:Y:S01]  /*1f80*/  LDG.E.U8 R28, desc[UR36][R4.64] ;  /* 0x00000024041c7981 */ /* 0x000762000c1e1100 */
[----:B------:R-:W-:Y:S01]  /*1f90*/  IMAD.MOV.U32 R29, RZ, RZ, RZ ;  /* 0x000000ffff1d7224 */ /* 0x000fe200078e00ff */
[----:B------:R-:W-:Y:S06]  /*1fa0*/  BRA `(.L_x_12152) ;  /* 0x0000000c00447947 */ /* 0x000fec0003800000 */
.L_x_12149:
        /* <DEDUP_REMOVED lines=8> */
.L_x_12154:
[----:B------:R-:W2:Y:S02]  /*2030*/  LDG.E R28, desc[UR36][R4.64] ;  /* 0x00000024041c7981 */ /* 0x000ea4000c1e1900 */
[----:B--2---:R-:W-:Y:S01]  /*2040*/  SHF.R.S32.HI R29, RZ, 0x1f, R28 ;  /* 0x0000001fff1d7819 */ /* 0x004fe2000001141c */
[----:B------:R-:W-:Y:S06]  /*2050*/  BRA `(.L_x_12152) ;  /* 0x0000000c00187947 */ /* 0x000fec0003800000 */
.L_x_12153:
[----:B------:R-:W2:Y:S02]  /*2060*/  LDG.E.S16 R28, desc[UR36][R4.64] ;  /* 0x00000024041c7981 */ /* 0x000ea4000c1e1700 */
[----:B--2---:R-:W-:Y:S01]  /*2070*/  SHF.R.S32.HI R29, RZ, 0x1f, R28 ;  /* 0x0000001fff1d7819 */ /* 0x004fe2000001141c */
[----:B------:R-:W-:Y:S06]  /*2080*/  BRA `(.L_x_12152) ;  /* 0x0000000c000c7947 */ /* 0x000fec0003800000 */
.L_x_12148:
        /* <DEDUP_REMOVED lines=9> */
.L_x_12156:
[----:B------:R-:W2:Y:S02]  /*2120*/  LDG.E.U16 R4, desc[UR36][R4.64] ;  /* 0x0000002404047981 */ /* 0x000ea4000c1e1500 */
[----:B--2---:R-:W-:-:S06]  /*2130*/  HADD2.F32 R28, -RZ, R4.H0_H0 ;  /* 0x20000004ff1c7230 */ /* 0x004fcc0000004100 */
[----:B------:R-:W0:Y:S02]  /*2140*/  F2I.S64.TRUNC R28, R28 ;  /* 0x0000001c001c7311 */ /* 0x000e24000020d900 */
[----:B0-----:R-:W-:Y:S05]  /*2150*/  BRA `(.L_x_12152) ;  /* 0x0000000800d87947 */ /* 0x001fea0003800000 */
.L_x_12155:
        /* <DEDUP_REMOVED lines=9> */
.L_x_12158:
[----:B------:R-:W2:Y:S02]  /*21f0*/  LDG.E.U16 R4, desc[UR36][R4.64] ;  /* 0x0000002404047981 */ /* 0x000ea4000c1e1500 */
[----:B--2---:R-:W-:-:S06]  /*2200*/  HADD2.F32 R28, -RZ, R4.H0_H0 ;  /* 0x20000004ff1c7230 */ /* 0x004fcc0000004100 */
[----:B------:R-:W0:Y:S02]  /*2210*/  F2I.S64.TRUNC R28, R28 ;  /* 0x0000001c001c7311 */ /* 0x000e24000020d900 */
[----:B0-----:R-:W-:Y:S05]  /*2220*/  BRA `(.L_x_12152) ;  /* 0x0000000800a47947 */ /* 0x001fea0003800000 */
.L_x_12157:
[----:B------:R-:W2:Y:S02]  /*2230*/  LDG.E.64 R4, desc[UR36][R4.64] ;  /* 0x0000002404047981 */ /* 0x000ea4000c1e1b00 */
[----:B--2---:R0:W1:Y:S02]  /*2240*/  F2I.S64.F64.TRUNC R28, R4 ;  /* 0x00000004001c7311 */ /* 0x004064000030d900 */
[----:B01----:R-:W-:Y:S05]  /*2250*/  BRA `(.L_x_12152) ;  /* 0x0000000800987947 */ /* 0x003fea0003800000 */
.L_x_12147:
        /* <DEDUP_REMOVED lines=13> */
.L_x_12161:
[----:B------:R-:W2:Y:S02]  /*2330*/  LDG.E.64 R4, desc[UR36][R4.64] ;  /* 0x0000002404047981 */ /* 0x000ea4000c1e1b00 */
[----:B--2---:R0:W1:Y:S02]  /*2340*/  F2I.S64.F64.TRUNC R28, R4 ;  /* 0x00000004001c7311 */ /* 0x004064000030d900 */
[----:B01----:R-:W-:Y:S05]  /*2350*/  BRA `(.L_x_12152) ;  /* 0x0000000800587947 */ /* 0x003fea0003800000 */
.L_x_12160:
        /* <DEDUP_REMOVED lines=26> */
.L_x_12163:
        /* <DEDUP_REMOVED lines=12> */
[----:B------:R0:W1:Y:S02]  /*25c0*/  F2I.S64.TRUNC R28, R0 ;  /* 0x00000000001c7311 */ /* 0x000064000020d900 */
[----:B01----:R-:W-:Y:S05]  /*25d0*/  BRA `(.L_x_12152) ;  /* 0x0000000400b87947 */ /* 0x003fea0003800000 */
.L_x_12162:
[----:B------:R-:W2:Y:S02]  /*25e0*/  LDG.E.U16 R28, desc[UR36][R4.64] ;  /* 0x00000024041c7981 */ /* 0x000ea4000c1e1500 */
[----:B--2---:R-:W-:-:S06]  /*25f0*/  IMAD.U32 R28, R28, 0x10000, RZ ;  /* 0x000100001c1c7824 */ /* 0x004fcc00078e00ff */
[----:B------:R-:W0:Y:S02]  /*2600*/  F2I.S64.TRUNC R28, R28 ;  /* 0x0000001c001c7311 */ /* 0x000e24000020d900 */
[----:B0-----:R-:W-:Y:S05]  /*2610*/  BRA `(.L_x_12152) ;  /* 0x0000000400a87947 */ /* 0x001fea0003800000 */
.L_x_12159:
        /* <DEDUP_REMOVED lines=11> */
.L_x_12166:
        /* <DEDUP_REMOVED lines=21> */
.L_x_12170:
[----:B------:R-:W-:Y:S05]  /*2820*/  BSYNC.RECONVERGENT B1 ;  /* 0x0000000000017941 */ /* 0x000fea0003800200 */
.L_x_12169:
[----:B------:R-:W-:Y:S01]  /*2830*/  IMAD.SHL.U32 R0, R0, 0x100000, RZ ;  /* 0x0010000000007824 */ /* 0x000fe200078e00ff */
[----:B------:R-:W-:-:S04]  /*2840*/  LEA R3, R3, 0x3b800000, 0x17 ;  /* 0x3b80000003037811 */ /* 0x000fc800078eb8ff */
[----:B------:R-:W-:-:S07]  /*2850*/  LOP3.LUT R28, R3, R0, R7, 0xfe, !PT ;  /* 0x00000000031c7212 */ /* 0x000fce00078efe07 */
.L_x_12168:
[----:B------:R-:W-:Y:S05]  /*2860*/  BSYNC.RECONVERGENT B0 ;  /* 0x0000000000007941 */ /* 0x000fea0003800200 */
.L_x_12167:
[----:B------:R-:W2:Y:S02]  /*2870*/  F2I.S64.TRUNC R28, R28 ;  /* 0x0000001c001c7311 */ /* 0x000ea4000020d900 */
[----:B--2---:R-:W-:Y:S05]  /*2880*/  BRA `(.L_x_12152) ;  /* 0x00000004000c7947 */ /* 0x004fea0003800000 */
.L_x_12165:
        /* <DEDUP_REMOVED lines=21> */
.L_x_12174:
[----:B------:R-:W-:Y:S05]  /*29e0*/  BSYNC.RECONVERGENT B1 ;  /* 0x0000000000017941 */ /* 0x000fea0003800200 */
.L_x_12173:
[----:B------:R-:W-:Y:S01]  /*29f0*/  IMAD.SHL.U32 R0, R0, 0x200000, RZ ;  /* 0x0020000000007824 */ /* 0x000fe200078e00ff */
[----:B------:R-:W-:-:S04]  /*2a00*/  LEA R3, R3, 0x37800000, 0x17 ;  /* 0x3780000003037811 */ /* 0x000fc800078eb8ff */
[----:B------:R-:W-:-:S07]  /*2a10*/  LOP3.LUT R28, R3, R0, R7, 0xfe, !PT ;  /* 0x00000000031c7212 */ /* 0x000fce00078efe07 */
.L_x_12172:
[----:B------:R-:W-:Y:S05]  /*2a20*/  BSYNC.RECONVERGENT B0 ;  /* 0x0000000000007941 */ /* 0x000fea0003800200 */
.L_x_12171:
[----:B------:R-:W2:Y:S02]  /*2a30*/  F2I.S64.TRUNC R28, R28 ;  /* 0x0000001c001c7311 */ /* 0x000ea4000020d900 */
[----:B--2---:R-:W-:Y:S05]  /*2a40*/  BRA `(.L_x_12152) ;  /* 0x00000000009c7947 */ /* 0x004fea0003800000 */
.L_x_12164:
        /* <DEDUP_REMOVED lines=14> */
.L_x_12178:
[----:B------:R-:W-:Y:S05]  /*2b30*/  BSYNC.RECONVERGENT B0 ;  /* 0x0000000000007941 */ /* 0x000fea0003800200 */
.L_x_12177:
[----:B------:R-:W0:Y:S02]  /*2b40*/  F2I.S64.TRUNC R28, R28 ;  /* 0x0000001c001c7311 */ /* 0x000e24000020d900 */
[----:B0-----:R-:W-:Y:S05]  /*2b50*/  BRA `(.L_x_12152) ;  /* 0x0000000000587947 */ /* 0x001fea0003800000 */
.L_x_12151:
        /* <DEDUP_REMOVED lines=16> */
.L_x_12179:
[----:B------:R-:W-:Y:S01]  /*2c60*/  CS2R R28, SRZ ;  /* 0x00000000001c7805 */ /* 0x000fe2000001ff00 */
[----:B------:R-:W-:Y:S06]  /*2c70*/  BRA `(.L_x_12152) ;  /* 0x0000000000107947 */ /* 0x000fec0003800000 */
.L_x_12176:
[----:B------:R0:W5:Y:S01]  /*2c80*/  LDG.E.64 R28, desc[UR36][R4.64] ;  /* 0x00000024041c7981 */ /* 0x000162000c1e1b00 */
[----:B------:R-:W-:Y:S05]  /*2c90*/  BRA `(.L_x_12152) ;  /* 0x0000000000087947 */ /* 0x000fea0003800000 */
.L_x_12175:
[----:B------:R1:W5:Y:S01]  /*2ca0*/  LDG.E R28, desc[UR36][R4.64] ;  /* 0x00000024041c7981 */ /* 0x000362000c1e1900 */
[----:B------:R-:W-:-:S07]  /*2cb0*/  IMAD.MOV.U32 R29, RZ, RZ, RZ ;  /* 0x000000ffff1d7224 */ /* 0x000fce00078e00ff */
.L_x_12152:
        /* <DEDUP_REMOVED lines=19> */
.L_x_12183:
[----:B------:R3:W5:Y:S01]  /*2df0*/  LDG.E.U8 R26, desc[UR36][R4.64] ;  /* 0x00000024041a7981 */ /* 0x000762000c1e1100 */
[----:B------:R-:W-:Y:S01]  /*2e00*/  IMAD.MOV.U32 R27, RZ, RZ, RZ ;  /* 0x000000ffff1b7224 */ /* 0x000fe200078e00ff */
[----:B------:R-:W-:Y:S06]  /*2e10*/  BRA `(.L_x_12185) ;  /* 0x0000000c00447947 */ /* 0x000fec0003800000 */
.L_x_12182:
        /* <DEDUP_REMOVED lines=8> */
.L_x_12187:
[----:B------:R-:W2:Y:S02]  /*2ea0*/  LDG.E R26, desc[UR36][R4.64] ;  /* 0x00000024041a7981 */ /* 0x000ea4000c1e1900 */
[----:B--2---:R-:W-:Y:S01]  /*2eb0*/  SHF.R.S32.HI R27, RZ, 0x1f, R26 ;  /* 0x0000001fff1b7819 */ /* 0x004fe2000001141a */
[----:B------:R-:W-:Y:S06]  /*2ec0*/  BRA `(.L_x_12185) ;  /* 0x0000000c00187947 */ /* 0x000fec0003800000 */
.L_x_12186:
[----:B------:R-:W2:Y:S02]  /*2ed0*/  LDG.E.S16 R26, desc[UR36][R4.64] ;  /* 0x00000024041a7981 */ /* 0x000ea4000c1e1700 */
[----:B--2---:R-:W-:Y:S01]  /*2ee0*/  SHF.R.S32.HI R27, RZ, 0x1f, R26 ;  /* 0x0000001fff1b7819 */ /* 0x004fe2000001141a */
[----:B------:R-:W-:Y:S06]  /*2ef0*/  BRA `(.L_x_12185) ;  /* 0x0000000c000c7947 */ /* 0x000fec0003800000 */
.L_x_12181:
        /* <DEDUP_REMOVED lines=9> */
.L_x_12189:
[----:B------:R-:W2:Y:S02]  /*2f90*/  LDG.E.U16 R4, desc[UR36][R4.64] ;  /* 0x0000002404047981 */ /* 0x000ea4000c1e1500 */
[----:B--2---:R-:W-:-:S06]  /*2fa0*/  HADD2.F32 R26, -RZ, R4.H0_H0 ;  /* 0x20000004ff1a7230 */ /* 0x004fcc0000004100 */
[----:B------:R-:W3:Y:S02]  /*2fb0*/  F2I.S64.TRUNC R26, R26 ;  /* 0x0000001a001a7311 */ /* 0x000ee4000020d900 */
[----:B---3--:R-:W-:Y:S05]  /*2fc0*/  BRA `(.L_x_12185) ;  /* 0x0000000800d87947 */ /* 0x008fea0003800000 */
.L_x_12188:
        /* <DEDUP_REMOVED lines=9> */
.L_x_12191:
[----:B------:R-:W2:Y:S02]  /*3060*/  LDG.E.U16 R4, desc[UR36][R4.64] ;  /* 0x0000002404047981 */ /* 0x000ea4000c1e1500 */
[----:B--2---:R-:W-:-:S06]  /*3070*/  HADD2.F32 R26, -RZ, R4.H0_H0 ;  /* 0x20000004ff1a7230 */ /* 0x004fcc0000004100 */
[----:B------:R-:W3:Y:S02]  /*3080*/  F2I.S64.TRUNC R26, R26 ;  /* 0x0000001a001a7311 */ /* 0x000ee4000020d900 */
[----:B---3--:R-:W-:Y:S05]  /*3090*/  BRA `(.L_x_12185) ;  /* 0x0000000800a47947 */ /* 0x008fea0003800000 */
.L_x_12190:
[----:B------:R-:W2:Y:S02]  /*30a0*/  LDG.E.64 R4, desc[UR36][R4.64] ;  /* 0x0000002404047981 */ /* 0x000ea4000c1e1b00 */
[----:B--2---:R3:W4:Y:S02]  /*30b0*/  F2I.S64.F64.TRUNC R26, R4 ;  /* 0x00000004001a7311 */ /* 0x004724000030d900 */
[----:B---34-:R-:W-:Y:S05]  /*30c0*/  BRA `(.L_x_12185) ;  /* 0x0000000800987947 */ /* 0x018fea0003800000 */
.L_x_12180:
        /* <DEDUP_REMOVED lines=13> */
.L_x_12194:
[----:B------:R-:W2:Y:S02]  /*31a0*/  LDG.E.64 R4, desc[UR36][R4.64] ;  /* 0x0000002404047981 */ /* 0x000ea4000c1e1b00 */
[----:B--2---:R3:W4:Y:S02]  /*31b0*/  F2I.S64.F64.TRUNC R26, R4 ;  /* 0x00000004001a7311 */ /* 0x004724000030d900 */
[----:B---34-:R-:W-:Y:S05]  /*31c0*/  BRA `(.L_x_12185) ;  /* 0x0000000800587947 */ /* 0x018fea0003800000 */
.L_x_12193:
        /* <DEDUP_REMOVED lines=26> */
.L_x_12196:
        /* <DEDUP_REMOVED lines=12> */
[----:B------:R3:W4:Y:S02]  /*3430*/  F2I.S64.TRUNC R26, R0 ;  /* 0x00000000001a7311 */ /* 0x000724000020d900 */
[----:B---34-:R-:W-:Y:S05]  /*3440*/  BRA `(.L_x_12185) ;  /* 0x0000000400b87947 */ /* 0x018fea0003800000 */
.L_x_12195:
[----:B------:R-:W2:Y:S02]  /*3450*/  LDG.E.U16 R26, desc[UR36][R4.64] ;  /* 0x00000024041a7981 */ /* 0x000ea4000c1e1500 */
[----:B--2---:R-:W-:-:S06]  /*3460*/  IMAD.U32 R26, R26, 0x10000, RZ ;  /* 0x000100001a1a7824 */ /* 0x004fcc00078e00ff */
[----:B------:R-:W3:Y:S02]  /*3470*/  F2I.S64.TRUNC R26, R26 ;  /* 0x0000001a001a7311 */ /* 0x000ee4000020d900 */
[----:B---3--:R-:W-:Y:S05]  /*3480*/  BRA `(.L_x_12185) ;  /* 0x0000000400a87947 */ /* 0x008fea0003800000 */
.L_x_12192:
        /* <DEDUP_REMOVED lines=11> */
.L_x_12199:
        /* <DEDUP_REMOVED lines=21> */
.L_x_12203:
[----:B------:R-:W-:Y:S05]  /*3690*/  BSYNC.RECONVERGENT B1 ;  /* 0x0000000000017941 */ /* 0x000fea0003800200 */
.L_x_12202:
[----:B------:R-:W-:Y:S01]  /*36a0*/  IMAD.SHL.U32 R0, R0, 0x100000, RZ ;  /* 0x0010000000007824 */ /* 0x000fe200078e00ff */
[----:B------:R-:W-:-:S04]  /*36b0*/  LEA R3, R3, 0x3b800000, 0x17 ;  /* 0x3b80000003037811 */ /* 0x000fc800078eb8ff */
[----:B------:R-:W-:-:S07]  /*36c0*/  LOP3.LUT R26, R3, R0, R7, 0xfe, !PT ;  /* 0x00000000031a7212 */ /* 0x000fce00078efe07 */
.L_x_12201:
[----:B------:R-:W-:Y:S05]  /*36d0*/  BSYNC.RECONVERGENT B0 ;  /* 0x0000000000007941 */ /* 0x000fea0003800200 */
.L_x_12200:
[----:B------:R-:W0:Y:S02]  /*36e0*/  F2I.S64.TRUNC R26, R26 ;  /* 0x0000001a001a7311 */ /* 0x000e24000020d900 */
[----:B0-----:R-:W-:Y:S05]  /*36f0*/  BRA `(.L_x_12185) ;  /* 0x00000004000c7947 */ /* 0x001fea0003800000 */
.L_x_12198:
        /* <DEDUP_REMOVED lines=21> */
.L_x_12207:
[----:B------:R-:W-:Y:S05]  /*3850*/  BSYNC.RECONVERGENT B1 ;  /* 0x0000000000017941 */ /* 0x000fea0003800200 */
.L_x_12206:
[----:B------:R-:W-:Y:S01]  /*3860*/  IMAD.SHL.U32 R0, R0, 0x200000, RZ ;  /* 0x0020000000007824 */ /* 0x000fe200078e00ff */
[----:B------:R-:W-:-:S04]  /*3870*/  LEA R3, R3, 0x37800000, 0x17 ;  /* 0x3780000003037811 */ /* 0x000fc800078eb8ff */
[----:B------:R-:W-:-:S07]  /*3880*/  LOP3.LUT R26, R3, R0, R7, 0xfe, !PT ;  /* 0x00000000031a7212 */ /* 0x000fce00078efe07 */
.L_x_12205:
[----:B------:R-:W-:Y:S05]  /*3890*/  BSYNC.RECONVERGENT B0 ;  /* 0x0000000000007941 */ /* 0x000fea0003800200 */
.L_x_12204:
[----:B------:R-:W0:Y:S02]  /*38a0*/  F2I.S64.TRUNC R26, R26 ;  /* 0x0000001a001a7311 */ /* 0x000e24000020d900 */
[----:B0-----:R-:W-:Y:S05]  /*38b0*/  BRA `(.L_x_12185) ;  /* 0x00000000009c7947 */ /* 0x001fea0003800000 */
.L_x_12197:
        /* <DEDUP_REMOVED lines=14> */
.L_x_12211:
[----:B------:R-:W-:Y:S05]  /*39a0*/  BSYNC.RECONVERGENT B0 ;  /* 0x0000000000007941 */ /* 0x000fea0003800200 */
.L_x_12210:
[----:B------:R-:W1:Y:S02]  /*39b0*/  F2I.S64.TRUNC R26, R26 ;  /* 0x0000001a001a7311 */ /* 0x000e64000020d900 */
[----:B-1----:R-:W-:Y:S05]  /*39c0*/  BRA `(.L_x_12185) ;  /* 0x0000000000587947 */ /* 0x002fea0003800000 */
.L_x_12184:
        /* <DEDUP_REMOVED lines=16> */
.L_x_12212:
[----:B------:R-:W-:Y:S01]  /*3ad0*/  CS2R R26, SRZ ;  /* 0x00000000001a7805 */ /* 0x000fe2000001ff00 */
[----:B------:R-:W-:Y:S06]  /*3ae0*/  BRA `(.L_x_12185) ;  /* 0x0000000000107947 */ /* 0x000fec0003800000 */
.L_x_12209:
[----:B------:R1:W5:Y:S01]  /*3af0*/  LDG.E.64 R26, desc[UR36][R4.64] ;  /* 0x00000024041a7981 */ /* 0x000362000c1e1b00 */
[----:B------:R-:W-:Y:S05]  /*3b00*/  BRA `(.L_x_12185) ;  /* 0x0000000000087947 */ /* 0x000fea0003800000 */
.L_x_12208:
[----:B------:R2:W5:Y:S01]  /*3b10*/  LDG.E R26, desc[UR36][R4.64] ;  /* 0x00000024041a7981 */ /* 0x000562000c1e1900 */
[----:B------:R-:W-:-:S07]  /*3b20*/  IMAD.MOV.U32 R27, RZ, RZ, RZ ;  /* 0x000000ffff1b7224 */ /* 0x000fce00078e00ff */
.L_x_12185:
[----:B------:R-:W-:-:S07]  /*3b30*/  VIADD R32, R32, 0x80 ;  /* 0x0000008020207836 */ /* 0x000fce0000000000 */
.L_x_12146:
[----:B------:R-:W-:Y:S05]  /*3b40*/  BSYNC.RECONVERGENT B6 ;  /* 0x0000000000067941 */ /* 0x000fea0003800200 */
.L_x_12145:
        /* <DEDUP_REMOVED lines=25> */
.L_x_12218:
[----:B------:R3:W5:Y:S01]  /*3ce0*/  LDG.E.U8 R24, desc[UR36][R4.64] ;  /* 0x0000002404187981 */ /* 0x000762000c1e1100 */
[----:B------:R-:W-:Y:S01]  /*3cf0*/  IMAD.MOV.U32 R25, RZ, RZ, RZ ;  /* 0x000000ffff197224 */ /* 0x000fe200078e00ff */
[----:B------:R-:W-:Y:S06]  /*3d00*/  BRA `(.L_x_12220) ;  /* 0x0000000c00447947 */ /* 0x000fec0003800000 */
.L_x_12217:
        /* <DEDUP_REMOVED lines=8> */
.L_x_12222:
[----:B------:R-:W2:Y:S02]  /*3d90*/  LDG.E R24, desc[UR36][R4.64] ;  /* 0x0000002404187981 */ /* 0x000ea4000c1e1900 */
[----:B--2---:R-:W-:Y:S01]  /*3da0*/  SHF.R.S32.HI R25, RZ, 0x1f, R24 ;  /* 0x0000001fff197819 */ /* 0x004fe20000011418 */
[----:B------:R-:W-:Y:S06]  /*3db0*/  BRA `(.L_x_12220) ;  /* 0x0000000c00187947 */ /* 0x000fec0003800000 */
.L_x_12221:
[----:B------:R-:W2:Y:S02]  /*3dc0*/  LDG.E.S16 R24, desc[UR36][R4.64] ;  /* 0x0000002404187981 */ /* 0x000ea4000c1e1700 */
[----:B--2---:R-:W-:Y:S01]  /*3dd0*/  SHF.R.S32.HI R25, RZ, 0x1f, R24 ;  /* 0x0000001fff197819 */ /* 0x004fe20000011418 */
[----:B------:R-:W-:Y:S06]  /*3de0*/  BRA `(.L_x_12220) ;  /* 0x0000000c000c7947 */ /* 0x000fec0003800000 */
.L_x_12216:
        /* <DEDUP_REMOVED lines=9> */
.L_x_12224:
[----:B------:R-:W2:Y:S02]  /*3e80*/  LDG.E.U16 R4, desc[UR36][R4.64] ;  /* 0x0000002404047981 */ /* 0x000ea4000c1e1500 */
[----:B--2---:R-:W-:-:S06]  /*3e90*/  HADD2.F32 R24, -RZ, R4.H0_H0 ;  /* 0x20000004ff187230 */ /* 0x004fcc0000004100 */
[----:B------:R-:W0:Y:S02]  /*3ea0*/  F2I.S64.TRUNC R24, R24 ;  /* 0x0000001800187311 */ /* 0x000e24000020d900 */
[----:B0-----:R-:W-:Y:S05]  /*3eb0*/  BRA `(.L_x_12220) ;  /* 0x0000000800d87947 */ /* 0x001fea0003800000 */
.L_x_12223:
        /* <DEDUP_REMOVED lines=9> */
.L_x_12226:
[----:B------:R-:W2:Y:S02]  /*3f50*/  LDG.E.U16 R4, desc[UR36][R4.64] ;  /* 0x0000002404047981 */ /* 0x000ea4000c1e1500 */
[----:B--2---:R-:W-:-:S06]  /*3f60*/  HADD2.F32 R24, -RZ, R4.H0_H0 ;  /* 0x20000004ff187230 */ /* 0x004fcc0000004100 */
[----:B------:R-:W0:Y:S02]  /*3f70*/  F2I.S64.TRUNC R24, R24 ;  /* 0x0000001800187311 */ /* 0x000e24000020d900 */
[----:B0-----:R-:W-:Y:S05]  /*3f80*/  BRA `(.L_x_12220) ;  /* 0x0000000800a47947 */ /* 0x001fea0003800000 */
.L_x_12225:
[----:B------:R-:W2:Y:S02]  /*3f90*/  LDG.E.64 R4, desc[UR36][R4.64] ;  /* 0x0000002404047981 */ /* 0x000ea4000c1e1b00 */
[----:B--2---:R0:W1:Y:S02]  /*3fa0*/  F2I.S64.F64.TRUNC R24, R4 ;  /* 0x0000000400187311 */ /* 0x004064000030d900 */
[----:B01----:R-:W-:Y:S05]  /*3fb0*/  BRA `(.L_x_12220) ;  /* 0x0000000800987947 */ /* 0x003fea0003800000 */
.L_x_12215:
        /* <DEDUP_REMOVED lines=13> */
.L_x_12229:
[----:B------:R-:W2:Y:S02]  /*4090*/  LDG.E.64 R4, desc[UR36][R4.64] ;  /* 0x0000002404047981 */ /* 0x000ea4000c1e1b00 */
[----:B--2---:R0:W1:Y:S02]  /*40a0*/  F2I.S64.F64.TRUNC R24, R4 ;  /* 0x0000000400187311 */ /* 0x004064000030d900 */
[----:B01----:R-:W-:Y:S05]  /*40b0*/  BRA `(.L_x_12220) ;  /* 0x0000000800587947 */ /* 0x003fea0003800000 */
.L_x_12228:
        /* <DEDUP_REMOVED lines=26> */
.L_x_12231:
        /* <DEDUP_REMOVED lines=14> */
.L_x_12230:
[----:B------:R-:W2:Y:S02]  /*4340*/  LDG.E.U16 R24, desc[UR36][R4.64] ;  /* 0x0000002404187981 */ /* 0x000ea4000c1e1500 */
[----:B--2---:R-:W-:-:S06]  /*4350*/  IMAD.U32 R24, R24, 0x10000, RZ ;  /* 0x0001000018187824 */ /* 0x004fcc00078e00ff */
[----:B------:R-:W0:Y:S02]  /*4360*/  F2I.S64.TRUNC R24, R24 ;  /* 0x0000001800187311 */ /* 0x000e24000020d900 */
[----:B0-----:R-:W-:Y:S05]  /*4370*/  BRA `(.L_x_12220) ;  /* 0x0000000400a87947 */ /* 0x001fea0003800000 */
.L_x_12227:
        /* <DEDUP_REMOVED lines=11> */
.L_x_12234:
        /* <DEDUP_REMOVED lines=21> */
.L_x_12238:
[----:B------:R-:W-:Y:S05]  /*4580*/  BSYNC.RECONVERGENT B1 ;  /* 0x0000000000017941 */ /* 0x000fea0003800200 */
.L_x_12237:
[----:B------:R-:W-:Y:S01]  /*4590*/  IMAD.SHL.U32 R0, R0, 0x100000, RZ ;  /* 0x0010000000007824 */ /* 0x000fe200078e00ff */
[----:B------:R-:W-:-:S04]  /*45a0*/  LEA R3, R3, 0x3b800000, 0x17 ;  /* 0x3b80000003037811 */ /* 0x000fc800078eb8ff */
[----:B------:R-:W-:-:S07]  /*45b0*/  LOP3.LUT R24, R3, R0, R7, 0xfe, !PT ;  /* 0x0000000003187212 */ /* 0x000fce00078efe07 */
.L_x_12236:
[----:B------:R-:W-:Y:S05]  /*45c0*/  BSYNC.RECONVERGENT B0 ;  /* 0x0000000000007941 */ /* 0x000fea0003800200 */
.L_x_12235:
[----:B------:R-:W0:Y:S02]  /*45d0*/  F2I.S64.TRUNC R24, R24 ;  /* 0x0000001800187311 */ /* 0x000e24000020d900 */
[----:B0-----:R-:W-:Y:S05]  /*45e0*/  BRA `(.L_x_12220) ;  /* 0x00000004000c7947 */ /* 0x001fea0003800000 */
.L_x_12233:
        /* <DEDUP_REMOVED lines=21> */
.L_x_12242:
[----:B------:R-:W-:Y:S05]  /*4740*/  BSYNC.RECONVERGENT B1 ;  /* 0x0000000000017941 */ /* 0x000fea0003800200 */
.L_x_12241:
[----:B------:R-:W-:Y:S01]  /*4750*/  IMAD.SHL.U32 R0, R0, 0x200000, RZ ;  /* 0x0020000000007824 */ /* 0x000fe200078e00ff */
[----:B------:R-:W-:-:S04]  /*4760*/  LEA R3, R3, 0x37800000, 0x17 ;  /* 0x3780000003037811 */ /* 0x000fc800078eb8ff */
[----:B------:R-:W-:-:S07]  /*4770*/  LOP3.LUT R24, R3, R0, R7, 0xfe, !PT ;  /* 0x0000000003187212 */ /* 0x000fce00078efe07 */
.L_x_12240:
[----:B------:R-:W-:Y:S05]  /*4780*/  BSYNC.RECONVERGENT B0 ;  /* 0x0000000000007941 */ /* 0x000fea0003800200 */
.L_x_12239:
[----:B------:R-:W1:Y:S02]  /*4790*/  F2I.S64.TRUNC R24, R24 ;  /* 0x0000001800187311 */ /* 0x000e64000020d900 */
[----:B-1----:R-:W-:Y:S05]  /*47a0*/  BRA `(.L_x_12220) ;  /* 0x00000000009c7947 */ /* 0x002fea0003800000 */
.L_x_12232:
        /* <DEDUP_REMOVED lines=14> */
.L_x_12246:
[----:B------:R-:W-:Y:S05]  /*4890*/  BSYNC.RECONVERGENT B0 ;  /* 0x0000000000007941 */ /* 0x000fea0003800200 */
.L_x_12245:
[----:B------:R-:W1:Y:S02]  /*48a0*/  F2I.S64.TRUNC R24, R24 ;  /* 0x0000001800187311 */ /* 0x000e64000020d900 */
[----:B-1----:R-:W-:Y:S05]  /*48b0*/  BRA `(.L_x_12220) ;  /* 0x0000000000587947 */ /* 0x002fea0003800000 */
.L_x_12219:
        /* <DEDUP_REMOVED lines=16> */
.L_x_12247:
[----:B------:R-:W-:Y:S01]  /*49c0*/  CS2R R24, SRZ ;  /* 0x0000000000187805 */ /* 0x000fe2000001ff00 */
[----:B------:R-:W-:Y:S06]  /*49d0*/  BRA `(.L_x_12220) ;  /* 0x0000000000107947 */ /* 0x000fec0003800000 */
.L_x_12244:
[----:B------:R1:W5:Y:S01]  /*49e0*/  LDG.E.64 R24, desc[UR36][R4.64] ;  /* 0x0000002404187981 */ /* 0x000362000c1e1b00 */
[----:B------:R-:W-:Y:S05]  /*49f0*/  BRA `(.L_x_12220) ;  /* 0x0000000000087947 */ /* 0x000fea0003800000 */
.L_x_12243:
[----:B------:R2:W5:Y:S01]  /*4a00*/  LDG.E R24, desc[UR36][R4.64] ;  /* 0x0000002404187981 */ /* 0x000562000c1e1900 */
[----:B------:R-:W-:-:S07]  /*4a10*/  IMAD.MOV.U32 R25, RZ, RZ, RZ ;  /* 0x000000ffff197224 */ /* 0x000fce00078e00ff */
.L_x_12220:
        /* <DEDUP_REMOVED lines=19> */
.L_x_12251:
[----:B------:R4:W5:Y:S01]  /*4b50*/  LDG.E.U8 R22, desc[UR36][R4.64] ;  /* 0x0000002404167981 */ /* 0x000962000c1e1100 */
[----:B------:R-:W-:Y:S01]  /*4b60*/  IMAD.MOV.U32 R23, RZ, RZ, RZ ;  /* 0x000000ffff177224 */ /* 0x000fe200078e00ff */
[----:B------:R-:W-:Y:S06]  /*4b70*/  BRA `(.L_x_12253) ;  /* 0x0000000c00447947 */ /* 0x000fec0003800000 */
.L_x_12250:
        /* <DEDUP_REMOVED lines=8> */
.L_x_12255:
[----:B------:R-:W2:Y:S02]  /*4c00*/  LDG.E R22, desc[UR36][R4.64] ;  /* 0x0000002404167981 */ /* 0x000ea4000c1e1900 */
[----:B--2---:R-:W-:Y:S01]  /*4c10*/  SHF.R.S32.HI R23, RZ, 0x1f, R22 ;  /* 0x0000001fff177819 */ /* 0x004fe20000011416 */
[----:B------:R-:W-:Y:S06]  /*4c20*/  BRA `(.L_x_12253) ;  /* 0x0000000c00187947 */ /* 0x000fec0003800000 */
.L_x_12254:
[----:B------:R-:W2:Y:S02]  /*4c30*/  LDG.E.S16 R22, desc[UR36][R4.64] ;  /* 0x0000002404167981 */ /* 0x000ea4000c1e1700 */
[----:B--2---:R-:W-:Y:S01]  /*4c40*/  SHF.R.S32.HI R23, RZ, 0x1f, R22 ;  /* 0x0000001fff177819 */ /* 0x004fe20000011416 */
[----:B------:R-:W-:Y:S06]  /*4c50*/  BRA `(.L_x_12253) ;  /* 0x0000000c000c7947 */ /* 0x000fec0003800000 */
.L_x_12249:
        /* <DEDUP_REMOVED lines=9> */
.L_x_12257:
[----:B------:R-:W2:Y:S02]  /*4cf0*/  LDG.E.U16 R4, desc[UR36][R4.64] ;  /* 0x0000002404047981 */ /* 0x000ea4000c1e1500 */
[----:B--2---:R-:W-:-:S06]  /*4d00*/  HADD2.F32 R22, -RZ, R4.H0_H0 ;  /* 0x20000004ff167230 */ /* 0x004fcc0000004100 */
[----:B------:R-:W0:Y:S02]  /*4d10*/  F2I.S64.TRUNC R22, R22 ;  /* 0x0000001600167311 */ /* 0x000e24000020d900 */
[----:B0-----:R-:W-:Y:S05]  /*4d20*/  BRA `(.L_x_12253) ;  /* 0x0000000800d87947 */ /* 0x001fea0003800000 */
.L_x_12256:
        /* <DEDUP_REMOVED lines=9> */
.L_x_12259:
[----:B------:R-:W2:Y:S02]  /*4dc0*/  LDG.E.U16 R4, desc[UR36][R4.64] ;  /* 0x0000002404047981 */ /* 0x000ea4000c1e1500 */
[----:B--2---:R-:W-:-:S06]  /*4dd0*/  HADD2.F32 R22, -RZ, R4.H0_H0 ;  /* 0x20000004ff167230 */ /* 0x004fcc0000004100 */
[----:B------:R-:W0:Y:S02]  /*4de0*/  F2I.S64.TRUNC R22, R22 ;  /* 0x0000001600167311 */ /* 0x000e24000020d900 */
[----:B0-----:R-:W-:Y:S05]  /*4df0*/  BRA `(.L_x_12253) ;  /* 0x0000000800a47947 */ /* 0x001fea0003800000 */
.L_x_12258:
[----:B------:R-:W2:Y:S02]  /*4e00*/  LDG.E.64 R4, desc[UR36][R4.64] ;  /* 0x0000002404047981 */ /* 0x000ea4000c1e1b00 */
[----:B--2---:R0:W1:Y:S02]  /*4e10*/  F2I.S64.F64.TRUNC R22, R4 ;  /* 0x0000000400167311 */ /* 0x004064000030d900 */
[----:B01----:R-:W-:Y:S05]  /*4e20*/  BRA `(.L_x_12253) ;  /* 0x0000000800987947 */ /* 0x003fea0003800000 */
.L_x_12248:
        /* <DEDUP_REMOVED lines=13> */
.L_x_12262:
[----:B------:R-:W2:Y:S02]  /*4f00*/  LDG.E.64 R4, desc[UR36][R4.64] ;  /* 0x0000002404047981 */ /* 0x000ea4000c1e1b00 */
[----:B--2---:R3:W4:Y:S02]  /*4f10*/  F2I.S64.F64.TRUNC R22, R4 ;  /* 0x0000000400167311 */ /* 0x004724000030d900 */
[----:B---34-:R-:W-:Y:S05]  /*4f20*/  BRA `(.L_x_12253) ;  /* 0x0000000800587947 */ /* 0x018fea0003800000 */
.L_x_12261:
        /* <DEDUP_REMOVED lines=26> */
.L_x_12264:
        /* <DEDUP_REMOVED lines=14> */
.L_x_12263:
[----:B------:R-:W2:Y:S02]  /*51b0*/  LDG.E.U16 R22, desc[UR36][R4.64] ;  /* 0x0000002404167981 */ /* 0x000ea4000c1e1500 */
[----:B--2---:R-:W-:-:S06]  /*51c0*/  IMAD.U32 R22, R22, 0x10000, RZ ;  /* 0x0001000016167824 */ /* 0x004fcc00078e00ff */
[----:B------:R-:W3:Y:S02]  /*51d0*/  F2I.S64.TRUNC R22, R22 ;  /* 0x0000001600167311 */ /* 0x000ee4000020d900 */
[----:B---3--:R-:W-:Y:S05]  /*51e0*/  BRA `(.L_x_12253) ;  /* 0x0000000400a87947 */ /* 0x008fea0003800000 */
.L_x_12260:
        /* <DEDUP_REMOVED lines=11> */
.L_x_12267:
        /* <DEDUP_REMOVED lines=21> */
.L_x_12271:
[----:B------:R-:W-:Y:S05]  /*53f0*/  BSYNC.RECONVERGENT B1 ;  /* 0x0000000000017941 */ /* 0x000fea0003800200 */
.L_x_12270:
[----:B------:R-:W-:Y:S01]  /*5400*/  IMAD.SHL.U32 R0, R0, 0x100000, RZ ;  /* 0x0010000000007824 */ /* 0x000fe200078e00ff */
[----:B------:R-:W-:-:S04]  /*5410*/  LEA R3, R3, 0x3b800000, 0x17 ;  /* 0x3b80000003037811 */ /* 0x000fc800078eb8ff */
[----:B------:R-:W-:-:S07]  /*5420*/  LOP3.LUT R22, R3, R0, R7, 0xfe, !PT ;  /* 0x0000000003167212 */ /* 0x000fce00078efe07 */
.L_x_12269:
[----:B------:R-:W-:Y:S05]  /*5430*/  BSYNC.RECONVERGENT B0 ;  /* 0x0000000000007941 */ /* 0x000fea0003800200 */
.L_x_12268:
[----:B------:R-:W1:Y:S02]  /*5440*/  F2I.S64.TRUNC R22, R22 ;  /* 0x0000001600167311 */ /* 0x000e64000020d900 */
[----:B-1----:R-:W-:Y:S05]  /*5450*/  BRA `(.L_x_12253) ;  /* 0x00000004000c7947 */ /* 0x002fea0003800000 */
.L_x_12266:
        /* <DEDUP_REMOVED lines=21> */
.L_x_12275:
[----:B------:R-:W-:Y:S05]  /*55b0*/  BSYNC.RECONVERGENT B1 ;  /* 0x0000000000017941 */ /* 0x000fea0003800200 */
.L_x_12274:
[----:B------:R-:W-:Y:S01]  /*55c0*/  IMAD.SHL.U32 R0, R0, 0x200000, RZ ;  /* 0x0020000000007824 */ /* 0x000fe200078e00ff */
[----:B------:R-:W-:-:S04]  /*55d0*/  LEA R3, R3, 0x37800000, 0x17 ;  /* 0x3780000003037811 */ /* 0x000fc800078eb8ff */
[----:B------:R-:W-:-:S07]  /*55e0*/  LOP3.LUT R22, R3, R0, R7, 0xfe, !PT ;  /* 0x0000000003167212 */ /* 0x000fce00078efe07 */
.L_x_12273:
[----:B------:R-:W-:Y:S05]  /*55f0*/  BSYNC.RECONVERGENT B0 ;  /* 0x0000000000007941 */ /* 0x000fea0003800200 */
.L_x_12272:
[----:B------:R-:W1:Y:S02]  /*5600*/  F2I.S64.TRUNC R22, R22 ;  /* 0x0000001600167311 */ /* 0x000e64000020d900 */
[----:B-1----:R-:W-:Y:S05]  /*5610*/  BRA `(.L_x_12253) ;  /* 0x00000000009c7947 */ /* 0x002fea0003800000 */
.L_x_12265:
        /* <DEDUP_REMOVED lines=14> */
.L_x_12279:
[----:B------:R-:W-:Y:S05]  /*5700*/  BSYNC.RECONVERGENT B0 ;  /* 0x0000000000007941 */ /* 0x000fea0003800200 */
.L_x_12278:
[----:B------:R-:W2:Y:S02]  /*5710*/  F2I.S64.TRUNC R22, R22 ;  /* 0x0000001600167311 */ /* 0x000ea4000020d900 */
[----:B--2---:R-:W-:Y:S05]  /*5720*/  BRA `(.L_x_12253) ;  /* 0x0000000000587947 */ /* 0x004fea0003800000 */
.L_x_12252:
        /* <DEDUP_REMOVED lines=16> */
.L_x_12280:
[----:B------:R-:W-:Y:S01]  /*5830*/  CS2R R22, SRZ ;  /* 0x0000000000167805 */ /* 0x000fe2000001ff00 */
[----:B------:R-:W-:Y:S06]  /*5840*/  BRA `(.L_x_12253) ;  /* 0x0000000000107947 */ /* 0x000fec0003800000 */
.L_x_12277:
[----:B------:R1:W5:Y:S01]  /*5850*/  LDG.E.64 R22, desc[UR36][R4.64] ;  /* 0x0000002404167981 */ /* 0x000362000c1e1b00 */
[----:B------:R-:W-:Y:S05]  /*5860*/  BRA `(.L_x_12253) ;  /* 0x0000000000087947 */ /* 0x000fea0003800000 */
.L_x_12276:
[----:B------:R2:W5:Y:S01]  /*5870*/  LDG.E R22, desc[UR36][R4.64] ;  /* 0x0000002404167981 */ /* 0x000562000c1e1900 */
[----:B------:R-:W-:-:S07]  /*5880*/  IMAD.MOV.U32 R23, RZ, RZ, RZ ;  /* 0x000000ffff177224 */ /* 0x000fce00078e00ff */
.L_x_12253:
[----:B------:R-:W-:-:S07]  /*5890*/  VIADD R32, R32, 0x80 ;  /* 0x0000008020207836 */ /* 0x000fce0000000000 */
.L_x_12214:
[----:B------:R-:W-:Y:S05]  /*58a0*/  BSYNC.RECONVERGENT B6 ;  /* 0x0000000000067941 */ /* 0x000fea0003800200 */
.L_x_12213:
        /* <DEDUP_REMOVED lines=25> */
.L_x_12286:
[----:B------:R0:W5:Y:S01]  /*5a40*/  LDG.E.U8 R16, desc[UR36][R4.64] ;  /* 0x0000002404107981 */ /* 0x000162000c1e1100 */
[----:B------:R-:W-:Y:S01]  /*5a50*/  IMAD.MOV.U32 R17, RZ, RZ, RZ ;  /* 0x000000ffff117224 */ /* 0x000fe200078e00ff */
[----:B------:R-:W-:Y:S06]  /*5a60*/  BRA `(.L_x_12288) ;  /* 0x0000000c00447947 */ /* 0x000fec0003800000 */
.L_x_12285:
        /* <DEDUP_REMOVED lines=8> */
.L_x_12290:
[----:B------:R-:W2:Y:S02]  /*5af0*/  LDG.E R16, desc[UR36][R4.64] ;  /* 0x0000002404107981 */ /* 0x000ea4000c1e1900 */
[----:B--2---:R-:W-:Y:S01]  /*5b00*/  SHF.R.S32.HI R17, RZ, 0x1f, R16 ;  /* 0x0000001fff117819 */ /* 0x004fe20000011410 */
[----:B------:R-:W-:Y:S06]  /*5b10*/  BRA `(.L_x_12288) ;  /* 0x0000000c00187947 */ /* 0x000fec0003800000 */
.L_x_12289:
[----:B------:R-:W2:Y:S02]  /*5b20*/  LDG.E.S16 R16, desc[UR36][R4.64] ;  /* 0x0000002404107981 */ /* 0x000ea4000c1e1700 */
[----:B--2---:R-:W-:Y:S01]  /*5b30*/  SHF.R.S32.HI R17, RZ, 0x1f, R16 ;  /* 0x0000001fff117819 */ /* 0x004fe20000011410 */
[----:B------:R-:W-:Y:S06]  /*5b40*/  BRA `(.L_x_12288) ;  /* 0x0000000c000c7947 */ /* 0x000fec0003800000 */
.L_x_12284:
        /* <DEDUP_REMOVED lines=9> */
.L_x_12292:
[----:B------:R-:W2:Y:S02]  /*5be0*/  LDG.E.U16 R4, desc[UR36][R4.64] ;  /* 0x0000002404047981 */ /* 0x000ea4000c1e1500 */
[----:B--2---:R-:W-:-:S06]  /*5bf0*/  HADD2.F32 R16, -RZ, R4.H0_H0 ;  /* 0x20000004ff107230 */ /* 0x004fcc0000004100 */
[----:B------:R-:W2:Y:S02]  /*5c00*/  F2I.S64.TRUNC R16, R16 ;  /* 0x0000001000107311 */ /* 0x000ea4000020d900 */
[----:B--2---:R-:W-:Y:S05]  /*5c10*/  BRA `(.L_x_12288) ;  /* 0x0000000800d87947 */ /* 0x004fea0003800000 */
.L_x_12291:
        /* <DEDUP_REMOVED lines=9> */
.L_x_12294:
[----:B------:R-:W2:Y:S02]  /*5cb0*/  LDG.E.U16 R4, desc[UR36][R4.64] ;  /* 0x0000002404047981 */ /* 0x000ea4000c1e1500 */
[----:B--2---:R-:W-:-:S06]  /*5cc0*/  HADD2.F32 R16, -RZ, R4.H0_H0 ;  /* 0x20000004ff107230 */ /* 0x004fcc0000004100 */
[----:B------:R-:W2:Y:S02]  /*5cd0*/  F2I.S64.TRUNC R16, R16 ;  /* 0x0000001000107311 */ /* 0x000ea4000020d900 */
[----:B--2---:R-:W-:Y:S05]  /*5ce0*/  BRA `(.L_x_12288) ;  /* 0x0000000800a47947 */ /* 0x004fea0003800000 */
.L_x_12293:
[----:B------:R-:W2:Y:S02]  /*5cf0*/  LDG.E.64 R4, desc[UR36][R4.64] ;  /* 0x0000002404047981 */ /* 0x000ea4000c1e1b00 */
[----:B--2---:R2:W3:Y:S02]  /*5d00*/  F2I.S64.F64.TRUNC R16, R4 ;  /* 0x0000000400107311 */ /* 0x0044e4000030d900 */
[----:B--23--:R-:W-:Y:S05]  /*5d10*/  BRA `(.L_x_12288) ;  /* 0x0000000800987947 */ /* 0x00cfea0003800000 */
.L_x_12283:
        /* <DEDUP_REMOVED lines=13> */
.L_x_12297:
[----:B------:R-:W2:Y:S02]  /*5df0*/  LDG.E.64 R4, desc[UR36][R4.64] ;  /* 0x0000002404047981 */ /* 0x000ea4000c1e1b00 */
[----:B--2---:R2:W3:Y:S02]  /*5e00*/  F2I.S64.F64.TRUNC R16, R4 ;  /* 0x0000000400107311 */ /* 0x0044e4000030d900 */
[----:B--23--:R-:W-:Y:S05]  /*5e10*/  BRA `(.L_x_12288) ;  /* 0x0000000800587947 */ /* 0x00cfea0003800000 */
.L_x_12296:
        /* <DEDUP_REMOVED lines=26> */
.L_x_12299:
        /* <DEDUP_REMOVED lines=12> */
[----:B------:R2:W3:Y:S02]  /*6080*/  F2I.S64.TRUNC R16, R0 ;  /* 0x0000000000107311 */ /* 0x0004e4000020d900 */
[----:B--23--:R-:W-:Y:S05]  /*6090*/  BRA `(.L_x_12288) ;  /* 0x0000000400b87947 */ /* 0x00cfea0003800000 */
.L_x_12298:
[----:B------:R-:W2:Y:S02]  /*60a0*/  LDG.E.U16 R16, desc[UR36][R4.64] ;  /* 0x0000002404107981 */ /* 0x000ea4000c1e1500 */
[----:B--2---:R-:W-:-:S06]  /*60b0*/  IMAD.U32 R16, R16, 0x10000, RZ ;  /* 0x0001000010107824 */ /* 0x004fcc00078e00ff */
[----:B------:R-:W2:Y:S02]  /*60c0*/  F2I.S64.TRUNC R16, R16 ;  /* 0x0000001000107311 */ /* 0x000ea4000020d900 */
[----:B--2---:R-:W-:Y:S05]  /*60d0*/  BRA `(.L_x_12288) ;  /* 0x0000000400a87947 */ /* 0x004fea0003800000 */
.L_x_12295:
        /* <DEDUP_REMOVED lines=11> */
.L_x_12302:
        /* <DEDUP_REMOVED lines=21> */
.L_x_12306:
[----:B------:R-:W-:Y:S05]  /*62e0*/  BSYNC.RECONVERGENT B1 ;  /* 0x0000000000017941 */ /* 0x000fea0003800200 */
.L_x_12305:
[----:B------:R-:W-:Y:S01]  /*62f0*/  IMAD.SHL.U32 R0, R0, 0x100000, RZ ;  /* 0x0010000000007824 */ /* 0x000fe200078e00ff */
[----:B------:R-:W-:-:S04]  /*6300*/  LEA R3, R3, 0x3b800000, 0x17 ;  /* 0x3b80000003037811 */ /* 0x000fc800078eb8ff */
[----:B------:R-:W-:-:S07]  /*6310*/  LOP3.LUT R16, R3, R0, R7, 0xfe, !PT ;  /* 0x0000000003107212 */ /* 0x000fce00078efe07 */
.L_x_12304:
[----:B------:R-:W-:Y:S05]  /*6320*/  BSYNC.RECONVERGENT B0 ;  /* 0x0000000000007941 */ /* 0x000fea0003800200 */
.L_x_12303:
[----:B------:R-:W4:Y:S02]  /*6330*/  F2I.S64.TRUNC R16, R16 ;  /* 0x0000001000107311 */ /* 0x000f24000020d900 */
[----:B----4-:R-:W-:Y:S05]  /*6340*/  BRA `(.L_x_12288) ;  /* 0x00000004000c7947 */ /* 0x010fea0003800000 */
.L_x_12301:
        /* <DEDUP_REMOVED lines=21> */
.L_x_12310:
[----:B------:R-:W-:Y:S05]  /*64a0*/  BSYNC.RECONVERGENT B1 ;  /* 0x0000000000017941 */ /* 0x000fea0003800200 */
.L_x_12309:
[----:B------:R-:W-:Y:S01]  /*64b0*/  IMAD.SHL.U32 R0, R0, 0x200000, RZ ;  /* 0x0020000000007824 */ /* 0x000fe200078e00ff */
[----:B------:R-:W-:-:S04]  /*64c0*/  LEA R3, R3, 0x37800000, 0x17 ;  /* 0x3780000003037811 */ /* 0x000fc800078eb8ff */
[----:B------:R-:W-:-:S07]  /*64d0*/  LOP3.LUT R16, R3, R0, R7, 0xfe, !PT ;  /* 0x0000000003107212 */ /* 0x000fce00078efe07 */
.L_x_12308:
[----:B------:R-:W-:Y:S05]  /*64e0*/  BSYNC.RECONVERGENT B0 ;  /* 0x0000000000007941 */ /* 0x000fea0003800200 */
.L_x_12307:
[----:B------:R-:W0:Y:S02]  /*64f0*/  F2I.S64.TRUNC R16, R16 ;  /* 0x0000001000107311 */ /* 0x000e24000020d900 */
[----:B0-----:R-:W-:Y:S05]  /*6500*/  BRA `(.L_x_12288) ;  /* 0x00000000009c7947 */ /* 0x001fea0003800000 */
.L_x_12300:
        /* <DEDUP_REMOVED lines=14> */
.L_x_12314:
[----:B------:R-:W-:Y:S05]  /*65f0*/  BSYNC.RECONVERGENT B0 ;  /* 0x0000000000007941 */ /* 0x000fea0003800200 */
.L_x_12313:
[----:B------:R-:W2:Y:S02]  /*6600*/  F2I.S64.TRUNC R16, R16 ;  /* 0x0000001000107311 */ /* 0x000ea4000020d900 */
[----:B--2---:R-:W-:Y:S05]  /*6610*/  BRA `(.L_x_12288) ;  /* 0x0000000000587947 */ /* 0x004fea0003800000 */
.L_x_12287:
        /* <DEDUP_REMOVED lines=16> */
.L_x_12315:
[----:B------:R-:W-:Y:S01]  /*6720*/  CS2R R16, SRZ ;  /* 0x0000000000107805 */ /* 0x000fe2000001ff00 */
[----:B------:R-:W-:Y:S06]  /*6730*/  BRA `(.L_x_12288) ;  /* 0x0000000000107947 */ /* 0x000fec0003800000 */
.L_x_12312:
[----:B------:R2:W5:Y:S01]  /*6740*/  LDG.E.64 R16, desc[UR36][R4.64] ;  /* 0x0000002404107981 */ /* 0x000562000c1e1b00 */
[----:B------:R-:W-:Y:S05]  /*6750*/  BRA `(.L_x_12288) ;  /* 0x0000000000087947 */ /* 0x000fea0003800000 */
.L_x_12311:
[----:B------:R3:W5:Y:S01]  /*6760*/  LDG.E R16, desc[UR36][R4.64] ;  /* 0x0000002404107981 */ /* 0x000762000c1e1900 */
[----:B------:R-:W-:-:S07]  /*6770*/  IMAD.MOV.U32 R17, RZ, RZ, RZ ;  /* 0x000000ffff117224 */ /* 0x000fce00078e00ff */
.L_x_12288:
        /* <DEDUP_REMOVED lines=19> */
.L_x_12319:
[----:B------:R0:W5:Y:S01]  /*68b0*/  LDG.E.U8 R18, desc[UR36][R4.64] ;  /* 0x0000002404127981 */ /* 0x000162000c1e1100 */
[----:B------:R-:W-:Y:S01]  /*68c0*/  IMAD.MOV.U32 R19, RZ, RZ, RZ ;  /* 0x000000ffff137224 */ /* 0x000fe200078e00ff */
[----:B------:R-:W-:Y:S06]  /*68d0*/  BRA `(.L_x_12282) ;  /* 0x0000000c00407947 */ /* 0x000fec0003800000 */
.L_x_12318:
        /* <DEDUP_REMOVED lines=8> */
.L_x_12322:
[----:B------:R-:W2:Y:S02]  /*6960*/  LDG.E R18, desc[UR36][R4.64] ;  /* 0x0000002404127981 */ /* 0x000ea4000c1e1900 */
[----:B--2---:R-:W-:Y:S01]  /*6970*/  SHF.R.S32.HI R19, RZ, 0x1f, R18 ;  /* 0x0000001fff137819 */ /* 0x004fe20000011412 */
[----:B------:R-:W-:Y:S06]  /*6980*/  BRA `(.L_x_12282) ;  /* 0x0000000c00147947 */ /* 0x000fec0003800000 */
.L_x_12321:
[----:B------:R-:W2:Y:S02]  /*6990*/  LDG.E.S16 R18, desc[UR36][R4.64] ;  /* 0x0000002404127981 */ /* 0x000ea4000c1e1700 */
[----:B--2---:R-:W-:Y:S01]  /*69a0*/  SHF.R.S32.HI R19, RZ, 0x1f, R18 ;  /* 0x0000001fff137819 */ /* 0x004fe20000011412 */
[----:B------:R-:W-:Y:S06]  /*69b0*/  BRA `(.L_x_12282) ;  /* 0x0000000c00087947 */ /* 0x000fec0003800000 */
.L_x_12317:
        /* <DEDUP_REMOVED lines=9> */
.L_x_12324:
[----:B------:R-:W2:Y:S02]  /*6a50*/  LDG.E.U16 R4, desc[UR36][R4.64] ;  /* 0x0000002404047981 */ /* 0x000ea4000c1e1500 */
[----:B--2---:R-:W-:-:S06]  /*6a60*/  HADD2.F32 R18, -RZ, R4.H0_H0 ;  /* 0x20000004ff127230 */ /* 0x004fcc0000004100 */
[----:B------:R-:W0:Y:S02]  /*6a70*/  F2I.S64.TRUNC R18, R18 ;  /* 0x0000001200127311 */ /* 0x000e24000020d900 */
[----:B0-----:R-:W-:Y:S05]  /*6a80*/  BRA `(.L_x_12282) ;  /* 0x0000000800d47947 */ /* 0x001fea0003800000 */
.L_x_12323:
        /* <DEDUP_REMOVED lines=9> */
.L_x_12326:
[----:B------:R-:W2:Y:S02]  /*6b20*/  LDG.E.U16 R4, desc[UR36][R4.64] ;  /* 0x0000002404047981 */ /* 0x000ea4000c1e1500 */
[----:B--2---:R-:W-:-:S06]  /*6b30*/  HADD2.F32 R18, -RZ, R4.H0_H0 ;  /* 0x20000004ff127230 */ /* 0x004fcc0000004100 */
[----:B------:R-:W0:Y:S02]  /*6b40*/  F2I.S64.TRUNC R18, R18 ;  /* 0x0000001200127311 */ /* 0x000e24000020d900 */
[----:B0-----:R-:W-:Y:S05]  /*6b50*/  BRA `(.L_x_12282) ;  /* 0x0000000800a07947 */ /* 0x001fea0003800000 */
.L_x_12325:
[----:B------:R-:W2:Y:S02]  /*6b60*/  LDG.E.64 R4, desc[UR36][R4.64] ;  /* 0x0000002404047981 */ /* 0x000ea4000c1e1b00 */
[----:B--2---:R0:W1:Y:S02]  /*6b70*/  F2I.S64.F64.TRUNC R18, R4 ;  /* 0x0000000400127311 */ /* 0x004064000030d900 */
[----:B01----:R-:W-:Y:S05]  /*6b80*/  BRA `(.L_x_12282) ;  /* 0x0000000800947947 */ /* 0x003fea0003800000 */
.L_x_12316:
        /* <DEDUP_REMOVED lines=13> */
.L_x_12329:
[----:B------:R-:W2:Y:S02]  /*6c60*/  LDG.E.64 R4, desc[UR36][R4.64] ;  /* 0x0000002404047981 */ /* 0x000ea4000c1e1b00 */
[----:B--2---:R0:W1:Y:S02]  /*6c70*/  F2I.S64.F64.TRUNC R18, R4 ;  /* 0x0000000400127311 */ /* 0x004064000030d900 */
[----:B01----:R-:W-:Y:S05]  /*6c80*/  BRA `(.L_x_12282) ;  /* 0x0000000800547947 */ /* 0x003fea0003800000 */
.L_x_12328:
        /* <DEDUP_REMOVED lines=26> */
.L_x_12331:
        /* <DEDUP_REMOVED lines=14> */
.L_x_12330:
[----:B------:R-:W2:Y:S02]  /*6f10*/  LDG.E.U16 R18, desc[UR36][R4.64] ;  /* 0x0000002404127981 */ /* 0x000ea4000c1e1500 */
[----:B--2---:R-:W-:-:S06]  /*6f20*/  IMAD.U32 R18, R18, 0x10000, RZ ;  /* 0x0001000012127824 */ /* 0x004fcc00078e00ff */
[----:B------:R-:W0:Y:S02]  /*6f30*/  F2I.S64.TRUNC R18, R18 ;  /* 0x0000001200127311 */ /* 0x000e24000020d900 */
[----:B0-----:R-:W-:Y:S05]  /*6f40*/  BRA `(.L_x_12282) ;  /* 0x0000000400a47947 */ /* 0x001fea0003800000 */
.L_x_12327:
        /* <DEDUP_REMOVED lines=11> */
.L_x_12334:
        /* <DEDUP_REMOVED lines=21> */
.L_x_12338:
[----:B------:R-:W-:Y:S05]  /*7150*/  BSYNC.RECONVERGENT B1 ;  /* 0x0000000000017941 */ /* 0x000fea0003800200 */
.L_x_12337:
[----:B------:R-:W-:Y:S01]  /*7160*/  IMAD.SHL.U32 R0, R0, 0x100000, RZ ;  /* 0x0010000000007824 */ /* 0x000fe200078e00ff */
[----:B------:R-:W-:-:S04]  /*7170*/  LEA R3, R3, 0x3b800000, 0x17 ;  /* 0x3b80000003037811 */ /* 0x000fc800078eb8ff */
[----:B------:R-:W-:-:S07]  /*7180*/  LOP3.LUT R18, R3, R0, R7, 0xfe, !PT ;  /* 0x0000000003127212 */ /* 0x000fce00078efe07 */
.L_x_12336:
[----:B------:R-:W-:Y:S05]  /*7190*/  BSYNC.RECONVERGENT B0 ;  /* 0x0000000000007941 */ /* 0x000fea0003800200 */
.L_x_12335:
[----:B------:R-:W0:Y:S02]  /*71a0*/  F2I.S64.TRUNC R18, R18 ;  /* 0x0000001200127311 */ /* 0x000e24000020d900 */
[----:B0-----:R-:W-:Y:S05]  /*71b0*/  BRA `(.L_x_12282) ;  /* 0x0000000400087947 */ /* 0x001fea0003800000 */
.L_x_12333:
        /* <DEDUP_REMOVED lines=21> */
.L_x_12342:
[----:B------:R-:W-:Y:S05]  /*7310*/  BSYNC.RECONVERGENT B1 ;  /* 0x0000000000017941 */ /* 0x000fea0003800200 */
.L_x_12341:
[----:B------:R-:W-:Y:S01]  /*7320*/  IMAD.SHL.U32 R0, R0, 0x200000, RZ ;  /* 0x0020000000007824 */ /* 0x000fe200078e00ff */
[----:B------:R-:W-:-:S04]  /*7330*/  LEA R3, R3, 0x37800000, 0x17 ;  /* 0x3780000003037811 */ /* 0x000fc800078eb8ff */
[----:B------:R-:W-:-:S07]  /*7340*/  LOP3.LUT R18, R3, R0, R7, 0xfe, !PT ;  /* 0x0000000003127212 */ /* 0x000fce00078efe07 */
.L_x_12340:
[----:B------:R-:W-:Y:S05]  /*7350*/  BSYNC.RECONVERGENT B0 ;  /* 0x0000000000007941 */ /* 0x000fea0003800200 */
.L_x_12339:
[----:B------:R-:W0:Y:S02]  /*7360*/  F2I.S64.TRUNC R18, R18 ;  /* 0x0000001200127311 */ /* 0x000e24000020d900 */
[----:B0-----:R-:W-:Y:S05]  /*7370*/  BRA `(.L_x_12282) ;  /* 0x0000000000987947 */ /* 0x001fea0003800000 */
.L_x_12332:
        /* <DEDUP_REMOVED lines=14> */
.L_x_12346:
[----:B------:R-:W-:Y:S05]  /*7460*/  BSYNC.RECONVERGENT B0 ;  /* 0x0000000000007941 */ /* 0x000fea0003800200 */
.L_x_12345:
[----:B------:R-:W0:Y:S02]  /*7470*/  F2I.S64.TRUNC R18, R18 ;  /* 0x0000001200127311 */ /* 0x000e24000020d900 */
[----:B0-----:R-:W-:Y:S05]  /*7480*/  BRA `(.L_x_12282) ;  /* 0x0000000000547947 */ /* 0x001fea0003800000 */
.L_x_12320:
        /* <DEDUP_REMOVED lines=16> */
.L_x_12347:
[----:B------:R-:W-:Y:S05]  /*7590*/  BRA `(.L_x_12282) ;  /* 0x0000000000107947 */ /* 0x000fea0003800000 */
.L_x_12344:
[----:B------:R0:W5:Y:S01]  /*75a0*/  LDG.E.64 R18, desc[UR36][R4.64] ;  /* 0x0000002404127981 */ /* 0x000162000c1e1b00 */
[----:B------:R-:W-:Y:S05]  /*75b0*/  BRA `(.L_x_12282) ;  /* 0x0000000000087947 */ /* 0x000fea0003800000 */
.L_x_12343:
[----:B------:R0:W5:Y:S01]  /*75c0*/  LDG.E R18, desc[UR36][R4.64] ;  /* 0x0000002404127981 */ /* 0x000162000c1e1900 */
[----:B------:R-:W-:-:S07]  /*75d0*/  IMAD.MOV.U32 R19, RZ, RZ, RZ ;  /* 0x000000ffff137224 */ /* 0x000fce00078e00ff */
.L_x_12282:
[----:B------:R-:W-:Y:S05]  /*75e0*/  BSYNC.RECONVERGENT B6 ;  /* 0x0000000000067941 */ /* 0x000fea0003800200 */
.L_x_12281:
[----:B------:R-:W0:Y:S01]  /*75f0*/  LDC.U8 R32, c[0x0][0x3b0] ;  /* 0x0000ec00ff207b82 */ /* 0x000e220000000000 */
[----:B------:R-:W-:Y:S01]  /*7600*/  ISETP.GE.AND P0, PT, R2, R33, PT ;  /* 0x000000210200720c */ /* 0x000fe20003f06270 */
[----:B-----5:R-:W-:Y:S01]  /*7610*/  IMAD R3, R23, R24, RZ ;  /* 0x0000001817037224 */ /* 0x020fe200078e02ff */
[----:B------:R-:W-:Y:S01]  /*7620*/  BSSY.RECONVERGENT B7, `(.L_x_12348) ;  /* 0x00002ca000077945 */ /* 0x000fe20003800200 */
[----:B01234-:R-:W-:-:S03]  /*7630*/  IMAD R5, R19, R16, RZ ;  /* 0x0000001013057224 */ /* 0x01ffc600078e02ff */
[----:B------:R-:W-:Y:S01]  /*7640*/  BSSY.RELIABLE B6, `(.L_x_12349) ;  /* 0x00001e3000067945 */ /* 0x000fe20003800100 */
[----:B------:R-:W-:-:S04]  /*7650*/  IMAD.WIDE.U32 R38, R22, R24, RZ ;  /* 0x0000001816267225 */ /* 0x000fc800078e00ff */
[----:B------:R-:W-:Y:S02]  /*7660*/  IMAD R19, R25, R22, R3 ;  /* 0x0000001619137224 */ /* 0x000fe400078e0203 */
[----:B------:R-:W-:-:S04]  /*7670*/  IMAD.WIDE.U32 R22, R18, R16, RZ ;  /* 0x0000001012167225 */ /* 0x000fc800078e00ff */
[----:B------:R-:W-:Y:S02]  /*7680*/  IMAD R17, R18, R17, R5 ;  /* 0x0000001112117224 */ /* 0x000fe400078e0205 */
[----:B------:R-:W-:Y:S02]  /*7690*/  IMAD R3, R31, R36, RZ ;  /* 0x000000241f037224 */ /* 0x000fe400078e02ff */
[----:B------:R-:W-:Y:S02]  /*76a0*/  IMAD R7, R27, R28, RZ ;  /* 0x0000001c1b077224 */ /* 0x000fe400078e02ff */
[----:B------:R-:W-:-:S04]  /*76b0*/  IMAD.WIDE.U32 R4, R30, R36, RZ ;  /* 0x000000241e047225 */ /* 0x000fc800078e00ff */
[----:B------:R-:W-:Y:S02]  /*76c0*/  IMAD.IADD R19, R39, 0x1, R19 ;  /* 0x0000000127137824 */ /* 0x000fe400078e0213 */
[----:B------:R-:W-:Y:S02]  /*76d0*/  IMAD.IADD R17, R23, 0x1, R17 ;  /* 0x0000000117117824 */ /* 0x000fe400078e0211 */
[----:B------:R-:W-:Y:S02]  /*76e0*/  IMAD R3, R37, R30, R3 ;  /* 0x0000001e25037224 */ /* 0x000fe400078e0203 */
[----:B------:R-:W-:-:S04]  /*76f0*/  IMAD.WIDE.U32 R24, R26, R28, RZ ;  /* 0x0000001c1a187225 */ /* 0x000fc800078e00ff */
[----:B------:R-:W-:Y:S02]  /*7700*/  IMAD R7, R29, R26, R7 ;  /* 0x0000001a1d077224 */ /* 0x000fe400078e0207 */
[----:B------:R-:W-:Y:S02]  /*7710*/  IMAD.MOV.U32 R18, RZ, RZ, R38 ;  /* 0x000000ffff127224 */ /* 0x000fe400078e0026 */
[----:B------:R-:W-:Y:S01]  /*7720*/  IMAD.MOV.U32 R16, RZ, RZ, R22 ;  /* 0x000000ffff107224 */ /* 0x000fe200078e0016 */
[----:B------:R-:W-:Y:S06]  /*7730*/  @P0 BRA `(.L_x_12350) ;  /* 0x0000001c00400947 */ /* 0x000fec0003800000 */
        /* <DEDUP_REMOVED lines=25> */
.L_x_12354:
[----:B------:R0:W-:Y:S01]  /*78d0*/  STG.E.U8 desc[UR36][R8.64], R4 ;  /* 0x0000000408007986 */ /* 0x0001e2000c101124 */
[----:B------:R-:W-:Y:S05]  /*78e0*/  BRA `(.L_x_12356) ;  /* 0x0000000c00387947 */ /* 0x000fea0003800000 */
.L_x_12353:
        /* <DEDUP_REMOVED lines=8> */
.L_x_12358:
[----:B------:R0:W-:Y:S01]  /*7970*/  STG.E desc[UR36][R8.64], R4 ;  /* 0x0000000408007986 */ /* 0x0001e2000c101924 */
[----:B------:R-:W-:Y:S05]  /*7980*/  BRA `(.L_x_12356) ;  /* 0x0000000c00107947 */ /* 0x000fea0003800000 */
.L_x_12357:
[----:B------:R0:W-:Y:S01]  /*7990*/  STG.E.U16 desc[UR36][R8.64], R4 ;  /* 0x0000000408007986 */ /* 0x0001e2000c101524 */
[----:B------:R-:W-:Y:S05]  /*79a0*/  BRA `(.L_x_12356) ;  /* 0x0000000c00087947 */ /* 0x000fea0003800000 */
.L_x_12352:
        /* <DEDUP_REMOVED lines=9> */
.L_x_12360:
[----:B------:R-:W0:Y:S02]  /*7a40*/  I2F.S64 R0, R10 ;  /* 0x0000000a00007312 */ /* 0x000e240000301400 */
[----:B0-----:R-:W-:-:S05]  /*7a50*/  F2FP.F16.F32.PACK_AB R0, RZ, R0 ;  /* 0x00000000ff00723e */ /* 0x001fca00000000ff */
[----:B------:R0:W-:Y:S01]  /*7a60*/  STG.E.U16 desc[UR36][R8.64], R0 ;  /* 0x0000000008007986 */ /* 0x0001e2000c101524 */
[----:B------:R-:W-:Y:S05]  /*7a70*/  BRA `(.L_x_12356) ;  /* 0x0000000800d47947 */ /* 0x000fea0003800000 */
.L_x_12359:
        /* <DEDUP_REMOVED lines=10> */
.L_x_12362:
[----:B------:R-:W0:Y:S02]  /*7b20*/  I2F.S64 R10, R10 ;  /* 0x0000000a000a7312 */ /* 0x000e240000301400 */
[----:B0-----:R-:W-:-:S04]  /*7b30*/  F2FP.F16.F32.PACK_AB R3, RZ, R10 ;  /* 0x0000000aff03723e */ /* 0x001fc800000000ff */
[----:B------:R-:W-:-:S05]  /*7b40*/  PRMT R3, R3, 0x5410, RZ ;  /* 0x0000541003037816 */ /* 0x000fca00000000ff */
[----:B------:R3:W-:Y:S01]  /*7b50*/  STG.E desc[UR36][R8.64], R3 ;  /* 0x0000000308007986 */ /* 0x0007e2000c101924 */
[----:B------:R-:W-:Y:S05]  /*7b60*/  BRA `(.L_x_12356) ;  /* 0x0000000800987947 */ /* 0x000fea0003800000 */
.L_x_12361:
[----:B------:R-:W0:Y:S02]  /*7b70*/  I2F.F64.S64 R10, R10 ;  /* 0x0000000a000a7312 */ /* 0x000e240000301c00 */
[----:B0-----:R4:W-:Y:S01]  /*7b80*/  STG.E.64 desc[UR36][R8.64], R10 ;  /* 0x0000000a08007986 */ /* 0x0019e2000c101b24 */
[----:B------:R-:W-:Y:S05]  /*7b90*/  BRA `(.L_x_12356) ;  /* 0x00000008008c7947 */ /* 0x000fea0003800000 */
.L_x_12351:
        /* <DEDUP_REMOVED lines=13> */
.L_x_12365:
[----:B------:R-:W-:Y:S01]  /*7c70*/  CS2R R6, SRZ ;  /* 0x0000000000067805 */ /* 0x000fe2000001ff00 */
[----:B------:R-:W0:Y:S04]  /*7c80*/  I2F.F64.S64 R4, R10 ;  /* 0x0000000a00047312 */ /* 0x000e280000301c00 */
[----:B0-----:R0:W-:Y:S01]  /*7c90*/  STG.E.128 desc[UR36][R8.64], R4 ;  /* 0x0000000408007986 */ /* 0x0011e2000c101d24 */
[----:B------:R-:W-:Y:S05]  /*7ca0*/  BRA `(.L_x_12356) ;  /* 0x0000000800487947 */ /* 0x000fea0003800000 */
.L_x_12364:
        /* <DEDUP_REMOVED lines=19> */
.L_x_12369:
[----:B------:R-:W-:Y:S05]  /*7de0*/  BSYNC.RECONVERGENT B0 ;  /* 0x0000000000007941 */ /* 0x000fea0003800200 */
.L_x_12368:
[----:B------:R-:W-:-:S05]  /*7df0*/  LOP3.LUT R5, R0, 0x80, R5, 0xf8, !PT ;  /* 0x0000008000057812 */ /* 0x000fca00078ef805 */
[----:B------:R0:W-:Y:S01]  /*7e00*/  STG.E.U8 desc[UR36][R8.64], R5 ;  /* 0x0000000508007986 */ /* 0x0001e2000c101124 */
[----:B------:R-:W-:Y:S05]  /*7e10*/  BRA `(.L_x_12356) ;  /* 0x0000000400ec7947 */ /* 0x000fea0003800000 */
.L_x_12367:
        /* <DEDUP_REMOVED lines=15> */
.L_x_12371:
[----:B------:R-:W-:Y:S05]  /*7f10*/  BSYNC.RECONVERGENT B0 ;  /* 0x0000000000007941 */ /* 0x000fea0003800200 */
.L_x_12370:
[----:B------:R-:W-:-:S05]  /*7f20*/  LOP3.LUT R5, R0, 0x80, R5, 0xf8, !PT ;  /* 0x0000008000057812 */ /* 0x000fca00078ef805 */
[----:B------:R0:W-:Y:S01]  /*7f30*/  STG.E.U8 desc[UR36][R8.64], R5 ;  /* 0x0000000508007986 */ /* 0x0001e2000c101124 */
[----:B------:R-:W-:Y:S05]  /*7f40*/  BRA `(.L_x_12356) ;  /* 0x0000000400a07947 */ /* 0x000fea0003800000 */
.L_x_12366:
[----:B------:R-:W0:Y:S02]  /*7f50*/  I2F.S64 R0, R10 ;  /* 0x0000000a00007312 */ /* 0x000e240000301400 */
[----:B0-----:R-:W-:-:S05]  /*7f60*/  F2FP.BF16.F32.PACK_AB R0, RZ, R0 ;  /* 0x00000000ff00723e */ /* 0x001fca00000010ff */
[----:B------:R0:W-:Y:S01]  /*7f70*/  STG.E.U16 desc[UR36][R8.64], R0 ;  /* 0x0000000008007986 */ /* 0x0001e2000c101524 */
[----:B------:R-:W-:Y:S05]  /*7f80*/  BRA `(.L_x_12356) ;  /* 0x0000000400907947 */ /* 0x000fea0003800000 */
.L_x_12363:
        /* <DEDUP_REMOVED lines=10> */
.L_x_12374:
        /* <DEDUP_REMOVED lines=13> */
.L_x_12377:
[----:B------:R-:W-:-:S04]  /*8100*/  SHF.R.U32.HI R0, RZ, 0x14, R3 ;  /* 0x00000014ff007819 */ /* 0x000fc80000011603 */
[----:B------:R-:W-:-:S04]  /*8110*/  LOP3.LUT R0, R0, 0x1, RZ, 0xc0, !PT ;  /* 0x0000000100007812 */ /* 0x000fc800078ec0ff */
[----:B------:R-:W-:-:S04]  /*8120*/  IADD3 R0, PT, PT, R3, 0x487ffff, R0 ;  /* 0x0487ffff03007810 */ /* 0x000fc80007ffe000 */
[----:B------:R-:W-:-:S04]  /*8130*/  SHF.R.U32.HI R0, RZ, 0x14, R0 ;  /* 0x00000014ff007819 */ /* 0x000fc80000011600 */
[----:B------:R-:W-:-:S07]  /*8140*/  LOP3.LUT R0, R0, 0xff, RZ, 0xc0, !PT ;  /* 0x000000ff00007812 */ /* 0x000fce00078ec0ff */
.L_x_12378:
[----:B------:R-:W-:-:S04]  /*8150*/  SHF.R.U32.HI R3, RZ, 0x18, R3 ;  /* 0x00000018ff037819 */ /* 0x000fc80000011603 */
[----:B------:R-:W-:-:S04]  /*8160*/  LOP3.LUT R0, R0, 0x80, R3, 0xf8, !PT ;  /* 0x0000008000007812 */ /* 0x000fc800078ef803 */
[----:B------:R-:W-:-:S07]  /*8170*/  PRMT R4, R0, 0x7610, R4 ;  /* 0x0000761000047816 */ /* 0x000fce0000000004 */
.L_x_12376:
[----:B------:R-:W-:Y:S05]  /*8180*/  BSYNC.RECONVERGENT B0 ;  /* 0x0000000000007941 */ /* 0x000fea0003800200 */
.L_x_12375:
[----:B------:R0:W-:Y:S01]  /*8190*/  STG.E.U8 desc[UR36][R8.64], R4 ;  /* 0x0000000408007986 */ /* 0x0001e2000c101124 */
[----:B------:R-:W-:Y:S05]  /*81a0*/  BRA `(.L_x_12356) ;  /* 0x0000000400087947 */ /* 0x000fea0003800000 */
.L_x_12373:
        /* <DEDUP_REMOVED lines=13> */
.L_x_12381:
[----:B------:R-:W-:-:S04]  /*8280*/  SHF.R.U32.HI R0, RZ, 0x15, R3 ;  /* 0x00000015ff007819 */ /* 0x000fc80000011603 */
[----:B------:R-:W-:-:S04]  /*8290*/  LOP3.LUT R0, R0, 0x1, RZ, 0xc0, !PT ;  /* 0x0000000100007812 */ /* 0x000fc800078ec0ff */
[----:B------:R-:W-:-:S04]  /*82a0*/  IADD3 R0, PT, PT, R3, 0x88fffff, R0 ;  /* 0x088fffff03007810 */ /* 0x000fc80007ffe000 */
[----:B------:R-:W-:-:S04]  /*82b0*/  SHF.R.U32.HI R0, RZ, 0x15, R0 ;  /* 0x00000015ff007819 */ /* 0x000fc80000011600 */
[----:B------:R-:W-:-:S07]  /*82c0*/  LOP3.LUT R0, R0, 0xff, RZ, 0xc0, !PT ;  /* 0x000000ff00007812 */ /* 0x000fce00078ec0ff */
.L_x_12382:
[----:B------:R-:W-:-:S04]  /*82d0*/  SHF.R.U32.HI R3, RZ, 0x18, R3 ;  /* 0x00000018ff037819 */ /* 0x000fc80000011603 */
[----:B------:R-:W-:-:S04]  /*82e0*/  LOP3.LUT R0, R0, 0x80, R3, 0xf8, !PT ;  /* 0x0000008000007812 */ /* 0x000fc800078ef803 */
[----:B------:R-:W-:-:S07]  /*82f0*/  PRMT R4, R0, 0x7610, R4 ;  /* 0x0000761000047816 */ /* 0x000fce0000000004 */
.L_x_12380:
[----:B------:R-:W-:Y:S05]  /*8300*/  BSYNC.RECONVERGENT B0 ;  /* 0x0000000000007941 */ /* 0x000fea0003800200 */
.L_x_12379:
[----:B------:R0:W-:Y:S01]  /*8310*/  STG.E.U8 desc[UR36][R8.64], R4 ;  /* 0x0000000408007986 */ /* 0x0001e2000c101124 */
[----:B------:R-:W-:Y:S05]  /*8320*/  BRA `(.L_x_12356) ;  /* 0x0000000000a87947 */ /* 0x000fea0003800000 */
.L_x_12372:
[----:B------:R-:W-:-:S13]  /*8330*/  ISETP.NE.AND P0, PT, R0, 0x1c, PT ;  /* 0x0000001c0000780c */ /* 0x000fda0003f05270 */
[----:B------:R-:W-:Y:S05]  /*8340*/  @!P0 BRA `(.L_x_12383) ;  /* 0x00000000009c8947 */ /* 0x000fea0003800000 */
[----:B------:R-:W-:-:S13]  /*8350*/  ISETP.NE.AND P0, PT, R0, 0x1d, PT ;  /* 0x0000001d0000780c */ /* 0x000fda0003f05270 */
[----:B------:R-:W-:Y:S05]  /*8360*/  @!P0 BRA `(.L_x_12384) ;  /* 0x00000000008c8947 */ /* 0x000fea0003800000 */
[----:B------:R-:W-:-:S13]  /*8370*/  ISETP.NE.AND P0, PT, R0, 0x2c, PT ;  /* 0x0000002c0000780c */ /* 0x000fda0003f05270 */
[----:B------:R-:W-:Y:S05]  /*8380*/  @!P0 BRA `(.L_x_12385) ;  /* 0x0000000000448947 */ /* 0x000fea0003800000 */
.L_x_12355:
        /* <DEDUP_REMOVED lines=16> */
.L_x_12386:
[----:B------:R-:W-:Y:S05]  /*8490*/  BRA `(.L_x_12356) ;  /* 0x00000000004c7947 */ /* 0x000fea0003800000 */
.L_x_12385:
        /* <DEDUP_REMOVED lines=16> */
.L_x_12384:
[----:B------:R0:W-:Y:S01]  /*85a0*/  STG.E.64 desc[UR36][R8.64], R10 ;  /* 0x0000000a08007986 */ /* 0x0001e2000c101b24 */
[----:B------:R-:W-:Y:S05]  /*85b0*/  BRA `(.L_x_12356) ;  /* 0x0000000000047947 */ /* 0x000fea0003800000 */
.L_x_12383:
[----:B------:R0:W-:Y:S02]  /*85c0*/  STG.E desc[UR36][R8.64], R4 ;  /* 0x0000000408007986 */ /* 0x0001e4000c101924 */
.L_x_12356:
        /* <DEDUP_REMOVED lines=23> */
.L_x_12391:
[----:B------:R4:W-:Y:S01]  /*8740*/  STG.E.U8 desc[UR36][R8.64], R24 ;  /* 0x0000001808007986 */ /* 0x0009e2000c101124 */
[----:B------:R-:W-:Y:S05]  /*8750*/  BRA `(.L_x_12393) ;  /* 0x0000000c00347947 */ /* 0x000fea0003800000 */
.L_x_12390:
        /* <DEDUP_REMOVED lines=8> */
.L_x_12395:
[----:B------:R2:W-:Y:S01]  /*87e0*/  STG.E desc[UR36][R8.64], R24 ;  /* 0x0000001808007986 */ /* 0x0005e2000c101924 */
[----:B------:R-:W-:Y:S05]  /*87f0*/  BRA `(.L_x_12393) ;  /* 0x0000000c000c7947 */ /* 0x000fea0003800000 */
.L_x_12394:
[----:B------:R0:W-:Y:S01]  /*8800*/  STG.E.U16 desc[UR36][R8.64], R24 ;  /* 0x0000001808007986 */ /* 0x0001e2000c101524 */
[----:B------:R-:W-:Y:S05]  /*8810*/  BRA `(.L_x_12393) ;  /* 0x0000000c00047947 */ /* 0x000fea0003800000 */
.L_x_12389:
        /* <DEDUP_REMOVED lines=9> */
.L_x_12397:
[----:B------:R-:W0:Y:S02]  /*88b0*/  I2F.S64 R0, R26 ;  /* 0x0000001a00007312 */ /* 0x000e240000301400 */
[----:B0-----:R-:W-:-:S05]  /*88c0*/  F2FP.F16.F32.PACK_AB R0, RZ, R0 ;  /* 0x00000000ff00723e */ /* 0x001fca00000000ff */
[----:B------:R0:W-:Y:S01]  /*88d0*/  STG.E.U16 desc[UR36][R8.64], R0 ;  /* 0x0000000008007986 */ /* 0x0001e2000c101524 */
[----:B------:R-:W-:Y:S05]  /*88e0*/  BRA `(.L_x_12393) ;  /* 0x0000000800d07947 */ /* 0x000fea0003800000 */
.L_x_12396:
        /* <DEDUP_REMOVED lines=10> */
.L_x_12399:
[----:B------:R-:W0:Y:S02]  /*8990*/  I2F.S64 R26, R26 ;  /* 0x0000001a001a7312 */ /* 0x000e240000301400 */
[----:B0-----:R-:W-:-:S04]  /*89a0*/  F2FP.F16.F32.PACK_AB R3, RZ, R26 ;  /* 0x0000001aff03723e */ /* 0x001fc800000000ff */
[----:B------:R-:W-:-:S05]  /*89b0*/  PRMT R3, R3, 0x5410, RZ ;  /* 0x0000541003037816 */ /* 0x000fca00000000ff */
[----:B------:R0:W-:Y:S01]  /*89c0*/  STG.E desc[UR36][R8.64], R3 ;  /* 0x0000000308007986 */ /* 0x0001e2000c101924 */
[----:B------:R-:W-:Y:S05]  /*89d0*/  BRA `(.L_x_12393) ;  /* 0x0000000800947947 */ /* 0x000fea0003800000 */
.L_x_12398:
[----:B------:R-:W0:Y:S02]  /*89e0*/  I2F.F64.S64 R26, R26 ;  /* 0x0000001a001a7312 */ /* 0x000e240000301c00 */
[----:B0-----:R0:W-:Y:S01]  /*89f0*/  STG.E.64 desc[UR36][R8.64], R26 ;  /* 0x0000001a08007986 */ /* 0x0011e2000c101b24 */
[----:B------:R-:W-:Y:S05]  /*8a00*/  BRA `(.L_x_12393) ;  /* 0x0000000800887947 */ /* 0x000fea0003800000 */
.L_x_12388:
        /* <DEDUP_REMOVED lines=12> */
.L_x_12403:
        /* <DEDUP_REMOVED lines=17> */
.L_x_12406:
[----:B------:R-:W-:-:S04]  /*8be0*/  SHF.R.U32.HI R3, RZ, 0x18, R27 ;  /* 0x00000018ff037819 */ /* 0x000fc8000001161b */
[----:B------:R-:W-:-:S04]  /*8bf0*/  LOP3.LUT R0, R0, 0x80, R3, 0xf8, !PT ;  /* 0x0000008000007812 */ /* 0x000fc800078ef803 */
[----:B------:R-:W-:-:S07]  /*8c00*/  PRMT R4, R0, 0x7610, R4 ;  /* 0x0000761000047816 */ /* 0x000fce0000000004 */
.L_x_12405:
[----:B------:R-:W-:Y:S05]  /*8c10*/  BSYNC.RECONVERGENT B0 ;  /* 0x0000000000007941 */ /* 0x000fea0003800200 */
.L_x_12404:
[----:B------:R0:W-:Y:S01]  /*8c20*/  STG.E.U8 desc[UR36][R8.64], R4 ;  /* 0x0000000408007986 */ /* 0x0001e2000c101124 */
[----:B------:R-:W-:Y:S05]  /*8c30*/  BRA `(.L_x_12393) ;  /* 0x0000000400fc7947 */ /* 0x000fea0003800000 */
.L_x_12402:
        /* <DEDUP_REMOVED lines=17> */
.L_x_12409:
[----:B------:R-:W-:-:S04]  /*8d50*/  SHF.R.U32.HI R3, RZ, 0x18, R27 ;  /* 0x00000018ff037819 */ /* 0x000fc8000001161b */
[----:B------:R-:W-:-:S04]  /*8d60*/  LOP3.LUT R0, R0, 0x80, R3, 0xf8, !PT ;  /* 0x0000008000007812 */ /* 0x000fc800078ef803 */
[----:B------:R-:W-:-:S07]  /*8d70*/  PRMT R4, R0, 0x7610, R4 ;  /* 0x0000761000047816 */ /* 0x000fce0000000004 */
.L_x_12408:
[----:B------:R-:W-:Y:S05]  /*8d80*/  BSYNC.RECONVERGENT B0 ;  /* 0x0000000000007941 */ /* 0x000fea0003800200 */
.L_x_12407:
[----:B------:R0:W-:Y:S01]  /*8d90*/  STG.E.U8 desc[UR36][R8.64], R4 ;  /* 0x0000000408007986 */ /* 0x0001e2000c101124 */
[----:B------:R-:W-:Y:S05]  /*8da0*/  BRA `(.L_x_12393) ;  /* 0x0000000400a07947 */ /* 0x000fea0003800000 */
.L_x_12401:
        /* <DEDUP_REMOVED lines=22> */
.L_x_12411:
[----:B------:R0:W-:Y:S01]  /*8f10*/  STG.E.64 desc[UR36][R8.64], R26 ;  /* 0x0000001a08007986 */ /* 0x0001e2000c101b24 */
[----:B------:R-:W-:Y:S05]  /*8f20*/  BRA `(.L_x_12393) ;  /* 0x0000000400407947 */ /* 0x000fea0003800000 */
.L_x_12410:
[----:B------:R0:W-:Y:S01]  /*8f30*/  STG.E desc[UR36][R8.64], R24 ;  /* 0x0000001808007986 */ /* 0x0001e2000c101924 */
[----:B------:R-:W-:Y:S05]  /*8f40*/  BRA `(.L_x_12393) ;  /* 0x0000000400387947 */ /* 0x000fea0003800000 */
.L_x_12400:
        /* <DEDUP_REMOVED lines=11> */
.L_x_12413:
[----:B------:R-:W-:Y:S01]  /*9000*/  CS2R R6, SRZ ;  /* 0x0000000000067805 */ /* 0x000fe2000001ff00 */
[----:B------:R-:W0:Y:S04]  /*9010*/  I2F.F64.S64 R4, R26 ;  /* 0x0000001a00047312 */ /* 0x000e280000301c00 */
[----:B0-----:R0:W-:Y:S01]  /*9020*/  STG.E.128 desc[UR36][R8.64], R4 ;  /* 0x0000000408007986 */ /* 0x0011e2000c101d24 */
[----:B------:R-:W-:Y:S05]  /*9030*/  BRA `(.L_x_12393) ;  /* 0x0000000000fc7947 */ /* 0x000fea0003800000 */
.L_x_12412:
[----:B------:R-:W-:-:S13]  /*9040*/  ISETP.NE.AND P0, PT, R0, 0xf, PT ;  /* 0x0000000f0000780c */ /* 0x000fda0003f05270 */
[----:B------:R-:W-:Y:S05]  /*9050*/  @!P0 BRA `(.L_x_12414) ;  /* 0x0000000000e88947 */ /* 0x000fea0003800000 */
[----:B------:R-:W-:-:S13]  /*9060*/  ISETP.NE.AND P0, PT, R0, 0x17, PT ;  /* 0x000000170000780c */ /* 0x000fda0003f05270 */
[----:B------:R-:W-:Y:S05]  /*9070*/  @!P0 BRA `(.L_x_12415) ;  /* 0x0000000000908947 */ /* 0x000fea0003800000 */
[----:B------:R-:W-:-:S13]  /*9080*/  ISETP.NE.AND P0, PT, R0, 0x18, PT ;  /* 0x000000180000780c */ /* 0x000fda0003f05270 */
[----:B------:R-:W-:Y:S05]  /*9090*/  @!P0 BRA `(.L_x_12416) ;  /* 0x0000000000448947 */ /* 0x000fea0003800000 */
.L_x_12392:
        /* <DEDUP_REMOVED lines=16> */
.L_x_12417:
[----:B------:R-:W-:Y:S05]  /*91a0*/  BRA `(.L_x_12393) ;  /* 0x0000000000a07947 */ /* 0x000fea0003800000 */
.L_x_12416:
        /* <DEDUP_REMOVED lines=13> */
.L_x_12419:
[----:B------:R-:W-:Y:S05]  /*9280*/  BSYNC.RECONVERGENT B0 ;  /* 0x0000000000007941 */ /* 0x000fea0003800200 */
.L_x_12418:
[----:B------:R-:W-:-:S05]  /*9290*/  LOP3.LUT R3, R0, 0x80, R3, 0xf8, !PT ;  /* 0x0000008000037812 */ /* 0x000fca00078ef803 */
[----:B------:R0:W-:Y:S01]  /*92a0*/  STG.E.U8 desc[UR36][R8.64], R3 ;  /* 0x0000000308007986 */ /* 0x0001e2000c101124 */
[----:B------:R-:W-:Y:S05]  /*92b0*/  BRA `(.L_x_12393) ;  /* 0x00000000005c7947 */ /* 0x000fea0003800000 */
.L_x_12415:
        /* <DEDUP_REMOVED lines=12> */
.L_x_12421:
[----:B------:R-:W-:Y:S01]  /*9380*/  IMAD.MOV.U32 R0, RZ, RZ, 0x7f ;  /* 0x0000007fff007424 */ /* 0x000fe200078e00ff */
[----:B------:R-:W-:-:S04]  /*9390*/  ISETP.GT.U32.AND P0, PT, R3, 0x7f800000, PT ;  /* 0x7f8000000300780c */ /* 0x000fc80003f04070 */
[----:B------:R-:W-:-:S09]  /*93a0*/  SEL R0, R0, 0x7c, P0 ;  /* 0x0000007c00007807 */ /* 0x000fd20000000000 */
.L_x_12422:
[----:B------:R-:W-:Y:S05]  /*93b0*/  BSYNC.RECONVERGENT B0 ;  /* 0x0000000000007941 */ /* 0x000fea0003800200 */
.L_x_12420:
[----:B------:R-:W-:-:S04]  /*93c0*/  SHF.R.U32.HI R3, RZ, 0x18, R27 ;  /* 0x00000018ff037819 */ /* 0x000fc8000001161b */
[----:B------:R-:W-:-:S05]  /*93d0*/  LOP3.LUT R3, R0, 0x80, R3, 0xf8, !PT ;  /* 0x0000008000037812 */ /* 0x000fca00078ef803 */
[----:B------:R0:W-:Y:S01]  /*93e0*/  STG.E.U8 desc[UR36][R8.64], R3 ;  /* 0x0000000308007986 */ /* 0x0001e2000c101124 */
[----:B------:R-:W-:Y:S05]  /*93f0*/  BRA `(.L_x_12393) ;  /* 0x00000000000c7947 */ /* 0x000fea0003800000 */
.L_x_12414:
[----:B------:R-:W0:Y:S02]  /*9400*/  I2F.S64 R0, R26 ;  /* 0x0000001a00007312 */ /* 0x000e240000301400 */
[----:B0-----:R-:W-:-:S05]  /*9410*/  F2FP.BF16.F32.PACK_AB R0, RZ, R0 ;  /* 0x00000000ff00723e */ /* 0x001fca00000010ff */
[----:B------:R0:W-:Y:S02]  /*9420*/  STG.E.U16 desc[UR36][R8.64], R0 ;  /* 0x0000000008007986 */ /* 0x0001e4000c101524 */
.L_x_12393:
[----:B------:R-:W-:-:S07]  /*9430*/  VIADD R2, R2, 0x80 ;  /* 0x0000008002027836 */ /* 0x000fce0000000000 */
.L_x_12350:
[----:B------:R-:W-:-:S13]  /*9440*/  ISETP.GE.AND P0, PT, R2, R33, PT ;  /* 0x000000210200720c */ /* 0x000fda0003f06270 */
[----:B------:R-:W-:Y:S05]  /*9450*/  @P0 BREAK.RELIABLE B6 ;  /* 0x0000000000060942 */ /* 0x000fea0003800100 */
[----:B------:R-:W-:Y:S05]  /*9460*/  @P0 BRA `(.L_x_12387) ;  /* 0x0000000c00940947 */ /* 0x000fea0003800000 */
[----:B------:R-:W-:Y:S05]  /*9470*/  BSYNC.RELIABLE B6 ;  /* 0x0000000000067941 */ /* 0x000fea0003800100 */
.L_x_12349:
        /* <DEDUP_REMOVED lines=20> */
.L_x_12426:
[----:B------:R0:W-:Y:S01]  /*95c0*/  STG.E.U8 desc[UR36][R8.64], R38 ;  /* 0x0000002608007986 */ /* 0x0001e2000c101124 */
[----:B------:R-:W-:Y:S05]  /*95d0*/  BRA `(.L_x_12428) ;  /* 0x0000000c00347947 */ /* 0x000fea0003800000 */
.L_x_12425:
        /* <DEDUP_REMOVED lines=8> */
.L_x_12430:
[----:B------:R0:W-:Y:S01]  /*9660*/  STG.E desc[UR36][R8.64], R38 ;  /* 0x0000002608007986 */ /* 0x0001e2000c101924 */
[----:B------:R-:W-:Y:S05]  /*9670*/  BRA `(.L_x_12428) ;  /* 0x0000000c000c7947 */ /* 0x000fea0003800000 */
.L_x_12429:
[----:B------:R0:W-:Y:S01]  /*9680*/  STG.E.U16 desc[UR36][R8.64], R38 ;  /* 0x0000002608007986 */ /* 0x0001e2000c101524 */
[----:B------:R-:W-:Y:S05]  /*9690*/  BRA `(.L_x_12428) ;  /* 0x0000000c00047947 */ /* 0x000fea0003800000 */
.L_x_12424:
        /* <DEDUP_REMOVED lines=9> */
.L_x_12432:
[----:B------:R-:W0:Y:S02]  /*9730*/  I2F.S64 R0, R18 ;  /* 0x0000001200007312 */ /* 0x000e240000301400 */
[----:B0-----:R-:W-:-:S05]  /*9740*/  F2FP.F16.F32.PACK_AB R0, RZ, R0 ;  /* 0x00000000ff00723e */ /* 0x001fca00000000ff */
[----:B------:R0:W-:Y:S01]  /*9750*/  STG.E.U16 desc[UR36][R8.64], R0 ;  /* 0x0000000008007986 */ /* 0x0001e2000c101524 */
[----:B------:R-:W-:Y:S05]  /*9760*/  BRA `(.L_x_12428) ;  /* 0x0000000800d07947 */ /* 0x000fea0003800000 */
.L_x_12431:
        /* <DEDUP_REMOVED lines=10> */
.L_x_12434:
[----:B------:R-:W0:Y:S02]  /*9810*/  I2F.S64 R18, R18 ;  /* 0x0000001200127312 */ /* 0x000e240000301400 */
[----:B0-----:R-:W-:-:S04]  /*9820*/  F2FP.F16.F32.PACK_AB R3, RZ, R18 ;  /* 0x00000012ff03723e */ /* 0x001fc800000000ff */
[----:B------:R-:W-:-:S05]  /*9830*/  PRMT R3, R3, 0x5410, RZ ;  /* 0x0000541003037816 */ /* 0x000fca00000000ff */
[----:B------:R2:W-:Y:S01]  /*9840*/  STG.E desc[UR36][R8.64], R3 ;  /* 0x0000000308007986 */ /* 0x0005e2000c101924 */
[----:B------:R-:W-:Y:S05]  /*9850*/  BRA `(.L_x_12428) ;  /* 0x0000000800947947 */ /* 0x000fea0003800000 */
.L_x_12433:
[----:B------:R-:W0:Y:S02]  /*9860*/  I2F.F64.S64 R18, R18 ;  /* 0x0000001200127312 */ /* 0x000e240000301c00 */
[----:B0-----:R4:W-:Y:S01]  /*9870*/  STG.E.64 desc[UR36][R8.64], R18 ;  /* 0x0000001208007986 */ /* 0x0019e2000c101b24 */
[----:B------:R-:W-:Y:S05]  /*9880*/  BRA `(.L_x_12428) ;  /* 0x0000000800887947 */ /* 0x000fea0003800000 */
.L_x_12423:
        /* <DEDUP_REMOVED lines=12> */
.L_x_12438:
        /* <DEDUP_REMOVED lines=17> */
.L_x_12441:
[----:B------:R-:W-:-:S04]  /*9a60*/  SHF.R.U32.HI R3, RZ, 0x18, R19 ;  /* 0x00000018ff037819 */ /* 0x000fc80000011613 */
[----:B------:R-:W-:-:S04]  /*9a70*/  LOP3.LUT R0, R0, 0x80, R3, 0xf8, !PT ;  /* 0x0000008000007812 */ /* 0x000fc800078ef803 */
[----:B------:R-:W-:-:S07]  /*9a80*/  PRMT R4, R0, 0x7610, R4 ;  /* 0x0000761000047816 */ /* 0x000fce0000000004 */
.L_x_12440:
[----:B------:R-:W-:Y:S05]  /*9a90*/  BSYNC.RECONVERGENT B0 ;  /* 0x0000000000007941 */ /* 0x000fea0003800200 */
.L_x_12439:
[----:B------:R0:W-:Y:S01]  /*9aa0*/  STG.E.U8 desc[UR36][R8.64], R4 ;  /* 0x0000000408007986 */ /* 0x0001e2000c101124 */
[----:B------:R-:W-:Y:S05]  /*9ab0*/  BRA `(.L_x_12428) ;  /* 0x0000000400fc7947 */ /* 0x000fea0003800000 */
.L_x_12437:
        /* <DEDUP_REMOVED lines=17> */
.L_x_12444:
[----:B------:R-:W-:-:S04]  /*9bd0*/  SHF.R.U32.HI R3, RZ, 0x18, R19 ;  /* 0x00000018ff037819 */ /* 0x000fc80000011613 */
[----:B------:R-:W-:-:S04]  /*9be0*/  LOP3.LUT R0, R0, 0x80, R3, 0xf8, !PT ;  /* 0x0000008000007812 */ /* 0x000fc800078ef803 */
[----:B------:R-:W-:-:S07]  /*9bf0*/  PRMT R4, R0, 0x7610, R4 ;  /* 0x0000761000047816 */ /* 0x000fce0000000004 */
.L_x_12443:
[----:B------:R-:W-:Y:S05]  /*9c00*/  BSYNC.RECONVERGENT B0 ;  /* 0x0000000000007941 */ /* 0x000fea0003800200 */
.L_x_12442:
[----:B------:R0:W-:Y:S01]  /*9c10*/  STG.E.U8 desc[UR36][R8.64], R4 ;  /* 0x0000000408007986 */ /* 0x0001e2000c101124 */
[----:B------:R-:W-:Y:S05]  /*9c20*/  BRA `(.L_x_12428) ;  /* 0x0000000400a07947 */ /* 0x000fea0003800000 */
.L_x_12436:
        /* <DEDUP_REMOVED lines=22> */
.L_x_12446:
[----:B------:R0:W-:Y:S01]  /*9d90*/  STG.E.64 desc[UR36][R8.64], R18 ;  /* 0x0000001208007986 */ /* 0x0001e2000c101b24 */
[----:B------:R-:W-:Y:S05]  /*9da0*/  BRA `(.L_x_12428) ;  /* 0x0000000400407947 */ /* 0x000fea0003800000 */
.L_x_12445:
[----:B------:R0:W-:Y:S01]  /*9db0*/  STG.E desc[UR36][R8.64], R38 ;  /* 0x0000002608007986 */ /* 0x0001e2000c101924 */
[----:B------:R-:W-:Y:S05]  /*9dc0*/  BRA `(.L_x_12428) ;  /* 0x0000000400387947 */ /* 0x000fea0003800000 */
.L_x_12435:
        /* <DEDUP_REMOVED lines=11> */
.L_x_12448:
[----:B------:R-:W-:Y:S01]  /*9e80*/  CS2R R6, SRZ ;  /* 0x0000000000067805 */ /* 0x000fe2000001ff00 */
[----:B------:R-:W0:Y:S04]  /*9e90*/  I2F.F64.S64 R4, R18 ;  /* 0x0000001200047312 */ /* 0x000e280000301c00 */
[----:B0-----:R0:W-:Y:S01]  /*9ea0*/  STG.E.128 desc[UR36][R8.64], R4 ;  /* 0x0000000408007986 */ /* 0x0011e2000c101d24 */
[----:B------:R-:W-:Y:S05]  /*9eb0*/  BRA `(.L_x_12428) ;  /* 0x0000000000fc7947 */ /* 0x000fea0003800000 */
.L_x_12447:
[----:B------:R-:W-:-:S13]  /*9ec0*/  ISETP.NE.AND P0, PT, R0, 0xf, PT ;  /* 0x0000000f0000780c */ /* 0x000fda0003f05270 */
[----:B------:R-:W-:Y:S05]  /*9ed0*/  @!P0 BRA `(.L_x_12449) ;  /* 0x0000000000e88947 */ /* 0x000fea0003800000 */
[----:B------:R-:W-:-:S13]  /*9ee0*/  ISETP.NE.AND P0, PT, R0, 0x17, PT ;  /* 0x000000170000780c */ /* 0x000fda0003f05270 */
[----:B------:R-:W-:Y:S05]  /*9ef0*/  @!P0 BRA `(.L_x_12450) ;  /* 0x0000000000908947 */ /* 0x000fea0003800000 */
[----:B------:R-:W-:-:S13]  /*9f00*/  ISETP.NE.AND P0, PT, R0, 0x18, PT ;  /* 0x000000180000780c */ /* 0x000fda0003f05270 */
[----:B------:R-:W-:Y:S05]  /*9f10*/  @!P0 BRA `(.L_x_12451) ;  /* 0x0000000000448947 */ /* 0x000fea0003800000 */
.L_x_12427:
        /* <DEDUP_REMOVED lines=16> */
.L_x_12452:
[----:B------:R-:W-:Y:S05]  /*a020*/  BRA `(.L_x_12428) ;  /* 0x0000000000a07947 */ /* 0x000fea0003800000 */
.L_x_12451:
        /* <DEDUP_REMOVED lines=13> */
.L_x_12454:
[----:B------:R-:W-:Y:S05]  /*a100*/  BSYNC.RECONVERGENT B0 ;  /* 0x0000000000007941 */ /* 0x000fea0003800200 */
.L_x_12453:
[----:B------:R-:W-:-:S05]  /*a110*/  LOP3.LUT R3, R0, 0x80, R3, 0xf8, !PT ;  /* 0x0000008000037812 */ /* 0x000fca00078ef803 */
[----:B------:R0:W-:Y:S01]  /*a120*/  STG.E.U8 desc[UR36][R8.64], R3 ;  /* 0x0000000308007986 */ /* 0x0001e2000c101124 */
[----:B------:R-:W-:Y:S05]  /*a130*/  BRA `(.L_x_12428) ;  /* 0x00000000005c7947 */ /* 0x000fea0003800000 */
.L_x_12450:
        /* <DEDUP_REMOVED lines=12> */
.L_x_12456:
[----:B------:R-:W-:Y:S01]  /*a200*/  IMAD.MOV.U32 R0, RZ, RZ, 0x7f ;  /* 0x0000007fff007424 */ /* 0x000fe200078e00ff */
[----:B------:R-:W-:-:S04]  /*a210*/  ISETP.GT.U32.AND P0, PT, R3, 0x7f800000, PT ;  /* 0x7f8000000300780c */ /* 0x000fc80003f04070 */
[----:B------:R-:W-:-:S09]  /*a220*/  SEL R0, R0, 0x7c, P0 ;  /* 0x0000007c00007807 */ /* 0x000fd20000000000 */
.L_x_12457:
[----:B------:R-:W-:Y:S05]  /*a230*/  BSYNC.RECONVERGENT B0 ;  /* 0x0000000000007941 */ /* 0x000fea0003800200 */
.L_x_12455:
[----:B------:R-:W-:-:S04]  /*a240*/  SHF.R.U32.HI R3, RZ, 0x18, R19 ;  /* 0x00000018ff037819 */ /* 0x000fc80000011613 */
[----:B------:R-:W-:-:S05]  /*a250*/  LOP3.LUT R3, R0, 0x80, R3, 0xf8, !PT ;  /* 0x0000008000037812 */ /* 0x000fca00078ef803 */
[----:B------:R0:W-:Y:S01]  /*a260*/  STG.E.U8 desc[UR36][R8.64], R3 ;  /* 0x0000000308007986 */ /* 0x0001e2000c101124 */
[----:B------:R-:W-:Y:S05]  /*a270*/  BRA `(.L_x_12428) ;  /* 0x00000000000c7947 */ /* 0x000fea0003800000 */
.L_x_12449:
[----:B------:R-:W0:Y:S02]  /*a280*/  I2F.S64 R0, R18 ;  /* 0x0000001200007312 */ /* 0x000e240000301400 */
[----:B0-----:R-:W-:-:S05]  /*a290*/  F2FP.BF16.F32.PACK_AB R0, RZ, R0 ;  /* 0x00000000ff00723e */ /* 0x001fca00000010ff */
[----:B------:R0:W-:Y:S02]  /*a2a0*/  STG.E.U16 desc[UR36][R8.64], R0 ;  /* 0x0000000008007986 */ /* 0x0001e4000c101524 */
.L_x_12428:
[----:B------:R-:W-:-:S07]  /*a2b0*/  VIADD R2, R2, 0x80 ;  /* 0x0000008002027836 */ /* 0x000fce0000000000 */
.L_x_12387:
[----:B------:R-:W-:Y:S05]  /*a2c0*/  BSYNC.RECONVERGENT B7 ;  /* 0x0000000000077941 */ /* 0x000fea0003800200 */
.L_x_12348:
[----:B------:R-:W-:-:S13]  /*a2d0*/  ISETP.GE.AND P0, PT, R2, R33, PT ;  /* 0x000000210200720c */ /* 0x000fda0003f06270 */
[----:B------:R-:W-:Y:S05]  /*a2e0*/  @P0 EXIT ;  /* 0x000000000000094d */ /* 0x000fea0003800000 */
[----:B0-23--:R-:W0:Y:S01]  /*a2f0*/  LDC.64 R4, c[0x0][0x388] ;  /* 0x0000e200ff047b82 */ /* 0x00de220000000a00 */
        /* <DEDUP_REMOVED lines=18> */
.L_x_12461:
[----:B------:R-:W-:Y:S01]  /*a420*/  STG.E.U8 desc[UR36][R2.64], R22 ;  /* 0x0000001602007986 */ /* 0x000fe2000c101124 */
[----:B------:R-:W-:Y:S05]  /*a430*/  EXIT ;  /* 0x000000000000794d */ /* 0x000fea0003800000 */
.L_x_12460:
        /* <DEDUP_REMOVED lines=8> */
.L_x_12464:
[----:B------:R-:W-:Y:S01]  /*a4c0*/  STG.E desc[UR36][R2.64], R22 ;  /* 0x0000001602007986 */ /* 0x000fe2000c101924 */
[----:B------:R-:W-:Y:S05]  /*a4d0*/  EXIT ;  /* 0x000000000000794d */ /* 0x000fea0003800000 */
.L_x_12463:
[----:B------:R-:W-:Y:S01]  /*a4e0*/  STG.E.U16 desc[UR36][R2.64], R22 ;  /* 0x0000001602007986 */ /* 0x000fe2000c101524 */
[----:B------:R-:W-:Y:S05]  /*a4f0*/  EXIT ;  /* 0x000000000000794d */ /* 0x000fea0003800000 */
.L_x_12459:
        /* <DEDUP_REMOVED lines=9> */
.L_x_12466:
[----:B------:R-:W0:Y:S02]  /*a590*/  I2F.S64 R0, R16 ;  /* 0x0000001000007312 */ /* 0x000e240000301400 */
[----:B0-----:R-:W-:-:S05]  /*a5a0*/  F2FP.F16.F32.PACK_AB R0, RZ, R0 ;  /* 0x00000000ff00723e */ /* 0x001fca00000000ff */
[----:B------:R-:W-:Y:S01]  /*a5b0*/  STG.E.U16 desc[UR36][R2.64], R0 ;  /* 0x0000000002007986 */ /* 0x000fe2000c101524 */
[----:B------:R-:W-:Y:S05]  /*a5c0*/  EXIT ;  /* 0x000000000000794d */ /* 0x000fea0003800000 */
.L_x_12465:
        /* <DEDUP_REMOVED lines=10> */
.L_x_12468:
[----:B------:R-:W0:Y:S02]  /*a670*/  I2F.S64 R16, R16 ;  /* 0x0000001000107312 */ /* 0x000e240000301400 */
[----:B0-----:R-:W-:-:S04]  /*a680*/  F2FP.F16.F32.PACK_AB R5, RZ, R16 ;  /* 0x00000010ff05723e */ /* 0x001fc800000000ff */
[----:B------:R-:W-:-:S05]  /*a690*/  PRMT R5, R5, 0x5410, RZ ;  /* 0x0000541005057816 */ /* 0x000fca00000000ff */
[----:B------:R-:W-:Y:S01]  /*a6a0*/  STG.E desc[UR36][R2.64], R5 ;  /* 0x0000000502007986 */ /* 0x000fe2000c101924 */
[----:B------:R-:W-:Y:S05]  /*a6b0*/  EXIT ;  /* 0x000000000000794d */ /* 0x000fea0003800000 */
.L_x_12467:
[----:B------:R-:W0:Y:S02]  /*a6c0*/  I2F.F64.S64 R16, R16 ;  /* 0x0000001000107312 */ /* 0x000e240000301c00 */
[----:B0-----:R-:W-:Y:S01]  /*a6d0*/  STG.E.64 desc[UR36][R2.64], R16 ;  /* 0x0000001002007986 */ /* 0x001fe2000c101b24 */
[----:B------:R-:W-:Y:S05]  /*a6e0*/  EXIT ;  /* 0x000000000000794d */ /* 0x000fea0003800000 */
.L_x_12458:
        /* <DEDUP_REMOVED lines=12> */
.L_x_12472:
        /* <DEDUP_REMOVED lines=18> */
.L_x_12475:
[----:B------:R-:W-:-:S04]  /*a8d0*/  SHF.R.U32.HI R5, RZ, 0x18, R5 ;  /* 0x00000018ff057819 */ /* 0x000fc80000011605 */
[----:B------:R-:W-:-:S07]  /*a8e0*/  LOP3.LUT R0, R0, 0x80, R5, 0xf8, !PT ;  /* 0x0000008000007812 */ /* 0x000fce00078ef805 */
.L_x_12474:
[----:B------:R-:W-:Y:S05]  /*a8f0*/  BSYNC.RECONVERGENT B0 ;  /* 0x0000000000007941 */ /* 0x000fea0003800200 */
.L_x_12473:
[----:B------:R-:W-:Y:S01]  /*a900*/  STG.E.U8 desc[UR36][R2.64], R0 ;  /* 0x0000000002007986 */ /* 0x000fe2000c101124 */
[----:B------:R-:W-:Y:S05]  /*a910*/  EXIT ;  /* 0x000000000000794d */ /* 0x000fea0003800000 */
.L_x_12471:
        /* <DEDUP_REMOVED lines=18> */
.L_x_12478:
[----:B------:R-:W-:-:S04]  /*aa40*/  SHF.R.U32.HI R5, RZ, 0x18, R5 ;  /* 0x00000018ff057819 */ /* 0x000fc80000011605 */
[----:B------:R-:W-:-:S07]  /*aa50*/  LOP3.LUT R0, R0, 0x80, R5, 0xf8, !PT ;  /* 0x0000008000007812 */ /* 0x000fce00078ef805 */
.L_x_12477:
[----:B------:R-:W-:Y:S05]  /*aa60*/  BSYNC.RECONVERGENT B0 ;  /* 0x0000000000007941 */ /* 0x000fea0003800200 */
.L_x_12476:
[----:B------:R-:W-:Y:S01]  /*aa70*/  STG.E.U8 desc[UR36][R2.64], R0 ;  /* 0x0000000002007986 */ /* 0x000fe2000c101124 */
[----:B------:R-:W-:Y:S05]  /*aa80*/  EXIT ;  /* 0x000000000000794d */ /* 0x000fea0003800000 */
.L_x_12470:
        /* <DEDUP_REMOVED lines=22> */
.L_x_12480:
[----:B------:R-:W-:Y:S01]  /*abf0*/  STG.E.64 desc[UR36][R2.64], R16 ;  /* 0x0000001002007986 */ /* 0x000fe2000c101b24 */
[----:B------:R-:W-:Y:S05]  /*ac00*/  EXIT ;  /* 0x000000000000794d */ /* 0x000fea0003800000 */
.L_x_12479:
[----:B------:R-:W-:Y:S01]  /*ac10*/  STG.E desc[UR36][R2.64], R22 ;  /* 0x0000001602007986 */ /* 0x000fe2000c101924 */
[----:B------:R-:W-:Y:S05]  /*ac20*/  EXIT ;  /* 0x000000000000794d */ /* 0x000fea0003800000 */
.L_x_12469:
        /* <DEDUP_REMOVED lines=11> */
.L_x_12482:
[----:B-1--4-:R-:W-:Y:S01]  /*ace0*/  CS2R R18, SRZ ;  /* 0x0000000000127805 */ /* 0x012fe2000001ff00 */
[----:B------:R-:W0:Y:S04]  /*acf0*/  I2F.F64.S64 R16, R16 ;  /* 0x0000001000107312 */ /* 0x000e280000301c00 */
[----:B0-----:R-:W-:Y:S01]  /*ad00*/  STG.E.128 desc[UR36][R2.64], R16 ;  /* 0x0000001002007986 */ /* 0x001fe2000c101d24 */
[----:B------:R-:W-:Y:S05]  /*ad10*/  EXIT ;  /* 0x000000000000794d */ /* 0x000fea0003800000 */
.L_x_12481:
[----:B------:R-:W-:-:S13]  /*ad20*/  ISETP.NE.AND P0, PT, R0, 0xf, PT ;  /* 0x0000000f0000780c */ /* 0x000fda0003f05270 */
[----:B------:R-:W-:Y:S05]  /*ad30*/  @!P0 BRA `(.L_x_12483) ;  /* 0x0000000000e88947 */ /* 0x000fea0003800000 */
[----:B------:R-:W-:-:S13]  /*ad40*/  ISETP.NE.AND P0, PT, R0, 0x17, PT ;  /* 0x000000170000780c */ /* 0x000fda0003f05270 */
[----:B------:R-:W-:Y:S05]  /*ad50*/  @!P0 BRA `(.L_x_12484) ;  /* 0x0000000000908947 */ /* 0x000fea0003800000 */
[----:B------:R-:W-:-:S13]  /*ad60*/  ISETP.NE.AND P0, PT, R0, 0x18, PT ;  /* 0x000000180000780c */ /* 0x000fda0003f05270 */
[----:B------:R-:W-:Y:S05]  /*ad70*/  @!P0 BRA `(.L_x_12485) ;  /* 0x0000000000448947 */ /* 0x000fea0003800000 */
.L_x_12462:
[----:B------:R-:W-:Y:S01]  /*ad80*/  MOV R0, 0x0 ;  /* 0x0000000000007802 */ /* 0x000fe20000000f00 */
[----:B------:R-:W0:Y:S01]  /*ad90*/  LDCU.64 UR4, c[0x4][0x1a8] ;  /* 0x01003500ff0477ac */ /* 0x000e220008000a00 */
[----:B-1--4-:R-:W-:Y:S02]  /*ada0*/  IMAD.MOV.U32 R8, RZ, RZ, 0x65 ;  /* 0x00000065ff087424 */ /* 0x012fe400078e00ff */
        /* <DEDUP_REMOVED lines=13> */
.L_x_12486:
[----:B------:R-:W-:Y:S05]  /*ae80*/  EXIT ;  /* 0x000000000000794d */ /* 0x000fea0003800000 */
.L_x_12485:
        /* <DEDUP_REMOVED lines=13> */
.L_x_12488:
[----:B------:R-:W-:Y:S05]  /*af60*/  BSYNC.RECONVERGENT B0 ;  /* 0x0000000000007941 */ /* 0x000fea0003800200 */
.L_x_12487:
[----:B------:R-:W-:-:S05]  /*af70*/  LOP3.LUT R5, R0, 0x80, R5, 0xf8, !PT ;  /* 0x0000008000057812 */ /* 0x000fca00078ef805 */
[----:B------:R-:W-:Y:S01]  /*af80*/  STG.E.U8 desc[UR36][R2.64], R5 ;  /* 0x0000000502007986 */ /* 0x000fe2000c101124 */
[----:B------:R-:W-:Y:S05]  /*af90*/  EXIT ;  /* 0x000000000000794d */ /* 0x000fea0003800000 */
.L_x_12484:
        /* <DEDUP_REMOVED lines=12> */
.L_x_12490:
[----:B------:R-:W-:Y:S01]  /*b060*/  IMAD.MOV.U32 R0, RZ, RZ, 0x7f ;  /* 0x0000007fff007424 */ /* 0x000fe200078e00ff */
[----:B------:R-:W-:-:S04]  /*b070*/  ISETP.GT.U32.AND P0, PT, R4, 0x7f800000, PT ;  /* 0x7f8000000400780c */ /* 0x000fc80003f04070 */
[----:B------:R-:W-:-:S09]  /*b080*/  SEL R0, R0, 0x7c, P0 ;  /* 0x0000007c00007807 */ /* 0x000fd20000000000 */
.L_x_12491:
[----:B------:R-:W-:Y:S05]  /*b090*/  BSYNC.RECONVERGENT B0 ;  /* 0x0000000000007941 */ /* 0x000fea0003800200 */
.L_x_12489:
[----:B------:R-:W-:-:S04]  /*b0a0*/  SHF.R.U32.HI R5, RZ, 0x18, R5 ;  /* 0x00000018ff057819 */ /* 0x000fc80000011605 */
[----:B------:R-:W-:-:S05]  /*b0b0*/  LOP3.LUT R5, R0, 0x80, R5, 0xf8, !PT ;  /* 0x0000008000057812 */ /* 0x000fca00078ef805 */
[----:B------:R-:W-:Y:S01]  /*b0c0*/  STG.E.U8 desc[UR36][R2.64], R5 ;  /* 0x0000000502007986 */ /* 0x000fe2000c101124 */
[----:B------:R-:W-:Y:S05]  /*b0d0*/  EXIT ;  /* 0x000000000000794d */ /* 0x000fea0003800000 */
.L_x_12483:
[----:B------:R-:W0:Y:S02]  /*b0e0*/  I2F.S64 R0, R16 ;  /* 0x0000001000007312 */ /* 0x000e240000301400 */
[----:B0-----:R-:W-:-:S05]  /*b0f0*/  F2FP.BF16.F32.PACK_AB R0, RZ, R0 ;  /* 0x00000000ff00723e */ /* 0x001fca00000010ff */
[----:B------:R-:W-:Y:S01]  /*b100*/  STG.E.U16 desc[UR36][R2.64], R0 ;  /* 0x0000000002007986 */ /* 0x000fe2000c101524 */
[----:B------:R-:W-:Y:S05]  /*b110*/  EXIT ;  /* 0x000000000000794d */ /* 0x000fea0003800000 */
.L_x_12492:
        /* <DEDUP_REMOVED lines=14> */
.L_x_17055:


//--------------------- .text._ZN2at6native18elementwise_kernelILi128ELi2EZNS0_22gpu_kernel_impl_nocastINS0_13BinaryFunctorIlllNS0_15binary_internal10MulFunctorIlEEEEEEvRNS_18TensorIteratorBaseERKT_EUliE_EEviT1_ --------------------------
	.section	.text._ZN2at6native18elementwise_kernelILi128ELi2EZNS0_22gpu_kernel_impl_nocastINS0_13BinaryFunctorIlllNS0_15binary_internal10MulFunctorIlEEEEEEvRNS_18TensorIteratorBaseERKT_EUliE_EEviT1_,"ax",@progbits
	.align	128
        .global         _ZN2at6native18elementwise_kernelILi128ELi2EZNS0_22gpu_kernel_impl_nocastINS0_13BinaryFunctorIlllNS0_15binary_internal10MulFunctorIlEEEEEEvRNS_18TensorIteratorBaseERKT_EUliE_EEviT1_
        .type           _ZN2at6native18elementwise_kernelILi128ELi2EZNS0_22gpu_kernel_impl_nocastINS0_13BinaryFunctorIlllNS0_15binary_internal10MulFunctorIlEEEEEEvRNS_18TensorIteratorBaseERKT_EUliE_EEviT1_,@function
        .size           _ZN2at6native18elementwise_kernelILi128ELi2EZNS0_22gpu_kernel_impl_nocastINS0_13BinaryFunctorIlllNS0_15binary_internal10MulFunctorIlEEEEEEvRNS_18TensorIteratorBaseERKT_EUliE_EEviT1_,(.L_x_17056 - _ZN2at6native18elementwise_kernelILi128ELi2EZNS0_22gpu_kernel_impl_nocastINS0_13BinaryFunctorIlllNS0_15binary_internal10MulFunctorIlEEEEEEvRNS_18TensorIteratorBaseERKT_EUliE_EEviT1_)
        .other          _ZN2at6native18elementwise_kernelILi128ELi2EZNS0_22gpu_kernel_impl_nocastINS0_13BinaryFunctorIlllNS0_15binary_internal10MulFunctorIlEEEEEEvRNS_18TensorIteratorBaseERKT_EUliE_EEviT1_,@"STO_CUDA_ENTRY STV_DEFAULT"
_ZN2at6native18elementwise_kernelILi128ELi2EZNS0_22gpu_kernel_impl_nocastINS0_13BinaryFunctorIlllNS0_15binary_internal10MulFunctorIlEEEEEEvRNS_18TensorIteratorBaseERKT_EUliE_EEviT1_:
.text._ZN2at6native18elementwise_kernelILi128ELi2EZNS0_22gpu_kernel_impl_nocastINS0_13BinaryFunctorIlllNS0_15binary_internal10MulFunctorIlEEEEEEvRNS_18TensorIteratorBaseERKT_EUliE_EEviT1_:
        /* <DEDUP_REMOVED lines=19> */
[----:B--2---:R-:W-:-:S02]  /*0130*/  IMAD R13, R7, R4, RZ ;  /* 0x00000004070d7224 */ /* 0x004fc400078e02ff */
[----:B------:R-:W-:-:S04]  /*0140*/  IMAD.WIDE.U32 R10, R6, R4, RZ ;  /* 0x00000004060a7225 */ /* 0x000fc800078e00ff */
[----:B------:R-:W-:-:S05]  /*0150*/  IMAD R13, R5, R6, R13 ;  /* 0x00000006050d7224 */ /* 0x000fca00078e020d */
[----:B------:R-:W-:-:S05]  /*0160*/  IADD3 R11, PT, PT, R11, R13, RZ ;  /* 0x0000000d0b0b7210 */ /* 0x000fca0007ffe0ff */
[----:B0-----:R0:W-:Y:S02]  /*0170*/  STG.E.64 desc[UR6][R8.64], R10 ;  /* 0x0000000a08007986 */ /* 0x0011e4000c101b06 */
.L_x_12495:
[----:B------:R-:W-:Y:S05]  /*0180*/  BSYNC.RECONVERGENT B0 ;  /* 0x0000000000007941 */ /* 0x000fea0003800200 */
.L_x_12494:
[----:B------:R-:W-:-:S13]  /*0190*/  ISETP.GE.AND P0, PT, R3, UR4, PT ;  /* 0x0000000403007c0c */ /* 0x000fda000bf06270 */
[----:B------:R-:W-:Y:S05]  /*01a0*/  @P0 EXIT ;  /* 0x000000000000094d */ /* 0x000fea0003800000 */
[----:B------:R-:W1:Y:S08]  /*01b0*/  LDC.64 R2, c[0x0][0x5f0] ;  /* 0x00017c00ff027b82 */ /* 0x000e700000000a00 */
[----:B------:R-:W2:Y:S01]  /*01c0*/  LDC.64 R4, c[0x0][0x5f8] ;  /* 0x00017e00ff047b82 */ /* 0x000ea20000000a00 */
[----:B-1----:R-:W3:Y:S04]  /*01d0*/  LDG.E.64 R2, desc[UR6][R2.64] ;  /* 0x0000000602027981 */ /* 0x002ee8000c1e1b00 */
[----:B--2---:R-:W3:Y:S03]  /*01e0*/  LDG.E.64 R4, desc[UR6][R4.64] ;  /* 0x0000000604047981 */ /* 0x004ee6000c1e1b00 */
[----:B0-----:R-:W0:Y:S01]  /*01f0*/  LDC.64 R8, c[0x0][0x5e8] ;  /* 0x00017a00ff087b82 */ /* 0x001e220000000a00 */
[----:B---3--:R-:W-:-:S02]  /*0200*/  IMAD R11, R5, R2, RZ ;  /* 0x00000002050b7224 */ /* 0x008fc400078e02ff */
[----:B------:R-:W-:-:S04]  /*0210*/  IMAD.WIDE.U32 R6, R4, R2, RZ ;  /* 0x0000000204067225 */ /* 0x000fc800078e00ff */
[----:B------:R-:W-:-:S05]  /*0220*/  IMAD R11, R3, R4, R11 ;  /* 0x00000004030b7224 */ /* 0x000fca00078e020b */
[----:B------:R-:W-:-:S05]  /*0230*/  IADD3 R7, PT, PT, R7, R11, RZ ;  /* 0x0000000b07077210 */ /* 0x000fca0007ffe0ff */
[----:B0-----:R-:W-:Y:S01]  /*0240*/  STG.E.64 desc[UR6][R8.64], R6 ;  /* 0x0000000608007986 */ /* 0x001fe2000c101b06 */
[----:B------:R-:W-:Y:S05]  /*0250*/  EXIT ;  /* 0x000000000000794d */ /* 0x000fea0003800000 */
.L_x_12493:
        /* <DEDUP_REMOVED lines=355> */
.L_x_12498:
        /* <DEDUP_REMOVED lines=9> */
[----:B0-----:R-:W-:Y:S01]  /*1920*/  IADD3 R10, P0, PT, R5, UR8, RZ ;  /* 0x00000008050a7c10 */ /* 0x001fe2000ff1e0ff */
[-C--:B--2---:R-:W-:Y:S02]  /*1930*/  IMAD R11, R9, R6.reuse, RZ ;  /* 0x00000006090b7224 */ /* 0x084fe400078e02ff */
[----:B------:R-:W-:-:S04]  /*1940*/  IMAD.WIDE.U32 R4, R8, R6, RZ ;  /* 0x0000000608047225 */ /* 0x000fc800078e00ff */
[----:B------:R-:W-:Y:S01]  /*1950*/  IMAD R13, R7, R8, R11 ;  /* 0x00000008070d7224 */ /* 0x000fe200078e020b */
[----:B------:R-:W-:-:S04]  /*1960*/  IADD3.X R11, PT, PT, RZ, UR9, RZ, P0, !PT ;  /* 0x00000009ff0b7c10 */ /* 0x000fc800087fe4ff */
[----:B------:R-:W-:-:S05]  /*1970*/  IADD3 R5, PT, PT, R5, R13, RZ ;  /* 0x0000000d05057210 */ /* 0x000fca0007ffe0ff */
[----:B------:R0:W-:Y:S02]  /*1980*/  STG.E.64 desc[UR6][R10.64], R4 ;  /* 0x000000040a007986 */ /* 0x0001e4000c101b06 */
.L_x_12497:
[----:B------:R-:W-:Y:S05]  /*1990*/  BSYNC.RECONVERGENT B0 ;  /* 0x0000000000007941 */ /* 0x000fea0003800200 */
.L_x_12496:
        /* <DEDUP_REMOVED lines=350> */
.L_x_12499:
        /* <DEDUP_REMOVED lines=8> */
[----:B-1----:R-:W-:Y:S01]  /*3000*/  IADD3 R8, P0, PT, R3, UR4, RZ ;  /* 0x0000000403087c10 */ /* 0x002fe2000ff1e0ff */
[-C--:B--2---:R-:W-:Y:S02]  /*3010*/  IMAD R9, R7, R4.reuse, RZ ;  /* 0x0000000407097224 */ /* 0x084fe400078e02ff */
[----:B------:R-:W-:-:S04]  /*3020*/  IMAD.WIDE.U32 R2, R6, R4, RZ ;  /* 0x0000000406027225 */ /* 0x000fc800078e00ff */
[----:B------:R-:W-:Y:S01]  /*3030*/  IMAD R11, R5, R6, R9 ;  /* 0x00000006050b7224 */ /* 0x000fe200078e0209 */
[----:B------:R-:W-:-:S04]  /*3040*/  IADD3.X R9, PT, PT, RZ, UR5, RZ, P0, !PT ;  /* 0x00000005ff097c10 */ /* 0x000fc800087fe4ff */
[----:B------:R-:W-:-:S05]  /*3050*/  IADD3 R3, PT, PT, R3, R11, RZ ;  /* 0x0000000b03037210 */ /* 0x000fca0007ffe0ff */
[----:B------:R-:W-:Y:S01]  /*3060*/  STG.E.64 desc[UR6][R8.64], R2 ;  /* 0x0000000208007986 */ /* 0x000fe2000c101b06 */
[----:B------:R-:W-:Y:S05]  /*3070*/  EXIT ;  /* 0x000000000000794d */ /* 0x000fea0003800000 */
.L_x_12500:
        /* <DEDUP_REMOVED lines=16> */
.L_x_17056:


//--------------------- .text._ZN2at6native27unrolled_elementwise_kernelINS0_13BinaryFunctorIlllNS0_15binary_internal10MulFunctorIlEEEESt5arrayIPcLm3EELi4E23TrivialOffsetCalculatorILi2EjESA_ILi1EjENS0_6memory15LoadWithoutCastENSD_16StoreWithoutCastEEEviT_T0_T2_T3_T4_T5_ --------------------------
	.section	.text._ZN2at6native27unrolled_elementwise_kernelINS0_13BinaryFunctorIlllNS0_15binary_internal10MulFunctorIlEEEESt5arrayIPcLm3EELi4E23TrivialOffsetCalculatorILi2EjESA_ILi1EjENS0_6memory15LoadWithoutCastENSD_16StoreWithoutCastEEEviT_T0_T2_T3_T4_T5_,"ax",@progbits
	.align	128
        .global         _ZN2at6native27unrolled_elementwise_kernelINS0_13BinaryFunctorIlllNS0_15binary_internal10MulFunctorIlEEEESt5arrayIPcLm3EELi4E23TrivialOffsetCalculatorILi2EjESA_ILi1EjENS0_6memory15LoadWithoutCastENSD_16StoreWithoutCastEEEviT_T0_T2_T3_T4_T5_
        .type           _ZN2at6native27unrolled_elementwise_kernelINS0_13BinaryFunctorIlllNS0_15binary_internal10MulFunctorIlEEEESt5arrayIPcLm3EELi4E23TrivialOffsetCalculatorILi2EjESA_ILi1EjENS0_6memory15LoadWithoutCastENSD_16StoreWithoutCastEEEviT_T0_T2_T3_T4_T5_,@function
        .size           _ZN2at6native27unrolled_elementwise_kernelINS0_13BinaryFunctorIlllNS0_15binary_internal10MulFunctorIlEEEESt5arrayIPcLm3EELi4E23TrivialOffsetCalculatorILi2EjESA_ILi1EjENS0_6memory15LoadWithoutCastENSD_16StoreWithoutCastEEEviT_T0_T2_T3_T4_T5_,(.L_x_17057 - _ZN2at6native27unrolled_elementwise_kernelINS0_13BinaryFunctorIlllNS0_15binary_internal10MulFunctorIlEEEESt5arrayIPcLm3EELi4E23TrivialOffsetCalculatorILi2EjESA_ILi1EjENS0_6memory15LoadWithoutCastENSD_16StoreWithoutCastEEEviT_T0_T2_T3_T4_T5_)
        .other          _ZN2at6native27unrolled_elementwise_kernelINS0_13BinaryFunctorIlllNS0_15binary_internal10MulFunctorIlEEEESt5arrayIPcLm3EELi4E23TrivialOffsetCalculatorILi2EjESA_ILi1EjENS0_6memory15LoadWithoutCastENSD_16StoreWithoutCastEEEviT_T0_T2_T3_T4_T5_,@"STO_CUDA_ENTRY STV_DEFAULT"
_ZN2at6native27unrolled_elementwise_kernelINS0_13BinaryFunctorIlllNS0_15binary_internal10MulFunctorIlEEEESt5arrayIPcLm3EELi4E23TrivialOffsetCalculatorILi2EjESA_ILi1EjENS0_6memory15LoadWithoutCastENSD_16StoreWithoutCastEEEviT_T0_T2_T3_T4_T5_:
.text._ZN2at6native27unrolled_elementwise_kernelINS0_13BinaryFunctorIlllNS0_15binary_internal10MulFunctorIlEEEESt5arrayIPcLm3EELi4E23TrivialOffsetCalculatorILi2EjESA_ILi1EjENS0_6memory15LoadWithoutCastENSD_16StoreWithoutCastEEEviT_T0_T2_T3_T4_T5_:
        /* <DEDUP_REMOVED lines=18> */
[C---:B---3--:R-:W-:Y:S02]  /*0120*/  @!P1 IMAD.WIDE.U32 R26, R9.reuse, 0x8, R26 ;  /* 0x00000008091a9825 */ /* 0x048fe400078e001a */
[----:B------:R-:W3:Y:S02]  /*0130*/  LDC.64 R4, c[0x0][0x390] ;  /* 0x0000e400ff047b82 */ /* 0x000ee40000000a00 */
[----:B----4-:R-:W-:Y:S01]  /*0140*/  @!P1 IMAD.WIDE.U32 R28, R9, 0x8, R28 ;  /* 0x00000008091c9825 */ /* 0x010fe200078e001c */
[----:B------:R-:W-:-:S05]  /*0150*/  CS2R R8, SRZ ;  /* 0x0000000000087805 */ /* 0x000fca000001ff00 */
[----:B------:R-:W4:Y:S01]  /*0160*/  LDC.64 R6, c[0x0][0x398] ;  /* 0x0000e600ff067b82 */ /* 0x000f220000000a00 */
[----:B-1----:R-:W2:Y:S01]  /*0170*/  @!P1 LDG.E.64 R10, desc[UR4][R28.64] ;  /* 0x000000041c0a9981 */ /* 0x002ea2000c1e1b00 */
[----:B------:R-:W-:Y:S01]  /*0180*/  @!P2 LEA R25, R0, R17, 0x9 ;  /* 0x000000110019a211 */ /* 0x000fe200078e48ff */
[----:B------:R-:W-:Y:S02]  /*0190*/  @!P2 VIADD R17, R17, 0x80 ;  /* 0x000000801111a836 */ /* 0x000fe40000000000 */
[----:B------:R4:W2:Y:S03]  /*01a0*/  @!P1 LDG.E.64 R8, desc[UR4][R26.64] ;  /* 0x000000041a089981 */ /* 0x0008a6000c1e1b00 */
[----:B------:R-:W-:-:S13]  /*01b0*/  ISETP.GE.AND P3, PT, R17, R22, PT ;  /* 0x000000161100720c */ /* 0x000fda0003f66270 */
[----:B------:R-:W-:Y:S02]  /*01c0*/  @!P3 LEA R19, R0, R17, 0x9 ;  /* 0x000000110013b211 */ /* 0x000fe400078e48ff */
[----:B------:R-:W-:-:S04]  /*01d0*/  @!P3 IADD3 R17, PT, PT, R17, 0x80, RZ ;  /* 0x000000801111b810 */ /* 0x000fc80007ffe0ff */
[----:B------:R-:W-:Y:S01]  /*01e0*/  ISETP.GE.AND P0, PT, R17, R22, PT ;  /* 0x000000161100720c */ /* 0x000fe20003f06270 */
[----:B-----5:R-:W-:-:S04]  /*01f0*/  @!P3 IMAD.WIDE.U32 R12, R19, 0x8, R12 ;  /* 0x00000008130cb825 */ /* 0x020fc800078e000c */
[----:B0-----:R-:W-:Y:S01]  /*0200*/  @!P3 IMAD.WIDE.U32 R14, R19, 0x8, R14 ;  /* 0x00000008130eb825 */ /* 0x001fe200078e000e */
[----:B------:R-:W-:-:S03]  /*0210*/  CS2R R18, SRZ ;  /* 0x0000000000127805 */ /* 0x000fc6000001ff00 */
[----:B---3--:R-:W-:-:S03]  /*0220*/  @!P2 IMAD.WIDE.U32 R4, R25, 0x8, R4 ;  /* 0x000000081904a825 */ /* 0x008fc600078e0004 */
[----:B------:R-:W3:Y:S01]  /*0230*/  @!P3 LDG.E.64 R18, desc[UR4][R14.64] ;  /* 0x000000040e12b981 */ /* 0x000ee2000c1e1b00 */
[----:B------:R-:W-:Y:S02]  /*0240*/  @!P0 LEA R24, R0, R17, 0x9 ;  /* 0x0000001100188211 */ /* 0x000fe400078e48ff */
[----:B------:R-:W-:Y:S01]  /*0250*/  CS2R R16, SRZ ;  /* 0x0000000000107805 */ /* 0x000fe2000001ff00 */
[----:B----4-:R-:W-:Y:S01]  /*0260*/  @!P2 IMAD.WIDE.U32 R26, R25, 0x8, R6 ;  /* 0x00000008191aa825 */ /* 0x010fe200078e0006 */
[----:B------:R-:W-:-:S03]  /*0270*/  CS2R R6, SRZ ;  /* 0x0000000000067805 */ /* 0x000fc6000001ff00 */
[C---:B--2---:R-:W-:Y:S01]  /*0280*/  @!P0 IMAD.WIDE.U32 R20, R24.reuse, 0x8, R20 ;  /* 0x0000000818148825 */ /* 0x044fe200078e0014 */
[----:B------:R0:W3:Y:S03]  /*0290*/  @!P3 LDG.E.64 R16, desc[UR4][R12.64] ;  /* 0x000000040c10b981 */ /* 0x0000e6000c1e1b00 */
[----:B------:R-:W-:Y:S01]  /*02a0*/  @!P0 IMAD.WIDE.U32 R2, R24, 0x8, R2 ;  /* 0x0000000818028825 */ /* 0x000fe200078e0002 */
[----:B------:R-:W-:Y:S01]  /*02b0*/  CS2R R24, SRZ ;  /* 0x0000000000187805 */ /* 0x000fe2000001ff00 */
[----:B------:R-:W2:Y:S04]  /*02c0*/  @!P0 LDG.E.64 R20, desc[UR4][R20.64] ;  /* 0x0000000414148981 */ /* 0x000ea8000c1e1b00 */
[----:B------:R-:W2:Y:S04]  /*02d0*/  @!P0 LDG.E.64 R2, desc[UR4][R2.64] ;  /* 0x0000000402028981 */ /* 0x000ea8000c1e1b00 */
[----:B------:R-:W4:Y:S04]  /*02e0*/  @!P2 LDG.E.64 R6, desc[UR4][R4.64] ;  /* 0x000000040406a981 */ /* 0x000f28000c1e1b00 */
[----:B------:R-:W4:Y:S01]  /*02f0*/  @!P2 LDG.E.64 R24, desc[UR4][R26.64] ;  /* 0x000000041a18a981 */ /* 0x000f22000c1e1b00 */
[----:B------:R-:W-:Y:S01]  /*0300*/  ISETP.GE.AND P1, PT, R23, R22, PT ;  /* 0x000000161700720c */ /* 0x000fe20003f26270 */
[----:B------:R-:W-:Y:S04]  /*0310*/  BSSY.RECONVERGENT B0, `(.L_x_12501) ;  /* 0x000002a000007945 */ /* 0x000fe80003800200 */
[----:B------:R-:W-:Y:S01]  /*0320*/  BSSY.RELIABLE B1, `(.L_x_12502) ;  /* 0x0000021000017945 */ /* 0x000fe20003800100 */
[----:B------:R-:W-:-:S02]  /*0330*/  IMAD R11, R11, R8, RZ ;  /* 0x000000080b0b7224 */ /* 0x000fc400078e02ff */
[----:B0-----:R-:W-:-:S04]  /*0340*/  IMAD.WIDE.U32 R12, R10, R8, RZ ;  /* 0x000000080a0c7225 */ /* 0x001fc800078e00ff */
[----:B------:R-:W-:Y:S02]  /*0350*/  IMAD R11, R9, R10, R11 ;  /* 0x0000000a090b7224 */ /* 0x000fe400078e020b */
[-C--:B---3--:R-:W-:Y:S02]  /*0360*/  IMAD R15, R19, R16.reuse, RZ ;  /* 0x00000010130f7224 */ /* 0x088fe400078e02ff */
[----:B------:R-:W-:-:S04]  /*0370*/  IMAD.WIDE.U32 R8, R18, R16, RZ ;  /* 0x0000001012087225 */ /* 0x000fc800078e00ff */
[----:B------:R-:W-:Y:S02]  /*0380*/  IMAD R29, R17, R18, R15 ;  /* 0x00000012111d7224 */ /* 0x000fe400078e020f */
[-C--:B--2---:R-:W-:Y:S02]  /*0390*/  @!P0 IMAD R19, R3, R20.reuse, RZ ;  /* 0x0000001403138224 */ /* 0x084fe400078e02ff */
[----:B------:R-:W-:-:S04]  /*03a0*/  @!P0 IMAD.WIDE.U32 R14, R2, R20, RZ ;  /* 0x00000014020e8225 */ /* 0x000fc800078e00ff */
[----:B------:R-:W-:Y:S02]  /*03b0*/  @!P0 IMAD R19, R21, R2, R19 ;  /* 0x0000000215138224 */ /* 0x000fe400078e0213 */
[-C--:B----4-:R-:W-:Y:S01]  /*03c0*/  IMAD R17, R25, R6.reuse, RZ ;  /* 0x0000000619117224 */ /* 0x090fe200078e02ff */
[----:B------:R-:W-:Y:S01]  /*03d0*/  CS2R R2, SRZ ;  /* 0x0000000000027805 */ /* 0x000fe2000001ff00 */
[----:B------:R-:W-:Y:S01]  /*03e0*/  IMAD.WIDE.U32 R4, R24, R6, RZ ;  /* 0x0000000618047225 */ /* 0x000fe200078e00ff */
[----:B------:R-:W-:-:S03]  /*03f0*/  @!P0 MOV R2, R14 ;  /* 0x0000000e00028202 */ /* 0x000fc60000000f00 */
[----:B------:R-:W-:Y:S01]  /*0400*/  IMAD R17, R7, R24, R17 ;  /* 0x0000001807117224 */ /* 0x000fe200078e0211 */
[----:B------:R-:W-:Y:S01]  /*0410*/  IADD3 R7, PT, PT, R9, R29, RZ ;  /* 0x0000001d09077210 */ /* 0x000fe20007ffe0ff */
[----:B------:R-:W-:Y:S01]  /*0420*/  @!P0 IMAD.IADD R3, R15, 0x1, R19 ;  /* 0x000000010f038824 */ /* 0x000fe200078e0213 */
[----:B------:R-:W-:Y:S06]  /*0430*/  @P1 BRA `(.L_x_12503) ;  /* 0x00000000003c1947 */ /* 0x000fec0003800000 */
[----:B------:R-:W0:Y:S01]  /*0440*/  LDC.64 R14, c[0x0][0x388] ;  /* 0x0000e200ff0e7b82 */ /* 0x000e220000000a00 */
[----:B------:R-:W-:Y:S01]  /*0450*/  LEA R19, R0, R23, 0x9 ;  /* 0x0000001700137211 */ /* 0x000fe200078e48ff */
[----:B------:R-:W-:Y:S01]  /*0460*/  VIADD R23, R23, 0x80 ;  /* 0x0000008017177836 */ /* 0x000fe20000000000 */
[----:B------:R-:W-:-:S04]  /*0470*/  IADD3 R13, PT, PT, R13, R11, RZ ;  /* 0x0000000b0d0d7210 */ /* 0x000fc80007ffe0ff */
[----:B------:R-:W-:-:S13]  /*0480*/  ISETP.GE.AND P0, PT, R23, R22, PT ;  /* 0x000000161700720c */ /* 0x000fda0003f06270 */
[----:B------:R-:W-:Y:S05]  /*0490*/  @P0 BREAK.RELIABLE B1 ;  /* 0x0000000000010942 */ /* 0x000fea0003800100 */
[----:B0-----:R-:W-:-:S05]  /*04a0*/  IMAD.WIDE.U32 R10, R19, 0x8, R14 ;  /* 0x00000008130a7825 */ /* 0x001fca00078e000e */
[----:B------:R0:W-:Y:S01]  /*04b0*/  STG.E.64 desc[UR4][R10.64], R12 ;  /* 0x0000000c0a007986 */ /* 0x0001e2000c101b04 */
[----:B------:R-:W-:Y:S05]  /*04c0*/  @P0 BRA `(.L_x_12504) ;  /* 0x0000000000380947 */ /* 0x000fea0003800000 */
[----:B0-----:R-:W0:Y:S01]  /*04d0*/  LDC.64 R10, c[0x0][0x388] ;  /* 0x0000e200ff0a7b82 */ /* 0x001e220000000a00 */
[----:B------:R-:W-:Y:S02]  /*04e0*/  LEA R13, R0, R23, 0x9 ;  /* 0x00000017000d7211 */ /* 0x000fe400078e48ff */
[----:B------:R-:W-:Y:S02]  /*04f0*/  IADD3 R5, PT, PT, R5, R17, RZ ;  /* 0x0000001105057210 */ /* 0x000fe40007ffe0ff */
[----:B------:R-:W-:Y:S01]  /*0500*/  IADD3 R23, PT, PT, R23, 0x80, RZ ;  /* 0x0000008017177810 */ /* 0x000fe20007ffe0ff */
[----:B0-----:R-:W-:-:S05]  /*0510*/  IMAD.WIDE.U32 R10, R13, 0x8, R10 ;  /* 0x000000080d0a7825 */ /* 0x001fca00078e000a */
[----:B------:R0:W-:Y:S02]  /*0520*/  STG.E.64 desc[UR4][R10.64], R4 ;  /* 0x000000040a007986 */ /* 0x0001e4000c101b04 */
.L_x_12503:
[----:B------:R-:W-:Y:S05]  /*0530*/  BSYNC.RELIABLE B1 ;  /* 0x0000000000017941 */ /* 0x000fea0003800100 */
.L_x_12502:
[----:B------:R-:W-:-:S13]  /*0540*/  ISETP.GE.AND P0, PT, R23, R22, PT ;  /* 0x000000161700720c */ /* 0x000fda0003f06270 */
[----:B0-----:R-:W0:Y:S01]  /*0550*/  @!P0 LDC.64 R4, c[0x0][0x388] ;  /* 0x0000e200ff048b82 */ /* 0x001e220000000a00 */
[----:B------:R-:W-:Y:S01]  /*0560*/  @!P0 IMAD R9, R0, 0x200, R23 ;  /* 0x0000020000098824 */ /* 0x000fe200078e0217 */
[----:B------:R-:W-:Y:S02]  /*0570*/  @!P0 MOV R6, R8 ;  /* 0x0000000800068202 */ /* 0x000fe40000000f00 */
[----:B------:R-:W-:Y:S01]  /*0580*/  @!P0 IADD3 R23, PT, PT, R23, 0x80, RZ ;  /* 0x0000008017178810 */ /* 0x000fe20007ffe0ff */
[----:B0-----:R-:W-:-:S05]  /*0590*/  @!P0 IMAD.WIDE.U32 R4, R9, 0x8, R4 ;  /* 0x0000000809048825 */ /* 0x001fca00078e0004 */
[----:B------:R1:W-:Y:S02]  /*05a0*/  @!P0 STG.E.64 desc[UR4][R4.64], R6 ;  /* 0x0000000604008986 */ /* 0x0003e4000c101b04 */
.L_x_12504:
[----:B------:R-:W-:Y:S05]  /*05b0*/  BSYNC.RECONVERGENT B0 ;  /* 0x0000000000007941 */ /* 0x000fea0003800200 */
.L_x_12501:
        /* <DEDUP_REMOVED lines=8> */
.L_x_12505:
        /* <DEDUP_REMOVED lines=12> */
.L_x_17057:


//--------------------- .text._ZN2at6native29vectorized_elementwise_kernelILi2ENS0_13BinaryFunctorIlllNS0_15binary_internal10MulFunctorIlEEEESt5arrayIPcLm3EEEEviT0_T1_ --------------------------
	.section	.text._ZN2at6native29vectorized_elementwise_kernelILi2ENS0_13BinaryFunctorIlllNS0_15binary_internal10MulFunctorIlEEEESt5arrayIPcLm3EEEEviT0_T1_,"ax",@progbits
	.align	128
        .global         _ZN2at6native29vectorized_elementwise_kernelILi2ENS0_13BinaryFunctorIlllNS0_15binary_internal10MulFunctorIlEEEESt5arrayIPcLm3EEEEviT0_T1_
        .type           _ZN2at6native29vectorized_elementwise_kernelILi2ENS0_13BinaryFunctorIlllNS0_15binary_internal10MulFunctorIlEEEESt5arrayIPcLm3EEEEviT0_T1_,@function
        .size           _ZN2at6native29vectorized_elementwise_kernelILi2ENS0_13BinaryFunctorIlllNS0_15binary_internal10MulFunctorIlEEEESt5arrayIPcLm3EEEEviT0_T1_,(.L_x_17058 - _ZN2at6native29vectorized_elementwise_kernelILi2ENS0_13BinaryFunctorIlllNS0_15binary_internal10MulFunctorIlEEEESt5arrayIPcLm3EEEEviT0_T1_)
        .other          _ZN2at6native29vectorized_elementwise_kernelILi2ENS0_13BinaryFunctorIlllNS0_15binary_internal10MulFunctorIlEEEESt5arrayIPcLm3EEEEviT0_T1_,@"STO_CUDA_ENTRY STV_DEFAULT"
_ZN2at6native29vectorized_elementwise_kernelILi2ENS0_13BinaryFunctorIlllNS0_15binary_internal10MulFunctorIlEEEESt5arrayIPcLm3EEEEviT0_T1_:
.text._ZN2at6native29vectorized_elementwise_kernelILi2ENS0_13BinaryFunctorIlllNS0_15binary_internal10MulFunctorIlEEEESt5arrayIPcLm3EEEEviT0_T1_:
        /* <DEDUP_REMOVED lines=10> */
[----:B------:R-:W-:Y:S02]  /*00a0*/  CS2R R14, SRZ ;  /* 0x00000000000e7805 */ /* 0x000fe4000001ff00 */
[----:B------:R-:W-:Y:S02]  /*00b0*/  CS2R R8, SRZ ;  /* 0x0000000000087805 */ /* 0x000fe4000001ff00 */
[----:B------:R-:W-:-:S03]  /*00c0*/  CS2R R6, SRZ ;  /* 0x0000000000067805 */ /* 0x000fc6000001ff00 */
        /* <DEDUP_REMOVED lines=13> */
[----:B------:R-:W-:Y:S02]  /*01a0*/  CS2R R2, SRZ ;  /* 0x0000000000027805 */ /* 0x000fe4000001ff00 */
[----:B------:R-:W1:Y:S01]  /*01b0*/  LDC.64 R42, c[0x0][0x398] ;  /* 0x0000e600ff2a7b82 */ /* 0x000e620000000a00 */
[----:B------:R2:W5:Y:S01]  /*01c0*/  @!P4 LDG.E.64 R14, desc[UR4][R16.64] ;  /* 0x00000004100ec981 */ /* 0x000562000c1e1b00 */
[----:B------:R-:W-:-:S03]  /*01d0*/  @!P5 IADD3 R5, PT, PT, R0, R39, RZ ;  /* 0x000000270005d210 */ /* 0x000fc60007ffe0ff */
[----:B------:R3:W5:Y:S01]  /*01e0*/  @!P4 LDG.E.64 R2, desc[UR4][R26.64] ;  /* 0x000000041a02c981 */ /* 0x000762000c1e1b00 */
[----:B------:R-:W-:Y:S02]  /*01f0*/  @!P5 IADD3 R39, PT, PT, R39, 0x80, RZ ;  /* 0x000000802727d810 */ /* 0x000fe40007ffe0ff */
[----:B------:R-:W1:Y:S01]  /*0200*/  LDC.64 R20, c[0x0][0x390] ;  /* 0x0000e400ff147b82 */ /* 0x000e620000000a00 */
[----:B----4-:R-:W-:Y:S01]  /*0210*/  @!P5 IMAD.WIDE.U32 R32, R5, 0x8, R32 ;  /* 0x000000080520d825 */ /* 0x010fe200078e0020 */
[-C--:B------:R-:W-:Y:S02]  /*0220*/  ISETP.GE.U32.AND P3, PT, R39, R30.reuse, PT ;  /* 0x0000001e2700720c */ /* 0x080fe40003f66070 */
[----:B--2---:R-:W-:Y:S01]  /*0230*/  CS2R R16, SRZ ;  /* 0x0000000000107805 */ /* 0x004fe2000001ff00 */
[----:B0-----:R-:W-:Y:S01]  /*0240*/  @!P5 IMAD.WIDE.U32 R34, R5, 0x8, R34 ;  /* 0x000000080522d825 */ /* 0x001fe200078e0022 */
[----:B------:R-:W-:Y:S02]  /*0250*/  CS2R R4, SRZ ;  /* 0x0000000000047805 */ /* 0x000fe4000001ff00 */
[----:B------:R-:W0:Y:S02]  /*0260*/  LDC.64 R40, c[0x0][0x398] ;  /* 0x0000e600ff287b82 */ /* 0x000e240000000a00 */
[----:B------:R-:W2:Y:S04]  /*0270*/  @!P5 LDG.E.64 R6, desc[UR4][R34.64] ;  /* 0x000000042206d981 */ /* 0x000ea8000c1e1b00 */
[----:B------:R4:W2:Y:S01]  /*0280*/  @!P5 LDG.E.64 R4, desc[UR4][R32.64] ;  /* 0x000000042004d981 */ /* 0x0008a2000c1e1b00 */
[----:B------:R-:W-:Y:S01]  /*0290*/  @!P3 IMAD.IADD R25, R0, 0x1, R39 ;  /* 0x000000010019b824 */ /* 0x000fe200078e0227 */
[----:B------:R-:W-:Y:S01]  /*02a0*/  @!P3 IADD3 R39, PT, PT, R39, 0x80, RZ ;  /* 0x000000802727b810 */ /* 0x000fe20007ffe0ff */
[----:B---3--:R-:W3:Y:S02]  /*02b0*/  LDC.64 R26, c[0x0][0x398] ;  /* 0x0000e600ff1a7b82 */ /* 0x008ee40000000a00 */
[----:B------:R-:W-:Y:S01]  /*02c0*/  @!P3 IMAD.WIDE.U32 R12, R25, 0x8, R12 ;  /* 0x00000008190cb825 */ /* 0x000fe200078e000c */
[----:B------:R-:W-:-:S04]  /*02d0*/  ISETP.GE.U32.AND P2, PT, R39, R30, PT ;  /* 0x0000001e2700720c */ /* 0x000fc80003f46070 */
[----:B------:R5:W2:Y:S01]  /*02e0*/  @!P3 LDG.E.64 R8, desc[UR4][R12.64] ;  /* 0x000000040c08b981 */ /* 0x000aa2000c1e1b00 */
[----:B----4-:R-:W4:Y:S08]  /*02f0*/  LDC.64 R32, c[0x0][0x390] ;  /* 0x0000e400ff207b82 */ /* 0x010f300000000a00 */
[----:B------:R-:W-:Y:S01]  /*0300*/  @!P2 IADD3 R19, PT, PT, R0, R39, RZ ;  /* 0x000000270013a210 */ /* 0x000fe20007ffe0ff */
[----:B------:R-:W4:Y:S01]  /*0310*/  LDC.64 R34, c[0x0][0x398] ;  /* 0x0000e600ff227b82 */ /* 0x000f220000000a00 */
[----:B------:R-:W-:-:S04]  /*0320*/  @!P2 IADD3 R39, PT, PT, R39, 0x80, RZ ;  /* 0x000000802727a810 */ /* 0x000fc80007ffe0ff */
[----:B------:R-:W-:-:S13]  /*0330*/  ISETP.GE.U32.AND P1, PT, R39, R30, PT ;  /* 0x0000001e2700720c */ /* 0x000fda0003f26070 */
[----:B------:R-:W-:Y:S01]  /*0340*/  @!P1 IMAD.IADD R23, R0, 0x1, R39 ;  /* 0x0000000100179824 */ /* 0x000fe200078e0227 */
[----:B------:R-:W-:-:S04]  /*0350*/  @!P1 IADD3 R39, PT, PT, R39, 0x80, RZ ;  /* 0x0000008027279810 */ /* 0x000fc80007ffe0ff */
[----:B------:R-:W-:Y:S01]  /*0360*/  ISETP.GE.U32.AND P0, PT, R39, R30, PT ;  /* 0x0000001e2700720c */ /* 0x000fe20003f06070 */
[----:B-----5:R-:W-:Y:S01]  /*0370*/  @!P2 IMAD.WIDE.U32 R28, R19, 0x8, R28 ;  /* 0x00000008131ca825 */ /* 0x020fe200078e001c */
[----:B------:R-:W-:-:S11]  /*0380*/  CS2R R12, SRZ ;  /* 0x00000000000c7805 */ /* 0x000fd6000001ff00 */
[----:B------:R-:W-:Y:S02]  /*0390*/  @!P0 IADD3 R45, PT, PT, R0, R39, RZ ;  /* 0x00000027002d8210 */ /* 0x000fe40007ffe0ff */
[----:B------:R-:W-:-:S04]  /*03a0*/  @!P0 IADD3 R39, PT, PT, R39, 0x80, RZ ;  /* 0x0000008027278810 */ /* 0x000fc80007ffe0ff */
[----:B------:R-:W-:Y:S01]  /*03b0*/  ISETP.GE.U32.AND P4, PT, R39, R30, PT ;  /* 0x0000001e2700720c */ /* 0x000fe20003f86070 */
[----:B------:R-:W-:Y:S01]  /*03c0*/  @!P2 IMAD.WIDE.U32 R36, R19, 0x8, R10 ;  /* 0x000000081324a825 */ /* 0x000fe200078e000a */
[----:B------:R-:W-:-:S03]  /*03d0*/  CS2R R18, SRZ ;  /* 0x0000000000127805 */ /* 0x000fc6000001ff00 */
[----:B-1----:R-:W-:Y:S01]  /*03e0*/  @!P3 IMAD.WIDE.U32 R42, R25, 0x8, R42 ;  /* 0x00000008192ab825 */ /* 0x002fe200078e002a */
[----:B------:R1:W5:Y:S01]  /*03f0*/  @!P2 LDG.E.64 R12, desc[UR4][R36.64] ;  /* 0x00000004240ca981 */ /* 0x000362000c1e1b00 */
[----:B------:R-:W3:Y:S02]  /*0400*/  LDC.64 R24, c[0x0][0x390] ;  /* 0x0000e400ff187b82 */ /* 0x000ee40000000a00 */
[----:B------:R-:W-:Y:S01]  /*0410*/  @!P1 IMAD.WIDE.U32 R20, R23, 0x8, R20 ;  /* 0x0000000817149825 */ /* 0x000fe200078e0014 */
[----:B------:R0:W5:Y:S04]  /*0420*/  @!P2 LDG.E.64 R18, desc[UR4][R28.64] ;  /* 0x000000041c12a981 */ /* 0x000168000c1e1b00 */
[----:B------:R4:W5:Y:S01]  /*0430*/  @!P1 LDG.E.64 R16, desc[UR4][R20.64] ;  /* 0x0000000414109981 */ /* 0x000962000c1e1b00 */
[----:B-1----:R-:W-:Y:S01]  /*0440*/  @!P4 IADD3 R37, PT, PT, R0, R39, RZ ;  /* 0x000000270025c210 */ /* 0x002fe20007ffe0ff */
[----:B------:R-:W-:Y:S01]  /*0450*/  @!P4 VIADD R39, R39, 0x80 ;  /* 0x000000802727c836 */ /* 0x000fe20000000000 */
[----:B0-----:R-:W0:Y:S04]  /*0460*/  LDC.64 R28, c[0x0][0x390] ;  /* 0x0000e400ff1c7b82 */ /* 0x001e280000000a00 */
[----:B------:R-:W-:-:S04]  /*0470*/  ISETP.GE.U32.AND P2, PT, R39, R30, PT ;  /* 0x0000001e2700720c */ /* 0x000fc80003f46070 */
[----:B----4-:R-:W1:Y:S01]  /*0480*/  LDC.64 R20, c[0x0][0x398] ;  /* 0x0000e600ff147b82 */ /* 0x010e620000000a00 */
[----:B------:R-:W-:Y:S01]  /*0490*/  CS2R R10, SRZ ;  /* 0x00000000000a7805 */ /* 0x000fe2000001ff00 */
[----:B------:R-:W-:Y:S01]  /*04a0*/  @!P1 IMAD.WIDE.U32 R40, R23, 0x8, R40 ;  /* 0x0000000817289825 */ /* 0x000fe200078e0028 */
[----:B------:R-:W-:-:S04]  /*04b0*/  CS2R R22, SRZ ;  /* 0x0000000000167805 */ /* 0x000fc8000001ff00 */
[----:B------:R3:W4:Y:S02]  /*04c0*/  @!P3 LDG.E.64 R10, desc[UR4][R42.64] ;  /* 0x000000042a0ab981 */ /* 0x000724000c1e1b00 */
[----:B------:R-:W-:Y:S02]  /*04d0*/  @!P2 IADD3 R39, PT, PT, R0, R39, RZ ;  /* 0x000000270027a210 */ /* 0x000fe40007ffe0ff */
[----:B------:R1:W4:Y:S01]  /*04e0*/  @!P1 LDG.E.64 R22, desc[UR4][R40.64] ;  /* 0x0000000428169981 */ /* 0x000322000c1e1b00 */
[----:B---3--:R-:W-:Y:S01]  /*04f0*/  @!P0 IMAD.WIDE.U32 R42, R45, 0x8, R24 ;  /* 0x000000082d2a8825 */ /* 0x008fe200078e0018 */
[----:B------:R-:W-:-:S03]  /*0500*/  CS2R R24, SRZ ;  /* 0x0000000000187805 */ /* 0x000fc6000001ff00 */
[----:B------:R-:W-:Y:S01]  /*0510*/  @!P0 IMAD.WIDE.U32 R44, R45, 0x8, R26 ;  /* 0x000000082d2c8825 */ /* 0x000fe200078e001a */
[----:B------:R-:W-:Y:S02]  /*0520*/  CS2R R26, SRZ ;  /* 0x00000000001a7805 */ /* 0x000fe4000001ff00 */
[----:B------:R4:W3:Y:S01]  /*0530*/  @!P0 LDG.E.64 R24, desc[UR4][R42.64] ;  /* 0x000000042a188981 */ /* 0x0008e2000c1e1b00 */
[----:B------:R-:W-:-:S03]  /*0540*/  @!P2 IMAD.WIDE.U32 R32, R39, 0x8, R32 ;  /* 0x000000082720a825 */ /* 0x000fc600078e0020 */
[----:B------:R-:W3:Y:S01]  /*0550*/  @!P0 LDG.E.64 R26, desc[UR4][R44.64] ;  /* 0x000000042c1a8981 */ /* 0x000ee2000c1e1b00 */
[----:B------:R-:W-:-:S03]  /*0560*/  @!P2 IMAD.WIDE.U32 R34, R39, 0x8, R34 ;  /* 0x000000082722a825 */ /* 0x000fc600078e0022 */
[----:B------:R-:W3:Y:S01]  /*0570*/  @!P2 LDG.E.64 R32, desc[UR4][R32.64] ;  /* 0x000000042020a981 */ /* 0x000ee2000c1e1b00 */
[----:B0-----:R-:W-:-:S03]  /*0580*/  @!P4 IMAD.WIDE.U32 R28, R37, 0x8, R28 ;  /* 0x00000008251cc825 */ /* 0x001fc600078e001c */
[----:B------:R-:W3:Y:S01]  /*0590*/  @!P2 LDG.E.64 R34, desc[UR4][R34.64] ;  /* 0x000000042222a981 */ /* 0x000ee2000c1e1b00 */
[----:B-1----:R-:W-:Y:S01]  /*05a0*/  @!P4 IMAD.WIDE.U32 R38, R37, 0x8, R20 ;  /* 0x000000082526c825 */ /* 0x002fe200078e0014 */
[----:B------:R-:W-:Y:S02]  /*05b0*/  CS2R R36, SRZ ;  /* 0x0000000000247805 */ /* 0x000fe4000001ff00 */
[----:B------:R-:W-:-:S04]  /*05c0*/  CS2R R20, SRZ ;  /* 0x0000000000147805 */ /* 0x000fc8000001ff00 */
[----:B------:R-:W3:Y:S04]  /*05d0*/  @!P4 LDG.E.64 R36, desc[UR4][R28.64] ;  /* 0x000000041c24c981 */ /* 0x000ee8000c1e1b00 */
[----:B------:R0:W3:Y:S01]  /*05e0*/  @!P4 LDG.E.64 R20, desc[UR4][R38.64] ;  /* 0x000000042614c981 */ /* 0x0000e2000c1e1b00 */
[----:B------:R-:W-:Y:S01]  /*05f0*/  ISETP.GE.U32.AND P0, PT, R31, R30, PT ;  /* 0x0000001e1f00720c */ /* 0x000fe20003f06070 */
[----:B------:R-:W-:Y:S04]  /*0600*/  BSSY.RECONVERGENT B0, `(.L_x_12507) ;  /* 0x000005c000007945 */ /* 0x000fe80003800200 */
[----:B------:R-:W-:Y:S01]  /*0610*/  BSSY.RELIABLE B1, `(.L_x_12508) ;  /* 0x0000053000017945 */ /* 0x000fe20003800100 */
[----:B------:R-:W-:-:S02]  /*0620*/  IMAD R3, R3, R14, RZ ;  /* 0x0000000e03037224 */ /* 0x000fc400078e02ff */
[----:B------:R-:W-:-:S04]  /*0630*/  IMAD.WIDE.U32 R40, R2, R14, RZ ;  /* 0x0000000e02287225 */ /* 0x000fc800078e00ff */
[----:B------:R-:W-:Y:S02]  /*0640*/  IMAD R15, R15, R2, R3 ;  /* 0x000000020f0f7224 */ /* 0x000fe400078e0203 */
[-C--:B--2---:R-:W-:Y:S02]  /*0650*/  IMAD R7, R7, R4.reuse, RZ ;  /* 0x0000000407077224 */ /* 0x084fe400078e02ff */
[----:B------:R-:W-:-:S04]  /*0660*/  IMAD.WIDE.U32 R2, R6, R4, RZ ;  /* 0x0000000406027225 */ /* 0x000fc800078e00ff */
[----:B-----5:R-:W-:Y:S02]  /*0670*/  IMAD R13, R13, R18, RZ ;  /* 0x000000120d0d7224 */ /* 0x020fe400078e02ff */
[----:B----4-:R-:W-:Y:S02]  /*0680*/  IMAD R43, R11, R8, RZ ;  /* 0x000000080b2b7224 */ /* 0x010fe400078e02ff */
[----:B0-----:R-:W-:Y:S02]  /*0690*/  IMAD R39, R23, R16, RZ ;  /* 0x0000001017277224 */ /* 0x001fe400078e02ff */
[----:B------:R-:W-:Y:S02]  /*06a0*/  IMAD R23, R19, R12, R13 ;  /* 0x0000000c13177224 */ /* 0x000fe400078e020d */
[----:B------:R-:W-:Y:S02]  /*06b0*/  IMAD R11, R5, R6, R7 ;  /* 0x00000006050b7224 */ /* 0x000fe400078e0207 */
[----:B------:R-:W-:-:S04]  /*06c0*/  IMAD.WIDE.U32 R6, R12, R18, RZ ;  /* 0x000000120c067225 */ /* 0x000fc800078e00ff */
[----:B------:R-:W-:-:S04]  /*06d0*/  IMAD.WIDE.U32 R4, R10, R8, RZ ;  /* 0x000000080a047225 */ /* 0x000fc800078e00ff */
[----:B---3--:R-:W-:Y:S02]  /*06e0*/  IMAD R19, R27, R24, RZ ;  /* 0x000000181b137224 */ /* 0x008fe400078e02ff */
[----:B------:R-:W-:Y:S02]  /*06f0*/  IMAD R27, R17, R22, R39 ;  /* 0x00000016111b7224 */ /* 0x000fe400078e0227 */
[----:B------:R-:W-:Y:S02]  /*0700*/  IMAD R29, R9, R10, R43 ;  /* 0x0000000a091d7224 */ /* 0x000fe400078e022b */
[----:B------:R-:W-:Y:S02]  /*0710*/  @!P2 IMAD R17, R35, R32, RZ ;  /* 0x000000202311a224 */ /* 0x000fe400078e02ff */
[----:B------:R-:W-:Y:S02]  /*0720*/  IMAD R35, R25, R26, R19 ;  /* 0x0000001a19237224 */ /* 0x000fe400078e0213 */
[----:B------:R-:W-:Y:S01]  /*0730*/  @!P2 IMAD.WIDE.U32 R18, R34, R32, RZ ;  /* 0x000000202212a225 */ /* 0x000fe200078e00ff */
[----:B------:R-:W-:-:S03]  /*0740*/  MOV R10, RZ ;  /* 0x000000ff000a7202 */ /* 0x000fc60000000f00 */
[----:B------:R-:W-:Y:S02]  /*0750*/  @!P2 IMAD R33, R33, R34, R17 ;  /* 0x000000222121a224 */ /* 0x000fe400078e0211 */
[----:B------:R-:W-:Y:S02]  /*0760*/  IMAD R25, R21, R36, RZ ;  /* 0x0000002415197224 */ /* 0x000fe400078e02ff */
[----:B------:R-:W-:Y:S01]  /*0770*/  IMAD.WIDE.U32 R8, R22, R16, RZ ;  /* 0x0000001016087225 */ /* 0x000fe200078e00ff */
[----:B------:R-:W-:-:S03]  /*0780*/  @!P2 MOV R10, R18 ;  /* 0x00000012000aa202 */ /* 0x000fc60000000f00 */
[----:B------:R-:W-:Y:S02]  /*0790*/  HFMA2 R21, -RZ, RZ, 0, 0 ;  /* 0x00000000ff157431 */ /* 0x000fe400000001ff */
[----:B------:R-:W-:Y:S01]  /*07a0*/  IMAD.WIDE.U32 R12, R26, R24, RZ ;  /* 0x000000181a0c7225 */ /* 0x000fe200078e00ff */
[----:B------:R-:W-:-:S03]  /*07b0*/  @!P2 IADD3 R21, PT, PT, R19, R33, RZ ;  /* 0x000000211315a210 */ /* 0x000fc60007ffe0ff */
[----:B------:R-:W-:-:S04]  /*07c0*/  IMAD.WIDE.U32 R16, R20, R36, RZ ;  /* 0x0000002414107225 */ /* 0x000fc800078e00ff */
[----:B------:R-:W-:Y:S01]  /*07d0*/  IMAD R37, R37, R20, R25 ;  /* 0x0000001425257224 */ /* 0x000fe200078e0219 */
[----:B------:R-:W-:Y:S01]  /*07e0*/  IADD3 R25, PT, PT, R9, R27, RZ ;  /* 0x0000001b09197210 */ /* 0x000fe20007ffe0ff */
[----:B------:R-:W-:Y:S01]  /*07f0*/  IMAD.IADD R19, R5, 0x1, R29 ;  /* 0x0000000105137824 */ /* 0x000fe200078e021d */
[----:B------:R-:W-:Y:S02]  /*0800*/  IADD3 R23, PT, PT, R7, R23, RZ ;  /* 0x0000001707177210 */ /* 0x000fe40007ffe0ff */
[----:B------:R-:W-:Y:S02]  /*0810*/  IADD3 R27, PT, PT, R13, R35, RZ ;  /* 0x000000230d1b7210 */ /* 0x000fe40007ffe0ff */
[----:B------:R-:W-:Y:S02]  /*0820*/  IADD3 R29, PT, PT, R17, R37, RZ ;  /* 0x00000025111d7210 */ /* 0x000fe40007ffe0ff */
[----:B------:R-:W-:Y:S01]  /*0830*/  MOV R20, R10 ;  /* 0x0000000a00147202 */ /* 0x000fe20000000f00 */
[----:B------:R-:W-:Y:S06]  /*0840*/  @P0 BRA `(.L_x_12509) ;  /* 0x0000000000380947 */ /* 0x000fec0003800000 */
[----:B------:R-:W0:Y:S01]  /*0850*/  LDC.64 R32, c[0x0][0x388] ;  /* 0x0000e200ff207b82 */ /* 0x000e220000000a00 */
[----:B------:R-:W-:Y:S01]  /*0860*/  IMAD.IADD R35, R0, 0x1, R31 ;  /* 0x0000000100237824 */ /* 0x000fe200078e021f */
[----:B------:R-:W-:Y:S02]  /*0870*/  IADD3 R41, PT, PT, R41, R15, RZ ;  /* 0x0000000f29297210 */ /* 0x000fe40007ffe0ff */
        /* <DEDUP_REMOVED lines=11> */
.L_x_12509:
[----:B------:R-:W-:-:S13]  /*0930*/  ISETP.GE.U32.AND P0, PT, R31, R30, PT ;  /* 0x0000001e1f00720c */ /* 0x000fda0003f06070 */
[----:B------:R-:W-:Y:S05]  /*0940*/  @P0 BRA `(.L_x_12511) ;  /* 0x0000000000380947 */ /* 0x000fea0003800000 */
[----:B0-----:R-:W0:Y:S01]  /*0950*/  LDC.64 R2, c[0x0][0x388] ;  /* 0x0000e200ff027b82 */ /* 0x001e220000000a00 */
[----:B------:R-:W-:Y:S01]  /*0960*/  IMAD.IADD R5, R0, 0x1, R31 ;  /* 0x0000000100057824 */ /* 0x000fe200078e021f */
[----:B------:R-:W-:Y:S02]  /*0970*/  MOV R18, R4 ;  /* 0x0000000400127202 */ /* 0x000fe40000000f00 */
[----:B------:R-:W-:Y:S01]  /*0980*/  IADD3 R31, PT, PT, R31, 0x80, RZ ;  /* 0x000000801f1f7810 */ /* 0x000fe20007ffe0ff */
[----:B0-----:R-:W-:-:S05]  /*0990*/  IMAD.WIDE.U32 R2, R5, 0x8, R2 ;  /* 0x0000000805027825 */ /* 0x001fca00078e0002 */
[----:B------:R1:W-:Y:S02]  /*09a0*/  STG.E.64 desc[UR4][R2.64], R18 ;  /* 0x0000001202007986 */ /* 0x0003e4000c101b04 */
.L_x_12510:
        /* <DEDUP_REMOVED lines=8> */
.L_x_12511:
        /* <DEDUP_REMOVED lines=8> */
.L_x_12512:
        /* <DEDUP_REMOVED lines=9> */
.L_x_12513:
[----:B------:R-:W-:Y:S05]  /*0b40*/  BSYNC.RELIABLE B1 ;  /* 0x0000000000017941 */ /* 0x000fea0003800100 */
.L_x_12508:
[----:B------:R-:W-:-:S13]  /*0b50*/  ISETP.GE.U32.AND P0, PT, R31, R30, PT ;  /* 0x0000001e1f00720c */ /* 0x000fda0003f06070 */
[----:B012---:R-:W0:Y:S01]  /*0b60*/  @!P0 LDC.64 R2, c[0x0][0x388] ;  /* 0x0000e200ff028b82 */ /* 0x007e220000000a00 */
[----:B------:R-:W-:Y:S01]  /*0b70*/  @!P0 IMAD.IADD R5, R0, 0x1, R31 ;  /* 0x0000000100058824 */ /* 0x000fe200078e021f */
[----:B------:R-:W-:Y:S02]  /*0b80*/  @!P0 MOV R28, R16 ;  /* 0x00000010001c8202 */ /* 0x000fe40000000f00 */
[----:B------:R-:W-:Y:S01]  /*0b90*/  @!P0 IADD3 R31, PT, PT, R31, 0x80, RZ ;  /* 0x000000801f1f8810 */ /* 0x000fe20007ffe0ff */
[----:B0-----:R-:W-:-:S05]  /*0ba0*/  @!P0 IMAD.WIDE.U32 R2, R5, 0x8, R2 ;  /* 0x0000000805028825 */ /* 0x001fca00078e0002 */
[----:B------:R3:W-:Y:S02]  /*0bb0*/  @!P0 STG.E.64 desc[UR4][R2.64], R28 ;  /* 0x0000001c02008986 */ /* 0x0007e4000c101b04 */
.L_x_12514:
[----:B------:R-:W-:Y:S05]  /*0bc0*/  BSYNC.RECONVERGENT B0 ;  /* 0x0000000000007941 */ /* 0x000fea0003800200 */
.L_x_12507:
[----:B------:R-:W-:Y:S05]  /*0bd0*/  WARPSYNC.ALL ;  /* 0x0000000000007948 */ /* 0x000fea0003800000 */
[----:B------:R-:W-:-:S13]  /*0be0*/  ISETP.GE.U32.AND P0, PT, R31, R30, PT ;  /* 0x0000001e1f00720c */ /* 0x000fda0003f06070 */
[----:B------:R-:W-:Y:S05]  /*0bf0*/  @P0 EXIT ;  /* 0x000000000000094d */ /* 0x000fea0003800000 */
[----:B-123--:R-:W1:Y:S01]  /*0c00*/  LDC.64 R2, c[0x0][0x388] ;  /* 0x0000e200ff027b82 */ /* 0x00ee620000000a00 */
[----:B------:R-:W-:-:S05]  /*0c10*/  IADD3 R31, PT, PT, R0, R31, RZ ;  /* 0x0000001f001f7210 */ /* 0x000fca0007ffe0ff */
[----:B-1----:R-:W-:-:S05]  /*0c20*/  IMAD.WIDE.U32 R2, R31, 0x8, R2 ;  /* 0x000000081f027825 */ /* 0x002fca00078e0002 */
[----:B------:R-:W-:Y:S01]  /*0c30*/  STG.E.64 desc[UR4][R2.64], R20 ;  /* 0x0000001402007986 */ /* 0x000fe2000c101b04 */
[----:B------:R-:W-:Y:S05]  /*0c40*/  EXIT ;  /* 0x000000000000794d */ /* 0x000fea0003800000 */
.L_x_12506:
[----:B------:R-:W0:Y:S01]  /*0c50*/  S2R R36, SR_TID.X ;  /* 0x0000000000247919 */ /* 0x000e220000002100 */
[----:B------:R-:W1:Y:S08]  /*0c60*/  LDC.64 R2, c[0x0][0x390] ;  /* 0x0000e400ff027b82 */ /* 0x000e700000000a00 */
[----:B------:R-:W2:Y:S01]  /*0c70*/  LDC.64 R4, c[0x0][0x398] ;  /* 0x0000e600ff047b82 */ /* 0x000ea20000000a00 */
[----:B-1----:R-:W-:-:S04]  /*0c80*/  IMAD.WIDE.U32 R2, R0, 0x8, R2 ;  /* 0x0000000800027825 */ /* 0x002fc800078e0002 */
[----:B0-----:R-:W-:-:S03]  /*0c90*/  IMAD.WIDE.U32 R42, R36, 0x10, R2 ;  /* 0x00000010242a7825 */ /* 0x001fc600078e0002 */
[----:B------:R-:W0:Y:S01]  /*0ca0*/  LDC.64 R2, c[0x0][0x388] ;  /* 0x0000e200ff027b82 */ /* 0x000e220000000a00 */
        /* <DEDUP_REMOVED lines=10> */
[----:B0-----:R-:W-:-:S04]  /*0d50*/  IMAD.WIDE.U32 R40, R0, 0x8, R2 ;  /* 0x0000000800287825 */ /* 0x001fc800078e0002 */
[----:B------:R-:W-:-:S04]  /*0d60*/  IMAD.WIDE.U32 R36, R36, 0x10, R40 ;  /* 0x0000001024247825 */ /* 0x000fc800078e0028 */
[----:B--2---:R-:W-:Y:S02]  /*0d70*/  IMAD R31, R31, R34, RZ ;  /* 0x000000221f1f7224 */ /* 0x004fe400078e02ff */
[----:B------:R-:W-:Y:S02]  /*0d80*/  IMAD R29, R29, R32, RZ ;  /* 0x000000201d1d7224 */ /* 0x000fe400078e02ff */
[----:B------:R-:W-:Y:S02]  /*0d90*/  IMAD R31, R35, R30, R31 ;  /* 0x0000001e231f7224 */ /* 0x000fe400078e021f */
[----:B---3--:R-:W-:Y:S02]  /*0da0*/  IMAD R35, R15, R26, RZ ;  /* 0x0000001a0f237224 */ /* 0x008fe400078e02ff */
[----:B------:R-:W-:Y:S02]  /*0db0*/  IMAD R13, R13, R24, RZ ;  /* 0x000000180d0d7224 */ /* 0x000fe400078e02ff */
[----:B------:R-:W-:-:S02]  /*0dc0*/  IMAD R35, R27, R14, R35 ;  /* 0x0000000e1b237224 */ /* 0x000fc400078e0223 */
[----:B------:R-:W-:Y:S02]  /*0dd0*/  IMAD R29, R33, R28, R29 ;  /* 0x0000001c211d7224 */ /* 0x000fe400078e021d */
[----:B------:R-:W-:-:S04]  /*0de0*/  IMAD.WIDE.U32 R38, R28, R32, RZ ;  /* 0x000000201c267225 */ /* 0x000fc800078e00ff */
[----:B----4-:R-:W-:Y:S02]  /*0df0*/  IMAD R27, R9, R4, RZ ;  /* 0x00000004091b7224 */ /* 0x010fe400078e02ff */
[----:B------:R-:W-:-:S04]  /*0e00*/  IMAD.WIDE.U32 R32, R30, R34, RZ ;  /* 0x000000221e207225 */ /* 0x000fc800078e00ff */
[----:B------:R-:W-:Y:S02]  /*0e10*/  IMAD R41, R11, R6, RZ ;  /* 0x000000060b297224 */ /* 0x000fe400078e02ff */
[----:B-----5:R-:W-:Y:S02]  /*0e20*/  IMAD R9, R17, R20, RZ ;  /* 0x0000001411097224 */ /* 0x020fe400078e02ff */
[----:B------:R-:W-:-:S04]  /*0e30*/  IMAD.WIDE.U32 R2, R12, R24, RZ ;  /* 0x000000180c027225 */ /* 0x000fc800078e00ff */
[----:B------:R-:W-:Y:S02]  /*0e40*/  IMAD R25, R25, R12, R13 ;  /* 0x0000000c19197224 */ /* 0x000fe400078e020d */
[----:B------:R-:W-:Y:S01]  /*0e50*/  IMAD.WIDE.U32 R12, R14, R26, RZ ;  /* 0x0000001a0e0c7225 */ /* 0x000fe200078e00ff */
[----:B------:R-:W-:-:S03]  /*0e60*/  IADD3 R11, PT, PT, R33, R31, RZ ;  /* 0x0000001f210b7210 */ /* 0x000fc60007ffe0ff */
[----:B------:R-:W-:-:S04]  /*0e70*/  IMAD.WIDE.U32 R14, R8, R4, RZ ;  /* 0x00000004080e7225 */ /* 0x000fc800078e00ff */
[----:B------:R-:W-:Y:S01]  /*0e80*/  IMAD R27, R5, R8, R27 ;  /* 0x00000008051b7224 */ /* 0x000fe200078e021b */
[----:B------:R-:W-:Y:S01]  /*0e90*/  MOV R8, R38 ;  /* 0x0000002600087202 */ /* 0x000fe20000000f00 */
[----:B------:R-:W-:Y:S01]  /*0ea0*/  IMAD.WIDE.U32 R4, R10, R6, RZ ;  /* 0x000000060a047225 */ /* 0x000fe200078e00ff */
[----:B------:R-:W-:-:S03]  /*0eb0*/  IADD3 R35, PT, PT, R13, R35, RZ ;  /* 0x000000230d237210 */ /* 0x000fc60007ffe0ff */
[----:B------:R-:W-:Y:S01]  /*0ec0*/  IMAD R41, R7, R10, R41 ;  /* 0x0000000a07297224 */ /* 0x000fe200078e0229 */
[----:B------:R-:W-:Y:S01]  /*0ed0*/  MOV R10, R32 ;  /* 0x00000020000a7202 */ /* 0x000fe20000000f00 */
[----:B------:R-:W-:Y:S01]  /*0ee0*/  IMAD R21, R21, R16, R9 ;  /* 0x0000001015157224 */ /* 0x000fe200078e0209 */
[----:B------:R-:W-:Y:S01]  /*0ef0*/  IADD3 R9, PT, PT, R39, R29, RZ ;  /* 0x0000001d27097210 */ /* 0x000fe20007ffe0ff */
[----:B------:R-:W-:Y:S02]  /*0f00*/  IMAD.IADD R25, R3, 0x1, R25 ;  /* 0x0000000103197824 */ /* 0x000fe400078e0219 */
[----:B------:R-:W-:Y:S02]  /*0f10*/  IMAD R19, R19, R22, RZ ;  /* 0x0000001613137224 */ /* 0x000fe400078e02ff */
[----:B------:R0:W-:Y:S01]  /*0f20*/  STG.E.128 desc[UR4][R36.64], R8 ;  /* 0x0000000824007986 */ /* 0x0001e2000c101d04 */
[----:B------:R-:W-:Y:S01]  /*0f30*/  IMAD.WIDE.U32 R6, R16, R20, RZ ;  /* 0x0000001410067225 */ /* 0x000fe200078e00ff */
[----:B------:R-:W-:-:S02]  /*0f40*/  IADD3 R27, PT, PT, R15, R27, RZ ;  /* 0x0000001b0f1b7210 */ /* 0x000fc40007ffe0ff */
[----:B------:R-:W-:Y:S01]  /*0f50*/  IADD3 R41, PT, PT, R5, R41, RZ ;  /* 0x0000002905297210 */ /* 0x000fe20007ffe0ff */
[----:B------:R-:W-:-:S04]  /*0f60*/  IMAD.WIDE.U32 R16, R18, R22, RZ ;  /* 0x0000001612107225 */ /* 0x000fc800078e00ff */
[----:B------:R-:W-:Y:S01]  /*0f70*/  IMAD R19, R23, R18, R19 ;  /* 0x0000001217137224 */ /* 0x000fe200078e0213 */
[----:B------:R-:W-:Y:S02]  /*0f80*/  IADD3 R5, PT, PT, R7, R21, RZ ;  /* 0x0000001507057210 */ /* 0x000fe40007ffe0ff */
[----:B0-----:R-:W-:Y:S01]  /*0f90*/  MOV R8, R2 ;  /* 0x0000000200087202 */ /* 0x001fe20000000f00 */
[----:B------:R-:W-:Y:S01]  /*0fa0*/  IMAD.MOV.U32 R10, RZ, RZ, R12 ;  /* 0x000000ffff0a7224 */ /* 0x000fe200078e000c */
[----:B------:R-:W-:Y:S02]  /*0fb0*/  MOV R9, R25 ;  /* 0x0000001900097202 */ /* 0x000fe40000000f00 */
[----:B------:R-:W-:Y:S02]  /*0fc0*/  MOV R11, R35 ;  /* 0x00000023000b7202 */ /* 0x000fe40000000f00 */
[----:B------:R-:W-:-:S03]  /*0fd0*/  IADD3 R7, PT, PT, R17, R19, RZ ;  /* 0x0000001311077210 */ /* 0x000fc60007ffe0ff */
[----:B------:R0:W-:Y:S02]  /*0fe0*/  STG.E.128 desc[UR4][R36.64+0x800], R8 ;  /* 0x0008000824007986 */ /* 0x0001e4000c101d04 */
[----:B0-----:R-:W-:Y:S01]  /*0ff0*/  MOV R10, R4 ;  /* 0x00000004000a7202 */ /* 0x001fe20000000f00 */
[----:B------:R-:W-:Y:S01]  /*1000*/  IMAD.MOV.U32 R8, RZ, RZ, R14 ;  /* 0x000000ffff087224 */ /* 0x000fe200078e000e */
[----:B------:R-:W-:Y:S02]  /*1010*/  MOV R4, R6 ;  /* 0x0000000600047202 */ /* 0x000fe40000000f00 */
[----:B------:R-:W-:Y:S02]  /*1020*/  MOV R9, R27 ;  /* 0x0000001b00097202 */ /* 0x000fe40000000f00 */
[----:B------:R-:W-:Y:S02]  /*1030*/  MOV R11, R41 ;  /* 0x00000029000b7202 */ /* 0x000fe40000000f00 */
[----:B------:R-:W-:-:S03]  /*1040*/  MOV R6, R16 ;  /* 0x0000001000067202 */ /* 0x000fc60000000f00 */
[----:B------:R-:W-:Y:S04]  /*1050*/  STG.E.128 desc[UR4][R36.64+0x1000], R8 ;  /* 0x0010000824007986 */ /* 0x000fe8000c101d04 */
[----:B------:R-:W-:Y:S01]  /*1060*/  STG.E.128 desc[UR4][R36.64+0x1800], R4 ;  /* 0x0018000424007986 */ /* 0x000fe2000c101d04 */
[----:B------:R-:W-:Y:S05]  /*1070*/  EXIT ;  /* 0x000000000000794d */ /* 0x000fea0003800000 */
.L_x_12515:
        /* <DEDUP_REMOVED lines=16> */
.L_x_17058:


//--------------------- .text._ZN2at6native29vectorized_elementwise_kernelILi4ENS0_13BinaryFunctorIlllNS0_15binary_internal10MulFunctorIlEEEESt5arrayIPcLm3EEEEviT0_T1_ --------------------------
	.section	.text._ZN2at6native29vectorized_elementwise_kernelILi4ENS0_13BinaryFunctorIlllNS0_15binary_internal10MulFunctorIlEEEESt5arrayIPcLm3EEEEviT0_T1_,"ax",@progbits
	.align	128
        .global         _ZN2at6native29vectorized_elementwise_kernelILi4ENS0_13BinaryFunctorIlllNS0_15binary_internal10MulFunctorIlEEEESt5arrayIPcLm3EEEEviT0_T1_
        .type           _ZN2at6native29vectorized_elementwise_kernelILi4ENS0_13BinaryFunctorIlllNS0_15binary_internal10MulFunctorIlEEEESt5arrayIPcLm3EEEEviT0_T1_,@function
        .size           _ZN2at6native29vectorized_elementwise_kernelILi4ENS0_13BinaryFunctorIlllNS0_15binary_internal10MulFunctorIlEEEESt5arrayIPcLm3EEEEviT0_T1_,(.L_x_17059 - _ZN2at6native29vectorized_elementwise_kernelILi4ENS0_13BinaryFunctorIlllNS0_15binary_internal10MulFunctorIlEEEESt5arrayIPcLm3EEEEviT0_T1_)
        .other          _ZN2at6native29vectorized_elementwise_kernelILi4ENS0_13BinaryFunctorIlllNS0_15binary_internal10MulFunctorIlEEEESt5arrayIPcLm3EEEEviT0_T1_,@"STO_CUDA_ENTRY STV_DEFAULT"
_ZN2at6native29vectorized_elementwise_kernelILi4ENS0_13BinaryFunctorIlllNS0_15binary_internal10MulFunctorIlEEEESt5arrayIPcLm3EEEEviT0_T1_:
.text._ZN2at6native29vectorized_elementwise_kernelILi4ENS0_13BinaryFunctorIlllNS0_15binary_internal10MulFunctorIlEEEESt5arrayIPcLm3EEEEviT0_T1_:
        /* <DEDUP_REMOVED lines=32> */
[----:B------:R-:W5:Y:S01]  /*0200*/  LDC.64 R20, c[0x0][0x390] ;  /* 0x0000e400ff147b82 */ /* 0x000f620000000a00 */
[----:B----4-:R-:W-:Y:S01]  /*0210*/  @!P5 IMAD.WIDE.U32 R32, R5, 0x8, R32 ;  /* 0x000000080520d825 */ /* 0x010fe200078e0020 */
[----:B------:R-:W-:Y:S02]  /*0220*/  ISETP.GE.U32.AND P3, PT, R39, R30, PT ;  /* 0x0000001e2700720c */ /* 0x000fe40003f66070 */
[----:B--2---:R-:W-:Y:S01]  /*0230*/  CS2R R16, SRZ ;  /* 0x0000000000107805 */ /* 0x004fe2000001ff00 */
[----:B0-----:R-:W-:Y:S01]  /*0240*/  @!P5 IMAD.WIDE.U32 R34, R5, 0x8, R34 ;  /* 0x000000080522d825 */ /* 0x001fe200078e0022 */
[----:B------:R-:W-:Y:S02]  /*0250*/  CS2R R4, SRZ ;  /* 0x0000000000047805 */ /* 0x000fe4000001ff00 */
[----:B------:R-:W0:Y:S02]  /*0260*/  LDC.64 R40, c[0x0][0x398] ;  /* 0x0000e600ff287b82 */ /* 0x000e240000000a00 */
[----:B------:R-:W2:Y:S04]  /*0270*/  @!P5 LDG.E.64 R6, desc[UR4][R34.64] ;  /* 0x000000042206d981 */ /* 0x000ea8000c1e1b00 */
[----:B------:R4:W2:Y:S01]  /*0280*/  @!P5 LDG.E.64 R4, desc[UR4][R32.64] ;  /* 0x000000042004d981 */ /* 0x0008a2000c1e1b00 */
[----:B------:R-:W-:Y:S01]  /*0290*/  @!P3 IADD3 R25, PT, PT, R0, R39, RZ ;  /* 0x000000270019b210 */ /* 0x000fe20007ffe0ff */
[----:B---3--:R-:W3:Y:S01]  /*02a0*/  LDC.64 R26, c[0x0][0x398] ;  /* 0x0000e600ff1a7b82 */ /* 0x008ee20000000a00 */
[----:B------:R-:W-:-:S03]  /*02b0*/  @!P3 IADD3 R39, PT, PT, R39, 0x80, RZ ;  /* 0x000000802727b810 */ /* 0x000fc60007ffe0ff */
[----:B------:R-:W-:Y:S01]  /*02c0*/  @!P3 IMAD.WIDE.U32 R12, R25, 0x8, R12 ;  /* 0x00000008190cb825 */ /* 0x000fe200078e000c */
[----:B------:R-:W-:-:S03]  /*02d0*/  ISETP.GE.U32.AND P2, PT, R39, R30, PT ;  /* 0x0000001e2700720c */ /* 0x000fc60003f46070 */
[----:B-1----:R-:W-:Y:S01]  /*02e0*/  @!P3 IMAD.WIDE.U32 R42, R25, 0x8, R42 ;  /* 0x00000008192ab825 */ /* 0x002fe200078e002a */
[----:B------:R1:W2:Y:S01]  /*02f0*/  @!P3 LDG.E.64 R8, desc[UR4][R12.64] ;  /* 0x000000040c08b981 */ /* 0x0002a2000c1e1b00 */
[----:B------:R-:W3:Y:S08]  /*0300*/  LDC.64 R24, c[0x0][0x390] ;  /* 0x0000e400ff187b82 */ /* 0x000ef00000000a00 */
[----:B------:R-:W-:Y:S01]  /*0310*/  @!P2 IMAD.IADD R19, R0, 0x1, R39 ;  /* 0x000000010013a824 */ /* 0x000fe200078e0227 */
[----:B------:R-:W-:Y:S01]  /*0320*/  @!P2 IADD3 R39, PT, PT, R39, 0x80, RZ ;  /* 0x000000802727a810 */ /* 0x000fe20007ffe0ff */
[----:B----4-:R-:W4:Y:S03]  /*0330*/  LDC.64 R32, c[0x0][0x390] ;  /* 0x0000e400ff207b82 */ /* 0x010f260000000a00 */
[----:B------:R-:W-:-:S05]  /*0340*/  ISETP.GE.U32.AND P1, PT, R39, R30, PT ;  /* 0x0000001e2700720c */ /* 0x000fca0003f26070 */
[----:B------:R-:W3:Y:S08]  /*0350*/  LDC.64 R34, c[0x0][0x398] ;  /* 0x0000e600ff227b82 */ /* 0x000ef00000000a00 */
[----:B------:R-:W-:Y:S02]  /*0360*/  @!P1 IADD3 R23, PT, PT, R0, R39, RZ ;  /* 0x0000002700179210 */ /* 0x000fe40007ffe0ff */
[----:B------:R-:W-:-:S04]  /*0370*/  @!P1 IADD3 R39, PT, PT, R39, 0x80, RZ ;  /* 0x0000008027279810 */ /* 0x000fc80007ffe0ff */
[----:B------:R-:W-:Y:S01]  /*0380*/  ISETP.GE.U32.AND P0, PT, R39, R30, PT ;  /* 0x0000001e2700720c */ /* 0x000fe20003f06070 */
[----:B-----5:R-:W-:Y:S01]  /*0390*/  @!P2 IMAD.WIDE.U32 R28, R19, 0x8, R28 ;  /* 0x00000008131ca825 */ /* 0x020fe200078e001c */
[----:B-1----:R-:W-:-:S11]  /*03a0*/  CS2R R12, SRZ ;  /* 0x00000000000c7805 */ /* 0x002fd6000001ff00 */
[----:B------:R-:W-:Y:S02]  /*03b0*/  @!P0 IADD3 R45, PT, PT, R0, R39, RZ ;  /* 0x00000027002d8210 */ /* 0x000fe40007ffe0ff */
[----:B------:R-:W-:-:S04]  /*03c0*/  @!P0 IADD3 R39, PT, PT, R39, 0x80, RZ ;  /* 0x0000008027278810 */ /* 0x000fc80007ffe0ff */
[----:B------:R-:W-:Y:S01]  /*03d0*/  ISETP.GE.U32.AND P4, PT, R39, R30, PT ;  /* 0x0000001e2700720c */ /* 0x000fe20003f86070 */
[----:B------:R-:W-:Y:S01]  /*03e0*/  @!P2 IMAD.WIDE.U32 R36, R19, 0x8, R10 ;  /* 0x000000081324a825 */ /* 0x000fe200078e000a */
[----:B------:R-:W-:-:S03]  /*03f0*/  CS2R R18, SRZ ;  /* 0x0000000000127805 */ /* 0x000fc6000001ff00 */
[----:B------:R-:W-:Y:S01]  /*0400*/  @!P1 IMAD.WIDE.U32 R20, R23, 0x8, R20 ;  /* 0x0000000817149825 */ /* 0x000fe200078e0014 */
[----:B------:R1:W5:Y:S04]  /*0410*/  @!P2 LDG.E.64 R12, desc[UR4][R36.64] ;  /* 0x00000004240ca981 */ /* 0x000368000c1e1b00 */
[----:B------:R0:W5:Y:S04]  /*0420*/  @!P2 LDG.E.64 R18, desc[UR4][R28.64] ;  /* 0x000000041c12a981 */ /* 0x000168000c1e1b00 */
[----:B------:R4:W5:Y:S01]  /*0430*/  @!P1 LDG.E.64 R16, desc[UR4][R20.64] ;  /* 0x0000000414109981 */ /* 0x000962000c1e1b00 */
[----:B-1----:R-:W-:Y:S01]  /*0440*/  @!P4 IMAD.IADD R37, R0, 0x1, R39 ;  /* 0x000000010025c824 */ /* 0x002fe200078e0227 */
[----:B------:R-:W-:Y:S01]  /*0450*/  @!P4 IADD3 R39, PT, PT, R39, 0x80, RZ ;  /* 0x000000802727c810 */ /* 0x000fe20007ffe0ff */
[----:B0-----:R-:W0:Y:S03]  /*0460*/  LDC.64 R28, c[0x0][0x390] ;  /* 0x0000e400ff1c7b82 */ /* 0x001e260000000a00 */
[----:B------:R-:W-:-:S05]  /*0470*/  ISETP.GE.U32.AND P2, PT, R39, R30, PT ;  /* 0x0000001e2700720c */ /* 0x000fca0003f46070 */
[----:B----4-:R-:W1:Y:S01]  /*0480*/  LDC.64 R20, c[0x0][0x398] ;  /* 0x0000e600ff147b82 */ /* 0x010e620000000a00 */
[----:B------:R-:W-:Y:S01]  /*0490*/  CS2R R10, SRZ ;  /* 0x00000000000a7805 */ /* 0x000fe2000001ff00 */
[----:B------:R-:W-:Y:S01]  /*04a0*/  @!P1 IMAD.WIDE.U32 R40, R23, 0x8, R40 ;  /* 0x0000000817289825 */ /* 0x000fe200078e0028 */
[----:B------:R-:W-:-:S05]  /*04b0*/  CS2R R22, SRZ ;  /* 0x0000000000167805 */ /* 0x000fca000001ff00 */
[----:B------:R-:W-:Y:S01]  /*04c0*/  @!P2 IADD3 R39, PT, PT, R0, R39, RZ ;  /* 0x000000270027a210 */ /* 0x000fe20007ffe0ff */
[----:B------:R3:W4:Y:S04]  /*04d0*/  @!P3 LDG.E.64 R10, desc[UR4][R42.64] ;  /* 0x000000042a0ab981 */ /* 0x000728000c1e1b00 */
[----:B------:R-:W-:Y:S01]  /*04e0*/  @!P2 IMAD.WIDE.U32 R32, R39, 0x8, R32 ;  /* 0x000000082720a825 */ /* 0x000fe200078e0020 */
[----:B------:R1:W4:Y:S03]  /*04f0*/  @!P1 LDG.E.64 R22, desc[UR4][R40.64] ;  /* 0x0000000428169981 */ /* 0x000326000c1e1b00 */
[C---:B---3--:R-:W-:Y:S01]  /*0500*/  @!P0 IMAD.WIDE.U32 R42, R45.reuse, 0x8, R24 ;  /* 0x000000082d2a8825 */ /* 0x048fe200078e0018 */
[----:B------:R-:W-:Y:S01]  /*0510*/  CS2R R24, SRZ ;  /* 0x0000000000187805 */ /* 0x000fe2000001ff00 */
[----:B------:R-:W3:Y:S02]  /*0520*/  @!P2 LDG.E.64 R32, desc[UR4][R32.64] ;  /* 0x000000042020a981 */ /* 0x000ee4000c1e1b00 */
[----:B------:R-:W-:Y:S01]  /*0530*/  @!P0 IMAD.WIDE.U32 R44, R45, 0x8, R26 ;  /* 0x000000082d2c8825 */ /* 0x000fe200078e001a */
[----:B------:R-:W-:-:S02]  /*0540*/  CS2R R26, SRZ ;  /* 0x00000000001a7805 */ /* 0x000fc4000001ff00 */
[----:B------:R4:W3:Y:S01]  /*0550*/  @!P0 LDG.E.64 R24, desc[UR4][R42.64] ;  /* 0x000000042a188981 */ /* 0x0008e2000c1e1b00 */
        /* <DEDUP_REMOVED lines=23> */
[----:B---3--:R-:W-:Y:S02]  /*06d0*/  IMAD R19, R27, R24, RZ ;  /* 0x000000181b137224 */ /* 0x008fe400078e02ff */
[----:B------:R-:W-:Y:S02]  /*06e0*/  IMAD R27, R17, R22, R39 ;  /* 0x00000016111b7224 */ /* 0x000fe400078e0227 */
[----:B------:R-:W-:Y:S02]  /*06f0*/  @!P2 IMAD R17, R35, R32, RZ ;  /* 0x000000202311a224 */ /* 0x000fe400078e02ff */
[----:B------:R-:W-:Y:S02]  /*0700*/  IMAD R35, R25, R26, R19 ;  /* 0x0000001a19237224 */ /* 0x000fe400078e0213 */
[----:B------:R-:W-:-:S04]  /*0710*/  @!P2 IMAD.WIDE.U32 R18, R34, R32, RZ ;  /* 0x000000202212a225 */ /* 0x000fc800078e00ff */
[----:B------:R-:W-:-:S04]  /*0720*/  IMAD.WIDE.U32 R4, R10, R8, RZ ;  /* 0x000000080a047225 */ /* 0x000fc800078e00ff */
[----:B------:R-:W-:Y:S02]  /*0730*/  IMAD R25, R21, R36, RZ ;  /* 0x0000002415197224 */ /* 0x000fe400078e02ff */
[----:B------:R-:W-:Y:S02]  /*0740*/  IMAD R29, R9, R10, R43 ;  /* 0x0000000a091d7224 */ /* 0x000fe400078e022b */
[----:B------:R-:W-:Y:S01]  /*0750*/  @!P2 IMAD R33, R33, R34, R17 ;  /* 0x000000222121a224 */ /* 0x000fe200078e0211 */
[----:B------:R-:W-:Y:S01]  /*0760*/  MOV R10, RZ ;  /* 0x000000ff000a7202 */ /* 0x000fe20000000f00 */
        /* <DEDUP_REMOVED lines=15> */
[----:B------:R-:W-:Y:S01]  /*0860*/  IADD3 R35, PT, PT, R0, R31, RZ ;  /* 0x0000001f00237210 */ /* 0x000fe20007ffe0ff */
[----:B------:R-:W-:Y:S01]  /*0870*/  IMAD.IADD R41, R41, 0x1, R15 ;  /* 0x0000000129297824 */ /* 0x000fe200078e020f */
        /* <DEDUP_REMOVED lines=11> */
.L_x_12519:
        /* <DEDUP_REMOVED lines=8> */
.L_x_12520:
[----:B------:R-:W-:-:S13]  /*09b0*/  ISETP.GE.U32.AND P0, PT, R31, R30, PT ;  /* 0x0000001e1f00720c */ /* 0x000fda0003f06070 */
[----:B------:R-:W-:Y:S05]  /*09c0*/  @P0 BRA `(.L_x_12522) ;  /* 0x0000000000380947 */ /* 0x000fea0003800000 */
[----:B-1----:R-:W1:Y:S01]  /*09d0*/  LDC.64 R2, c[0x0][0x388] ;  /* 0x0000e200ff027b82 */ /* 0x002e620000000a00 */
[----:B------:R-:W-:Y:S01]  /*09e0*/  IMAD.IADD R5, R0, 0x1, R31 ;  /* 0x0000000100057824 */ /* 0x000fe200078e021f */
[----:B------:R-:W-:Y:S02]  /*09f0*/  MOV R22, R6 ;  /* 0x0000000600167202 */ /* 0x000fe40000000f00 */
[----:B------:R-:W-:Y:S01]  /*0a00*/  IADD3 R31, PT, PT, R31, 0x80, RZ ;  /* 0x000000801f1f7810 */ /* 0x000fe20007ffe0ff */
[----:B-1----:R-:W-:-:S05]  /*0a10*/  IMAD.WIDE.U32 R2, R5, 0x8, R2 ;  /* 0x0000000805027825 */ /* 0x002fca00078e0002 */
[----:B------:R1:W-:Y:S02]  /*0a20*/  STG.E.64 desc[UR4][R2.64], R22 ;  /* 0x0000001602007986 */ /* 0x0003e4000c101b04 */
.L_x_12521:
        /* <DEDUP_REMOVED lines=8> */
.L_x_12522:
[----:B------:R-:W-:-:S13]  /*0ab0*/  ISETP.GE.U32.AND P0, PT, R31, R30, PT ;  /* 0x0000001e1f00720c */ /* 0x000fda0003f06070 */
[----:B------:R-:W-:Y:S05]  /*0ac0*/  @P0 BREAK.RELIABLE B1 ;  /* 0x0000000000010942 */ /* 0x000fea0003800100 */
[----:B------:R-:W-:Y:S05]  /*0ad0*/  @P0 BRA `(.L_x_12524) ;  /* 0x0000000000380947 */ /* 0x000fea0003800000 */
[----:B-12---:R-:W1:Y:S01]  /*0ae0*/  LDC.64 R2, c[0x0][0x388] ;  /* 0x0000e200ff027b82 */ /* 0x006e620000000a00 */
[----:B------:R-:W-:Y:S01]  /*0af0*/  IADD3 R5, PT, PT, R0, R31, RZ ;  /* 0x0000001f00057210 */ /* 0x000fe20007ffe0ff */
[----:B------:R-:W-:Y:S01]  /*0b00*/  VIADD R31, R31, 0x80 ;  /* 0x000000801f1f7836 */ /* 0x000fe20000000000 */
[----:B------:R-:W-:-:S03]  /*0b10*/  MOV R26, R12 ;  /* 0x0000000c001a7202 */ /* 0x000fc60000000f00 */
[----:B-1----:R-:W-:-:S05]  /*0b20*/  IMAD.WIDE.U32 R2, R5, 0x8, R2 ;  /* 0x0000000805027825 */ /* 0x002fca00078e0002 */
[----:B------:R2:W-:Y:S02]  /*0b30*/  STG.E.64 desc[UR4][R2.64], R26 ;  /* 0x0000001a02007986 */ /* 0x0005e4000c101b04 */
.L_x_12523:
[----:B------:R-:W-:Y:S05]  /*0b40*/  BSYNC.RELIABLE B1 ;  /* 0x0000000000017941 */ /* 0x000fea0003800100 */
.L_x_12518:
[----:B------:R-:W-:-:S13]  /*0b50*/  ISETP.GE.U32.AND P0, PT, R31, R30, PT ;  /* 0x0000001e1f00720c */ /* 0x000fda0003f06070 */
[----:B012---:R-:W0:Y:S01]  /*0b60*/  @!P0 LDC.64 R2, c[0x0][0x388] ;  /* 0x0000e200ff028b82 */ /* 0x007e220000000a00 */
[----:B------:R-:W-:Y:S02]  /*0b70*/  @!P0 IADD3 R5, PT, PT, R0, R31, RZ ;  /* 0x0000001f00058210 */ /* 0x000fe40007ffe0ff */
[----:B------:R-:W-:Y:S02]  /*0b80*/  @!P0 MOV R28, R16 ;  /* 0x00000010001c8202 */ /* 0x000fe40000000f00 */
[----:B------:R-:W-:Y:S01]  /*0b90*/  @!P0 IADD3 R31, PT, PT, R31, 0x80, RZ ;  /* 0x000000801f1f8810 */ /* 0x000fe20007ffe0ff */
[----:B0-----:R-:W-:-:S05]  /*0ba0*/  @!P0 IMAD.WIDE.U32 R2, R5, 0x8, R2 ;  /* 0x0000000805028825 */ /* 0x001fca00078e0002 */
[----:B------:R3:W-:Y:S02]  /*0bb0*/  @!P0 STG.E.64 desc[UR4][R2.64], R28 ;  /* 0x0000001c02008986 */ /* 0x0007e4000c101b04 */
.L_x_12524:
[----:B------:R-:W-:Y:S05]  /*0bc0*/  BSYNC.RECONVERGENT B0 ;  /* 0x0000000000007941 */ /* 0x000fea0003800200 */
.L_x_12517:
        /* <DEDUP_REMOVED lines=8> */
.L_x_12516:
[----:B------:R-:W0:Y:S01]  /*0c50*/  S2R R3, SR_TID.X ;  /* 0x0000000000037919 */ /* 0x000e220000002100 */
[----:B------:R-:W1:Y:S08]  /*0c60*/  LDC.64 R4, c[0x0][0x390] ;  /* 0x0000e400ff047b82 */ /* 0x000e700000000a00 */
[----:B------:R-:W2:Y:S08]  /*0c70*/  LDC.64 R6, c[0x0][0x398] ;  /* 0x0000e600ff067b82 */ /* 0x000eb00000000a00 */
[----:B------:R-:W3:Y:S01]  /*0c80*/  LDC.64 R36, c[0x0][0x388] ;  /* 0x0000e200ff247b82 */ /* 0x000ee20000000a00 */
[----:B-1----:R-:W-:-:S04]  /*0c90*/  IMAD.WIDE.U32 R4, R0, 0x8, R4 ;  /* 0x0000000800047825 */ /* 0x002fc800078e0004 */
[----:B0-----:R-:W-:-:S04]  /*0ca0*/  IMAD.WIDE.U32 R38, R3, 0x20, R4 ;  /* 0x0000002003267825 */ /* 0x001fc800078e0004 */
[C---:B--2---:R-:W-:Y:S01]  /*0cb0*/  IMAD.WIDE.U32 R6, R0.reuse, 0x8, R6 ;  /* 0x0000000800067825 */ /* 0x044fe200078e0006 */
[----:B------:R0:W2:Y:S03]  /*0cc0*/  LDG.E.ENL2.256 R24, R20, desc[UR4][R38.64+0x1000] ;  /* 0xfe0080042614797e */ /* 0x0000a60008121918 */
[----:B------:R-:W-:Y:S02]  /*0cd0*/  IMAD.WIDE.U32 R42, R3, 0x20, R6 ;  /* 0x00000020032a7825 */ /* 0x000fe400078e0006 */
[----:B------:R-:W4:Y:S04]  /*0ce0*/  LDG.E.ENL2.256 R8, R4, desc[UR4][R38.64] ;  /* 0xfe0000042604797e */ /* 0x000f280008121908 */
[----:B------:R-:W4:Y:S04]  /*0cf0*/  LDG.E.ENL2.256 R16, R12, desc[UR4][R42.64] ;  /* 0xfe0000042a0c797e */ /* 0x000f280008121910 */
[----:B------:R-:W2:Y:S01]  /*0d00*/  LDG.E.ENL2.256 R32, R28, desc[UR4][R42.64+0x1000] ;  /* 0xfe0080042a1c797e */ /* 0x000ea20008121920 */
[----:B---3--:R-:W-:-:S04]  /*0d10*/  IMAD.WIDE.U32 R40, R0, 0x8, R36 ;  /* 0x0000000800287825 */ /* 0x008fc800078e0024 */
[----:B----4-:R-:W-:Y:S02]  /*0d20*/  IMAD R13, R13, R4, RZ ;  /* 0x000000040d0d7224 */ /* 0x010fe400078e02ff */
[----:B------:R-:W-:Y:S02]  /*0d30*/  IMAD R15, R15, R6, RZ ;  /* 0x000000060f0f7224 */ /* 0x000fe400078e02ff */
[----:B------:R-:W-:Y:S02]  /*0d40*/  IMAD R17, R17, R8, RZ ;  /* 0x0000000811117224 */ /* 0x000fe400078e02ff */
[----:B------:R-:W-:Y:S02]  /*0d50*/  IMAD R2, R5, R12, R13 ;  /* 0x0000000c05027224 */ /* 0x000fe400078e020d */
[----:B0-----:R-:W-:Y:S02]  /*0d60*/  IMAD R39, R19, R10, RZ ;  /* 0x0000000a13277224 */ /* 0x001fe400078e02ff */
[----:B------:R-:W-:-:S04]  /*0d70*/  IMAD.WIDE.U32 R12, R12, R4, RZ ;  /* 0x000000040c0c7225 */ /* 0x000fc800078e00ff */
[----:B------:R-:W-:-:S04]  /*0d80*/  IMAD.WIDE.U32 R4, R14, R6, RZ ;  /* 0x000000060e047225 */ /* 0x000fc800078e00ff */
[----:B------:R-:W-:Y:S02]  /*0d90*/  IMAD R15, R7, R14, R15 ;  /* 0x0000000e070f7224 */ /* 0x000fe400078e020f */
[----:B------:R-:W-:-:S04]  /*0da0*/  IMAD.WIDE.U32 R6, R16, R8, RZ ;  /* 0x0000000810067225 */ /* 0x000fc800078e00ff */
[----:B------:R-:W-:Y:S02]  /*0db0*/  IMAD R37, R9, R16, R17 ;  /* 0x0000001009257224 */ /* 0x000fe400078e0211 */
[----:B------:R-:W-:-:S04]  /*0dc0*/  IMAD.WIDE.U32 R8, R18, R10, RZ ;  /* 0x0000000a12087225 */ /* 0x000fc800078e00ff */
[----:B------:R-:W-:Y:S02]  /*0dd0*/  IMAD R39, R11, R18, R39 ;  /* 0x000000120b277224 */ /* 0x000fe400078e0227 */
[----:B------:R-:W-:-:S04]  /*0de0*/  IMAD.WIDE.U32 R10, R3, 0x20, R40 ;  /* 0x00000020030a7825 */ /* 0x000fc800078e0028 */
[----:B--2---:R-:W-:Y:S02]  /*0df0*/  IMAD R3, R33, R24, RZ ;  /* 0x0000001821037224 */ /* 0x004fe400078e02ff */
[----:B------:R-:W-:Y:S02]  /*0e00*/  IMAD R29, R29, R20, RZ ;  /* 0x000000141d1d7224 */ /* 0x000fe400078e02ff */
[----:B------:R-:W-:Y:S02]  /*0e10*/  IMAD R31, R31, R22, RZ ;  /* 0x000000161f1f7224 */ /* 0x000fe400078e02ff */
[----:B------:R-:W-:Y:S02]  /*0e20*/  IMAD R3, R25, R32, R3 ;  /* 0x0000002019037224 */ /* 0x000fe400078e0203 */
[----:B------:R-:W-:Y:S02]  /*0e30*/  IMAD R25, R35, R26, RZ ;  /* 0x0000001a23197224 */ /* 0x000fe400078e02ff */
[----:B------:R-:W-:-:S04]  /*0e40*/  IMAD.WIDE.U32 R16, R28, R20, RZ ;  /* 0x000000141c107225 */ /* 0x000fc800078e00ff */
[----:B------:R-:W-:Y:S02]  /*0e50*/  IMAD R29, R21, R28, R29 ;  /* 0x0000001c151d7224 */ /* 0x000fe400078e021d */
[----:B------:R-:W-:-:S04]  /*0e60*/  IMAD.WIDE.U32 R18, R30, R22, RZ ;  /* 0x000000161e127225 */ /* 0x000fc800078e00ff */
[----:B------:R-:W-:Y:S02]  /*0e70*/  IMAD R31, R23, R30, R31 ;  /* 0x0000001e171f7224 */ /* 0x000fe400078e021f */
[----:B------:R-:W-:Y:S01]  /*0e80*/  IMAD.WIDE.U32 R20, R32, R24, RZ ;  /* 0x0000001820147225 */ /* 0x000fe200078e00ff */
[----:B------:R-:W-:-:S03]  /*0e90*/  IADD3 R15, PT, PT, R5, R15, RZ ;  /* 0x0000000f050f7210 */ /* 0x000fc60007ffe0ff */
[----:B------:R-:W-:Y:S01]  /*0ea0*/  IMAD.WIDE.U32 R22, R34, R26, RZ ;  /* 0x0000001a22167225 */ /* 0x000fe200078e00ff */
[----:B------:R-:W-:-:S03]  /*0eb0*/  MOV R14, R4 ;  /* 0x00000004000e7202 */ /* 0x000fc60000000f00 */
[----:B------:R-:W-:Y:S01]  /*0ec0*/  IMAD R25, R27, R34, R25 ;  /* 0x000000221b197224 */ /* 0x000fe200078e0219 */
[----:B------:R-:W-:Y:S01]  /*0ed0*/  IADD3 R5, PT, PT, R7, R37, RZ ;  /* 0x0000002507057210 */ /* 0x000fe20007ffe0ff */
[----:B------:R-:W-:Y:S01]  /*0ee0*/  IMAD.IADD R7, R9, 0x1, R39 ;  /* 0x0000000109077824 */ /* 0x000fe200078e0227 */
[----:B------:R-:W-:Y:S02]  /*0ef0*/  MOV R4, R6 ;  /* 0x0000000600047202 */ /* 0x000fe40000000f00 */
[----:B------:R-:W-:Y:S02]  /*0f00*/  IADD3 R13, PT, PT, R13, R2, RZ ;  /* 0x000000020d0d7210 */ /* 0x000fe40007ffe0ff */
[----:B------:R-:W-:Y:S02]  /*0f10*/  MOV R6, R8 ;  /* 0x0000000800067202 */ /* 0x000fe40000000f00 */
[----:B------:R-:W-:Y:S02]  /*0f20*/  IADD3 R17, PT, PT, R17, R29, RZ ;  /* 0x0000001d11117210 */ /* 0x000fe40007ffe0ff */
[----:B------:R-:W-:-:S02]  /*0f30*/  IADD3 R19, PT, PT, R19, R31, RZ ;  /* 0x0000001f13137210 */ /* 0x000fc40007ffe0ff */
[----:B------:R-:W-:Y:S02]  /*0f40*/  IADD3 R21, PT, PT, R21, R3, RZ ;  /* 0x0000000315157210 */ /* 0x000fe40007ffe0ff */
[----:B------:R-:W-:Y:S01]  /*0f50*/  IADD3 R23, PT, PT, R23, R25, RZ ;  /* 0x0000001917177210 */ /* 0x000fe20007ffe0ff */
[----:B------:R-:W-:Y:S04]  /*0f60*/  STG.E.ENL2.256 desc[UR4][R10.64], R12, R4 ;  /* 0xf800000c0a04797f */ /* 0x000fe8000f121804 */
[----:B------:R-:W-:Y:S01]  /*0f70*/  STG.E.ENL2.256 desc[UR4][R10.64+0x1000], R16, R20 ;  /* 0xf80080100a14797f */ /* 0x000fe2000f121804 */
[----:B------:R-:W-:Y:S05]  /*0f80*/  EXIT ;  /* 0x000000000000794d */ /* 0x000fea0003800000 */
.L_x_12525:
        /* <DEDUP_REMOVED lines=15> */
.L_x_17059:


//--------------------- .text._ZN2at6native29vectorized_elementwise_kernelILi8ENS0_13BinaryFunctorIlllNS0_15binary_internal10MulFunctorIlEEEESt5arrayIPcLm3EEEEviT0_T1_ --------------------------
	.section	.text._ZN2at6native29vectorized_elementwise_kernelILi8ENS0_13BinaryFunctorIlllNS0_15binary_internal10MulFunctorIlEEEESt5arrayIPcLm3EEEEviT0_T1_,"ax",@progbits
	.align	128
        .global         _ZN2at6native29vectorized_elementwise_kernelILi8ENS0_13BinaryFunctorIlllNS0_15binary_internal10MulFunctorIlEEEESt5arrayIPcLm3EEEEviT0_T1_
        .type           _ZN2at6native29vectorized_elementwise_kernelILi8ENS0_13BinaryFunctorIlllNS0_15binary_internal10MulFunctorIlEEEESt5arrayIPcLm3EEEEviT0_T1_,@function
        .size           _ZN2at6native29vectorized_elementwise_kernelILi8ENS0_13BinaryFunctorIlllNS0_15binary_internal10MulFunctorIlEEEESt5arrayIPcLm3EEEEviT0_T1_,(.L_x_17060 - _ZN2at6native29vectorized_elementwise_kernelILi8ENS0_13BinaryFunctorIlllNS0_15binary_internal10MulFunctorIlEEEESt5arrayIPcLm3EEEEviT0_T1_)
        .other          _ZN2at6native29vectorized_elementwise_kernelILi8ENS0_13BinaryFunctorIlllNS0_15binary_internal10MulFunctorIlEEEESt5arrayIPcLm3EEEEviT0_T1_,@"STO_CUDA_ENTRY STV_DEFAULT"
_ZN2at6native29vectorized_elementwise_kernelILi8ENS0_13BinaryFunctorIlllNS0_15binary_internal10MulFunctorIlEEEESt5arrayIPcLm3EEEEviT0_T1_:
.text._ZN2at6native29vectorized_elementwise_kernelILi8ENS0_13BinaryFunctorIlllNS0_15binary_internal10MulFunctorIlEEEESt5arrayIPcLm3EEEEviT0_T1_:
[----:B------:R-:W-:Y:S01]  /*0000*/  LDC R1, c[0x0][0x37c] ;  /* 0x0000df00ff017b82 */ /* 0x000fe20000000800 */
[----:B------:R-:W-:Y:S05]  /*0010*/  EXIT ;  /* 0x000000000000794d */ /* 0x000fea0003800000 */
.L_x_12526:
        /* <DEDUP_REMOVED lines=14> */
.L_x_17060:


//--------------------- .text._ZN2at6native18elementwise_kernelILi128ELi4EZNS0_15gpu_kernel_implINS0_13AUnaryFunctorIiiiNS0_15binary_internal10MulFunctorIiEEEEEEvRNS_18TensorIteratorBaseERKT_EUliE_EEviT1_ --------------------------
	.section	.text._ZN2at6native18elementwise_kernelILi128ELi4EZNS0_15gpu_kernel_implINS0_13AUnaryFunctorIiiiNS0_15binary_internal10MulFunctorIiEEEEEEvRNS_18TensorIteratorBaseERKT_EUliE_EEviT1_,"ax",@progbits
	.align	128
        .global         _ZN2at6native18elementwise_kernelILi128ELi4EZNS0_15gpu_kernel_implINS0_13AUnaryFunctorIiiiNS0_15binary_internal10MulFunctorIiEEEEEEvRNS_18TensorIteratorBaseERKT_EUliE_EEviT1_
        .type           _ZN2at6native18elementwise_kernelILi128ELi4EZNS0_15gpu_kernel_implINS0_13AUnaryFunctorIiiiNS0_15binary_internal10MulFunctorIiEEEEEEvRNS_18TensorIteratorBaseERKT_EUliE_EEviT1_,@function
        .size           _ZN2at6native18elementwise_kernelILi128ELi4EZNS0_15gpu_kernel_implINS0_13AUnaryFunctorIiiiNS0_15binary_internal10MulFunctorIiEEEEEEvRNS_18TensorIteratorBaseERKT_EUliE_EEviT1_,(.L_x_17061 - _ZN2at6native18elementwise_kernelILi128ELi4EZNS0_15gpu_kernel_implINS0_13AUnaryFunctorIiiiNS0_15binary_internal10MulFunctorIiEEEEEEvRNS_18TensorIteratorBaseERKT_EUliE_EEviT1_)
        .other          _ZN2at6native18elementwise_kernelILi128ELi4EZNS0_15gpu_kernel_implINS0_13AUnaryFunctorIiiiNS0_15binary_internal10MulFunctorIiEEEEEEvRNS_18TensorIteratorBaseERKT_EUliE_EEviT1_,@"STO_CUDA_ENTRY STV_DEFAULT"
_ZN2at6native18elementwise_kernelILi128ELi4EZNS0_15gpu_kernel_implINS0_13AUnaryFunctorIiiiNS0_15binary_internal10MulFunctorIiEEEEEEvRNS_18TensorIteratorBaseERKT_EUliE_EEviT1_:
.text._ZN2at6native18elementwise_kernelILi128ELi4EZNS0_15gpu_kernel_implINS0_13AUnaryFunctorIiiiNS0_15binary_internal10MulFunctorIiEEEEEEvRNS_18TensorIteratorBaseERKT_EUliE_EEviT1_:
        /* <DEDUP_REMOVED lines=319> */
.L_x_12529:
        /* <DEDUP_REMOVED lines=16> */
.L_x_12533:
[----:B------:R0:W5:Y:S01]  /*14f0*/  LDG.E.U8 R0, desc[UR36][R2.64] ;  /* 0x0000002402007981 */ /* 0x000162000c1e1100 */
[----:B------:R-:W-:Y:S05]  /*1500*/  BRA `(.L_x_12535) ;  /* 0x0000000c002c7947 */ /* 0x000fea0003800000 */
.L_x_12532:
        /* <DEDUP_REMOVED lines=8> */
.L_x_12537:
[----:B------:R0:W5:Y:S01]  /*1590*/  LDG.E R0, desc[UR36][R2.64] ;  /* 0x0000002402007981 */ /* 0x000162000c1e1900 */
[----:B------:R-:W-:Y:S05]  /*15a0*/  BRA `(.L_x_12535) ;  /* 0x0000000c00047947 */ /* 0x000fea0003800000 */
.L_x_12536:
[----:B------:R0:W5:Y:S01]  /*15b0*/  LDG.E.S16 R0, desc[UR36][R2.64] ;  /* 0x0000002402007981 */ /* 0x000162000c1e1700 */
[----:B------:R-:W-:Y:S05]  /*15c0*/  BRA `(.L_x_12535) ;  /* 0x0000000800fc7947 */ /* 0x000fea0003800000 */
.L_x_12531:
[----:B------:R-:W-:-:S09]  /*15d0*/  UISETP.GT.AND UP0, UPT, UR4, 0x6, UPT ;  /* 0x000000060400788c */ /* 0x000fd2000bf04270 */
[----:B------:R-:W-:Y:S05]  /*15e0*/  BRA.U UP0, `(.L_x_12538) ;  /* 0x00000001002c7547 */ /* 0x000fea000b800000 */
[----:B------:R-:W-:-:S09]  /*15f0*/  UISETP.NE.AND UP0, UPT, UR4, 0x5, UPT ;  /* 0x000000050400788c */ /* 0x000fd2000bf05270 */
[----:B------:R-:W-:Y:S05]  /*1600*/  BRA.U !UP0, `(.L_x_12539) ;  /* 0x0000000108147547 */ /* 0x000fea000b800000 */
[----:B------:R-:W-:-:S09]  /*1610*/  UISETP.NE.AND UP0, UPT, UR4, 0x6, UPT ;  /* 0x000000060400788c */ /* 0x000fd2000bf05270 */
[----:B------:R-:W-:Y:S05]  /*1620*/  BRA.U UP0, `(.L_x_12534) ;  /* 0x0000000900647547 */ /* 0x000fea000b800000 */
[----:B------:R-:W2:Y:S02]  /*1630*/  LDG.E R0, desc[UR36][R2.64] ;  /* 0x0000002402007981 */ /* 0x000ea4000c1e1900 */
[----:B--2---:R-:W0:Y:S01]  /*1640*/  F2I.FTZ.TRUNC.NTZ R0, R0 ;  /* 0x0000000000007305 */ /* 0x004e22000021f100 */
[----:B------:R-:W-:Y:S05]  /*1650*/  BRA `(.L_x_12535) ;  /* 0x0000000800d87947 */ /* 0x000fea0003800000 */
.L_x_12539:
[----:B------:R-:W2:Y:S02]  /*1660*/  LDG.E.U16 R2, desc[UR36][R2.64] ;  /* 0x0000002402027981 */ /* 0x000ea4000c1e1500 */
[----:B--2---:R-:W-:-:S06]  /*1670*/  HADD2.F32 R0, -RZ, R2.H0_H0 ;  /* 0x20000002ff007230 */ /* 0x004fcc0000004100 */
[----:B------:R-:W0:Y:S01]  /*1680*/  F2I.FTZ.TRUNC.NTZ R0, R0 ;  /* 0x0000000000007305 */ /* 0x000e22000021f100 */
[----:B------:R-:W-:Y:S05]  /*1690*/  BRA `(.L_x_12535) ;  /* 0x0000000800c87947 */ /* 0x000fea0003800000 */
.L_x_12538:
[----:B------:R-:W-:-:S09]  /*16a0*/  UISETP.NE.AND UP0, UPT, UR4, 0x7, UPT ;  /* 0x000000070400788c */ /* 0x000fd2000bf05270 */
[----:B------:R-:W-:Y:S05]  /*16b0*/  BRA.U !UP0, `(.L_x_12540) ;  /* 0x00000001082c7547 */ /* 0x000fea000b800000 */
[----:B------:R-:W-:-:S09]  /*16c0*/  UISETP.NE.AND UP0, UPT, UR4, 0x8, UPT ;  /* 0x000000080400788c */ /* 0x000fd2000bf05270 */
[----:B------:R-:W-:Y:S05]  /*16d0*/  BRA.U !UP0, `(.L_x_12541) ;  /* 0x0000000108147547 */ /* 0x000fea000b800000 */
[----:B------:R-:W-:-:S09]  /*16e0*/  UISETP.NE.AND UP0, UPT, UR4, 0x9, UPT ;  /* 0x000000090400788c */ /* 0x000fd2000bf05270 */
[----:B------:R-:W-:Y:S05]  /*16f0*/  BRA.U UP0, `(.L_x_12534) ;  /* 0x0000000900307547 */ /* 0x000fea000b800000 */
[----:B------:R-:W2:Y:S02]  /*1700*/  LDG.E R0, desc[UR36][R2.64] ;  /* 0x0000002402007981 */ /* 0x000ea4000c1e1900 */
[----:B--2---:R-:W0:Y:S01]  /*1710*/  F2I.FTZ.TRUNC.NTZ R0, R0 ;  /* 0x0000000000007305 */ /* 0x004e22000021f100 */
[----:B------:R-:W-:Y:S05]  /*1720*/  BRA `(.L_x_12535) ;  /* 0x0000000800a47947 */ /* 0x000fea0003800000 */
.L_x_12541:
[----:B------:R-:W2:Y:S02]  /*1730*/  LDG.E.U16 R2, desc[UR36][R2.64] ;  /* 0x0000002402027981 */ /* 0x000ea4000c1e1500 */
[----:B--2---:R-:W-:-:S06]  /*1740*/  HADD2.F32 R0, -RZ, R2.H0_H0 ;  /* 0x20000002ff007230 */ /* 0x004fcc0000004100 */
[----:B------:R-:W0:Y:S01]  /*1750*/  F2I.FTZ.TRUNC.NTZ R0, R0 ;  /* 0x0000000000007305 */ /* 0x000e22000021f100 */
[----:B------:R-:W-:Y:S05]  /*1760*/  BRA `(.L_x_12535) ;  /* 0x0000000800947947 */ /* 0x000fea0003800000 */
.L_x_12540:
[----:B------:R-:W2:Y:S02]  /*1770*/  LDG.E.64 R2, desc[UR36][R2.64] ;  /* 0x0000002402027981 */ /* 0x000ea4000c1e1b00 */
[----:B--2---:R0:W1:Y:S02]  /*1780*/  F2I.F64.TRUNC R0, R2 ;  /* 0x0000000200007311 */ /* 0x004064000030d100 */
[----:B01----:R-:W-:Y:S05]  /*1790*/  BRA `(.L_x_12535) ;  /* 0x0000000800887947 */ /* 0x003fea0003800000 */
.L_x_12530:
        /* <DEDUP_REMOVED lines=12> */
.L_x_12544:
[----:B------:R-:W2:Y:S02]  /*1860*/  LDG.E.64 R2, desc[UR36][R2.64] ;  /* 0x0000002402027981 */ /* 0x000ea4000c1e1b00 */
[----:B--2---:R0:W1:Y:S02]  /*1870*/  F2I.F64.TRUNC R0, R2 ;  /* 0x0000000200007311 */ /* 0x004064000030d100 */
[----:B01----:R-:W-:Y:S05]  /*1880*/  BRA `(.L_x_12535) ;  /* 0x00000008004c7947 */ /* 0x003fea0003800000 */
.L_x_12543:
        /* <DEDUP_REMOVED lines=24> */
[----:B------:R-:W0:Y:S01]  /*1a10*/  F2I.FTZ.TRUNC.NTZ R0, R0 ;  /* 0x0000000000007305 */ /* 0x000e22000021f100 */
[----:B------:R-:W-:Y:S05]  /*1a20*/  BRA `(.L_x_12535) ;  /* 0x0000000400e47947 */ /* 0x000fea0003800000 */
.L_x_12546:
        /* <DEDUP_REMOVED lines=11> */
[----:B------:R-:W0:Y:S01]  /*1ae0*/  F2I.FTZ.TRUNC.NTZ R0, R0 ;  /* 0x0000000000007305 */ /* 0x000e22000021f100 */
[----:B------:R-:W-:Y:S05]  /*1af0*/  BRA `(.L_x_12535) ;  /* 0x0000000400b07947 */ /* 0x000fea0003800000 */
.L_x_12545:
[----:B------:R-:W2:Y:S02]  /*1b00*/  LDG.E.U16 R0, desc[UR36][R2.64] ;  /* 0x0000002402007981 */ /* 0x000ea4000c1e1500 */
[----:B--2---:R-:W-:-:S06]  /*1b10*/  IMAD.U32 R0, R0, 0x10000, RZ ;  /* 0x0001000000007824 */ /* 0x004fcc00078e00ff */
[----:B------:R-:W0:Y:S01]  /*1b20*/  F2I.FTZ.TRUNC.NTZ R0, R0 ;  /* 0x0000000000007305 */ /* 0x000e22000021f100 */
[----:B------:R-:W-:Y:S05]  /*1b30*/  BRA `(.L_x_12535) ;  /* 0x0000000400a07947 */ /* 0x000fea0003800000 */
.L_x_12542:
        /* <DEDUP_REMOVED lines=10> */
.L_x_12549:
        /* <DEDUP_REMOVED lines=21> */
.L_x_12553:
[----:B------:R-:W-:Y:S05]  /*1d30*/  BSYNC.RECONVERGENT B1 ;  /* 0x0000000000017941 */ /* 0x000fea0003800200 */
.L_x_12552:
[----:B------:R-:W-:Y:S02]  /*1d40*/  SHF.L.U32 R0, R0, 0x14, RZ ;  /* 0x0000001400007819 */ /* 0x000fe400000006ff */
[----:B------:R-:W-:-:S04]  /*1d50*/  LEA R2, R2, 0x3b800000, 0x17 ;  /* 0x3b80000002027811 */ /* 0x000fc800078eb8ff */
[----:B------:R-:W-:-:S07]  /*1d60*/  LOP3.LUT R0, R2, R0, R7, 0xfe, !PT ;  /* 0x0000000002007212 */ /* 0x000fce00078efe07 */
.L_x_12551:
[----:B------:R-:W-:Y:S05]  /*1d70*/  BSYNC.RECONVERGENT B0 ;  /* 0x0000000000007941 */ /* 0x000fea0003800200 */
.L_x_12550:
[----:B------:R-:W1:Y:S01]  /*1d80*/  F2I.FTZ.TRUNC.NTZ R0, R0 ;  /* 0x0000000000007305 */ /* 0x000e62000021f100 */
[----:B------:R-:W-:Y:S05]  /*1d90*/  BRA `(.L_x_12535) ;  /* 0x0000000400087947 */ /* 0x000fea0003800000 */
.L_x_12548:
        /* <DEDUP_REMOVED lines=21> */
.L_x_12557:
[----:B------:R-:W-:Y:S05]  /*1ef0*/  BSYNC.RECONVERGENT B1 ;  /* 0x0000000000017941 */ /* 0x000fea0003800200 */
.L_x_12556:
[----:B------:R-:W-:Y:S01]  /*1f00*/  IMAD.SHL.U32 R0, R0, 0x200000, RZ ;  /* 0x0020000000007824 */ /* 0x000fe200078e00ff */
[----:B------:R-:W-:-:S04]  /*1f10*/  LEA R2, R2, 0x37800000, 0x17 ;  /* 0x3780000002027811 */ /* 0x000fc800078eb8ff */
[----:B------:R-:W-:-:S07]  /*1f20*/  LOP3.LUT R0, R2, R0, R7, 0xfe, !PT ;  /* 0x0000000002007212 */ /* 0x000fce00078efe07 */
.L_x_12555:
[----:B------:R-:W-:Y:S05]  /*1f30*/  BSYNC.RECONVERGENT B0 ;  /* 0x0000000000007941 */ /* 0x000fea0003800200 */
.L_x_12554:
[----:B------:R-:W2:Y:S01]  /*1f40*/  F2I.FTZ.TRUNC.NTZ R0, R0 ;  /* 0x0000000000007305 */ /* 0x000ea2000021f100 */
[----:B------:R-:W-:Y:S05]  /*1f50*/  BRA `(.L_x_12535) ;  /* 0x0000000000987947 */ /* 0x000fea0003800000 */
.L_x_12547:
[----:B------:R-:W-:-:S09]  /*1f60*/  UISETP.NE.AND UP0, UPT, UR4, 0x1c, UPT ;  /* 0x0000001c0400788c */ /* 0x000fd2000bf05270 */
[----:B------:R-:W-:Y:S05]  /*1f70*/  BRA.U !UP0, `(.L_x_12558) ;  /* 0x00000001088c7547 */ /* 0x000fea000b800000 */
[----:B------:R-:W-:-:S09]  /*1f80*/  UISETP.NE.AND UP0, UPT, UR4, 0x1d, UPT ;  /* 0x0000001d0400788c */ /* 0x000fd2000bf05270 */
[----:B------:R-:W-:Y:S05]  /*1f90*/  BRA.U !UP0, `(.L_x_12559) ;  /* 0x00000001087c7547 */ /* 0x000fea000b800000 */
[----:B------:R-:W-:-:S09]  /*1fa0*/  UISETP.NE.AND UP0, UPT, UR4, 0x2c, UPT ;  /* 0x0000002c0400788c */ /* 0x000fd2000bf05270 */
[----:B------:R-:W-:Y:S05]  /*1fb0*/  BRA.U !UP0, `(.L_x_12560) ;  /* 0x0000000108487547 */ /* 0x000fea000b800000 */
.L_x_12534:
        /* <DEDUP_REMOVED lines=16> */
.L_x_12561:
[----:B------:R-:W-:Y:S01]  /*20c0*/  IMAD.MOV.U32 R0, RZ, RZ, RZ ;  /* 0x000000ffff007224 */ /* 0x000fe200078e00ff */
[----:B------:R-:W-:Y:S06]  /*20d0*/  BRA `(.L_x_12535) ;  /* 0x0000000000387947 */ /* 0x000fec0003800000 */
.L_x_12560:
        /* <DEDUP_REMOVED lines=8> */
.L_x_12563:
[----:B------:R-:W-:Y:S05]  /*2160*/  BSYNC.RECONVERGENT B0 ;  /* 0x0000000000007941 */ /* 0x000fea0003800200 */
.L_x_12562:
[----:B------:R-:W4:Y:S01]  /*2170*/  F2I.FTZ.TRUNC.NTZ R0, R0 ;  /* 0x0000000000007305 */ /* 0x000f22000021f100 */
[----:B------:R-:W-:Y:S05]  /*2180*/  BRA `(.L_x_12535) ;  /* 0x00000000000c7947 */ /* 0x000fea0003800000 */
.L_x_12559:
[----:B------:R0:W5:Y:S01]  /*2190*/  LDG.E R0, desc[UR36][R2.64] ;  /* 0x0000002402007981 */ /* 0x000162000c1e1900 */
[----:B------:R-:W-:Y:S05]  /*21a0*/  BRA `(.L_x_12535) ;  /* 0x0000000000047947 */ /* 0x000fea0003800000 */
.L_x_12558:
[----:B------:R3:W5:Y:S02]  /*21b0*/  LDG.E R0, desc[UR36][R2.64] ;  /* 0x0000002402007981 */ /* 0x000764000c1e1900 */
.L_x_12535:
[----:B------:R-:W0:Y:S01]  /*21c0*/  LDCU.64 UR6, c[0x0][0x580] ;  /* 0x0000b000ff0677ac */ /* 0x000e220008000a00 */
[----:B------:R-:W1:Y:S01]  /*21d0*/  LDCU UR5, c[0x0][0x594] ;  /* 0x0000b280ff0577ac */ /* 0x000e620008000800 */
[----:B------:R-:W-:-:S04]  /*21e0*/  UPRMT UR4, UR41, 0x9910, URZ ;  /* 0x0000991029047896 */ /* 0x000fc800080000ff */
[----:B------:R-:W-:Y:S01]  /*21f0*/  UISETP.GT.AND UP0, UPT, UR4, 0x9, UPT ;  /* 0x000000090400788c */ /* 0x000fe2000bf04270 */
[----:B0--3--:R-:W-:-:S04]  /*2200*/  IADD3 R2, P0, PT, R16, UR6, RZ ;  /* 0x0000000610027c10 */ /* 0x009fc8000ff1e0ff */
[----:B------:R-:W-:Y:S01]  /*2210*/  IADD3.X R3, PT, PT, RZ, UR7, RZ, P0, !PT ;  /* 0x00000007ff037c10 */ /* 0x000fe200087fe4ff */
[----:B-12-45:R-:W-:-:S03]  /*2220*/  IMAD R4, R0, UR5, RZ ;  /* 0x0000000500047c24 */ /* 0x036fc6000f8e02ff */
        /* <DEDUP_REMOVED lines=11> */
.L_x_12567:
[----:B------:R3:W-:Y:S01]  /*22e0*/  STG.E.U8 desc[UR36][R2.64], R4 ;  /* 0x0000000402007986 */ /* 0x0007e2000c101124 */
[----:B------:R-:W-:Y:S05]  /*22f0*/  BRA `(.L_x_12569) ;  /* 0x0000000c003c7947 */ /* 0x000fea0003800000 */
.L_x_12566:
[----:B------:R-:W-:-:S09]  /*2300*/  UISETP.NE.AND UP0, UPT, UR4, 0x2, UPT ;  /* 0x000000020400788c */ /* 0x000fd2000bf05270 */
[----:B------:R-:W-:Y:S05]  /*2310*/  BRA.U !UP0, `(.L_x_12570) ;  /* 0x0000000108247547 */ /* 0x000fea000b800000 */
[----:B------:R-:W-:-:S09]  /*2320*/  UISETP.NE.AND UP0, UPT, UR4, 0x3, UPT ;  /* 0x000000030400788c */ /* 0x000fd2000bf05270 */
[----:B------:R-:W-:Y:S05]  /*2330*/  BRA.U !UP0, `(.L_x_12571) ;  /* 0x0000000108147547 */ /* 0x000fea000b800000 */
[----:B------:R-:W-:-:S09]  /*2340*/  UISETP.NE.AND UP0, UPT, UR4, 0x4, UPT ;  /* 0x000000040400788c */ /* 0x000fd2000bf05270 */
[----:B------:R-:W-:Y:S05]  /*2350*/  BRA.U UP0, `(.L_x_12568) ;  /* 0x0000000900907547 */ /* 0x000fea000b800000 */
[----:B------:R-:W-:-:S05]  /*2360*/  SHF.R.S32.HI R5, RZ, 0x1f, R4 ;  /* 0x0000001fff057819 */ /* 0x000fca0000011404 */
[----:B------:R0:W-:Y:S01]  /*2370*/  STG.E.64 desc[UR36][R2.64], R4 ;  /* 0x0000000402007986 */ /* 0x0001e2000c101b24 */
[----:B------:R-:W-:Y:S05]  /*2380*/  BRA `(.L_x_12569) ;  /* 0x0000000c00187947 */ /* 0x000fea0003800000 */
.L_x_12571:
[----:B------:R1:W-:Y:S01]  /*2390*/  STG.E desc[UR36][R2.64], R4 ;  /* 0x0000000402007986 */ /* 0x0003e2000c101924 */
[----:B------:R-:W-:Y:S05]  /*23a0*/  BRA `(.L_x_12569) ;  /* 0x0000000c00107947 */ /* 0x000fea0003800000 */
.L_x_12570:
[----:B------:R2:W-:Y:S01]  /*23b0*/  STG.E.U16 desc[UR36][R2.64], R4 ;  /* 0x0000000402007986 */ /* 0x0005e2000c101524 */
[----:B------:R-:W-:Y:S05]  /*23c0*/  BRA `(.L_x_12569) ;  /* 0x0000000c00087947 */ /* 0x000fea0003800000 */
.L_x_12565:
[----:B------:R-:W-:-:S09]  /*23d0*/  UISETP.GT.AND UP0, UPT, UR4, 0x6, UPT ;  /* 0x000000060400788c */ /* 0x000fd2000bf04270 */
[----:B------:R-:W-:Y:S05]  /*23e0*/  BRA.U UP0, `(.L_x_12572) ;  /* 0x00000001002c7547 */ /* 0x000fea000b800000 */
[----:B------:R-:W-:-:S09]  /*23f0*/  UISETP.NE.AND UP0, UPT, UR4, 0x5, UPT ;  /* 0x000000050400788c */ /* 0x000fd2000bf05270 */
[----:B------:R-:W-:Y:S05]  /*2400*/  BRA.U !UP0, `(.L_x_12573) ;  /* 0x0000000108147547 */ /* 0x000fea000b800000 */
[----:B------:R-:W-:-:S09]  /*2410*/  UISETP.NE.AND UP0, UPT, UR4, 0x6, UPT ;  /* 0x000000060400788c */ /* 0x000fd2000bf05270 */
[----:B------:R-:W-:Y:S05]  /*2420*/  BRA.U UP0, `(.L_x_12568) ;  /* 0x00000009005c7547 */ /* 0x000fea000b800000 */
[----:B------:R-:W-:-:S05]  /*2430*/  I2FP.F32.S32 R5, R4 ;  /* 0x0000000400057245 */ /* 0x000fca0000201400 */
[----:B------:R0:W-:Y:S01]  /*2440*/  STG.E desc[UR36][R2.64], R5 ;  /* 0x0000000502007986 */ /* 0x0001e2000c101924 */
[----:B------:R-:W-:Y:S05]  /*2450*/  BRA `(.L_x_12569) ;  /* 0x0000000800e47947 */ /* 0x000fea0003800000 */
.L_x_12573:
[----:B------:R-:W-:-:S04]  /*2460*/  I2FP.F32.S32 R0, R4 ;  /* 0x0000000400007245 */ /* 0x000fc80000201400 */
[----:B------:R-:W-:-:S05]  /*2470*/  F2FP.F16.F32.PACK_AB R0, RZ, R0 ;  /* 0x00000000ff00723e */ /* 0x000fca00000000ff */
[----:B------:R0:W-:Y:S01]  /*2480*/  STG.E.U16 desc[UR36][R2.64], R0 ;  /* 0x0000000002007986 */ /* 0x0001e2000c101524 */
[----:B------:R-:W-:Y:S05]  /*2490*/  BRA `(.L_x_12569) ;  /* 0x0000000800d47947 */ /* 0x000fea0003800000 */
.L_x_12572:
[----:B------:R-:W-:-:S09]  /*24a0*/  UISETP.NE.AND UP0, UPT, UR4, 0x7, UPT ;  /* 0x000000070400788c */ /* 0x000fd2000bf05270 */
[----:B------:R-:W-:Y:S05]  /*24b0*/  BRA.U !UP0, `(.L_x_12574) ;  /* 0x0000000108347547 */ /* 0x000fea000b800000 */
[----:B------:R-:W-:-:S09]  /*24c0*/  UISETP.NE.AND UP0, UPT, UR4, 0x8, UPT ;  /* 0x000000080400788c */ /* 0x000fd2000bf05270 */
[----:B------:R-:W-:Y:S05]  /*24d0*/  BRA.U !UP0, `(.L_x_12575) ;  /* 0x0000000108187547 */ /* 0x000fea000b800000 */
[----:B------:R-:W-:-:S09]  /*24e0*/  UISETP.NE.AND UP0, UPT, UR4, 0x9, UPT ;  /* 0x000000090400788c */ /* 0x000fd2000bf05270 */
[----:B------:R-:W-:Y:S05]  /*24f0*/  BRA.U UP0, `(.L_x_12568) ;  /* 0x0000000900287547 */ /* 0x000fea000b800000 */
[----:B------:R-:W-:Y:S01]  /*2500*/  I2FP.F32.S32 R4, R4 ;  /* 0x0000000400047245 */ /* 0x000fe20000201400 */
[----:B------:R-:W-:-:S05]  /*2510*/  IMAD.MOV.U32 R5, RZ, RZ, RZ ;  /* 0x000000ffff057224 */ /* 0x000fca00078e00ff */
[----:B------:R0:W-:Y:S01]  /*2520*/  STG.E.64 desc[UR36][R2.64], R4 ;  /* 0x0000000402007986 */ /* 0x0001e2000c101b24 */
[----:B------:R-:W-:Y:S05]  /*2530*/  BRA `(.L_x_12569) ;  /* 0x0000000800ac7947 */ /* 0x000fea0003800000 */
.L_x_12575:
[----:B------:R-:W-:-:S04]  /*2540*/  I2FP.F32.S32 R4, R4 ;  /* 0x0000000400047245 */ /* 0x000fc80000201400 */
[----:B------:R-:W-:-:S04]  /*2550*/  F2FP.F16.F32.PACK_AB R5, RZ, R4 ;  /* 0x00000004ff05723e */ /* 0x000fc800000000ff */
[----:B------:R-:W-:-:S05]  /*2560*/  PRMT R5, R5, 0x5410, RZ ;  /* 0x0000541005057816 */ /* 0x000fca00000000ff */
[----:B------:R0:W-:Y:S01]  /*2570*/  STG.E desc[UR36][R2.64], R5 ;  /* 0x0000000502007986 */ /* 0x0001e2000c101924 */
[----:B------:R-:W-:Y:S05]  /*2580*/  BRA `(.L_x_12569) ;  /* 0x0000000800987947 */ /* 0x000fea0003800000 */
.L_x_12574:
[----:B------:R-:W0:Y:S02]  /*2590*/  I2F.F64 R4, R4 ;  /* 0x0000000400047312 */ /* 0x000e240000201c00 */
[----:B0-----:R0:W-:Y:S01]  /*25a0*/  STG.E.64 desc[UR36][R2.64], R4 ;  /* 0x0000000402007986 */ /* 0x0011e2000c101b24 */
[----:B------:R-:W-:Y:S05]  /*25b0*/  BRA `(.L_x_12569) ;  /* 0x00000008008c7947 */ /* 0x000fea0003800000 */
.L_x_12564:
        /* <DEDUP_REMOVED lines=8> */
[----:B------:R-:W-:-:S04]  /*2640*/  ISETP.NE.AND P0, PT, R4, RZ, PT ;  /* 0x000000ff0400720c */ /* 0x000fc80003f05270 */
[----:B------:R-:W-:-:S05]  /*2650*/  SEL R5, RZ, 0x1, !P0 ;  /* 0x00000001ff057807 */ /* 0x000fca0004000000 */
[----:B------:R0:W-:Y:S01]  /*2660*/  STG.E.U8 desc[UR36][R2.64], R5 ;  /* 0x0000000502007986 */ /* 0x0001e2000c101124 */
[----:B------:R-:W-:Y:S05]  /*2670*/  BRA `(.L_x_12569) ;  /* 0x00000008005c7947 */ /* 0x000fea0003800000 */
.L_x_12578:
[----:B------:R-:W-:Y:S01]  /*2680*/  CS2R R6, SRZ ;  /* 0x0000000000067805 */ /* 0x000fe2000001ff00 */
[----:B------:R-:W0:Y:S04]  /*2690*/  I2F.F64 R4, R4 ;  /* 0x0000000400047312 */ /* 0x000e280000201c00 */
[----:B0-----:R0:W-:Y:S01]  /*26a0*/  STG.E.128 desc[UR36][R2.64], R4 ;  /* 0x0000000402007986 */ /* 0x0011e2000c101d24 */
[----:B------:R-:W-:Y:S05]  /*26b0*/  BRA `(.L_x_12569) ;  /* 0x00000008004c7947 */ /* 0x000fea0003800000 */
.L_x_12577:
[----:B------:R-:W-:-:S09]  /*26c0*/  UISETP.NE.AND UP0, UPT, UR4, 0xf, UPT ;  /* 0x0000000f0400788c */ /* 0x000fd2000bf05270 */
[----:B------:R-:W-:Y:S05]  /*26d0*/  BRA.U !UP0, `(.L_x_12579) ;  /* 0x0000000108a07547 */ /* 0x000fea000b800000 */
[----:B------:R-:W-:-:S09]  /*26e0*/  UISETP.NE.AND UP0, UPT, UR4, 0x17, UPT ;  /* 0x000000170400788c */ /* 0x000fd2000bf05270 */
[----:B------:R-:W-:Y:S05]  /*26f0*/  BRA.U !UP0, `(.L_x_12580) ;  /* 0x00000001084c7547 */ /* 0x000fea000b800000 */
[----:B------:R-:W-:-:S09]  /*2700*/  UISETP.NE.AND UP0, UPT, UR4, 0x18, UPT ;  /* 0x000000180400788c */ /* 0x000fd2000bf05270 */
[----:B------:R-:W-:Y:S05]  /*2710*/  BRA.U UP0, `(.L_x_12568) ;  /* 0x0000000500a07547 */ /* 0x000fea000b800000 */
[----:B------:R-:W-:Y:S01]  /*2720*/  I2FP.F32.S32 R7, R4 ;  /* 0x0000000400077245 */ /* 0x000fe20000201400 */
[----:B------:R-:W-:Y:S01]  /*2730*/  BSSY.RECONVERGENT B0, `(.L_x_12581) ;  /* 0x000000c000007945 */ /* 0x000fe20003800200 */
[----:B------:R-:W-:Y:S02]  /*2740*/  IMAD.MOV.U32 R0, RZ, RZ, 0x7f ;  /* 0x0000007fff007424 */ /* 0x000fe400078e00ff */
        /* <DEDUP_REMOVED lines=10> */
.L_x_12582:
[----:B------:R-:W-:Y:S05]  /*27f0*/  BSYNC.RECONVERGENT B0 ;  /* 0x0000000000007941 */ /* 0x000fea0003800200 */
.L_x_12581:
[----:B------:R-:W-:-:S05]  /*2800*/  LOP3.LUT R5, R0, 0x80, R5, 0xf8, !PT ;  /* 0x0000008000057812 */ /* 0x000fca00078ef805 */
[----:B------:R0:W-:Y:S01]  /*2810*/  STG.E.U8 desc[UR36][R2.64], R5 ;  /* 0x0000000502007986 */ /* 0x0001e2000c101124 */
[----:B------:R-:W-:Y:S05]  /*2820*/  BRA `(.L_x_12569) ;  /* 0x0000000400f07947 */ /* 0x000fea0003800000 */
.L_x_12580:
[----:B------:R-:W-:Y:S01]  /*2830*/  I2FP.F32.S32 R7, R4 ;  /* 0x0000000400077245 */ /* 0x000fe20000201400 */
[----:B------:R-:W-:Y:S03]  /*2840*/  BSSY.RECONVERGENT B0, `(.L_x_12583) ;  /* 0x000000e000007945 */ /* 0x000fe60003800200 */
        /* <DEDUP_REMOVED lines=13> */
.L_x_12584:
[----:B------:R-:W-:Y:S05]  /*2920*/  BSYNC.RECONVERGENT B0 ;  /* 0x0000000000007941 */ /* 0x000fea0003800200 */
.L_x_12583:
[----:B------:R-:W-:-:S05]  /*2930*/  LOP3.LUT R5, R0, 0x80, R5, 0xf8, !PT ;  /* 0x0000008000057812 */ /* 0x000fca00078ef805 */
[----:B------:R0:W-:Y:S01]  /*2940*/  STG.E.U8 desc[UR36][R2.64], R5 ;  /* 0x0000000502007986 */ /* 0x0001e2000c101124 */
[----:B------:R-:W-:Y:S05]  /*2950*/  BRA `(.L_x_12569) ;  /* 0x0000000400a47947 */ /* 0x000fea0003800000 */
.L_x_12579:
[----:B------:R-:W-:-:S04]  /*2960*/  I2FP.F32.S32 R0, R4 ;  /* 0x0000000400007245 */ /* 0x000fc80000201400 */
[----:B------:R-:W-:-:S05]  /*2970*/  F2FP.BF16.F32.PACK_AB R0, RZ, R0 ;  /* 0x00000000ff00723e */ /* 0x000fca00000010ff */
[----:B------:R0:W-:Y:S01]  /*2980*/  STG.E.U16 desc[UR36][R2.64], R0 ;  /* 0x0000000002007986 */ /* 0x0001e2000c101524 */
[----:B------:R-:W-:Y:S05]  /*2990*/  BRA `(.L_x_12569) ;  /* 0x0000000400947947 */ /* 0x000fea0003800000 */
.L_x_12576:
        /* <DEDUP_REMOVED lines=10> */
.L_x_12587:
[----:B------:R-:W-:Y:S01]  /*2a40*/  I2FP.F32.S32 R5, R4 ;  /* 0x0000000400057245 */ /* 0x000fe20000201400 */
[----:B------:R-:W-:Y:S01]  /*2a50*/  BSSY.RECONVERGENT B0, `(.L_x_12588) ;  /* 0x0000014000007945 */ /* 0x000fe20003800200 */
[----:B------:R-:W-:Y:S02]  /*2a60*/  IMAD.MOV.U32 R0, RZ, RZ, 0x80 ;  /* 0x00000080ff007424 */ /* 0x000fe400078e00ff */
        /* <DEDUP_REMOVED lines=10> */
.L_x_12590:
[----:B------:R-:W-:-:S04]  /*2b10*/  SHF.R.U32.HI R0, RZ, 0x14, R5 ;  /* 0x00000014ff007819 */ /* 0x000fc80000011605 */
[----:B------:R-:W-:-:S04]  /*2b20*/  LOP3.LUT R0, R0, 0x1, RZ, 0xc0, !PT ;  /* 0x0000000100007812 */ /* 0x000fc800078ec0ff */
[----:B------:R-:W-:-:S04]  /*2b30*/  IADD3 R0, PT, PT, R5, 0x487ffff, R0 ;  /* 0x0487ffff05007810 */ /* 0x000fc80007ffe000 */
[----:B------:R-:W-:-:S04]  /*2b40*/  SHF.R.U32.HI R0, RZ, 0x14, R0 ;  /* 0x00000014ff007819 */ /* 0x000fc80000011600 */
[----:B------:R-:W-:-:S07]  /*2b50*/  LOP3.LUT R4, R0, 0xff, RZ, 0xc0, !PT ;  /* 0x000000ff00047812 */ /* 0x000fce00078ec0ff */
.L_x_12591:
[----:B------:R-:W-:-:S04]  /*2b60*/  SHF.R.U32.HI R5, RZ, 0x18, R5 ;  /* 0x00000018ff057819 */ /* 0x000fc80000011605 */
[----:B------:R-:W-:-:S04]  /*2b70*/  LOP3.LUT R4, R4, 0x80, R5, 0xf8, !PT ;  /* 0x0000008004047812 */ /* 0x000fc800078ef805 */
[----:B------:R-:W-:-:S07]  /*2b80*/  PRMT R0, R4, 0x7610, R0 ;  /* 0x0000761004007816 */ /* 0x000fce0000000000 */
.L_x_12589:
[----:B------:R-:W-:Y:S05]  /*2b90*/  BSYNC.RECONVERGENT B0 ;  /* 0x0000000000007941 */ /* 0x000fea0003800200 */
.L_x_12588:
[----:B------:R0:W-:Y:S01]  /*2ba0*/  STG.E.U8 desc[UR36][R2.64], R0 ;  /* 0x0000000002007986 */ /* 0x0001e2000c101124 */
[----:B------:R-:W-:Y:S05]  /*2bb0*/  BRA `(.L_x_12569) ;  /* 0x00000004000c7947 */ /* 0x000fea0003800000 */
.L_x_12586:
        /* <DEDUP_REMOVED lines=13> */
.L_x_12594:
[----:B------:R-:W-:-:S04]  /*2c90*/  SHF.R.U32.HI R0, RZ, 0x15, R5 ;  /* 0x00000015ff007819 */ /* 0x000fc80000011605 */
[----:B------:R-:W-:-:S04]  /*2ca0*/  LOP3.LUT R0, R0, 0x1, RZ, 0xc0, !PT ;  /* 0x0000000100007812 */ /* 0x000fc800078ec0ff */
[----:B------:R-:W-:-:S04]  /*2cb0*/  IADD3 R0, PT, PT, R5, 0x88fffff, R0 ;  /* 0x088fffff05007810 */ /* 0x000fc80007ffe000 */
[----:B------:R-:W-:-:S04]  /*2cc0*/  SHF.R.U32.HI R0, RZ, 0x15, R0 ;  /* 0x00000015ff007819 */ /* 0x000fc80000011600 */
[----:B------:R-:W-:-:S07]  /*2cd0*/  LOP3.LUT R4, R0, 0xff, RZ, 0xc0, !PT ;  /* 0x000000ff00047812 */ /* 0x000fce00078ec0ff */
.L_x_12595:
[----:B------:R-:W-:-:S04]  /*2ce0*/  SHF.R.U32.HI R5, RZ, 0x18, R5 ;  /* 0x00000018ff057819 */ /* 0x000fc80000011605 */
[----:B------:R-:W-:-:S04]  /*2cf0*/  LOP3.LUT R4, R4, 0x80, R5, 0xf8, !PT ;  /* 0x0000008004047812 */ /* 0x000fc800078ef805 */
[----:B------:R-:W-:-:S07]  /*2d00*/  PRMT R0, R4, 0x7610, R0 ;  /* 0x0000761004007816 */ /* 0x000fce0000000000 */
.L_x_12593:
[----:B------:R-:W-:Y:S05]  /*2d10*/  BSYNC.RECONVERGENT B0 ;  /* 0x0000000000007941 */ /* 0x000fea0003800200 */
.L_x_12592:
[----:B------:R0:W-:Y:S01]  /*2d20*/  STG.E.U8 desc[UR36][R2.64], R0 ;  /* 0x0000000002007986 */ /* 0x0001e2000c101124 */
[----:B------:R-:W-:Y:S05]  /*2d30*/  BRA `(.L_x_12569) ;  /* 0x0000000000ac7947 */ /* 0x000fea0003800000 */
.L_x_12585:
[----:B------:R-:W-:-:S09]  /*2d40*/  UISETP.NE.AND UP0, UPT, UR4, 0x1c, UPT ;  /* 0x0000001c0400788c */ /* 0x000fd2000bf05270 */
[----:B------:R-:W-:Y:S05]  /*2d50*/  BRA.U !UP0, `(.L_x_12596) ;  /* 0x0000000108a07547 */ /* 0x000fea000b800000 */
[----:B------:R-:W-:-:S09]  /*2d60*/  UISETP.NE.AND UP0, UPT, UR4, 0x1d, UPT ;  /* 0x0000001d0400788c */ /* 0x000fd2000bf05270 */
[----:B------:R-:W-:Y:S05]  /*2d70*/  BRA.U !UP0, `(.L_x_12597) ;  /* 0x00000001088c7547 */ /* 0x000fea000b800000 */
[----:B------:R-:W-:-:S09]  /*2d80*/  UISETP.NE.AND UP0, UPT, UR4, 0x2c, UPT ;  /* 0x0000002c0400788c */ /* 0x000fd2000bf05270 */
[----:B------:R-:W-:Y:S05]  /*2d90*/  BRA.U !UP0, `(.L_x_12598) ;  /* 0x0000000108447547 */ /* 0x000fea000b800000 */
.L_x_12568:
        /* <DEDUP_REMOVED lines=16> */
.L_x_12599:
[----:B------:R-:W-:Y:S05]  /*2ea0*/  BRA `(.L_x_12569) ;  /* 0x0000000000507947 */ /* 0x000fea0003800000 */
.L_x_12598:
[----:B------:R-:W-:-:S04]  /*2eb0*/  I2FP.F32.S32 R5, R4 ;  /* 0x0000000400057245 */ /* 0x000fc80000201400 */
        /* <DEDUP_REMOVED lines=15> */
.L_x_12597:
[----:B------:R-:W-:-:S05]  /*2fb0*/  SHF.R.S32.HI R5, RZ, 0x1f, R4 ;  /* 0x0000001fff057819 */ /* 0x000fca0000011404 */
[----:B------:R0:W-:Y:S01]  /*2fc0*/  STG.E.64 desc[UR36][R2.64], R4 ;  /* 0x0000000402007986 */ /* 0x0001e2000c101b24 */
[----:B------:R-:W-:Y:S05]  /*2fd0*/  BRA `(.L_x_12569) ;  /* 0x0000000000047947 */ /* 0x000fea0003800000 */
.L_x_12596:
[----:B------:R0:W-:Y:S02]  /*2fe0*/  STG.E desc[UR36][R2.64], R4 ;  /* 0x0000000402007986 */ /* 0x0001e4000c101924 */
.L_x_12569:
[----:B------:R-:W-:-:S07]  /*2ff0*/  VIADD R17, R17, 0x80 ;  /* 0x0000008011117836 */ /* 0x000fce0000000000 */
.L_x_12528:
[----:B------:R-:W-:Y:S05]  /*3000*/  BSYNC.RECONVERGENT B6 ;  /* 0x0000000000067941 */ /* 0x000fea0003800200 */
.L_x_12527:
[----:B------:R-:W5:Y:S01]  /*3010*/  LDCU UR4, c[0x0][0x380] ;  /* 0x00007000ff0477ac */ /* 0x000f620008000800 */
[----:B------:R-:W-:Y:S01]  /*3020*/  BSSY.RECONVERGENT B6, `(.L_x_12600) ;  /* 0x00002f2000067945 */ /* 0x000fe20003800200 */
[----:B-----5:R-:W-:-:S13]  /*3030*/  ISETP.GE.AND P0, PT, R17, UR4, PT ;  /* 0x0000000411007c0c */ /* 0x020fda000bf06270 */
[----:B------:R-:W-:Y:S05]  /*3040*/  @P0 BRA `(.L_x_12601) ;  /* 0x0000002c00bc0947 */ /* 0x000fea0003800000 */
        /* <DEDUP_REMOVED lines=303> */
.L_x_12602:
[----:B------:R-:W1:Y:S01]  /*4340*/  LDCU.64 UR6, c[0x0][0x588] ;  /* 0x0000b100ff0677ac */ /* 0x000e620008000a00 */
[----:B------:R-:W-:-:S04]  /*4350*/  UPRMT UR4, UR42, 0x9910, URZ ;  /* 0x000099102a047896 */ /* 0x000fc800080000ff */
[----:B------:R-:W-:Y:S01]  /*4360*/  UISETP.GT.AND UP0, UPT, UR4, 0x9, UPT ;  /* 0x000000090400788c */ /* 0x000fe2000bf04270 */
[----:B-1234-:R-:W-:-:S04]  /*4370*/  IADD3 R2, P0, PT, R0, UR6, RZ ;  /* 0x0000000600027c10 */ /* 0x01efc8000ff1e0ff */
        /* <DEDUP_REMOVED lines=12> */
.L_x_12606:
[----:B------:R1:W5:Y:S01]  /*4440*/  LDG.E.U8 R0, desc[UR36][R2.64] ;  /* 0x0000002402007981 */ /* 0x000362000c1e1100 */
[----:B------:R-:W-:Y:S05]  /*4450*/  BRA `(.L_x_12608) ;  /* 0x0000000c002c7947 */ /* 0x000fea0003800000 */
.L_x_12605:
        /* <DEDUP_REMOVED lines=8> */
.L_x_12610:
[----:B------:R3:W5:Y:S01]  /*44e0*/  LDG.E R0, desc[UR36][R2.64] ;  /* 0x0000002402007981 */ /* 0x000762000c1e1900 */
[----:B------:R-:W-:Y:S05]  /*44f0*/  BRA `(.L_x_12608) ;  /* 0x0000000c00047947 */ /* 0x000fea0003800000 */
.L_x_12609:
[----:B------:R2:W5:Y:S01]  /*4500*/  LDG.E.S16 R0, desc[UR36][R2.64] ;  /* 0x0000002402007981 */ /* 0x000562000c1e1700 */
[----:B------:R-:W-:Y:S05]  /*4510*/  BRA `(.L_x_12608) ;  /* 0x0000000800fc7947 */ /* 0x000fea0003800000 */
.L_x_12604:
        /* <DEDUP_REMOVED lines=9> */
.L_x_12612:
[----:B------:R-:W2:Y:S02]  /*45b0*/  LDG.E.U16 R2, desc[UR36][R2.64] ;  /* 0x0000002402027981 */ /* 0x000ea4000c1e1500 */
[----:B--2---:R-:W-:-:S06]  /*45c0*/  HADD2.F32 R0, -RZ, R2.H0_H0 ;  /* 0x20000002ff007230 */ /* 0x004fcc0000004100 */
[----:B------:R-:W0:Y:S01]  /*45d0*/  F2I.FTZ.TRUNC.NTZ R0, R0 ;  /* 0x0000000000007305 */ /* 0x000e22000021f100 */
[----:B------:R-:W-:Y:S05]  /*45e0*/  BRA `(.L_x_12608) ;  /* 0x0000000800c87947 */ /* 0x000fea0003800000 */
.L_x_12611:
        /* <DEDUP_REMOVED lines=9> */
.L_x_12614:
[----:B------:R-:W2:Y:S02]  /*4680*/  LDG.E.U16 R2, desc[UR36][R2.64] ;  /* 0x0000002402027981 */ /* 0x000ea4000c1e1500 */
[----:B--2---:R-:W-:-:S06]  /*4690*/  HADD2.F32 R0, -RZ, R2.H0_H0 ;  /* 0x20000002ff007230 */ /* 0x004fcc0000004100 */
[----:B------:R-:W0:Y:S01]  /*46a0*/  F2I.FTZ.TRUNC.NTZ R0, R0 ;  /* 0x0000000000007305 */ /* 0x000e22000021f100 */
[----:B------:R-:W-:Y:S05]  /*46b0*/  BRA `(.L_x_12608) ;  /* 0x0000000800947947 */ /* 0x000fea0003800000 */
.L_x_12613:
[----:B------:R-:W2:Y:S02]  /*46c0*/  LDG.E.64 R2, desc[UR36][R2.64] ;  /* 0x0000002402027981 */ /* 0x000ea4000c1e1b00 */
[----:B--2---:R0:W1:Y:S02]  /*46d0*/  F2I.F64.TRUNC R0, R2 ;  /* 0x0000000200007311 */ /* 0x004064000030d100 */
[----:B01----:R-:W-:Y:S05]  /*46e0*/  BRA `(.L_x_12608) ;  /* 0x0000000800887947 */ /* 0x003fea0003800000 */
.L_x_12603:
        /* <DEDUP_REMOVED lines=12> */
.L_x_12617:
[----:B------:R-:W2:Y:S02]  /*47b0*/  LDG.E.64 R2, desc[UR36][R2.64] ;  /* 0x0000002402027981 */ /* 0x000ea4000c1e1b00 */
[----:B--2---:R0:W1:Y:S02]  /*47c0*/  F2I.F64.TRUNC R0, R2 ;  /* 0x0000000200007311 */ /* 0x004064000030d100 */
[----:B01----:R-:W-:Y:S05]  /*47d0*/  BRA `(.L_x_12608) ;  /* 0x00000008004c7947 */ /* 0x003fea0003800000 */
.L_x_12616:
        /* <DEDUP_REMOVED lines=24> */
[----:B------:R-:W0:Y:S01]  /*4960*/  F2I.FTZ.TRUNC.NTZ R0, R0 ;  /* 0x0000000000007305 */ /* 0x000e22000021f100 */
[----:B------:R-:W-:Y:S05]  /*4970*/  BRA `(.L_x_12608) ;  /* 0x0000000400e47947 */ /* 0x000fea0003800000 */
.L_x_12619:
        /* <DEDUP_REMOVED lines=11> */
[----:B------:R-:W0:Y:S01]  /*4a30*/  F2I.FTZ.TRUNC.NTZ R0, R0 ;  /* 0x0000000000007305 */ /* 0x000e22000021f100 */
[----:B------:R-:W-:Y:S05]  /*4a40*/  BRA `(.L_x_12608) ;  /* 0x0000000400b07947 */ /* 0x000fea0003800000 */
.L_x_12618:
[----:B------:R-:W2:Y:S02]  /*4a50*/  LDG.E.U16 R0, desc[UR36][R2.64] ;  /* 0x0000002402007981 */ /* 0x000ea4000c1e1500 */
[----:B--2---:R-:W-:-:S06]  /*4a60*/  IMAD.U32 R0, R0, 0x10000, RZ ;  /* 0x0001000000007824 */ /* 0x004fcc00078e00ff */
[----:B------:R-:W0:Y:S01]  /*4a70*/  F2I.FTZ.TRUNC.NTZ R0, R0 ;  /* 0x0000000000007305 */ /* 0x000e22000021f100 */
[----:B------:R-:W-:Y:S05]  /*4a80*/  BRA `(.L_x_12608) ;  /* 0x0000000400a07947 */ /* 0x000fea0003800000 */
.L_x_12615:
        /* <DEDUP_REMOVED lines=10> */
.L_x_12622:
        /* <DEDUP_REMOVED lines=21> */
.L_x_12626:
[----:B------:R-:W-:Y:S05]  /*4c80*/  BSYNC.RECONVERGENT B1 ;  /* 0x0000000000017941 */ /* 0x000fea0003800200 */
.L_x_12625:
[----:B------:R-:W-:Y:S02]  /*4c90*/  SHF.L.U32 R0, R0, 0x14, RZ ;  /* 0x0000001400007819 */ /* 0x000fe400000006ff */
[----:B------:R-:W-:-:S04]  /*4ca0*/  LEA R2, R2, 0x3b800000, 0x17 ;  /* 0x3b80000002027811 */ /* 0x000fc800078eb8ff */
[----:B------:R-:W-:-:S07]  /*4cb0*/  LOP3.LUT R0, R2, R0, R7, 0xfe, !PT ;  /* 0x0000000002007212 */ /* 0x000fce00078efe07 */
.L_x_12624:
[----:B------:R-:W-:Y:S05]  /*4cc0*/  BSYNC.RECONVERGENT B0 ;  /* 0x0000000000007941 */ /* 0x000fea0003800200 */
.L_x_12623:
[----:B------:R-:W0:Y:S01]  /*4cd0*/  F2I.FTZ.TRUNC.NTZ R0, R0 ;  /* 0x0000000000007305 */ /* 0x000e22000021f100 */
[----:B------:R-:W-:Y:S05]  /*4ce0*/  BRA `(.L_x_12608) ;  /* 0x0000000400087947 */ /* 0x000fea0003800000 */
.L_x_12621:
        /* <DEDUP_REMOVED lines=21> */
.L_x_12630:
[----:B------:R-:W-:Y:S05]  /*4e40*/  BSYNC.RECONVERGENT B1 ;  /* 0x0000000000017941 */ /* 0x000fea0003800200 */
.L_x_12629:
[----:B------:R-:W-:Y:S01]  /*4e50*/  IMAD.SHL.U32 R0, R0, 0x200000, RZ ;  /* 0x0020000000007824 */ /* 0x000fe200078e00ff */
[----:B------:R-:W-:-:S04]  /*4e60*/  LEA R2, R2, 0x37800000, 0x17 ;  /* 0x3780000002027811 */ /* 0x000fc800078eb8ff */
[----:B------:R-:W-:-:S07]  /*4e70*/  LOP3.LUT R0, R2, R0, R7, 0xfe, !PT ;  /* 0x0000000002007212 */ /* 0x000fce00078efe07 */
.L_x_12628:
[----:B------:R-:W-:Y:S05]  /*4e80*/  BSYNC.RECONVERGENT B0 ;  /* 0x0000000000007941 */ /* 0x000fea0003800200 */
.L_x_12627:
[----:B------:R-:W0:Y:S01]  /*4e90*/  F2I.FTZ.TRUNC.NTZ R0, R0 ;  /* 0x0000000000007305 */ /* 0x000e22000021f100 */
[----:B------:R-:W-:Y:S05]  /*4ea0*/  BRA `(.L_x_12608) ;  /* 0x0000000000987947 */ /* 0x000fea0003800000 */
.L_x_12620:
        /* <DEDUP_REMOVED lines=14> */
.L_x_12634:
[----:B------:R-:W-:Y:S05]  /*4f90*/  BSYNC.RECONVERGENT B0 ;  /* 0x0000000000007941 */ /* 0x000fea0003800200 */
.L_x_12633:
[----:B------:R-:W0:Y:S01]  /*4fa0*/  F2I.FTZ.TRUNC.NTZ R0, R0 ;  /* 0x0000000000007305 */ /* 0x000e22000021f100 */
[----:B------:R-:W-:Y:S05]  /*4fb0*/  BRA `(.L_x_12608) ;  /* 0x0000000000547947 */ /* 0x000fea0003800000 */
.L_x_12607:
        /* <DEDUP_REMOVED lines=16> */
.L_x_12635:
[----:B------:R-:W-:Y:S01]  /*50c0*/  MOV R0, RZ ;  /* 0x000000ff00007202 */ /* 0x000fe20000000f00 */
[----:B------:R-:W-:Y:S06]  /*50d0*/  BRA `(.L_x_12608) ;  /* 0x00000000000c7947 */ /* 0x000fec0003800000 */
.L_x_12632:
[----:B------:R0:W5:Y:S01]  /*50e0*/  LDG.E R0, desc[UR36][R2.64] ;  /* 0x0000002402007981 */ /* 0x000162000c1e1900 */
[----:B------:R-:W-:Y:S05]  /*50f0*/  BRA `(.L_x_12608) ;  /* 0x0000000000047947 */ /* 0x000fea0003800000 */
.L_x_12631:
[----:B------:R0:W5:Y:S02]  /*5100*/  LDG.E R0, desc[UR36][R2.64] ;  /* 0x0000002402007981 */ /* 0x000164000c1e1900 */
.L_x_12608:
[----:B------:R-:W0:Y:S01]  /*5110*/  LDCU.64 UR6, c[0x0][0x580] ;  /* 0x0000b000ff0677ac */ /* 0x000e220008000a00 */
[----:B------:R-:W0:Y:S01]  /*5120*/  LDCU UR5, c[0x0][0x594] ;  /* 0x0000b280ff0577ac */ /* 0x000e220008000800 */
[----:B------:R-:W-:-:S04]  /*5130*/  UPRMT UR4, UR41, 0x9910, URZ ;  /* 0x0000991029047896 */ /* 0x000fc800080000ff */
[----:B------:R-:W-:Y:S01]  /*5140*/  UISETP.GT.AND UP0, UPT, UR4, 0x9, UPT ;  /* 0x000000090400788c */ /* 0x000fe2000bf04270 */
[----:B01234-:R-:W-:Y:S01]  /*5150*/  IADD3 R2, P0, PT, R16, UR6, RZ ;  /* 0x0000000610027c10 */ /* 0x01ffe2000ff1e0ff */
[----:B-----5:R-:W-:-:S04]  /*5160*/  IMAD R4, R0, UR5, RZ ;  /* 0x0000000500047c24 */ /* 0x020fc8000f8e02ff */
        /* <DEDUP_REMOVED lines=12> */
.L_x_12639:
[----:B------:R0:W-:Y:S01]  /*5230*/  STG.E.U8 desc[UR36][R2.64], R4 ;  /* 0x0000000402007986 */ /* 0x0001e2000c101124 */
[----:B------:R-:W-:Y:S05]  /*5240*/  BRA `(.L_x_12641) ;  /* 0x0000000c00387947 */ /* 0x000fea0003800000 */
.L_x_12638:
        /* <DEDUP_REMOVED lines=9> */
.L_x_12643:
[----:B------:R0:W-:Y:S01]  /*52e0*/  STG.E desc[UR36][R2.64], R4 ;  /* 0x0000000402007986 */ /* 0x0001e2000c101924 */
[----:B------:R-:W-:Y:S05]  /*52f0*/  BRA `(.L_x_12641) ;  /* 0x0000000c000c7947 */ /* 0x000fea0003800000 */
.L_x_12642:
[----:B------:R0:W-:Y:S01]  /*5300*/  STG.E.U16 desc[UR36][R2.64], R4 ;  /* 0x0000000402007986 */ /* 0x0001e2000c101524 */
[----:B------:R-:W-:Y:S05]  /*5310*/  BRA `(.L_x_12641) ;  /* 0x0000000c00047947 */ /* 0x000fea0003800000 */
.L_x_12637:
        /* <DEDUP_REMOVED lines=9> */
.L_x_12645:
[----:B------:R-:W-:-:S04]  /*53b0*/  I2FP.F32.S32 R0, R4 ;  /* 0x0000000400007245 */ /* 0x000fc80000201400 */
[----:B------:R-:W-:-:S05]  /*53c0*/  F2FP.F16.F32.PACK_AB R0, RZ, R0 ;  /* 0x00000000ff00723e */ /* 0x000fca00000000ff */
[----:B------:R0:W-:Y:S01]  /*53d0*/  STG.E.U16 desc[UR36][R2.64], R0 ;  /* 0x0000000002007986 */ /* 0x0001e2000c101524 */
[----:B------:R-:W-:Y:S05]  /*53e0*/  BRA `(.L_x_12641) ;  /* 0x0000000800d07947 */ /* 0x000fea0003800000 */
.L_x_12644:
        /* <DEDUP_REMOVED lines=10> */
.L_x_12647:
[----:B------:R-:W-:-:S04]  /*5490*/  I2FP.F32.S32 R4, R4 ;  /* 0x0000000400047245 */ /* 0x000fc80000201400 */
[----:B------:R-:W-:-:S04]  /*54a0*/  F2FP.F16.F32.PACK_AB R5, RZ, R4 ;  /* 0x00000004ff05723e */ /* 0x000fc800000000ff */
[----:B------:R-:W-:-:S05]  /*54b0*/  PRMT R5, R5, 0x5410, RZ ;  /* 0x0000541005057816 */ /* 0x000fca00000000ff */
[----:B------:R0:W-:Y:S01]  /*54c0*/  STG.E desc[UR36][R2.64], R5 ;  /* 0x0000000502007986 */ /* 0x0001e2000c101924 */
[----:B------:R-:W-:Y:S05]  /*54d0*/  BRA `(.L_x_12641) ;  /* 0x0000000800947947 */ /* 0x000fea0003800000 */
.L_x_12646:
[----:B------:R-:W0:Y:S02]  /*54e0*/  I2F.F64 R4, R4 ;  /* 0x0000000400047312 */ /* 0x000e240000201c00 */
[----:B0-----:R0:W-:Y:S01]  /*54f0*/  STG.E.64 desc[UR36][R2.64], R4 ;  /* 0x0000000402007986 */ /* 0x0011e2000c101b24 */
[----:B------:R-:W-:Y:S05]  /*5500*/  BRA `(.L_x_12641) ;  /* 0x0000000800887947 */ /* 0x000fea0003800000 */
.L_x_12636:
        /* <DEDUP_REMOVED lines=12> */
.L_x_12651:
[----:B------:R-:W-:Y:S01]  /*55d0*/  I2FP.F32.S32 R5, R4 ;  /* 0x0000000400057245 */ /* 0x000fe20000201400 */
[----:B------:R-:W-:Y:S01]  /*55e0*/  BSSY.RECONVERGENT B0, `(.L_x_12652) ;  /* 0x0000013000007945 */ /* 0x000fe20003800200 */
[----:B------:R-:W-:Y:S02]  /*55f0*/  HFMA2 R0, -RZ, RZ, 0, 7.62939453125e-06 ;  /* 0x00000080ff007431 */ /* 0x000fe400000001ff */
        /* <DEDUP_REMOVED lines=15> */
.L_x_12654:
[----:B------:R-:W-:-:S04]  /*56f0*/  SHF.R.U32.HI R5, RZ, 0x18, R5 ;  /* 0x00000018ff057819 */ /* 0x000fc80000011605 */
[----:B------:R-:W-:-:S07]  /*5700*/  LOP3.LUT R0, R0, 0x80, R5, 0xf8, !PT ;  /* 0x0000008000007812 */ /* 0x000fce00078ef805 */
.L_x_12653:
[----:B------:R-:W-:Y:S05]  /*5710*/  BSYNC.RECONVERGENT B0 ;  /* 0x0000000000007941 */ /* 0x000fea0003800200 */
.L_x_12652:
[----:B------:R0:W-:Y:S01]  /*5720*/  STG.E.U8 desc[UR36][R2.64], R0 ;  /* 0x0000000002007986 */ /* 0x0001e2000c101124 */
[----:B------:R-:W-:Y:S05]  /*5730*/  BRA `(.L_x_12641) ;  /* 0x0000000400fc7947 */ /* 0x000fea0003800000 */
.L_x_12650:
[----:B------:R-:W-:Y:S01]  /*5740*/  I2FP.F32.S32 R5, R4 ;  /* 0x0000000400057245 */ /* 0x000fe20000201400 */
        /* <DEDUP_REMOVED lines=17> */
.L_x_12657:
[----:B------:R-:W-:-:S04]  /*5860*/  SHF.R.U32.HI R5, RZ, 0x18, R5 ;  /* 0x00000018ff057819 */ /* 0x000fc80000011605 */
[----:B------:R-:W-:-:S07]  /*5870*/  LOP3.LUT R0, R0, 0x80, R5, 0xf8, !PT ;  /* 0x0000008000007812 */ /* 0x000fce00078ef805 */
.L_x_12656:
[----:B------:R-:W-:Y:S05]  /*5880*/  BSYNC.RECONVERGENT B0 ;  /* 0x0000000000007941 */ /* 0x000fea0003800200 */
.L_x_12655:
[----:B------:R0:W-:Y:S01]  /*5890*/  STG.E.U8 desc[UR36][R2.64], R0 ;  /* 0x0000000002007986 */ /* 0x0001e2000c101124 */
[----:B------:R-:W-:Y:S05]  /*58a0*/  BRA `(.L_x_12641) ;  /* 0x0000000400a07947 */ /* 0x000fea0003800000 */
.L_x_12649:
[----:B------:R-:W-:-:S09]  /*58b0*/  UISETP.NE.AND UP0, UPT, UR4, 0x1c, UPT ;  /* 0x0000001c0400788c */ /* 0x000fd2000bf05270 */
[----:B------:R-:W-:Y:S05]  /*58c0*/  BRA.U !UP0, `(.L_x_12658) ;  /* 0x00000001085c7547 */ /* 0x000fea000b800000 */
[----:B------:R-:W-:-:S09]  /*58d0*/  UISETP.NE.AND UP0, UPT, UR4, 0x1d, UPT ;  /* 0x0000001d0400788c */ /* 0x000fd2000bf05270 */
[----:B------:R-:W-:Y:S05]  /*58e0*/  BRA.U !UP0, `(.L_x_12659) ;  /* 0x0000000108487547 */ /* 0x000fea000b800000 */
[----:B------:R-:W-:-:S09]  /*58f0*/  UISETP.NE.AND UP0, UPT, UR4, 0x2c, UPT ;  /* 0x0000002c0400788c */ /* 0x000fd2000bf05270 */
[----:B------:R-:W-:Y:S05]  /*5900*/  BRA.U UP0, `(.L_x_12640) ;  /* 0x0000000100a47547 */ /* 0x000fea000b800000 */
[----:B------:R-:W-:-:S04]  /*5910*/  I2FP.F32.S32 R5, R4 ;  /* 0x0000000400057245 */ /* 0x000fc80000201400 */
        /* <DEDUP_REMOVED lines=15> */
.L_x_12659:
[----:B------:R-:W-:-:S05]  /*5a10*/  SHF.R.S32.HI R5, RZ, 0x1f, R4 ;  /* 0x0000001fff057819 */ /* 0x000fca0000011404 */
[----:B------:R0:W-:Y:S01]  /*5a20*/  STG.E.64 desc[UR36][R2.64], R4 ;  /* 0x0000000402007986 */ /* 0x0001e2000c101b24 */
[----:B------:R-:W-:Y:S05]  /*5a30*/  BRA `(.L_x_12641) ;  /* 0x00000004003c7947 */ /* 0x000fea0003800000 */
.L_x_12658:
[----:B------:R0:W-:Y:S01]  /*5a40*/  STG.E desc[UR36][R2.64], R4 ;  /* 0x0000000402007986 */ /* 0x0001e2000c101924 */
[----:B------:R-:W-:Y:S05]  /*5a50*/  BRA `(.L_x_12641) ;  /* 0x0000000400347947 */ /* 0x000fea0003800000 */
.L_x_12648:
        /* <DEDUP_REMOVED lines=10> */
.L_x_12661:
[----:B------:R-:W-:Y:S01]  /*5b00*/  CS2R R6, SRZ ;  /* 0x0000000000067805 */ /* 0x000fe2000001ff00 */
[----:B------:R-:W0:Y:S04]  /*5b10*/  I2F.F64 R4, R4 ;  /* 0x0000000400047312 */ /* 0x000e280000201c00 */
[----:B0-----:R4:W-:Y:S01]  /*5b20*/  STG.E.128 desc[UR36][R2.64], R4 ;  /* 0x0000000402007986 */ /* 0x0019e2000c101d24 */
[----:B------:R-:W-:Y:S05]  /*5b30*/  BRA `(.L_x_12641) ;  /* 0x0000000000fc7947 */ /* 0x000fea0003800000 */
.L_x_12660:
[----:B------:R-:W-:-:S09]  /*5b40*/  UISETP.NE.AND UP0, UPT, UR4, 0xf, UPT ;  /* 0x0000000f0400788c */ /* 0x000fd2000bf05270 */
[----:B------:R-:W-:Y:S05]  /*5b50*/  BRA.U !UP0, `(.L_x_12662) ;  /* 0x0000000108e87547 */ /* 0x000fea000b800000 */
[----:B------:R-:W-:-:S09]  /*5b60*/  UISETP.NE.AND UP0, UPT, UR4, 0x17, UPT ;  /* 0x000000170400788c */ /* 0x000fd2000bf05270 */
[----:B------:R-:W-:Y:S05]  /*5b70*/  BRA.U !UP0, `(.L_x_12663) ;  /* 0x0000000108907547 */ /* 0x000fea000b800000 */
[----:B------:R-:W-:-:S09]  /*5b80*/  UISETP.NE.AND UP0, UPT, UR4, 0x18, UPT ;  /* 0x000000180400788c */ /* 0x000fd2000bf05270 */
[----:B------:R-:W-:Y:S05]  /*5b90*/  BRA.U !UP0, `(.L_x_12664) ;  /* 0x0000000108447547 */ /* 0x000fea000b800000 */
.L_x_12640:
        /* <DEDUP_REMOVED lines=16> */
.L_x_12665:
[----:B------:R-:W-:Y:S05]  /*5ca0*/  BRA `(.L_x_12641) ;  /* 0x0000000000a07947 */ /* 0x000fea0003800000 */
.L_x_12664:
[----:B------:R-:W-:Y:S01]  /*5cb0*/  I2FP.F32.S32 R7, R4 ;  /* 0x0000000400077245 */ /* 0x000fe20000201400 */
[----:B------:R-:W-:Y:S01]  /*5cc0*/  BSSY.RECONVERGENT B0, `(.L_x_12666) ;  /* 0x000000c000007945 */ /* 0x000fe20003800200 */
[----:B------:R-:W-:Y:S02]  /*5cd0*/  IMAD.MOV.U32 R0, RZ, RZ, 0x7f ;  /* 0x0000007fff007424 */ /* 0x000fe400078e00ff */
        /* <DEDUP_REMOVED lines=10> */
.L_x_12667:
[----:B------:R-:W-:Y:S05]  /*5d80*/  BSYNC.RECONVERGENT B0 ;  /* 0x0000000000007941 */ /* 0x000fea0003800200 */
.L_x_12666:
[----:B------:R-:W-:-:S05]  /*5d90*/  LOP3.LUT R5, R0, 0x80, R5, 0xf8, !PT ;  /* 0x0000008000057812 */ /* 0x000fca00078ef805 */
[----:B------:R2:W-:Y:S01]  /*5da0*/  STG.E.U8 desc[UR36][R2.64], R5 ;  /* 0x0000000502007986 */ /* 0x0005e2000c101124 */
[----:B------:R-:W-:Y:S05]  /*5db0*/  BRA `(.L_x_12641) ;  /* 0x00000000005c7947 */ /* 0x000fea0003800000 */
.L_x_12663:
[----:B------:R-:W-:Y:S01]  /*5dc0*/  I2FP.F32.S32 R5, R4 ;  /* 0x0000000400057245 */ /* 0x000fe20000201400 */
        /* <DEDUP_REMOVED lines=11> */
.L_x_12669:
[----:B------:R-:W-:Y:S02]  /*5e80*/  ISETP.GT.U32.AND P0, PT, R4, 0x7f800000, PT ;  /* 0x7f8000000400780c */ /* 0x000fe40003f04070 */
[----:B------:R-:W-:-:S04]  /*5e90*/  MOV R0, 0x7f ;  /* 0x0000007f00007802 */ /* 0x000fc80000000f00 */
[----:B------:R-:W-:-:S07]  /*5ea0*/  SEL R0, R0, 0x7c, P0 ;  /* 0x0000007c00007807 */ /* 0x000fce0000000000 */
.L_x_12670:
[----:B------:R-:W-:Y:S05]  /*5eb0*/  BSYNC.RECONVERGENT B0 ;  /* 0x0000000000007941 */ /* 0x000fea0003800200 */
.L_x_12668:
[----:B------:R-:W-:-:S04]  /*5ec0*/  SHF.R.U32.HI R5, RZ, 0x18, R5 ;  /* 0x00000018ff057819 */ /* 0x000fc80000011605 */
[----:B------:R-:W-:-:S05]  /*5ed0*/  LOP3.LUT R5, R0, 0x80, R5, 0xf8, !PT ;  /* 0x0000008000057812 */ /* 0x000fca00078ef805 */
[----:B------:R1:W-:Y:S01]  /*5ee0*/  STG.E.U8 desc[UR36][R2.64], R5 ;  /* 0x0000000502007986 */ /* 0x0003e2000c101124 */
[----:B------:R-:W-:Y:S05]  /*5ef0*/  BRA `(.L_x_12641) ;  /* 0x00000000000c7947 */ /* 0x000fea0003800000 */
.L_x_12662:
[----:B------:R-:W-:-:S04]  /*5f00*/  I2FP.F32.S32 R0, R4 ;  /* 0x0000000400007245 */ /* 0x000fc80000201400 */
[----:B------:R-:W-:-:S05]  /*5f10*/  F2FP.BF16.F32.PACK_AB R0, RZ, R0 ;  /* 0x00000000ff00723e */ /* 0x000fca00000010ff */
[----:B------:R0:W-:Y:S02]  /*5f20*/  STG.E.U16 desc[UR36][R2.64], R0 ;  /* 0x0000000002007986 */ /* 0x0001e4000c101524 */
.L_x_12641:
[----:B------:R-:W-:-:S07]  /*5f30*/  VIADD R17, R17, 0x80 ;  /* 0x0000008011117836 */ /* 0x000fce0000000000 */
.L_x_12601:
[----:B------:R-:W-:Y:S05]  /*5f40*/  BSYNC.RECONVERGENT B6 ;  /* 0x0000000000067941 */ /* 0x000fea0003800200 */
.L_x_12600:
        /* <DEDUP_REMOVED lines=307> */
.L_x_12673:
        /* <DEDUP_REMOVED lines=16> */
.L_x_12677:
[----:B------:R0:W5:Y:S01]  /*7380*/  LDG.E.U8 R0, desc[UR36][R2.64] ;  /* 0x0000002402007981 */ /* 0x000162000c1e1100 */
[----:B------:R-:W-:Y:S05]  /*7390*/  BRA `(.L_x_12679) ;  /* 0x0000000c002c7947 */ /* 0x000fea0003800000 */
.L_x_12676:
        /* <DEDUP_REMOVED lines=8> */
.L_x_12681:
[----:B------:R0:W5:Y:S01]  /*7420*/  LDG.E R0, desc[UR36][R2.64] ;  /* 0x0000002402007981 */ /* 0x000162000c1e1900 */
[----:B------:R-:W-:Y:S05]  /*7430*/  BRA `(.L_x_12679) ;  /* 0x0000000c00047947 */ /* 0x000fea0003800000 */
.L_x_12680:
[----:B------:R0:W5:Y:S01]  /*7440*/  LDG.E.S16 R0, desc[UR36][R2.64] ;  /* 0x0000002402007981 */ /* 0x000162000c1e1700 */
[----:B------:R-:W-:Y:S05]  /*7450*/  BRA `(.L_x_12679) ;  /* 0x0000000800fc7947 */ /* 0x000fea0003800000 */
.L_x_12675:
        /* <DEDUP_REMOVED lines=9> */
.L_x_12683:
[----:B------:R-:W2:Y:S02]  /*74f0*/  LDG.E.U16 R2, desc[UR36][R2.64] ;  /* 0x0000002402027981 */ /* 0x000ea4000c1e1500 */
[----:B--2---:R-:W-:-:S06]  /*7500*/  HADD2.F32 R0, -RZ, R2.H0_H0 ;  /* 0x20000002ff007230 */ /* 0x004fcc0000004100 */
[----:B------:R-:W0:Y:S01]  /*7510*/  F2I.FTZ.TRUNC.NTZ R0, R0 ;  /* 0x0000000000007305 */ /* 0x000e22000021f100 */
[----:B------:R-:W-:Y:S05]  /*7520*/  BRA `(.L_x_12679) ;  /* 0x0000000800c87947 */ /* 0x000fea0003800000 */
.L_x_12682:
        /* <DEDUP_REMOVED lines=9> */
.L_x_12685:
[----:B------:R-:W2:Y:S02]  /*75c0*/  LDG.E.U16 R2, desc[UR36][R2.64] ;  /* 0x0000002402027981 */ /* 0x000ea4000c1e1500 */
[----:B--2---:R-:W-:-:S06]  /*75d0*/  HADD2.F32 R0, -RZ, R2.H0_H0 ;  /* 0x20000002ff007230 */ /* 0x004fcc0000004100 */
[----:B------:R-:W0:Y:S01]  /*75e0*/  F2I.FTZ.TRUNC.NTZ R0, R0 ;  /* 0x0000000000007305 */ /* 0x000e22000021f100 */
[----:B------:R-:W-:Y:S05]  /*75f0*/  BRA `(.L_x_12679) ;  /* 0x0000000800947947 */ /* 0x000fea0003800000 */
.L_x_12684:
[----:B------:R-:W2:Y:S02]  /*7600*/  LDG.E.64 R2, desc[UR36][R2.64] ;  /* 0x0000002402027981 */ /* 0x000ea4000c1e1b00 */
[----:B--2---:R0:W1:Y:S02]  /*7610*/  F2I.F64.TRUNC R0, R2 ;  /* 0x0000000200007311 */ /* 0x004064000030d100 */
[----:B01----:R-:W-:Y:S05]  /*7620*/  BRA `(.L_x_12679) ;  /* 0x0000000800887947 */ /* 0x003fea0003800000 */
.L_x_12674:
        /* <DEDUP_REMOVED lines=12> */
.L_x_12688:
[----:B------:R-:W2:Y:S02]  /*76f0*/  LDG.E.64 R2, desc[UR36][R2.64] ;  /* 0x0000002402027981 */ /* 0x000ea4000c1e1b00 */
[----:B--2---:R0:W1:Y:S02]  /*7700*/  F2I.F64.TRUNC R0, R2 ;  /* 0x0000000200007311 */ /* 0x004064000030d100 */
[----:B01----:R-:W-:Y:S05]  /*7710*/  BRA `(.L_x_12679) ;  /* 0x00000008004c7947 */ /* 0x003fea0003800000 */
.L_x_12687:
        /* <DEDUP_REMOVED lines=24> */
[----:B------:R-:W1:Y:S01]  /*78a0*/  F2I.FTZ.TRUNC.NTZ R0, R0 ;  /* 0x0000000000007305 */ /* 0x000e62000021f100 */
[----:B------:R-:W-:Y:S05]  /*78b0*/  BRA `(.L_x_12679) ;  /* 0x0000000400e47947 */ /* 0x000fea0003800000 */
.L_x_12690:
        /* <DEDUP_REMOVED lines=13> */
.L_x_12689:
[----:B------:R-:W2:Y:S02]  /*7990*/  LDG.E.U16 R0, desc[UR36][R2.64] ;  /* 0x0000002402007981 */ /* 0x000ea4000c1e1500 */
[----:B--2---:R-:W-:-:S06]  /*79a0*/  IMAD.U32 R0, R0, 0x10000, RZ ;  /* 0x0001000000007824 */ /* 0x004fcc00078e00ff */
[----:B------:R-:W2:Y:S01]  /*79b0*/  F2I.FTZ.TRUNC.NTZ R0, R0 ;  /* 0x0000000000007305 */ /* 0x000ea2000021f100 */
[----:B------:R-:W-:Y:S05]  /*79c0*/  BRA `(.L_x_12679) ;  /* 0x0000000400a07947 */ /* 0x000fea0003800000 */
.L_x_12686:
        /* <DEDUP_REMOVED lines=10> */
.L_x_12693:
        /* <DEDUP_REMOVED lines=21> */
.L_x_12697:
[----:B------:R-:W-:Y:S05]  /*7bc0*/  BSYNC.RECONVERGENT B1 ;  /* 0x0000000000017941 */ /* 0x000fea0003800200 */
.L_x_12696:
[----:B------:R-:W-:Y:S02]  /*7bd0*/  SHF.L.U32 R0, R0, 0x14, RZ ;  /* 0x0000001400007819 */ /* 0x000fe400000006ff */
[----:B------:R-:W-:-:S04]  /*7be0*/  LEA R2, R2, 0x3b800000, 0x17 ;  /* 0x3b80000002027811 */ /* 0x000fc800078eb8ff */
[----:B------:R-:W-:-:S07]  /*7bf0*/  LOP3.LUT R0, R2, R0, R7, 0xfe, !PT ;  /* 0x0000000002007212 */ /* 0x000fce00078efe07 */
.L_x_12695:
[----:B------:R-:W-:Y:S05]  /*7c00*/  BSYNC.RECONVERGENT B0 ;  /* 0x0000000000007941 */ /* 0x000fea0003800200 */
.L_x_12694:
[----:B------:R-:W4:Y:S01]  /*7c10*/  F2I.FTZ.TRUNC.NTZ R0, R0 ;  /* 0x0000000000007305 */ /* 0x000f22000021f100 */
[----:B------:R-:W-:Y:S05]  /*7c20*/  BRA `(.L_x_12679) ;  /* 0x0000000400087947 */ /* 0x000fea0003800000 */
.L_x_12692:
        /* <DEDUP_REMOVED lines=21> */
.L_x_12701:
[----:B------:R-:W-:Y:S05]  /*7d80*/  BSYNC.RECONVERGENT B1 ;  /* 0x0000000000017941 */ /* 0x000fea0003800200 */
.L_x_12700:
[----:B------:R-:W-:Y:S01]  /*7d90*/  IMAD.SHL.U32 R0, R0, 0x200000, RZ ;  /* 0x0020000000007824 */ /* 0x000fe200078e00ff */
[----:B------:R-:W-:-:S04]  /*7da0*/  LEA R2, R2, 0x37800000, 0x17 ;  /* 0x3780000002027811 */ /* 0x000fc800078eb8ff */
[----:B------:R-:W-:-:S07]  /*7db0*/  LOP3.LUT R0, R2, R0, R7, 0xfe, !PT ;  /* 0x0000000002007212 */ /* 0x000fce00078efe07 */
.L_x_12699:
[----:B------:R-:W-:Y:S05]  /*7dc0*/  BSYNC.RECONVERGENT B0 ;  /* 0x0000000000007941 */ /* 0x000fea0003800200 */
.L_x_12698:
[----:B------:R-:W0:Y:S01]  /*7dd0*/  F2I.FTZ.TRUNC.NTZ R0, R0 ;  /* 0x0000000000007305 */ /* 0x000e22000021f100 */
[----:B------:R-:W-:Y:S05]  /*7de0*/  BRA `(.L_x_12679) ;  /* 0x0000000000987947 */ /* 0x000fea0003800000 */
.L_x_12691:
        /* <DEDUP_REMOVED lines=14> */
.L_x_12705:
[----:B------:R-:W-:Y:S05]  /*7ed0*/  BSYNC.RECONVERGENT B0 ;  /* 0x0000000000007941 */ /* 0x000fea0003800200 */
.L_x_12704:
[----:B------:R-:W0:Y:S01]  /*7ee0*/  F2I.FTZ.TRUNC.NTZ R0, R0 ;  /* 0x0000000000007305 */ /* 0x000e22000021f100 */
[----:B------:R-:W-:Y:S05]  /*7ef0*/  BRA `(.L_x_12679) ;  /* 0x0000000000547947 */ /* 0x000fea0003800000 */
.L_x_12678:
        /* <DEDUP_REMOVED lines=16> */
.L_x_12706:
[----:B------:R-:W-:Y:S01]  /*8000*/  MOV R0, RZ ;  /* 0x000000ff00007202 */ /* 0x000fe20000000f00 */
[----:B------:R-:W-:Y:S06]  /*8010*/  BRA `(.L_x_12679) ;  /* 0x00000000000c7947 */ /* 0x000fec0003800000 */
.L_x_12703:
[----:B------:R0:W5:Y:S01]  /*8020*/  LDG.E R0, desc[UR36][R2.64] ;  /* 0x0000002402007981 */ /* 0x000162000c1e1900 */
[----:B------:R-:W-:Y:S05]  /*8030*/  BRA `(.L_x_12679) ;  /* 0x0000000000047947 */ /* 0x000fea0003800000 */
.L_x_12702:
[----:B------:R0:W5:Y:S02]  /*8040*/  LDG.E R0, desc[UR36][R2.64] ;  /* 0x0000002402007981 */ /* 0x000164000c1e1900 */
.L_x_12679:
[----:B------:R-:W0:Y:S01]  /*8050*/  LDCU.64 UR6, c[0x0][0x580] ;  /* 0x0000b000ff0677ac */ /* 0x000e220008000a00 */
[----:B------:R-:W1:Y:S01]  /*8060*/  LDCU UR5, c[0x0][0x594] ;  /* 0x0000b280ff0577ac */ /* 0x000e620008000800 */
[----:B------:R-:W-:-:S04]  /*8070*/  UPRMT UR4, UR41, 0x9910, URZ ;  /* 0x0000991029047896 */ /* 0x000fc800080000ff */
[----:B------:R-:W-:Y:S01]  /*8080*/  UISETP.GT.AND UP0, UPT, UR4, 0x9, UPT ;  /* 0x000000090400788c */ /* 0x000fe2000bf04270 */
[----:B0--3--:R-:W-:Y:S01]  /*8090*/  IADD3 R2, P0, PT, R16, UR6, RZ ;  /* 0x0000000610027c10 */ /* 0x009fe2000ff1e0ff */
[----:B-12-45:R-:W-:-:S04]  /*80a0*/  IMAD R4, R0, UR5, RZ ;  /* 0x0000000500047c24 */ /* 0x036fc8000f8e02ff */
        /* <DEDUP_REMOVED lines=12> */
.L_x_12710:
[----:B------:R4:W-:Y:S01]  /*8170*/  STG.E.U8 desc[UR36][R2.64], R4 ;  /* 0x0000000402007986 */ /* 0x0009e2000c101124 */
[----:B------:R-:W-:Y:S05]  /*8180*/  BRA `(.L_x_12712) ;  /* 0x0000000c00387947 */ /* 0x000fea0003800000 */
.L_x_12709:
        /* <DEDUP_REMOVED lines=9> */
.L_x_12714:
[----:B------:R2:W-:Y:S01]  /*8220*/  STG.E desc[UR36][R2.64], R4 ;  /* 0x0000000402007986 */ /* 0x0005e2000c101924 */
[----:B------:R-:W-:Y:S05]  /*8230*/  BRA `(.L_x_12712) ;  /* 0x0000000c000c7947 */ /* 0x000fea0003800000 */
.L_x_12713:
[----:B------:R0:W-:Y:S01]  /*8240*/  STG.E.U16 desc[UR36][R2.64], R4 ;  /* 0x0000000402007986 */ /* 0x0001e2000c101524 */
[----:B------:R-:W-:Y:S05]  /*8250*/  BRA `(.L_x_12712) ;  /* 0x0000000c00047947 */ /* 0x000fea0003800000 */
.L_x_12708:
        /* <DEDUP_REMOVED lines=9> */
.L_x_12716:
[----:B------:R-:W-:-:S04]  /*82f0*/  I2FP.F32.S32 R0, R4 ;  /* 0x0000000400007245 */ /* 0x000fc80000201400 */
[----:B------:R-:W-:-:S05]  /*8300*/  F2FP.F16.F32.PACK_AB R0, RZ, R0 ;  /* 0x00000000ff00723e */ /* 0x000fca00000000ff */
[----:B------:R0:W-:Y:S01]  /*8310*/  STG.E.U16 desc[UR36][R2.64], R0 ;  /* 0x0000000002007986 */ /* 0x0001e2000c101524 */
[----:B------:R-:W-:Y:S05]  /*8320*/  BRA `(.L_x_12712) ;  /* 0x0000000800d07947 */ /* 0x000fea0003800000 */
.L_x_12715:
        /* <DEDUP_REMOVED lines=10> */
.L_x_12718:
[----:B------:R-:W-:-:S04]  /*83d0*/  I2FP.F32.S32 R4, R4 ;  /* 0x0000000400047245 */ /* 0x000fc80000201400 */
[----:B------:R-:W-:-:S04]  /*83e0*/  F2FP.F16.F32.PACK_AB R5, RZ, R4 ;  /* 0x00000004ff05723e */ /* 0x000fc800000000ff */
[----:B------:R-:W-:-:S05]  /*83f0*/  PRMT R5, R5, 0x5410, RZ ;  /* 0x0000541005057816 */ /* 0x000fca00000000ff */
[----:B------:R0:W-:Y:S01]  /*8400*/  STG.E desc[UR36][R2.64], R5 ;  /* 0x0000000502007986 */ /* 0x0001e2000c101924 */
[----:B------:R-:W-:Y:S05]  /*8410*/  BRA `(.L_x_12712) ;  /* 0x0000000800947947 */ /* 0x000fea0003800000 */
.L_x_12717:
[----:B------:R-:W0:Y:S02]  /*8420*/  I2F.F64 R4, R4 ;  /* 0x0000000400047312 */ /* 0x000e240000201c00 */
[----:B0-----:R0:W-:Y:S01]  /*8430*/  STG.E.64 desc[UR36][R2.64], R4 ;  /* 0x0000000402007986 */ /* 0x0011e2000c101b24 */
[----:B------:R-:W-:Y:S05]  /*8440*/  BRA `(.L_x_12712) ;  /* 0x0000000800887947 */ /* 0x000fea0003800000 */
.L_x_12707:
        /* <DEDUP_REMOVED lines=12> */
.L_x_12722:
        /* <DEDUP_REMOVED lines=18> */
.L_x_12725:
[----:B------:R-:W-:-:S04]  /*8630*/  SHF.R.U32.HI R5, RZ, 0x18, R5 ;  /* 0x00000018ff057819 */ /* 0x000fc80000011605 */
[----:B------:R-:W-:-:S07]  /*8640*/  LOP3.LUT R0, R0, 0x80, R5, 0xf8, !PT ;  /* 0x0000008000007812 */ /* 0x000fce00078ef805 */
.L_x_12724:
[----:B------:R-:W-:Y:S05]  /*8650*/  BSYNC.RECONVERGENT B0 ;  /* 0x0000000000007941 */ /* 0x000fea0003800200 */
.L_x_12723:
[----:B------:R0:W-:Y:S01]  /*8660*/  STG.E.U8 desc[UR36][R2.64], R0 ;  /* 0x0000000002007986 */ /* 0x0001e2000c101124 */
[----:B------:R-:W-:Y:S05]  /*8670*/  BRA `(.L_x_12712) ;  /* 0x0000000400fc7947 */ /* 0x000fea0003800000 */
.L_x_12721:
        /* <DEDUP_REMOVED lines=18> */
.L_x_12728:
[----:B------:R-:W-:-:S04]  /*87a0*/  SHF.R.U32.HI R5, RZ, 0x18, R5 ;  /* 0x00000018ff057819 */ /* 0x000fc80000011605 */
[----:B------:R-:W-:-:S07]  /*87b0*/  LOP3.LUT R0, R0, 0x80, R5, 0xf8, !PT ;  /* 0x0000008000007812 */ /* 0x000fce00078ef805 */
.L_x_12727:
[----:B------:R-:W-:Y:S05]  /*87c0*/  BSYNC.RECONVERGENT B0 ;  /* 0x0000000000007941 */ /* 0x000fea0003800200 */
.L_x_12726:
[----:B------:R0:W-:Y:S01]  /*87d0*/  STG.E.U8 desc[UR36][R2.64], R0 ;  /* 0x0000000002007986 */ /* 0x0001e2000c101124 */
[----:B------:R-:W-:Y:S05]  /*87e0*/  BRA `(.L_x_12712) ;  /* 0x0000000400a07947 */ /* 0x000fea0003800000 */
.L_x_12720:
        /* <DEDUP_REMOVED lines=22> */
.L_x_12730:
[----:B------:R-:W-:-:S05]  /*8950*/  SHF.R.S32.HI R5, RZ, 0x1f, R4 ;  /* 0x0000001fff057819 */ /* 0x000fca0000011404 */
[----:B------:R0:W-:Y:S01]  /*8960*/  STG.E.64 desc[UR36][R2.64], R4 ;  /* 0x0000000402007986 */ /* 0x0001e2000c101b24 */
[----:B------:R-:W-:Y:S05]  /*8970*/  BRA `(.L_x_12712) ;  /* 0x00000004003c7947 */ /* 0x000fea0003800000 */
.L_x_12729:
[----:B------:R0:W-:Y:S01]  /*8980*/  STG.E desc[UR36][R2.64], R4 ;  /* 0x0000000402007986 */ /* 0x0001e2000c101924 */
[----:B------:R-:W-:Y:S05]  /*8990*/  BRA `(.L_x_12712) ;  /* 0x0000000400347947 */ /* 0x000fea0003800000 */
.L_x_12719:
        /* <DEDUP_REMOVED lines=10> */
.L_x_12732:
[----:B------:R-:W-:Y:S01]  /*8a40*/  CS2R R6, SRZ ;  /* 0x0000000000067805 */ /* 0x000fe2000001ff00 */
[----:B------:R-:W0:Y:S04]  /*8a50*/  I2F.F64 R4, R4 ;  /* 0x0000000400047312 */ /* 0x000e280000201c00 */
[----:B0-----:R0:W-:Y:S01]  /*8a60*/  STG.E.128 desc[UR36][R2.64], R4 ;  /* 0x0000000402007986 */ /* 0x0011e2000c101d24 */
[----:B------:R-:W-:Y:S05]  /*8a70*/  BRA `(.L_x_12712) ;  /* 0x0000000000fc7947 */ /* 0x000fea0003800000 */
.L_x_12731:
[----:B------:R-:W-:-:S09]  /*8a80*/  UISETP.NE.AND UP0, UPT, UR4, 0xf, UPT ;  /* 0x0000000f0400788c */ /* 0x000fd2000bf05270 */
[----:B------:R-:W-:Y:S05]  /*8a90*/  BRA.U !UP0, `(.L_x_12733) ;  /* 0x0000000108e87547 */ /* 0x000fea000b800000 */
[----:B------:R-:W-:-:S09]  /*8aa0*/  UISETP.NE.AND UP0, UPT, UR4, 0x17, UPT ;  /* 0x000000170400788c */ /* 0x000fd2000bf05270 */
[----:B------:R-:W-:Y:S05]  /*8ab0*/  BRA.U !UP0, `(.L_x_12734) ;  /* 0x0000000108907547 */ /* 0x000fea000b800000 */
[----:B------:R-:W-:-:S09]  /*8ac0*/  UISETP.NE.AND UP0, UPT, UR4, 0x18, UPT ;  /* 0x000000180400788c */ /* 0x000fd2000bf05270 */
[----:B------:R-:W-:Y:S05]  /*8ad0*/  BRA.U !UP0, `(.L_x_12735) ;  /* 0x0000000108447547 */ /* 0x000fea000b800000 */
.L_x_12711:
        /* <DEDUP_REMOVED lines=16> */
.L_x_12736:
[----:B------:R-:W-:Y:S05]  /*8be0*/  BRA `(.L_x_12712) ;  /* 0x0000000000a07947 */ /* 0x000fea0003800000 */
.L_x_12735:
        /* <DEDUP_REMOVED lines=13> */
.L_x_12738:
[----:B------:R-:W-:Y:S05]  /*8cc0*/  BSYNC.RECONVERGENT B0 ;  /* 0x0000000000007941 */ /* 0x000fea0003800200 */
.L_x_12737:
[----:B------:R-:W-:-:S05]  /*8cd0*/  LOP3.LUT R5, R0, 0x80, R5, 0xf8, !PT ;  /* 0x0000008000057812 */ /* 0x000fca00078ef805 */
[----:B------:R0:W-:Y:S01]  /*8ce0*/  STG.E.U8 desc[UR36][R2.64], R5 ;  /* 0x0000000502007986 */ /* 0x0001e2000c101124 */
[----:B------:R-:W-:Y:S05]  /*8cf0*/  BRA `(.L_x_12712) ;  /* 0x00000000005c7947 */ /* 0x000fea0003800000 */
.L_x_12734:
        /* <DEDUP_REMOVED lines=12> */
.L_x_12740:
[----:B------:R-:W-:Y:S02]  /*8dc0*/  ISETP.GT.U32.AND P0, PT, R4, 0x7f800000, PT ;  /* 0x7f8000000400780c */ /* 0x000fe40003f04070 */
[----:B------:R-:W-:-:S04]  /*8dd0*/  MOV R0, 0x7f ;  /* 0x0000007f00007802 */ /* 0x000fc80000000f00 */
[----:B------:R-:W-:-:S07]  /*8de0*/  SEL R0, R0, 0x7c, P0 ;  /* 0x0000007c00007807 */ /* 0x000fce0000000000 */
.L_x_12741:
[----:B------:R-:W-:Y:S05]  /*8df0*/  BSYNC.RECONVERGENT B0 ;  /* 0x0000000000007941 */ /* 0x000fea0003800200 */
.L_x_12739:
[----:B------:R-:W-:-:S04]  /*8e00*/  SHF.R.U32.HI R5, RZ, 0x18, R5 ;  /* 0x00000018ff057819 */ /* 0x000fc80000011605 */
[----:B------:R-:W-:-:S05]  /*8e10*/  LOP3.LUT R5, R0, 0x80, R5, 0xf8, !PT ;  /* 0x0000008000057812 */ /* 0x000fca00078ef805 */
[----:B------:R0:W-:Y:S01]  /*8e20*/  STG.E.U8 desc[UR36][R2.64], R5 ;  /* 0x0000000502007986 */ /* 0x0001e2000c101124 */
[----:B------:R-:W-:Y:S05]  /*8e30*/  BRA `(.L_x_12712) ;  /* 0x00000000000c7947 */ /* 0x000fea0003800000 */
.L_x_12733:
[----:B------:R-:W-:-:S04]  /*8e40*/  I2FP.F32.S32 R0, R4 ;  /* 0x0000000400007245 */ /* 0x000fc80000201400 */
[----:B------:R-:W-:-:S05]  /*8e50*/  F2FP.BF16.F32.PACK_AB R0, RZ, R0 ;  /* 0x00000000ff00723e */ /* 0x000fca00000010ff */
[----:B------:R0:W-:Y:S02]  /*8e60*/  STG.E.U16 desc[UR36][R2.64], R0 ;  /* 0x0000000002007986 */ /* 0x0001e4000c101524 */
.L_x_12712:
[----:B------:R-:W-:-:S07]  /*8e70*/  VIADD R17, R17, 0x80 ;  /* 0x0000008011117836 */ /* 0x000fce0000000000 */
.L_x_12672:
[----:B------:R-:W-:Y:S05]  /*8e80*/  BSYNC.RECONVERGENT B6 ;  /* 0x0000000000067941 */ /* 0x000fea0003800200 */
.L_x_12671:
        /* <DEDUP_REMOVED lines=306> */
.L_x_12742:
[----:B------:R-:W1:Y:S01]  /*a1b0*/  LDCU.128 UR8, c[0x0][0x580] ;  /* 0x0000b000ff0877ac */ /* 0x000e620008000c00 */
[----:B------:R-:W-:-:S04]  /*a1c0*/  UPRMT UR4, UR42, 0x9910, URZ ;  /* 0x000099102a047896 */ /* 0x000fc800080000ff */
[----:B------:R-:W-:Y:S01]  /*a1d0*/  UISETP.GT.AND UP0, UPT, UR4, 0x9, UPT ;  /* 0x000000090400788c */ /* 0x000fe2000bf04270 */
[----:B-1234-:R-:W-:Y:S02]  /*a1e0*/  IADD3 R2, P1, PT, R0, UR10, RZ ;  /* 0x0000000a00027c10 */ /* 0x01efe4000ff3e0ff */
[----:B------:R-:W-:-:S03]  /*a1f0*/  IADD3 R16, P0, PT, R16, UR8, RZ ;  /* 0x0000000810107c10 */ /* 0x000fc6000ff1e0ff */
        /* <DEDUP_REMOVED lines=13> */
.L_x_12746:
[----:B------:R0:W5:Y:S01]  /*a2d0*/  LDG.E.U8 R0, desc[UR36][R2.64] ;  /* 0x0000002402007981 */ /* 0x000162000c1e1100 */
[----:B------:R-:W-:Y:S05]  /*a2e0*/  BRA `(.L_x_12748) ;  /* 0x0000000c002c7947 */ /* 0x000fea0003800000 */
.L_x_12745:
        /* <DEDUP_REMOVED lines=8> */
.L_x_12750:
[----:B------:R0:W5:Y:S01]  /*a370*/  LDG.E R0, desc[UR36][R2.64] ;  /* 0x0000002402007981 */ /* 0x000162000c1e1900 */
[----:B------:R-:W-:Y:S05]  /*a380*/  BRA `(.L_x_12748) ;  /* 0x0000000c00047947 */ /* 0x000fea0003800000 */
.L_x_12749:
[----:B------:R0:W5:Y:S01]  /*a390*/  LDG.E.S16 R0, desc[UR36][R2.64] ;  /* 0x0000002402007981 */ /* 0x000162000c1e1700 */
[----:B------:R-:W-:Y:S05]  /*a3a0*/  BRA `(.L_x_12748) ;  /* 0x0000000800fc7947 */ /* 0x000fea0003800000 */
.L_x_12744:
        /* <DEDUP_REMOVED lines=9> */
.L_x_12752:
[----:B------:R-:W2:Y:S02]  /*a440*/  LDG.E.U16 R2, desc[UR36][R2.64] ;  /* 0x0000002402027981 */ /* 0x000ea4000c1e1500 */
[----:B--2---:R-:W-:-:S06]  /*a450*/  HADD2.F32 R0, -RZ, R2.H0_H0 ;  /* 0x20000002ff007230 */ /* 0x004fcc0000004100 */
[----:B------:R-:W0:Y:S01]  /*a460*/  F2I.FTZ.TRUNC.NTZ R0, R0 ;  /* 0x0000000000007305 */ /* 0x000e22000021f100 */
[----:B------:R-:W-:Y:S05]  /*a470*/  BRA `(.L_x_12748) ;  /* 0x0000000800c87947 */ /* 0x000fea0003800000 */
.L_x_12751:
        /* <DEDUP_REMOVED lines=9> */
.L_x_12754:
[----:B------:R-:W2:Y:S02]  /*a510*/  LDG.E.U16 R2, desc[UR36][R2.64] ;  /* 0x0000002402027981 */ /* 0x000ea4000c1e1500 */
[----:B--2---:R-:W-:-:S06]  /*a520*/  HADD2.F32 R0, -RZ, R2.H0_H0 ;  /* 0x20000002ff007230 */ /* 0x004fcc0000004100 */
[----:B------:R-:W0:Y:S01]  /*a530*/  F2I.FTZ.TRUNC.NTZ R0, R0 ;  /* 0x0000000000007305 */ /* 0x000e22000021f100 */
[----:B------:R-:W-:Y:S05]  /*a540*/  BRA `(.L_x_12748) ;  /* 0x0000000800947947 */ /* 0x000fea0003800000 */
.L_x_12753:
[----:B------:R-:W2:Y:S02]  /*a550*/  LDG.E.64 R2, desc[UR36][R2.64] ;  /* 0x0000002402027981 */ /* 0x000ea4000c1e1b00 */
[----:B--2---:R0:W1:Y:S02]  /*a560*/  F2I.F64.TRUNC R0, R2 ;  /* 0x0000000200007311 */ /* 0x004064000030d100 */
[----:B01----:R-:W-:Y:S05]  /*a570*/  BRA `(.L_x_12748) ;  /* 0x0000000800887947 */ /* 0x003fea0003800000 */
.L_x_12743:
        /* <DEDUP_REMOVED lines=12> */
.L_x_12757:
[----:B------:R-:W2:Y:S02]  /*a640*/  LDG.E.64 R2, desc[UR36][R2.64] ;  /* 0x0000002402027981 */ /* 0x000ea4000c1e1b00 */
[----:B--2---:R0:W1:Y:S02]  /*a650*/  F2I.F64.TRUNC R0, R2 ;  /* 0x0000000200007311 */ /* 0x004064000030d100 */
[----:B01----:R-:W-:Y:S05]  /*a660*/  BRA `(.L_x_12748) ;  /* 0x00000008004c7947 */ /* 0x003fea0003800000 */
.L_x_12756:
        /* <DEDUP_REMOVED lines=26> */
.L_x_12759:
        /* <DEDUP_REMOVED lines=13> */
.L_x_12758:
[----:B------:R-:W2:Y:S02]  /*a8e0*/  LDG.E.U16 R0, desc[UR36][R2.64] ;  /* 0x0000002402007981 */ /* 0x000ea4000c1e1500 */
[----:B--2---:R-:W-:-:S06]  /*a8f0*/  IMAD.U32 R0, R0, 0x10000, RZ ;  /* 0x0001000000007824 */ /* 0x004fcc00078e00ff */
[----:B------:R-:W0:Y:S01]  /*a900*/  F2I.FTZ.TRUNC.NTZ R0, R0 ;  /* 0x0000000000007305 */ /* 0x000e22000021f100 */
[----:B------:R-:W-:Y:S05]  /*a910*/  BRA `(.L_x_12748) ;  /* 0x0000000400a07947 */ /* 0x000fea0003800000 */
.L_x_12755:
        /* <DEDUP_REMOVED lines=10> */
.L_x_12762:
        /* <DEDUP_REMOVED lines=21> */
.L_x_12766:
[----:B------:R-:W-:Y:S05]  /*ab10*/  BSYNC.RECONVERGENT B1 ;  /* 0x0000000000017941 */ /* 0x000fea0003800200 */
.L_x_12765:
[----:B------:R-:W-:Y:S01]  /*ab20*/  IMAD.SHL.U32 R0, R0, 0x100000, RZ ;  /* 0x0010000000007824 */ /* 0x000fe200078e00ff */
[----:B------:R-:W-:-:S04]  /*ab30*/  LEA R2, R2, 0x3b800000, 0x17 ;  /* 0x3b80000002027811 */ /* 0x000fc800078eb8ff */
[----:B------:R-:W-:-:S07]  /*ab40*/  LOP3.LUT R0, R2, R0, R7, 0xfe, !PT ;  /* 0x0000000002007212 */ /* 0x000fce00078efe07 */
.L_x_12764:
[----:B------:R-:W-:Y:S05]  /*ab50*/  BSYNC.RECONVERGENT B0 ;  /* 0x0000000000007941 */ /* 0x000fea0003800200 */
.L_x_12763:
[----:B------:R-:W2:Y:S01]  /*ab60*/  F2I.FTZ.TRUNC.NTZ R0, R0 ;  /* 0x0000000000007305 */ /* 0x000ea2000021f100 */
[----:B------:R-:W-:Y:S05]  /*ab70*/  BRA `(.L_x_12748) ;  /* 0x0000000400087947 */ /* 0x000fea0003800000 */
.L_x_12761:
        /* <DEDUP_REMOVED lines=21> */
.L_x_12770:
[----:B------:R-:W-:Y:S05]  /*acd0*/  BSYNC.RECONVERGENT B1 ;  /* 0x0000000000017941 */ /* 0x000fea0003800200 */
.L_x_12769:
[----:B------:R-:W-:Y:S02]  /*ace0*/  SHF.L.U32 R0, R0, 0x15, RZ ;  /* 0x0000001500007819 */ /* 0x000fe400000006ff */
[----:B------:R-:W-:-:S04]  /*acf0*/  LEA R2, R2, 0x37800000, 0x17 ;  /* 0x3780000002027811 */ /* 0x000fc800078eb8ff */
[----:B------:R-:W-:-:S07]  /*ad00*/  LOP3.LUT R0, R2, R0, R7, 0xfe, !PT ;  /* 0x0000000002007212 */ /* 0x000fce00078efe07 */
.L_x_12768:
[----:B------:R-:W-:Y:S05]  /*ad10*/  BSYNC.RECONVERGENT B0 ;  /* 0x0000000000007941 */ /* 0x000fea0003800200 */
.L_x_12767:
[----:B------:R-:W0:Y:S01]  /*ad20*/  F2I.FTZ.TRUNC.NTZ R0, R0 ;  /* 0x0000000000007305 */ /* 0x000e22000021f100 */
[----:B------:R-:W-:Y:S05]  /*ad30*/  BRA `(.L_x_12748) ;  /* 0x0000000000987947 */ /* 0x000fea0003800000 */
.L_x_12760:
        /* <DEDUP_REMOVED lines=14> */
.L_x_12774:
[----:B------:R-:W-:Y:S05]  /*ae20*/  BSYNC.RECONVERGENT B0 ;  /* 0x0000000000007941 */ /* 0x000fea0003800200 */
.L_x_12773:
[----:B------:R-:W4:Y:S01]  /*ae30*/  F2I.FTZ.TRUNC.NTZ R0, R0 ;  /* 0x0000000000007305 */ /* 0x000f22000021f100 */
[----:B------:R-:W-:Y:S05]  /*ae40*/  BRA `(.L_x_12748) ;  /* 0x0000000000547947 */ /* 0x000fea0003800000 */
.L_x_12747:
        /* <DEDUP_REMOVED lines=16> */
.L_x_12775:
[----:B------:R-:W-:Y:S01]  /*af50*/  IMAD.MOV.U32 R0, RZ, RZ, RZ ;  /* 0x000000ffff007224 */ /* 0x000fe200078e00ff */
[----:B------:R-:W-:Y:S06]  /*af60*/  BRA `(.L_x_12748) ;  /* 0x00000000000c7947 */ /* 0x000fec0003800000 */
.L_x_12772:
[----:B------:R0:W5:Y:S01]  /*af70*/  LDG.E R0, desc[UR36][R2.64] ;  /* 0x0000002402007981 */ /* 0x000162000c1e1900 */
[----:B------:R-:W-:Y:S05]  /*af80*/  BRA `(.L_x_12748) ;  /* 0x0000000000047947 */ /* 0x000fea0003800000 */
.L_x_12771:
[----:B------:R3:W5:Y:S02]  /*af90*/  LDG.E R0, desc[UR36][R2.64] ;  /* 0x0000002402007981 */ /* 0x000764000c1e1900 */
.L_x_12748:
[----:B------:R-:W0:Y:S01]  /*afa0*/  LDCU UR5, c[0x0][0x594] ;  /* 0x0000b280ff0577ac */ /* 0x000e220008000800 */
[----:B------:R-:W-:-:S04]  /*afb0*/  UPRMT UR4, UR41, 0x9910, URZ ;  /* 0x0000991029047896 */ /* 0x000fc800080000ff */
[----:B------:R-:W-:Y:S01]  /*afc0*/  UISETP.GT.AND UP0, UPT, UR4, 0x9, UPT ;  /* 0x000000090400788c */ /* 0x000fe2000bf04270 */
[----:B012345:R-:W-:-:S08]  /*afd0*/  IMAD R2, R0, UR5, RZ ;  /* 0x0000000500027c24 */ /* 0x03ffd0000f8e02ff */
        /* <DEDUP_REMOVED lines=11> */
.L_x_12779:
[----:B------:R-:W-:Y:S01]  /*b090*/  STG.E.U8 desc[UR36][R16.64], R2 ;  /* 0x0000000210007986 */ /* 0x000fe2000c101124 */
[----:B------:R-:W-:Y:S05]  /*b0a0*/  EXIT ;  /* 0x000000000000794d */ /* 0x000fea0003800000 */
.L_x_12778:
[----:B------:R-:W-:-:S09]  /*b0b0*/  UISETP.NE.AND UP0, UPT, UR4, 0x2, UPT ;  /* 0x000000020400788c */ /* 0x000fd2000bf05270 */
[----:B------:R-:W-:Y:S05]  /*b0c0*/  BRA.U !UP0, `(.L_x_12781) ;  /* 0x0000000108247547 */ /* 0x000fea000b800000 */
[----:B------:R-:W-:-:S09]  /*b0d0*/  UISETP.NE.AND UP0, UPT, UR4, 0x3, UPT ;  /* 0x000000030400788c */ /* 0x000fd2000bf05270 */
[----:B------:R-:W-:Y:S05]  /*b0e0*/  BRA.U !UP0, `(.L_x_12782) ;  /* 0x0000000108147547 */ /* 0x000fea000b800000 */
[----:B------:R-:W-:-:S09]  /*b0f0*/  UISETP.NE.AND UP0, UPT, UR4, 0x4, UPT ;  /* 0x000000040400788c */ /* 0x000fd2000bf05270 */
[----:B------:R-:W-:Y:S05]  /*b100*/  BRA.U UP0, `(.L_x_12780) ;  /* 0x00000009003c7547 */ /* 0x000fea000b800000 */
[----:B------:R-:W-:-:S05]  /*b110*/  SHF.R.S32.HI R3, RZ, 0x1f, R2 ;  /* 0x0000001fff037819 */ /* 0x000fca0000011402 */
[----:B------:R-:W-:Y:S01]  /*b120*/  STG.E.64 desc[UR36][R16.64], R2 ;  /* 0x0000000210007986 */ /* 0x000fe2000c101b24 */
[----:B------:R-:W-:Y:S05]  /*b130*/  EXIT ;  /* 0x000000000000794d */ /* 0x000fea0003800000 */
.L_x_12782:
[----:B------:R-:W-:Y:S01]  /*b140*/  STG.E desc[UR36][R16.64], R2 ;  /* 0x0000000210007986 */ /* 0x000fe2000c101924 */
[----:B------:R-:W-:Y:S05]  /*b150*/  EXIT ;  /* 0x000000000000794d */ /* 0x000fea0003800000 */
.L_x_12781:
[----:B------:R-:W-:Y:S01]  /*b160*/  STG.E.U16 desc[UR36][R16.64], R2 ;  /* 0x0000000210007986 */ /* 0x000fe2000c101524 */
[----:B------:R-:W-:Y:S05]  /*b170*/  EXIT ;  /* 0x000000000000794d */ /* 0x000fea0003800000 */
.L_x_12777:
[----:B------:R-:W-:-:S09]  /*b180*/  UISETP.GT.AND UP0, UPT, UR4, 0x6, UPT ;  /* 0x000000060400788c */ /* 0x000fd2000bf04270 */
[----:B------:R-:W-:Y:S05]  /*b190*/  BRA.U UP0, `(.L_x_12783) ;  /* 0x00000001002c7547 */ /* 0x000fea000b800000 */
[----:B------:R-:W-:-:S09]  /*b1a0*/  UISETP.NE.AND UP0, UPT, UR4, 0x5, UPT ;  /* 0x000000050400788c */ /* 0x000fd2000bf05270 */
[----:B------:R-:W-:Y:S05]  /*b1b0*/  BRA.U !UP0, `(.L_x_12784) ;  /* 0x0000000108147547 */ /* 0x000fea000b800000 */
[----:B------:R-:W-:-:S09]  /*b1c0*/  UISETP.NE.AND UP0, UPT, UR4, 0x6, UPT ;  /* 0x000000060400788c */ /* 0x000fd2000bf05270 */
[----:B------:R-:W-:Y:S05]  /*b1d0*/  BRA.U UP0, `(.L_x_12780) ;  /* 0x0000000900087547 */ /* 0x000fea000b800000 */
[----:B------:R-:W-:-:S05]  /*b1e0*/  I2FP.F32.S32 R3, R2 ;  /* 0x0000000200037245 */ /* 0x000fca0000201400 */
[----:B------:R-:W-:Y:S01]  /*b1f0*/  STG.E desc[UR36][R16.64], R3 ;  /* 0x0000000310007986 */ /* 0x000fe2000c101924 */
[----:B------:R-:W-:Y:S05]  /*b200*/  EXIT ;  /* 0x000000000000794d */ /* 0x000fea0003800000 */
.L_x_12784:
[----:B------:R-:W-:-:S04]  /*b210*/  I2FP.F32.S32 R0, R2 ;  /* 0x0000000200007245 */ /* 0x000fc80000201400 */
[----:B------:R-:W-:-:S05]  /*b220*/  F2FP.F16.F32.PACK_AB R0, RZ, R0 ;  /* 0x00000000ff00723e */ /* 0x000fca00000000ff */
[----:B------:R-:W-:Y:S01]  /*b230*/  STG.E.U16 desc[UR36][R16.64], R0 ;  /* 0x0000000010007986 */ /* 0x000fe2000c101524 */
[----:B------:R-:W-:Y:S05]  /*b240*/  EXIT ;  /* 0x000000000000794d */ /* 0x000fea0003800000 */
.L_x_12783:
        /* <DEDUP_REMOVED lines=8> */
[----:B------:R-:W-:Y:S01]  /*b2d0*/  STG.E.64 desc[UR36][R16.64], R2 ;  /* 0x0000000210007986 */ /* 0x000fe2000c101b24 */
[----:B------:R-:W-:Y:S05]  /*b2e0*/  EXIT ;  /* 0x000000000000794d */ /* 0x000fea0003800000 */
.L_x_12786:
[----:B------:R-:W-:-:S04]  /*b2f0*/  I2FP.F32.S32 R2, R2 ;  /* 0x0000000200027245 */ /* 0x000fc80000201400 */
[----:B------:R-:W-:-:S04]  /*b300*/  F2FP.F16.F32.PACK_AB R3, RZ, R2 ;  /* 0x00000002ff03723e */ /* 0x000fc800000000ff */
[----:B------:R-:W-:-:S05]  /*b310*/  PRMT R3, R3, 0x5410, RZ ;  /* 0x0000541003037816 */ /* 0x000fca00000000ff */
[----:B------:R-:W-:Y:S01]  /*b320*/  STG.E desc[UR36][R16.64], R3 ;  /* 0x0000000310007986 */ /* 0x000fe2000c101924 */
[----:B------:R-:W-:Y:S05]  /*b330*/  EXIT ;  /* 0x000000000000794d */ /* 0x000fea0003800000 */
.L_x_12785:
[----:B------:R-:W0:Y:S02]  /*b340*/  I2F.F64 R2, R2 ;  /* 0x0000000200027312 */ /* 0x000e240000201c00 */
[----:B0-----:R-:W-:Y:S01]  /*b350*/  STG.E.64 desc[UR36][R16.64], R2 ;  /* 0x0000000210007986 */ /* 0x001fe2000c101b24 */
[----:B------:R-:W-:Y:S05]  /*b360*/  EXIT ;  /* 0x000000000000794d */ /* 0x000fea0003800000 */
.L_x_12776:
        /* <DEDUP_REMOVED lines=12> */
.L_x_12790:
[----:B------:R-:W-:Y:S01]  /*b430*/  I2FP.F32.S32 R3, R2 ;  /* 0x0000000200037245 */ /* 0x000fe20000201400 */
[----:B------:R-:W-:Y:S01]  /*b440*/  BSSY.RECONVERGENT B0, `(.L_x_12791) ;  /* 0x0000013000007945 */ /* 0x000fe20003800200 */
[----:B------:R-:W-:Y:S02]  /*b450*/  MOV R8, 0x80 ;  /* 0x0000008000087802 */ /* 0x000fe40000000f00 */
        /* <DEDUP_REMOVED lines=14> */
.L_x_12793:
[----:B------:R-:W-:-:S04]  /*b540*/  SHF.R.U32.HI R3, RZ, 0x18, R3 ;  /* 0x00000018ff037819 */ /* 0x000fc80000011603 */
[----:B------:R-:W-:-:S04]  /*b550*/  LOP3.LUT R0, R0, 0x80, R3, 0xf8, !PT ;  /* 0x0000008000007812 */ /* 0x000fc800078ef803 */
[----:B------:R-:W-:-:S07]  /*b560*/  PRMT R8, R0, 0x7610, R8 ;  /* 0x0000761000087816 */ /* 0x000fce0000000008 */
.L_x_12792:
[----:B------:R-:W-:Y:S05]  /*b570*/  BSYNC.RECONVERGENT B0 ;  /* 0x0000000000007941 */ /* 0x000fea0003800200 */
.L_x_12791:
[----:B------:R-:W-:Y:S01]  /*b580*/  STG.E.U8 desc[UR36][R16.64], R8 ;  /* 0x0000000810007986 */ /* 0x000fe2000c101124 */
[----:B------:R-:W-:Y:S05]  /*b590*/  EXIT ;  /* 0x000000000000794d */ /* 0x000fea0003800000 */
.L_x_12789:
        /* <DEDUP_REMOVED lines=17> */
.L_x_12796:
[----:B------:R-:W-:-:S04]  /*b6b0*/  SHF.R.U32.HI R3, RZ, 0x18, R3 ;  /* 0x00000018ff037819 */ /* 0x000fc80000011603 */
[----:B------:R-:W-:-:S04]  /*b6c0*/  LOP3.LUT R0, R0, 0x80, R3, 0xf8, !PT ;  /* 0x0000008000007812 */ /* 0x000fc800078ef803 */
[----:B------:R-:W-:-:S07]  /*b6d0*/  PRMT R8, R0, 0x7610, R8 ;  /* 0x0000761000087816 */ /* 0x000fce0000000008 */
.L_x_12795:
[----:B------:R-:W-:Y:S05]  /*b6e0*/  BSYNC.RECONVERGENT B0 ;  /* 0x0000000000007941 */ /* 0x000fea0003800200 */
.L_x_12794:
[----:B------:R-:W-:Y:S01]  /*b6f0*/  STG.E.U8 desc[UR36][R16.64], R8 ;  /* 0x0000000810007986 */ /* 0x000fe2000c101124 */
[----:B------:R-:W-:Y:S05]  /*b700*/  EXIT ;  /* 0x000000000000794d */ /* 0x000fea0003800000 */
.L_x_12788:
        /* <DEDUP_REMOVED lines=22> */
.L_x_12798:
[----:B------:R-:W-:-:S05]  /*b870*/  SHF.R.S32.HI R3, RZ, 0x1f, R2 ;  /* 0x0000001fff037819 */ /* 0x000fca0000011402 */
[----:B------:R-:W-:Y:S01]  /*b880*/  STG.E.64 desc[UR36][R16.64], R2 ;  /* 0x0000000210007986 */ /* 0x000fe2000c101b24 */
[----:B------:R-:W-:Y:S05]  /*b890*/  EXIT ;  /* 0x000000000000794d */ /* 0x000fea0003800000 */
.L_x_12797:
[----:B------:R-:W-:Y:S01]  /*b8a0*/  STG.E desc[UR36][R16.64], R2 ;  /* 0x0000000210007986 */ /* 0x000fe2000c101924 */
[----:B------:R-:W-:Y:S05]  /*b8b0*/  EXIT ;  /* 0x000000000000794d */ /* 0x000fea0003800000 */
.L_x_12787:
        /* <DEDUP_REMOVED lines=8> */
[----:B------:R-:W-:Y:S01]  /*b940*/  STG.E.U8 desc[UR36][R16.64], R3 ;  /* 0x0000000310007986 */ /* 0x000fe2000c101124 */
[----:B------:R-:W-:Y:S05]  /*b950*/  EXIT ;  /* 0x000000000000794d */ /* 0x000fea0003800000 */
.L_x_12800:
[----:B------:R-:W-:Y:S01]  /*b960*/  CS2R R6, SRZ ;  /* 0x0000000000067805 */ /* 0x000fe2000001ff00 */
[----:B------:R-:W0:Y:S04]  /*b970*/  I2F.F64 R4, R2 ;  /* 0x0000000200047312 */ /* 0x000e280000201c00 */
[----:B0-----:R-:W-:Y:S01]  /*b980*/  STG.E.128 desc[UR36][R16.64], R4 ;  /* 0x0000000410007986 */ /* 0x001fe2000c101d24 */
[----:B------:R-:W-:Y:S05]  /*b990*/  EXIT ;  /* 0x000000000000794d */ /* 0x000fea0003800000 */
.L_x_12799:
[----:B------:R-:W-:-:S09]  /*b9a0*/  UISETP.NE.AND UP0, UPT, UR4, 0xf, UPT ;  /* 0x0000000f0400788c */ /* 0x000fd2000bf05270 */
[----:B------:R-:W-:Y:S05]  /*b9b0*/  BRA.U !UP0, `(.L_x_12801) ;  /* 0x0000000108e87547 */ /* 0x000fea000b800000 */
[----:B------:R-:W-:-:S09]  /*b9c0*/  UISETP.NE.AND UP0, UPT, UR4, 0x17, UPT ;  /* 0x000000170400788c */ /* 0x000fd2000bf05270 */
[----:B------:R-:W-:Y:S05]  /*b9d0*/  BRA.U !UP0, `(.L_x_12802) ;  /* 0x0000000108907547 */ /* 0x000fea000b800000 */
[----:B------:R-:W-:-:S09]  /*b9e0*/  UISETP.NE.AND UP0, UPT, UR4, 0x18, UPT ;  /* 0x000000180400788c */ /* 0x000fd2000bf05270 */
[----:B------:R-:W-:Y:S05]  /*b9f0*/  BRA.U !UP0, `(.L_x_12803) ;  /* 0x0000000108447547 */ /* 0x000fea000b800000 */
.L_x_12780:
        /* <DEDUP_REMOVED lines=16> */
.L_x_12804:
[----:B------:R-:W-:Y:S05]  /*bb00*/  EXIT ;  /* 0x000000000000794d */ /* 0x000fea0003800000 */
.L_x_12803:
[----:B------:R-:W-:Y:S01]  /*bb10*/  I2FP.F32.S32 R5, R2 ;  /* 0x0000000200057245 */ /* 0x000fe20000201400 */
[----:B------:R-:W-:Y:S01]  /*bb20*/  BSSY.RECONVERGENT B0, `(.L_x_12805) ;  /* 0x000000c000007945 */ /* 0x000fe20003800200 */
[----:B------:R-:W-:Y:S02]  /*bb30*/  MOV R0, 0x7f ;  /* 0x0000007f00007802 */ /* 0x000fe40000000f00 */
        /* <DEDUP_REMOVED lines=10> */
.L_x_12806:
[----:B------:R-:W-:Y:S05]  /*bbe0*/  BSYNC.RECONVERGENT B0 ;  /* 0x0000000000007941 */ /* 0x000fea0003800200 */
.L_x_12805:
[----:B------:R-:W-:-:S05]  /*bbf0*/  LOP3.LUT R3, R0, 0x80, R3, 0xf8, !PT ;  /* 0x0000008000037812 */ /* 0x000fca00078ef803 */
[----:B------:R-:W-:Y:S01]  /*bc00*/  STG.E.U8 desc[UR36][R16.64], R3 ;  /* 0x0000000310007986 */ /* 0x000fe2000c101124 */
[----:B------:R-:W-:Y:S05]  /*bc10*/  EXIT ;  /* 0x000000000000794d */ /* 0x000fea0003800000 */
.L_x_12802:
        /* <DEDUP_REMOVED lines=12> */
.L_x_12808:
[----:B------:R-:W-:Y:S01]  /*bce0*/  IMAD.MOV.U32 R0, RZ, RZ, 0x7f ;  /* 0x0000007fff007424 */ /* 0x000fe200078e00ff */
[----:B------:R-:W-:-:S04]  /*bcf0*/  ISETP.GT.U32.AND P0, PT, R2, 0x7f800000, PT ;  /* 0x7f8000000200780c */ /* 0x000fc80003f04070 */
[----:B------:R-:W-:-:S09]  /*bd00*/  SEL R0, R0, 0x7c, P0 ;  /* 0x0000007c00007807 */ /* 0x000fd20000000000 */
.L_x_12809:
[----:B------:R-:W-:Y:S05]  /*bd10*/  BSYNC.RECONVERGENT B0 ;  /* 0x0000000000007941 */ /* 0x000fea0003800200 */
.L_x_12807:
[----:B------:R-:W-:-:S04]  /*bd20*/  SHF.R.U32.HI R3, RZ, 0x18, R3 ;  /* 0x00000018ff037819 */ /* 0x000fc80000011603 */
[----:B------:R-:W-:-:S05]  /*bd30*/  LOP3.LUT R3, R0, 0x80, R3, 0xf8, !PT ;  /* 0x0000008000037812 */ /* 0x000fca00078ef803 */
[----:B------:R-:W-:Y:S01]  /*bd40*/  STG.E.U8 desc[UR36][R16.64], R3 ;  /* 0x0000000310007986 */ /* 0x000fe2000c101124 */
[----:B------:R-:W-:Y:S05]  /*bd50*/  EXIT ;  /* 0x000000000000794d */ /* 0x000fea0003800000 */
.L_x_12801:
[----:B------:R-:W-:-:S04]  /*bd60*/  I2FP.F32.S32 R0, R2 ;  /* 0x0000000200007245 */ /* 0x000fc80000201400 */
[----:B------:R-:W-:-:S05]  /*bd70*/  F2FP.BF16.F32.PACK_AB R0, RZ, R0 ;  /* 0x00000000ff00723e */ /* 0x000fca00000010ff */
[----:B------:R-:W-:Y:S01]  /*bd80*/  STG.E.U16 desc[UR36][R16.64], R0 ;  /* 0x0000000010007986 */ /* 0x000fe2000c101524 */
[----:B------:R-:W-:Y:S05]  /*bd90*/  EXIT ;  /* 0x000000000000794d */ /* 0x000fea0003800000 */
.L_x_12810:
        /* <DEDUP_REMOVED lines=14> */
.L_x_17061:


//--------------------- .text._ZN2at6native27unrolled_elementwise_kernelINS0_13AUnaryFunctorIiiiNS0_15binary_internal10MulFunctorIiEEEESt5arrayIPcLm2EELi4E23TrivialOffsetCalculatorILi1EjESB_NS0_6memory12LoadWithCastILi1EEENSC_13StoreWithCastILi1EEEEEviT_T0_T2_T3_T4_T5_ --------------------------
	.section	.text._ZN2at6native27unrolled_elementwise_kernelINS0_13AUnaryFunctorIiiiNS0_15binary_internal10MulFunctorIiEEEESt5arrayIPcLm2EELi4E23TrivialOffsetCalculatorILi1EjESB_NS0_6memory12LoadWithCastILi1EEENSC_13StoreWithCastILi1EEEEEviT_T0_T2_T3_T4_T5_,"ax",@progbits
	.align	128
        .global         _ZN2at6native27unrolled_elementwise_kernelINS0_13AUnaryFunctorIiiiNS0_15binary_internal10MulFunctorIiEEEESt5arrayIPcLm2EELi4E23TrivialOffsetCalculatorILi1EjESB_NS0_6memory12LoadWithCastILi1EEENSC_13StoreWithCastILi1EEEEEviT_T0_T2_T3_T4_T5_
        .type           _ZN2at6native27unrolled_elementwise_kernelINS0_13AUnaryFunctorIiiiNS0_15binary_internal10MulFunctorIiEEEESt5arrayIPcLm2EELi4E23TrivialOffsetCalculatorILi1EjESB_NS0_6memory12LoadWithCastILi1EEENSC_13StoreWithCastILi1EEEEEviT_T0_T2_T3_T4_T5_,@function
        .size           _ZN2at6native27unrolled_elementwise_kernelINS0_13AUnaryFunctorIiiiNS0_15binary_internal10MulFunctorIiEEEESt5arrayIPcLm2EELi4E23TrivialOffsetCalculatorILi1EjESB_NS0_6memory12LoadWithCastILi1EEENSC_13StoreWithCastILi1EEEEEviT_T0_T2_T3_T4_T5_,(.L_x_17062 - _ZN2at6native27unrolled_elementwise_kernelINS0_13AUnaryFunctorIiiiNS0_15binary_internal10MulFunctorIiEEEESt5arrayIPcLm2EELi4E23TrivialOffsetCalculatorILi1EjESB_NS0_6memory12LoadWithCastILi1EEENSC_13StoreWithCastILi1EEEEEviT_T0_T2_T3_T4_T5_)
        .other          _ZN2at6native27unrolled_elementwise_kernelINS0_13AUnaryFunctorIiiiNS0_15binary_internal10MulFunctorIiEEEESt5arrayIPcLm2EELi4E23TrivialOffsetCalculatorILi1EjESB_NS0_6memory12LoadWithCastILi1EEENSC_13StoreWithCastILi1EEEEEviT_T0_T2_T3_T4_T5_,@"STO_CUDA_ENTRY STV_DEFAULT"
_ZN2at6native27unrolled_elementwise_kernelINS0_13AUnaryFunctorIiiiNS0_15binary_internal10MulFunctorIiEEEESt5arrayIPcLm2EELi4E23TrivialOffsetCalculatorILi1EjESB_NS0_6memory12LoadWithCastILi1EEENSC_13StoreWithCastILi1EEEEEviT_T0_T2_T3_T4_T5_:
.text._ZN2at6native27unrolled_elementwise_kernelINS0_13AUnaryFunctorIiiiNS0_15binary_internal10MulFunctorIiEEEESt5arrayIPcLm2EELi4E23TrivialOffsetCalculatorILi1EjESB_NS0_6memory12LoadWithCastILi1EEENSC_13StoreWithCastILi1EEEEEviT_T0_T2_T3_T4_T5_:
        /* <DEDUP_REMOVED lines=31> */
.L_x_12816:
[----:B------:R3:W5:Y:S01]  /*01f0*/  LDG.E.U8 R19, desc[UR36][R4.64] ;  /* 0x0000002404137981 */ /* 0x000762000c1e1100 */
[----:B------:R-:W-:Y:S05]  /*0200*/  BRA `(.L_x_12818) ;  /* 0x0000000c00307947 */ /* 0x000fea0003800000 */
.L_x_12815:
        /* <DEDUP_REMOVED lines=8> */
.L_x_12820:
[----:B------:R1:W5:Y:S01]  /*0290*/  LDG.E R19, desc[UR36][R4.64] ;  /* 0x0000002404137981 */ /* 0x000362000c1e1900 */
[----:B------:R-:W-:Y:S05]  /*02a0*/  BRA `(.L_x_12818) ;  /* 0x0000000c00087947 */ /* 0x000fea0003800000 */
.L_x_12819:
[----:B------:R2:W5:Y:S01]  /*02b0*/  LDG.E.S16 R19, desc[UR36][R4.64] ;  /* 0x0000002404137981 */ /* 0x000562000c1e1700 */
[----:B------:R-:W-:Y:S05]  /*02c0*/  BRA `(.L_x_12818) ;  /* 0x0000000c00007947 */ /* 0x000fea0003800000 */
.L_x_12814:
        /* <DEDUP_REMOVED lines=9> */
.L_x_12822:
[----:B------:R-:W2:Y:S02]  /*0360*/  LDG.E.U16 R4, desc[UR36][R4.64] ;  /* 0x0000002404047981 */ /* 0x000ea4000c1e1500 */
[----:B--2---:R-:W-:-:S06]  /*0370*/  HADD2.F32 R19, -RZ, R4.H0_H0 ;  /* 0x20000004ff137230 */ /* 0x004fcc0000004100 */
[----:B------:R-:W0:Y:S01]  /*0380*/  F2I.FTZ.TRUNC.NTZ R19, R19 ;  /* 0x0000001300137305 */ /* 0x000e22000021f100 */
[----:B------:R-:W-:Y:S05]  /*0390*/  BRA `(.L_x_12818) ;  /* 0x0000000800cc7947 */ /* 0x000fea0003800000 */
.L_x_12821:
        /* <DEDUP_REMOVED lines=9> */
.L_x_12824:
[----:B------:R-:W2:Y:S02]  /*0430*/  LDG.E.U16 R4, desc[UR36][R4.64] ;  /* 0x0000002404047981 */ /* 0x000ea4000c1e1500 */
[----:B--2---:R-:W-:-:S06]  /*0440*/  HADD2.F32 R19, -RZ, R4.H0_H0 ;  /* 0x20000004ff137230 */ /* 0x004fcc0000004100 */
[----:B------:R-:W0:Y:S01]  /*0450*/  F2I.FTZ.TRUNC.NTZ R19, R19 ;  /* 0x0000001300137305 */ /* 0x000e22000021f100 */
[----:B------:R-:W-:Y:S05]  /*0460*/  BRA `(.L_x_12818) ;  /* 0x0000000800987947 */ /* 0x000fea0003800000 */
.L_x_12823:
[----:B------:R-:W2:Y:S02]  /*0470*/  LDG.E.64 R4, desc[UR36][R4.64] ;  /* 0x0000002404047981 */ /* 0x000ea4000c1e1b00 */
[----:B--2---:R0:W1:Y:S02]  /*0480*/  F2I.F64.TRUNC R19, R4 ;  /* 0x0000000400137311 */ /* 0x004064000030d100 */
[----:B01----:R-:W-:Y:S05]  /*0490*/  BRA `(.L_x_12818) ;  /* 0x00000008008c7947 */ /* 0x003fea0003800000 */
.L_x_12813:
        /* <DEDUP_REMOVED lines=12> */
.L_x_12827:
[----:B------:R-:W2:Y:S02]  /*0560*/  LDG.E.64 R4, desc[UR36][R4.64] ;  /* 0x0000002404047981 */ /* 0x000ea4000c1e1b00 */
[----:B--2---:R0:W1:Y:S02]  /*0570*/  F2I.F64.TRUNC R19, R4 ;  /* 0x0000000400137311 */ /* 0x004064000030d100 */
[----:B01----:R-:W-:Y:S05]  /*0580*/  BRA `(.L_x_12818) ;  /* 0x0000000800507947 */ /* 0x003fea0003800000 */
.L_x_12826:
        /* <DEDUP_REMOVED lines=24> */
[----:B------:R0:W1:Y:S01]  /*0710*/  F2I.FTZ.TRUNC.NTZ R19, R3 ;  /* 0x0000000300137305 */ /* 0x000062000021f100 */
[----:B------:R-:W-:Y:S05]  /*0720*/  BRA `(.L_x_12818) ;  /* 0x0000000400e87947 */ /* 0x000fea0003800000 */
.L_x_12829:
        /* <DEDUP_REMOVED lines=12> */
[----:B------:R0:W1:Y:S01]  /*07f0*/  F2I.FTZ.TRUNC.NTZ R19, R0 ;  /* 0x0000000000137305 */ /* 0x000062000021f100 */
[----:B------:R-:W-:Y:S05]  /*0800*/  BRA `(.L_x_12818) ;  /* 0x0000000400b07947 */ /* 0x000fea0003800000 */
.L_x_12828:
[----:B------:R-:W2:Y:S02]  /*0810*/  LDG.E.U16 R19, desc[UR36][R4.64] ;  /* 0x0000002404137981 */ /* 0x000ea4000c1e1500 */
[----:B--2---:R-:W-:-:S06]  /*0820*/  IMAD.U32 R19, R19, 0x10000, RZ ;  /* 0x0001000013137824 */ /* 0x004fcc00078e00ff */
[----:B------:R-:W0:Y:S01]  /*0830*/  F2I.FTZ.TRUNC.NTZ R19, R19 ;  /* 0x0000001300137305 */ /* 0x000e22000021f100 */
[----:B------:R-:W-:Y:S05]  /*0840*/  BRA `(.L_x_12818) ;  /* 0x0000000400a07947 */ /* 0x000fea0003800000 */
.L_x_12825:
        /* <DEDUP_REMOVED lines=10> */
.L_x_12832:
        /* <DEDUP_REMOVED lines=21> */
.L_x_12836:
[----:B------:R-:W-:Y:S05]  /*0a40*/  BSYNC.RECONVERGENT B1 ;  /* 0x0000000000017941 */ /* 0x000fea0003800200 */
.L_x_12835:
[----:B------:R-:W-:Y:S01]  /*0a50*/  IMAD.SHL.U32 R0, R0, 0x100000, RZ ;  /* 0x0010000000007824 */ /* 0x000fe200078e00ff */
[----:B------:R-:W-:-:S04]  /*0a60*/  LEA R3, R3, 0x3b800000, 0x17 ;  /* 0x3b80000003037811 */ /* 0x000fc800078eb8ff */
[----:B------:R-:W-:-:S07]  /*0a70*/  LOP3.LUT R19, R3, R0, R19, 0xfe, !PT ;  /* 0x0000000003137212 */ /* 0x000fce00078efe13 */
.L_x_12834:
[----:B------:R-:W-:Y:S05]  /*0a80*/  BSYNC.RECONVERGENT B0 ;  /* 0x0000000000007941 */ /* 0x000fea0003800200 */
.L_x_12833:
[----:B------:R-:W0:Y:S01]  /*0a90*/  F2I.FTZ.TRUNC.NTZ R19, R19 ;  /* 0x0000001300137305 */ /* 0x000e22000021f100 */
[----:B------:R-:W-:Y:S05]  /*0aa0*/  BRA `(.L_x_12818) ;  /* 0x0000000400087947 */ /* 0x000fea0003800000 */
.L_x_12831:
        /* <DEDUP_REMOVED lines=21> */
.L_x_12840:
[----:B------:R-:W-:Y:S05]  /*0c00*/  BSYNC.RECONVERGENT B1 ;  /* 0x0000000000017941 */ /* 0x000fea0003800200 */
.L_x_12839:
[----:B------:R-:W-:Y:S01]  /*0c10*/  IMAD.SHL.U32 R0, R0, 0x200000, RZ ;  /* 0x0020000000007824 */ /* 0x000fe200078e00ff */
[----:B------:R-:W-:-:S04]  /*0c20*/  LEA R3, R3, 0x37800000, 0x17 ;  /* 0x3780000003037811 */ /* 0x000fc800078eb8ff */
[----:B------:R-:W-:-:S07]  /*0c30*/  LOP3.LUT R19, R3, R0, R19, 0xfe, !PT ;  /* 0x0000000003137212 */ /* 0x000fce00078efe13 */
.L_x_12838:
[----:B------:R-:W-:Y:S05]  /*0c40*/  BSYNC.RECONVERGENT B0 ;  /* 0x0000000000007941 */ /* 0x000fea0003800200 */
.L_x_12837:
[----:B------:R-:W0:Y:S01]  /*0c50*/  F2I.FTZ.TRUNC.NTZ R19, R19 ;  /* 0x0000001300137305 */ /* 0x000e22000021f100 */
[----:B------:R-:W-:Y:S05]  /*0c60*/  BRA `(.L_x_12818) ;  /* 0x0000000000987947 */ /* 0x000fea0003800000 */
.L_x_12830:
[----:B------:R-:W-:-:S09]  /*0c70*/  UISETP.NE.AND UP0, UPT, UR4, 0x1c, UPT ;  /* 0x0000001c0400788c */ /* 0x000fd2000bf05270 */
[----:B------:R-:W-:Y:S05]  /*0c80*/  BRA.U !UP0, `(.L_x_12841) ;  /* 0x00000001088c7547 */ /* 0x000fea000b800000 */
[----:B------:R-:W-:-:S09]  /*0c90*/  UISETP.NE.AND UP0, UPT, UR4, 0x1d, UPT ;  /* 0x0000001d0400788c */ /* 0x000fd2000bf05270 */
[----:B------:R-:W-:Y:S05]  /*0ca0*/  BRA.U !UP0, `(.L_x_12842) ;  /* 0x00000001087c7547 */ /* 0x000fea000b800000 */
[----:B------:R-:W-:-:S09]  /*0cb0*/  UISETP.NE.AND UP0, UPT, UR4, 0x2c, UPT ;  /* 0x0000002c0400788c */ /* 0x000fd2000bf05270 */
[----:B------:R-:W-:Y:S05]  /*0cc0*/  BRA.U !UP0, `(.L_x_12843) ;  /* 0x0000000108487547 */ /* 0x000fea000b800000 */
.L_x_12817:
        /* <DEDUP_REMOVED lines=16> */
.L_x_12844:
[----:B------:R-:W-:Y:S01]  /*0dd0*/  IMAD.MOV.U32 R19, RZ, RZ, RZ ;  /* 0x000000ffff137224 */ /* 0x000fe200078e00ff */
[----:B------:R-:W-:Y:S06]  /*0de0*/  BRA `(.L_x_12818) ;  /* 0x0000000000387947 */ /* 0x000fec0003800000 */
.L_x_12843:
        /* <DEDUP_REMOVED lines=8> */
.L_x_12846:
[----:B------:R-:W-:Y:S05]  /*0e70*/  BSYNC.RECONVERGENT B0 ;  /* 0x0000000000007941 */ /* 0x000fea0003800200 */
.L_x_12845:
[----:B------:R-:W0:Y:S01]  /*0e80*/  F2I.FTZ.TRUNC.NTZ R19, R19 ;  /* 0x0000001300137305 */ /* 0x000e22000021f100 */
[----:B------:R-:W-:Y:S05]  /*0e90*/  BRA `(.L_x_12818) ;  /* 0x00000000000c7947 */ /* 0x000fea0003800000 */
.L_x_12842:
[----:B------:R0:W5:Y:S01]  /*0ea0*/  LDG.E R19, desc[UR36][R4.64] ;  /* 0x0000002404137981 */ /* 0x000162000c1e1900 */
[----:B------:R-:W-:Y:S05]  /*0eb0*/  BRA `(.L_x_12818) ;  /* 0x0000000000047947 */ /* 0x000fea0003800000 */
.L_x_12841:
[----:B------:R0:W5:Y:S02]  /*0ec0*/  LDG.E R19, desc[UR36][R4.64] ;  /* 0x0000002404137981 */ /* 0x000164000c1e1900 */
.L_x_12818:
[----:B------:R-:W-:-:S07]  /*0ed0*/  VIADD R23, R17, 0x80 ;  /* 0x0000008011177836 */ /* 0x000fce0000000000 */
.L_x_12812:
[----:B------:R-:W-:Y:S05]  /*0ee0*/  BSYNC.RECONVERGENT B6 ;  /* 0x0000000000067941 */ /* 0x000fea0003800200 */
.L_x_12811:
[----:B------:R-:W-:Y:S01]  /*0ef0*/  ISETP.GE.AND P0, PT, R23, R16, PT ;  /* 0x000000101700720c */ /* 0x000fe20003f06270 */
[----:B------:R-:W-:Y:S01]  /*0f00*/  BSSY.RECONVERGENT B6, `(.L_x_12847) ;  /* 0x00000e5000067945 */ /* 0x000fe20003800200 */
[----:B------:R-:W-:-:S11]  /*0f10*/  IMAD.MOV.U32 R26, RZ, RZ, RZ ;  /* 0x000000ffff1a7224 */ /* 0x000fd600078e00ff */
        /* <DEDUP_REMOVED lines=20> */
.L_x_12852:
[----:B------:R0:W5:Y:S01]  /*1060*/  LDG.E.U8 R26, desc[UR36][R4.64] ;  /* 0x00000024041a7981 */ /* 0x000162000c1e1100 */
[----:B------:R-:W-:Y:S05]  /*1070*/  BRA `(.L_x_12854) ;  /* 0x0000000c00307947 */ /* 0x000fea0003800000 */
.L_x_12851:
        /* <DEDUP_REMOVED lines=8> */
.L_x_12856:
[----:B------:R0:W5:Y:S01]  /*1100*/  LDG.E R26, desc[UR36][R4.64] ;  /* 0x00000024041a7981 */ /* 0x000162000c1e1900 */
[----:B------:R-:W-:Y:S05]  /*1110*/  BRA `(.L_x_12854) ;  /* 0x0000000c00087947 */ /* 0x000fea0003800000 */
.L_x_12855:
[----:B------:R0:W5:Y:S01]  /*1120*/  LDG.E.S16 R26, desc[UR36][R4.64] ;  /* 0x00000024041a7981 */ /* 0x000162000c1e1700 */
[----:B------:R-:W-:Y:S05]  /*1130*/  BRA `(.L_x_12854) ;  /* 0x0000000c00007947 */ /* 0x000fea0003800000 */
.L_x_12850:
        /* <DEDUP_REMOVED lines=9> */
.L_x_12858:
[----:B------:R-:W2:Y:S02]  /*11d0*/  LDG.E.U16 R4, desc[UR36][R4.64] ;  /* 0x0000002404047981 */ /* 0x000ea4000c1e1500 */
[----:B--2---:R-:W-:-:S06]  /*11e0*/  HADD2.F32 R26, -RZ, R4.H0_H0 ;  /* 0x20000004ff1a7230 */ /* 0x004fcc0000004100 */
[----:B------:R-:W0:Y:S01]  /*11f0*/  F2I.FTZ.TRUNC.NTZ R26, R26 ;  /* 0x0000001a001a7305 */ /* 0x000e22000021f100 */
[----:B------:R-:W-:Y:S05]  /*1200*/  BRA `(.L_x_12854) ;  /* 0x0000000800cc7947 */ /* 0x000fea0003800000 */
.L_x_12857:
        /* <DEDUP_REMOVED lines=9> */
.L_x_12860:
[----:B------:R-:W2:Y:S02]  /*12a0*/  LDG.E.U16 R4, desc[UR36][R4.64] ;  /* 0x0000002404047981 */ /* 0x000ea4000c1e1500 */
[----:B--2---:R-:W-:-:S06]  /*12b0*/  HADD2.F32 R26, -RZ, R4.H0_H0 ;  /* 0x20000004ff1a7230 */ /* 0x004fcc0000004100 */
[----:B------:R-:W0:Y:S01]  /*12c0*/  F2I.FTZ.TRUNC.NTZ R26, R26 ;  /* 0x0000001a001a7305 */ /* 0x000e22000021f100 */
[----:B------:R-:W-:Y:S05]  /*12d0*/  BRA `(.L_x_12854) ;  /* 0x0000000800987947 */ /* 0x000fea0003800000 */
.L_x_12859:
[----:B------:R-:W2:Y:S02]  /*12e0*/  LDG.E.64 R26, desc[UR36][R4.64] ;  /* 0x00000024041a7981 */ /* 0x000ea4000c1e1b00 */
[----:B--2---:R0:W1:Y:S02]  /*12f0*/  F2I.F64.TRUNC R26, R26 ;  /* 0x0000001a001a7311 */ /* 0x004064000030d100 */
[----:B01----:R-:W-:Y:S05]  /*1300*/  BRA `(.L_x_12854) ;  /* 0x00000008008c7947 */ /* 0x003fea0003800000 */
.L_x_12849:
        /* <DEDUP_REMOVED lines=12> */
.L_x_12863:
[----:B------:R-:W2:Y:S02]  /*13d0*/  LDG.E.64 R4, desc[UR36][R4.64] ;  /* 0x0000002404047981 */ /* 0x000ea4000c1e1b00 */
[----:B--2---:R0:W1:Y:S02]  /*13e0*/  F2I.F64.TRUNC R26, R4 ;  /* 0x00000004001a7311 */ /* 0x004064000030d100 */
[----:B01----:R-:W-:Y:S05]  /*13f0*/  BRA `(.L_x_12854) ;  /* 0x0000000800507947 */ /* 0x003fea0003800000 */
.L_x_12862:
        /* <DEDUP_REMOVED lines=26> */
.L_x_12865:
        /* <DEDUP_REMOVED lines=12> */
[----:B------:R2:W3:Y:S01]  /*1660*/  F2I.FTZ.TRUNC.NTZ R26, R0 ;  /* 0x00000000001a7305 */ /* 0x0004e2000021f100 */
[----:B------:R-:W-:Y:S05]  /*1670*/  BRA `(.L_x_12854) ;  /* 0x0000000400b07947 */ /* 0x000fea0003800000 */
.L_x_12864:
[----:B------:R-:W2:Y:S02]  /*1680*/  LDG.E.U16 R26, desc[UR36][R4.64] ;  /* 0x00000024041a7981 */ /* 0x000ea4000c1e1500 */
[----:B--2---:R-:W-:-:S06]  /*1690*/  IMAD.U32 R26, R26, 0x10000, RZ ;  /* 0x000100001a1a7824 */ /* 0x004fcc00078e00ff */
[----:B------:R-:W4:Y:S01]  /*16a0*/  F2I.FTZ.TRUNC.NTZ R26, R26 ;  /* 0x0000001a001a7305 */ /* 0x000f22000021f100 */
[----:B------:R-:W-:Y:S05]  /*16b0*/  BRA `(.L_x_12854) ;  /* 0x0000000400a07947 */ /* 0x000fea0003800000 */
.L_x_12861:
        /* <DEDUP_REMOVED lines=10> */
.L_x_12868:
        /* <DEDUP_REMOVED lines=21> */
.L_x_12872:
[----:B------:R-:W-:Y:S05]  /*18b0*/  BSYNC.RECONVERGENT B1 ;  /* 0x0000000000017941 */ /* 0x000fea0003800200 */
.L_x_12871:
[----:B------:R-:W-:Y:S01]  /*18c0*/  IMAD.SHL.U32 R0, R0, 0x100000, RZ ;  /* 0x0010000000007824 */ /* 0x000fe200078e00ff */
[----:B------:R-:W-:-:S04]  /*18d0*/  LEA R3, R3, 0x3b800000, 0x17 ;  /* 0x3b80000003037811 */ /* 0x000fc800078eb8ff */
[----:B------:R-:W-:-:S07]  /*18e0*/  LOP3.LUT R26, R3, R0, R7, 0xfe, !PT ;  /* 0x00000000031a7212 */ /* 0x000fce00078efe07 */
.L_x_12870:
[----:B------:R-:W-:Y:S05]  /*18f0*/  BSYNC.RECONVERGENT B0 ;  /* 0x0000000000007941 */ /* 0x000fea0003800200 */
.L_x_12869:
[----:B------:R-:W0:Y:S01]  /*1900*/  F2I.FTZ.TRUNC.NTZ R26, R26 ;  /* 0x0000001a001a7305 */ /* 0x000e22000021f100 */
[----:B------:R-:W-:Y:S05]  /*1910*/  BRA `(.L_x_12854) ;  /* 0x0000000400087947 */ /* 0x000fea0003800000 */
.L_x_12867:
        /* <DEDUP_REMOVED lines=21> */
.L_x_12876:
[----:B------:R-:W-:Y:S05]  /*1a70*/  BSYNC.RECONVERGENT B1 ;  /* 0x0000000000017941 */ /* 0x000fea0003800200 */
.L_x_12875:
[----:B------:R-:W-:Y:S01]  /*1a80*/  IMAD.SHL.U32 R0, R0, 0x200000, RZ ;  /* 0x0020000000007824 */ /* 0x000fe200078e00ff */
[----:B------:R-:W-:-:S04]  /*1a90*/  LEA R3, R3, 0x37800000, 0x17 ;  /* 0x3780000003037811 */ /* 0x000fc800078eb8ff */
[----:B------:R-:W-:-:S07]  /*1aa0*/  LOP3.LUT R26, R3, R0, R7, 0xfe, !PT ;  /* 0x00000000031a7212 */ /* 0x000fce00078efe07 */
.L_x_12874:
[----:B------:R-:W-:Y:S05]  /*1ab0*/  BSYNC.RECONVERGENT B0 ;  /* 0x0000000000007941 */ /* 0x000fea0003800200 */
.L_x_12873:
[----:B------:R-:W0:Y:S01]  /*1ac0*/  F2I.FTZ.TRUNC.NTZ R26, R26 ;  /* 0x0000001a001a7305 */ /* 0x000e22000021f100 */
[----:B------:R-:W-:Y:S05]  /*1ad0*/  BRA `(.L_x_12854) ;  /* 0x0000000000987947 */ /* 0x000fea0003800000 */
.L_x_12866:
        /* <DEDUP_REMOVED lines=14> */
.L_x_12880:
[----:B------:R-:W-:Y:S05]  /*1bc0*/  BSYNC.RECONVERGENT B0 ;  /* 0x0000000000007941 */ /* 0x000fea0003800200 */
.L_x_12879:
[----:B------:R-:W0:Y:S01]  /*1bd0*/  F2I.FTZ.TRUNC.NTZ R26, R26 ;  /* 0x0000001a001a7305 */ /* 0x000e22000021f100 */
[----:B------:R-:W-:Y:S05]  /*1be0*/  BRA `(.L_x_12854) ;  /* 0x0000000000547947 */ /* 0x000fea0003800000 */
.L_x_12853:
        /* <DEDUP_REMOVED lines=16> */
.L_x_12881:
[----:B------:R-:W-:Y:S01]  /*1cf0*/  IMAD.MOV.U32 R26, RZ, RZ, RZ ;  /* 0x000000ffff1a7224 */ /* 0x000fe200078e00ff */
[----:B------:R-:W-:Y:S06]  /*1d00*/  BRA `(.L_x_12854) ;  /* 0x00000000000c7947 */ /* 0x000fec0003800000 */
.L_x_12878:
[----:B------:R0:W5:Y:S01]  /*1d10*/  LDG.E R26, desc[UR36][R4.64] ;  /* 0x00000024041a7981 */ /* 0x000162000c1e1900 */
[----:B------:R-:W-:Y:S05]  /*1d20*/  BRA `(.L_x_12854) ;  /* 0x0000000000047947 */ /* 0x000fea0003800000 */
.L_x_12877:
[----:B------:R0:W5:Y:S02]  /*1d30*/  LDG.E R26, desc[UR36][R4.64] ;  /* 0x00000024041a7981 */ /* 0x000164000c1e1900 */
.L_x_12854:
[----:B------:R-:W-:-:S07]  /*1d40*/  VIADD R23, R23, 0x80 ;  /* 0x0000008017177836 */ /* 0x000fce0000000000 */
.L_x_12848:
[----:B------:R-:W-:Y:S05]  /*1d50*/  BSYNC.RECONVERGENT B6 ;  /* 0x0000000000067941 */ /* 0x000fea0003800200 */
.L_x_12847:
        /* <DEDUP_REMOVED lines=23> */
.L_x_12887:
[----:B------:R0:W5:Y:S01]  /*1ed0*/  LDG.E.U8 R24, desc[UR36][R4.64] ;  /* 0x0000002404187981 */ /* 0x000162000c1e1100 */
[----:B------:R-:W-:Y:S05]  /*1ee0*/  BRA `(.L_x_12889) ;  /* 0x0000000c00307947 */ /* 0x000fea0003800000 */
.L_x_12886:
        /* <DEDUP_REMOVED lines=8> */
.L_x_12891:
[----:B------:R0:W5:Y:S01]  /*1f70*/  LDG.E R24, desc[UR36][R4.64] ;  /* 0x0000002404187981 */ /* 0x000162000c1e1900 */
[----:B------:R-:W-:Y:S05]  /*1f80*/  BRA `(.L_x_12889) ;  /* 0x0000000c00087947 */ /* 0x000fea0003800000 */
.L_x_12890:
[----:B------:R0:W5:Y:S01]  /*1f90*/  LDG.E.S16 R24, desc[UR36][R4.64] ;  /* 0x0000002404187981 */ /* 0x000162000c1e1700 */
[----:B------:R-:W-:Y:S05]  /*1fa0*/  BRA `(.L_x_12889) ;  /* 0x0000000c00007947 */ /* 0x000fea0003800000 */
.L_x_12885:
        /* <DEDUP_REMOVED lines=9> */
.L_x_12893:
[----:B------:R-:W2:Y:S02]  /*2040*/  LDG.E.U16 R4, desc[UR36][R4.64] ;  /* 0x0000002404047981 */ /* 0x000ea4000c1e1500 */
[----:B--2---:R-:W-:-:S06]  /*2050*/  HADD2.F32 R24, -RZ, R4.H0_H0 ;  /* 0x20000004ff187230 */ /* 0x004fcc0000004100 */
[----:B------:R-:W0:Y:S01]  /*2060*/  F2I.FTZ.TRUNC.NTZ R24, R24 ;  /* 0x0000001800187305 */ /* 0x000e22000021f100 */
[----:B------:R-:W-:Y:S05]  /*2070*/  BRA `(.L_x_12889) ;  /* 0x0000000800cc7947 */ /* 0x000fea0003800000 */
.L_x_12892:
        /* <DEDUP_REMOVED lines=9> */
.L_x_12895:
[----:B------:R-:W2:Y:S02]  /*2110*/  LDG.E.U16 R4, desc[UR36][R4.64] ;  /* 0x0000002404047981 */ /* 0x000ea4000c1e1500 */
[----:B--2---:R-:W-:-:S06]  /*2120*/  HADD2.F32 R24, -RZ, R4.H0_H0 ;  /* 0x20000004ff187230 */ /* 0x004fcc0000004100 */
[----:B------:R-:W0:Y:S01]  /*2130*/  F2I.FTZ.TRUNC.NTZ R24, R24 ;  /* 0x0000001800187305 */ /* 0x000e22000021f100 */
[----:B------:R-:W-:Y:S05]  /*2140*/  BRA `(.L_x_12889) ;  /* 0x0000000800987947 */ /* 0x000fea0003800000 */
.L_x_12894:
[----:B------:R-:W2:Y:S02]  /*2150*/  LDG.E.64 R24, desc[UR36][R4.64] ;  /* 0x0000002404187981 */ /* 0x000ea4000c1e1b00 */
[----:B--2---:R0:W1:Y:S02]  /*2160*/  F2I.F64.TRUNC R24, R24 ;  /* 0x0000001800187311 */ /* 0x004064000030d100 */
[----:B01----:R-:W-:Y:S05]  /*2170*/  BRA `(.L_x_12889) ;  /* 0x00000008008c7947 */ /* 0x003fea0003800000 */
.L_x_12884:
        /* <DEDUP_REMOVED lines=12> */
.L_x_12898:
[----:B------:R-:W2:Y:S02]  /*2240*/  LDG.E.64 R4, desc[UR36][R4.64] ;  /* 0x0000002404047981 */ /* 0x000ea4000c1e1b00 */
[----:B--2---:R0:W1:Y:S02]  /*2250*/  F2I.F64.TRUNC R24, R4 ;  /* 0x0000000400187311 */ /* 0x004064000030d100 */
[----:B01----:R-:W-:Y:S05]  /*2260*/  BRA `(.L_x_12889) ;  /* 0x0000000800507947 */ /* 0x003fea0003800000 */
.L_x_12897:
        /* <DEDUP_REMOVED lines=26> */
.L_x_12900:
        /* <DEDUP_REMOVED lines=12> */
[----:B------:R0:W1:Y:S01]  /*24d0*/  F2I.FTZ.TRUNC.NTZ R24, R0 ;  /* 0x0000000000187305 */ /* 0x000062000021f100 */
[----:B------:R-:W-:Y:S05]  /*24e0*/  BRA `(.L_x_12889) ;  /* 0x0000000400b07947 */ /* 0x000fea0003800000 */
.L_x_12899:
[----:B------:R-:W2:Y:S02]  /*24f0*/  LDG.E.U16 R24, desc[UR36][R4.64] ;  /* 0x0000002404187981 */ /* 0x000ea4000c1e1500 */
[----:B--2---:R-:W-:-:S06]  /*2500*/  IMAD.U32 R24, R24, 0x10000, RZ ;  /* 0x0001000018187824 */ /* 0x004fcc00078e00ff */
[----:B------:R-:W0:Y:S01]  /*2510*/  F2I.FTZ.TRUNC.NTZ R24, R24 ;  /* 0x0000001800187305 */ /* 0x000e22000021f100 */
[----:B------:R-:W-:Y:S05]  /*2520*/  BRA `(.L_x_12889) ;  /* 0x0000000400a07947 */ /* 0x000fea0003800000 */
.L_x_12896:
        /* <DEDUP_REMOVED lines=10> */
.L_x_12903:
        /* <DEDUP_REMOVED lines=21> */
.L_x_12907:
[----:B------:R-:W-:Y:S05]  /*2720*/  BSYNC.RECONVERGENT B1 ;  /* 0x0000000000017941 */ /* 0x000fea0003800200 */
.L_x_12906:
[----:B------:R-:W-:Y:S01]  /*2730*/  IMAD.SHL.U32 R0, R0, 0x100000, RZ ;  /* 0x0010000000007824 */ /* 0x000fe200078e00ff */
[----:B------:R-:W-:-:S04]  /*2740*/  LEA R3, R3, 0x3b800000, 0x17 ;  /* 0x3b80000003037811 */ /* 0x000fc800078eb8ff */
[----:B------:R-:W-:-:S07]  /*2750*/  LOP3.LUT R24, R3, R0, R7, 0xfe, !PT ;  /* 0x0000000003187212 */ /* 0x000fce00078efe07 */
.L_x_12905:
[----:B------:R-:W-:Y:S05]  /*2760*/  BSYNC.RECONVERGENT B0 ;  /* 0x0000000000007941 */ /* 0x000fea0003800200 */
.L_x_12904:
[----:B------:R-:W1:Y:S01]  /*2770*/  F2I.FTZ.TRUNC.NTZ R24, R24 ;  /* 0x0000001800187305 */ /* 0x000e62000021f100 */
[----:B------:R-:W-:Y:S05]  /*2780*/  BRA `(.L_x_12889) ;  /* 0x0000000400087947 */ /* 0x000fea0003800000 */
.L_x_12902:
        /* <DEDUP_REMOVED lines=21> */
.L_x_12911:
[----:B------:R-:W-:Y:S05]  /*28e0*/  BSYNC.RECONVERGENT B1 ;  /* 0x0000000000017941 */ /* 0x000fea0003800200 */
.L_x_12910:
[----:B------:R-:W-:Y:S01]  /*28f0*/  IMAD.SHL.U32 R0, R0, 0x200000, RZ ;  /* 0x0020000000007824 */ /* 0x000fe200078e00ff */
[----:B------:R-:W-:-:S04]  /*2900*/  LEA R3, R3, 0x37800000, 0x17 ;  /* 0x3780000003037811 */ /* 0x000fc800078eb8ff */
[----:B------:R-:W-:-:S07]  /*2910*/  LOP3.LUT R24, R3, R0, R7, 0xfe, !PT ;  /* 0x0000000003187212 */ /* 0x000fce00078efe07 */
.L_x_12909:
[----:B------:R-:W-:Y:S05]  /*2920*/  BSYNC.RECONVERGENT B0 ;  /* 0x0000000000007941 */ /* 0x000fea0003800200 */
.L_x_12908:
[----:B------:R-:W2:Y:S01]  /*2930*/  F2I.FTZ.TRUNC.NTZ R24, R24 ;  /* 0x0000001800187305 */ /* 0x000ea2000021f100 */
[----:B------:R-:W-:Y:S05]  /*2940*/  BRA `(.L_x_12889) ;  /* 0x0000000000987947 */ /* 0x000fea0003800000 */
.L_x_12901:
        /* <DEDUP_REMOVED lines=14> */
.L_x_12915:
[----:B------:R-:W-:Y:S05]  /*2a30*/  BSYNC.RECONVERGENT B0 ;  /* 0x0000000000007941 */ /* 0x000fea0003800200 */
.L_x_12914:
[----:B------:R-:W4:Y:S01]  /*2a40*/  F2I.FTZ.TRUNC.NTZ R24, R24 ;  /* 0x0000001800187305 */ /* 0x000f22000021f100 */
[----:B------:R-:W-:Y:S05]  /*2a50*/  BRA `(.L_x_12889) ;  /* 0x0000000000547947 */ /* 0x000fea0003800000 */
.L_x_12888:
        /* <DEDUP_REMOVED lines=16> */
.L_x_12916:
[----:B------:R-:W-:Y:S01]  /*2b60*/  IMAD.MOV.U32 R24, RZ, RZ, RZ ;  /* 0x000000ffff187224 */ /* 0x000fe200078e00ff */
[----:B------:R-:W-:Y:S06]  /*2b70*/  BRA `(.L_x_12889) ;  /* 0x00000000000c7947 */ /* 0x000fec0003800000 */
.L_x_12913:
[----:B------:R0:W5:Y:S01]  /*2b80*/  LDG.E R24, desc[UR36][R4.64] ;  /* 0x0000002404187981 */ /* 0x000162000c1e1900 */
[----:B------:R-:W-:Y:S05]  /*2b90*/  BRA `(.L_x_12889) ;  /* 0x0000000000047947 */ /* 0x000fea0003800000 */
.L_x_12912:
[----:B------:R3:W5:Y:S02]  /*2ba0*/  LDG.E R24, desc[UR36][R4.64] ;  /* 0x0000002404187981 */ /* 0x000764000c1e1900 */
.L_x_12889:
[----:B------:R-:W-:-:S07]  /*2bb0*/  VIADD R23, R23, 0x80 ;  /* 0x0000008017177836 */ /* 0x000fce0000000000 */
.L_x_12883:
[----:B------:R-:W-:Y:S05]  /*2bc0*/  BSYNC.RECONVERGENT B6 ;  /* 0x0000000000067941 */ /* 0x000fea0003800200 */
.L_x_12882:
        /* <DEDUP_REMOVED lines=23> */
.L_x_12922:
[----:B------:R0:W5:Y:S01]  /*2d40*/  LDG.E.U8 R22, desc[UR36][R4.64] ;  /* 0x0000002404167981 */ /* 0x000162000c1e1100 */
[----:B------:R-:W-:Y:S05]  /*2d50*/  BRA `(.L_x_12918) ;  /* 0x0000000c002c7947 */ /* 0x000fea0003800000 */
.L_x_12921:
        /* <DEDUP_REMOVED lines=8> */
.L_x_12925:
[----:B------:R0:W5:Y:S01]  /*2de0*/  LDG.E R22, desc[UR36][R4.64] ;  /* 0x0000002404167981 */ /* 0x000162000c1e1900 */
[----:B------:R-:W-:Y:S05]  /*2df0*/  BRA `(.L_x_12918) ;  /* 0x0000000c00047947 */ /* 0x000fea0003800000 */
.L_x_12924:
[----:B------:R0:W5:Y:S01]  /*2e00*/  LDG.E.S16 R22, desc[UR36][R4.64] ;  /* 0x0000002404167981 */ /* 0x000162000c1e1700 */
[----:B------:R-:W-:Y:S05]  /*2e10*/  BRA `(.L_x_12918) ;  /* 0x0000000800fc7947 */ /* 0x000fea0003800000 */
.L_x_12920:
        /* <DEDUP_REMOVED lines=9> */
.L_x_12927:
[----:B------:R-:W2:Y:S02]  /*2eb0*/  LDG.E.U16 R4, desc[UR36][R4.64] ;  /* 0x0000002404047981 */ /* 0x000ea4000c1e1500 */
[----:B--2---:R-:W-:-:S06]  /*2ec0*/  HADD2.F32 R22, -RZ, R4.H0_H0 ;  /* 0x20000004ff167230 */ /* 0x004fcc0000004100 */
[----:B------:R-:W0:Y:S01]  /*2ed0*/  F2I.FTZ.TRUNC.NTZ R22, R22 ;  /* 0x0000001600167305 */ /* 0x000e22000021f100 */
[----:B------:R-:W-:Y:S05]  /*2ee0*/  BRA `(.L_x_12918) ;  /* 0x0000000800c87947 */ /* 0x000fea0003800000 */
.L_x_12926:
        /* <DEDUP_REMOVED lines=9> */
.L_x_12929:
[----:B------:R-:W2:Y:S02]  /*2f80*/  LDG.E.U16 R4, desc[UR36][R4.64] ;  /* 0x0000002404047981 */ /* 0x000ea4000c1e1500 */
[----:B--2---:R-:W-:-:S06]  /*2f90*/  HADD2.F32 R22, -RZ, R4.H0_H0 ;  /* 0x20000004ff167230 */ /* 0x004fcc0000004100 */
[----:B------:R-:W0:Y:S01]  /*2fa0*/  F2I.FTZ.TRUNC.NTZ R22, R22 ;  /* 0x0000001600167305 */ /* 0x000e22000021f100 */
[----:B------:R-:W-:Y:S05]  /*2fb0*/  BRA `(.L_x_12918) ;  /* 0x0000000800947947 */ /* 0x000fea0003800000 */
.L_x_12928:
[----:B------:R-:W2:Y:S02]  /*2fc0*/  LDG.E.64 R22, desc[UR36][R4.64] ;  /* 0x0000002404167981 */ /* 0x000ea4000c1e1b00 */
[----:B--2---:R0:W1:Y:S02]  /*2fd0*/  F2I.F64.TRUNC R22, R22 ;  /* 0x0000001600167311 */ /* 0x004064000030d100 */
[----:B01----:R-:W-:Y:S05]  /*2fe0*/  BRA `(.L_x_12918) ;  /* 0x0000000800887947 */ /* 0x003fea0003800000 */
.L_x_12919:
        /* <DEDUP_REMOVED lines=12> */
.L_x_12932:
[----:B------:R-:W2:Y:S02]  /*30b0*/  LDG.E.64 R4, desc[UR36][R4.64] ;  /* 0x0000002404047981 */ /* 0x000ea4000c1e1b00 */
[----:B--2---:R0:W1:Y:S02]  /*30c0*/  F2I.F64.TRUNC R22, R4 ;  /* 0x0000000400167311 */ /* 0x004064000030d100 */
[----:B01----:R-:W-:Y:S05]  /*30d0*/  BRA `(.L_x_12918) ;  /* 0x00000008004c7947 */ /* 0x003fea0003800000 */
.L_x_12931:
        /* <DEDUP_REMOVED lines=26> */
.L_x_12934:
        /* <DEDUP_REMOVED lines=14> */
.L_x_12933:
[----:B------:R-:W2:Y:S02]  /*3360*/  LDG.E.U16 R22, desc[UR36][R4.64] ;  /* 0x0000002404167981 */ /* 0x000ea4000c1e1500 */
[----:B--2---:R-:W-:-:S06]  /*3370*/  IMAD.U32 R22, R22, 0x10000, RZ ;  /* 0x0001000016167824 */ /* 0x004fcc00078e00ff */
[----:B------:R-:W0:Y:S01]  /*3380*/  F2I.FTZ.TRUNC.NTZ R22, R22 ;  /* 0x0000001600167305 */ /* 0x000e22000021f100 */
[----:B------:R-:W-:Y:S05]  /*3390*/  BRA `(.L_x_12918) ;  /* 0x00000004009c7947 */ /* 0x000fea0003800000 */
.L_x_12930:
        /* <DEDUP_REMOVED lines=10> */
.L_x_12937:
        /* <DEDUP_REMOVED lines=21> */
.L_x_12941:
[----:B------:R-:W-:Y:S05]  /*3590*/  BSYNC.RECONVERGENT B1 ;  /* 0x0000000000017941 */ /* 0x000fea0003800200 */
.L_x_12940:
[----:B------:R-:W-:Y:S01]  /*35a0*/  IMAD.SHL.U32 R0, R0, 0x100000, RZ ;  /* 0x0010000000007824 */ /* 0x000fe200078e00ff */
[----:B------:R-:W-:-:S04]  /*35b0*/  LEA R3, R3, 0x3b800000, 0x17 ;  /* 0x3b80000003037811 */ /* 0x000fc800078eb8ff */
[----:B------:R-:W-:-:S07]  /*35c0*/  LOP3.LUT R22, R3, R0, R7, 0xfe, !PT ;  /* 0x0000000003167212 */ /* 0x000fce00078efe07 */
.L_x_12939:
[----:B------:R-:W-:Y:S05]  /*35d0*/  BSYNC.RECONVERGENT B0 ;  /* 0x0000000000007941 */ /* 0x000fea0003800200 */
.L_x_12938:
[----:B------:R-:W0:Y:S01]  /*35e0*/  F2I.FTZ.TRUNC.NTZ R22, R22 ;  /* 0x0000001600167305 */ /* 0x000e22000021f100 */
[----:B------:R-:W-:Y:S05]  /*35f0*/  BRA `(.L_x_12918) ;  /* 0x0000000400047947 */ /* 0x000fea0003800000 */
.L_x_12936:
        /* <DEDUP_REMOVED lines=21> */
.L_x_12945:
[----:B------:R-:W-:Y:S05]  /*3750*/  BSYNC.RECONVERGENT B1 ;  /* 0x0000000000017941 */ /* 0x000fea0003800200 */
.L_x_12944:
[----:B------:R-:W-:Y:S01]  /*3760*/  IMAD.SHL.U32 R0, R0, 0x200000, RZ ;  /* 0x0020000000007824 */ /* 0x000fe200078e00ff */
[----:B------:R-:W-:-:S04]  /*3770*/  LEA R3, R3, 0x37800000, 0x17 ;  /* 0x3780000003037811 */ /* 0x000fc800078eb8ff */
[----:B------:R-:W-:-:S07]  /*3780*/  LOP3.LUT R22, R3, R0, R7, 0xfe, !PT ;  /* 0x0000000003167212 */ /* 0x000fce00078efe07 */
.L_x_12943:
[----:B------:R-:W-:Y:S05]  /*3790*/  BSYNC.RECONVERGENT B0 ;  /* 0x0000000000007941 */ /* 0x000fea0003800200 */
.L_x_12942:
[----:B------:R-:W0:Y:S01]  /*37a0*/  F2I.FTZ.TRUNC.NTZ R22, R22 ;  /* 0x0000001600167305 */ /* 0x000e22000021f100 */
[----:B------:R-:W-:Y:S05]  /*37b0*/  BRA `(.L_x_12918) ;  /* 0x0000000000947947 */ /* 0x000fea0003800000 */
.L_x_12935:
        /* <DEDUP_REMOVED lines=14> */
.L_x_12949:
[----:B------:R-:W-:Y:S05]  /*38a0*/  BSYNC.RECONVERGENT B0 ;  /* 0x0000000000007941 */ /* 0x000fea0003800200 */
.L_x_12948:
[----:B------:R-:W0:Y:S01]  /*38b0*/  F2I.FTZ.TRUNC.NTZ R22, R22 ;  /* 0x0000001600167305 */ /* 0x000e22000021f100 */
[----:B------:R-:W-:Y:S05]  /*38c0*/  BRA `(.L_x_12918) ;  /* 0x0000000000507947 */ /* 0x000fea0003800000 */
.L_x_12923:
        /* <DEDUP_REMOVED lines=16> */
.L_x_12950:
[----:B------:R-:W-:Y:S05]  /*39d0*/  BRA `(.L_x_12918) ;  /* 0x00000000000c7947 */ /* 0x000fea0003800000 */
.L_x_12947:
[----:B------:R0:W5:Y:S01]  /*39e0*/  LDG.E R22, desc[UR36][R4.64] ;  /* 0x0000002404167981 */ /* 0x000162000c1e1900 */
[----:B------:R-:W-:Y:S05]  /*39f0*/  BRA `(.L_x_12918) ;  /* 0x0000000000047947 */ /* 0x000fea0003800000 */
.L_x_12946:
[----:B------:R0:W5:Y:S02]  /*3a00*/  LDG.E R22, desc[UR36][R4.64] ;  /* 0x0000002404167981 */ /* 0x000164000c1e1900 */
.L_x_12918:
[----:B------:R-:W-:Y:S05]  /*3a10*/  BSYNC.RECONVERGENT B6 ;  /* 0x0000000000067941 */ /* 0x000fea0003800200 */
.L_x_12917:
[----:B------:R-:W0:Y:S01]  /*3a20*/  LDCU UR4, c[0x0][0x388] ;  /* 0x00007100ff0477ac */ /* 0x000e220008000800 */
[----:B------:R-:W0:Y:S01]  /*3a30*/  LDC.U8 R18, c[0x0][0x3ac] ;  /* 0x0000eb00ff127b82 */ /* 0x000e220000000000 */
[----:B------:R-:W-:Y:S01]  /*3a40*/  ISETP.GE.AND P0, PT, R17, R16, PT ;  /* 0x000000101100720c */ /* 0x000fe20003f06270 */
[----:B------:R-:W-:Y:S04]  /*3a50*/  BSSY.RECONVERGENT B7, `(.L_x_12951) ;  /* 0x00002be000077945 */ /* 0x000fe80003800200 */
[----:B------:R-:W-:Y:S01]  /*3a60*/  BSSY.RELIABLE B6, `(.L_x_12952) ;  /* 0x00001d7000067945 */ /* 0x000fe20003800100 */
[----:B012345:R-:W-:Y:S02]  /*3a70*/  IMAD R4, R19, UR4, RZ ;  /* 0x0000000413047c24 */ /* 0x03ffe4000f8e02ff */
[----:B------:R-:W-:-:S02]  /*3a80*/  IMAD R26, R26, UR4, RZ ;  /* 0x000000041a1a7c24 */ /* 0x000fc4000f8e02ff */
[----:B------:R-:W-:Y:S02]  /*3a90*/  IMAD R24, R24, UR4, RZ ;  /* 0x0000000418187c24 */ /* 0x000fe4000f8e02ff */
[----:B------:R-:W-:Y:S01]  /*3aa0*/  IMAD R22, R22, UR4, RZ ;  /* 0x0000000416167c24 */ /* 0x000fe2000f8e02ff */
[----:B------:R-:W-:Y:S06]  /*3ab0*/  @P0 BRA `(.L_x_12953) ;  /* 0x0000001c00380947 */ /* 0x000fec0003800000 */
        /* <DEDUP_REMOVED lines=21> */
.L_x_12957:
[----:B------:R0:W-:Y:S01]  /*3c10*/  STG.E.U8 desc[UR36][R8.64], R4 ;  /* 0x0000000408007986 */ /* 0x0001e2000c101124 */
[----:B------:R-:W-:Y:S05]  /*3c20*/  BRA `(.L_x_12959) ;  /* 0x0000000c003c7947 */ /* 0x000fea0003800000 */
.L_x_12956:
[----:B------:R-:W-:-:S13]  /*3c30*/  ISETP.NE.AND P0, PT, R0, 0x2, PT ;  /* 0x000000020000780c */ /* 0x000fda0003f05270 */
[----:B------:R-:W-:Y:S05]  /*3c40*/  @!P0 BRA `(.L_x_12960) ;  /* 0x0000000000248947 */ /* 0x000fea0003800000 */
[----:B------:R-:W-:-:S13]  /*3c50*/  ISETP.NE.AND P0, PT, R0, 0x3, PT ;  /* 0x000000030000780c */ /* 0x000fda0003f05270 */
[----:B------:R-:W-:Y:S05]  /*3c60*/  @!P0 BRA `(.L_x_12961) ;  /* 0x0000000000148947 */ /* 0x000fea0003800000 */
[----:B------:R-:W-:-:S13]  /*3c70*/  ISETP.NE.AND P0, PT, R0, 0x4, PT ;  /* 0x000000040000780c */ /* 0x000fda0003f05270 */
[----:B------:R-:W-:Y:S05]  /*3c80*/  @P0 BRA `(.L_x_12958) ;  /* 0x0000000800900947 */ /* 0x000fea0003800000 */
[----:B------:R-:W-:-:S05]  /*3c90*/  SHF.R.S32.HI R5, RZ, 0x1f, R4 ;  /* 0x0000001fff057819 */ /* 0x000fca0000011404 */
[----:B------:R0:W-:Y:S01]  /*3ca0*/  STG.E.64 desc[UR36][R8.64], R4 ;  /* 0x0000000408007986 */ /* 0x0001e2000c101b24 */
[----:B------:R-:W-:Y:S05]  /*3cb0*/  BRA `(.L_x_12959) ;  /* 0x0000000c00187947 */ /* 0x000fea0003800000 */
.L_x_12961:
[----:B------:R0:W-:Y:S01]  /*3cc0*/  STG.E desc[UR36][R8.64], R4 ;  /* 0x0000000408007986 */ /* 0x0001e2000c101924 */
[----:B------:R-:W-:Y:S05]  /*3cd0*/  BRA `(.L_x_12959) ;  /* 0x0000000c00107947 */ /* 0x000fea0003800000 */
.L_x_12960:
[----:B------:R0:W-:Y:S01]  /*3ce0*/  STG.E.U16 desc[UR36][R8.64], R4 ;  /* 0x0000000408007986 */ /* 0x0001e2000c101524 */
[----:B------:R-:W-:Y:S05]  /*3cf0*/  BRA `(.L_x_12959) ;  /* 0x0000000c00087947 */ /* 0x000fea0003800000 */
.L_x_12955:
[----:B------:R-:W-:-:S13]  /*3d00*/  ISETP.GT.AND P0, PT, R0, 0x6, PT ;  /* 0x000000060000780c */ /* 0x000fda0003f04270 */
[----:B------:R-:W-:Y:S05]  /*3d10*/  @P0 BRA `(.L_x_12962) ;  /* 0x00000000002c0947 */ /* 0x000fea0003800000 */
[----:B------:R-:W-:-:S13]  /*3d20*/  ISETP.NE.AND P0, PT, R0, 0x5, PT ;  /* 0x000000050000780c */ /* 0x000fda0003f05270 */
[----:B------:R-:W-:Y:S05]  /*3d30*/  @!P0 BRA `(.L_x_12963) ;  /* 0x0000000000148947 */ /* 0x000fea0003800000 */
[----:B------:R-:W-:-:S13]  /*3d40*/  ISETP.NE.AND P0, PT, R0, 0x6, PT ;  /* 0x000000060000780c */ /* 0x000fda0003f05270 */
[----:B------:R-:W-:Y:S05]  /*3d50*/  @P0 BRA `(.L_x_12958) ;  /* 0x00000008005c0947 */ /* 0x000fea0003800000 */
[----:B------:R-:W-:-:S05]  /*3d60*/  I2FP.F32.S32 R3, R4 ;  /* 0x0000000400037245 */ /* 0x000fca0000201400 */
[----:B------:R0:W-:Y:S01]  /*3d70*/  STG.E desc[UR36][R8.64], R3 ;  /* 0x0000000308007986 */ /* 0x0001e2000c101924 */
[----:B------:R-:W-:Y:S05]  /*3d80*/  BRA `(.L_x_12959) ;  /* 0x0000000800e47947 */ /* 0x000fea0003800000 */
.L_x_12963:
[----:B------:R-:W-:-:S04]  /*3d90*/  I2FP.F32.S32 R0, R4 ;  /* 0x0000000400007245 */ /* 0x000fc80000201400 */
[----:B------:R-:W-:-:S05]  /*3da0*/  F2FP.F16.F32.PACK_AB R0, RZ, R0 ;  /* 0x00000000ff00723e */ /* 0x000fca00000000ff */
[----:B------:R0:W-:Y:S01]  /*3db0*/  STG.E.U16 desc[UR36][R8.64], R0 ;  /* 0x0000000008007986 */ /* 0x0001e2000c101524 */
[----:B------:R-:W-:Y:S05]  /*3dc0*/  BRA `(.L_x_12959) ;  /* 0x0000000800d47947 */ /* 0x000fea0003800000 */
.L_x_12962:
[----:B------:R-:W-:-:S13]  /*3dd0*/  ISETP.NE.AND P0, PT, R0, 0x7, PT ;  /* 0x000000070000780c */ /* 0x000fda0003f05270 */
[----:B------:R-:W-:Y:S05]  /*3de0*/  @!P0 BRA `(.L_x_12964) ;  /* 0x0000000000348947 */ /* 0x000fea0003800000 */
[----:B------:R-:W-:-:S13]  /*3df0*/  ISETP.NE.AND P0, PT, R0, 0x8, PT ;  /* 0x000000080000780c */ /* 0x000fda0003f05270 */
[----:B------:R-:W-:Y:S05]  /*3e00*/  @!P0 BRA `(.L_x_12965) ;  /* 0x0000000000188947 */ /* 0x000fea0003800000 */
[----:B------:R-:W-:-:S13]  /*3e10*/  ISETP.NE.AND P0, PT, R0, 0x9, PT ;  /* 0x000000090000780c */ /* 0x000fda0003f05270 */
[----:B------:R-:W-:Y:S05]  /*3e20*/  @P0 BRA `(.L_x_12958) ;  /* 0x0000000800280947 */ /* 0x000fea0003800000 */
[----:B------:R-:W-:Y:S01]  /*3e30*/  I2FP.F32.S32 R4, R4 ;  /* 0x0000000400047245 */ /* 0x000fe20000201400 */
[----:B------:R-:W-:-:S05]  /*3e40*/  IMAD.MOV.U32 R5, RZ, RZ, RZ ;  /* 0x000000ffff057224 */ /* 0x000fca00078e00ff */
[----:B------:R0:W-:Y:S01]  /*3e50*/  STG.E.64 desc[UR36][R8.64], R4 ;  /* 0x0000000408007986 */ /* 0x0001e2000c101b24 */
[----:B------:R-:W-:Y:S05]  /*3e60*/  BRA `(.L_x_12959) ;  /* 0x0000000800ac7947 */ /* 0x000fea0003800000 */
.L_x_12965:
[----:B------:R-:W-:-:S04]  /*3e70*/  I2FP.F32.S32 R4, R4 ;  /* 0x0000000400047245 */ /* 0x000fc80000201400 */
[----:B------:R-:W-:-:S04]  /*3e80*/  F2FP.F16.F32.PACK_AB R3, RZ, R4 ;  /* 0x00000004ff03723e */ /* 0x000fc800000000ff */
[----:B------:R-:W-:-:S05]  /*3e90*/  PRMT R3, R3, 0x5410, RZ ;  /* 0x0000541003037816 */ /* 0x000fca00000000ff */
[----:B------:R0:W-:Y:S01]  /*3ea0*/  STG.E desc[UR36][R8.64], R3 ;  /* 0x0000000308007986 */ /* 0x0001e2000c101924 */
[----:B------:R-:W-:Y:S05]  /*3eb0*/  BRA `(.L_x_12959) ;  /* 0x0000000800987947 */ /* 0x000fea0003800000 */
.L_x_12964:
[----:B------:R-:W0:Y:S02]  /*3ec0*/  I2F.F64 R4, R4 ;  /* 0x0000000400047312 */ /* 0x000e240000201c00 */
[----:B0-----:R0:W-:Y:S01]  /*3ed0*/  STG.E.64 desc[UR36][R8.64], R4 ;  /* 0x0000000408007986 */ /* 0x0011e2000c101b24 */
[----:B------:R-:W-:Y:S05]  /*3ee0*/  BRA `(.L_x_12959) ;  /* 0x00000008008c7947 */ /* 0x000fea0003800000 */
.L_x_12954:
        /* <DEDUP_REMOVED lines=8> */
[----:B------:R-:W-:-:S04]  /*3f70*/  ISETP.NE.AND P0, PT, R4, RZ, PT ;  /* 0x000000ff0400720c */ /* 0x000fc80003f05270 */
[----:B------:R-:W-:-:S05]  /*3f80*/  SEL R3, RZ, 0x1, !P0 ;  /* 0x00000001ff037807 */ /* 0x000fca0004000000 */
[----:B------:R4:W-:Y:S01]  /*3f90*/  STG.E.U8 desc[UR36][R8.64], R3 ;  /* 0x0000000308007986 */ /* 0x0009e2000c101124 */
[----:B------:R-:W-:Y:S05]  /*3fa0*/  BRA `(.L_x_12959) ;  /* 0x00000008005c7947 */ /* 0x000fea0003800000 */
.L_x_12968:
[----:B------:R-:W-:Y:S01]  /*3fb0*/  CS2R R6, SRZ ;  /* 0x0000000000067805 */ /* 0x000fe2000001ff00 */
[----:B------:R-:W0:Y:S04]  /*3fc0*/  I2F.F64 R4, R4 ;  /* 0x0000000400047312 */ /* 0x000e280000201c00 */
[----:B0-----:R3:W-:Y:S01]  /*3fd0*/  STG.E.128 desc[UR36][R8.64], R4 ;  /* 0x0000000408007986 */ /* 0x0017e2000c101d24 */
[----:B------:R-:W-:Y:S05]  /*3fe0*/  BRA `(.L_x_12959) ;  /* 0x00000008004c7947 */ /* 0x000fea0003800000 */
.L_x_12967:
[----:B------:R-:W-:-:S13]  /*3ff0*/  ISETP.NE.AND P0, PT, R0, 0xf, PT ;  /* 0x0000000f0000780c */ /* 0x000fda0003f05270 */
[----:B------:R-:W-:Y:S05]  /*4000*/  @!P0 BRA `(.L_x_12969) ;  /* 0x0000000000a08947 */ /* 0x000fea0003800000 */
[----:B------:R-:W-:-:S13]  /*4010*/  ISETP.NE.AND P0, PT, R0, 0x17, PT ;  /* 0x000000170000780c */ /* 0x000fda0003f05270 */
[----:B------:R-:W-:Y:S05]  /*4020*/  @!P0 BRA `(.L_x_12970) ;  /* 0x00000000004c8947 */ /* 0x000fea0003800000 */
[----:B------:R-:W-:-:S13]  /*4030*/  ISETP.NE.AND P0, PT, R0, 0x18, PT ;  /* 0x000000180000780c */ /* 0x000fda0003f05270 */
[----:B------:R-:W-:Y:S05]  /*4040*/  @P0 BRA `(.L_x_12958) ;  /* 0x0000000400a00947 */ /* 0x000fea0003800000 */
        /* <DEDUP_REMOVED lines=13> */
.L_x_12972:
[----:B------:R-:W-:Y:S05]  /*4120*/  BSYNC.RECONVERGENT B0 ;  /* 0x0000000000007941 */ /* 0x000fea0003800200 */
.L_x_12971:
[----:B------:R-:W-:-:S05]  /*4130*/  LOP3.LUT R5, R0, 0x80, R5, 0xf8, !PT ;  /* 0x0000008000057812 */ /* 0x000fca00078ef805 */
[----:B------:R2:W-:Y:S01]  /*4140*/  STG.E.U8 desc[UR36][R8.64], R5 ;  /* 0x0000000508007986 */ /* 0x0005e2000c101124 */
[----:B------:R-:W-:Y:S05]  /*4150*/  BRA `(.L_x_12959) ;  /* 0x0000000400f07947 */ /* 0x000fea0003800000 */
.L_x_12970:
[----:B------:R-:W-:Y:S01]  /*4160*/  I2FP.F32.S32 R6, R4 ;  /* 0x0000000400067245 */ /* 0x000fe20000201400 */
[----:B------:R-:W-:Y:S03]  /*4170*/  BSSY.RECONVERGENT B0, `(.L_x_12973) ;  /* 0x000000e000007945 */ /* 0x000fe60003800200 */
        /* <DEDUP_REMOVED lines=13> */
.L_x_12974:
[----:B------:R-:W-:Y:S05]  /*4250*/  BSYNC.RECONVERGENT B0 ;  /* 0x0000000000007941 */ /* 0x000fea0003800200 */
.L_x_12973:
[----:B------:R-:W-:-:S05]  /*4260*/  LOP3.LUT R5, R0, 0x80, R5, 0xf8, !PT ;  /* 0x0000008000057812 */ /* 0x000fca00078ef805 */
[----:B------:R1:W-:Y:S01]  /*4270*/  STG.E.U8 desc[UR36][R8.64], R5 ;  /* 0x0000000508007986 */ /* 0x0003e2000c101124 */
[----:B------:R-:W-:Y:S05]  /*4280*/  BRA `(.L_x_12959) ;  /* 0x0000000400a47947 */ /* 0x000fea0003800000 */
.L_x_12969:
[----:B------:R-:W-:-:S04]  /*4290*/  I2FP.F32.S32 R0, R4 ;  /* 0x0000000400007245 */ /* 0x000fc80000201400 */
[----:B------:R-:W-:-:S05]  /*42a0*/  F2FP.BF16.F32.PACK_AB R0, RZ, R0 ;  /* 0x00000000ff00723e */ /* 0x000fca00000010ff */
[----:B------:R0:W-:Y:S01]  /*42b0*/  STG.E.U16 desc[UR36][R8.64], R0 ;  /* 0x0000000008007986 */ /* 0x0001e2000c101524 */
[----:B------:R-:W-:Y:S05]  /*42c0*/  BRA `(.L_x_12959) ;  /* 0x0000000400947947 */ /* 0x000fea0003800000 */
.L_x_12966:
        /* <DEDUP_REMOVED lines=10> */
.L_x_12977:
        /* <DEDUP_REMOVED lines=13> */
.L_x_12980:
[----:B------:R-:W-:-:S04]  /*4440*/  SHF.R.U32.HI R0, RZ, 0x14, R3 ;  /* 0x00000014ff007819 */ /* 0x000fc80000011603 */
[----:B------:R-:W-:-:S04]  /*4450*/  LOP3.LUT R0, R0, 0x1, RZ, 0xc0, !PT ;  /* 0x0000000100007812 */ /* 0x000fc800078ec0ff */
[----:B------:R-:W-:-:S04]  /*4460*/  IADD3 R0, PT, PT, R3, 0x487ffff, R0 ;  /* 0x0487ffff03007810 */ /* 0x000fc80007ffe000 */
[----:B------:R-:W-:-:S04]  /*4470*/  SHF.R.U32.HI R0, RZ, 0x14, R0 ;  /* 0x00000014ff007819 */ /* 0x000fc80000011600 */
[----:B------:R-:W-:-:S07]  /*4480*/  LOP3.LUT R0, R0, 0xff, RZ, 0xc0, !PT ;  /* 0x000000ff00007812 */ /* 0x000fce00078ec0ff */
.L_x_12981:
[----:B------:R-:W-:-:S04]  /*4490*/  SHF.R.U32.HI R3, RZ, 0x18, R3 ;  /* 0x00000018ff037819 */ /* 0x000fc80000011603 */
[----:B------:R-:W-:-:S04]  /*44a0*/  LOP3.LUT R0, R0, 0x80, R3, 0xf8, !PT ;  /* 0x0000008000007812 */ /* 0x000fc800078ef803 */
[----:B------:R-:W-:-:S07]  /*44b0*/  PRMT R4, R0, 0x7610, R4 ;  /* 0x0000761000047816 */ /* 0x000fce0000000004 */
.L_x_12979:
[----:B------:R-:W-:Y:S05]  /*44c0*/  BSYNC.RECONVERGENT B0 ;  /* 0x0000000000007941 */ /* 0x000fea0003800200 */
.L_x_12978:
[----:B------:R0:W-:Y:S01]  /*44d0*/  STG.E.U8 desc[UR36][R8.64], R4 ;  /* 0x0000000408007986 */ /* 0x0001e2000c101124 */
[----:B------:R-:W-:Y:S05]  /*44e0*/  BRA `(.L_x_12959) ;  /* 0x00000004000c7947 */ /* 0x000fea0003800000 */
.L_x_12976:
        /* <DEDUP_REMOVED lines=13> */
.L_x_12984:
[----:B------:R-:W-:-:S04]  /*45c0*/  SHF.R.U32.HI R0, RZ, 0x15, R3 ;  /* 0x00000015ff007819 */ /* 0x000fc80000011603 */
[----:B------:R-:W-:-:S04]  /*45d0*/  LOP3.LUT R0, R0, 0x1, RZ, 0xc0, !PT ;  /* 0x0000000100007812 */ /* 0x000fc800078ec0ff */
[----:B------:R-:W-:-:S04]  /*45e0*/  IADD3 R0, PT, PT, R3, 0x88fffff, R0 ;  /* 0x088fffff03007810 */ /* 0x000fc80007ffe000 */
[----:B------:R-:W-:-:S04]  /*45f0*/  SHF.R.U32.HI R0, RZ, 0x15, R0 ;  /* 0x00000015ff007819 */ /* 0x000fc80000011600 */
[----:B------:R-:W-:-:S07]  /*4600*/  LOP3.LUT R0, R0, 0xff, RZ, 0xc0, !PT ;  /* 0x000000ff00007812 */ /* 0x000fce00078ec0ff */
.L_x_12985:
[----:B------:R-:W-:-:S04]  /*4610*/  SHF.R.U32.HI R3, RZ, 0x18, R3 ;  /* 0x00000018ff037819 */ /* 0x000fc80000011603 */
[----:B------:R-:W-:-:S04]  /*4620*/  LOP3.LUT R0, R0, 0x80, R3, 0xf8, !PT ;  /* 0x0000008000007812 */ /* 0x000fc800078ef803 */
[----:B------:R-:W-:-:S07]  /*4630*/  PRMT R4, R0, 0x7610, R4 ;  /* 0x0000761000047816 */ /* 0x000fce0000000004 */
.L_x_12983:
[----:B------:R-:W-:Y:S05]  /*4640*/  BSYNC.RECONVERGENT B0 ;  /* 0x0000000000007941 */ /* 0x000fea0003800200 */
.L_x_12982:
[----:B------:R0:W-:Y:S01]  /*4650*/  STG.E.U8 desc[UR36][R8.64], R4 ;  /* 0x0000000408007986 */ /* 0x0001e2000c101124 */
[----:B------:R-:W-:Y:S05]  /*4660*/  BRA `(.L_x_12959) ;  /* 0x0000000000ac7947 */ /* 0x000fea0003800000 */
.L_x_12975:
[----:B------:R-:W-:-:S13]  /*4670*/  ISETP.NE.AND P0, PT, R0, 0x1c, PT ;  /* 0x0000001c0000780c */ /* 0x000fda0003f05270 */
[----:B------:R-:W-:Y:S05]  /*4680*/  @!P0 BRA `(.L_x_12986) ;  /* 0x0000000000a08947 */ /* 0x000fea0003800000 */
[----:B------:R-:W-:-:S13]  /*4690*/  ISETP.NE.AND P0, PT, R0, 0x1d, PT ;  /* 0x0000001d0000780c */ /* 0x000fda0003f05270 */
[----:B------:R-:W-:Y:S05]  /*46a0*/  @!P0 BRA `(.L_x_12987) ;  /* 0x00000000008c8947 */ /* 0x000fea0003800000 */
[----:B------:R-:W-:-:S13]  /*46b0*/  ISETP.NE.AND P0, PT, R0, 0x2c, PT ;  /* 0x0000002c0000780c */ /* 0x000fda0003f05270 */
[----:B------:R-:W-:Y:S05]  /*46c0*/  @!P0 BRA `(.L_x_12988) ;  /* 0x0000000000448947 */ /* 0x000fea0003800000 */
.L_x_12958:
        /* <DEDUP_REMOVED lines=16> */
.L_x_12989:
[----:B------:R-:W-:Y:S05]  /*47d0*/  BRA `(.L_x_12959) ;  /* 0x0000000000507947 */ /* 0x000fea0003800000 */
.L_x_12988:
        /* <DEDUP_REMOVED lines=16> */
.L_x_12987:
[----:B------:R-:W-:-:S05]  /*48e0*/  SHF.R.S32.HI R5, RZ, 0x1f, R4 ;  /* 0x0000001fff057819 */ /* 0x000fca0000011404 */
[----:B------:R0:W-:Y:S01]  /*48f0*/  STG.E.64 desc[UR36][R8.64], R4 ;  /* 0x0000000408007986 */ /* 0x0001e2000c101b24 */
[----:B------:R-:W-:Y:S05]  /*4900*/  BRA `(.L_x_12959) ;  /* 0x0000000000047947 */ /* 0x000fea0003800000 */
.L_x_12986:
[----:B------:R0:W-:Y:S02]  /*4910*/  STG.E desc[UR36][R8.64], R4 ;  /* 0x0000000408007986 */ /* 0x0001e4000c101924 */
.L_x_12959:
        /* <DEDUP_REMOVED lines=23> */
.L_x_12994:
[----:B------:R0:W-:Y:S01]  /*4a90*/  STG.E.U8 desc[UR36][R8.64], R26 ;  /* 0x0000001a08007986 */ /* 0x0001e2000c101124 */
[----:B------:R-:W-:Y:S05]  /*4aa0*/  BRA `(.L_x_12996) ;  /* 0x0000000c00387947 */ /* 0x000fea0003800000 */
.L_x_12993:
        /* <DEDUP_REMOVED lines=9> */
.L_x_12998:
[----:B------:R3:W-:Y:S01]  /*4b40*/  STG.E desc[UR36][R8.64], R26 ;  /* 0x0000001a08007986 */ /* 0x0007e2000c101924 */
[----:B------:R-:W-:Y:S05]  /*4b50*/  BRA `(.L_x_12996) ;  /* 0x0000000c000c7947 */ /* 0x000fea0003800000 */
.L_x_12997:
[----:B------:R2:W-:Y:S01]  /*4b60*/  STG.E.U16 desc[UR36][R8.64], R26 ;  /* 0x0000001a08007986 */ /* 0x0005e2000c101524 */
[----:B------:R-:W-:Y:S05]  /*4b70*/  BRA `(.L_x_12996) ;  /* 0x0000000c00047947 */ /* 0x000fea0003800000 */
.L_x_12992:
        /* <DEDUP_REMOVED lines=9> */
.L_x_13000:
[----:B------:R-:W-:-:S04]  /*4c10*/  I2FP.F32.S32 R0, R26 ;  /* 0x0000001a00007245 */ /* 0x000fc80000201400 */
[----:B------:R-:W-:-:S05]  /*4c20*/  F2FP.F16.F32.PACK_AB R0, RZ, R0 ;  /* 0x00000000ff00723e */ /* 0x000fca00000000ff */
[----:B------:R0:W-:Y:S01]  /*4c30*/  STG.E.U16 desc[UR36][R8.64], R0 ;  /* 0x0000000008007986 */ /* 0x0001e2000c101524 */
[----:B------:R-:W-:Y:S05]  /*4c40*/  BRA `(.L_x_12996) ;  /* 0x0000000800d07947 */ /* 0x000fea0003800000 */
.L_x_12999:
        /* <DEDUP_REMOVED lines=10> */
.L_x_13002:
[----:B------:R-:W-:-:S04]  /*4cf0*/  I2FP.F32.S32 R26, R26 ;  /* 0x0000001a001a7245 */ /* 0x000fc80000201400 */
[----:B------:R-:W-:-:S04]  /*4d00*/  F2FP.F16.F32.PACK_AB R3, RZ, R26 ;  /* 0x0000001aff03723e */ /* 0x000fc800000000ff */
[----:B------:R-:W-:-:S05]  /*4d10*/  PRMT R3, R3, 0x5410, RZ ;  /* 0x0000541003037816 */ /* 0x000fca00000000ff */
[----:B------:R0:W-:Y:S01]  /*4d20*/  STG.E desc[UR36][R8.64], R3 ;  /* 0x0000000308007986 */ /* 0x0001e2000c101924 */
[----:B------:R-:W-:Y:S05]  /*4d30*/  BRA `(.L_x_12996) ;  /* 0x0000000800947947 */ /* 0x000fea0003800000 */
.L_x_13001:
[----:B------:R-:W0:Y:S02]  /*4d40*/  I2F.F64 R26, R26 ;  /* 0x0000001a001a7312 */ /* 0x000e240000201c00 */
[----:B0-----:R0:W-:Y:S01]  /*4d50*/  STG.E.64 desc[UR36][R8.64], R26 ;  /* 0x0000001a08007986 */ /* 0x0011e2000c101b24 */
[----:B------:R-:W-:Y:S05]  /*4d60*/  BRA `(.L_x_12996) ;  /* 0x0000000800887947 */ /* 0x000fea0003800000 */
.L_x_12991:
        /* <DEDUP_REMOVED lines=12> */
.L_x_13006:
        /* <DEDUP_REMOVED lines=17> */
.L_x_13009:
[----:B------:R-:W-:-:S04]  /*4f40*/  SHF.R.U32.HI R3, RZ, 0x18, R5 ;  /* 0x00000018ff037819 */ /* 0x000fc80000011605 */
[----:B------:R-:W-:-:S04]  /*4f50*/  LOP3.LUT R0, R0, 0x80, R3, 0xf8, !PT ;  /* 0x0000008000007812 */ /* 0x000fc800078ef803 */
[----:B------:R-:W-:-:S07]  /*4f60*/  PRMT R4, R0, 0x7610, R4 ;  /* 0x0000761000047816 */ /* 0x000fce0000000004 */
.L_x_13008:
[----:B------:R-:W-:Y:S05]  /*4f70*/  BSYNC.RECONVERGENT B0 ;  /* 0x0000000000007941 */ /* 0x000fea0003800200 */
.L_x_13007:
[----:B------:R0:W-:Y:S01]  /*4f80*/  STG.E.U8 desc[UR36][R8.64], R4 ;  /* 0x0000000408007986 */ /* 0x0001e2000c101124 */
[----:B------:R-:W-:Y:S05]  /*4f90*/  BRA `(.L_x_12996) ;  /* 0x0000000400fc7947 */ /* 0x000fea0003800000 */
.L_x_13005:
        /* <DEDUP_REMOVED lines=17> */
.L_x_13012:
[----:B------:R-:W-:-:S04]  /*50b0*/  SHF.R.U32.HI R3, RZ, 0x18, R5 ;  /* 0x00000018ff037819 */ /* 0x000fc80000011605 */
[----:B------:R-:W-:-:S04]  /*50c0*/  LOP3.LUT R0, R0, 0x80, R3, 0xf8, !PT ;  /* 0x0000008000007812 */ /* 0x000fc800078ef803 */
[----:B------:R-:W-:-:S07]  /*50d0*/  PRMT R4, R0, 0x7610, R4 ;  /* 0x0000761000047816 */ /* 0x000fce0000000004 */
.L_x_13011:
[----:B------:R-:W-:Y:S05]  /*50e0*/  BSYNC.RECONVERGENT B0 ;  /* 0x0000000000007941 */ /* 0x000fea0003800200 */
.L_x_13010:
[----:B------:R0:W-:Y:S01]  /*50f0*/  STG.E.U8 desc[UR36][R8.64], R4 ;  /* 0x0000000408007986 */ /* 0x0001e2000c101124 */
[----:B------:R-:W-:Y:S05]  /*5100*/  BRA `(.L_x_12996) ;  /* 0x0000000400a07947 */ /* 0x000fea0003800000 */
.L_x_13004:
[----:B------:R-:W-:-:S13]  /*5110*/  ISETP.NE.AND P0, PT, R0, 0x1c, PT ;  /* 0x0000001c0000780c */ /* 0x000fda0003f05270 */
[----:B------:R-:W-:Y:S05]  /*5120*/  @!P0 BRA `(.L_x_13013) ;  /* 0x00000000005c8947 */ /* 0x000fea0003800000 */
[----:B------:R-:W-:-:S13]  /*5130*/  ISETP.NE.AND P0, PT, R0, 0x1d, PT ;  /* 0x0000001d0000780c */ /* 0x000fda0003f05270 */
[----:B------:R-:W-:Y:S05]  /*5140*/  @!P0 BRA `(.L_x_13014) ;  /* 0x0000000000488947 */ /* 0x000fea0003800000 */
[----:B------:R-:W-:-:S13]  /*5150*/  ISETP.NE.AND P0, PT, R0, 0x2c, PT ;  /* 0x0000002c0000780c */ /* 0x000fda0003f05270 */
[----:B------:R-:W-:Y:S05]  /*5160*/  @P0 BRA `(.L_x_12995) ;  /* 0x0000000000a40947 */ /* 0x000fea0003800000 */
        /* <DEDUP_REMOVED lines=16> */
.L_x_13014:
[----:B------:R-:W-:-:S05]  /*5270*/  SHF.R.S32.HI R27, RZ, 0x1f, R26 ;  /* 0x0000001fff1b7819 */ /* 0x000fca000001141a */
[----:B------:R0:W-:Y:S01]  /*5280*/  STG.E.64 desc[UR36][R8.64], R26 ;  /* 0x0000001a08007986 */ /* 0x0001e2000c101b24 */
[----:B------:R-:W-:Y:S05]  /*5290*/  BRA `(.L_x_12996) ;  /* 0x00000004003c7947 */ /* 0x000fea0003800000 */
.L_x_13013:
[----:B------:R0:W-:Y:S01]  /*52a0*/  STG.E desc[UR36][R8.64], R26 ;  /* 0x0000001a08007986 */ /* 0x0001e2000c101924 */
[----:B------:R-:W-:Y:S05]  /*52b0*/  BRA `(.L_x_12996) ;  /* 0x0000000400347947 */ /* 0x000fea0003800000 */
.L_x_13003:
        /* <DEDUP_REMOVED lines=10> */
.L_x_13016:
[----:B------:R-:W-:Y:S01]  /*5360*/  CS2R R6, SRZ ;  /* 0x0000000000067805 */ /* 0x000fe2000001ff00 */
[----:B------:R-:W0:Y:S04]  /*5370*/  I2F.F64 R4, R26 ;  /* 0x0000001a00047312 */ /* 0x000e280000201c00 */
[----:B0-----:R0:W-:Y:S01]  /*5380*/  STG.E.128 desc[UR36][R8.64], R4 ;  /* 0x0000000408007986 */ /* 0x0011e2000c101d24 */
[----:B------:R-:W-:Y:S05]  /*5390*/  BRA `(.L_x_12996) ;  /* 0x0000000000fc7947 */ /* 0x000fea0003800000 */
.L_x_13015:
[----:B------:R-:W-:-:S13]  /*53a0*/  ISETP.NE.AND P0, PT, R0, 0xf, PT ;  /* 0x0000000f0000780c */ /* 0x000fda0003f05270 */
[----:B------:R-:W-:Y:S05]  /*53b0*/  @!P0 BRA `(.L_x_13017) ;  /* 0x0000000000e88947 */ /* 0x000fea0003800000 */
[----:B------:R-:W-:-:S13]  /*53c0*/  ISETP.NE.AND P0, PT, R0, 0x17, PT ;  /* 0x000000170000780c */ /* 0x000fda0003f05270 */
[----:B------:R-:W-:Y:S05]  /*53d0*/  @!P0 BRA `(.L_x_13018) ;  /* 0x0000000000908947 */ /* 0x000fea0003800000 */
[----:B------:R-:W-:-:S13]  /*53e0*/  ISETP.NE.AND P0, PT, R0, 0x18, PT ;  /* 0x000000180000780c */ /* 0x000fda0003f05270 */
[----:B------:R-:W-:Y:S05]  /*53f0*/  @!P0 BRA `(.L_x_13019) ;  /* 0x0000000000448947 */ /* 0x000fea0003800000 */
.L_x_12995:
        /* <DEDUP_REMOVED lines=16> */
.L_x_13020:
[----:B------:R-:W-:Y:S05]  /*5500*/  BRA `(.L_x_12996) ;  /* 0x0000000000a07947 */ /* 0x000fea0003800000 */
.L_x_13019:
        /* <DEDUP_REMOVED lines=13> */
.L_x_13022:
[----:B------:R-:W-:Y:S05]  /*55e0*/  BSYNC.RECONVERGENT B0 ;  /* 0x0000000000007941 */ /* 0x000fea0003800200 */
.L_x_13021:
[----:B------:R-:W-:-:S05]  /*55f0*/  LOP3.LUT R3, R0, 0x80, R3, 0xf8, !PT ;  /* 0x0000008000037812 */ /* 0x000fca00078ef803 */
[----:B------:R0:W-:Y:S01]  /*5600*/  STG.E.U8 desc[UR36][R8.64], R3 ;  /* 0x0000000308007986 */ /* 0x0001e2000c101124 */
[----:B------:R-:W-:Y:S05]  /*5610*/  BRA `(.L_x_12996) ;  /* 0x00000000005c7947 */ /* 0x000fea0003800000 */
.L_x_13018:
        /* <DEDUP_REMOVED lines=12> */
.L_x_13024:
[----:B------:R-:W-:Y:S01]  /*56e0*/  IMAD.MOV.U32 R0, RZ, RZ, 0x7f ;  /* 0x0000007fff007424 */ /* 0x000fe200078e00ff */
[----:B------:R-:W-:-:S04]  /*56f0*/  ISETP.GT.U32.AND P0, PT, R4, 0x7f800000, PT ;  /* 0x7f8000000400780c */ /* 0x000fc80003f04070 */
[----:B------:R-:W-:-:S09]  /*5700*/  SEL R0, R0, 0x7c, P0 ;  /* 0x0000007c00007807 */ /* 0x000fd20000000000 */
.L_x_13025:
[----:B------:R-:W-:Y:S05]  /*5710*/  BSYNC.RECONVERGENT B0 ;  /* 0x0000000000007941 */ /* 0x000fea0003800200 */
.L_x_13023:
[----:B------:R-:W-:-:S04]  /*5720*/  SHF.R.U32.HI R3, RZ, 0x18, R3 ;  /* 0x00000018ff037819 */ /* 0x000fc80000011603 */
[----:B------:R-:W-:-:S05]  /*5730*/  LOP3.LUT R3, R0, 0x80, R3, 0xf8, !PT ;  /* 0x0000008000037812 */ /* 0x000fca00078ef803 */
[----:B------:R0:W-:Y:S01]  /*5740*/  STG.E.U8 desc[UR36][R8.64], R3 ;  /* 0x0000000308007986 */ /* 0x0001e2000c101124 */
[----:B------:R-:W-:Y:S05]  /*5750*/  BRA `(.L_x_12996) ;  /* 0x00000000000c7947 */ /* 0x000fea0003800000 */
.L_x_13017:
[----:B------:R-:W-:-:S04]  /*5760*/  I2FP.F32.S32 R0, R26 ;  /* 0x0000001a00007245 */ /* 0x000fc80000201400 */
[----:B------:R-:W-:-:S05]  /*5770*/  F2FP.BF16.F32.PACK_AB R0, RZ, R0 ;  /* 0x00000000ff00723e */ /* 0x000fca00000010ff */
[----:B------:R0:W-:Y:S02]  /*5780*/  STG.E.U16 desc[UR36][R8.64], R0 ;  /* 0x0000000008007986 */ /* 0x0001e4000c101524 */
.L_x_12996:
[----:B------:R-:W-:-:S07]  /*5790*/  VIADD R17, R17, 0x80 ;  /* 0x0000008011117836 */ /* 0x000fce0000000000 */
.L_x_12953:
[----:B------:R-:W-:-:S13]  /*57a0*/  ISETP.GE.AND P0, PT, R17, R16, PT ;  /* 0x000000101100720c */ /* 0x000fda0003f06270 */
[----:B------:R-:W-:Y:S05]  /*57b0*/  @P0 BREAK.RELIABLE B6 ;  /* 0x0000000000060942 */ /* 0x000fea0003800100 */
[----:B------:R-:W-:Y:S05]  /*57c0*/  @P0 BRA `(.L_x_12990) ;  /* 0x0000000c00980947 */ /* 0x000fea0003800000 */
[----:B------:R-:W-:Y:S05]  /*57d0*/  BSYNC.RELIABLE B6 ;  /* 0x0000000000067941 */ /* 0x000fea0003800100 */
.L_x_12952:
        /* <DEDUP_REMOVED lines=20> */
.L_x_13029:
[----:B------:R0:W-:Y:S01]  /*5920*/  STG.E.U8 desc[UR36][R8.64], R24 ;  /* 0x0000001808007986 */ /* 0x0001e2000c101124 */
[----:B------:R-:W-:Y:S05]  /*5930*/  BRA `(.L_x_13031) ;  /* 0x0000000c00387947 */ /* 0x000fea0003800000 */
.L_x_13028:
        /* <DEDUP_REMOVED lines=9> */
.L_x_13033:
[----:B------:R0:W-:Y:S01]  /*59d0*/  STG.E desc[UR36][R8.64], R24 ;  /* 0x0000001808007986 */ /* 0x0001e2000c101924 */
[----:B------:R-:W-:Y:S05]  /*59e0*/  BRA `(.L_x_13031) ;  /* 0x0000000c000c7947 */ /* 0x000fea0003800000 */
.L_x_13032:
[----:B------:R0:W-:Y:S01]  /*59f0*/  STG.E.U16 desc[UR36][R8.64], R24 ;  /* 0x0000001808007986 */ /* 0x0001e2000c101524 */
[----:B------:R-:W-:Y:S05]  /*5a00*/  BRA `(.L_x_13031) ;  /* 0x0000000c00047947 */ /* 0x000fea0003800000 */
.L_x_13027:
        /* <DEDUP_REMOVED lines=9> */
.L_x_13035:
[----:B------:R-:W-:-:S04]  /*5aa0*/  I2FP.F32.S32 R0, R24 ;  /* 0x0000001800007245 */ /* 0x000fc80000201400 */
[----:B------:R-:W-:-:S05]  /*5ab0*/  F2FP.F16.F32.PACK_AB R0, RZ, R0 ;  /* 0x00000000ff00723e */ /* 0x000fca00000000ff */
[----:B------:R0:W-:Y:S01]  /*5ac0*/  STG.E.U16 desc[UR36][R8.64], R0 ;  /* 0x0000000008007986 */ /* 0x0001e2000c101524 */
[----:B------:R-:W-:Y:S05]  /*5ad0*/  BRA `(.L_x_13031) ;  /* 0x0000000800d07947 */ /* 0x000fea0003800000 */
.L_x_13034:
        /* <DEDUP_REMOVED lines=10> */
.L_x_13037:
[----:B------:R-:W-:-:S04]  /*5b80*/  I2FP.F32.S32 R24, R24 ;  /* 0x0000001800187245 */ /* 0x000fc80000201400 */
[----:B------:R-:W-:-:S04]  /*5b90*/  F2FP.F16.F32.PACK_AB R3, RZ, R24 ;  /* 0x00000018ff03723e */ /* 0x000fc800000000ff */
[----:B------:R-:W-:-:S05]  /*5ba0*/  PRMT R3, R3, 0x5410, RZ ;  /* 0x0000541003037816 */ /* 0x000fca00000000ff */
[----:B------:R0:W-:Y:S01]  /*5bb0*/  STG.E desc[UR36][R8.64], R3 ;  /* 0x0000000308007986 */ /* 0x0001e2000c101924 */
[----:B------:R-:W-:Y:S05]  /*5bc0*/  BRA `(.L_x_13031) ;  /* 0x0000000800947947 */ /* 0x000fea0003800000 */
.L_x_13036:
[----:B------:R-:W0:Y:S02]  /*5bd0*/  I2F.F64 R24, R24 ;  /* 0x0000001800187312 */ /* 0x000e240000201c00 */
[----:B0-----:R0:W-:Y:S01]  /*5be0*/  STG.E.64 desc[UR36][R8.64], R24 ;  /* 0x0000001808007986 */ /* 0x0011e2000c101b24 */
[----:B------:R-:W-:Y:S05]  /*5bf0*/  BRA `(.L_x_13031) ;  /* 0x0000000800887947 */ /* 0x000fea0003800000 */
.L_x_13026:
        /* <DEDUP_REMOVED lines=12> */
.L_x_13041:
        /* <DEDUP_REMOVED lines=17> */
.L_x_13044:
[----:B------:R-:W-:-:S04]  /*5dd0*/  SHF.R.U32.HI R3, RZ, 0x18, R5 ;  /* 0x00000018ff037819 */ /* 0x000fc80000011605 */
[----:B------:R-:W-:-:S04]  /*5de0*/  LOP3.LUT R0, R0, 0x80, R3, 0xf8, !PT ;  /* 0x0000008000007812 */ /* 0x000fc800078ef803 */
[----:B------:R-:W-:-:S07]  /*5df0*/  PRMT R4, R0, 0x7610, R4 ;  /* 0x0000761000047816 */ /* 0x000fce0000000004 */
.L_x_13043:
[----:B------:R-:W-:Y:S05]  /*5e00*/  BSYNC.RECONVERGENT B0 ;  /* 0x0000000000007941 */ /* 0x000fea0003800200 */
.L_x_13042:
[----:B------:R0:W-:Y:S01]  /*5e10*/  STG.E.U8 desc[UR36][R8.64], R4 ;  /* 0x0000000408007986 */ /* 0x0001e2000c101124 */
[----:B------:R-:W-:Y:S05]  /*5e20*/  BRA `(.L_x_13031) ;  /* 0x0000000400fc7947 */ /* 0x000fea0003800000 */
.L_x_13040:
        /* <DEDUP_REMOVED lines=17> */
.L_x_13047:
[----:B------:R-:W-:-:S04]  /*5f40*/  SHF.R.U32.HI R3, RZ, 0x18, R5 ;  /* 0x00000018ff037819 */ /* 0x000fc80000011605 */
[----:B------:R-:W-:-:S04]  /*5f50*/  LOP3.LUT R0, R0, 0x80, R3, 0xf8, !PT ;  /* 0x0000008000007812 */ /* 0x000fc800078ef803 */
[----:B------:R-:W-:-:S07]  /*5f60*/  PRMT R4, R0, 0x7610, R4 ;  /* 0x0000761000047816 */ /* 0x000fce0000000004 */
.L_x_13046:
[----:B------:R-:W-:Y:S05]  /*5f70*/  BSYNC.RECONVERGENT B0 ;  /* 0x0000000000007941 */ /* 0x000fea0003800200 */
.L_x_13045:
[----:B------:R0:W-:Y:S01]  /*5f80*/  STG.E.U8 desc[UR36][R8.64], R4 ;  /* 0x0000000408007986 */ /* 0x0001e2000c101124 */
[----:B------:R-:W-:Y:S05]  /*5f90*/  BRA `(.L_x_13031) ;  /* 0x0000000400a07947 */ /* 0x000fea0003800000 */
.L_x_13039:
        /* <DEDUP_REMOVED lines=22> */
.L_x_13049:
[----:B------:R-:W-:-:S05]  /*6100*/  SHF.R.S32.HI R25, RZ, 0x1f, R24 ;  /* 0x0000001fff197819 */ /* 0x000fca0000011418 */
[----:B------:R0:W-:Y:S01]  /*6110*/  STG.E.64 desc[UR36][R8.64], R24 ;  /* 0x0000001808007986 */ /* 0x0001e2000c101b24 */
[----:B------:R-:W-:Y:S05]  /*6120*/  BRA `(.L_x_13031) ;  /* 0x00000004003c7947 */ /* 0x000fea0003800000 */
.L_x_13048:
[----:B------:R0:W-:Y:S01]  /*6130*/  STG.E desc[UR36][R8.64], R24 ;  /* 0x0000001808007986 */ /* 0x0001e2000c101924 */
[----:B------:R-:W-:Y:S05]  /*6140*/  BRA `(.L_x_13031) ;  /* 0x0000000400347947 */ /* 0x000fea0003800000 */
.L_x_13038:
        /* <DEDUP_REMOVED lines=10> */
.L_x_13051:
[----:B------:R-:W-:Y:S01]  /*61f0*/  CS2R R6, SRZ ;  /* 0x0000000000067805 */ /* 0x000fe2000001ff00 */
[----:B------:R-:W0:Y:S04]  /*6200*/  I2F.F64 R4, R24 ;  /* 0x0000001800047312 */ /* 0x000e280000201c00 */
[----:B0-----:R4:W-:Y:S01]  /*6210*/  STG.E.128 desc[UR36][R8.64], R4 ;  /* 0x0000000408007986 */ /* 0x0019e2000c101d24 */
[----:B------:R-:W-:Y:S05]  /*6220*/  BRA `(.L_x_13031) ;  /* 0x0000000000fc7947 */ /* 0x000fea0003800000 */
.L_x_13050:
[----:B------:R-:W-:-:S13]  /*6230*/  ISETP.NE.AND P0, PT, R0, 0xf, PT ;  /* 0x0000000f0000780c */ /* 0x000fda0003f05270 */
[----:B------:R-:W-:Y:S05]  /*6240*/  @!P0 BRA `(.L_x_13052) ;  /* 0x0000000000e88947 */ /* 0x000fea0003800000 */
[----:B------:R-:W-:-:S13]  /*6250*/  ISETP.NE.AND P0, PT, R0, 0x17, PT ;  /* 0x000000170000780c */ /* 0x000fda0003f05270 */
[----:B------:R-:W-:Y:S05]  /*6260*/  @!P0 BRA `(.L_x_13053) ;  /* 0x0000000000908947 */ /* 0x000fea0003800000 */
[----:B------:R-:W-:-:S13]  /*6270*/  ISETP.NE.AND P0, PT, R0, 0x18, PT ;  /* 0x000000180000780c */ /* 0x000fda0003f05270 */
[----:B------:R-:W-:Y:S05]  /*6280*/  @!P0 BRA `(.L_x_13054) ;  /* 0x0000000000448947 */ /* 0x000fea0003800000 */
.L_x_13030:
        /* <DEDUP_REMOVED lines=16> */
.L_x_13055:
[----:B------:R-:W-:Y:S05]  /*6390*/  BRA `(.L_x_13031) ;  /* 0x0000000000a07947 */ /* 0x000fea0003800000 */
.L_x_13054:
        /* <DEDUP_REMOVED lines=13> */
.L_x_13057:
[----:B------:R-:W-:Y:S05]  /*6470*/  BSYNC.RECONVERGENT B0 ;  /* 0x0000000000007941 */ /* 0x000fea0003800200 */
.L_x_13056:
[----:B------:R-:W-:-:S05]  /*6480*/  LOP3.LUT R3, R0, 0x80, R3, 0xf8, !PT ;  /* 0x0000008000037812 */ /* 0x000fca00078ef803 */
[----:B------:R2:W-:Y:S01]  /*6490*/  STG.E.U8 desc[UR36][R8.64], R3 ;  /* 0x0000000308007986 */ /* 0x0005e2000c101124 */
[----:B------:R-:W-:Y:S05]  /*64a0*/  BRA `(.L_x_13031) ;  /* 0x00000000005c7947 */ /* 0x000fea0003800000 */
.L_x_13053:
        /* <DEDUP_REMOVED lines=12> */
.L_x_13059:
[----:B------:R-:W-:Y:S01]  /*6570*/  IMAD.MOV.U32 R0, RZ, RZ, 0x7f ;  /* 0x0000007fff007424 */ /* 0x000fe200078e00ff */
[----:B------:R-:W-:-:S04]  /*6580*/  ISETP.GT.U32.AND P0, PT, R4, 0x7f800000, PT ;  /* 0x7f8000000400780c */ /* 0x000fc80003f04070 */
[----:B------:R-:W-:-:S09]  /*6590*/  SEL R0, R0, 0x7c, P0 ;  /* 0x0000007c00007807 */ /* 0x000fd20000000000 */
.L_x_13060:
[----:B------:R-:W-:Y:S05]  /*65a0*/  BSYNC.RECONVERGENT B0 ;  /* 0x0000000000007941 */ /* 0x000fea0003800200 */
.L_x_13058:
[----:B------:R-:W-:-:S04]  /*65b0*/  SHF.R.U32.HI R3, RZ, 0x18, R3 ;  /* 0x00000018ff037819 */ /* 0x000fc80000011603 */
[----:B------:R-:W-:-:S05]  /*65c0*/  LOP3.LUT R3, R0, 0x80, R3, 0xf8, !PT ;  /* 0x0000008000037812 */ /* 0x000fca00078ef803 */
[----:B------:R1:W-:Y:S01]  /*65d0*/  STG.E.U8 desc[UR36][R8.64], R3 ;  /* 0x0000000308007986 */ /* 0x0003e2000c101124 */
[----:B------:R-:W-:Y:S05]  /*65e0*/  BRA `(.L_x_13031) ;  /* 0x00000000000c7947 */ /* 0x000fea0003800000 */
.L_x_13052:
[----:B------:R-:W-:-:S04]  /*65f0*/  I2FP.F32.S32 R0, R24 ;  /* 0x0000001800007245 */ /* 0x000fc80000201400 */
[----:B------:R-:W-:-:S05]  /*6600*/  F2FP.BF16.F32.PACK_AB R0, RZ, R0 ;  /* 0x00000000ff00723e */ /* 0x000fca00000010ff */
[----:B------:R0:W-:Y:S02]  /*6610*/  STG.E.U16 desc[UR36][R8.64], R0 ;  /* 0x0000000008007986 */ /* 0x0001e4000c101524 */
.L_x_13031:
[----:B------:R-:W-:-:S07]  /*6620*/  VIADD R17, R17, 0x80 ;  /* 0x0000008011117836 */ /* 0x000fce0000000000 */
.L_x_12990:
[----:B------:R-:W-:Y:S05]  /*6630*/  BSYNC.RECONVERGENT B7 ;  /* 0x0000000000077941 */ /* 0x000fea0003800200 */
.L_x_12951:
        /* <DEDUP_REMOVED lines=21> */
.L_x_13064:
[----:B------:R-:W-:Y:S01]  /*6790*/  STG.E.U8 desc[UR36][R2.64], R22 ;  /* 0x0000001602007986 */ /* 0x000fe2000c101124 */
[----:B------:R-:W-:Y:S05]  /*67a0*/  EXIT ;  /* 0x000000000000794d */ /* 0x000fea0003800000 */
.L_x_13063:
[----:B------:R-:W-:-:S13]  /*67b0*/  ISETP.NE.AND P0, PT, R0, 0x2, PT ;  /* 0x000000020000780c */ /* 0x000fda0003f05270 */
[----:B------:R-:W-:Y:S05]  /*67c0*/  @!P0 BRA `(.L_x_13066) ;  /* 0x0000000000248947 */ /* 0x000fea0003800000 */
[----:B------:R-:W-:-:S13]  /*67d0*/  ISETP.NE.AND P0, PT, R0, 0x3, PT ;  /* 0x000000030000780c */ /* 0x000fda0003f05270 */
[----:B------:R-:W-:Y:S05]  /*67e0*/  @!P0 BRA `(.L_x_13067) ;  /* 0x0000000000148947 */ /* 0x000fea0003800000 */
[----:B------:R-:W-:-:S13]  /*67f0*/  ISETP.NE.AND P0, PT, R0, 0x4, PT ;  /* 0x000000040000780c */ /* 0x000fda0003f05270 */
[----:B------:R-:W-:Y:S05]  /*6800*/  @P0 BRA `(.L_x_13065) ;  /* 0x00000008003c0947 */ /* 0x000fea0003800000 */
[----:B------:R-:W-:-:S05]  /*6810*/  SHF.R.S32.HI R23, RZ, 0x1f, R22 ;  /* 0x0000001fff177819 */ /* 0x000fca0000011416 */
[----:B------:R-:W-:Y:S01]  /*6820*/  STG.E.64 desc[UR36][R2.64], R22 ;  /* 0x0000001602007986 */ /* 0x000fe2000c101b24 */
[----:B------:R-:W-:Y:S05]  /*6830*/  EXIT ;  /* 0x000000000000794d */ /* 0x000fea0003800000 */
.L_x_13067:
[----:B------:R-:W-:Y:S01]  /*6840*/  STG.E desc[UR36][R2.64], R22 ;  /* 0x0000001602007986 */ /* 0x000fe2000c101924 */
[----:B------:R-:W-:Y:S05]  /*6850*/  EXIT ;  /* 0x000000000000794d */ /* 0x000fea0003800000 */
.L_x_13066:
[----:B------:R-:W-:Y:S01]  /*6860*/  STG.E.U16 desc[UR36][R2.64], R22 ;  /* 0x0000001602007986 */ /* 0x000fe2000c101524 */
[----:B------:R-:W-:Y:S05]  /*6870*/  EXIT ;  /* 0x000000000000794d */ /* 0x000fea0003800000 */
.L_x_13062:
[----:B------:R-:W-:-:S13]  /*6880*/  ISETP.GT.AND P0, PT, R0, 0x6, PT ;  /* 0x000000060000780c */ /* 0x000fda0003f04270 */
[----:B------:R-:W-:Y:S05]  /*6890*/  @P0 BRA `(.L_x_13068) ;  /* 0x00000000002c0947 */ /* 0x000fea0003800000 */
[----:B------:R-:W-:-:S13]  /*68a0*/  ISETP.NE.AND P0, PT, R0, 0x5, PT ;  /* 0x000000050000780c */ /* 0x000fda0003f05270 */
[----:B------:R-:W-:Y:S05]  /*68b0*/  @!P0 BRA `(.L_x_13069) ;  /* 0x0000000000148947 */ /* 0x000fea0003800000 */
[----:B------:R-:W-:-:S13]  /*68c0*/  ISETP.NE.AND P0, PT, R0, 0x6, PT ;  /* 0x000000060000780c */ /* 0x000fda0003f05270 */
[----:B------:R-:W-:Y:S05]  /*68d0*/  @P0 BRA `(.L_x_13065) ;  /* 0x0000000800080947 */ /* 0x000fea0003800000 */
[----:B------:R-:W-:-:S05]  /*68e0*/  I2FP.F32.S32 R5, R22 ;  /* 0x0000001600057245 */ /* 0x000fca0000201400 */
[----:B------:R-:W-:Y:S01]  /*68f0*/  STG.E desc[UR36][R2.64], R5 ;  /* 0x0000000502007986 */ /* 0x000fe2000c101924 */
[----:B------:R-:W-:Y:S05]  /*6900*/  EXIT ;  /* 0x000000000000794d */ /* 0x000fea0003800000 */
.L_x_13069:
[----:B------:R-:W-:-:S04]  /*6910*/  I2FP.F32.S32 R0, R22 ;  /* 0x0000001600007245 */ /* 0x000fc80000201400 */
[----:B------:R-:W-:-:S05]  /*6920*/  F2FP.F16.F32.PACK_AB R0, RZ, R0 ;  /* 0x00000000ff00723e */ /* 0x000fca00000000ff */
[----:B------:R-:W-:Y:S01]  /*6930*/  STG.E.U16 desc[UR36][R2.64], R0 ;  /* 0x0000000002007986 */ /* 0x000fe2000c101524 */
[----:B------:R-:W-:Y:S05]  /*6940*/  EXIT ;  /* 0x000000000000794d */ /* 0x000fea0003800000 */
.L_x_13068:
        /* <DEDUP_REMOVED lines=8> */
[----:B------:R-:W-:Y:S01]  /*69d0*/  STG.E.64 desc[UR36][R2.64], R22 ;  /* 0x0000001602007986 */ /* 0x000fe2000c101b24 */
[----:B------:R-:W-:Y:S05]  /*69e0*/  EXIT ;  /* 0x000000000000794d */ /* 0x000fea0003800000 */
.L_x_13071:
[----:B------:R-:W-:-:S04]  /*69f0*/  I2FP.F32.S32 R22, R22 ;  /* 0x0000001600167245 */ /* 0x000fc80000201400 */
[----:B------:R-:W-:-:S04]  /*6a00*/  F2FP.F16.F32.PACK_AB R5, RZ, R22 ;  /* 0x00000016ff05723e */ /* 0x000fc800000000ff */
[----:B------:R-:W-:-:S05]  /*6a10*/  PRMT R5, R5, 0x5410, RZ ;  /* 0x0000541005057816 */ /* 0x000fca00000000ff */
[----:B------:R-:W-:Y:S01]  /*6a20*/  STG.E desc[UR36][R2.64], R5 ;  /* 0x0000000502007986 */ /* 0x000fe2000c101924 */
[----:B------:R-:W-:Y:S05]  /*6a30*/  EXIT ;  /* 0x000000000000794d */ /* 0x000fea0003800000 */
.L_x_13070:
[----:B------:R-:W0:Y:S02]  /*6a40*/  I2F.F64 R22, R22 ;  /* 0x0000001600167312 */ /* 0x000e240000201c00 */
[----:B0-----:R-:W-:Y:S01]  /*6a50*/  STG.E.64 desc[UR36][R2.64], R22 ;  /* 0x0000001602007986 */ /* 0x001fe2000c101b24 */
[----:B------:R-:W-:Y:S05]  /*6a60*/  EXIT ;  /* 0x000000000000794d */ /* 0x000fea0003800000 */
.L_x_13061:
        /* <DEDUP_REMOVED lines=12> */
.L_x_13075:
        /* <DEDUP_REMOVED lines=18> */
.L_x_13078:
[----:B------:R-:W-:-:S04]  /*6c50*/  SHF.R.U32.HI R5, RZ, 0x18, R5 ;  /* 0x00000018ff057819 */ /* 0x000fc80000011605 */
[----:B------:R-:W-:-:S07]  /*6c60*/  LOP3.LUT R0, R0, 0x80, R5, 0xf8, !PT ;  /* 0x0000008000007812 */ /* 0x000fce00078ef805 */
.L_x_13077:
[----:B------:R-:W-:Y:S05]  /*6c70*/  BSYNC.RECONVERGENT B0 ;  /* 0x0000000000007941 */ /* 0x000fea0003800200 */
.L_x_13076:
[----:B------:R-:W-:Y:S01]  /*6c80*/  STG.E.U8 desc[UR36][R2.64], R0 ;  /* 0x0000000002007986 */ /* 0x000fe2000c101124 */
[----:B------:R-:W-:Y:S05]  /*6c90*/  EXIT ;  /* 0x000000000000794d */ /* 0x000fea0003800000 */
.L_x_13074:
        /* <DEDUP_REMOVED lines=18> */
.L_x_13081:
[----:B------:R-:W-:-:S04]  /*6dc0*/  SHF.R.U32.HI R5, RZ, 0x18, R5 ;  /* 0x00000018ff057819 */ /* 0x000fc80000011605 */
[----:B------:R-:W-:-:S07]  /*6dd0*/  LOP3.LUT R0, R0, 0x80, R5, 0xf8, !PT ;  /* 0x0000008000007812 */ /* 0x000fce00078ef805 */
.L_x_13080:
[----:B------:R-:W-:Y:S05]  /*6de0*/  BSYNC.RECONVERGENT B0 ;  /* 0x0000000000007941 */ /* 0x000fea0003800200 */
.L_x_13079:
[----:B------:R-:W-:Y:S01]  /*6df0*/  STG.E.U8 desc[UR36][R2.64], R0 ;  /* 0x0000000002007986 */ /* 0x000fe2000c101124 */
[----:B------:R-:W-:Y:S05]  /*6e00*/  EXIT ;  /* 0x000000000000794d */ /* 0x000fea0003800000 */
.L_x_13073:
        /* <DEDUP_REMOVED lines=22> */
.L_x_13083:
[----:B------:R-:W-:-:S05]  /*6f70*/  SHF.R.S32.HI R23, RZ, 0x1f, R22 ;  /* 0x0000001fff177819 */ /* 0x000fca0000011416 */
[----:B------:R-:W-:Y:S01]  /*6f80*/  STG.E.64 desc[UR36][R2.64], R22 ;  /* 0x0000001602007986 */ /* 0x000fe2000c101b24 */
[----:B------:R-:W-:Y:S05]  /*6f90*/  EXIT ;  /* 0x000000000000794d */ /* 0x000fea0003800000 */
.L_x_13082:
[----:B------:R-:W-:Y:S01]  /*6fa0*/  STG.E desc[UR36][R2.64], R22 ;  /* 0x0000001602007986 */ /* 0x000fe2000c101924 */
[----:B------:R-:W-:Y:S05]  /*6fb0*/  EXIT ;  /* 0x000000000000794d */ /* 0x000fea0003800000 */
.L_x_13072:
        /* <DEDUP_REMOVED lines=8> */
[----:B------:R-:W-:Y:S01]  /*7040*/  STG.E.U8 desc[UR36][R2.64], R5 ;  /* 0x0000000502007986 */ /* 0x000fe2000c101124 */
[----:B------:R-:W-:Y:S05]  /*7050*/  EXIT ;  /* 0x000000000000794d */ /* 0x000fea0003800000 */
.L_x_13085:
[----:B------:R-:W-:Y:S01]  /*7060*/  CS2R R6, SRZ ;  /* 0x0000000000067805 */ /* 0x000fe2000001ff00 */
[----:B------:R-:W0:Y:S04]  /*7070*/  I2F.F64 R4, R22 ;  /* 0x0000001600047312 */ /* 0x000e280000201c00 */
[----:B0-----:R-:W-:Y:S01]  /*7080*/  STG.E.128 desc[UR36][R2.64], R4 ;  /* 0x0000000402007986 */ /* 0x001fe2000c101d24 */
[----:B------:R-:W-:Y:S05]  /*7090*/  EXIT ;  /* 0x000000000000794d */ /* 0x000fea0003800000 */
.L_x_13084:
[----:B------:R-:W-:-:S13]  /*70a0*/  ISETP.NE.AND P0, PT, R0, 0xf, PT ;  /* 0x0000000f0000780c */ /* 0x000fda0003f05270 */
[----:B------:R-:W-:Y:S05]  /*70b0*/  @!P0 BRA `(.L_x_13086) ;  /* 0x0000000000e88947 */ /* 0x000fea0003800000 */
[----:B------:R-:W-:-:S13]  /*70c0*/  ISETP.NE.AND P0, PT, R0, 0x17, PT ;  /* 0x000000170000780c */ /* 0x000fda0003f05270 */
[----:B------:R-:W-:Y:S05]  /*70d0*/  @!P0 BRA `(.L_x_13087) ;  /* 0x0000000000908947 */ /* 0x000fea0003800000 */
[----:B------:R-:W-:-:S13]  /*70e0*/  ISETP.NE.AND P0, PT, R0, 0x18, PT ;  /* 0x000000180000780c */ /* 0x000fda0003f05270 */
[----:B------:R-:W-:Y:S05]  /*70f0*/  @!P0 BRA `(.L_x_13088) ;  /* 0x0000000000448947 */ /* 0x000fea0003800000 */
.L_x_13065:
        /* <DEDUP_REMOVED lines=16> */
.L_x_13089:
[----:B------:R-:W-:Y:S05]  /*7200*/  EXIT ;  /* 0x000000000000794d */ /* 0x000fea0003800000 */
.L_x_13088:
        /* <DEDUP_REMOVED lines=13> */
.L_x_13091:
[----:B------:R-:W-:Y:S05]  /*72e0*/  BSYNC.RECONVERGENT B0 ;  /* 0x0000000000007941 */ /* 0x000fea0003800200 */
.L_x_13090:
[----:B------:R-:W-:-:S05]  /*72f0*/  LOP3.LUT R5, R0, 0x80, R5, 0xf8, !PT ;  /* 0x0000008000057812 */ /* 0x000fca00078ef805 */
[----:B------:R-:W-:Y:S01]  /*7300*/  STG.E.U8 desc[UR36][R2.64], R5 ;  /* 0x0000000502007986 */ /* 0x000fe2000c101124 */
[----:B------:R-:W-:Y:S05]  /*7310*/  EXIT ;  /* 0x000000000000794d */ /* 0x000fea0003800000 */
.L_x_13087:
        /* <DEDUP_REMOVED lines=12> */
.L_x_13093:
[----:B------:R-:W-:Y:S01]  /*73e0*/  IMAD.MOV.U32 R0, RZ, RZ, 0x7f ;  /* 0x0000007fff007424 */ /* 0x000fe200078e00ff */
[----:B------:R-:W-:-:S04]  /*73f0*/  ISETP.GT.U32.AND P0, PT, R4, 0x7f800000, PT ;  /* 0x7f8000000400780c */ /* 0x000fc80003f04070 */
[----:B------:R-:W-:-:S09]  /*7400*/  SEL R0, R0, 0x7c, P0 ;  /* 0x0000007c00007807 */ /* 0x000fd20000000000 */
.L_x_13094:
[----:B------:R-:W-:Y:S05]  /*7410*/  BSYNC.RECONVERGENT B0 ;  /* 0x0000000000007941 */ /* 0x000fea0003800200 */
.L_x_13092:
[----:B------:R-:W-:-:S04]  /*7420*/  SHF.R.U32.HI R5, RZ, 0x18, R5 ;  /* 0x00000018ff057819 */ /* 0x000fc80000011605 */
[----:B------:R-:W-:-:S05]  /*7430*/  LOP3.LUT R5, R0, 0x80, R5, 0xf8, !PT ;  /* 0x0000008000057812 */ /* 0x000fca00078ef805 */
[----:B------:R-:W-:Y:S01]  /*7440*/  STG.E.U8 desc[UR36][R2.64], R5 ;  /* 0x0000000502007986 */ /* 0x000fe2000c101124 */
[----:B------:R-:W-:Y:S05]  /*7450*/  EXIT ;  /* 0x000000000000794d */ /* 0x000fea0003800000 */
.L_x_13086:
[----:B------:R-:W-:-:S04]  /*7460*/  I2FP.F32.S32 R0, R22 ;  /* 0x0000001600007245 */ /* 0x000fc80000201400 */
[----:B------:R-:W-:-:S05]  /*7470*/  F2FP.BF16.F32.PACK_AB R0, RZ, R0 ;  /* 0x00000000ff00723e */ /* 0x000fca00000010ff */
[----:B------:R-:W-:Y:S01]  /*7480*/  STG.E.U16 desc[UR36][R2.64], R0 ;  /* 0x0000000002007986 */ /* 0x000fe2000c101524 */
[----:B------:R-:W-:Y:S05]  /*7490*/  EXIT ;  /* 0x000000000000794d */ /* 0x000fea0003800000 */
.L_x_13095:
        /* <DEDUP_REMOVED lines=14> */
.L_x_17062:


//--------------------- .text._ZN2at6native18elementwise_kernelILi128ELi2EZNS0_22gpu_kernel_impl_nocastINS0_13AUnaryFunctorIiiiNS0_15binary_internal10MulFunctorIiEEEEEEvRNS_18TensorIteratorBaseERKT_EUliE_EEviT1_ --------------------------
	.section	.text._ZN2at6native18elementwise_kernelILi128ELi2EZNS0_22gpu_kernel_impl_nocastINS0_13AUnaryFunctorIiiiNS0_15binary_internal10MulFunctorIiEEEEEEvRNS_18TensorIteratorBaseERKT_EUliE_EEviT1_,"ax",@progbits
	.align	128
        .global         _ZN2at6native18elementwise_kernelILi128ELi2EZNS0_22gpu_kernel_impl_nocastINS0_13AUnaryFunctorIiiiNS0_15binary_internal10MulFunctorIiEEEEEEvRNS_18TensorIteratorBaseERKT_EUliE_EEviT1_
        .type           _ZN2at6native18elementwise_kernelILi128ELi2EZNS0_22gpu_kernel_impl_nocastINS0_13AUnaryFunctorIiiiNS0_15binary_internal10MulFunctorIiEEEEEEvRNS_18TensorIteratorBaseERKT_EUliE_EEviT1_,@function
        .size           _ZN2at6native18elementwise_kernelILi128ELi2EZNS0_22gpu_kernel_impl_nocastINS0_13AUnaryFunctorIiiiNS0_15binary_internal10MulFunctorIiEEEEEEvRNS_18TensorIteratorBaseERKT_EUliE_EEviT1_,(.L_x_17063 - _ZN2at6native18elementwise_kernelILi128ELi2EZNS0_22gpu_kernel_impl_nocastINS0_13AUnaryFunctorIiiiNS0_15binary_internal10MulFunctorIiEEEEEEvRNS_18TensorIteratorBaseERKT_EUliE_EEviT1_)
        .other          _ZN2at6native18elementwise_kernelILi128ELi2EZNS0_22gpu_kernel_impl_nocastINS0_13AUnaryFunctorIiiiNS0_15binary_internal10MulFunctorIiEEEEEEvRNS_18TensorIteratorBaseERKT_EUliE_EEviT1_,@"STO_CUDA_ENTRY STV_DEFAULT"
_ZN2at6native18elementwise_kernelILi128ELi2EZNS0_22gpu_kernel_impl_nocastINS0_13AUnaryFunctorIiiiNS0_15binary_internal10MulFunctorIiEEEEEEvRNS_18TensorIteratorBaseERKT_EUliE_EEviT1_:
.text._ZN2at6native18elementwise_kernelILi128ELi2EZNS0_22gpu_kernel_impl_nocastINS0_13AUnaryFunctorIiiiNS0_15binary_internal10MulFunctorIiEEEEEEvRNS_18TensorIteratorBaseERKT_EUliE_EEviT1_:
        /* <DEDUP_REMOVED lines=18> */
[----:B-1----:R-:W-:-:S05]  /*0120*/  IMAD R9, R4, UR5, RZ ;  /* 0x0000000504097c24 */ /* 0x002fca000f8e02ff */
[----:B0-----:R0:W-:Y:S02]  /*0130*/  STG.E desc[UR6][R6.64], R9 ;  /* 0x0000000906007986 */ /* 0x0011e4000c101906 */
.L_x_13098:
[----:B------:R-:W-:Y:S05]  /*0140*/  BSYNC.RECONVERGENT B0 ;  /* 0x0000000000007941 */ /* 0x000fea0003800200 */
.L_x_13097:
[----:B------:R-:W-:-:S13]  /*0150*/  ISETP.GE.AND P0, PT, R3, UR4, PT ;  /* 0x0000000403007c0c */ /* 0x000fda000bf06270 */
[----:B------:R-:W-:Y:S05]  /*0160*/  @P0 EXIT ;  /* 0x000000000000094d */ /* 0x000fea0003800000 */
[----:B------:R-:W1:Y:S01]  /*0170*/  LDC.64 R2, c[0x0][0x588] ;  /* 0x00016200ff027b82 */ /* 0x000e620000000a00 */
[----:B------:R-:W0:Y:S01]  /*0180*/  LDCU UR4, c[0x0][0x594] ;  /* 0x0000b280ff0477ac */ /* 0x000e220008000800 */
[----:B-1----:R-:W0:Y:S06]  /*0190*/  LDG.E R2, desc[UR6][R2.64] ;  /* 0x0000000602027981 */ /* 0x002e2c000c1e1900 */
[----:B------:R-:W1:Y:S01]  /*01a0*/  LDC.64 R4, c[0x0][0x580] ;  /* 0x00016000ff047b82 */ /* 0x000e620000000a00 */
[----:B0-----:R-:W-:-:S05]  /*01b0*/  IMAD R7, R2, UR4, RZ ;  /* 0x0000000402077c24 */ /* 0x001fca000f8e02ff */
[----:B-1----:R-:W-:Y:S01]  /*01c0*/  STG.E desc[UR6][R4.64], R7 ;  /* 0x0000000704007986 */ /* 0x002fe2000c101906 */
[----:B------:R-:W-:Y:S05]  /*01d0*/  EXIT ;  /* 0x000000000000794d */ /* 0x000fea0003800000 */
.L_x_13096:
        /* <DEDUP_REMOVED lines=305> */
.L_x_13101:
        /* <DEDUP_REMOVED lines=8> */
[----:B-1----:R-:W-:-:S05]  /*1570*/  IMAD R9, R6, UR5, RZ ;  /* 0x0000000506097c24 */ /* 0x002fca000f8e02ff */
[----:B------:R0:W-:Y:S03]  /*1580*/  STG.E desc[UR6][R4.64], R9 ;  /* 0x0000000904007986 */ /* 0x0001e6000c101906 */
.L_x_13100:
[----:B------:R-:W-:Y:S05]  /*1590*/  BSYNC.RECONVERGENT B0 ;  /* 0x0000000000007941 */ /* 0x000fea0003800200 */
.L_x_13099:
        /* <DEDUP_REMOVED lines=300> */
.L_x_13102:
[----:B------:R-:W0:Y:S01]  /*2860*/  LDCU.128 UR8, c[0x0][0x580] ;  /* 0x0000b000ff0877ac */ /* 0x000e220008000c00 */
[----:B------:R-:W1:Y:S01]  /*2870*/  LDCU UR4, c[0x0][0x594] ;  /* 0x0000b280ff0477ac */ /* 0x000e620008000800 */
[----:B0-----:R-:W-:-:S04]  /*2880*/  IADD3 R4, P0, PT, R2, UR10, RZ ;  /* 0x0000000a02047c10 */ /* 0x001fc8000ff1e0ff */
[----:B------:R-:W-:-:S05]  /*2890*/  IADD3.X R5, PT, PT, RZ, UR11, RZ, P0, !PT ;  /* 0x0000000bff057c10 */ /* 0x000fca00087fe4ff */
[----:B------:R-:W1:Y:S01]  /*28a0*/  LDG.E R4, desc[UR6][R4.64] ;  /* 0x0000000604047981 */ /* 0x000e62000c1e1900 */
[----:B------:R-:W-:-:S04]  /*28b0*/  IADD3 R2, P0, PT, R3, UR8, RZ ;  /* 0x0000000803027c10 */ /* 0x000fc8000ff1e0ff */
[----:B------:R-:W-:Y:S01]  /*28c0*/  IADD3.X R3, PT, PT, RZ, UR9, RZ, P0, !PT ;  /* 0x00000009ff037c10 */ /* 0x000fe200087fe4ff */
[----:B-1----:R-:W-:-:S05]  /*28d0*/  IMAD R7, R4, UR4, RZ ;  /* 0x0000000404077c24 */ /* 0x002fca000f8e02ff */
[----:B------:R-:W-:Y:S01]  /*28e0*/  STG.E desc[UR6][R2.64], R7 ;  /* 0x0000000702007986 */ /* 0x000fe2000c101906 */
[----:B------:R-:W-:Y:S05]  /*28f0*/  EXIT ;  /* 0x000000000000794d */ /* 0x000fea0003800000 */
.L_x_13103:
        /* <DEDUP_REMOVED lines=16> */
.L_x_17063:


//--------------------- .text._ZN2at6native27unrolled_elementwise_kernelINS0_13AUnaryFunctorIiiiNS0_15binary_internal10MulFunctorIiEEEESt5arrayIPcLm2EELi4E23TrivialOffsetCalculatorILi1EjESB_NS0_6memory15LoadWithoutCastENSC_16StoreWithoutCastEEEviT_T0_T2_T3_T4_T5_ --------------------------
	.section	.text._ZN2at6native27unrolled_elementwise_kernelINS0_13AUnaryFunctorIiiiNS0_15binary_internal10MulFunctorIiEEEESt5arrayIPcLm2EELi4E23TrivialOffsetCalculatorILi1EjESB_NS0_6memory15LoadWithoutCastENSC_16StoreWithoutCastEEEviT_T0_T2_T3_T4_T5_,"ax",@progbits
	.align	128
        .global         _ZN2at6native27unrolled_elementwise_kernelINS0_13AUnaryFunctorIiiiNS0_15binary_internal10MulFunctorIiEEEESt5arrayIPcLm2EELi4E23TrivialOffsetCalculatorILi1EjESB_NS0_6memory15LoadWithoutCastENSC_16StoreWithoutCastEEEviT_T0_T2_T3_T4_T5_
        .type           _ZN2at6native27unrolled_elementwise_kernelINS0_13AUnaryFunctorIiiiNS0_15binary_internal10MulFunctorIiEEEESt5arrayIPcLm2EELi4E23TrivialOffsetCalculatorILi1EjESB_NS0_6memory15LoadWithoutCastENSC_16StoreWithoutCastEEEviT_T0_T2_T3_T4_T5_,@function
        .size           _ZN2at6native27unrolled_elementwise_kernelINS0_13AUnaryFunctorIiiiNS0_15binary_internal10MulFunctorIiEEEESt5arrayIPcLm2EELi4E23TrivialOffsetCalculatorILi1EjESB_NS0_6memory15LoadWithoutCastENSC_16StoreWithoutCastEEEviT_T0_T2_T3_T4_T5_,(.L_x_17064 - _ZN2at6native27unrolled_elementwise_kernelINS0_13AUnaryFunctorIiiiNS0_15binary_internal10MulFunctorIiEEEESt5arrayIPcLm2EELi4E23TrivialOffsetCalculatorILi1EjESB_NS0_6memory15LoadWithoutCastENSC_16StoreWithoutCastEEEviT_T0_T2_T3_T4_T5_)
        .other          _ZN2at6native27unrolled_elementwise_kernelINS0_13AUnaryFunctorIiiiNS0_15binary_internal10MulFunctorIiEEEESt5arrayIPcLm2EELi4E23TrivialOffsetCalculatorILi1EjESB_NS0_6memory15LoadWithoutCastENSC_16StoreWithoutCastEEEviT_T0_T2_T3_T4_T5_,@"STO_CUDA_ENTRY STV_DEFAULT"
_ZN2at6native27unrolled_elementwise_kernelINS0_13AUnaryFunctorIiiiNS0_15binary_internal10MulFunctorIiEEEESt5arrayIPcLm2EELi4E23TrivialOffsetCalculatorILi1EjESB_NS0_6memory15LoadWithoutCastENSC_16StoreWithoutCastEEEviT_T0_T2_T3_T4_T5_:
.text._ZN2at6native27unrolled_elementwise_kernelINS0_13AUnaryFunctorIiiiNS0_15binary_internal10MulFunctorIiEEEESt5arrayIPcLm2EELi4E23TrivialOffsetCalculatorILi1EjESB_NS0_6memory15LoadWithoutCastENSC_16StoreWithoutCastEEEviT_T0_T2_T3_T4_T5_:
        /* <DEDUP_REMOVED lines=36> */
[----:B---3--:R-:W-:-:S02]  /*0240*/  IMAD R19, R14, UR6, RZ ;  /* 0x000000060e137c24 */ /* 0x008fc4000f8e02ff */
[----:B--2---:R-:W-:Y:S02]  /*0250*/  IMAD R15, R15, UR6, RZ ;  /* 0x000000060f0f7c24 */ /* 0x004fe4000f8e02ff */
[----:B----4-:R-:W-:Y:S02]  /*0260*/  IMAD R17, R12, UR6, RZ ;  /* 0x000000060c117c24 */ /* 0x010fe4000f8e02ff */
[----:B-----5:R-:W-:Y:S01]  /*0270*/  IMAD R13, R13, UR6, RZ ;  /* 0x000000060d0d7c24 */ /* 0x020fe2000f8e02ff */
[----:B------:R-:W-:Y:S06]  /*0280*/  @P0 BRA `(.L_x_13106) ;  /* 0x0000000000340947 */ /* 0x000fec0003800000 */
        /* <DEDUP_REMOVED lines=13> */
.L_x_13106:
[----:B------:R-:W-:Y:S05]  /*0360*/  BSYNC.RELIABLE B1 ;  /* 0x0000000000017941 */ /* 0x000fea0003800100 */
.L_x_13105:
[----:B------:R-:W-:-:S13]  /*0370*/  ISETP.GE.AND P0, PT, R3, R2, PT ;  /* 0x000000020300720c */ /* 0x000fda0003f06270 */
[----:B0-----:R-:W0:Y:S01]  /*0380*/  @!P0 LDC.64 R4, c[0x0][0x390] ;  /* 0x0000e400ff048b82 */ /* 0x001e220000000a00 */
[----:B------:R-:W-:Y:S01]  /*0390*/  @!P0 IMAD R7, R0, 0x200, R3 ;  /* 0x0000020000078824 */ /* 0x000fe200078e0203 */
[----:B------:R-:W-:-:S03]  /*03a0*/  @!P0 IADD3 R3, PT, PT, R3, 0x80, RZ ;  /* 0x0000008003038810 */ /* 0x000fc60007ffe0ff */
[----:B0-----:R-:W-:-:S05]  /*03b0*/  @!P0 IMAD.WIDE.U32 R4, R7, 0x4, R4 ;  /* 0x0000000407048825 */ /* 0x001fca00078e0004 */
[----:B------:R1:W-:Y:S02]  /*03c0*/  @!P0 STG.E desc[UR4][R4.64], R19 ;  /* 0x0000001304008986 */ /* 0x0003e4000c101904 */
.L_x_13107:
[----:B------:R-:W-:Y:S05]  /*03d0*/  BSYNC.RECONVERGENT B0 ;  /* 0x0000000000007941 */ /* 0x000fea0003800200 */
.L_x_13104:
        /* <DEDUP_REMOVED lines=8> */
.L_x_13108:
        /* <DEDUP_REMOVED lines=10> */
.L_x_17064:


//--------------------- .text._ZN2at6native29vectorized_elementwise_kernelILi2ENS0_13AUnaryFunctorIiiiNS0_15binary_internal10MulFunctorIiEEEESt5arrayIPcLm2EEEEviT0_T1_ --------------------------
	.section	.text._ZN2at6native29vectorized_elementwise_kernelILi2ENS0_13AUnaryFunctorIiiiNS0_15binary_internal10MulFunctorIiEEEESt5arrayIPcLm2EEEEviT0_T1_,"ax",@progbits
	.align	128
        .global         _ZN2at6native29vectorized_elementwise_kernelILi2ENS0_13AUnaryFunctorIiiiNS0_15binary_internal10MulFunctorIiEEEESt5arrayIPcLm2EEEEviT0_T1_
        .type           _ZN2at6native29vectorized_elementwise_kernelILi2ENS0_13AUnaryFunctorIiiiNS0_15binary_internal10MulFunctorIiEEEESt5arrayIPcLm2EEEEviT0_T1_,@function
        .size           _ZN2at6native29vectorized_elementwise_kernelILi2ENS0_13AUnaryFunctorIiiiNS0_15binary_internal10MulFunctorIiEEEESt5arrayIPcLm2EEEEviT0_T1_,(.L_x_17065 - _ZN2at6native29vectorized_elementwise_kernelILi2ENS0_13AUnaryFunctorIiiiNS0_15binary_internal10MulFunctorIiEEEESt5arrayIPcLm2EEEEviT0_T1_)
        .other          _ZN2at6native29vectorized_elementwise_kernelILi2ENS0_13AUnaryFunctorIiiiNS0_15binary_internal10MulFunctorIiEEEESt5arrayIPcLm2EEEEviT0_T1_,@"STO_CUDA_ENTRY STV_DEFAULT"
_ZN2at6native29vectorized_elementwise_kernelILi2ENS0_13AUnaryFunctorIiiiNS0_15binary_internal10MulFunctorIiEEEESt5arrayIPcLm2EEEEviT0_T1_:
.text._ZN2at6native29vectorized_elementwise_kernelILi2ENS0_13AUnaryFunctorIiiiNS0_15binary_internal10MulFunctorIiEEEESt5arrayIPcLm2EEEEviT0_T1_:
        /* <DEDUP_REMOVED lines=68> */
[----:B-1----:R-:W-:-:S02]  /*0440*/  IMAD R13, R18, UR6, RZ ;  /* 0x00000006120d7c24 */ /* 0x002fc4000f8e02ff */
[----:B---3--:R-:W-:Y:S02]  /*0450*/  IMAD R15, R20, UR6, RZ ;  /* 0x00000006140f7c24 */ /* 0x008fe4000f8e02ff */
[----:B------:R-:W-:Y:S02]  /*0460*/  IMAD R22, R22, UR6, RZ ;  /* 0x0000000616167c24 */ /* 0x000fe4000f8e02ff */
[----:B--2---:R-:W-:Y:S02]  /*0470*/  IMAD R9, R9, UR6, RZ ;  /* 0x0000000609097c24 */ /* 0x004fe4000f8e02ff */
[----:B----4-:R-:W-:Y:S02]  /*0480*/  IMAD R8, R8, UR6, RZ ;  /* 0x0000000608087c24 */ /* 0x010fe4000f8e02ff */
[----:B-----5:R-:W-:Y:S02]  /*0490*/  IMAD R3, R14, UR6, RZ ;  /* 0x000000060e037c24 */ /* 0x020fe4000f8e02ff */
[----:B------:R-:W-:-:S02]  /*04a0*/  IMAD R4, R19, UR6, RZ ;  /* 0x0000000613047c24 */ /* 0x000fc4000f8e02ff */
[----:B------:R-:W-:Y:S01]  /*04b0*/  IMAD R2, R12, UR6, RZ ;  /* 0x000000060c027c24 */ /* 0x000fe2000f8e02ff */
        /* <DEDUP_REMOVED lines=13> */
.L_x_13112:
[----:B------:R-:W-:-:S13]  /*0590*/  ISETP.GE.U32.AND P0, PT, R17, R16, PT ;  /* 0x000000101100720c */ /* 0x000fda0003f06070 */
[----:B------:R-:W-:Y:S05]  /*05a0*/  @P0 BRA `(.L_x_13114) ;  /* 0x0000000000300947 */ /* 0x000fea0003800000 */
[----:B0-----:R-:W0:Y:S01]  /*05b0*/  LDC.64 R6, c[0x0][0x390] ;  /* 0x0000e400ff067b82 */ /* 0x001e220000000a00 */
[----:B------:R-:W-:Y:S02]  /*05c0*/  IADD3 R5, PT, PT, R0, R17, RZ ;  /* 0x0000001100057210 */ /* 0x000fe40007ffe0ff */
[----:B------:R-:W-:-:S03]  /*05d0*/  IADD3 R17, PT, PT, R17, 0x80, RZ ;  /* 0x0000008011117810 */ /* 0x000fc60007ffe0ff */
[----:B0-----:R-:W-:-:S05]  /*05e0*/  IMAD.WIDE.U32 R6, R5, 0x4, R6 ;  /* 0x0000000405067825 */ /* 0x001fca00078e0006 */
[----:B------:R1:W-:Y:S02]  /*05f0*/  STG.E desc[UR4][R6.64], R22 ;  /* 0x0000001606007986 */ /* 0x0003e4000c101904 */
.L_x_13113:
[----:B------:R-:W-:-:S13]  /*0600*/  ISETP.GE.U32.AND P0, PT, R17, R16, PT ;  /* 0x000000101100720c */ /* 0x000fda0003f06070 */
[----:B------:R-:W-:Y:S05]  /*0610*/  @P0 BRA `(.L_x_13115) ;  /* 0x0000000000300947 */ /* 0x000fea0003800000 */
[----:B01----:R-:W0:Y:S01]  /*0620*/  LDC.64 R6, c[0x0][0x390] ;  /* 0x0000e400ff067b82 */ /* 0x003e220000000a00 */
[----:B------:R-:W-:Y:S01]  /*0630*/  IADD3 R5, PT, PT, R0, R17, RZ ;  /* 0x0000001100057210 */ /* 0x000fe20007ffe0ff */
[----:B------:R-:W-:-:S04]  /*0640*/  VIADD R17, R17, 0x80 ;  /* 0x0000008011117836 */ /* 0x000fc80000000000 */
[----:B0-----:R-:W-:-:S05]  /*0650*/  IMAD.WIDE.U32 R6, R5, 0x4, R6 ;  /* 0x0000000405067825 */ /* 0x001fca00078e0006 */
[----:B------:R1:W-:Y:S02]  /*0660*/  STG.E desc[UR4][R6.64], R9 ;  /* 0x0000000906007986 */ /* 0x0003e4000c101904 */
.L_x_13114:
[----:B------:R-:W-:-:S13]  /*0670*/  ISETP.GE.U32.AND P0, PT, R17, R16, PT ;  /* 0x000000101100720c */ /* 0x000fda0003f06070 */
[----:B------:R-:W-:Y:S05]  /*0680*/  @P0 BRA `(.L_x_13116) ;  /* 0x0000000000340947 */ /* 0x000fea0003800000 */
[----:B01----:R-:W0:Y:S01]  /*0690*/  LDC.64 R6, c[0x0][0x390] ;  /* 0x0000e400ff067b82 */ /* 0x003e220000000a00 */
[----:B------:R-:W-:Y:S02]  /*06a0*/  IADD3 R5, PT, PT, R0, R17, RZ ;  /* 0x0000001100057210 */ /* 0x000fe40007ffe0ff */
[----:B------:R-:W-:-:S03]  /*06b0*/  IADD3 R17, PT, PT, R17, 0x80, RZ ;  /* 0x0000008011117810 */ /* 0x000fc60007ffe0ff */
[----:B0-----:R-:W-:-:S05]  /*06c0*/  IMAD.WIDE.U32 R6, R5, 0x4, R6 ;  /* 0x0000000405067825 */ /* 0x001fca00078e0006 */
[----:B------:R2:W-:Y:S02]  /*06d0*/  STG.E desc[UR4][R6.64], R8 ;  /* 0x0000000806007986 */ /* 0x0005e4000c101904 */
.L_x_13115:
        /* <DEDUP_REMOVED lines=8> */
.L_x_13116:
[----:B------:R-:W-:Y:S05]  /*0760*/  BSYNC.RELIABLE B1 ;  /* 0x0000000000017941 */ /* 0x000fea0003800100 */
.L_x_13111:
[----:B------:R-:W-:-:S13]  /*0770*/  ISETP.GE.U32.AND P0, PT, R17, R16, PT ;  /* 0x000000101100720c */ /* 0x000fda0003f06070 */
[----:B--2---:R-:W2:Y:S01]  /*0780*/  @!P0 LDC.64 R4, c[0x0][0x390] ;  /* 0x0000e400ff048b82 */ /* 0x004ea20000000a00 */
[----:B01----:R-:W-:Y:S02]  /*0790*/  @!P0 IADD3 R7, PT, PT, R0, R17, RZ ;  /* 0x0000001100078210 */ /* 0x003fe40007ffe0ff */
[----:B------:R-:W-:-:S03]  /*07a0*/  @!P0 IADD3 R17, PT, PT, R17, 0x80, RZ ;  /* 0x0000008011118810 */ /* 0x000fc60007ffe0ff */
[----:B--2---:R-:W-:-:S05]  /*07b0*/  @!P0 IMAD.WIDE.U32 R4, R7, 0x4, R4 ;  /* 0x0000000407048825 */ /* 0x004fca00078e0004 */
[----:B------:R3:W-:Y:S02]  /*07c0*/  @!P0 STG.E desc[UR4][R4.64], R3 ;  /* 0x0000000304008986 */ /* 0x0007e4000c101904 */
.L_x_13117:
[----:B------:R-:W-:Y:S05]  /*07d0*/  BSYNC.RECONVERGENT B0 ;  /* 0x0000000000007941 */ /* 0x000fea0003800200 */
.L_x_13110:
        /* <DEDUP_REMOVED lines=8> */
.L_x_13109:
        /* <DEDUP_REMOVED lines=12> */
[----:B--2---:R-:W-:Y:S02]  /*0920*/  IMAD R6, R6, UR6, RZ ;  /* 0x0000000606067c24 */ /* 0x004fe4000f8e02ff */
[----:B------:R-:W-:Y:S02]  /*0930*/  IMAD R7, R7, UR6, RZ ;  /* 0x0000000607077c24 */ /* 0x000fe4000f8e02ff */
[----:B----4-:R-:W-:Y:S02]  /*0940*/  IMAD R8, R8, UR6, RZ ;  /* 0x0000000608087c24 */ /* 0x010fe4000f8e02ff */
[----:B------:R-:W-:Y:S01]  /*0950*/  IMAD R9, R9, UR6, RZ ;  /* 0x0000000609097c24 */ /* 0x000fe2000f8e02ff */
[----:B------:R-:W-:Y:S01]  /*0960*/  STG.E.64 desc[UR4][R4.64], R6 ;  /* 0x0000000604007986 */ /* 0x000fe2000c101b04 */
[----:B-----5:R-:W-:Y:S02]  /*0970*/  IMAD R10, R10, UR6, RZ ;  /* 0x000000060a0a7c24 */ /* 0x020fe4000f8e02ff */
[----:B------:R-:W-:Y:S01]  /*0980*/  IMAD R11, R11, UR6, RZ ;  /* 0x000000060b0b7c24 */ /* 0x000fe2000f8e02ff */
[----:B------:R-:W-:Y:S01]  /*0990*/  STG.E.64 desc[UR4][R4.64+0x400], R8 ;  /* 0x0004000804007986 */ /* 0x000fe2000c101b04 */
[----:B------:R-:W-:-:S02]  /*09a0*/  IMAD R12, R12, UR6, RZ ;  /* 0x000000060c0c7c24 */ /* 0x000fc4000f8e02ff */
[----:B------:R-:W-:Y:S01]  /*09b0*/  IMAD R13, R13, UR6, RZ ;  /* 0x000000060d0d7c24 */ /* 0x000fe2000f8e02ff */
[----:B------:R-:W-:Y:S04]  /*09c0*/  STG.E.64 desc[UR4][R4.64+0x800], R10 ;  /* 0x0008000a04007986 */ /* 0x000fe8000c101b04 */
[----:B------:R-:W-:Y:S01]  /*09d0*/  STG.E.64 desc[UR4][R4.64+0xc00], R12 ;  /* 0x000c000c04007986 */ /* 0x000fe2000c101b04 */
[----:B------:R-:W-:Y:S05]  /*09e0*/  EXIT ;  /* 0x000000000000794d */ /* 0x000fea0003800000 */
.L_x_13118:
        /* <DEDUP_REMOVED lines=9> */
.L_x_17065:


//--------------------- .text._ZN2at6native29vectorized_elementwise_kernelILi4ENS0_13AUnaryFunctorIiiiNS0_15binary_internal10MulFunctorIiEEEESt5arrayIPcLm2EEEEviT0_T1_ --------------------------
	.section	.text._ZN2at6native29vectorized_elementwise_kernelILi4ENS0_13AUnaryFunctorIiiiNS0_15binary_internal10MulFunctorIiEEEESt5arrayIPcLm2EEEEviT0_T1_,"ax",@progbits
	.align	128
        .global         _ZN2at6native29vectorized_elementwise_kernelILi4ENS0_13AUnaryFunctorIiiiNS0_15binary_internal10MulFunctorIiEEEESt5arrayIPcLm2EEEEviT0_T1_
        .type           _ZN2at6native29vectorized_elementwise_kernelILi4ENS0_13AUnaryFunctorIiiiNS0_15binary_internal10MulFunctorIiEEEESt5arrayIPcLm2EEEEviT0_T1_,@function
        .size           _ZN2at6native29vectorized_elementwise_kernelILi4ENS0_13AUnaryFunctorIiiiNS0_15binary_internal10MulFunctorIiEEEESt5arrayIPcLm2EEEEviT0_T1_,(.L_x_17066 - _ZN2at6native29vectorized_elementwise_kernelILi4ENS0_13AUnaryFunctorIiiiNS0_15binary_internal10MulFunctorIiEEEESt5arrayIPcLm2EEEEviT0_T1_)
        .other          _ZN2at6native29vectorized_elementwise_kernelILi4ENS0_13AUnaryFunctorIiiiNS0_15binary_internal10MulFunctorIiEEEESt5arrayIPcLm2EEEEviT0_T1_,@"STO_CUDA_ENTRY STV_DEFAULT"
_ZN2at6native29vectorized_elementwise_kernelILi4ENS0_13AUnaryFunctorIiiiNS0_15binary_internal10MulFunctorIiEEEESt5arrayIPcLm2EEEEviT0_T1_:
.text._ZN2at6native29vectorized_elementwise_kernelILi4ENS0_13AUnaryFunctorIiiiNS0_15binary_internal10MulFunctorIiEEEESt5arrayIPcLm2EEEEviT0_T1_:
        /* <DEDUP_REMOVED lines=89> */
.L_x_13122:
[----:B------:R-:W-:-:S13]  /*0590*/  ISETP.GE.U32.AND P0, PT, R17, R16, PT ;  /* 0x000000101100720c */ /* 0x000fda0003f06070 */
[----:B------:R-:W-:Y:S05]  /*05a0*/  @P0 BRA `(.L_x_13124) ;  /* 0x0000000000300947 */ /* 0x000fea0003800000 */
[----:B0-----:R-:W0:Y:S01]  /*05b0*/  LDC.64 R6, c[0x0][0x390] ;  /* 0x0000e400ff067b82 */ /* 0x001e220000000a00 */
[----:B------:R-:W-:Y:S02]  /*05c0*/  IADD3 R5, PT, PT, R0, R17, RZ ;  /* 0x0000001100057210 */ /* 0x000fe40007ffe0ff */
[----:B------:R-:W-:-:S03]  /*05d0*/  IADD3 R17, PT, PT, R17, 0x80, RZ ;  /* 0x0000008011117810 */ /* 0x000fc60007ffe0ff */
[----:B0-----:R-:W-:-:S05]  /*05e0*/  IMAD.WIDE.U32 R6, R5, 0x4, R6 ;  /* 0x0000000405067825 */ /* 0x001fca00078e0006 */
[----:B------:R1:W-:Y:S02]  /*05f0*/  STG.E desc[UR4][R6.64], R22 ;  /* 0x0000001606007986 */ /* 0x0003e4000c101904 */
.L_x_13123:
[----:B------:R-:W-:-:S13]  /*0600*/  ISETP.GE.U32.AND P0, PT, R17, R16, PT ;  /* 0x000000101100720c */ /* 0x000fda0003f06070 */
[----:B------:R-:W-:Y:S05]  /*0610*/  @P0 BRA `(.L_x_13125) ;  /* 0x0000000000300947 */ /* 0x000fea0003800000 */
[----:B01----:R-:W0:Y:S01]  /*0620*/  LDC.64 R6, c[0x0][0x390] ;  /* 0x0000e400ff067b82 */ /* 0x003e220000000a00 */
[----:B------:R-:W-:Y:S01]  /*0630*/  IADD3 R5, PT, PT, R0, R17, RZ ;  /* 0x0000001100057210 */ /* 0x000fe20007ffe0ff */
[----:B------:R-:W-:-:S04]  /*0640*/  VIADD R17, R17, 0x80 ;  /* 0x0000008011117836 */ /* 0x000fc80000000000 */
[----:B0-----:R-:W-:-:S05]  /*0650*/  IMAD.WIDE.U32 R6, R5, 0x4, R6 ;  /* 0x0000000405067825 */ /* 0x001fca00078e0006 */
[----:B------:R1:W-:Y:S02]  /*0660*/  STG.E desc[UR4][R6.64], R9 ;  /* 0x0000000906007986 */ /* 0x0003e4000c101904 */
.L_x_13124:
[----:B------:R-:W-:-:S13]  /*0670*/  ISETP.GE.U32.AND P0, PT, R17, R16, PT ;  /* 0x000000101100720c */ /* 0x000fda0003f06070 */
[----:B------:R-:W-:Y:S05]  /*0680*/  @P0 BRA `(.L_x_13126) ;  /* 0x0000000000340947 */ /* 0x000fea0003800000 */
[----:B01----:R-:W0:Y:S01]  /*0690*/  LDC.64 R6, c[0x0][0x390] ;  /* 0x0000e400ff067b82 */ /* 0x003e220000000a00 */
[----:B------:R-:W-:Y:S02]  /*06a0*/  IADD3 R5, PT, PT, R0, R17, RZ ;  /* 0x0000001100057210 */ /* 0x000fe40007ffe0ff */
[----:B------:R-:W-:-:S03]  /*06b0*/  IADD3 R17, PT, PT, R17, 0x80, RZ ;  /* 0x0000008011117810 */ /* 0x000fc60007ffe0ff */
[----:B0-----:R-:W-:-:S05]  /*06c0*/  IMAD.WIDE.U32 R6, R5, 0x4, R6 ;  /* 0x0000000405067825 */ /* 0x001fca00078e0006 */
[----:B------:R2:W-:Y:S02]  /*06d0*/  STG.E desc[UR4][R6.64], R8 ;  /* 0x0000000806007986 */ /* 0x0005e4000c101904 */
.L_x_13125:
        /* <DEDUP_REMOVED lines=8> */
.L_x_13126:
[----:B------:R-:W-:Y:S05]  /*0760*/  BSYNC.RELIABLE B1 ;  /* 0x0000000000017941 */ /* 0x000fea0003800100 */
.L_x_13121:
[----:B------:R-:W-:-:S13]  /*0770*/  ISETP.GE.U32.AND P0, PT, R17, R16, PT ;  /* 0x000000101100720c */ /* 0x000fda0003f06070 */
[----:B--2---:R-:W2:Y:S01]  /*0780*/  @!P0 LDC.64 R4, c[0x0][0x390] ;  /* 0x0000e400ff048b82 */ /* 0x004ea20000000a00 */
[----:B01----:R-:W-:Y:S02]  /*0790*/  @!P0 IADD3 R7, PT, PT, R0, R17, RZ ;  /* 0x0000001100078210 */ /* 0x003fe40007ffe0ff */
[----:B------:R-:W-:-:S03]  /*07a0*/  @!P0 IADD3 R17, PT, PT, R17, 0x80, RZ ;  /* 0x0000008011118810 */ /* 0x000fc60007ffe0ff */
[----:B--2---:R-:W-:-:S05]  /*07b0*/  @!P0 IMAD.WIDE.U32 R4, R7, 0x4, R4 ;  /* 0x0000000407048825 */ /* 0x004fca00078e0004 */
[----:B------:R3:W-:Y:S02]  /*07c0*/  @!P0 STG.E desc[UR4][R4.64], R3 ;  /* 0x0000000304008986 */ /* 0x0007e4000c101904 */
.L_x_13127:
[----:B------:R-:W-:Y:S05]  /*07d0*/  BSYNC.RECONVERGENT B0 ;  /* 0x0000000000007941 */ /* 0x000fea0003800200 */
.L_x_13120:
        /* <DEDUP_REMOVED lines=8> */
.L_x_13119:
        /* <DEDUP_REMOVED lines=10> */
[----:B--2---:R-:W-:Y:S02]  /*0900*/  IMAD R4, R4, UR6, RZ ;  /* 0x0000000604047c24 */ /* 0x004fe4000f8e02ff */
[----:B------:R-:W-:Y:S02]  /*0910*/  IMAD R5, R5, UR6, RZ ;  /* 0x0000000605057c24 */ /* 0x000fe4000f8e02ff */
[----:B------:R-:W-:Y:S02]  /*0920*/  IMAD R6, R6, UR6, RZ ;  /* 0x0000000606067c24 */ /* 0x000fe4000f8e02ff */
[----:B------:R-:W-:Y:S02]  /*0930*/  IMAD R7, R7, UR6, RZ ;  /* 0x0000000607077c24 */ /* 0x000fe4000f8e02ff */
[----:B----4-:R-:W-:Y:S02]  /*0940*/  IMAD R8, R8, UR6, RZ ;  /* 0x0000000608087c24 */ /* 0x010fe4000f8e02ff */
[----:B------:R-:W-:Y:S01]  /*0950*/  IMAD R9, R9, UR6, RZ ;  /* 0x0000000609097c24 */ /* 0x000fe2000f8e02ff */
[----:B------:R-:W-:Y:S01]  /*0960*/  STG.E.128 desc[UR4][R12.64], R4 ;  /* 0x000000040c007986 */ /* 0x000fe2000c101d04 */
[----:B------:R-:W-:-:S02]  /*0970*/  IMAD R10, R10, UR6, RZ ;  /* 0x000000060a0a7c24 */ /* 0x000fc4000f8e02ff */
[----:B------:R-:W-:-:S05]  /*0980*/  IMAD R11, R11, UR6, RZ ;  /* 0x000000060b0b7c24 */ /* 0x000fca000f8e02ff */
[----:B------:R-:W-:Y:S01]  /*0990*/  STG.E.128 desc[UR4][R12.64+0x800], R8 ;  /* 0x000800080c007986 */ /* 0x000fe2000c101d04 */
[----:B------:R-:W-:Y:S05]  /*09a0*/  EXIT ;  /* 0x000000000000794d */ /* 0x000fea0003800000 */
.L_x_13128:
        /* <DEDUP_REMOVED lines=13> */
.L_x_17066:


//--------------------- .text._ZN2at6native29vectorized_elementwise_kernelILi8ENS0_13AUnaryFunctorIiiiNS0_15binary_internal10MulFunctorIiEEEESt5arrayIPcLm2EEEEviT0_T1_ --------------------------
	.section	.text._ZN2at6native29vectorized_elementwise_kernelILi8ENS0_13AUnaryFunctorIiiiNS0_15binary_internal10MulFunctorIiEEEESt5arrayIPcLm2EEEEviT0_T1_,"ax",@progbits
	.align	128
        .global         _ZN2at6native29vectorized_elementwise_kernelILi8ENS0_13AUnaryFunctorIiiiNS0_15binary_internal10MulFunctorIiEEEESt5arrayIPcLm2EEEEviT0_T1_
        .type           _ZN2at6native29vectorized_elementwise_kernelILi8ENS0_13AUnaryFunctorIiiiNS0_15binary_internal10MulFunctorIiEEEESt5arrayIPcLm2EEEEviT0_T1_,@function
        .size           _ZN2at6native29vectorized_elementwise_kernelILi8ENS0_13AUnaryFunctorIiiiNS0_15binary_internal10MulFunctorIiEEEESt5arrayIPcLm2EEEEviT0_T1_,(.L_x_17067 - _ZN2at6native29vectorized_elementwise_kernelILi8ENS0_13AUnaryFunctorIiiiNS0_15binary_internal10MulFunctorIiEEEESt5arrayIPcLm2EEEEviT0_T1_)
        .other          _ZN2at6native29vectorized_elementwise_kernelILi8ENS0_13AUnaryFunctorIiiiNS0_15binary_internal10MulFunctorIiEEEESt5arrayIPcLm2EEEEviT0_T1_,@"STO_CUDA_ENTRY STV_DEFAULT"
_ZN2at6native29vectorized_elementwise_kernelILi8ENS0_13AUnaryFunctorIiiiNS0_15binary_internal10MulFunctorIiEEEESt5arrayIPcLm2EEEEviT0_T1_:
.text._ZN2at6native29vectorized_elementwise_kernelILi8ENS0_13AUnaryFunctorIiiiNS0_15binary_internal10MulFunctorIiEEEESt5arrayIPcLm2EEEEviT0_T1_:
[----:B------:R-:W-:Y:S01]  /*0000*/  LDC R1, c[0x0][0x37c] ;  /* 0x0000df00ff017b82 */ /* 0x000fe20000000800 */
[----:B------:R-:W-:Y:S05]  /*0010*/  EXIT ;  /* 0x000000000000794d */ /* 0x000fea0003800000 */
.L_x_13129:
        /* <DEDUP_REMOVED lines=14> */
.L_x_17067:


//--------------------- .text._ZN2at6native18elementwise_kernelILi128ELi4EZNS0_15gpu_kernel_implINS0_13BinaryFunctorIiiiNS0_15binary_internal10MulFunctorIiEEEEEEvRNS_18TensorIteratorBaseERKT_EUliE_EEviT1_ --------------------------
	.section	.text._ZN2at6native18elementwise_kernelILi128ELi4EZNS0_15gpu_kernel_implINS0_13BinaryFunctorIiiiNS0_15binary_internal10MulFunctorIiEEEEEEvRNS_18TensorIteratorBaseERKT_EUliE_EEviT1_,"ax",@progbits
	.align	128
        .global         _ZN2at6native18elementwise_kernelILi128ELi4EZNS0_15gpu_kernel_implINS0_13BinaryFunctorIiiiNS0_15binary_internal10MulFunctorIiEEEEEEvRNS_18TensorIteratorBaseERKT_EUliE_EEviT1_
        .type           _ZN2at6native18elementwise_kernelILi128ELi4EZNS0_15gpu_kernel_implINS0_13BinaryFunctorIiiiNS0_15binary_internal10MulFunctorIiEEEEEEvRNS_18TensorIteratorBaseERKT_EUliE_EEviT1_,@function
        .size           _ZN2at6native18elementwise_kernelILi128ELi4EZNS0_15gpu_kernel_implINS0_13BinaryFunctorIiiiNS0_15binary_internal10MulFunctorIiEEEEEEvRNS_18TensorIteratorBaseERKT_EUliE_EEviT1_,(.L_x_17068 - _ZN2at6native18elementwise_kernelILi128ELi4EZNS0_15gpu_kernel_implINS0_13BinaryFunctorIiiiNS0_15binary_internal10MulFunctorIiEEEEEEvRNS_18TensorIteratorBaseERKT_EUliE_EEviT1_)
        .other          _ZN2at6native18elementwise_kernelILi128ELi4EZNS0_15gpu_kernel_implINS0_13BinaryFunctorIiiiNS0_15binary_internal10MulFunctorIiEEEEEEvRNS_18TensorIteratorBaseERKT_EUliE_EEviT1_,@"STO_CUDA_ENTRY STV_DEFAULT"
_ZN2at6native18elementwise_kernelILi128ELi4EZNS0_15gpu_kernel_implINS0_13BinaryFunctorIiiiNS0_15binary_internal10MulFunctorIiEEEEEEvRNS_18TensorIteratorBaseERKT_EUliE_EEviT1_:
.text._ZN2at6native18elementwise_kernelILi128ELi4EZNS0_15gpu_kernel_implINS0_13BinaryFunctorIiiiNS0_15binary_internal10MulFunctorIiEEEEEEvRNS_18TensorIteratorBaseERKT_EUliE_EEviT1_:
        /* <DEDUP_REMOVED lines=371> */
.L_x_13132:
        /* <DEDUP_REMOVED lines=16> */
.L_x_13136:
[----:B------:R0:W5:Y:S01]  /*1830*/  LDG.E.U8 R19, desc[UR36][R2.64] ;  /* 0x0000002402137981 */ /* 0x000162000c1e1100 */
[----:B------:R-:W-:Y:S05]  /*1840*/  BRA `(.L_x_13138) ;  /* 0x0000000c002c7947 */ /* 0x000fea0003800000 */
.L_x_13135:
        /* <DEDUP_REMOVED lines=8> */
.L_x_13140:
[----:B------:R0:W5:Y:S01]  /*18d0*/  LDG.E R19, desc[UR36][R2.64] ;  /* 0x0000002402137981 */ /* 0x000162000c1e1900 */
[----:B------:R-:W-:Y:S05]  /*18e0*/  BRA `(.L_x_13138) ;  /* 0x0000000c00047947 */ /* 0x000fea0003800000 */
.L_x_13139:
[----:B------:R0:W5:Y:S01]  /*18f0*/  LDG.E.S16 R19, desc[UR36][R2.64] ;  /* 0x0000002402137981 */ /* 0x000162000c1e1700 */
[----:B------:R-:W-:Y:S05]  /*1900*/  BRA `(.L_x_13138) ;  /* 0x0000000800fc7947 */ /* 0x000fea0003800000 */
.L_x_13134:
        /* <DEDUP_REMOVED lines=9> */
.L_x_13142:
[----:B------:R-:W2:Y:S02]  /*19a0*/  LDG.E.U16 R2, desc[UR36][R2.64] ;  /* 0x0000002402027981 */ /* 0x000ea4000c1e1500 */
[----:B--2---:R-:W-:-:S06]  /*19b0*/  HADD2.F32 R19, -RZ, R2.H0_H0 ;  /* 0x20000002ff137230 */ /* 0x004fcc0000004100 */
[----:B------:R-:W0:Y:S01]  /*19c0*/  F2I.FTZ.TRUNC.NTZ R19, R19 ;  /* 0x0000001300137305 */ /* 0x000e22000021f100 */
[----:B------:R-:W-:Y:S05]  /*19d0*/  BRA `(.L_x_13138) ;  /* 0x0000000800c87947 */ /* 0x000fea0003800000 */
.L_x_13141:
        /* <DEDUP_REMOVED lines=9> */
.L_x_13144:
[----:B------:R-:W2:Y:S02]  /*1a70*/  LDG.E.U16 R2, desc[UR36][R2.64] ;  /* 0x0000002402027981 */ /* 0x000ea4000c1e1500 */
[----:B--2---:R-:W-:-:S06]  /*1a80*/  HADD2.F32 R19, -RZ, R2.H0_H0 ;  /* 0x20000002ff137230 */ /* 0x004fcc0000004100 */
[----:B------:R-:W0:Y:S01]  /*1a90*/  F2I.FTZ.TRUNC.NTZ R19, R19 ;  /* 0x0000001300137305 */ /* 0x000e22000021f100 */
[----:B------:R-:W-:Y:S05]  /*1aa0*/  BRA `(.L_x_13138) ;  /* 0x0000000800947947 */ /* 0x000fea0003800000 */
.L_x_13143:
[----:B------:R-:W2:Y:S02]  /*1ab0*/  LDG.E.64 R2, desc[UR36][R2.64] ;  /* 0x0000002402027981 */ /* 0x000ea4000c1e1b00 */
[----:B--2---:R0:W1:Y:S02]  /*1ac0*/  F2I.F64.TRUNC R19, R2 ;  /* 0x0000000200137311 */ /* 0x004064000030d100 */
[----:B01----:R-:W-:Y:S05]  /*1ad0*/  BRA `(.L_x_13138) ;  /* 0x0000000800887947 */ /* 0x003fea0003800000 */
.L_x_13133:
        /* <DEDUP_REMOVED lines=12> */
.L_x_13147:
[----:B------:R-:W2:Y:S02]  /*1ba0*/  LDG.E.64 R2, desc[UR36][R2.64] ;  /* 0x0000002402027981 */ /* 0x000ea4000c1e1b00 */
[----:B--2---:R0:W1:Y:S02]  /*1bb0*/  F2I.F64.TRUNC R19, R2 ;  /* 0x0000000200137311 */ /* 0x004064000030d100 */
[----:B01----:R-:W-:Y:S05]  /*1bc0*/  BRA `(.L_x_13138) ;  /* 0x00000008004c7947 */ /* 0x003fea0003800000 */
.L_x_13146:
        /* <DEDUP_REMOVED lines=26> */
.L_x_13149:
        /* <DEDUP_REMOVED lines=11> */
[----:B------:R0:W1:Y:S01]  /*1e20*/  F2I.FTZ.TRUNC.NTZ R19, R0 ;  /* 0x0000000000137305 */ /* 0x000062000021f100 */
[----:B------:R-:W-:Y:S05]  /*1e30*/  BRA `(.L_x_13138) ;  /* 0x0000000400b07947 */ /* 0x000fea0003800000 */
.L_x_13148:
[----:B------:R-:W2:Y:S02]  /*1e40*/  LDG.E.U16 R19, desc[UR36][R2.64] ;  /* 0x0000002402137981 */ /* 0x000ea4000c1e1500 */
[----:B--2---:R-:W-:-:S06]  /*1e50*/  SHF.L.U32 R19, R19, 0x10, RZ ;  /* 0x0000001013137819 */ /* 0x004fcc00000006ff */
[----:B------:R-:W0:Y:S01]  /*1e60*/  F2I.FTZ.TRUNC.NTZ R19, R19 ;  /* 0x0000001300137305 */ /* 0x000e22000021f100 */
[----:B------:R-:W-:Y:S05]  /*1e70*/  BRA `(.L_x_13138) ;  /* 0x0000000400a07947 */ /* 0x000fea0003800000 */
.L_x_13145:
        /* <DEDUP_REMOVED lines=10> */
.L_x_13152:
        /* <DEDUP_REMOVED lines=21> */
.L_x_13156:
[----:B------:R-:W-:Y:S05]  /*2070*/  BSYNC.RECONVERGENT B1 ;  /* 0x0000000000017941 */ /* 0x000fea0003800200 */
.L_x_13155:
[----:B------:R-:W-:Y:S01]  /*2080*/  IMAD.SHL.U32 R0, R0, 0x100000, RZ ;  /* 0x0010000000007824 */ /* 0x000fe200078e00ff */
[----:B------:R-:W-:-:S04]  /*2090*/  LEA R2, R2, 0x3b800000, 0x17 ;  /* 0x3b80000002027811 */ /* 0x000fc800078eb8ff */
[----:B------:R-:W-:-:S07]  /*20a0*/  LOP3.LUT R19, R2, R0, R19, 0xfe, !PT ;  /* 0x0000000002137212 */ /* 0x000fce00078efe13 */
.L_x_13154:
[----:B------:R-:W-:Y:S05]  /*20b0*/  BSYNC.RECONVERGENT B0 ;  /* 0x0000000000007941 */ /* 0x000fea0003800200 */
.L_x_13153:
[----:B------:R-:W1:Y:S01]  /*20c0*/  F2I.FTZ.TRUNC.NTZ R19, R19 ;  /* 0x0000001300137305 */ /* 0x000e62000021f100 */
[----:B------:R-:W-:Y:S05]  /*20d0*/  BRA `(.L_x_13138) ;  /* 0x0000000400087947 */ /* 0x000fea0003800000 */
.L_x_13151:
        /* <DEDUP_REMOVED lines=21> */
.L_x_13160:
[----:B------:R-:W-:Y:S05]  /*2230*/  BSYNC.RECONVERGENT B1 ;  /* 0x0000000000017941 */ /* 0x000fea0003800200 */
.L_x_13159:
[----:B------:R-:W-:Y:S01]  /*2240*/  IMAD.SHL.U32 R0, R0, 0x200000, RZ ;  /* 0x0020000000007824 */ /* 0x000fe200078e00ff */
[----:B------:R-:W-:-:S04]  /*2250*/  LEA R2, R2, 0x37800000, 0x17 ;  /* 0x3780000002027811 */ /* 0x000fc800078eb8ff */
[----:B------:R-:W-:-:S07]  /*2260*/  LOP3.LUT R19, R2, R0, R19, 0xfe, !PT ;  /* 0x0000000002137212 */ /* 0x000fce00078efe13 */
.L_x_13158:
[----:B------:R-:W-:Y:S05]  /*2270*/  BSYNC.RECONVERGENT B0 ;  /* 0x0000000000007941 */ /* 0x000fea0003800200 */
.L_x_13157:
[----:B------:R-:W2:Y:S01]  /*2280*/  F2I.FTZ.TRUNC.NTZ R19, R19 ;  /* 0x0000001300137305 */ /* 0x000ea2000021f100 */
[----:B------:R-:W-:Y:S05]  /*2290*/  BRA `(.L_x_13138) ;  /* 0x0000000000987947 */ /* 0x000fea0003800000 */
.L_x_13150:
[----:B------:R-:W-:-:S09]  /*22a0*/  UISETP.NE.AND UP0, UPT, UR4, 0x1c, UPT ;  /* 0x0000001c0400788c */ /* 0x000fd2000bf05270 */
[----:B------:R-:W-:Y:S05]  /*22b0*/  BRA.U !UP0, `(.L_x_13161) ;  /* 0x00000001088c7547 */ /* 0x000fea000b800000 */
[----:B------:R-:W-:-:S09]  /*22c0*/  UISETP.NE.AND UP0, UPT, UR4, 0x1d, UPT ;  /* 0x0000001d0400788c */ /* 0x000fd2000bf05270 */
[----:B------:R-:W-:Y:S05]  /*22d0*/  BRA.U !UP0, `(.L_x_13162) ;  /* 0x00000001087c7547 */ /* 0x000fea000b800000 */
[----:B------:R-:W-:-:S09]  /*22e0*/  UISETP.NE.AND UP0, UPT, UR4, 0x2c, UPT ;  /* 0x0000002c0400788c */ /* 0x000fd2000bf05270 */
[----:B------:R-:W-:Y:S05]  /*22f0*/  BRA.U !UP0, `(.L_x_13163) ;  /* 0x0000000108487547 */ /* 0x000fea000b800000 */
.L_x_13137:
        /* <DEDUP_REMOVED lines=16> */
.L_x_13164:
[----:B------:R-:W-:Y:S01]  /*2400*/  HFMA2 R19, -RZ, RZ, 0, 0 ;  /* 0x00000000ff137431 */ /* 0x000fe200000001ff */
[----:B------:R-:W-:Y:S06]  /*2410*/  BRA `(.L_x_13138) ;  /* 0x0000000000387947 */ /* 0x000fec0003800000 */
.L_x_13163:
        /* <DEDUP_REMOVED lines=8> */
.L_x_13166:
[----:B------:R-:W-:Y:S05]  /*24a0*/  BSYNC.RECONVERGENT B0 ;  /* 0x0000000000007941 */ /* 0x000fea0003800200 */
.L_x_13165:
[----:B------:R-:W4:Y:S01]  /*24b0*/  F2I.FTZ.TRUNC.NTZ R19, R19 ;  /* 0x0000001300137305 */ /* 0x000f22000021f100 */
[----:B------:R-:W-:Y:S05]  /*24c0*/  BRA `(.L_x_13138) ;  /* 0x00000000000c7947 */ /* 0x000fea0003800000 */
.L_x_13162:
[----:B------:R0:W5:Y:S01]  /*24d0*/  LDG.E R19, desc[UR36][R2.64] ;  /* 0x0000002402137981 */ /* 0x000162000c1e1900 */
[----:B------:R-:W-:Y:S05]  /*24e0*/  BRA `(.L_x_13138) ;  /* 0x0000000000047947 */ /* 0x000fea0003800000 */
.L_x_13161:
[----:B------:R3:W5:Y:S02]  /*24f0*/  LDG.E R19, desc[UR36][R2.64] ;  /* 0x0000002402137981 */ /* 0x000764000c1e1900 */
.L_x_13138:
[----:B------:R-:W0:Y:S01]  /*2500*/  LDCU.64 UR6, c[0x0][0x5f8] ;  /* 0x0000bf00ff0677ac */ /* 0x000e220008000a00 */
[----:B------:R-:W-:-:S04]  /*2510*/  UPRMT UR4, UR42, 0x9910, URZ ;  /* 0x000099102a047896 */ /* 0x000fc800080000ff */
[----:B------:R-:W-:Y:S01]  /*2520*/  UISETP.GT.AND UP0, UPT, UR4, 0x9, UPT ;  /* 0x000000090400788c */ /* 0x000fe2000bf04270 */
[----:B0--3--:R-:W-:-:S04]  /*2530*/  IADD3 R2, P0, PT, R18, UR6, RZ ;  /* 0x0000000612027c10 */ /* 0x009fc8000ff1e0ff */
        /* <DEDUP_REMOVED lines=12> */
.L_x_13170:
[----:B------:R0:W5:Y:S01]  /*2600*/  LDG.E.U8 R0, desc[UR36][R2.64] ;  /* 0x0000002402007981 */ /* 0x000162000c1e1100 */
[----:B------:R-:W-:Y:S05]  /*2610*/  BRA `(.L_x_13172) ;  /* 0x0000000c002c7947 */ /* 0x000fea0003800000 */
.L_x_13169:
        /* <DEDUP_REMOVED lines=8> */
.L_x_13174:
[----:B------:R3:W5:Y:S01]  /*26a0*/  LDG.E R0, desc[UR36][R2.64] ;  /* 0x0000002402007981 */ /* 0x000762000c1e1900 */
[----:B------:R-:W-:Y:S05]  /*26b0*/  BRA `(.L_x_13172) ;  /* 0x0000000c00047947 */ /* 0x000fea0003800000 */
.L_x_13173:
[----:B------:R0:W5:Y:S01]  /*26c0*/  LDG.E.S16 R0, desc[UR36][R2.64] ;  /* 0x0000002402007981 */ /* 0x000162000c1e1700 */
[----:B------:R-:W-:Y:S05]  /*26d0*/  BRA `(.L_x_13172) ;  /* 0x0000000800fc7947 */ /* 0x000fea0003800000 */
.L_x_13168:
[----:B------:R-:W-:-:S09]  /*26e0*/  UISETP.GT.AND UP0, UPT, UR4, 0x6, UPT ;  /* 0x000000060400788c */ /* 0x000fd2000bf04270 */
[----:B------:R-:W-:Y:S05]  /*26f0*/  BRA.U UP0, `(.L_x_13175) ;  /* 0x00000001002c7547 */ /* 0x000fea000b800000 */
[----:B------:R-:W-:-:S09]  /*2700*/  UISETP.NE.AND UP0, UPT, UR4, 0x5, UPT ;  /* 0x000000050400788c */ /* 0x000fd2000bf05270 */
[----:B------:R-:W-:Y:S05]  /*2710*/  BRA.U !UP0, `(.L_x_13176) ;  /* 0x0000000108147547 */ /* 0x000fea000b800000 */
[----:B------:R-:W-:-:S09]  /*2720*/  UISETP.NE.AND UP0, UPT, UR4, 0x6, UPT ;  /* 0x000000060400788c */ /* 0x000fd2000bf05270 */
[----:B------:R-:W-:Y:S05]  /*2730*/  BRA.U UP0, `(.L_x_13171) ;  /* 0x0000000900647547 */ /* 0x000fea000b800000 */
[----:B------:R-:W3:Y:S02]  /*2740*/  LDG.E R0, desc[UR36][R2.64] ;  /* 0x0000002402007981 */ /* 0x000ee4000c1e1900 */
[----:B---3--:R-:W0:Y:S01]  /*2750*/  F2I.FTZ.TRUNC.NTZ R0, R0 ;  /* 0x0000000000007305 */ /* 0x008e22000021f100 */
[----:B------:R-:W-:Y:S05]  /*2760*/  BRA `(.L_x_13172) ;  /* 0x0000000800d87947 */ /* 0x000fea0003800000 */
.L_x_13176:
[----:B------:R-:W3:Y:S02]  /*2770*/  LDG.E.U16 R2, desc[UR36][R2.64] ;  /* 0x0000002402027981 */ /* 0x000ee4000c1e1500 */
[----:B---3--:R-:W-:-:S06]  /*2780*/  HADD2.F32 R0, -RZ, R2.H0_H0 ;  /* 0x20000002ff007230 */ /* 0x008fcc0000004100 */
[----:B------:R-:W0:Y:S01]  /*2790*/  F2I.FTZ.TRUNC.NTZ R0, R0 ;  /* 0x0000000000007305 */ /* 0x000e22000021f100 */
[----:B------:R-:W-:Y:S05]  /*27a0*/  BRA `(.L_x_13172) ;  /* 0x0000000800c87947 */ /* 0x000fea0003800000 */
.L_x_13175:
[----:B------:R-:W-:-:S09]  /*27b0*/  UISETP.NE.AND UP0, UPT, UR4, 0x7, UPT ;  /* 0x000000070400788c */ /* 0x000fd2000bf05270 */
[----:B------:R-:W-:Y:S05]  /*27c0*/  BRA.U !UP0, `(.L_x_13177) ;  /* 0x00000001082c7547 */ /* 0x000fea000b800000 */
[----:B------:R-:W-:-:S09]  /*27d0*/  UISETP.NE.AND UP0, UPT, UR4, 0x8, UPT ;  /* 0x000000080400788c */ /* 0x000fd2000bf05270 */
[----:B------:R-:W-:Y:S05]  /*27e0*/  BRA.U !UP0, `(.L_x_13178) ;  /* 0x0000000108147547 */ /* 0x000fea000b800000 */
[----:B------:R-:W-:-:S09]  /*27f0*/  UISETP.NE.AND UP0, UPT, UR4, 0x9, UPT ;  /* 0x000000090400788c */ /* 0x000fd2000bf05270 */
[----:B------:R-:W-:Y:S05]  /*2800*/  BRA.U UP0, `(.L_x_13171) ;  /* 0x0000000900307547 */ /* 0x000fea000b800000 */
[----:B------:R-:W3:Y:S02]  /*2810*/  LDG.E R0, desc[UR36][R2.64] ;  /* 0x0000002402007981 */ /* 0x000ee4000c1e1900 */
[----:B---3--:R-:W0:Y:S01]  /*2820*/  F2I.FTZ.TRUNC.NTZ R0, R0 ;  /* 0x0000000000007305 */ /* 0x008e22000021f100 */
[----:B------:R-:W-:Y:S05]  /*2830*/  BRA `(.L_x_13172) ;  /* 0x0000000800a47947 */ /* 0x000fea0003800000 */
.L_x_13178:
[----:B------:R-:W3:Y:S02]  /*2840*/  LDG.E.U16 R2, desc[UR36][R2.64] ;  /* 0x0000002402027981 */ /* 0x000ee4000c1e1500 */
[----:B---3--:R-:W-:-:S06]  /*2850*/  HADD2.F32 R0, -RZ, R2.H0_H0 ;  /* 0x20000002ff007230 */ /* 0x008fcc0000004100 */
[----:B------:R-:W0:Y:S01]  /*2860*/  F2I.FTZ.TRUNC.NTZ R0, R0 ;  /* 0x0000000000007305 */ /* 0x000e22000021f100 */
[----:B------:R-:W-:Y:S05]  /*2870*/  BRA `(.L_x_13172) ;  /* 0x0000000800947947 */ /* 0x000fea0003800000 */
.L_x_13177:
[----:B------:R-:W3:Y:S02]  /*2880*/  LDG.E.64 R2, desc[UR36][R2.64] ;  /* 0x0000002402027981 */ /* 0x000ee4000c1e1b00 */
[----:B---3--:R0:W3:Y:S02]  /*2890*/  F2I.F64.TRUNC R0, R2 ;  /* 0x0000000200007311 */ /* 0x0080e4000030d100 */
[----:B0--3--:R-:W-:Y:S05]  /*28a0*/  BRA `(.L_x_13172) ;  /* 0x0000000800887947 */ /* 0x009fea0003800000 */
.L_x_13167:
        /* <DEDUP_REMOVED lines=8> */
[----:B------:R-:W3:Y:S02]  /*2930*/  LDG.E.U8 R2, desc[UR36][R2.64] ;  /* 0x0000002402027981 */ /* 0x000ee4000c1e1100 */
[----:B---3--:R-:W-:-:S04]  /*2940*/  ISETP.NE.AND P0, PT, R2, RZ, PT ;  /* 0x000000ff0200720c */ /* 0x008fc80003f05270 */
[----:B------:R-:W-:Y:S01]  /*2950*/  SEL R0, RZ, 0x1, !P0 ;  /* 0x00000001ff007807 */ /* 0x000fe20004000000 */
[----:B------:R-:W-:Y:S08]  /*2960*/  BRA `(.L_x_13172) ;  /* 0x0000000800587947 */ /* 0x000ff00003800000 */
.L_x_13181:
[----:B------:R-:W3:Y:S02]  /*2970*/  LDG.E.64 R2, desc[UR36][R2.64] ;  /* 0x0000002402027981 */ /* 0x000ee4000c1e1b00 */
[----:B---3--:R0:W3:Y:S02]  /*2980*/  F2I.F64.TRUNC R0, R2 ;  /* 0x0000000200007311 */ /* 0x0080e4000030d100 */
[----:B0--3--:R-:W-:Y:S05]  /*2990*/  BRA `(.L_x_13172) ;  /* 0x00000008004c7947 */ /* 0x009fea0003800000 */
.L_x_13180:
[----:B------:R-:W-:-:S09]  /*29a0*/  UISETP.NE.AND UP0, UPT, UR4, 0xf, UPT ;  /* 0x0000000f0400788c */ /* 0x000fd2000bf05270 */
[----:B------:R-:W-:Y:S05]  /*29b0*/  BRA.U !UP0, `(.L_x_13182) ;  /* 0x0000000108947547 */ /* 0x000fea000b800000 */
[----:B------:R-:W-:-:S09]  /*29c0*/  UISETP.NE.AND UP0, UPT, UR4, 0x17, UPT ;  /* 0x000000170400788c */ /* 0x000fd2000bf05270 */
[----:B------:R-:W-:Y:S05]  /*29d0*/  BRA.U !UP0, `(.L_x_13183) ;  /* 0x0000000108587547 */ /* 0x000fea000b800000 */
[----:B------:R-:W-:-:S09]  /*29e0*/  UISETP.NE.AND UP0, UPT, UR4, 0x18, UPT ;  /* 0x000000180400788c */ /* 0x000fd2000bf05270 */
[----:B------:R-:W-:Y:S05]  /*29f0*/  BRA.U UP0, `(.L_x_13171) ;  /* 0x0000000500b47547 */ /* 0x000fea000b800000 */
[----:B------:R-:W3:Y:S01]  /*2a00*/  LDG.E.U8 R0, desc[UR36][R2.64] ;  /* 0x0000002402007981 */ /* 0x000ee2000c1e1100 */
[----:B------:R-:W-:Y:S02]  /*2a10*/  IMAD.MOV.U32 R6, RZ, RZ, 0x1f ;  /* 0x0000001fff067424 */ /* 0x000fe400078e00ff */
[----:B---3--:R-:W-:-:S05]  /*2a20*/  IMAD.SHL.U32 R0, R0, 0x1000000, RZ ;  /* 0x0100000000007824 */ /* 0x008fca00078e00ff */
        /* <DEDUP_REMOVED lines=17> */
.L_x_13183:
[----:B------:R-:W3:Y:S02]  /*2b40*/  LDG.E.U8 R2, desc[UR36][R2.64] ;  /* 0x0000002402027981 */ /* 0x000ee4000c1e1100 */
[C---:B---3--:R-:W-:Y:S01]  /*2b50*/  SHF.L.U32 R4, R2.reuse, 0x19, RZ ;  /* 0x0000001902047819 */ /* 0x048fe200000006ff */
        /* <DEDUP_REMOVED lines=11> */
.L_x_13182:
[----:B------:R-:W3:Y:S02]  /*2c10*/  LDG.E.U16 R0, desc[UR36][R2.64] ;  /* 0x0000002402007981 */ /* 0x000ee4000c1e1500 */
[----:B---3--:R-:W-:-:S06]  /*2c20*/  IMAD.U32 R0, R0, 0x10000, RZ ;  /* 0x0001000000007824 */ /* 0x008fcc00078e00ff */
[----:B------:R-:W0:Y:S01]  /*2c30*/  F2I.FTZ.TRUNC.NTZ R0, R0 ;  /* 0x0000000000007305 */ /* 0x000e22000021f100 */
[----:B------:R-:W-:Y:S05]  /*2c40*/  BRA `(.L_x_13172) ;  /* 0x0000000400a07947 */ /* 0x000fea0003800000 */
.L_x_13179:
        /* <DEDUP_REMOVED lines=10> */
.L_x_13186:
[----:B------:R-:W3:Y:S01]  /*2cf0*/  LDG.E.U8 R3, desc[UR36][R2.64] ;  /* 0x0000002402037981 */ /* 0x000ee2000c1e1100 */
[----:B------:R-:W-:Y:S01]  /*2d00*/  BSSY.RECONVERGENT B0, `(.L_x_13187) ;  /* 0x0000018000007945 */ /* 0x000fe20003800200 */
[----:B------:R-:W-:Y:S01]  /*2d10*/  IMAD.MOV.U32 R0, RZ, RZ, RZ ;  /* 0x000000ffff007224 */ /* 0x000fe200078e00ff */
        /* <DEDUP_REMOVED lines=18> */
.L_x_13190:
[----:B------:R-:W-:Y:S05]  /*2e40*/  BSYNC.RECONVERGENT B1 ;  /* 0x0000000000017941 */ /* 0x000fea0003800200 */
.L_x_13189:
[----:B------:R-:W-:Y:S01]  /*2e50*/  IMAD.SHL.U32 R0, R0, 0x100000, RZ ;  /* 0x0010000000007824 */ /* 0x000fe200078e00ff */
[----:B------:R-:W-:-:S04]  /*2e60*/  LEA R2, R2, 0x3b800000, 0x17 ;  /* 0x3b80000002027811 */ /* 0x000fc800078eb8ff */
[----:B------:R-:W-:-:S07]  /*2e70*/  LOP3.LUT R0, R2, R0, R7, 0xfe, !PT ;  /* 0x0000000002007212 */ /* 0x000fce00078efe07 */
.L_x_13188:
[----:B------:R-:W-:Y:S05]  /*2e80*/  BSYNC.RECONVERGENT B0 ;  /* 0x0000000000007941 */ /* 0x000fea0003800200 */
.L_x_13187:
[----:B------:R-:W0:Y:S01]  /*2e90*/  F2I.FTZ.TRUNC.NTZ R0, R0 ;  /* 0x0000000000007305 */ /* 0x000e22000021f100 */
[----:B------:R-:W-:Y:S05]  /*2ea0*/  BRA `(.L_x_13172) ;  /* 0x0000000400087947 */ /* 0x000fea0003800000 */
.L_x_13185:
[----:B------:R-:W3:Y:S01]  /*2eb0*/  LDG.E.U8 R3, desc[UR36][R2.64] ;  /* 0x0000002402037981 */ /* 0x000ee2000c1e1100 */
[----:B------:R-:W-:Y:S01]  /*2ec0*/  BSSY.RECONVERGENT B0, `(.L_x_13191) ;  /* 0x0000018000007945 */ /* 0x000fe20003800200 */
[----:B------:R-:W-:Y:S01]  /*2ed0*/  HFMA2 R0, -RZ, RZ, 0, 0 ;  /* 0x00000000ff007431 */ /* 0x000fe200000001ff */
        /* <DEDUP_REMOVED lines=18> */
.L_x_13194:
[----:B------:R-:W-:Y:S05]  /*3000*/  BSYNC.RECONVERGENT B1 ;  /* 0x0000000000017941 */ /* 0x000fea0003800200 */
.L_x_13193:
[----:B------:R-:W-:Y:S02]  /*3010*/  SHF.L.U32 R0, R0, 0x15, RZ ;  /* 0x0000001500007819 */ /* 0x000fe400000006ff */
[----:B------:R-:W-:-:S04]  /*3020*/  LEA R2, R2, 0x37800000, 0x17 ;  /* 0x3780000002027811 */ /* 0x000fc800078eb8ff */
[----:B------:R-:W-:-:S07]  /*3030*/  LOP3.LUT R0, R2, R0, R7, 0xfe, !PT ;  /* 0x0000000002007212 */ /* 0x000fce00078efe07 */
.L_x_13192:
[----:B------:R-:W-:Y:S05]  /*3040*/  BSYNC.RECONVERGENT B0 ;  /* 0x0000000000007941 */ /* 0x000fea0003800200 */
.L_x_13191:
[----:B------:R-:W0:Y:S01]  /*3050*/  F2I.FTZ.TRUNC.NTZ R0, R0 ;  /* 0x0000000000007305 */ /* 0x000e22000021f100 */
[----:B------:R-:W-:Y:S05]  /*3060*/  BRA `(.L_x_13172) ;  /* 0x0000000000987947 */ /* 0x000fea0003800000 */
.L_x_13184:
[----:B------:R-:W-:-:S09]  /*3070*/  UISETP.NE.AND UP0, UPT, UR4, 0x1c, UPT ;  /* 0x0000001c0400788c */ /* 0x000fd2000bf05270 */
[----:B------:R-:W-:Y:S05]  /*3080*/  BRA.U !UP0, `(.L_x_13195) ;  /* 0x00000001088c7547 */ /* 0x000fea000b800000 */
[----:B------:R-:W-:-:S09]  /*3090*/  UISETP.NE.AND UP0, UPT, UR4, 0x1d, UPT ;  /* 0x0000001d0400788c */ /* 0x000fd2000bf05270 */
[----:B------:R-:W-:Y:S05]  /*30a0*/  BRA.U !UP0, `(.L_x_13196) ;  /* 0x00000001087c7547 */ /* 0x000fea000b800000 */
[----:B------:R-:W-:-:S09]  /*30b0*/  UISETP.NE.AND UP0, UPT, UR4, 0x2c, UPT ;  /* 0x0000002c0400788c */ /* 0x000fd2000bf05270 */
[----:B------:R-:W-:Y:S05]  /*30c0*/  BRA.U !UP0, `(.L_x_13197) ;  /* 0x0000000108487547 */ /* 0x000fea000b800000 */
.L_x_13171:
[----:B------:R-:W-:Y:S01]  /*30d0*/  MOV R2, 0x0 ;  /* 0x0000000000027802 */ /* 0x000fe20000000f00 */
[----:B------:R-:W0:Y:S01]  /*30e0*/  LDCU.64 UR4, c[0x4][0x1a8] ;  /* 0x01003500ff0477ac */ /* 0x000e220008000a00 */
[----:B------:R-:W-:Y:S02]  /*30f0*/  HFMA2 R12, -RZ, RZ, 0, 5.9604644775390625e-08 ;  /* 0x00000001ff0c7431 */ /* 0x000fe400000001ff */
[----:B------:R-:W-:Y:S01]  /*3100*/  IMAD.MOV.U32 R8, RZ, RZ, 0x4e ;  /* 0x0000004eff087424 */ /* 0x000fe200078e00ff */
[----:B------:R-:W3:Y:S01]  /*3110*/  LDCU.64 UR6, c[0x4][0x1b0] ;  /* 0x01003600ff0677ac */ /* 0x000ee20008000a00 */
[----:B------:R-:W1:Y:S01]  /*3120*/  LDC.64 R2, c[0x4][R2] ;  /* 0x0100000002027b82 */ /* 0x000e620000000a00 */
[----:B------:R-:W-:Y:S01]  /*3130*/  IMAD.MOV.U32 R13, RZ, RZ, RZ ;  /* 0x000000ffff0d7224 */ /* 0x000fe200078e00ff */
[----:B------:R-:W2:Y:S01]  /*3140*/  LDCU.64 UR8, c[0x4][0x30] ;  /* 0x01000600ff0877ac */ /* 0x000ea20008000a00 */
[----:B0-----:R-:W-:Y:S02]  /*3150*/  IMAD.U32 R4, RZ, RZ, UR4 ;  /* 0x00000004ff047e24 */ /* 0x001fe4000f8e00ff */
[----:B------:R-:W-:-:S02]  /*3160*/  IMAD.U32 R5, RZ, RZ, UR5 ;  /* 0x00000005ff057e24 */ /* 0x000fc4000f8e00ff */
[----:B---3--:R-:W-:Y:S01]  /*3170*/  IMAD.U32 R6, RZ, RZ, UR6 ;  /* 0x00000006ff067e24 */ /* 0x008fe2000f8e00ff */
[----:B------:R-:W-:Y:S01]  /*3180*/  MOV R7, UR7 ;  /* 0x0000000700077c02 */ /* 0x000fe20008000f00 */
[----:B--2---:R-:W-:Y:S02]  /*3190*/  IMAD.U32 R10, RZ, RZ, UR8 ;  /* 0x00000008ff0a7e24 */ /* 0x004fe4000f8e00ff */
[----:B------:R-:W-:-:S07]  /*31a0*/  IMAD.U32 R11, RZ, RZ, UR9 ;  /* 0x00000009ff0b7e24 */ /* 0x000fce000f8e00ff */
[----:B------:R-:W-:-:S07]  /*31b0*/  LEPC R20, `(.L_x_13198) ;  /* 0x000000001014794e */ /* 0x000fce0000000000 */
[----:B-1--45:R-:W-:Y:S05]  /*31c0*/  CALL.ABS.NOINC R2 ;  /* 0x0000000002007343 */ /* 0x032fea0003c00000 */
.L_x_13198:
[----:B------:R-:W-:Y:S01]  /*31d0*/  IMAD.MOV.U32 R0, RZ, RZ, RZ ;  /* 0x000000ffff007224 */ /* 0x000fe200078e00ff */
[----:B------:R-:W-:Y:S06]  /*31e0*/  BRA `(.L_x_13172) ;  /* 0x0000000000387947 */ /* 0x000fec0003800000 */
.L_x_13197:
[----:B------:R-:W3:Y:S01]  /*31f0*/  LDG.E.U8 R2, desc[UR36][R2.64] ;  /* 0x0000002402027981 */ /* 0x000ee2000c1e1100 */
[----:B------:R-:W-:Y:S01]  /*3200*/  BSSY.RECONVERGENT B0, `(.L_x_13199) ;  /* 0x0000007000007945 */ /* 0x000fe20003800200 */
[----:B------:R-:W-:Y:S01]  /*3210*/  IMAD.MOV.U32 R0, RZ, RZ, 0x400000 ;  /* 0x00400000ff007424 */ /* 0x000fe200078e00ff */
[----:B---3--:R-:W-:-:S13]  /*3220*/  ISETP.NE.AND P0, PT, R2, RZ, PT ;  /* 0x000000ff0200720c */ /* 0x008fda0003f05270 */
[----:B------:R-:W-:Y:S05]  /*3230*/  @!P0 BRA `(.L_x_13200) ;  /* 0x00000000000c8947 */ /* 0x000fea0003800000 */
[----:B------:R-:W-:-:S13]  /*3240*/  ISETP.NE.AND P0, PT, R2, 0xff, PT ;  /* 0x000000ff0200780c */ /* 0x000fda0003f05270 */
[----:B------:R-:W-:Y:S01]  /*3250*/  @!P0 MOV R0, 0x7f800001 ;  /* 0x7f80000100008802 */ /* 0x000fe20000000f00 */
[----:B------:R-:W-:-:S07]  /*3260*/  @P0 IMAD.SHL.U32 R0, R2, 0x800000, RZ ;  /* 0x0080000002000824 */ /* 0x000fce00078e00ff */
.L_x_13200:
[----:B------:R-:W-:Y:S05]  /*3270*/  BSYNC.RECONVERGENT B0 ;  /* 0x0000000000007941 */ /* 0x000fea0003800200 */
.L_x_13199:
[----:B------:R-:W0:Y:S01]  /*3280*/  F2I.FTZ.TRUNC.NTZ R0, R0 ;  /* 0x0000000000007305 */ /* 0x000e22000021f100 */
[----:B------:R-:W-:Y:S05]  /*3290*/  BRA `(.L_x_13172) ;  /* 0x00000000000c7947 */ /* 0x000fea0003800000 */
.L_x_13196:
[----:B------:R0:W5:Y:S01]  /*32a0*/  LDG.E R0, desc[UR36][R2.64] ;  /* 0x0000002402007981 */ /* 0x000162000c1e1900 */
[----:B------:R-:W-:Y:S05]  /*32b0*/  BRA `(.L_x_13172) ;  /* 0x0000000000047947 */ /* 0x000fea0003800000 */
.L_x_13195:
[----:B------:R0:W5:Y:S02]  /*32c0*/  LDG.E R0, desc[UR36][R2.64] ;  /* 0x0000002402007981 */ /* 0x000164000c1e1900 */
.L_x_13172:
[----:B------:R-:W3:Y:S01]  /*32d0*/  LDCU.64 UR6, c[0x0][0x5e8] ;  /* 0x0000bd00ff0677ac */ /* 0x000ee20008000a00 */
[----:B012-45:R-:W-:Y:S01]  /*32e0*/  IMAD R4, R0, R19, RZ ;  /* 0x0000001300047224 */ /* 0x037fe200078e02ff */
[----:B------:R-:W-:-:S04]  /*32f0*/  UPRMT UR4, UR43, 0x9910, URZ ;  /* 0x000099102b047896 */ /* 0x000fc800080000ff */
[----:B------:R-:W-:Y:S01]  /*3300*/  UISETP.GT.AND UP0, UPT, UR4, 0x9, UPT ;  /* 0x000000090400788c */ /* 0x000fe2000bf04270 */
[----:B---3--:R-:W-:-:S05]  /*3310*/  IADD3 R2, P0, PT, R16, UR6, RZ ;  /* 0x0000000610027c10 */ /* 0x008fca000ff1e0ff */
        /* <DEDUP_REMOVED lines=12> */
.L_x_13204:
[----:B------:R1:W-:Y:S01]  /*33e0*/  STG.E.U8 desc[UR36][R2.64], R4 ;  /* 0x0000000402007986 */ /* 0x0003e2000c101124 */
[----:B------:R-:W-:Y:S05]  /*33f0*/  BRA `(.L_x_13206) ;  /* 0x0000000c003c7947 */ /* 0x000fea0003800000 */
.L_x_13203:
        /* <DEDUP_REMOVED lines=9> */
.L_x_13208:
[----:B------:R3:W-:Y:S01]  /*3490*/  STG.E desc[UR36][R2.64], R4 ;  /* 0x0000000402007986 */ /* 0x0007e2000c101924 */
[----:B------:R-:W-:Y:S05]  /*34a0*/  BRA `(.L_x_13206) ;  /* 0x0000000c00107947 */ /* 0x000fea0003800000 */
.L_x_13207:
[----:B------:R2:W-:Y:S01]  /*34b0*/  STG.E.U16 desc[UR36][R2.64], R4 ;  /* 0x0000000402007986 */ /* 0x0005e2000c101524 */
[----:B------:R-:W-:Y:S05]  /*34c0*/  BRA `(.L_x_13206) ;  /* 0x0000000c00087947 */ /* 0x000fea0003800000 */
.L_x_13202:
        /* <DEDUP_REMOVED lines=9> */
.L_x_13210:
[----:B------:R-:W-:-:S04]  /*3560*/  I2FP.F32.S32 R0, R4 ;  /* 0x0000000400007245 */ /* 0x000fc80000201400 */
[----:B------:R-:W-:-:S05]  /*3570*/  F2FP.F16.F32.PACK_AB R0, RZ, R0 ;  /* 0x00000000ff00723e */ /* 0x000fca00000000ff */
[----:B------:R0:W-:Y:S01]  /*3580*/  STG.E.U16 desc[UR36][R2.64], R0 ;  /* 0x0000000002007986 */ /* 0x0001e2000c101524 */
[----:B------:R-:W-:Y:S05]  /*3590*/  BRA `(.L_x_13206) ;  /* 0x0000000800d47947 */ /* 0x000fea0003800000 */
.L_x_13209:
        /* <DEDUP_REMOVED lines=10> */
.L_x_13212:
[----:B------:R-:W-:-:S04]  /*3640*/  I2FP.F32.S32 R4, R4 ;  /* 0x0000000400047245 */ /* 0x000fc80000201400 */
[----:B------:R-:W-:-:S04]  /*3650*/  F2FP.F16.F32.PACK_AB R5, RZ, R4 ;  /* 0x00000004ff05723e */ /* 0x000fc800000000ff */
[----:B------:R-:W-:-:S05]  /*3660*/  PRMT R5, R5, 0x5410, RZ ;  /* 0x0000541005057816 */ /* 0x000fca00000000ff */
[----:B------:R0:W-:Y:S01]  /*3670*/  STG.E desc[UR36][R2.64], R5 ;  /* 0x0000000502007986 */ /* 0x0001e2000c101924 */
[----:B------:R-:W-:Y:S05]  /*3680*/  BRA `(.L_x_13206) ;  /* 0x0000000800987947 */ /* 0x000fea0003800000 */
.L_x_13211:
[----:B------:R-:W0:Y:S02]  /*3690*/  I2F.F64 R4, R4 ;  /* 0x0000000400047312 */ /* 0x000e240000201c00 */
[----:B0-----:R0:W-:Y:S01]  /*36a0*/  STG.E.64 desc[UR36][R2.64], R4 ;  /* 0x0000000402007986 */ /* 0x0011e2000c101b24 */
[----:B------:R-:W-:Y:S05]  /*36b0*/  BRA `(.L_x_13206) ;  /* 0x00000008008c7947 */ /* 0x000fea0003800000 */
.L_x_13201:
        /* <DEDUP_REMOVED lines=12> */
.L_x_13215:
[----:B------:R-:W-:Y:S01]  /*3780*/  CS2R R6, SRZ ;  /* 0x0000000000067805 */ /* 0x000fe2000001ff00 */
[----:B------:R-:W0:Y:S04]  /*3790*/  I2F.F64 R4, R4 ;  /* 0x0000000400047312 */ /* 0x000e280000201c00 */
[----:B0-----:R0:W-:Y:S01]  /*37a0*/  STG.E.128 desc[UR36][R2.64], R4 ;  /* 0x0000000402007986 */ /* 0x0011e2000c101d24 */
[----:B------:R-:W-:Y:S05]  /*37b0*/  BRA `(.L_x_13206) ;  /* 0x00000008004c7947 */ /* 0x000fea0003800000 */
.L_x_13214:
        /* <DEDUP_REMOVED lines=8> */
[----:B------:R-:W-:Y:S02]  /*3840*/  HFMA2 R0, -RZ, RZ, 0, 7.569789886474609375e-06 ;  /* 0x0000007fff007431 */ /* 0x000fe400000001ff */
        /* <DEDUP_REMOVED lines=10> */
.L_x_13219:
[----:B------:R-:W-:Y:S05]  /*38f0*/  BSYNC.RECONVERGENT B0 ;  /* 0x0000000000007941 */ /* 0x000fea0003800200 */
.L_x_13218:
[----:B------:R-:W-:-:S05]  /*3900*/  LOP3.LUT R5, R0, 0x80, R5, 0xf8, !PT ;  /* 0x0000008000057812 */ /* 0x000fca00078ef805 */
[----:B------:R0:W-:Y:S01]  /*3910*/  STG.E.U8 desc[UR36][R2.64], R5 ;  /* 0x0000000502007986 */ /* 0x0001e2000c101124 */
[----:B------:R-:W-:Y:S05]  /*3920*/  BRA `(.L_x_13206) ;  /* 0x0000000400f07947 */ /* 0x000fea0003800000 */
.L_x_13217:
        /* <DEDUP_REMOVED lines=15> */
.L_x_13221:
[----:B------:R-:W-:Y:S05]  /*3a20*/  BSYNC.RECONVERGENT B0 ;  /* 0x0000000000007941 */ /* 0x000fea0003800200 */
.L_x_13220:
[----:B------:R-:W-:-:S05]  /*3a30*/  LOP3.LUT R5, R0, 0x80, R5, 0xf8, !PT ;  /* 0x0000008000057812 */ /* 0x000fca00078ef805 */
[----:B------:R0:W-:Y:S01]  /*3a40*/  STG.E.U8 desc[UR36][R2.64], R5 ;  /* 0x0000000502007986 */ /* 0x0001e2000c101124 */
[----:B------:R-:W-:Y:S05]  /*3a50*/  BRA `(.L_x_13206) ;  /* 0x0000000400a47947 */ /* 0x000fea0003800000 */
.L_x_13216:
[----:B------:R-:W-:-:S04]  /*3a60*/  I2FP.F32.S32 R0, R4 ;  /* 0x0000000400007245 */ /* 0x000fc80000201400 */
[----:B------:R-:W-:-:S05]  /*3a70*/  F2FP.BF16.F32.PACK_AB R0, RZ, R0 ;  /* 0x00000000ff00723e */ /* 0x000fca00000010ff */
[----:B------:R0:W-:Y:S01]  /*3a80*/  STG.E.U16 desc[UR36][R2.64], R0 ;  /* 0x0000000002007986 */ /* 0x0001e2000c101524 */
[----:B------:R-:W-:Y:S05]  /*3a90*/  BRA `(.L_x_13206) ;  /* 0x0000000400947947 */ /* 0x000fea0003800000 */
.L_x_13213:
        /* <DEDUP_REMOVED lines=10> */
.L_x_13224:
        /* <DEDUP_REMOVED lines=13> */
.L_x_13227:
[----:B------:R-:W-:-:S04]  /*3c10*/  SHF.R.U32.HI R0, RZ, 0x14, R5 ;  /* 0x00000014ff007819 */ /* 0x000fc80000011605 */
[----:B------:R-:W-:-:S04]  /*3c20*/  LOP3.LUT R0, R0, 0x1, RZ, 0xc0, !PT ;  /* 0x0000000100007812 */ /* 0x000fc800078ec0ff */
[----:B------:R-:W-:-:S04]  /*3c30*/  IADD3 R0, PT, PT, R5, 0x487ffff, R0 ;  /* 0x0487ffff05007810 */ /* 0x000fc80007ffe000 */
[----:B------:R-:W-:-:S04]  /*3c40*/  SHF.R.U32.HI R0, RZ, 0x14, R0 ;  /* 0x00000014ff007819 */ /* 0x000fc80000011600 */
[----:B------:R-:W-:-:S07]  /*3c50*/  LOP3.LUT R4, R0, 0xff, RZ, 0xc0, !PT ;  /* 0x000000ff00047812 */ /* 0x000fce00078ec0ff */
.L_x_13228:
[----:B------:R-:W-:-:S04]  /*3c60*/  SHF.R.U32.HI R5, RZ, 0x18, R5 ;  /* 0x00000018ff057819 */ /* 0x000fc80000011605 */
[----:B------:R-:W-:-:S04]  /*3c70*/  LOP3.LUT R4, R4, 0x80, R5, 0xf8, !PT ;  /* 0x0000008004047812 */ /* 0x000fc800078ef805 */
[----:B------:R-:W-:-:S07]  /*3c80*/  PRMT R0, R4, 0x7610, R0 ;  /* 0x0000761004007816 */ /* 0x000fce0000000000 */
.L_x_13226:
[----:B------:R-:W-:Y:S05]  /*3c90*/  BSYNC.RECONVERGENT B0 ;  /* 0x0000000000007941 */ /* 0x000fea0003800200 */
.L_x_13225:
[----:B------:R0:W-:Y:S01]  /*3ca0*/  STG.E.U8 desc[UR36][R2.64], R0 ;  /* 0x0000000002007986 */ /* 0x0001e2000c101124 */
[----:B------:R-:W-:Y:S05]  /*3cb0*/  BRA `(.L_x_13206) ;  /* 0x00000004000c7947 */ /* 0x000fea0003800000 */
.L_x_13223:
        /* <DEDUP_REMOVED lines=13> */
.L_x_13231:
[----:B------:R-:W-:-:S04]  /*3d90*/  SHF.R.U32.HI R0, RZ, 0x15, R5 ;  /* 0x00000015ff007819 */ /* 0x000fc80000011605 */
[----:B------:R-:W-:-:S04]  /*3da0*/  LOP3.LUT R0, R0, 0x1, RZ, 0xc0, !PT ;  /* 0x0000000100007812 */ /* 0x000fc800078ec0ff */
[----:B------:R-:W-:-:S04]  /*3db0*/  IADD3 R0, PT, PT, R5, 0x88fffff, R0 ;  /* 0x088fffff05007810 */ /* 0x000fc80007ffe000 */
[----:B------:R-:W-:-:S04]  /*3dc0*/  SHF.R.U32.HI R0, RZ, 0x15, R0 ;  /* 0x00000015ff007819 */ /* 0x000fc80000011600 */
[----:B------:R-:W-:-:S07]  /*3dd0*/  LOP3.LUT R4, R0, 0xff, RZ, 0xc0, !PT ;  /* 0x000000ff00047812 */ /* 0x000fce00078ec0ff */
.L_x_13232:
[----:B------:R-:W-:-:S04]  /*3de0*/  SHF.R.U32.HI R5, RZ, 0x18, R5 ;  /* 0x00000018ff057819 */ /* 0x000fc80000011605 */
[----:B------:R-:W-:-:S04]  /*3df0*/  LOP3.LUT R4, R4, 0x80, R5, 0xf8, !PT ;  /* 0x0000008004047812 */ /* 0x000fc800078ef805 */
[----:B------:R-:W-:-:S07]  /*3e00*/  PRMT R0, R4, 0x7610, R0 ;  /* 0x0000761004007816 */ /* 0x000fce0000000000 */
.L_x_13230:
[----:B------:R-:W-:Y:S05]  /*3e10*/  BSYNC.RECONVERGENT B0 ;  /* 0x0000000000007941 */ /* 0x000fea0003800200 */
.L_x_13229:
[----:B------:R0:W-:Y:S01]  /*3e20*/  STG.E.U8 desc[UR36][R2.64], R0 ;  /* 0x0000000002007986 */ /* 0x0001e2000c101124 */
[----:B------:R-:W-:Y:S05]  /*3e30*/  BRA `(.L_x_13206) ;  /* 0x0000000000ac7947 */ /* 0x000fea0003800000 */
.L_x_13222:
[----:B------:R-:W-:-:S09]  /*3e40*/  UISETP.NE.AND UP0, UPT, UR4, 0x1c, UPT ;  /* 0x0000001c0400788c */ /* 0x000fd2000bf05270 */
[----:B------:R-:W-:Y:S05]  /*3e50*/  BRA.U !UP0, `(.L_x_13233) ;  /* 0x0000000108a07547 */ /* 0x000fea000b800000 */
[----:B------:R-:W-:-:S09]  /*3e60*/  UISETP.NE.AND UP0, UPT, UR4, 0x1d, UPT ;  /* 0x0000001d0400788c */ /* 0x000fd2000bf05270 */
[----:B------:R-:W-:Y:S05]  /*3e70*/  BRA.U !UP0, `(.L_x_13234) ;  /* 0x00000001088c7547 */ /* 0x000fea000b800000 */
[----:B------:R-:W-:-:S09]  /*3e80*/  UISETP.NE.AND UP0, UPT, UR4, 0x2c, UPT ;  /* 0x0000002c0400788c */ /* 0x000fd2000bf05270 */
[----:B------:R-:W-:Y:S05]  /*3e90*/  BRA.U !UP0, `(.L_x_13235) ;  /* 0x0000000108447547 */ /* 0x000fea000b800000 */
.L_x_13205:
        /* <DEDUP_REMOVED lines=16> */
.L_x_13236:
[----:B------:R-:W-:Y:S05]  /*3fa0*/  BRA `(.L_x_13206) ;  /* 0x0000000000507947 */ /* 0x000fea0003800000 */
.L_x_13235:
        /* <DEDUP_REMOVED lines=16> */
.L_x_13234:
[----:B------:R-:W-:-:S05]  /*40b0*/  SHF.R.S32.HI R5, RZ, 0x1f, R4 ;  /* 0x0000001fff057819 */ /* 0x000fca0000011404 */
[----:B------:R0:W-:Y:S01]  /*40c0*/  STG.E.64 desc[UR36][R2.64], R4 ;  /* 0x0000000402007986 */ /* 0x0001e2000c101b24 */
[----:B------:R-:W-:Y:S05]  /*40d0*/  BRA `(.L_x_13206) ;  /* 0x0000000000047947 */ /* 0x000fea0003800000 */
.L_x_13233:
[----:B------:R0:W-:Y:S02]  /*40e0*/  STG.E desc[UR36][R2.64], R4 ;  /* 0x0000000402007986 */ /* 0x0001e4000c101924 */
.L_x_13206:
[----:B------:R-:W-:-:S07]  /*40f0*/  VIADD R17, R17, 0x80 ;  /* 0x0000008011117836 */ /* 0x000fce0000000000 */
.L_x_13131:
[----:B------:R-:W-:Y:S05]  /*4100*/  BSYNC.RECONVERGENT B6 ;  /* 0x0000000000067941 */ /* 0x000fea0003800200 */
.L_x_13130:
        /* <DEDUP_REMOVED lines=358> */
.L_x_13239:
        /* <DEDUP_REMOVED lines=16> */
.L_x_13243:
[----:B------:R0:W5:Y:S01]  /*5870*/  LDG.E.U8 R19, desc[UR36][R2.64] ;  /* 0x0000002402137981 */ /* 0x000162000c1e1100 */
[----:B------:R-:W-:Y:S05]  /*5880*/  BRA `(.L_x_13245) ;  /* 0x0000000c002c7947 */ /* 0x000fea0003800000 */
.L_x_13242:
        /* <DEDUP_REMOVED lines=8> */
.L_x_13247:
[----:B------:R0:W5:Y:S01]  /*5910*/  LDG.E R19, desc[UR36][R2.64] ;  /* 0x0000002402137981 */ /* 0x000162000c1e1900 */
[----:B------:R-:W-:Y:S05]  /*5920*/  BRA `(.L_x_13245) ;  /* 0x0000000c00047947 */ /* 0x000fea0003800000 */
.L_x_13246:
[----:B------:R0:W5:Y:S01]  /*5930*/  LDG.E.S16 R19, desc[UR36][R2.64] ;  /* 0x0000002402137981 */ /* 0x000162000c1e1700 */
[----:B------:R-:W-:Y:S05]  /*5940*/  BRA `(.L_x_13245) ;  /* 0x0000000800fc7947 */ /* 0x000fea0003800000 */
.L_x_13241:
        /* <DEDUP_REMOVED lines=9> */
.L_x_13249:
[----:B------:R-:W2:Y:S02]  /*59e0*/  LDG.E.U16 R2, desc[UR36][R2.64] ;  /* 0x0000002402027981 */ /* 0x000ea4000c1e1500 */
[----:B--2---:R-:W-:-:S06]  /*59f0*/  HADD2.F32 R19, -RZ, R2.H0_H0 ;  /* 0x20000002ff137230 */ /* 0x004fcc0000004100 */
[----:B------:R-:W0:Y:S01]  /*5a00*/  F2I.FTZ.TRUNC.NTZ R19, R19 ;  /* 0x0000001300137305 */ /* 0x000e22000021f100 */
[----:B------:R-:W-:Y:S05]  /*5a10*/  BRA `(.L_x_13245) ;  /* 0x0000000800c87947 */ /* 0x000fea0003800000 */
.L_x_13248:
        /* <DEDUP_REMOVED lines=9> */
.L_x_13251:
[----:B------:R-:W2:Y:S02]  /*5ab0*/  LDG.E.U16 R2, desc[UR36][R2.64] ;  /* 0x0000002402027981 */ /* 0x000ea4000c1e1500 */
[----:B--2---:R-:W-:-:S06]  /*5ac0*/  HADD2.F32 R19, -RZ, R2.H0_H0 ;  /* 0x20000002ff137230 */ /* 0x004fcc0000004100 */
[----:B------:R-:W0:Y:S01]  /*5ad0*/  F2I.FTZ.TRUNC.NTZ R19, R19 ;  /* 0x0000001300137305 */ /* 0x000e22000021f100 */
[----:B------:R-:W-:Y:S05]  /*5ae0*/  BRA `(.L_x_13245) ;  /* 0x0000000800947947 */ /* 0x000fea0003800000 */
.L_x_13250:
[----:B------:R-:W2:Y:S02]  /*5af0*/  LDG.E.64 R2, desc[UR36][R2.64] ;  /* 0x0000002402027981 */ /* 0x000ea4000c1e1b00 */
[----:B--2---:R0:W1:Y:S02]  /*5b00*/  F2I.F64.TRUNC R19, R2 ;  /* 0x0000000200137311 */ /* 0x004064000030d100 */
[----:B01----:R-:W-:Y:S05]  /*5b10*/  BRA `(.L_x_13245) ;  /* 0x0000000800887947 */ /* 0x003fea0003800000 */
.L_x_13240:
        /* <DEDUP_REMOVED lines=12> */
.L_x_13254:
[----:B------:R-:W2:Y:S02]  /*5be0*/  LDG.E.64 R2, desc[UR36][R2.64] ;  /* 0x0000002402027981 */ /* 0x000ea4000c1e1b00 */
[----:B--2---:R0:W1:Y:S02]  /*5bf0*/  F2I.F64.TRUNC R19, R2 ;  /* 0x0000000200137311 */ /* 0x004064000030d100 */
[----:B01----:R-:W-:Y:S05]  /*5c00*/  BRA `(.L_x_13245) ;  /* 0x00000008004c7947 */ /* 0x003fea0003800000 */
.L_x_13253:
        /* <DEDUP_REMOVED lines=26> */
.L_x_13256:
        /* <DEDUP_REMOVED lines=11> */
[----:B------:R0:W1:Y:S01]  /*5e60*/  F2I.FTZ.TRUNC.NTZ R19, R0 ;  /* 0x0000000000137305 */ /* 0x000062000021f100 */
[----:B------:R-:W-:Y:S05]  /*5e70*/  BRA `(.L_x_13245) ;  /* 0x0000000400b07947 */ /* 0x000fea0003800000 */
.L_x_13255:
[----:B------:R-:W2:Y:S02]  /*5e80*/  LDG.E.U16 R19, desc[UR36][R2.64] ;  /* 0x0000002402137981 */ /* 0x000ea4000c1e1500 */
[----:B--2---:R-:W-:-:S06]  /*5e90*/  IMAD.U32 R19, R19, 0x10000, RZ ;  /* 0x0001000013137824 */ /* 0x004fcc00078e00ff */
[----:B------:R-:W0:Y:S01]  /*5ea0*/  F2I.FTZ.TRUNC.NTZ R19, R19 ;  /* 0x0000001300137305 */ /* 0x000e22000021f100 */
[----:B------:R-:W-:Y:S05]  /*5eb0*/  BRA `(.L_x_13245) ;  /* 0x0000000400a07947 */ /* 0x000fea0003800000 */
.L_x_13252:
        /* <DEDUP_REMOVED lines=10> */
.L_x_13259:
        /* <DEDUP_REMOVED lines=21> */
.L_x_13263:
[----:B------:R-:W-:Y:S05]  /*60b0*/  BSYNC.RECONVERGENT B1 ;  /* 0x0000000000017941 */ /* 0x000fea0003800200 */
.L_x_13262:
[----:B------:R-:W-:Y:S01]  /*60c0*/  IMAD.SHL.U32 R0, R0, 0x100000, RZ ;  /* 0x0010000000007824 */ /* 0x000fe200078e00ff */
[----:B------:R-:W-:-:S04]  /*60d0*/  LEA R2, R2, 0x3b800000, 0x17 ;  /* 0x3b80000002027811 */ /* 0x000fc800078eb8ff */
[----:B------:R-:W-:-:S07]  /*60e0*/  LOP3.LUT R19, R2, R0, R19, 0xfe, !PT ;  /* 0x0000000002137212 */ /* 0x000fce00078efe13 */
.L_x_13261:
[----:B------:R-:W-:Y:S05]  /*60f0*/  BSYNC.RECONVERGENT B0 ;  /* 0x0000000000007941 */ /* 0x000fea0003800200 */
.L_x_13260:
[----:B------:R-:W1:Y:S01]  /*6100*/  F2I.FTZ.TRUNC.NTZ R19, R19 ;  /* 0x0000001300137305 */ /* 0x000e62000021f100 */
[----:B------:R-:W-:Y:S05]  /*6110*/  BRA `(.L_x_13245) ;  /* 0x0000000400087947 */ /* 0x000fea0003800000 */
.L_x_13258:
        /* <DEDUP_REMOVED lines=21> */
.L_x_13267:
[----:B------:R-:W-:Y:S05]  /*6270*/  BSYNC.RECONVERGENT B1 ;  /* 0x0000000000017941 */ /* 0x000fea0003800200 */
.L_x_13266:
[----:B------:R-:W-:Y:S02]  /*6280*/  SHF.L.U32 R0, R0, 0x15, RZ ;  /* 0x0000001500007819 */ /* 0x000fe400000006ff */
[----:B------:R-:W-:-:S04]  /*6290*/  LEA R2, R2, 0x37800000, 0x17 ;  /* 0x3780000002027811 */ /* 0x000fc800078eb8ff */
[----:B------:R-:W-:-:S07]  /*62a0*/  LOP3.LUT R19, R2, R0, R19, 0xfe, !PT ;  /* 0x0000000002137212 */ /* 0x000fce00078efe13 */
.L_x_13265:
[----:B------:R-:W-:Y:S05]  /*62b0*/  BSYNC.RECONVERGENT B0 ;  /* 0x0000000000007941 */ /* 0x000fea0003800200 */
.L_x_13264:
[----:B------:R-:W2:Y:S01]  /*62c0*/  F2I.FTZ.TRUNC.NTZ R19, R19 ;  /* 0x0000001300137305 */ /* 0x000ea2000021f100 */
[----:B------:R-:W-:Y:S05]  /*62d0*/  BRA `(.L_x_13245) ;  /* 0x0000000000987947 */ /* 0x000fea0003800000 */
.L_x_13257:
        /* <DEDUP_REMOVED lines=14> */
.L_x_13271:
[----:B------:R-:W-:Y:S05]  /*63c0*/  BSYNC.RECONVERGENT B0 ;  /* 0x0000000000007941 */ /* 0x000fea0003800200 */
.L_x_13270:
[----:B------:R-:W4:Y:S01]  /*63d0*/  F2I.FTZ.TRUNC.NTZ R19, R19 ;  /* 0x0000001300137305 */ /* 0x000f22000021f100 */
[----:B------:R-:W-:Y:S05]  /*63e0*/  BRA `(.L_x_13245) ;  /* 0x0000000000547947 */ /* 0x000fea0003800000 */
.L_x_13244:
        /* <DEDUP_REMOVED lines=16> */
.L_x_13272:
[----:B------:R-:W-:Y:S01]  /*64f0*/  IMAD.MOV.U32 R19, RZ, RZ, RZ ;  /* 0x000000ffff137224 */ /* 0x000fe200078e00ff */
[----:B------:R-:W-:Y:S06]  /*6500*/  BRA `(.L_x_13245) ;  /* 0x00000000000c7947 */ /* 0x000fec0003800000 */
.L_x_13269:
[----:B------:R3:W5:Y:S01]  /*6510*/  LDG.E R19, desc[UR36][R2.64] ;  /* 0x0000002402137981 */ /* 0x000762000c1e1900 */
[----:B------:R-:W-:Y:S05]  /*6520*/  BRA `(.L_x_13245) ;  /* 0x0000000000047947 */ /* 0x000fea0003800000 */
.L_x_13268:
[----:B------:R0:W5:Y:S02]  /*6530*/  LDG.E R19, desc[UR36][R2.64] ;  /* 0x0000002402137981 */ /* 0x000164000c1e1900 */
.L_x_13245:
[----:B------:R-:W0:Y:S01]  /*6540*/  LDCU.64 UR6, c[0x0][0x5f8] ;  /* 0x0000bf00ff0677ac */ /* 0x000e220008000a00 */
[----:B------:R-:W-:-:S04]  /*6550*/  UPRMT UR4, UR42, 0x9910, URZ ;  /* 0x000099102a047896 */ /* 0x000fc800080000ff */
[----:B------:R-:W-:Y:S01]  /*6560*/  UISETP.GT.AND UP0, UPT, UR4, 0x9, UPT ;  /* 0x000000090400788c */ /* 0x000fe2000bf04270 */
[----:B0--3--:R-:W-:-:S05]  /*6570*/  IADD3 R2, P0, PT, R18, UR6, RZ ;  /* 0x0000000612027c10 */ /* 0x009fca000ff1e0ff */
        /* <DEDUP_REMOVED lines=12> */
.L_x_13276:
[----:B------:R0:W5:Y:S01]  /*6640*/  LDG.E.U8 R0, desc[UR36][R2.64] ;  /* 0x0000002402007981 */ /* 0x000162000c1e1100 */
[----:B------:R-:W-:Y:S05]  /*6650*/  BRA `(.L_x_13278) ;  /* 0x0000000c002c7947 */ /* 0x000fea0003800000 */
.L_x_13275:
        /* <DEDUP_REMOVED lines=8> */
.L_x_13280:
[----:B------:R0:W5:Y:S01]  /*66e0*/  LDG.E R0, desc[UR36][R2.64] ;  /* 0x0000002402007981 */ /* 0x000162000c1e1900 */
[----:B------:R-:W-:Y:S05]  /*66f0*/  BRA `(.L_x_13278) ;  /* 0x0000000c00047947 */ /* 0x000fea0003800000 */
.L_x_13279:
[----:B------:R0:W5:Y:S01]  /*6700*/  LDG.E.S16 R0, desc[UR36][R2.64] ;  /* 0x0000002402007981 */ /* 0x000162000c1e1700 */
[----:B------:R-:W-:Y:S05]  /*6710*/  BRA `(.L_x_13278) ;  /* 0x0000000800fc7947 */ /* 0x000fea0003800000 */
.L_x_13274:
        /* <DEDUP_REMOVED lines=9> */
.L_x_13282:
[----:B------:R-:W3:Y:S02]  /*67b0*/  LDG.E.U16 R2, desc[UR36][R2.64] ;  /* 0x0000002402027981 */ /* 0x000ee4000c1e1500 */
[----:B---3--:R-:W-:-:S06]  /*67c0*/  HADD2.F32 R0, -RZ, R2.H0_H0 ;  /* 0x20000002ff007230 */ /* 0x008fcc0000004100 */
[----:B------:R-:W0:Y:S01]  /*67d0*/  F2I.FTZ.TRUNC.NTZ R0, R0 ;  /* 0x0000000000007305 */ /* 0x000e22000021f100 */
[----:B------:R-:W-:Y:S05]  /*67e0*/  BRA `(.L_x_13278) ;  /* 0x0000000800c87947 */ /* 0x000fea0003800000 */
.L_x_13281:
        /* <DEDUP_REMOVED lines=9> */
.L_x_13284:
[----:B------:R-:W3:Y:S02]  /*6880*/  LDG.E.U16 R2, desc[UR36][R2.64] ;  /* 0x0000002402027981 */ /* 0x000ee4000c1e1500 */
[----:B---3--:R-:W-:-:S06]  /*6890*/  HADD2.F32 R0, -RZ, R2.H0_H0 ;  /* 0x20000002ff007230 */ /* 0x008fcc0000004100 */
[----:B------:R-:W0:Y:S01]  /*68a0*/  F2I.FTZ.TRUNC.NTZ R0, R0 ;  /* 0x0000000000007305 */ /* 0x000e22000021f100 */
[----:B------:R-:W-:Y:S05]  /*68b0*/  BRA `(.L_x_13278) ;  /* 0x0000000800947947 */ /* 0x000fea0003800000 */
.L_x_13283:
[----:B------:R-:W3:Y:S02]  /*68c0*/  LDG.E.64 R2, desc[UR36][R2.64] ;  /* 0x0000002402027981 */ /* 0x000ee4000c1e1b00 */
[----:B---3--:R0:W3:Y:S02]  /*68d0*/  F2I.F64.TRUNC R0, R2 ;  /* 0x0000000200007311 */ /* 0x0080e4000030d100 */
[----:B0--3--:R-:W-:Y:S05]  /*68e0*/  BRA `(.L_x_13278) ;  /* 0x0000000800887947 */ /* 0x009fea0003800000 */
.L_x_13273:
        /* <DEDUP_REMOVED lines=12> */
.L_x_13287:
[----:B------:R-:W3:Y:S02]  /*69b0*/  LDG.E.64 R2, desc[UR36][R2.64] ;  /* 0x0000002402027981 */ /* 0x000ee4000c1e1b00 */
[----:B---3--:R0:W3:Y:S02]  /*69c0*/  F2I.F64.TRUNC R0, R2 ;  /* 0x0000000200007311 */ /* 0x0080e4000030d100 */
[----:B0--3--:R-:W-:Y:S05]  /*69d0*/  BRA `(.L_x_13278) ;  /* 0x00000008004c7947 */ /* 0x009fea0003800000 */
.L_x_13286:
[----:B------:R-:W-:-:S09]  /*69e0*/  UISETP.NE.AND UP0, UPT, UR4, 0xf, UPT ;  /* 0x0000000f0400788c */ /* 0x000fd2000bf05270 */
[----:B------:R-:W-:Y:S05]  /*69f0*/  BRA.U !UP0, `(.L_x_13288) ;  /* 0x0000000108947547 */ /* 0x000fea000b800000 */
[----:B------:R-:W-:-:S09]  /*6a00*/  UISETP.NE.AND UP0, UPT, UR4, 0x17, UPT ;  /* 0x000000170400788c */ /* 0x000fd2000bf05270 */
[----:B------:R-:W-:Y:S05]  /*6a10*/  BRA.U !UP0, `(.L_x_13289) ;  /* 0x0000000108587547 */ /* 0x000fea000b800000 */
[----:B------:R-:W-:-:S09]  /*6a20*/  UISETP.NE.AND UP0, UPT, UR4, 0x18, UPT ;  /* 0x000000180400788c */ /* 0x000fd2000bf05270 */
[----:B------:R-:W-:Y:S05]  /*6a30*/  BRA.U UP0, `(.L_x_13277) ;  /* 0x0000000500e07547 */ /* 0x000fea000b800000 */
[----:B------:R-:W3:Y:S01]  /*6a40*/  LDG.E.U8 R0, desc[UR36][R2.64] ;  /* 0x0000002402007981 */ /* 0x000ee2000c1e1100 */
[----:B------:R-:W-:Y:S01]  /*6a50*/  IMAD.MOV.U32 R6, RZ, RZ, 0x1f ;  /* 0x0000001fff067424 */ /* 0x000fe200078e00ff */
[----:B---3--:R-:W-:-:S04]  /*6a60*/  SHF.L.U32 R0, R0, 0x18, RZ ;  /* 0x0000001800007819 */ /* 0x008fc800000006ff */
        /* <DEDUP_REMOVED lines=17> */
.L_x_13289:
[----:B------:R-:W3:Y:S02]  /*6b80*/  LDG.E.U8 R2, desc[UR36][R2.64] ;  /* 0x0000002402027981 */ /* 0x000ee4000c1e1100 */
[C---:B---3--:R-:W-:Y:S02]  /*6b90*/  IMAD.SHL.U32 R0, R2.reuse, 0x2000000, RZ ;  /* 0x0200000002007824 */ /* 0x048fe400078e00ff */
        /* <DEDUP_REMOVED lines=11> */
.L_x_13288:
[----:B------:R-:W3:Y:S02]  /*6c50*/  LDG.E.U16 R0, desc[UR36][R2.64] ;  /* 0x0000002402007981 */ /* 0x000ee4000c1e1500 */
[----:B---3--:R-:W-:-:S06]  /*6c60*/  SHF.L.U32 R0, R0, 0x10, RZ ;  /* 0x0000001000007819 */ /* 0x008fcc00000006ff */
[----:B------:R-:W0:Y:S01]  /*6c70*/  F2I.FTZ.TRUNC.NTZ R0, R0 ;  /* 0x0000000000007305 */ /* 0x000e22000021f100 */
[----:B------:R-:W-:Y:S05]  /*6c80*/  BRA `(.L_x_13278) ;  /* 0x0000000400a07947 */ /* 0x000fea0003800000 */
.L_x_13285:
        /* <DEDUP_REMOVED lines=10> */
.L_x_13292:
[----:B------:R-:W3:Y:S01]  /*6d30*/  LDG.E.U8 R3, desc[UR36][R2.64] ;  /* 0x0000002402037981 */ /* 0x000ee2000c1e1100 */
[----:B------:R-:W-:Y:S01]  /*6d40*/  BSSY.RECONVERGENT B0, `(.L_x_13293) ;  /* 0x0000018000007945 */ /* 0x000fe20003800200 */
[----:B------:R-:W-:Y:S01]  /*6d50*/  IMAD.MOV.U32 R0, RZ, RZ, RZ ;  /* 0x000000ffff007224 */ /* 0x000fe200078e00ff */
        /* <DEDUP_REMOVED lines=18> */
.L_x_13296:
[----:B------:R-:W-:Y:S05]  /*6e80*/  BSYNC.RECONVERGENT B1 ;  /* 0x0000000000017941 */ /* 0x000fea0003800200 */
.L_x_13295:
[----:B------:R-:W-:Y:S01]  /*6e90*/  IMAD.SHL.U32 R0, R0, 0x100000, RZ ;  /* 0x0010000000007824 */ /* 0x000fe200078e00ff */
[----:B------:R-:W-:-:S04]  /*6ea0*/  LEA R2, R2, 0x3b800000, 0x17 ;  /* 0x3b80000002027811 */ /* 0x000fc800078eb8ff */
[----:B------:R-:W-:-:S07]  /*6eb0*/  LOP3.LUT R0, R2, R0, R7, 0xfe, !PT ;  /* 0x0000000002007212 */ /* 0x000fce00078efe07 */
.L_x_13294:
[----:B------:R-:W-:Y:S05]  /*6ec0*/  BSYNC.RECONVERGENT B0 ;  /* 0x0000000000007941 */ /* 0x000fea0003800200 */
.L_x_13293:
[----:B------:R-:W0:Y:S01]  /*6ed0*/  F2I.FTZ.TRUNC.NTZ R0, R0 ;  /* 0x0000000000007305 */ /* 0x000e22000021f100 */
[----:B------:R-:W-:Y:S05]  /*6ee0*/  BRA `(.L_x_13278) ;  /* 0x0000000400087947 */ /* 0x000fea0003800000 */
.L_x_13291:
[----:B------:R-:W3:Y:S01]  /*6ef0*/  LDG.E.U8 R3, desc[UR36][R2.64] ;  /* 0x0000002402037981 */ /* 0x000ee2000c1e1100 */
[----:B------:R-:W-:Y:S01]  /*6f00*/  BSSY.RECONVERGENT B0, `(.L_x_13297) ;  /* 0x0000018000007945 */ /* 0x000fe20003800200 */
[----:B------:R-:W-:Y:S02]  /*6f10*/  MOV R0, RZ ;  /* 0x000000ff00007202 */ /* 0x000fe40000000f00 */
        /* <DEDUP_REMOVED lines=18> */
.L_x_13300:
[----:B------:R-:W-:Y:S05]  /*7040*/  BSYNC.RECONVERGENT B1 ;  /* 0x0000000000017941 */ /* 0x000fea0003800200 */
.L_x_13299:
[----:B------:R-:W-:Y:S01]  /*7050*/  IMAD.SHL.U32 R0, R0, 0x200000, RZ ;  /* 0x0020000000007824 */ /* 0x000fe200078e00ff */
[----:B------:R-:W-:-:S04]  /*7060*/  LEA R2, R2, 0x37800000, 0x17 ;  /* 0x3780000002027811 */ /* 0x000fc800078eb8ff */
[----:B------:R-:W-:-:S07]  /*7070*/  LOP3.LUT R0, R2, R0, R7, 0xfe, !PT ;  /* 0x0000000002007212 */ /* 0x000fce00078efe07 */
.L_x_13298:
[----:B------:R-:W-:Y:S05]  /*7080*/  BSYNC.RECONVERGENT B0 ;  /* 0x0000000000007941 */ /* 0x000fea0003800200 */
.L_x_13297:
[----:B------:R-:W0:Y:S01]  /*7090*/  F2I.FTZ.TRUNC.NTZ R0, R0 ;  /* 0x0000000000007305 */ /* 0x000e22000021f100 */
[----:B------:R-:W-:Y:S05]  /*70a0*/  BRA `(.L_x_13278) ;  /* 0x0000000000987947 */ /* 0x000fea0003800000 */
.L_x_13290:
[----:B------:R-:W-:-:S09]  /*70b0*/  UISETP.NE.AND UP0, UPT, UR4, 0x1c, UPT ;  /* 0x0000001c0400788c */ /* 0x000fd2000bf05270 */
[----:B------:R-:W-:Y:S05]  /*70c0*/  BRA.U !UP0, `(.L_x_13301) ;  /* 0x00000001088c7547 */ /* 0x000fea000b800000 */
[----:B------:R-:W-:-:S09]  /*70d0*/  UISETP.NE.AND UP0, UPT, UR4, 0x1d, UPT ;  /* 0x0000001d0400788c */ /* 0x000fd2000bf05270 */
[----:B------:R-:W-:Y:S05]  /*70e0*/  BRA.U !UP0, `(.L_x_13302) ;  /* 0x00000001087c7547 */ /* 0x000fea000b800000 */
[----:B------:R-:W-:-:S09]  /*70f0*/  UISETP.NE.AND UP0, UPT, UR4, 0x2c, UPT ;  /* 0x0000002c0400788c */ /* 0x000fd2000bf05270 */
[----:B------:R-:W-:Y:S05]  /*7100*/  BRA.U UP0, `(.L_x_13277) ;  /* 0x00000001002c7547 */ /* 0x000fea000b800000 */
        /* <DEDUP_REMOVED lines=8> */
.L_x_13304:
[----:B------:R-:W-:Y:S05]  /*7190*/  BSYNC.RECONVERGENT B0 ;  /* 0x0000000000007941 */ /* 0x000fea0003800200 */
.L_x_13303:
[----:B------:R-:W0:Y:S01]  /*71a0*/  F2I.FTZ.TRUNC.NTZ R0, R0 ;  /* 0x0000000000007305 */ /* 0x000e22000021f100 */
[----:B------:R-:W-:Y:S05]  /*71b0*/  BRA `(.L_x_13278) ;  /* 0x0000000000547947 */ /* 0x000fea0003800000 */
.L_x_13277:
        /* <DEDUP_REMOVED lines=8> */
[----:B0-----:R-:W-:Y:S01]  /*7240*/  IMAD.U32 R4, RZ, RZ, UR4 ;  /* 0x00000004ff047e24 */ /* 0x001fe2000f8e00ff */
[----:B------:R-:W-:Y:S01]  /*7250*/  MOV R5, UR5 ;  /* 0x0000000500057c02 */ /* 0x000fe20008000f00 */
[----:B---3--:R-:W-:-:S02]  /*7260*/  IMAD.U32 R6, RZ, RZ, UR6 ;  /* 0x00000006ff067e24 */ /* 0x008fc4000f8e00ff */
[----:B------:R-:W-:Y:S01]  /*7270*/  IMAD.U32 R7, RZ, RZ, UR7 ;  /* 0x00000007ff077e24 */ /* 0x000fe2000f8e00ff */
[----:B--2---:R-:W-:Y:S01]  /*7280*/  MOV R10, UR8 ;  /* 0x00000008000a7c02 */ /* 0x004fe20008000f00 */
[----:B------:R-:W-:-:S07]  /*7290*/  IMAD.U32 R11, RZ, RZ, UR9 ;  /* 0x00000009ff0b7e24 */ /* 0x000fce000f8e00ff */
[----:B------:R-:W-:-:S07]  /*72a0*/  LEPC R20, `(.L_x_13305) ;  /* 0x000000001014794e */ /* 0x000fce0000000000 */
[----:B-1--45:R-:W-:Y:S05]  /*72b0*/  CALL.ABS.NOINC R2 ;  /* 0x0000000002007343 */ /* 0x032fea0003c00000 */
.L_x_13305:
[----:B------:R-:W-:Y:S01]  /*72c0*/  IMAD.MOV.U32 R0, RZ, RZ, RZ ;  /* 0x000000ffff007224 */ /* 0x000fe200078e00ff */
[----:B------:R-:W-:Y:S06]  /*72d0*/  BRA `(.L_x_13278) ;  /* 0x00000000000c7947 */ /* 0x000fec0003800000 */
.L_x_13302:
[----:B------:R0:W5:Y:S01]  /*72e0*/  LDG.E R0, desc[UR36][R2.64] ;  /* 0x0000002402007981 */ /* 0x000162000c1e1900 */
[----:B------:R-:W-:Y:S05]  /*72f0*/  BRA `(.L_x_13278) ;  /* 0x0000000000047947 */ /* 0x000fea0003800000 */
.L_x_13301:
[----:B------:R0:W5:Y:S02]  /*7300*/  LDG.E R0, desc[UR36][R2.64] ;  /* 0x0000002402007981 */ /* 0x000164000c1e1900 */
.L_x_13278:
[----:B------:R-:W3:Y:S01]  /*7310*/  LDCU.64 UR6, c[0x0][0x5e8] ;  /* 0x0000bd00ff0677ac */ /* 0x000ee20008000a00 */
[----:B012-45:R-:W-:Y:S01]  /*7320*/  IMAD R4, R0, R19, RZ ;  /* 0x0000001300047224 */ /* 0x037fe200078e02ff */
[----:B------:R-:W-:-:S04]  /*7330*/  UPRMT UR4, UR43, 0x9910, URZ ;  /* 0x000099102b047896 */ /* 0x000fc800080000ff */
[----:B------:R-:W-:Y:S01]  /*7340*/  UISETP.GT.AND UP0, UPT, UR4, 0x9, UPT ;  /* 0x000000090400788c */ /* 0x000fe2000bf04270 */
[----:B---3--:R-:W-:-:S04]  /*7350*/  IADD3 R2, P0, PT, R16, UR6, RZ ;  /* 0x0000000610027c10 */ /* 0x008fc8000ff1e0ff */
        /* <DEDUP_REMOVED lines=12> */
.L_x_13309:
[----:B------:R0:W-:Y:S01]  /*7420*/  STG.E.U8 desc[UR36][R2.64], R4 ;  /* 0x0000000402007986 */ /* 0x0001e2000c101124 */
[----:B------:R-:W-:Y:S05]  /*7430*/  BRA `(.L_x_13311) ;  /* 0x0000000c00387947 */ /* 0x000fea0003800000 */
.L_x_13308:
        /* <DEDUP_REMOVED lines=9> */
.L_x_13313:
[----:B------:R0:W-:Y:S01]  /*74d0*/  STG.E desc[UR36][R2.64], R4 ;  /* 0x0000000402007986 */ /* 0x0001e2000c101924 */
[----:B------:R-:W-:Y:S05]  /*74e0*/  BRA `(.L_x_13311) ;  /* 0x0000000c000c7947 */ /* 0x000fea0003800000 */
.L_x_13312:
[----:B------:R0:W-:Y:S01]  /*74f0*/  STG.E.U16 desc[UR36][R2.64], R4 ;  /* 0x0000000402007986 */ /* 0x0001e2000c101524 */
[----:B------:R-:W-:Y:S05]  /*7500*/  BRA `(.L_x_13311) ;  /* 0x0000000c00047947 */ /* 0x000fea0003800000 */
.L_x_13307:
        /* <DEDUP_REMOVED lines=9> */
.L_x_13315:
[----:B------:R-:W-:-:S04]  /*75a0*/  I2FP.F32.S32 R0, R4 ;  /* 0x0000000400007245 */ /* 0x000fc80000201400 */
[----:B------:R-:W-:-:S05]  /*75b0*/  F2FP.F16.F32.PACK_AB R0, RZ, R0 ;  /* 0x00000000ff00723e */ /* 0x000fca00000000ff */
[----:B------:R0:W-:Y:S01]  /*75c0*/  STG.E.U16 desc[UR36][R2.64], R0 ;  /* 0x0000000002007986 */ /* 0x0001e2000c101524 */
[----:B------:R-:W-:Y:S05]  /*75d0*/  BRA `(.L_x_13311) ;  /* 0x0000000800d07947 */ /* 0x000fea0003800000 */
.L_x_13314:
        /* <DEDUP_REMOVED lines=10> */
.L_x_13317:
[----:B------:R-:W-:-:S04]  /*7680*/  I2FP.F32.S32 R4, R4 ;  /* 0x0000000400047245 */ /* 0x000fc80000201400 */
[----:B------:R-:W-:-:S04]  /*7690*/  F2FP.F16.F32.PACK_AB R5, RZ, R4 ;  /* 0x00000004ff05723e */ /* 0x000fc800000000ff */
[----:B------:R-:W-:-:S05]  /*76a0*/  PRMT R5, R5, 0x5410, RZ ;  /* 0x0000541005057816 */ /* 0x000fca00000000ff */
[----:B------:R0:W-:Y:S01]  /*76b0*/  STG.E desc[UR36][R2.64], R5 ;  /* 0x0000000502007986 */ /* 0x0001e2000c101924 */
[----:B------:R-:W-:Y:S05]  /*76c0*/  BRA `(.L_x_13311) ;  /* 0x0000000800947947 */ /* 0x000fea0003800000 */
.L_x_13316:
[----:B------:R-:W0:Y:S02]  /*76d0*/  I2F.F64 R4, R4 ;  /* 0x0000000400047312 */ /* 0x000e240000201c00 */
[----:B0-----:R0:W-:Y:S01]  /*76e0*/  STG.E.64 desc[UR36][R2.64], R4 ;  /* 0x0000000402007986 */ /* 0x0011e2000c101b24 */
[----:B------:R-:W-:Y:S05]  /*76f0*/  BRA `(.L_x_13311) ;  /* 0x0000000800887947 */ /* 0x000fea0003800000 */
.L_x_13306:
        /* <DEDUP_REMOVED lines=12> */
.L_x_13321:
        /* <DEDUP_REMOVED lines=18> */
.L_x_13324:
[----:B------:R-:W-:-:S04]  /*78e0*/  SHF.R.U32.HI R5, RZ, 0x18, R5 ;  /* 0x00000018ff057819 */ /* 0x000fc80000011605 */
[----:B------:R-:W-:-:S07]  /*78f0*/  LOP3.LUT R0, R0, 0x80, R5, 0xf8, !PT ;  /* 0x0000008000007812 */ /* 0x000fce00078ef805 */
.L_x_13323:
[----:B------:R-:W-:Y:S05]  /*7900*/  BSYNC.RECONVERGENT B0 ;  /* 0x0000000000007941 */ /* 0x000fea0003800200 */
.L_x_13322:
[----:B------:R3:W-:Y:S01]  /*7910*/  STG.E.U8 desc[UR36][R2.64], R0 ;  /* 0x0000000002007986 */ /* 0x0007e2000c101124 */
[----:B------:R-:W-:Y:S05]  /*7920*/  BRA `(.L_x_13311) ;  /* 0x0000000400fc7947 */ /* 0x000fea0003800000 */
.L_x_13320:
        /* <DEDUP_REMOVED lines=18> */
.L_x_13327:
[----:B------:R-:W-:-:S04]  /*7a50*/  SHF.R.U32.HI R5, RZ, 0x18, R5 ;  /* 0x00000018ff057819 */ /* 0x000fc80000011605 */
[----:B------:R-:W-:-:S07]  /*7a60*/  LOP3.LUT R0, R0, 0x80, R5, 0xf8, !PT ;  /* 0x0000008000007812 */ /* 0x000fce00078ef805 */
.L_x_13326:
[----:B------:R-:W-:Y:S05]  /*7a70*/  BSYNC.RECONVERGENT B0 ;  /* 0x0000000000007941 */ /* 0x000fea0003800200 */
.L_x_13325:
[----:B------:R0:W-:Y:S01]  /*7a80*/  STG.E.U8 desc[UR36][R2.64], R0 ;  /* 0x0000000002007986 */ /* 0x0001e2000c101124 */
[----:B------:R-:W-:Y:S05]  /*7a90*/  BRA `(.L_x_13311) ;  /* 0x0000000400a07947 */ /* 0x000fea0003800000 */
.L_x_13319:
        /* <DEDUP_REMOVED lines=22> */
.L_x_13329:
[----:B------:R-:W-:-:S05]  /*7c00*/  SHF.R.S32.HI R5, RZ, 0x1f, R4 ;  /* 0x0000001fff057819 */ /* 0x000fca0000011404 */
[----:B------:R1:W-:Y:S01]  /*7c10*/  STG.E.64 desc[UR36][R2.64], R4 ;  /* 0x0000000402007986 */ /* 0x0003e2000c101b24 */
[----:B------:R-:W-:Y:S05]  /*7c20*/  BRA `(.L_x_13311) ;  /* 0x00000004003c7947 */ /* 0x000fea0003800000 */
.L_x_13328:
[----:B------:R0:W-:Y:S01]  /*7c30*/  STG.E desc[UR36][R2.64], R4 ;  /* 0x0000000402007986 */ /* 0x0001e2000c101924 */
[----:B------:R-:W-:Y:S05]  /*7c40*/  BRA `(.L_x_13311) ;  /* 0x0000000400347947 */ /* 0x000fea0003800000 */
.L_x_13318:
        /* <DEDUP_REMOVED lines=10> */
.L_x_13331:
[----:B------:R-:W-:Y:S01]  /*7cf0*/  CS2R R6, SRZ ;  /* 0x0000000000067805 */ /* 0x000fe2000001ff00 */
[----:B------:R-:W0:Y:S04]  /*7d00*/  I2F.F64 R4, R4 ;  /* 0x0000000400047312 */ /* 0x000e280000201c00 */
[----:B0-----:R0:W-:Y:S01]  /*7d10*/  STG.E.128 desc[UR36][R2.64], R4 ;  /* 0x0000000402007986 */ /* 0x0011e2000c101d24 */
[----:B------:R-:W-:Y:S05]  /*7d20*/  BRA `(.L_x_13311) ;  /* 0x0000000000fc7947 */ /* 0x000fea0003800000 */
.L_x_13330:
[----:B------:R-:W-:-:S09]  /*7d30*/  UISETP.NE.AND UP0, UPT, UR4, 0xf, UPT ;  /* 0x0000000f0400788c */ /* 0x000fd2000bf05270 */
[----:B------:R-:W-:Y:S05]  /*7d40*/  BRA.U !UP0, `(.L_x_13332) ;  /* 0x0000000108e87547 */ /* 0x000fea000b800000 */
[----:B------:R-:W-:-:S09]  /*7d50*/  UISETP.NE.AND UP0, UPT, UR4, 0x17, UPT ;  /* 0x000000170400788c */ /* 0x000fd2000bf05270 */
[----:B------:R-:W-:Y:S05]  /*7d60*/  BRA.U !UP0, `(.L_x_13333) ;  /* 0x0000000108907547 */ /* 0x000fea000b800000 */
[----:B------:R-:W-:-:S09]  /*7d70*/  UISETP.NE.AND UP0, UPT, UR4, 0x18, UPT ;  /* 0x000000180400788c */ /* 0x000fd2000bf05270 */
[----:B------:R-:W-:Y:S05]  /*7d80*/  BRA.U !UP0, `(.L_x_13334) ;  /* 0x0000000108447547 */ /* 0x000fea000b800000 */
.L_x_13310:
        /* <DEDUP_REMOVED lines=16> */
.L_x_13335:
[----:B------:R-:W-:Y:S05]  /*7e90*/  BRA `(.L_x_13311) ;  /* 0x0000000000a07947 */ /* 0x000fea0003800000 */
.L_x_13334:
        /* <DEDUP_REMOVED lines=13> */
.L_x_13337:
[----:B------:R-:W-:Y:S05]  /*7f70*/  BSYNC.RECONVERGENT B0 ;  /* 0x0000000000007941 */ /* 0x000fea0003800200 */
.L_x_13336:
[----:B------:R-:W-:-:S05]  /*7f80*/  LOP3.LUT R5, R0, 0x80, R5, 0xf8, !PT ;  /* 0x0000008000057812 */ /* 0x000fca00078ef805 */
[----:B------:R0:W-:Y:S01]  /*7f90*/  STG.E.U8 desc[UR36][R2.64], R5 ;  /* 0x0000000502007986 */ /* 0x0001e2000c101124 */
[----:B------:R-:W-:Y:S05]  /*7fa0*/  BRA `(.L_x_13311) ;  /* 0x00000000005c7947 */ /* 0x000fea0003800000 */
.L_x_13333:
        /* <DEDUP_REMOVED lines=12> */
.L_x_13339:
[----:B------:R-:W-:Y:S01]  /*8070*/  IMAD.MOV.U32 R0, RZ, RZ, 0x7f ;  /* 0x0000007fff007424 */ /* 0x000fe200078e00ff */
[----:B------:R-:W-:-:S04]  /*8080*/  ISETP.GT.U32.AND P0, PT, R4, 0x7f800000, PT ;  /* 0x7f8000000400780c */ /* 0x000fc80003f04070 */
[----:B------:R-:W-:-:S09]  /*8090*/  SEL R0, R0, 0x7c, P0 ;  /* 0x0000007c00007807 */ /* 0x000fd20000000000 */
.L_x_13340:
[----:B------:R-:W-:Y:S05]  /*80a0*/  BSYNC.RECONVERGENT B0 ;  /* 0x0000000000007941 */ /* 0x000fea0003800200 */
.L_x_13338:
[----:B------:R-:W-:-:S04]  /*80b0*/  SHF.R.U32.HI R5, RZ, 0x18, R5 ;  /* 0x00000018ff057819 */ /* 0x000fc80000011605 */
[----:B------:R-:W-:-:S05]  /*80c0*/  LOP3.LUT R5, R0, 0x80, R5, 0xf8, !PT ;  /* 0x0000008000057812 */ /* 0x000fca00078ef805 */
[----:B------:R0:W-:Y:S01]  /*80d0*/  STG.E.U8 desc[UR36][R2.64], R5 ;  /* 0x0000000502007986 */ /* 0x0001e2000c101124 */
[----:B------:R-:W-:Y:S05]  /*80e0*/  BRA `(.L_x_13311) ;  /* 0x00000000000c7947 */ /* 0x000fea0003800000 */
.L_x_13332:
[----:B------:R-:W-:-:S04]  /*80f0*/  I2FP.F32.S32 R0, R4 ;  /* 0x0000000400007245 */ /* 0x000fc80000201400 */
[----:B------:R-:W-:-:S05]  /*8100*/  F2FP.BF16.F32.PACK_AB R0, RZ, R0 ;  /* 0x00000000ff00723e */ /* 0x000fca00000010ff */
[----:B------:R0:W-:Y:S02]  /*8110*/  STG.E.U16 desc[UR36][R2.64], R0 ;  /* 0x0000000002007986 */ /* 0x0001e4000c101524 */
.L_x_13311:
[----:B------:R-:W-:-:S07]  /*8120*/  IADD3 R17, PT, PT, R17, 0x80, RZ ;  /* 0x0000008011117810 */ /* 0x000fce0007ffe0ff */
.L_x_13238:
[----:B------:R-:W-:Y:S05]  /*8130*/  BSYNC.RECONVERGENT B6 ;  /* 0x0000000000067941 */ /* 0x000fea0003800200 */
.L_x_13237:
[----:B------:R-:W5:Y:S01]  /*8140*/  LDCU UR4, c[0x0][0x380] ;  /* 0x00007000ff0477ac */ /* 0x000f620008000800 */
[----:B------:R-:W-:Y:S01]  /*8150*/  BSSY.RECONVERGENT B6, `(.L_x_13341) ;  /* 0x0000401000067945 */ /* 0x000fe20003800200 */
[----:B-----5:R-:W-:-:S13]  /*8160*/  ISETP.GE.AND P0, PT, R17, UR4, PT ;  /* 0x0000000411007c0c */ /* 0x020fda000bf06270 */
[----:B------:R-:W-:Y:S05]  /*8170*/  @P0 BRA `(.L_x_13342) ;  /* 0x0000003c00f80947 */ /* 0x000fea0003800000 */
[----:B------:R-:W5:Y:S01]  /*8180*/  LDCU UR4, c[0x0][0x388] ;  /* 0x00007100ff0477ac */ /* 0x000f620008000800 */
[----:B------:R-:W-:Y:S01]  /*8190*/  IMAD.MOV.U32 R18, RZ, RZ, RZ ;  /* 0x000000ffff127224 */ /* 0x000fe200078e00ff */
[----:B------:R-:W-:Y:S01]  /*81a0*/  MOV R16, RZ ;  /* 0x000000ff00107202 */ /* 0x000fe20000000f00 */
        /* <DEDUP_REMOVED lines=351> */
.L_x_13343:
[----:B------:R-:W1:Y:S01]  /*97a0*/  LDCU.64 UR6, c[0x0][0x5f0] ;  /* 0x0000be00ff0677ac */ /* 0x000e620008000a00 */
[----:B------:R-:W-:-:S04]  /*97b0*/  UPRMT UR4, UR39, 0x9910, URZ ;  /* 0x0000991027047896 */ /* 0x000fc800080000ff */
[----:B------:R-:W-:Y:S01]  /*97c0*/  UISETP.GT.AND UP0, UPT, UR4, 0x9, UPT ;  /* 0x000000090400788c */ /* 0x000fe2000bf04270 */
[----:B-12-4-:R-:W-:-:S04]  /*97d0*/  IADD3 R2, P0, PT, R0, UR6, RZ ;  /* 0x0000000600027c10 */ /* 0x016fc8000ff1e0ff */
        /* <DEDUP_REMOVED lines=12> */
.L_x_13347:
[----:B------:R4:W5:Y:S01]  /*98a0*/  LDG.E.U8 R19, desc[UR36][R2.64] ;  /* 0x0000002402137981 */ /* 0x000962000c1e1100 */
[----:B------:R-:W-:Y:S05]  /*98b0*/  BRA `(.L_x_13349) ;  /* 0x0000000c002c7947 */ /* 0x000fea0003800000 */
.L_x_13346:
        /* <DEDUP_REMOVED lines=8> */
.L_x_13351:
[----:B------:R2:W5:Y:S01]  /*9940*/  LDG.E R19, desc[UR36][R2.64] ;  /* 0x0000002402137981 */ /* 0x000562000c1e1900 */
[----:B------:R-:W-:Y:S05]  /*9950*/  BRA `(.L_x_13349) ;  /* 0x0000000c00047947 */ /* 0x000fea0003800000 */
.L_x_13350:
[----:B------:R0:W5:Y:S01]  /*9960*/  LDG.E.S16 R19, desc[UR36][R2.64] ;  /* 0x0000002402137981 */ /* 0x000162000c1e1700 */
[----:B------:R-:W-:Y:S05]  /*9970*/  BRA `(.L_x_13349) ;  /* 0x0000000800fc7947 */ /* 0x000fea0003800000 */
.L_x_13345:
        /* <DEDUP_REMOVED lines=9> */
.L_x_13353:
[----:B------:R-:W2:Y:S02]  /*9a10*/  LDG.E.U16 R2, desc[UR36][R2.64] ;  /* 0x0000002402027981 */ /* 0x000ea4000c1e1500 */
[----:B--2---:R-:W-:-:S06]  /*9a20*/  HADD2.F32 R19, -RZ, R2.H0_H0 ;  /* 0x20000002ff137230 */ /* 0x004fcc0000004100 */
[----:B------:R-:W0:Y:S01]  /*9a30*/  F2I.FTZ.TRUNC.NTZ R19, R19 ;  /* 0x0000001300137305 */ /* 0x000e22000021f100 */
[----:B------:R-:W-:Y:S05]  /*9a40*/  BRA `(.L_x_13349) ;  /* 0x0000000800c87947 */ /* 0x000fea0003800000 */
.L_x_13352:
        /* <DEDUP_REMOVED lines=9> */
.L_x_13355:
[----:B------:R-:W2:Y:S02]  /*9ae0*/  LDG.E.U16 R2, desc[UR36][R2.64] ;  /* 0x0000002402027981 */ /* 0x000ea4000c1e1500 */
[----:B--2---:R-:W-:-:S06]  /*9af0*/  HADD2.F32 R19, -RZ, R2.H0_H0 ;  /* 0x20000002ff137230 */ /* 0x004fcc0000004100 */
[----:B------:R-:W0:Y:S01]  /*9b00*/  F2I.FTZ.TRUNC.NTZ R19, R19 ;  /* 0x0000001300137305 */ /* 0x000e22000021f100 */
[----:B------:R-:W-:Y:S05]  /*9b10*/  BRA `(.L_x_13349) ;  /* 0x0000000800947947 */ /* 0x000fea0003800000 */
.L_x_13354:
[----:B------:R-:W2:Y:S02]  /*9b20*/  LDG.E.64 R2, desc[UR36][R2.64] ;  /* 0x0000002402027981 */ /* 0x000ea4000c1e1b00 */
[----:B--2---:R0:W1:Y:S02]  /*9b30*/  F2I.F64.TRUNC R19, R2 ;  /* 0x0000000200137311 */ /* 0x004064000030d100 */
[----:B01----:R-:W-:Y:S05]  /*9b40*/  BRA `(.L_x_13349) ;  /* 0x0000000800887947 */ /* 0x003fea0003800000 */
.L_x_13344:
        /* <DEDUP_REMOVED lines=12> */
.L_x_13358:
[----:B------:R-:W2:Y:S02]  /*9c10*/  LDG.E.64 R2, desc[UR36][R2.64] ;  /* 0x0000002402027981 */ /* 0x000ea4000c1e1b00 */
[----:B--2---:R0:W1:Y:S02]  /*9c20*/  F2I.F64.TRUNC R19, R2 ;  /* 0x0000000200137311 */ /* 0x004064000030d100 */
[----:B01----:R-:W-:Y:S05]  /*9c30*/  BRA `(.L_x_13349) ;  /* 0x00000008004c7947 */ /* 0x003fea0003800000 */
.L_x_13357:
        /* <DEDUP_REMOVED lines=26> */
.L_x_13360:
        /* <DEDUP_REMOVED lines=13> */
.L_x_13359:
[----:B------:R-:W2:Y:S02]  /*9eb0*/  LDG.E.U16 R19, desc[UR36][R2.64] ;  /* 0x0000002402137981 */ /* 0x000ea4000c1e1500 */
[----:B--2---:R-:W-:-:S06]  /*9ec0*/  IMAD.U32 R19, R19, 0x10000, RZ ;  /* 0x0001000013137824 */ /* 0x004fcc00078e00ff */
[----:B------:R-:W0:Y:S01]  /*9ed0*/  F2I.FTZ.TRUNC.NTZ R19, R19 ;  /* 0x0000001300137305 */ /* 0x000e22000021f100 */
[----:B------:R-:W-:Y:S05]  /*9ee0*/  BRA `(.L_x_13349) ;  /* 0x0000000400a07947 */ /* 0x000fea0003800000 */
.L_x_13356:
        /* <DEDUP_REMOVED lines=10> */
.L_x_13363:
        /* <DEDUP_REMOVED lines=21> */
.L_x_13367:
[----:B------:R-:W-:Y:S05]  /*a0e0*/  BSYNC.RECONVERGENT B1 ;  /* 0x0000000000017941 */ /* 0x000fea0003800200 */
.L_x_13366:
[----:B------:R-:W-:Y:S02]  /*a0f0*/  SHF.L.U32 R0, R0, 0x14, RZ ;  /* 0x0000001400007819 */ /* 0x000fe400000006ff */
[----:B------:R-:W-:-:S04]  /*a100*/  LEA R2, R2, 0x3b800000, 0x17 ;  /* 0x3b80000002027811 */ /* 0x000fc800078eb8ff */
[----:B------:R-:W-:-:S07]  /*a110*/  LOP3.LUT R19, R2, R0, R19, 0xfe, !PT ;  /* 0x0000000002137212 */ /* 0x000fce00078efe13 */
.L_x_13365:
[----:B------:R-:W-:Y:S05]  /*a120*/  BSYNC.RECONVERGENT B0 ;  /* 0x0000000000007941 */ /* 0x000fea0003800200 */
.L_x_13364:
[----:B------:R-:W0:Y:S01]  /*a130*/  F2I.FTZ.TRUNC.NTZ R19, R19 ;  /* 0x0000001300137305 */ /* 0x000e22000021f100 */
[----:B------:R-:W-:Y:S05]  /*a140*/  BRA `(.L_x_13349) ;  /* 0x0000000400087947 */ /* 0x000fea0003800000 */
.L_x_13362:
        /* <DEDUP_REMOVED lines=21> */
.L_x_13371:
[----:B------:R-:W-:Y:S05]  /*a2a0*/  BSYNC.RECONVERGENT B1 ;  /* 0x0000000000017941 */ /* 0x000fea0003800200 */
.L_x_13370:
[----:B------:R-:W-:Y:S01]  /*a2b0*/  IMAD.SHL.U32 R0, R0, 0x200000, RZ ;  /* 0x0020000000007824 */ /* 0x000fe200078e00ff */
[----:B------:R-:W-:-:S04]  /*a2c0*/  LEA R2, R2, 0x37800000, 0x17 ;  /* 0x3780000002027811 */ /* 0x000fc800078eb8ff */
[----:B------:R-:W-:-:S07]  /*a2d0*/  LOP3.LUT R19, R2, R0, R19, 0xfe, !PT ;  /* 0x0000000002137212 */ /* 0x000fce00078efe13 */
.L_x_13369:
[----:B------:R-:W-:Y:S05]  /*a2e0*/  BSYNC.RECONVERGENT B0 ;  /* 0x0000000000007941 */ /* 0x000fea0003800200 */
.L_x_13368:
[----:B------:R-:W0:Y:S01]  /*a2f0*/  F2I.FTZ.TRUNC.NTZ R19, R19 ;  /* 0x0000001300137305 */ /* 0x000e22000021f100 */
[----:B------:R-:W-:Y:S05]  /*a300*/  BRA `(.L_x_13349) ;  /* 0x0000000000987947 */ /* 0x000fea0003800000 */
.L_x_13361:
        /* <DEDUP_REMOVED lines=14> */
.L_x_13375:
[----:B------:R-:W-:Y:S05]  /*a3f0*/  BSYNC.RECONVERGENT B0 ;  /* 0x0000000000007941 */ /* 0x000fea0003800200 */
.L_x_13374:
[----:B------:R-:W0:Y:S01]  /*a400*/  F2I.FTZ.TRUNC.NTZ R19, R19 ;  /* 0x0000001300137305 */ /* 0x000e22000021f100 */
[----:B------:R-:W-:Y:S05]  /*a410*/  BRA `(.L_x_13349) ;  /* 0x0000000000547947 */ /* 0x000fea0003800000 */
.L_x_13348:
        /* <DEDUP_REMOVED lines=16> */
.L_x_13376:
[----:B------:R-:W-:Y:S01]  /*a520*/  MOV R19, RZ ;  /* 0x000000ff00137202 */ /* 0x000fe20000000f00 */
[----:B------:R-:W-:Y:S06]  /*a530*/  BRA `(.L_x_13349) ;  /* 0x00000000000c7947 */ /* 0x000fec0003800000 */
.L_x_13373:
[----:B------:R0:W5:Y:S01]  /*a540*/  LDG.E R19, desc[UR36][R2.64] ;  /* 0x0000002402137981 */ /* 0x000162000c1e1900 */
[----:B------:R-:W-:Y:S05]  /*a550*/  BRA `(.L_x_13349) ;  /* 0x0000000000047947 */ /* 0x000fea0003800000 */
.L_x_13372:
[----:B------:R0:W5:Y:S02]  /*a560*/  LDG.E R19, desc[UR36][R2.64] ;  /* 0x0000002402137981 */ /* 0x000164000c1e1900 */
.L_x_13349:
        /* <DEDUP_REMOVED lines=16> */
.L_x_13380:
[----:B------:R0:W5:Y:S01]  /*a670*/  LDG.E.U8 R0, desc[UR36][R2.64] ;  /* 0x0000002402007981 */ /* 0x000162000c1e1100 */
[----:B------:R-:W-:Y:S05]  /*a680*/  BRA `(.L_x_13382) ;  /* 0x0000000c002c7947 */ /* 0x000fea0003800000 */
.L_x_13379:
        /* <DEDUP_REMOVED lines=8> */
.L_x_13384:
[----:B------:R0:W5:Y:S01]  /*a710*/  LDG.E R0, desc[UR36][R2.64] ;  /* 0x0000002402007981 */ /* 0x000162000c1e1900 */
[----:B------:R-:W-:Y:S05]  /*a720*/  BRA `(.L_x_13382) ;  /* 0x0000000c00047947 */ /* 0x000fea0003800000 */
.L_x_13383:
[----:B------:R0:W5:Y:S01]  /*a730*/  LDG.E.S16 R0, desc[UR36][R2.64] ;  /* 0x0000002402007981 */ /* 0x000162000c1e1700 */
[----:B------:R-:W-:Y:S05]  /*a740*/  BRA `(.L_x_13382) ;  /* 0x0000000800fc7947 */ /* 0x000fea0003800000 */
.L_x_13378:
[----:B------:R-:W-:-:S09]  /*a750*/  UISETP.GT.AND UP0, UPT, UR4, 0x6, UPT ;  /* 0x000000060400788c */ /* 0x000fd2000bf04270 */
[----:B------:R-:W-:Y:S05]  /*a760*/  BRA.U UP0, `(.L_x_13385) ;  /* 0x00000001002c7547 */ /* 0x000fea000b800000 */
[----:B------:R-:W-:-:S09]  /*a770*/  UISETP.NE.AND UP0, UPT, UR4, 0x5, UPT ;  /* 0x000000050400788c */ /* 0x000fd2000bf05270 */
[----:B------:R-:W-:Y:S05]  /*a780*/  BRA.U !UP0, `(.L_x_13386) ;  /* 0x0000000108147547 */ /* 0x000fea000b800000 */
[----:B------:R-:W-:-:S09]  /*a790*/  UISETP.NE.AND UP0, UPT, UR4, 0x6, UPT ;  /* 0x000000060400788c */ /* 0x000fd2000bf05270 */
[----:B------:R-:W-:Y:S05]  /*a7a0*/  BRA.U UP0, `(.L_x_13381) ;  /* 0x0000000900907547 */ /* 0x000fea000b800000 */
[----:B------:R-:W2:Y:S02]  /*a7b0*/  LDG.E R0, desc[UR36][R2.64] ;  /* 0x0000002402007981 */ /* 0x000ea4000c1e1900 */
[----:B--2---:R-:W1:Y:S01]  /*a7c0*/  F2I.FTZ.TRUNC.NTZ R0, R0 ;  /* 0x0000000000007305 */ /* 0x004e62000021f100 */
[----:B------:R-:W-:Y:S05]  /*a7d0*/  BRA `(.L_x_13382) ;  /* 0x0000000800d87947 */ /* 0x000fea0003800000 */
.L_x_13386:
[----:B------:R-:W2:Y:S02]  /*a7e0*/  LDG.E.U16 R2, desc[UR36][R2.64] ;  /* 0x0000002402027981 */ /* 0x000ea4000c1e1500 */
[----:B--2---:R-:W-:-:S06]  /*a7f0*/  HADD2.F32 R0, -RZ, R2.H0_H0 ;  /* 0x20000002ff007230 */ /* 0x004fcc0000004100 */
[----:B------:R-:W0:Y:S01]  /*a800*/  F2I.FTZ.TRUNC.NTZ R0, R0 ;  /* 0x0000000000007305 */ /* 0x000e22000021f100 */
[----:B------:R-:W-:Y:S05]  /*a810*/  BRA `(.L_x_13382) ;  /* 0x0000000800c87947 */ /* 0x000fea0003800000 */
.L_x_13385:
[----:B------:R-:W-:-:S09]  /*a820*/  UISETP.NE.AND UP0, UPT, UR4, 0x7, UPT ;  /* 0x000000070400788c */ /* 0x000fd2000bf05270 */
[----:B------:R-:W-:Y:S05]  /*a830*/  BRA.U !UP0, `(.L_x_13387) ;  /* 0x00000001082c7547 */ /* 0x000fea000b800000 */
[----:B------:R-:W-:-:S09]  /*a840*/  UISETP.NE.AND UP0, UPT, UR4, 0x8, UPT ;  /* 0x000000080400788c */ /* 0x000fd2000bf05270 */
[----:B------:R-:W-:Y:S05]  /*a850*/  BRA.U !UP0, `(.L_x_13388) ;  /* 0x0000000108147547 */ /* 0x000fea000b800000 */
[----:B------:R-:W-:-:S09]  /*a860*/  UISETP.NE.AND UP0, UPT, UR4, 0x9, UPT ;  /* 0x000000090400788c */ /* 0x000fd2000bf05270 */
[----:B------:R-:W-:Y:S05]  /*a870*/  BRA.U UP0, `(.L_x_13381) ;  /* 0x00000009005c7547 */ /* 0x000fea000b800000 */
[----:B------:R-:W2:Y:S02]  /*a880*/  LDG.E R0, desc[UR36][R2.64] ;  /* 0x0000002402007981 */ /* 0x000ea4000c1e1900 */
[----:B--2---:R-:W2:Y:S01]  /*a890*/  F2I.FTZ.TRUNC.NTZ R0, R0 ;  /* 0x0000000000007305 */ /* 0x004ea2000021f100 */
[----:B------:R-:W-:Y:S05]  /*a8a0*/  BRA `(.L_x_13382) ;  /* 0x0000000800a47947 */ /* 0x000fea0003800000 */
.L_x_13388:
[----:B------:R-:W2:Y:S02]  /*a8b0*/  LDG.E.U16 R2, desc[UR36][R2.64] ;  /* 0x0000002402027981 */ /* 0x000ea4000c1e1500 */
[----:B--2---:R-:W-:-:S06]  /*a8c0*/  HADD2.F32 R0, -RZ, R2.H0_H0 ;  /* 0x20000002ff007230 */ /* 0x004fcc0000004100 */
[----:B------:R-:W3:Y:S01]  /*a8d0*/  F2I.FTZ.TRUNC.NTZ R0, R0 ;  /* 0x0000000000007305 */ /* 0x000ee2000021f100 */
[----:B------:R-:W-:Y:S05]  /*a8e0*/  BRA `(.L_x_13382) ;  /* 0x0000000800947947 */ /* 0x000fea0003800000 */
.L_x_13387:
[----:B------:R-:W2:Y:S02]  /*a8f0*/  LDG.E.64 R2, desc[UR36][R2.64] ;  /* 0x0000002402027981 */ /* 0x000ea4000c1e1b00 */
[----:B--2---:R4:W0:Y:S02]  /*a900*/  F2I.F64.TRUNC R0, R2 ;  /* 0x0000000200007311 */ /* 0x004824000030d100 */
[----:B0---4-:R-:W-:Y:S05]  /*a910*/  BRA `(.L_x_13382) ;  /* 0x0000000800887947 */ /* 0x011fea0003800000 */
.L_x_13377:
        /* <DEDUP_REMOVED lines=12> */
.L_x_13391:
[----:B------:R-:W2:Y:S02]  /*a9e0*/  LDG.E.64 R2, desc[UR36][R2.64] ;  /* 0x0000002402027981 */ /* 0x000ea4000c1e1b00 */
[----:B--2---:R0:W1:Y:S02]  /*a9f0*/  F2I.F64.TRUNC R0, R2 ;  /* 0x0000000200007311 */ /* 0x004064000030d100 */
[----:B01----:R-:W-:Y:S05]  /*aa00*/  BRA `(.L_x_13382) ;  /* 0x00000008004c7947 */ /* 0x003fea0003800000 */
.L_x_13390:
        /* <DEDUP_REMOVED lines=26> */
.L_x_13393:
        /* <DEDUP_REMOVED lines=13> */
.L_x_13392:
[----:B------:R-:W2:Y:S02]  /*ac80*/  LDG.E.U16 R0, desc[UR36][R2.64] ;  /* 0x0000002402007981 */ /* 0x000ea4000c1e1500 */
[----:B--2---:R-:W-:-:S06]  /*ac90*/  IMAD.U32 R0, R0, 0x10000, RZ ;  /* 0x0001000000007824 */ /* 0x004fcc00078e00ff */
[----:B------:R-:W0:Y:S01]  /*aca0*/  F2I.FTZ.TRUNC.NTZ R0, R0 ;  /* 0x0000000000007305 */ /* 0x000e22000021f100 */
[----:B------:R-:W-:Y:S05]  /*acb0*/  BRA `(.L_x_13382) ;  /* 0x0000000400a07947 */ /* 0x000fea0003800000 */
.L_x_13389:
        /* <DEDUP_REMOVED lines=10> */
.L_x_13396:
        /* <DEDUP_REMOVED lines=21> */
.L_x_13400:
[----:B------:R-:W-:Y:S05]  /*aeb0*/  BSYNC.RECONVERGENT B1 ;  /* 0x0000000000017941 */ /* 0x000fea0003800200 */
.L_x_13399:
[----:B------:R-:W-:Y:S01]  /*aec0*/  IMAD.SHL.U32 R0, R0, 0x100000, RZ ;  /* 0x0010000000007824 */ /* 0x000fe200078e00ff */
[----:B------:R-:W-:-:S04]  /*aed0*/  LEA R2, R2, 0x3b800000, 0x17 ;  /* 0x3b80000002027811 */ /* 0x000fc800078eb8ff */
[----:B------:R-:W-:-:S07]  /*aee0*/  LOP3.LUT R0, R2, R0, R7, 0xfe, !PT ;  /* 0x0000000002007212 */ /* 0x000fce00078efe07 */
.L_x_13398:
[----:B------:R-:W-:Y:S05]  /*aef0*/  BSYNC.RECONVERGENT B0 ;  /* 0x0000000000007941 */ /* 0x000fea0003800200 */
.L_x_13397:
[----:B------:R-:W0:Y:S01]  /*af00*/  F2I.FTZ.TRUNC.NTZ R0, R0 ;  /* 0x0000000000007305 */ /* 0x000e22000021f100 */
[----:B------:R-:W-:Y:S05]  /*af10*/  BRA `(.L_x_13382) ;  /* 0x0000000400087947 */ /* 0x000fea0003800000 */
.L_x_13395:
        /* <DEDUP_REMOVED lines=21> */
.L_x_13404:
[----:B------:R-:W-:Y:S05]  /*b070*/  BSYNC.RECONVERGENT B1 ;  /* 0x0000000000017941 */ /* 0x000fea0003800200 */
.L_x_13403:
[----:B------:R-:W-:Y:S02]  /*b080*/  SHF.L.U32 R0, R0, 0x15, RZ ;  /* 0x0000001500007819 */ /* 0x000fe400000006ff */
[----:B------:R-:W-:-:S04]  /*b090*/  LEA R2, R2, 0x37800000, 0x17 ;  /* 0x3780000002027811 */ /* 0x000fc800078eb8ff */
[----:B------:R-:W-:-:S07]  /*b0a0*/  LOP3.LUT R0, R2, R0, R7, 0xfe, !PT ;  /* 0x0000000002007212 */ /* 0x000fce00078efe07 */
.L_x_13402:
[----:B------:R-:W-:Y:S05]  /*b0b0*/  BSYNC.RECONVERGENT B0 ;  /* 0x0000000000007941 */ /* 0x000fea0003800200 */
.L_x_13401:
[----:B------:R-:W0:Y:S01]  /*b0c0*/  F2I.FTZ.TRUNC.NTZ R0, R0 ;  /* 0x0000000000007305 */ /* 0x000e22000021f100 */
[----:B------:R-:W-:Y:S05]  /*b0d0*/  BRA `(.L_x_13382) ;  /* 0x0000000000987947 */ /* 0x000fea0003800000 */
.L_x_13394:
        /* <DEDUP_REMOVED lines=14> */
.L_x_13408:
[----:B------:R-:W-:Y:S05]  /*b1c0*/  BSYNC.RECONVERGENT B0 ;  /* 0x0000000000007941 */ /* 0x000fea0003800200 */
.L_x_13407:
[----:B------:R-:W0:Y:S01]  /*b1d0*/  F2I.FTZ.TRUNC.NTZ R0, R0 ;  /* 0x0000000000007305 */ /* 0x000e22000021f100 */
[----:B------:R-:W-:Y:S05]  /*b1e0*/  BRA `(.L_x_13382) ;  /* 0x0000000000547947 */ /* 0x000fea0003800000 */
.L_x_13381:
        /* <DEDUP_REMOVED lines=15> */
[----:B--2--5:R-:W-:Y:S05]  /*b2e0*/  CALL.ABS.NOINC R2 ;  /* 0x0000000002007343 */ /* 0x024fea0003c00000 */
.L_x_13409:
[----:B------:R-:W-:Y:S01]  /*b2f0*/  IMAD.MOV.U32 R0, RZ, RZ, RZ ;  /* 0x000000ffff007224 */ /* 0x000fe200078e00ff */
[----:B------:R-:W-:Y:S06]  /*b300*/  BRA `(.L_x_13382) ;  /* 0x00000000000c7947 */ /* 0x000fec0003800000 */
.L_x_13406:
[----:B------:R0:W5:Y:S01]  /*b310*/  LDG.E R0, desc[UR36][R2.64] ;  /* 0x0000002402007981 */ /* 0x000162000c1e1900 */
[----:B------:R-:W-:Y:S05]  /*b320*/  BRA `(.L_x_13382) ;  /* 0x0000000000047947 */ /* 0x000fea0003800000 */
.L_x_13405:
[----:B------:R0:W5:Y:S02]  /*b330*/  LDG.E R0, desc[UR36][R2.64] ;  /* 0x0000002402007981 */ /* 0x000164000c1e1900 */
.L_x_13382:
[----:B------:R-:W4:Y:S01]  /*b340*/  LDCU.64 UR6, c[0x0][0x5e8] ;  /* 0x0000bd00ff0677ac */ /* 0x000f220008000a00 */
[----:B0123-5:R-:W-:Y:S01]  /*b350*/  IMAD R4, R0, R19, RZ ;  /* 0x0000001300047224 */ /* 0x02ffe200078e02ff */
        /* <DEDUP_REMOVED lines=15> */
.L_x_13413:
[----:B------:R0:W-:Y:S01]  /*b450*/  STG.E.U8 desc[UR36][R2.64], R4 ;  /* 0x0000000402007986 */ /* 0x0001e2000c101124 */
[----:B------:R-:W-:Y:S05]  /*b460*/  BRA `(.L_x_13415) ;  /* 0x0000000c00387947 */ /* 0x000fea0003800000 */
.L_x_13412:
        /* <DEDUP_REMOVED lines=9> */
.L_x_13417:
[----:B------:R0:W-:Y:S01]  /*b500*/  STG.E desc[UR36][R2.64], R4 ;  /* 0x0000000402007986 */ /* 0x0001e2000c101924 */
[----:B------:R-:W-:Y:S05]  /*b510*/  BRA `(.L_x_13415) ;  /* 0x0000000c000c7947 */ /* 0x000fea0003800000 */
.L_x_13416:
[----:B------:R0:W-:Y:S01]  /*b520*/  STG.E.U16 desc[UR36][R2.64], R4 ;  /* 0x0000000402007986 */ /* 0x0001e2000c101524 */
[----:B------:R-:W-:Y:S05]  /*b530*/  BRA `(.L_x_13415) ;  /* 0x0000000c00047947 */ /* 0x000fea0003800000 */
.L_x_13411:
        /* <DEDUP_REMOVED lines=9> */
.L_x_13419:
[----:B------:R-:W-:-:S04]  /*b5d0*/  I2FP.F32.S32 R0, R4 ;  /* 0x0000000400007245 */ /* 0x000fc80000201400 */
[----:B------:R-:W-:-:S05]  /*b5e0*/  F2FP.F16.F32.PACK_AB R0, RZ, R0 ;  /* 0x00000000ff00723e */ /* 0x000fca00000000ff */
[----:B------:R0:W-:Y:S01]  /*b5f0*/  STG.E.U16 desc[UR36][R2.64], R0 ;  /* 0x0000000002007986 */ /* 0x0001e2000c101524 */
[----:B------:R-:W-:Y:S05]  /*b600*/  BRA `(.L_x_13415) ;  /* 0x0000000800d07947 */ /* 0x000fea0003800000 */
.L_x_13418:
[----:B------:R-:W-:-:S09]  /*b610*/  UISETP.NE.AND UP0, UPT, UR4, 0x7, UPT ;  /* 0x000000070400788c */ /* 0x000fd2000bf05270 */
[----:B------:R-:W-:Y:S05]  /*b620*/  BRA.U !UP0, `(.L_x_13420) ;  /* 0x0000000108347547 */ /* 0x000fea000b800000 */
[----:B------:R-:W-:-:S09]  /*b630*/  UISETP.NE.AND UP0, UPT, UR4, 0x8, UPT ;  /* 0x000000080400788c */ /* 0x000fd2000bf05270 */
[----:B------:R-:W-:Y:S05]  /*b640*/  BRA.U !UP0, `(.L_x_13421) ;  /* 0x0000000108187547 */ /* 0x000fea000b800000 */
[----:B------:R-:W-:-:S09]  /*b650*/  UISETP.NE.AND UP0, UPT, UR4, 0x9, UPT ;  /* 0x000000090400788c */ /* 0x000fd2000bf05270 */
[----:B------:R-:W-:Y:S05]  /*b660*/  BRA.U UP0, `(.L_x_13414) ;  /* 0x0000000500d47547 */ /* 0x000fea000b800000 */
[----:B------:R-:W-:Y:S02]  /*b670*/  I2FP.F32.S32 R4, R4 ;  /* 0x0000000400047245 */ /* 0x000fe40000201400 */
[----:B------:R-:W-:-:S05]  /*b680*/  MOV R5, RZ ;  /* 0x000000ff00057202 */ /* 0x000fca0000000f00 */
[----:B------:R0:W-:Y:S01]  /*b690*/  STG.E.64 desc[UR36][R2.64], R4 ;  /* 0x0000000402007986 */ /* 0x0001e2000c101b24 */
[----:B------:R-:W-:Y:S05]  /*b6a0*/  BRA `(.L_x_13415) ;  /* 0x0000000800a87947 */ /* 0x000fea0003800000 */
.L_x_13421:
[----:B------:R-:W-:-:S04]  /*b6b0*/  I2FP.F32.S32 R4, R4 ;  /* 0x0000000400047245 */ /* 0x000fc80000201400 */
[----:B------:R-:W-:-:S04]  /*b6c0*/  F2FP.F16.F32.PACK_AB R5, RZ, R4 ;  /* 0x00000004ff05723e */ /* 0x000fc800000000ff */
[----:B------:R-:W-:-:S05]  /*b6d0*/  PRMT R5, R5, 0x5410, RZ ;  /* 0x0000541005057816 */ /* 0x000fca00000000ff */
[----:B------:R0:W-:Y:S01]  /*b6e0*/  STG.E desc[UR36][R2.64], R5 ;  /* 0x0000000502007986 */ /* 0x0001e2000c101924 */
[----:B------:R-:W-:Y:S05]  /*b6f0*/  BRA `(.L_x_13415) ;  /* 0x0000000800947947 */ /* 0x000fea0003800000 */
.L_x_13420:
[----:B------:R-:W0:Y:S02]  /*b700*/  I2F.F64 R4, R4 ;  /* 0x0000000400047312 */ /* 0x000e240000201c00 */
[----:B0-----:R0:W-:Y:S01]  /*b710*/  STG.E.64 desc[UR36][R2.64], R4 ;  /* 0x0000000402007986 */ /* 0x0011e2000c101b24 */
[----:B------:R-:W-:Y:S05]  /*b720*/  BRA `(.L_x_13415) ;  /* 0x0000000800887947 */ /* 0x000fea0003800000 */
.L_x_13410:
        /* <DEDUP_REMOVED lines=12> */
.L_x_13425:
        /* <DEDUP_REMOVED lines=18> */
.L_x_13428:
[----:B------:R-:W-:-:S04]  /*b910*/  SHF.R.U32.HI R5, RZ, 0x18, R5 ;  /* 0x00000018ff057819 */ /* 0x000fc80000011605 */
[----:B------:R-:W-:-:S07]  /*b920*/  LOP3.LUT R0, R0, 0x80, R5, 0xf8, !PT ;  /* 0x0000008000007812 */ /* 0x000fce00078ef805 */
.L_x_13427:
[----:B------:R-:W-:Y:S05]  /*b930*/  BSYNC.RECONVERGENT B0 ;  /* 0x0000000000007941 */ /* 0x000fea0003800200 */
.L_x_13426:
[----:B------:R0:W-:Y:S01]  /*b940*/  STG.E.U8 desc[UR36][R2.64], R0 ;  /* 0x0000000002007986 */ /* 0x0001e2000c101124 */
[----:B------:R-:W-:Y:S05]  /*b950*/  BRA `(.L_x_13415) ;  /* 0x0000000400fc7947 */ /* 0x000fea0003800000 */
.L_x_13424:
        /* <DEDUP_REMOVED lines=18> */
.L_x_13431:
[----:B------:R-:W-:-:S04]  /*ba80*/  SHF.R.U32.HI R5, RZ, 0x18, R5 ;  /* 0x00000018ff057819 */ /* 0x000fc80000011605 */
[----:B------:R-:W-:-:S07]  /*ba90*/  LOP3.LUT R0, R0, 0x80, R5, 0xf8, !PT ;  /* 0x0000008000007812 */ /* 0x000fce00078ef805 */
.L_x_13430:
[----:B------:R-:W-:Y:S05]  /*baa0*/  BSYNC.RECONVERGENT B0 ;  /* 0x0000000000007941 */ /* 0x000fea0003800200 */
.L_x_13429:
[----:B------:R0:W-:Y:S01]  /*bab0*/  STG.E.U8 desc[UR36][R2.64], R0 ;  /* 0x0000000002007986 */ /* 0x0001e2000c101124 */
[----:B------:R-:W-:Y:S05]  /*bac0*/  BRA `(.L_x_13415) ;  /* 0x0000000400a07947 */ /* 0x000fea0003800000 */
.L_x_13423:
        /* <DEDUP_REMOVED lines=22> */
.L_x_13433:
[----:B------:R-:W-:-:S05]  /*bc30*/  SHF.R.S32.HI R5, RZ, 0x1f, R4 ;  /* 0x0000001fff057819 */ /* 0x000fca0000011404 */
[----:B------:R0:W-:Y:S01]  /*bc40*/  STG.E.64 desc[UR36][R2.64], R4 ;  /* 0x0000000402007986 */ /* 0x0001e2000c101b24 */
[----:B------:R-:W-:Y:S05]  /*bc50*/  BRA `(.L_x_13415) ;  /* 0x00000004003c7947 */ /* 0x000fea0003800000 */
.L_x_13432:
[----:B------:R0:W-:Y:S01]  /*bc60*/  STG.E desc[UR36][R2.64], R4 ;  /* 0x0000000402007986 */ /* 0x0001e2000c101924 */
[----:B------:R-:W-:Y:S05]  /*bc70*/  BRA `(.L_x_13415) ;  /* 0x0000000400347947 */ /* 0x000fea0003800000 */
.L_x_13422:
        /* <DEDUP_REMOVED lines=10> */
.L_x_13435:
[----:B------:R-:W-:Y:S01]  /*bd20*/  CS2R R6, SRZ ;  /* 0x0000000000067805 */ /* 0x000fe2000001ff00 */
[----:B------:R-:W0:Y:S04]  /*bd30*/  I2F.F64 R4, R4 ;  /* 0x0000000400047312 */ /* 0x000e280000201c00 */
[----:B0-----:R0:W-:Y:S01]  /*bd40*/  STG.E.128 desc[UR36][R2.64], R4 ;  /* 0x0000000402007986 */ /* 0x0011e2000c101d24 */
[----:B------:R-:W-:Y:S05]  /*bd50*/  BRA `(.L_x_13415) ;  /* 0x0000000000fc7947 */ /* 0x000fea0003800000 */
.L_x_13434:
[----:B------:R-:W-:-:S09]  /*bd60*/  UISETP.NE.AND UP0, UPT, UR4, 0xf, UPT ;  /* 0x0000000f0400788c */ /* 0x000fd2000bf05270 */
[----:B------:R-:W-:Y:S05]  /*bd70*/  BRA.U !UP0, `(.L_x_13436) ;  /* 0x0000000108e87547 */ /* 0x000fea000b800000 */
[----:B------:R-:W-:-:S09]  /*bd80*/  UISETP.NE.AND UP0, UPT, UR4, 0x17, UPT ;  /* 0x000000170400788c */ /* 0x000fd2000bf05270 */
[----:B------:R-:W-:Y:S05]  /*bd90*/  BRA.U !UP0, `(.L_x_13437) ;  /* 0x0000000108907547 */ /* 0x000fea000b800000 */
[----:B------:R-:W-:-:S09]  /*bda0*/  UISETP.NE.AND UP0, UPT, UR4, 0x18, UPT ;  /* 0x000000180400788c */ /* 0x000fd2000bf05270 */
[----:B------:R-:W-:Y:S05]  /*bdb0*/  BRA.U !UP0, `(.L_x_13438) ;  /* 0x0000000108447547 */ /* 0x000fea000b800000 */
.L_x_13414:
        /* <DEDUP_REMOVED lines=16> */
.L_x_13439:
[----:B------:R-:W-:Y:S05]  /*bec0*/  BRA `(.L_x_13415) ;  /* 0x0000000000a07947 */ /* 0x000fea0003800000 */
.L_x_13438:
        /* <DEDUP_REMOVED lines=13> */
.L_x_13441:
[----:B------:R-:W-:Y:S05]  /*bfa0*/  BSYNC.RECONVERGENT B0 ;  /* 0x0000000000007941 */ /* 0x000fea0003800200 */
.L_x_13440:
[----:B------:R-:W-:-:S05]  /*bfb0*/  LOP3.LUT R5, R0, 0x80, R5, 0xf8, !PT ;  /* 0x0000008000057812 */ /* 0x000fca00078ef805 */
[----:B------:R3:W-:Y:S01]  /*bfc0*/  STG.E.U8 desc[UR36][R2.64], R5 ;  /* 0x0000000502007986 */ /* 0x0007e2000c101124 */
[----:B------:R-:W-:Y:S05]  /*bfd0*/  BRA `(.L_x_13415) ;  /* 0x00000000005c7947 */ /* 0x000fea0003800000 */
.L_x_13437:
        /* <DEDUP_REMOVED lines=12> */
.L_x_13443:
[----:B------:R-:W-:Y:S01]  /*c0a0*/  IMAD.MOV.U32 R0, RZ, RZ, 0x7f ;  /* 0x0000007fff007424 */ /* 0x000fe200078e00ff */
[----:B------:R-:W-:-:S04]  /*c0b0*/  ISETP.GT.U32.AND P0, PT, R4, 0x7f800000, PT ;  /* 0x7f8000000400780c */ /* 0x000fc80003f04070 */
[----:B------:R-:W-:-:S09]  /*c0c0*/  SEL R0, R0, 0x7c, P0 ;  /* 0x0000007c00007807 */ /* 0x000fd20000000000 */
.L_x_13444:
[----:B------:R-:W-:Y:S05]  /*c0d0*/  BSYNC.RECONVERGENT B0 ;  /* 0x0000000000007941 */ /* 0x000fea0003800200 */
.L_x_13442:
[----:B------:R-:W-:-:S04]  /*c0e0*/  SHF.R.U32.HI R5, RZ, 0x18, R5 ;  /* 0x00000018ff057819 */ /* 0x000fc80000011605 */
[----:B------:R-:W-:-:S05]  /*c0f0*/  LOP3.LUT R5, R0, 0x80, R5, 0xf8, !PT ;  /* 0x0000008000057812 */ /* 0x000fca00078ef805 */
[----:B------:R2:W-:Y:S01]  /*c100*/  STG.E.U8 desc[UR36][R2.64], R5 ;  /* 0x0000000502007986 */ /* 0x0005e2000c101124 */
[----:B------:R-:W-:Y:S05]  /*c110*/  BRA `(.L_x_13415) ;  /* 0x00000000000c7947 */ /* 0x000fea0003800000 */
.L_x_13436:
[----:B------:R-:W-:-:S04]  /*c120*/  I2FP.F32.S32 R0, R4 ;  /* 0x0000000400007245 */ /* 0x000fc80000201400 */
[----:B------:R-:W-:-:S05]  /*c130*/  F2FP.BF16.F32.PACK_AB R0, RZ, R0 ;  /* 0x00000000ff00723e */ /* 0x000fca00000010ff */
[----:B------:R4:W-:Y:S02]  /*c140*/  STG.E.U16 desc[UR36][R2.64], R0 ;  /* 0x0000000002007986 */ /* 0x0009e4000c101524 */
.L_x_13415:
[----:B------:R-:W-:-:S07]  /*c150*/  VIADD R17, R17, 0x80 ;  /* 0x0000008011117836 */ /* 0x000fce0000000000 */
.L_x_13342:
[----:B------:R-:W-:Y:S05]  /*c160*/  BSYNC.RECONVERGENT B6 ;  /* 0x0000000000067941 */ /* 0x000fea0003800200 */
.L_x_13341:
[----:B------:R-:W5:Y:S02]  /*c170*/  LDCU UR4, c[0x0][0x380] ;  /* 0x00007000ff0477ac */ /* 0x000f640008000800 */
[----:B-----5:R-:W-:-:S13]  /*c180*/  ISETP.GE.AND P0, PT, R17, UR4, PT ;  /* 0x0000000411007c0c */ /* 0x020fda000bf06270 */
[----:B------:R-:W-:Y:S05]  /*c190*/  @P0 EXIT ;  /* 0x000000000000094d */ /* 0x000fea0003800000 */
[----:B------:R-:W5:Y:S01]  /*c1a0*/  LDCU UR4, c[0x0][0x388] ;  /* 0x00007100ff0477ac */ /* 0x000f620008000800 */
[----:B------:R-:W-:Y:S02]  /*c1b0*/  HFMA2 R18, -RZ, RZ, 0, 0 ;  /* 0x00000000ff127431 */ /* 0x000fe400000001ff */
        /* <DEDUP_REMOVED lines=352> */
.L_x_13445:
        /* <DEDUP_REMOVED lines=19> */
.L_x_13449:
[----:B------:R0:W5:Y:S01]  /*d8f0*/  LDG.E.U8 R19, desc[UR36][R2.64] ;  /* 0x0000002402137981 */ /* 0x000162000c1e1100 */
[----:B------:R-:W-:Y:S05]  /*d900*/  BRA `(.L_x_13451) ;  /* 0x0000000c002c7947 */ /* 0x000fea0003800000 */
.L_x_13448:
        /* <DEDUP_REMOVED lines=8> */
.L_x_13453:
[----:B------:R0:W5:Y:S01]  /*d990*/  LDG.E R19, desc[UR36][R2.64] ;  /* 0x0000002402137981 */ /* 0x000162000c1e1900 */
[----:B------:R-:W-:Y:S05]  /*d9a0*/  BRA `(.L_x_13451) ;  /* 0x0000000c00047947 */ /* 0x000fea0003800000 */
.L_x_13452:
[----:B------:R0:W5:Y:S01]  /*d9b0*/  LDG.E.S16 R19, desc[UR36][R2.64] ;  /* 0x0000002402137981 */ /* 0x000162000c1e1700 */
[----:B------:R-:W-:Y:S05]  /*d9c0*/  BRA `(.L_x_13451) ;  /* 0x0000000800fc7947 */ /* 0x000fea0003800000 */
.L_x_13447:
        /* <DEDUP_REMOVED lines=9> */
.L_x_13455:
[----:B------:R-:W2:Y:S02]  /*da60*/  LDG.E.U16 R2, desc[UR36][R2.64] ;  /* 0x0000002402027981 */ /* 0x000ea4000c1e1500 */
[----:B--2---:R-:W-:-:S06]  /*da70*/  HADD2.F32 R19, -RZ, R2.H0_H0 ;  /* 0x20000002ff137230 */ /* 0x004fcc0000004100 */
[----:B------:R-:W0:Y:S01]  /*da80*/  F2I.FTZ.TRUNC.NTZ R19, R19 ;  /* 0x0000001300137305 */ /* 0x000e22000021f100 */
[----:B------:R-:W-:Y:S05]  /*da90*/  BRA `(.L_x_13451) ;  /* 0x0000000800c87947 */ /* 0x000fea0003800000 */
.L_x_13454:
        /* <DEDUP_REMOVED lines=9> */
.L_x_13457:
[----:B------:R-:W2:Y:S02]  /*db30*/  LDG.E.U16 R2, desc[UR36][R2.64] ;  /* 0x0000002402027981 */ /* 0x000ea4000c1e1500 */
[----:B--2---:R-:W-:-:S06]  /*db40*/  HADD2.F32 R19, -RZ, R2.H0_H0 ;  /* 0x20000002ff137230 */ /* 0x004fcc0000004100 */
[----:B------:R-:W0:Y:S01]  /*db50*/  F2I.FTZ.TRUNC.NTZ R19, R19 ;  /* 0x0000001300137305 */ /* 0x000e22000021f100 */
[----:B------:R-:W-:Y:S05]  /*db60*/  BRA `(.L_x_13451) ;  /* 0x0000000800947947 */ /* 0x000fea0003800000 */
.L_x_13456:
[----:B------:R-:W2:Y:S02]  /*db70*/  LDG.E.64 R2, desc[UR36][R2.64] ;  /* 0x0000002402027981 */ /* 0x000ea4000c1e1b00 */
[----:B--2---:R0:W1:Y:S02]  /*db80*/  F2I.F64.TRUNC R19, R2 ;  /* 0x0000000200137311 */ /* 0x004064000030d100 */
[----:B01----:R-:W-:Y:S05]  /*db90*/  BRA `(.L_x_13451) ;  /* 0x0000000800887947 */ /* 0x003fea0003800000 */
.L_x_13446:
        /* <DEDUP_REMOVED lines=12> */
.L_x_13460:
[----:B------:R-:W2:Y:S02]  /*dc60*/  LDG.E.64 R2, desc[UR36][R2.64] ;  /* 0x0000002402027981 */ /* 0x000ea4000c1e1b00 */
[----:B--2---:R0:W1:Y:S02]  /*dc70*/  F2I.F64.TRUNC R19, R2 ;  /* 0x0000000200137311 */ /* 0x004064000030d100 */
[----:B01----:R-:W-:Y:S05]  /*dc80*/  BRA `(.L_x_13451) ;  /* 0x00000008004c7947 */ /* 0x003fea0003800000 */
.L_x_13459:
        /* <DEDUP_REMOVED lines=26> */
.L_x_13462:
        /* <DEDUP_REMOVED lines=11> */
[----:B------:R2:W3:Y:S01]  /*dee0*/  F2I.FTZ.TRUNC.NTZ R19, R0 ;  /* 0x0000000000137305 */ /* 0x0004e2000021f100 */
[----:B------:R-:W-:Y:S05]  /*def0*/  BRA `(.L_x_13451) ;  /* 0x0000000400b07947 */ /* 0x000fea0003800000 */
.L_x_13461:
[----:B------:R-:W2:Y:S02]  /*df00*/  LDG.E.U16 R19, desc[UR36][R2.64] ;  /* 0x0000002402137981 */ /* 0x000ea4000c1e1500 */
[----:B--2---:R-:W-:-:S06]  /*df10*/  IMAD.U32 R19, R19, 0x10000, RZ ;  /* 0x0001000013137824 */ /* 0x004fcc00078e00ff */
[----:B------:R-:W4:Y:S01]  /*df20*/  F2I.FTZ.TRUNC.NTZ R19, R19 ;  /* 0x0000001300137305 */ /* 0x000f22000021f100 */
[----:B------:R-:W-:Y:S05]  /*df30*/  BRA `(.L_x_13451) ;  /* 0x0000000400a07947 */ /* 0x000fea0003800000 */
.L_x_13458:
        /* <DEDUP_REMOVED lines=10> */
.L_x_13465:
        /* <DEDUP_REMOVED lines=21> */
.L_x_13469:
[----:B------:R-:W-:Y:S05]  /*e130*/  BSYNC.RECONVERGENT B1 ;  /* 0x0000000000017941 */ /* 0x000fea0003800200 */
.L_x_13468:
[----:B------:R-:W-:Y:S02]  /*e140*/  SHF.L.U32 R0, R0, 0x14, RZ ;  /* 0x0000001400007819 */ /* 0x000fe400000006ff */
[----:B------:R-:W-:-:S04]  /*e150*/  LEA R2, R2, 0x3b800000, 0x17 ;  /* 0x3b80000002027811 */ /* 0x000fc800078eb8ff */
[----:B------:R-:W-:-:S07]  /*e160*/  LOP3.LUT R19, R2, R0, R19, 0xfe, !PT ;  /* 0x0000000002137212 */ /* 0x000fce00078efe13 */
.L_x_13467:
[----:B------:R-:W-:Y:S05]  /*e170*/  BSYNC.RECONVERGENT B0 ;  /* 0x0000000000007941 */ /* 0x000fea0003800200 */
.L_x_13466:
[----:B------:R-:W0:Y:S01]  /*e180*/  F2I.FTZ.TRUNC.NTZ R19, R19 ;  /* 0x0000001300137305 */ /* 0x000e22000021f100 */
[----:B------:R-:W-:Y:S05]  /*e190*/  BRA `(.L_x_13451) ;  /* 0x0000000400087947 */ /* 0x000fea0003800000 */
.L_x_13464:
        /* <DEDUP_REMOVED lines=21> */
.L_x_13473:
[----:B------:R-:W-:Y:S05]  /*e2f0*/  BSYNC.RECONVERGENT B1 ;  /* 0x0000000000017941 */ /* 0x000fea0003800200 */
.L_x_13472:
[----:B------:R-:W-:Y:S01]  /*e300*/  IMAD.SHL.U32 R0, R0, 0x200000, RZ ;  /* 0x0020000000007824 */ /* 0x000fe200078e00ff */
[----:B------:R-:W-:-:S04]  /*e310*/  LEA R2, R2, 0x37800000, 0x17 ;  /* 0x3780000002027811 */ /* 0x000fc800078eb8ff */
[----:B------:R-:W-:-:S07]  /*e320*/  LOP3.LUT R19, R2, R0, R19, 0xfe, !PT ;  /* 0x0000000002137212 */ /* 0x000fce00078efe13 */
.L_x_13471:
[----:B------:R-:W-:Y:S05]  /*e330*/  BSYNC.RECONVERGENT B0 ;  /* 0x0000000000007941 */ /* 0x000fea0003800200 */
.L_x_13470:
[----:B------:R-:W0:Y:S01]  /*e340*/  F2I.FTZ.TRUNC.NTZ R19, R19 ;  /* 0x0000001300137305 */ /* 0x000e22000021f100 */
[----:B------:R-:W-:Y:S05]  /*e350*/  BRA `(.L_x_13451) ;  /* 0x0000000000987947 */ /* 0x000fea0003800000 */
.L_x_13463:
        /* <DEDUP_REMOVED lines=14> */
.L_x_13477:
[----:B------:R-:W-:Y:S05]  /*e440*/  BSYNC.RECONVERGENT B0 ;  /* 0x0000000000007941 */ /* 0x000fea0003800200 */
.L_x_13476:
[----:B------:R-:W0:Y:S01]  /*e450*/  F2I.FTZ.TRUNC.NTZ R19, R19 ;  /* 0x0000001300137305 */ /* 0x000e22000021f100 */
[----:B------:R-:W-:Y:S05]  /*e460*/  BRA `(.L_x_13451) ;  /* 0x0000000000547947 */ /* 0x000fea0003800000 */
.L_x_13450:
        /* <DEDUP_REMOVED lines=16> */
.L_x_13478:
[----:B------:R-:W-:Y:S01]  /*e570*/  MOV R19, RZ ;  /* 0x000000ff00137202 */ /* 0x000fe20000000f00 */
[----:B------:R-:W-:Y:S06]  /*e580*/  BRA `(.L_x_13451) ;  /* 0x00000000000c7947 */ /* 0x000fec0003800000 */
.L_x_13475:
[----:B------:R0:W5:Y:S01]  /*e590*/  LDG.E R19, desc[UR36][R2.64] ;  /* 0x0000002402137981 */ /* 0x000162000c1e1900 */
[----:B------:R-:W-:Y:S05]  /*e5a0*/  BRA `(.L_x_13451) ;  /* 0x0000000000047947 */ /* 0x000fea0003800000 */
.L_x_13474:
[----:B------:R0:W5:Y:S02]  /*e5b0*/  LDG.E R19, desc[UR36][R2.64] ;  /* 0x0000002402137981 */ /* 0x000164000c1e1900 */
.L_x_13451:
        /* <DEDUP_REMOVED lines=14> */
[----:B--2---:R0:W5:Y:S01]  /*e6a0*/  LDG.E.S8 R0, desc[UR36][R2.64] ;  /* 0x0000002402007981 */ /* 0x004162000c1e1300 */
[----:B------:R-:W-:Y:S05]  /*e6b0*/  BRA `(.L_x_13484) ;  /* 0x0000000c00347947 */ /* 0x000fea0003800000 */
.L_x_13482:
[----:B--2---:R2:W5:Y:S01]  /*e6c0*/  LDG.E.U8 R0, desc[UR36][R2.64] ;  /* 0x0000002402007981 */ /* 0x004562000c1e1100 */
[----:B------:R-:W-:Y:S05]  /*e6d0*/  BRA `(.L_x_13484) ;  /* 0x0000000c002c7947 */ /* 0x000fea0003800000 */
.L_x_13481:
[----:B------:R-:W-:-:S09]  /*e6e0*/  UISETP.NE.AND UP0, UPT, UR4, 0x2, UPT ;  /* 0x000000020400788c */ /* 0x000fd2000bf05270 */
[----:B------:R-:W-:Y:S05]  /*e6f0*/  BRA.U !UP0, `(.L_x_13485) ;  /* 0x0000000108207547 */ /* 0x000fea000b800000 */
[----:B------:R-:W-:-:S09]  /*e700*/  UISETP.NE.AND UP0, UPT, UR4, 0x3, UPT ;  /* 0x000000030400788c */ /* 0x000fd2000bf05270 */
[----:B------:R-:W-:Y:S05]  /*e710*/  BRA.U !UP0, `(.L_x_13486) ;  /* 0x0000000108107547 */ /* 0x000fea000b800000 */
[----:B------:R-:W-:-:S09]  /*e720*/  UISETP.NE.AND UP0, UPT, UR4, 0x4, UPT ;  /* 0x000000040400788c */ /* 0x000fd2000bf05270 */
[----:B------:R-:W-:Y:S05]  /*e730*/  BRA.U UP0, `(.L_x_13483) ;  /* 0x0000000900c07547 */ /* 0x000fea000b800000 */
[----:B--2---:R0:W5:Y:S01]  /*e740*/  LDG.E R0, desc[UR36][R2.64] ;  /* 0x0000002402007981 */ /* 0x004162000c1e1900 */
[----:B------:R-:W-:Y:S05]  /*e750*/  BRA `(.L_x_13484) ;  /* 0x0000000c000c7947 */ /* 0x000fea0003800000 */
.L_x_13486:
[----:B--2---:R0:W5:Y:S01]  /*e760*/  LDG.E R0, desc[UR36][R2.64] ;  /* 0x0000002402007981 */ /* 0x004162000c1e1900 */
[----:B------:R-:W-:Y:S05]  /*e770*/  BRA `(.L_x_13484) ;  /* 0x0000000c00047947 */ /* 0x000fea0003800000 */
.L_x_13485:
[----:B--2---:R0:W5:Y:S01]  /*e780*/  LDG.E.S16 R0, desc[UR36][R2.64] ;  /* 0x0000002402007981 */ /* 0x004162000c1e1700 */
[----:B------:R-:W-:Y:S05]  /*e790*/  BRA `(.L_x_13484) ;  /* 0x0000000800fc7947 */ /* 0x000fea0003800000 */
.L_x_13480:
[----:B------:R-:W-:-:S09]  /*e7a0*/  UISETP.GT.AND UP0, UPT, UR4, 0x6, UPT ;  /* 0x000000060400788c */ /* 0x000fd2000bf04270 */
[----:B------:R-:W-:Y:S05]  /*e7b0*/  BRA.U UP0, `(.L_x_13487) ;  /* 0x00000001002c7547 */ /* 0x000fea000b800000 */
[----:B------:R-:W-:-:S09]  /*e7c0*/  UISETP.NE.AND UP0, UPT, UR4, 0x5, UPT ;  /* 0x000000050400788c */ /* 0x000fd2000bf05270 */
[----:B------:R-:W-:Y:S05]  /*e7d0*/  BRA.U !UP0, `(.L_x_13488) ;  /* 0x0000000108147547 */ /* 0x000fea000b800000 */
[----:B------:R-:W-:-:S09]  /*e7e0*/  UISETP.NE.AND UP0, UPT, UR4, 0x6, UPT ;  /* 0x000000060400788c */ /* 0x000fd2000bf05270 */
[----:B------:R-:W-:Y:S05]  /*e7f0*/  BRA.U UP0, `(.L_x_13483) ;  /* 0x0000000900907547 */ /* 0x000fea000b800000 */
[----:B--2---:R-:W2:Y:S02]  /*e800*/  LDG.E R0, desc[UR36][R2.64] ;  /* 0x0000002402007981 */ /* 0x004ea4000c1e1900 */
[----:B--2---:R-:W0:Y:S01]  /*e810*/  F2I.FTZ.TRUNC.NTZ R0, R0 ;  /* 0x0000000000007305 */ /* 0x004e22000021f100 */
[----:B------:R-:W-:Y:S05]  /*e820*/  BRA `(.L_x_13484) ;  /* 0x0000000800d87947 */ /* 0x000fea0003800000 */
.L_x_13488:
[----:B------:R-:W2:Y:S02]  /*e830*/  LDG.E.U16 R2, desc[UR36][R2.64] ;  /* 0x0000002402027981 */ /* 0x000ea4000c1e1500 */
[----:B--2---:R-:W-:-:S06]  /*e840*/  HADD2.F32 R0, -RZ, R2.H0_H0 ;  /* 0x20000002ff007230 */ /* 0x004fcc0000004100 */
[----:B------:R-:W0:Y:S01]  /*e850*/  F2I.FTZ.TRUNC.NTZ R0, R0 ;  /* 0x0000000000007305 */ /* 0x000e22000021f100 */
[----:B------:R-:W-:Y:S05]  /*e860*/  BRA `(.L_x_13484) ;  /* 0x0000000800c87947 */ /* 0x000fea0003800000 */
.L_x_13487:
[----:B------:R-:W-:-:S09]  /*e870*/  UISETP.NE.AND UP0, UPT, UR4, 0x7, UPT ;  /* 0x000000070400788c */ /* 0x000fd2000bf05270 */
[----:B------:R-:W-:Y:S05]  /*e880*/  BRA.U !UP0, `(.L_x_13489) ;  /* 0x00000001082c7547 */ /* 0x000fea000b800000 */
[----:B------:R-:W-:-:S09]  /*e890*/  UISETP.NE.AND UP0, UPT, UR4, 0x8, UPT ;  /* 0x000000080400788c */ /* 0x000fd2000bf05270 */
[----:B------:R-:W-:Y:S05]  /*e8a0*/  BRA.U !UP0, `(.L_x_13490) ;  /* 0x0000000108147547 */ /* 0x000fea000b800000 */
[----:B------:R-:W-:-:S09]  /*e8b0*/  UISETP.NE.AND UP0, UPT, UR4, 0x9, UPT ;  /* 0x000000090400788c */ /* 0x000fd2000bf05270 */
[----:B------:R-:W-:Y:S05]  /*e8c0*/  BRA.U UP0, `(.L_x_13483) ;  /* 0x00000009005c7547 */ /* 0x000fea000b800000 */
[----:B--2---:R-:W2:Y:S02]  /*e8d0*/  LDG.E R0, desc[UR36][R2.64] ;  /* 0x0000002402007981 */ /* 0x004ea4000c1e1900 */
[----:B--2---:R-:W0:Y:S01]  /*e8e0*/  F2I.FTZ.TRUNC.NTZ R0, R0 ;  /* 0x0000000000007305 */ /* 0x004e22000021f100 */
[----:B------:R-:W-:Y:S05]  /*e8f0*/  BRA `(.L_x_13484) ;  /* 0x0000000800a47947 */ /* 0x000fea0003800000 */
.L_x_13490:
[----:B------:R-:W2:Y:S02]  /*e900*/  LDG.E.U16 R2, desc[UR36][R2.64] ;  /* 0x0000002402027981 */ /* 0x000ea4000c1e1500 */
[----:B--2---:R-:W-:-:S06]  /*e910*/  HADD2.F32 R0, -RZ, R2.H0_H0 ;  /* 0x20000002ff007230 */ /* 0x004fcc0000004100 */
[----:B------:R-:W0:Y:S01]  /*e920*/  F2I.FTZ.TRUNC.NTZ R0, R0 ;  /* 0x0000000000007305 */ /* 0x000e22000021f100 */
[----:B------:R-:W-:Y:S05]  /*e930*/  BRA `(.L_x_13484) ;  /* 0x0000000800947947 */ /* 0x000fea0003800000 */
.L_x_13489:
[----:B------:R-:W2:Y:S02]  /*e940*/  LDG.E.64 R2, desc[UR36][R2.64] ;  /* 0x0000002402027981 */ /* 0x000ea4000c1e1b00 */
[----:B--2---:R0:W2:Y:S02]  /*e950*/  F2I.F64.TRUNC R0, R2 ;  /* 0x0000000200007311 */ /* 0x0040a4000030d100 */
[----:B0-2---:R-:W-:Y:S05]  /*e960*/  BRA `(.L_x_13484) ;  /* 0x0000000800887947 */ /* 0x005fea0003800000 */
.L_x_13479:
        /* <DEDUP_REMOVED lines=12> */
.L_x_13493:
[----:B------:R-:W2:Y:S02]  /*ea30*/  LDG.E.64 R2, desc[UR36][R2.64] ;  /* 0x0000002402027981 */ /* 0x000ea4000c1e1b00 */
[----:B--2---:R0:W2:Y:S02]  /*ea40*/  F2I.F64.TRUNC R0, R2 ;  /* 0x0000000200007311 */ /* 0x0040a4000030d100 */
[----:B0-2---:R-:W-:Y:S05]  /*ea50*/  BRA `(.L_x_13484) ;  /* 0x00000008004c7947 */ /* 0x005fea0003800000 */
.L_x_13492:
[----:B------:R-:W-:-:S09]  /*ea60*/  UISETP.NE.AND UP0, UPT, UR4, 0xf, UPT ;  /* 0x0000000f0400788c */ /* 0x000fd2000bf05270 */
[----:B------:R-:W-:Y:S05]  /*ea70*/  BRA.U !UP0, `(.L_x_13494) ;  /* 0x0000000108947547 */ /* 0x000fea000b800000 */
[----:B------:R-:W-:-:S09]  /*ea80*/  UISETP.NE.AND UP0, UPT, UR4, 0x17, UPT ;  /* 0x000000170400788c */ /* 0x000fd2000bf05270 */
[----:B------:R-:W-:Y:S05]  /*ea90*/  BRA.U !UP0, `(.L_x_13495) ;  /* 0x0000000108587547 */ /* 0x000fea000b800000 */
[----:B------:R-:W-:-:S09]  /*eaa0*/  UISETP.NE.AND UP0, UPT, UR4, 0x18, UPT ;  /* 0x000000180400788c */ /* 0x000fd2000bf05270 */
[----:B------:R-:W-:Y:S05]  /*eab0*/  BRA.U UP0, `(.L_x_13483) ;  /* 0x0000000500e07547 */ /* 0x000fea000b800000 */
[----:B--2---:R-:W2:Y:S01]  /*eac0*/  LDG.E.U8 R0, desc[UR36][R2.64] ;  /* 0x0000002402007981 */ /* 0x004ea2000c1e1100 */
        /* <DEDUP_REMOVED lines=19> */
.L_x_13495:
        /* <DEDUP_REMOVED lines=13> */
.L_x_13494:
[----:B--2---:R-:W2:Y:S02]  /*ecd0*/  LDG.E.U16 R0, desc[UR36][R2.64] ;  /* 0x0000002402007981 */ /* 0x004ea4000c1e1500 */
[----:B--2---:R-:W-:-:S06]  /*ece0*/  IMAD.U32 R0, R0, 0x10000, RZ ;  /* 0x0001000000007824 */ /* 0x004fcc00078e00ff */
[----:B------:R-:W0:Y:S01]  /*ecf0*/  F2I.FTZ.TRUNC.NTZ R0, R0 ;  /* 0x0000000000007305 */ /* 0x000e22000021f100 */
[----:B------:R-:W-:Y:S05]  /*ed00*/  BRA `(.L_x_13484) ;  /* 0x0000000400a07947 */ /* 0x000fea0003800000 */
.L_x_13491:
        /* <DEDUP_REMOVED lines=8> */
[----:B--2---:R0:W5:Y:S01]  /*ed90*/  LDG.E.U16 R0, desc[UR36][R2.64] ;  /* 0x0000002402007981 */ /* 0x004162000c1e1500 */
[----:B------:R-:W-:Y:S05]  /*eda0*/  BRA `(.L_x_13484) ;  /* 0x0000000400787947 */ /* 0x000fea0003800000 */
.L_x_13498:
[----:B------:R-:W3:Y:S01]  /*edb0*/  LDG.E.U8 R3, desc[UR36][R2.64] ;  /* 0x0000002402037981 */ /* 0x000ee2000c1e1100 */
[----:B------:R-:W-:Y:S01]  /*edc0*/  BSSY.RECONVERGENT B0, `(.L_x_13499) ;  /* 0x0000018000007945 */ /* 0x000fe20003800200 */
[----:B--2---:R-:W-:Y:S02]  /*edd0*/  MOV R0, RZ ;  /* 0x000000ff00007202 */ /* 0x004fe40000000f00 */
        /* <DEDUP_REMOVED lines=18> */
.L_x_13502:
[----:B------:R-:W-:Y:S05]  /*ef00*/  BSYNC.RECONVERGENT B1 ;  /* 0x0000000000017941 */ /* 0x000fea0003800200 */
.L_x_13501:
[----:B------:R-:W-:Y:S01]  /*ef10*/  IMAD.SHL.U32 R0, R0, 0x100000, RZ ;  /* 0x0010000000007824 */ /* 0x000fe200078e00ff */
[----:B------:R-:W-:-:S04]  /*ef20*/  LEA R2, R2, 0x3b800000, 0x17 ;  /* 0x3b80000002027811 */ /* 0x000fc800078eb8ff */
[----:B------:R-:W-:-:S07]  /*ef30*/  LOP3.LUT R0, R2, R0, R7, 0xfe, !PT ;  /* 0x0000000002007212 */ /* 0x000fce00078efe07 */
.L_x_13500:
[----:B------:R-:W-:Y:S05]  /*ef40*/  BSYNC.RECONVERGENT B0 ;  /* 0x0000000000007941 */ /* 0x000fea0003800200 */
.L_x_13499:
[----:B------:R-:W0:Y:S01]  /*ef50*/  F2I.FTZ.TRUNC.NTZ R0, R0 ;  /* 0x0000000000007305 */ /* 0x000e22000021f100 */
[----:B------:R-:W-:Y:S05]  /*ef60*/  BRA `(.L_x_13484) ;  /* 0x0000000400087947 */ /* 0x000fea0003800000 */
.L_x_13497:
[----:B------:R-:W3:Y:S01]  /*ef70*/  LDG.E.U8 R3, desc[UR36][R2.64] ;  /* 0x0000002402037981 */ /* 0x000ee2000c1e1100 */
[----:B------:R-:W-:Y:S01]  /*ef80*/  BSSY.RECONVERGENT B0, `(.L_x_13503) ;  /* 0x0000018000007945 */ /* 0x000fe20003800200 */
[----:B--2---:R-:W-:Y:S01]  /*ef90*/  IMAD.MOV.U32 R0, RZ, RZ, RZ ;  /* 0x000000ffff007224 */ /* 0x004fe200078e00ff */
        /* <DEDUP_REMOVED lines=18> */
.L_x_13506:
[----:B------:R-:W-:Y:S05]  /*f0c0*/  BSYNC.RECONVERGENT B1 ;  /* 0x0000000000017941 */ /* 0x000fea0003800200 */
.L_x_13505:
[----:B------:R-:W-:Y:S02]  /*f0d0*/  SHF.L.U32 R0, R0, 0x15, RZ ;  /* 0x0000001500007819 */ /* 0x000fe400000006ff */
[----:B------:R-:W-:-:S04]  /*f0e0*/  LEA R2, R2, 0x37800000, 0x17 ;  /* 0x3780000002027811 */ /* 0x000fc800078eb8ff */
[----:B------:R-:W-:-:S07]  /*f0f0*/  LOP3.LUT R0, R2, R0, R7, 0xfe, !PT ;  /* 0x0000000002007212 */ /* 0x000fce00078efe07 */
.L_x_13504:
[----:B------:R-:W-:Y:S05]  /*f100*/  BSYNC.RECONVERGENT B0 ;  /* 0x0000000000007941 */ /* 0x000fea0003800200 */
.L_x_13503:
[----:B------:R-:W0:Y:S01]  /*f110*/  F2I.FTZ.TRUNC.NTZ R0, R0 ;  /* 0x0000000000007305 */ /* 0x000e22000021f100 */
[----:B------:R-:W-:Y:S05]  /*f120*/  BRA `(.L_x_13484) ;  /* 0x0000000000987947 */ /* 0x000fea0003800000 */
.L_x_13496:
        /* <DEDUP_REMOVED lines=8> */
[----:B--2---:R-:W-:Y:S01]  /*f1b0*/  IMAD.MOV.U32 R0, RZ, RZ, 0x400000 ;  /* 0x00400000ff007424 */ /* 0x004fe200078e00ff */
[----:B---3--:R-:W-:-:S13]  /*f1c0*/  ISETP.NE.AND P0, PT, R2, RZ, PT ;  /* 0x000000ff0200720c */ /* 0x008fda0003f05270 */
[----:B------:R-:W-:Y:S05]  /*f1d0*/  @!P0 BRA `(.L_x_13510) ;  /* 0x00000000000c8947 */ /* 0x000fea0003800000 */
[----:B------:R-:W-:-:S13]  /*f1e0*/  ISETP.NE.AND P0, PT, R2, 0xff, PT ;  /* 0x000000ff0200780c */ /* 0x000fda0003f05270 */
[----:B------:R-:W-:Y:S01]  /*f1f0*/  @!P0 IMAD.MOV.U32 R0, RZ, RZ, 0x7f800001 ;  /* 0x7f800001ff008424 */ /* 0x000fe200078e00ff */
[----:B------:R-:W-:-:S07]  /*f200*/  @P0 SHF.L.U32 R0, R2, 0x17, RZ ;  /* 0x0000001702000819 */ /* 0x000fce00000006ff */
.L_x_13510:
[----:B------:R-:W-:Y:S05]  /*f210*/  BSYNC.RECONVERGENT B0 ;  /* 0x0000000000007941 */ /* 0x000fea0003800200 */
.L_x_13509:
[----:B------:R-:W0:Y:S01]  /*f220*/  F2I.FTZ.TRUNC.NTZ R0, R0 ;  /* 0x0000000000007305 */ /* 0x000e22000021f100 */
[----:B------:R-:W-:Y:S05]  /*f230*/  BRA `(.L_x_13484) ;  /* 0x0000000000547947 */ /* 0x000fea0003800000 */
.L_x_13483:
        /* <DEDUP_REMOVED lines=15> */
[----:B--2-45:R-:W-:Y:S05]  /*f330*/  CALL.ABS.NOINC R2 ;  /* 0x0000000002007343 */ /* 0x034fea0003c00000 */
.L_x_13511:
[----:B------:R-:W-:Y:S01]  /*f340*/  IMAD.MOV.U32 R0, RZ, RZ, RZ ;  /* 0x000000ffff007224 */ /* 0x000fe200078e00ff */
[----:B------:R-:W-:Y:S06]  /*f350*/  BRA `(.L_x_13484) ;  /* 0x00000000000c7947 */ /* 0x000fec0003800000 */
.L_x_13508:
[----:B--2---:R0:W5:Y:S01]  /*f360*/  LDG.E R0, desc[UR36][R2.64] ;  /* 0x0000002402007981 */ /* 0x004162000c1e1900 */
[----:B------:R-:W-:Y:S05]  /*f370*/  BRA `(.L_x_13484) ;  /* 0x0000000000047947 */ /* 0x000fea0003800000 */
.L_x_13507:
[----:B--2---:R0:W5:Y:S02]  /*f380*/  LDG.E R0, desc[UR36][R2.64] ;  /* 0x0000002402007981 */ /* 0x004164000c1e1900 */
.L_x_13484:
[----:B------:R-:W-:Y:S01]  /*f390*/  UPRMT UR4, UR43, 0x9910, URZ ;  /* 0x000099102b047896 */ /* 0x000fe200080000ff */
[----:B012345:R-:W-:-:S03]  /*f3a0*/  IMAD R2, R0, R19, RZ ;  /* 0x0000001300027224 */ /* 0x03ffc600078e02ff */
        /* <DEDUP_REMOVED lines=12> */
.L_x_13515:
[----:B------:R-:W-:Y:S01]  /*f470*/  STG.E.U8 desc[UR36][R16.64], R2 ;  /* 0x0000000210007986 */ /* 0x000fe2000c101124 */
[----:B------:R-:W-:Y:S05]  /*f480*/  EXIT ;  /* 0x000000000000794d */ /* 0x000fea0003800000 */
.L_x_13514:
        /* <DEDUP_REMOVED lines=9> */
.L_x_13518:
[----:B------:R-:W-:Y:S01]  /*f520*/  STG.E desc[UR36][R16.64], R2 ;  /* 0x0000000210007986 */ /* 0x000fe2000c101924 */
[----:B------:R-:W-:Y:S05]  /*f530*/  EXIT ;  /* 0x000000000000794d */ /* 0x000fea0003800000 */
.L_x_13517:
[----:B------:R-:W-:Y:S01]  /*f540*/  STG.E.U16 desc[UR36][R16.64], R2 ;  /* 0x0000000210007986 */ /* 0x000fe2000c101524 */
[----:B------:R-:W-:Y:S05]  /*f550*/  EXIT ;  /* 0x000000000000794d */ /* 0x000fea0003800000 */
.L_x_13513:
        /* <DEDUP_REMOVED lines=9> */
.L_x_13520:
[----:B------:R-:W-:-:S04]  /*f5f0*/  I2FP.F32.S32 R0, R2 ;  /* 0x0000000200007245 */ /* 0x000fc80000201400 */
[----:B------:R-:W-:-:S05]  /*f600*/  F2FP.F16.F32.PACK_AB R0, RZ, R0 ;  /* 0x00000000ff00723e */ /* 0x000fca00000000ff */
[----:B------:R-:W-:Y:S01]  /*f610*/  STG.E.U16 desc[UR36][R16.64], R0 ;  /* 0x0000000010007986 */ /* 0x000fe2000c101524 */
[----:B------:R-:W-:Y:S05]  /*f620*/  EXIT ;  /* 0x000000000000794d */ /* 0x000fea0003800000 */
.L_x_13519:
        /* <DEDUP_REMOVED lines=10> */
.L_x_13522:
[----:B------:R-:W-:-:S04]  /*f6d0*/  I2FP.F32.S32 R2, R2 ;  /* 0x0000000200027245 */ /* 0x000fc80000201400 */
[----:B------:R-:W-:-:S04]  /*f6e0*/  F2FP.F16.F32.PACK_AB R3, RZ, R2 ;  /* 0x00000002ff03723e */ /* 0x000fc800000000ff */
[----:B------:R-:W-:-:S05]  /*f6f0*/  PRMT R3, R3, 0x5410, RZ ;  /* 0x0000541003037816 */ /* 0x000fca00000000ff */
[----:B------:R-:W-:Y:S01]  /*f700*/  STG.E desc[UR36][R16.64], R3 ;  /* 0x0000000310007986 */ /* 0x000fe2000c101924 */
[----:B------:R-:W-:Y:S05]  /*f710*/  EXIT ;  /* 0x000000000000794d */ /* 0x000fea0003800000 */
.L_x_13521:
[----:B------:R-:W0:Y:S02]  /*f720*/  I2F.F64 R2, R2 ;  /* 0x0000000200027312 */ /* 0x000e240000201c00 */
[----:B0-----:R-:W-:Y:S01]  /*f730*/  STG.E.64 desc[UR36][R16.64], R2 ;  /* 0x0000000210007986 */ /* 0x001fe2000c101b24 */
[----:B------:R-:W-:Y:S05]  /*f740*/  EXIT ;  /* 0x000000000000794d */ /* 0x000fea0003800000 */
.L_x_13512:
        /* <DEDUP_REMOVED lines=12> */
.L_x_13526:
        /* <DEDUP_REMOVED lines=17> */
.L_x_13529:
[----:B------:R-:W-:-:S04]  /*f920*/  SHF.R.U32.HI R3, RZ, 0x18, R3 ;  /* 0x00000018ff037819 */ /* 0x000fc80000011603 */
[----:B------:R-:W-:-:S04]  /*f930*/  LOP3.LUT R0, R0, 0x80, R3, 0xf8, !PT ;  /* 0x0000008000007812 */ /* 0x000fc800078ef803 */
[----:B------:R-:W-:-:S07]  /*f940*/  PRMT R8, R0, 0x7610, R8 ;  /* 0x0000761000087816 */ /* 0x000fce0000000008 */
.L_x_13528:
[----:B------:R-:W-:Y:S05]  /*f950*/  BSYNC.RECONVERGENT B0 ;  /* 0x0000000000007941 */ /* 0x000fea0003800200 */
.L_x_13527:
[----:B------:R-:W-:Y:S01]  /*f960*/  STG.E.U8 desc[UR36][R16.64], R8 ;  /* 0x0000000810007986 */ /* 0x000fe2000c101124 */
[----:B------:R-:W-:Y:S05]  /*f970*/  EXIT ;  /* 0x000000000000794d */ /* 0x000fea0003800000 */
.L_x_13525:
        /* <DEDUP_REMOVED lines=17> */
.L_x_13532:
[----:B------:R-:W-:-:S04]  /*fa90*/  SHF.R.U32.HI R3, RZ, 0x18, R3 ;  /* 0x00000018ff037819 */ /* 0x000fc80000011603 */
[----:B------:R-:W-:-:S04]  /*faa0*/  LOP3.LUT R0, R0, 0x80, R3, 0xf8, !PT ;  /* 0x0000008000007812 */ /* 0x000fc800078ef803 */
[----:B------:R-:W-:-:S07]  /*fab0*/  PRMT R8, R0, 0x7610, R8 ;  /* 0x0000761000087816 */ /* 0x000fce0000000008 */
.L_x_13531:
[----:B------:R-:W-:Y:S05]  /*fac0*/  BSYNC.RECONVERGENT B0 ;  /* 0x0000000000007941 */ /* 0x000fea0003800200 */
.L_x_13530:
[----:B------:R-:W-:Y:S01]  /*fad0*/  STG.E.U8 desc[UR36][R16.64], R8 ;  /* 0x0000000810007986 */ /* 0x000fe2000c101124 */
[----:B------:R-:W-:Y:S05]  /*fae0*/  EXIT ;  /* 0x000000000000794d */ /* 0x000fea0003800000 */
.L_x_13524:
        /* <DEDUP_REMOVED lines=22> */
.L_x_13534:
[----:B------:R-:W-:-:S05]  /*fc50*/  SHF.R.S32.HI R3, RZ, 0x1f, R2 ;  /* 0x0000001fff037819 */ /* 0x000fca0000011402 */
[----:B------:R-:W-:Y:S01]  /*fc60*/  STG.E.64 desc[UR36][R16.64], R2 ;  /* 0x0000000210007986 */ /* 0x000fe2000c101b24 */
[----:B------:R-:W-:Y:S05]  /*fc70*/  EXIT ;  /* 0x000000000000794d */ /* 0x000fea0003800000 */
.L_x_13533:
[----:B------:R-:W-:Y:S01]  /*fc80*/  STG.E desc[UR36][R16.64], R2 ;  /* 0x0000000210007986 */ /* 0x000fe2000c101924 */
[----:B------:R-:W-:Y:S05]  /*fc90*/  EXIT ;  /* 0x000000000000794d */ /* 0x000fea0003800000 */
.L_x_13523:
        /* <DEDUP_REMOVED lines=10> */
.L_x_13536:
[----:B------:R-:W-:Y:S01]  /*fd40*/  CS2R R6, SRZ ;  /* 0x0000000000067805 */ /* 0x000fe2000001ff00 */
[----:B------:R-:W0:Y:S04]  /*fd50*/  I2F.F64 R4, R2 ;  /* 0x0000000200047312 */ /* 0x000e280000201c00 */
[----:B0-----:R-:W-:Y:S01]  /*fd60*/  STG.E.128 desc[UR36][R16.64], R4 ;  /* 0x0000000410007986 */ /* 0x001fe2000c101d24 */
[----:B------:R-:W-:Y:S05]  /*fd70*/  EXIT ;  /* 0x000000000000794d */ /* 0x000fea0003800000 */
.L_x_13535:
[----:B------:R-:W-:-:S09]  /*fd80*/  UISETP.NE.AND UP0, UPT, UR4, 0xf, UPT ;  /* 0x0000000f0400788c */ /* 0x000fd2000bf05270 */
[----:B------:R-:W-:Y:S05]  /*fd90*/  BRA.U !UP0, `(.L_x_13537) ;  /* 0x0000000108e87547 */ /* 0x000fea000b800000 */
[----:B------:R-:W-:-:S09]  /*fda0*/  UISETP.NE.AND UP0, UPT, UR4, 0x17, UPT ;  /* 0x000000170400788c */ /* 0x000fd2000bf05270 */
[----:B------:R-:W-:Y:S05]  /*fdb0*/  BRA.U !UP0, `(.L_x_13538) ;  /* 0x0000000108907547 */ /* 0x000fea000b800000 */
[----:B------:R-:W-:-:S09]  /*fdc0*/  UISETP.NE.AND UP0, UPT, UR4, 0x18, UPT ;  /* 0x000000180400788c */ /* 0x000fd2000bf05270 */
[----:B------:R-:W-:Y:S05]  /*fdd0*/  BRA.U !UP0, `(.L_x_13539) ;  /* 0x0000000108447547 */ /* 0x000fea000b800000 */
.L_x_13516:
        /* <DEDUP_REMOVED lines=16> */
.L_x_13540:
[----:B------:R-:W-:Y:S05]  /*fee0*/  EXIT ;  /* 0x000000000000794d */ /* 0x000fea0003800000 */
.L_x_13539:
        /* <DEDUP_REMOVED lines=13> */
.L_x_13542:
[----:B------:R-:W-:Y:S05]  /*ffc0*/  BSYNC.RECONVERGENT B0 ;  /* 0x0000000000007941 */ /* 0x000fea0003800200 */
.L_x_13541:
[----:B------:R-:W-:-:S05]  /*ffd0*/  LOP3.LUT R3, R0, 0x80, R3, 0xf8, !PT ;  /* 0x0000008000037812 */ /* 0x000fca00078ef803 */
[----:B------:R-:W-:Y:S01]  /*ffe0*/  STG.E.U8 desc[UR36][R16.64], R3 ;  /* 0x0000000310007986 */ /* 0x000fe2000c101124 */
[----:B------:R-:W-:Y:S05]  /*fff0*/  EXIT ;  /* 0x000000000000794d */ /* 0x000fea0003800000 */
.L_x_13538:
        /* <DEDUP_REMOVED lines=12> */
.L_x_13544:
[----:B------:R-:W-:Y:S01]  /*100c0*/  IMAD.MOV.U32 R0, RZ, RZ, 0x7f ;  /* 0x0000007fff007424 */ /* 0x000fe200078e00ff */
[----:B------:R-:W-:-:S04]  /*100d0*/  ISETP.GT.U32.AND P0, PT, R2, 0x7f800000, PT ;  /* 0x7f8000000200780c */ /* 0x000fc80003f04070 */
[----:B------:R-:W-:-:S09]  /*100e0*/  SEL R0, R0, 0x7c, P0 ;  /* 0x0000007c00007807 */ /* 0x000fd20000000000 */
.L_x_13545:
[----:B------:R-:W-:Y:S05]  /*100f0*/  BSYNC.RECONVERGENT B0 ;  /* 0x0000000000007941 */ /* 0x000fea0003800200 */
.L_x_13543:
[----:B------:R-:W-:-:S04]  /*10100*/  SHF.R.U32.HI R3, RZ, 0x18, R3 ;  /* 0x00000018ff037819 */ /* 0x000fc80000011603 */
[----:B------:R-:W-:-:S05]  /*10110*/  LOP3.LUT R3, R0, 0x80, R3, 0xf8, !PT ;  /* 0x0000008000037812 */ /* 0x000fca00078ef803 */
[----:B------:R-:W-:Y:S01]  /*10120*/  STG.E.U8 desc[UR36][R16.64], R3 ;  /* 0x0000000310007986 */ /* 0x000fe2000c101124 */
[----:B------:R-:W-:Y:S05]  /*10130*/  EXIT ;  /* 0x000000000000794d */ /* 0x000fea0003800000 */
.L_x_13537:
[----:B------:R-:W-:-:S04]  /*10140*/  I2FP.F32.S32 R0, R2 ;  /* 0x0000000200007245 */ /* 0x000fc80000201400 */
[----:B------:R-:W-:-:S05]  /*10150*/  F2FP.BF16.F32.PACK_AB R0, RZ, R0 ;  /* 0x00000000ff00723e */ /* 0x000fca00000010ff */
[----:B------:R-:W-:Y:S01]  /*10160*/  STG.E.U16 desc[UR36][R16.64], R0 ;  /* 0x0000000010007986 */ /* 0x000fe2000c101524 */
[----:B------:R-:W-:Y:S05]  /*10170*/  EXIT ;  /* 0x000000000000794d */ /* 0x000fea0003800000 */
.L_x_13546:
        /* <DEDUP_REMOVED lines=16> */
.L_x_17068:


//--------------------- .text._ZN2at6native27unrolled_elementwise_kernelINS0_13BinaryFunctorIiiiNS0_15binary_internal10MulFunctorIiEEEESt5arrayIPcLm3EELi4E23TrivialOffsetCalculatorILi2EjESA_ILi1EjENS0_6memory12LoadWithCastILi2EEENSD_13StoreWithCastILi1EEEEEviT_T0_T2_T3_T4_T5_ --------------------------
	.section	.text._ZN2at6native27unrolled_elementwise_kernelINS0_13BinaryFunctorIiiiNS0_15binary_internal10MulFunctorIiEEEESt5arrayIPcLm3EELi4E23TrivialOffsetCalculatorILi2EjESA_ILi1EjENS0_6memory12LoadWithCastILi2EEENSD_13StoreWithCastILi1EEEEEviT_T0_T2_T3_T4_T5_,"ax",@progbits
	.align	128
        .global         _ZN2at6native27unrolled_elementwise_kernelINS0_13BinaryFunctorIiiiNS0_15binary_internal10MulFunctorIiEEEESt5arrayIPcLm3EELi4E23TrivialOffsetCalculatorILi2EjESA_ILi1EjENS0_6memory12LoadWithCastILi2EEENSD_13StoreWithCastILi1EEEEEviT_T0_T2_T3_T4_T5_
        .type           _ZN2at6native27unrolled_elementwise_kernelINS0_13BinaryFunctorIiiiNS0_15binary_internal10MulFunctorIiEEEESt5arrayIPcLm3EELi4E23TrivialOffsetCalculatorILi2EjESA_ILi1EjENS0_6memory12LoadWithCastILi2EEENSD_13StoreWithCastILi1EEEEEviT_T0_T2_T3_T4_T5_,@function
        .size           _ZN2at6native27unrolled_elementwise_kernelINS0_13BinaryFunctorIiiiNS0_15binary_internal10MulFunctorIiEEEESt5arrayIPcLm3EELi4E23TrivialOffsetCalculatorILi2EjESA_ILi1EjENS0_6memory12LoadWithCastILi2EEENSD_13StoreWithCastILi1EEEEEviT_T0_T2_T3_T4_T5_,(.L_x_17069 - _ZN2at6native27unrolled_elementwise_kernelINS0_13BinaryFunctorIiiiNS0_15binary_internal10MulFunctorIiEEEESt5arrayIPcLm3EELi4E23TrivialOffsetCalculatorILi2EjESA_ILi1EjENS0_6memory12LoadWithCastILi2EEENSD_13StoreWithCastILi1EEEEEviT_T0_T2_T3_T4_T5_)
        .other          _ZN2at6native27unrolled_elementwise_kernelINS0_13BinaryFunctorIiiiNS0_15binary_internal10MulFunctorIiEEEESt5arrayIPcLm3EELi4E23TrivialOffsetCalculatorILi2EjESA_ILi1EjENS0_6memory12LoadWithCastILi2EEENSD_13StoreWithCastILi1EEEEEviT_T0_T2_T3_T4_T5_,@"STO_CUDA_ENTRY STV_DEFAULT"
_ZN2at6native27unrolled_elementwise_kernelINS0_13BinaryFunctorIiiiNS0_15binary_internal10MulFunctorIiEEEESt5arrayIPcLm3EELi4E23TrivialOffsetCalculatorILi2EjESA_ILi1EjENS0_6memory12LoadWithCastILi2EEENSD_13StoreWithCastILi1EEEEEviT_T0_T2_T3_T4_T5_:
.text._ZN2at6native27unrolled_elementwise_kernelINS0_13BinaryFunctorIiiiNS0_15binary_internal10MulFunctorIiEEEESt5arrayIPcLm3EELi4E23TrivialOffsetCalculatorILi2EjESA_ILi1EjENS0_6memory12LoadWithCastILi2EEENSD_13StoreWithCastILi1EEEEEviT_T0_T2_T3_T4_T5_:
        /* <DEDUP_REMOVED lines=33> */
.L_x_13552:
[----:B------:R3:W5:Y:S01]  /*0210*/  LDG.E.U8 R28, desc[UR36][R4.64] ;  /* 0x00000024041c7981 */ /* 0x000762000c1e1100 */
[----:B------:R-:W-:Y:S05]  /*0220*/  BRA `(.L_x_13554) ;  /* 0x0000000c00307947 */ /* 0x000fea0003800000 */
.L_x_13551:
        /* <DEDUP_REMOVED lines=8> */
.L_x_13556:
[----:B------:R1:W5:Y:S01]  /*02b0*/  LDG.E R28, desc[UR36][R4.64] ;  /* 0x00000024041c7981 */ /* 0x000362000c1e1900 */
[----:B------:R-:W-:Y:S05]  /*02c0*/  BRA `(.L_x_13554) ;  /* 0x0000000c00087947 */ /* 0x000fea0003800000 */
.L_x_13555:
[----:B------:R2:W5:Y:S01]  /*02d0*/  LDG.E.S16 R28, desc[UR36][R4.64] ;  /* 0x00000024041c7981 */ /* 0x000562000c1e1700 */
[----:B------:R-:W-:Y:S05]  /*02e0*/  BRA `(.L_x_13554) ;  /* 0x0000000c00007947 */ /* 0x000fea0003800000 */
.L_x_13550:
        /* <DEDUP_REMOVED lines=9> */
.L_x_13558:
[----:B------:R-:W2:Y:S02]  /*0380*/  LDG.E.U16 R4, desc[UR36][R4.64] ;  /* 0x0000002404047981 */ /* 0x000ea4000c1e1500 */
[----:B--2---:R-:W-:-:S06]  /*0390*/  HADD2.F32 R28, -RZ, R4.H0_H0 ;  /* 0x20000004ff1c7230 */ /* 0x004fcc0000004100 */
[----:B------:R-:W0:Y:S01]  /*03a0*/  F2I.FTZ.TRUNC.NTZ R28, R28 ;  /* 0x0000001c001c7305 */ /* 0x000e22000021f100 */
[----:B------:R-:W-:Y:S05]  /*03b0*/  BRA `(.L_x_13554) ;  /* 0x0000000800cc7947 */ /* 0x000fea0003800000 */
.L_x_13557:
        /* <DEDUP_REMOVED lines=9> */
.L_x_13560:
[----:B------:R-:W2:Y:S02]  /*0450*/  LDG.E.U16 R4, desc[UR36][R4.64] ;  /* 0x0000002404047981 */ /* 0x000ea4000c1e1500 */
[----:B--2---:R-:W-:-:S06]  /*0460*/  HADD2.F32 R28, -RZ, R4.H0_H0 ;  /* 0x20000004ff1c7230 */ /* 0x004fcc0000004100 */
[----:B------:R-:W0:Y:S01]  /*0470*/  F2I.FTZ.TRUNC.NTZ R28, R28 ;  /* 0x0000001c001c7305 */ /* 0x000e22000021f100 */
[----:B------:R-:W-:Y:S05]  /*0480*/  BRA `(.L_x_13554) ;  /* 0x0000000800987947 */ /* 0x000fea0003800000 */
.L_x_13559:
[----:B------:R-:W2:Y:S02]  /*0490*/  LDG.E.64 R28, desc[UR36][R4.64] ;  /* 0x00000024041c7981 */ /* 0x000ea4000c1e1b00 */
[----:B--2---:R0:W1:Y:S02]  /*04a0*/  F2I.F64.TRUNC R28, R28 ;  /* 0x0000001c001c7311 */ /* 0x004064000030d100 */
[----:B01----:R-:W-:Y:S05]  /*04b0*/  BRA `(.L_x_13554) ;  /* 0x00000008008c7947 */ /* 0x003fea0003800000 */
.L_x_13549:
        /* <DEDUP_REMOVED lines=12> */
.L_x_13563:
[----:B------:R-:W2:Y:S02]  /*0580*/  LDG.E.64 R4, desc[UR36][R4.64] ;  /* 0x0000002404047981 */ /* 0x000ea4000c1e1b00 */
[----:B--2---:R0:W1:Y:S02]  /*0590*/  F2I.F64.TRUNC R28, R4 ;  /* 0x00000004001c7311 */ /* 0x004064000030d100 */
[----:B01----:R-:W-:Y:S05]  /*05a0*/  BRA `(.L_x_13554) ;  /* 0x0000000800507947 */ /* 0x003fea0003800000 */
.L_x_13562:
        /* <DEDUP_REMOVED lines=26> */
.L_x_13565:
        /* <DEDUP_REMOVED lines=14> */
.L_x_13564:
[----:B------:R-:W2:Y:S02]  /*0830*/  LDG.E.U16 R28, desc[UR36][R4.64] ;  /* 0x00000024041c7981 */ /* 0x000ea4000c1e1500 */
[----:B--2---:R-:W-:-:S06]  /*0840*/  IMAD.U32 R28, R28, 0x10000, RZ ;  /* 0x000100001c1c7824 */ /* 0x004fcc00078e00ff */
[----:B------:R-:W0:Y:S01]  /*0850*/  F2I.FTZ.TRUNC.NTZ R28, R28 ;  /* 0x0000001c001c7305 */ /* 0x000e22000021f100 */
[----:B------:R-:W-:Y:S05]  /*0860*/  BRA `(.L_x_13554) ;  /* 0x0000000400a07947 */ /* 0x000fea0003800000 */
.L_x_13561:
        /* <DEDUP_REMOVED lines=10> */
.L_x_13568:
        /* <DEDUP_REMOVED lines=21> */
.L_x_13572:
[----:B------:R-:W-:Y:S05]  /*0a60*/  BSYNC.RECONVERGENT B1 ;  /* 0x0000000000017941 */ /* 0x000fea0003800200 */
.L_x_13571:
[----:B------:R-:W-:Y:S01]  /*0a70*/  IMAD.SHL.U32 R0, R0, 0x100000, RZ ;  /* 0x0010000000007824 */ /* 0x000fe200078e00ff */
[----:B------:R-:W-:-:S04]  /*0a80*/  LEA R3, R3, 0x3b800000, 0x17 ;  /* 0x3b80000003037811 */ /* 0x000fc800078eb8ff */
[----:B------:R-:W-:-:S07]  /*0a90*/  LOP3.LUT R28, R3, R0, R7, 0xfe, !PT ;  /* 0x00000000031c7212 */ /* 0x000fce00078efe07 */
.L_x_13570:
[----:B------:R-:W-:Y:S05]  /*0aa0*/  BSYNC.RECONVERGENT B0 ;  /* 0x0000000000007941 */ /* 0x000fea0003800200 */
.L_x_13569:
[----:B------:R-:W0:Y:S01]  /*0ab0*/  F2I.FTZ.TRUNC.NTZ R28, R28 ;  /* 0x0000001c001c7305 */ /* 0x000e22000021f100 */
[----:B------:R-:W-:Y:S05]  /*0ac0*/  BRA `(.L_x_13554) ;  /* 0x0000000400087947 */ /* 0x000fea0003800000 */
.L_x_13567:
        /* <DEDUP_REMOVED lines=21> */
.L_x_13576:
[----:B------:R-:W-:Y:S05]  /*0c20*/  BSYNC.RECONVERGENT B1 ;  /* 0x0000000000017941 */ /* 0x000fea0003800200 */
.L_x_13575:
[----:B------:R-:W-:Y:S01]  /*0c30*/  IMAD.SHL.U32 R0, R0, 0x200000, RZ ;  /* 0x0020000000007824 */ /* 0x000fe200078e00ff */
[----:B------:R-:W-:-:S04]  /*0c40*/  LEA R3, R3, 0x37800000, 0x17 ;  /* 0x3780000003037811 */ /* 0x000fc800078eb8ff */
[----:B------:R-:W-:-:S07]  /*0c50*/  LOP3.LUT R28, R3, R0, R7, 0xfe, !PT ;  /* 0x00000000031c7212 */ /* 0x000fce00078efe07 */
.L_x_13574:
[----:B------:R-:W-:Y:S05]  /*0c60*/  BSYNC.RECONVERGENT B0 ;  /* 0x0000000000007941 */ /* 0x000fea0003800200 */
.L_x_13573:
[----:B------:R-:W0:Y:S01]  /*0c70*/  F2I.FTZ.TRUNC.NTZ R28, R28 ;  /* 0x0000001c001c7305 */ /* 0x000e22000021f100 */
[----:B------:R-:W-:Y:S05]  /*0c80*/  BRA `(.L_x_13554) ;  /* 0x0000000000987947 */ /* 0x000fea0003800000 */
.L_x_13566:
[----:B------:R-:W-:-:S09]  /*0c90*/  UISETP.NE.AND UP0, UPT, UR4, 0x1c, UPT ;  /* 0x0000001c0400788c */ /* 0x000fd2000bf05270 */
[----:B------:R-:W-:Y:S05]  /*0ca0*/  BRA.U !UP0, `(.L_x_13577) ;  /* 0x00000001088c7547 */ /* 0x000fea000b800000 */
[----:B------:R-:W-:-:S09]  /*0cb0*/  UISETP.NE.AND UP0, UPT, UR4, 0x1d, UPT ;  /* 0x0000001d0400788c */ /* 0x000fd2000bf05270 */
[----:B------:R-:W-:Y:S05]  /*0cc0*/  BRA.U !UP0, `(.L_x_13578) ;  /* 0x00000001087c7547 */ /* 0x000fea000b800000 */
[----:B------:R-:W-:-:S09]  /*0cd0*/  UISETP.NE.AND UP0, UPT, UR4, 0x2c, UPT ;  /* 0x0000002c0400788c */ /* 0x000fd2000bf05270 */
[----:B------:R-:W-:Y:S05]  /*0ce0*/  BRA.U !UP0, `(.L_x_13579) ;  /* 0x0000000108487547 */ /* 0x000fea000b800000 */
.L_x_13553:
        /* <DEDUP_REMOVED lines=16> */
.L_x_13580:
[----:B------:R-:W-:Y:S01]  /*0df0*/  IMAD.MOV.U32 R28, RZ, RZ, RZ ;  /* 0x000000ffff1c7224 */ /* 0x000fe200078e00ff */
[----:B------:R-:W-:Y:S06]  /*0e00*/  BRA `(.L_x_13554) ;  /* 0x0000000000387947 */ /* 0x000fec0003800000 */
.L_x_13579:
        /* <DEDUP_REMOVED lines=8> */
.L_x_13582:
[----:B------:R-:W-:Y:S05]  /*0e90*/  BSYNC.RECONVERGENT B0 ;  /* 0x0000000000007941 */ /* 0x000fea0003800200 */
.L_x_13581:
[----:B------:R-:W0:Y:S01]  /*0ea0*/  F2I.FTZ.TRUNC.NTZ R28, R28 ;  /* 0x0000001c001c7305 */ /* 0x000e22000021f100 */
[----:B------:R-:W-:Y:S05]  /*0eb0*/  BRA `(.L_x_13554) ;  /* 0x00000000000c7947 */ /* 0x000fea0003800000 */
.L_x_13578:
[----:B------:R0:W5:Y:S01]  /*0ec0*/  LDG.E R28, desc[UR36][R4.64] ;  /* 0x00000024041c7981 */ /* 0x000162000c1e1900 */
[----:B------:R-:W-:Y:S05]  /*0ed0*/  BRA `(.L_x_13554) ;  /* 0x0000000000047947 */ /* 0x000fea0003800000 */
.L_x_13577:
[----:B------:R0:W5:Y:S02]  /*0ee0*/  LDG.E R28, desc[UR36][R4.64] ;  /* 0x00000024041c7981 */ /* 0x000164000c1e1900 */
.L_x_13554:
        /* <DEDUP_REMOVED lines=18> */
.L_x_13586:
[----:B------:R1:W5:Y:S01]  /*1010*/  LDG.E.U8 R25, desc[UR36][R4.64] ;  /* 0x0000002404197981 */ /* 0x000362000c1e1100 */
[----:B------:R-:W-:Y:S05]  /*1020*/  BRA `(.L_x_13588) ;  /* 0x0000000c00307947 */ /* 0x000fea0003800000 */
.L_x_13585:
        /* <DEDUP_REMOVED lines=8> */
.L_x_13590:
[----:B------:R3:W5:Y:S01]  /*10b0*/  LDG.E R25, desc[UR36][R4.64] ;  /* 0x0000002404197981 */ /* 0x000762000c1e1900 */
[----:B------:R-:W-:Y:S05]  /*10c0*/  BRA `(.L_x_13588) ;  /* 0x0000000c00087947 */ /* 0x000fea0003800000 */
.L_x_13589:
[----:B------:R2:W5:Y:S01]  /*10d0*/  LDG.E.S16 R25, desc[UR36][R4.64] ;  /* 0x0000002404197981 */ /* 0x000562000c1e1700 */
[----:B------:R-:W-:Y:S05]  /*10e0*/  BRA `(.L_x_13588) ;  /* 0x0000000c00007947 */ /* 0x000fea0003800000 */
.L_x_13584:
        /* <DEDUP_REMOVED lines=9> */
.L_x_13592:
[----:B------:R-:W2:Y:S02]  /*1180*/  LDG.E.U16 R4, desc[UR36][R4.64] ;  /* 0x0000002404047981 */ /* 0x000ea4000c1e1500 */
[----:B--2---:R-:W-:-:S06]  /*1190*/  HADD2.F32 R25, -RZ, R4.H0_H0 ;  /* 0x20000004ff197230 */ /* 0x004fcc0000004100 */
[----:B------:R-:W0:Y:S01]  /*11a0*/  F2I.FTZ.TRUNC.NTZ R25, R25 ;  /* 0x0000001900197305 */ /* 0x000e22000021f100 */
[----:B------:R-:W-:Y:S05]  /*11b0*/  BRA `(.L_x_13588) ;  /* 0x0000000800cc7947 */ /* 0x000fea0003800000 */
.L_x_13591:
        /* <DEDUP_REMOVED lines=9> */
.L_x_13594:
[----:B------:R-:W2:Y:S02]  /*1250*/  LDG.E.U16 R4, desc[UR36][R4.64] ;  /* 0x0000002404047981 */ /* 0x000ea4000c1e1500 */
[----:B--2---:R-:W-:-:S06]  /*1260*/  HADD2.F32 R25, -RZ, R4.H0_H0 ;  /* 0x20000004ff197230 */ /* 0x004fcc0000004100 */
[----:B------:R-:W0:Y:S01]  /*1270*/  F2I.FTZ.TRUNC.NTZ R25, R25 ;  /* 0x0000001900197305 */ /* 0x000e22000021f100 */
[----:B------:R-:W-:Y:S05]  /*1280*/  BRA `(.L_x_13588) ;  /* 0x0000000800987947 */ /* 0x000fea0003800000 */
.L_x_13593:
[----:B------:R-:W2:Y:S02]  /*1290*/  LDG.E.64 R4, desc[UR36][R4.64] ;  /* 0x0000002404047981 */ /* 0x000ea4000c1e1b00 */
[----:B--2---:R0:W1:Y:S02]  /*12a0*/  F2I.F64.TRUNC R25, R4 ;  /* 0x0000000400197311 */ /* 0x004064000030d100 */
[----:B01----:R-:W-:Y:S05]  /*12b0*/  BRA `(.L_x_13588) ;  /* 0x00000008008c7947 */ /* 0x003fea0003800000 */
.L_x_13583:
        /* <DEDUP_REMOVED lines=12> */
.L_x_13597:
[----:B------:R-:W2:Y:S02]  /*1380*/  LDG.E.64 R4, desc[UR36][R4.64] ;  /* 0x0000002404047981 */ /* 0x000ea4000c1e1b00 */
[----:B--2---:R0:W1:Y:S02]  /*1390*/  F2I.F64.TRUNC R25, R4 ;  /* 0x0000000400197311 */ /* 0x004064000030d100 */
[----:B01----:R-:W-:Y:S05]  /*13a0*/  BRA `(.L_x_13588) ;  /* 0x0000000800507947 */ /* 0x003fea0003800000 */
.L_x_13596:
        /* <DEDUP_REMOVED lines=26> */
.L_x_13599:
        /* <DEDUP_REMOVED lines=14> */
.L_x_13598:
[----:B------:R-:W2:Y:S02]  /*1630*/  LDG.E.U16 R25, desc[UR36][R4.64] ;  /* 0x0000002404197981 */ /* 0x000ea4000c1e1500 */
[----:B--2---:R-:W-:-:S06]  /*1640*/  IMAD.U32 R25, R25, 0x10000, RZ ;  /* 0x0001000019197824 */ /* 0x004fcc00078e00ff */
[----:B------:R-:W0:Y:S01]  /*1650*/  F2I.FTZ.TRUNC.NTZ R25, R25 ;  /* 0x0000001900197305 */ /* 0x000e22000021f100 */
[----:B------:R-:W-:Y:S05]  /*1660*/  BRA `(.L_x_13588) ;  /* 0x0000000400a07947 */ /* 0x000fea0003800000 */
.L_x_13595:
        /* <DEDUP_REMOVED lines=10> */
.L_x_13602:
        /* <DEDUP_REMOVED lines=21> */
.L_x_13606:
[----:B------:R-:W-:Y:S05]  /*1860*/  BSYNC.RECONVERGENT B1 ;  /* 0x0000000000017941 */ /* 0x000fea0003800200 */
.L_x_13605:
[----:B------:R-:W-:Y:S01]  /*1870*/  IMAD.SHL.U32 R0, R0, 0x100000, RZ ;  /* 0x0010000000007824 */ /* 0x000fe200078e00ff */
[----:B------:R-:W-:-:S04]  /*1880*/  LEA R3, R3, 0x3b800000, 0x17 ;  /* 0x3b80000003037811 */ /* 0x000fc800078eb8ff */
[----:B------:R-:W-:-:S07]  /*1890*/  LOP3.LUT R25, R3, R0, R25, 0xfe, !PT ;  /* 0x0000000003197212 */ /* 0x000fce00078efe19 */
.L_x_13604:
[----:B------:R-:W-:Y:S05]  /*18a0*/  BSYNC.RECONVERGENT B0 ;  /* 0x0000000000007941 */ /* 0x000fea0003800200 */
.L_x_13603:
[----:B------:R-:W0:Y:S01]  /*18b0*/  F2I.FTZ.TRUNC.NTZ R25, R25 ;  /* 0x0000001900197305 */ /* 0x000e22000021f100 */
[----:B------:R-:W-:Y:S05]  /*18c0*/  BRA `(.L_x_13588) ;  /* 0x0000000400087947 */ /* 0x000fea0003800000 */
.L_x_13601:
        /* <DEDUP_REMOVED lines=21> */
.L_x_13610:
[----:B------:R-:W-:Y:S05]  /*1a20*/  BSYNC.RECONVERGENT B1 ;  /* 0x0000000000017941 */ /* 0x000fea0003800200 */
.L_x_13609:
[----:B------:R-:W-:Y:S01]  /*1a30*/  IMAD.SHL.U32 R0, R0, 0x200000, RZ ;  /* 0x0020000000007824 */ /* 0x000fe200078e00ff */
[----:B------:R-:W-:-:S04]  /*1a40*/  LEA R3, R3, 0x37800000, 0x17 ;  /* 0x3780000003037811 */ /* 0x000fc800078eb8ff */
[----:B------:R-:W-:-:S07]  /*1a50*/  LOP3.LUT R25, R3, R0, R25, 0xfe, !PT ;  /* 0x0000000003197212 */ /* 0x000fce00078efe19 */
.L_x_13608:
[----:B------:R-:W-:Y:S05]  /*1a60*/  BSYNC.RECONVERGENT B0 ;  /* 0x0000000000007941 */ /* 0x000fea0003800200 */
.L_x_13607:
[----:B------:R-:W0:Y:S01]  /*1a70*/  F2I.FTZ.TRUNC.NTZ R25, R25 ;  /* 0x0000001900197305 */ /* 0x000e22000021f100 */
[----:B------:R-:W-:Y:S05]  /*1a80*/  BRA `(.L_x_13588) ;  /* 0x0000000000987947 */ /* 0x000fea0003800000 */
.L_x_13600:
[----:B------:R-:W-:-:S09]  /*1a90*/  UISETP.NE.AND UP0, UPT, UR4, 0x1c, UPT ;  /* 0x0000001c0400788c */ /* 0x000fd2000bf05270 */
[----:B------:R-:W-:Y:S05]  /*1aa0*/  BRA.U !UP0, `(.L_x_13611) ;  /* 0x00000001088c7547 */ /* 0x000fea000b800000 */
[----:B------:R-:W-:-:S09]  /*1ab0*/  UISETP.NE.AND UP0, UPT, UR4, 0x1d, UPT ;  /* 0x0000001d0400788c */ /* 0x000fd2000bf05270 */
[----:B------:R-:W-:Y:S05]  /*1ac0*/  BRA.U !UP0, `(.L_x_13612) ;  /* 0x00000001087c7547 */ /* 0x000fea000b800000 */
[----:B------:R-:W-:-:S09]  /*1ad0*/  UISETP.NE.AND UP0, UPT, UR4, 0x2c, UPT ;  /* 0x0000002c0400788c */ /* 0x000fd2000bf05270 */
[----:B------:R-:W-:Y:S05]  /*1ae0*/  BRA.U !UP0, `(.L_x_13613) ;  /* 0x0000000108487547 */ /* 0x000fea000b800000 */
.L_x_13587:
        /* <DEDUP_REMOVED lines=16> */
.L_x_13614:
[----:B------:R-:W-:Y:S01]  /*1bf0*/  IMAD.MOV.U32 R25, RZ, RZ, RZ ;  /* 0x000000ffff197224 */ /* 0x000fe200078e00ff */
[----:B------:R-:W-:Y:S06]  /*1c00*/  BRA `(.L_x_13588) ;  /* 0x0000000000387947 */ /* 0x000fec0003800000 */
.L_x_13613:
        /* <DEDUP_REMOVED lines=8> */
.L_x_13616:
[----:B------:R-:W-:Y:S05]  /*1c90*/  BSYNC.RECONVERGENT B0 ;  /* 0x0000000000007941 */ /* 0x000fea0003800200 */
.L_x_13615:
[----:B------:R-:W0:Y:S01]  /*1ca0*/  F2I.FTZ.TRUNC.NTZ R25, R25 ;  /* 0x0000001900197305 */ /* 0x000e22000021f100 */
[----:B------:R-:W-:Y:S05]  /*1cb0*/  BRA `(.L_x_13588) ;  /* 0x00000000000c7947 */ /* 0x000fea0003800000 */
.L_x_13612:
[----:B------:R0:W5:Y:S01]  /*1cc0*/  LDG.E R25, desc[UR36][R4.64] ;  /* 0x0000002404197981 */ /* 0x000162000c1e1900 */
[----:B------:R-:W-:Y:S05]  /*1cd0*/  BRA `(.L_x_13588) ;  /* 0x0000000000047947 */ /* 0x000fea0003800000 */
.L_x_13611:
[----:B------:R0:W5:Y:S02]  /*1ce0*/  LDG.E R25, desc[UR36][R4.64] ;  /* 0x0000002404197981 */ /* 0x000164000c1e1900 */
.L_x_13588:
[----:B------:R-:W-:-:S07]  /*1cf0*/  VIADD R29, R17, 0x80 ;  /* 0x00000080111d7836 */ /* 0x000fce0000000000 */
.L_x_13548:
[----:B------:R-:W-:Y:S05]  /*1d00*/  BSYNC.RECONVERGENT B6 ;  /* 0x0000000000067941 */ /* 0x000fea0003800200 */
.L_x_13547:
        /* <DEDUP_REMOVED lines=23> */
.L_x_13622:
[----:B------:R0:W5:Y:S01]  /*1e80*/  LDG.E.U8 R26, desc[UR36][R4.64] ;  /* 0x00000024041a7981 */ /* 0x000162000c1e1100 */
[----:B------:R-:W-:Y:S05]  /*1e90*/  BRA `(.L_x_13624) ;  /* 0x0000000c00307947 */ /* 0x000fea0003800000 */
.L_x_13621:
        /* <DEDUP_REMOVED lines=8> */
.L_x_13626:
[----:B------:R0:W5:Y:S01]  /*1f20*/  LDG.E R26, desc[UR36][R4.64] ;  /* 0x00000024041a7981 */ /* 0x000162000c1e1900 */
[----:B------:R-:W-:Y:S05]  /*1f30*/  BRA `(.L_x_13624) ;  /* 0x0000000c00087947 */ /* 0x000fea0003800000 */
.L_x_13625:
[----:B------:R0:W5:Y:S01]  /*1f40*/  LDG.E.S16 R26, desc[UR36][R4.64] ;  /* 0x00000024041a7981 */ /* 0x000162000c1e1700 */
[----:B------:R-:W-:Y:S05]  /*1f50*/  BRA `(.L_x_13624) ;  /* 0x0000000c00007947 */ /* 0x000fea0003800000 */
.L_x_13620:
        /* <DEDUP_REMOVED lines=9> */
.L_x_13628:
[----:B------:R-:W2:Y:S02]  /*1ff0*/  LDG.E.U16 R4, desc[UR36][R4.64] ;  /* 0x0000002404047981 */ /* 0x000ea4000c1e1500 */
[----:B--2---:R-:W-:-:S06]  /*2000*/  HADD2.F32 R26, -RZ, R4.H0_H0 ;  /* 0x20000004ff1a7230 */ /* 0x004fcc0000004100 */
[----:B------:R-:W0:Y:S01]  /*2010*/  F2I.FTZ.TRUNC.NTZ R26, R26 ;  /* 0x0000001a001a7305 */ /* 0x000e22000021f100 */
[----:B------:R-:W-:Y:S05]  /*2020*/  BRA `(.L_x_13624) ;  /* 0x0000000800cc7947 */ /* 0x000fea0003800000 */
.L_x_13627:
        /* <DEDUP_REMOVED lines=9> */
.L_x_13630:
[----:B------:R-:W2:Y:S02]  /*20c0*/  LDG.E.U16 R4, desc[UR36][R4.64] ;  /* 0x0000002404047981 */ /* 0x000ea4000c1e1500 */
[----:B--2---:R-:W-:-:S06]  /*20d0*/  HADD2.F32 R26, -RZ, R4.H0_H0 ;  /* 0x20000004ff1a7230 */ /* 0x004fcc0000004100 */
[----:B------:R-:W0:Y:S01]  /*20e0*/  F2I.FTZ.TRUNC.NTZ R26, R26 ;  /* 0x0000001a001a7305 */ /* 0x000e22000021f100 */
[----:B------:R-:W-:Y:S05]  /*20f0*/  BRA `(.L_x_13624) ;  /* 0x0000000800987947 */ /* 0x000fea0003800000 */
.L_x_13629:
[----:B------:R-:W2:Y:S02]  /*2100*/  LDG.E.64 R26, desc[UR36][R4.64] ;  /* 0x00000024041a7981 */ /* 0x000ea4000c1e1b00 */
[----:B--2---:R0:W1:Y:S02]  /*2110*/  F2I.F64.TRUNC R26, R26 ;  /* 0x0000001a001a7311 */ /* 0x004064000030d100 */
[----:B01----:R-:W-:Y:S05]  /*2120*/  BRA `(.L_x_13624) ;  /* 0x00000008008c7947 */ /* 0x003fea0003800000 */
.L_x_13619:
        /* <DEDUP_REMOVED lines=12> */
.L_x_13633:
[----:B------:R-:W2:Y:S02]  /*21f0*/  LDG.E.64 R4, desc[UR36][R4.64] ;  /* 0x0000002404047981 */ /* 0x000ea4000c1e1b00 */
[----:B--2---:R0:W1:Y:S02]  /*2200*/  F2I.F64.TRUNC R26, R4 ;  /* 0x00000004001a7311 */ /* 0x004064000030d100 */
[----:B01----:R-:W-:Y:S05]  /*2210*/  BRA `(.L_x_13624) ;  /* 0x0000000800507947 */ /* 0x003fea0003800000 */
.L_x_13632:
        /* <DEDUP_REMOVED lines=24> */
[----:B------:R3:W4:Y:S01]  /*23a0*/  F2I.FTZ.TRUNC.NTZ R26, R3 ;  /* 0x00000003001a7305 */ /* 0x000722000021f100 */
[----:B------:R-:W-:Y:S05]  /*23b0*/  BRA `(.L_x_13624) ;  /* 0x0000000400e87947 */ /* 0x000fea0003800000 */
.L_x_13635:
        /* <DEDUP_REMOVED lines=12> */
[----:B------:R1:W2:Y:S01]  /*2480*/  F2I.FTZ.TRUNC.NTZ R26, R0 ;  /* 0x00000000001a7305 */ /* 0x0002a2000021f100 */
[----:B------:R-:W-:Y:S05]  /*2490*/  BRA `(.L_x_13624) ;  /* 0x0000000400b07947 */ /* 0x000fea0003800000 */
.L_x_13634:
[----:B------:R-:W2:Y:S02]  /*24a0*/  LDG.E.U16 R26, desc[UR36][R4.64] ;  /* 0x00000024041a7981 */ /* 0x000ea4000c1e1500 */
[----:B--2---:R-:W-:-:S06]  /*24b0*/  IMAD.U32 R26, R26, 0x10000, RZ ;  /* 0x000100001a1a7824 */ /* 0x004fcc00078e00ff */
[----:B------:R-:W0:Y:S01]  /*24c0*/  F2I.FTZ.TRUNC.NTZ R26, R26 ;  /* 0x0000001a001a7305 */ /* 0x000e22000021f100 */
[----:B------:R-:W-:Y:S05]  /*24d0*/  BRA `(.L_x_13624) ;  /* 0x0000000400a07947 */ /* 0x000fea0003800000 */
.L_x_13631:
        /* <DEDUP_REMOVED lines=10> */
.L_x_13638:
        /* <DEDUP_REMOVED lines=21> */
.L_x_13642:
[----:B------:R-:W-:Y:S05]  /*26d0*/  BSYNC.RECONVERGENT B1 ;  /* 0x0000000000017941 */ /* 0x000fea0003800200 */
.L_x_13641:
[----:B------:R-:W-:Y:S01]  /*26e0*/  IMAD.SHL.U32 R0, R0, 0x100000, RZ ;  /* 0x0010000000007824 */ /* 0x000fe200078e00ff */
[----:B------:R-:W-:-:S04]  /*26f0*/  LEA R3, R3, 0x3b800000, 0x17 ;  /* 0x3b80000003037811 */ /* 0x000fc800078eb8ff */
[----:B------:R-:W-:-:S07]  /*2700*/  LOP3.LUT R26, R3, R0, R7, 0xfe, !PT ;  /* 0x00000000031a7212 */ /* 0x000fce00078efe07 */
.L_x_13640:
[----:B------:R-:W-:Y:S05]  /*2710*/  BSYNC.RECONVERGENT B0 ;  /* 0x0000000000007941 */ /* 0x000fea0003800200 */
.L_x_13639:
[----:B------:R-:W0:Y:S01]  /*2720*/  F2I.FTZ.TRUNC.NTZ R26, R26 ;  /* 0x0000001a001a7305 */ /* 0x000e22000021f100 */
[----:B------:R-:W-:Y:S05]  /*2730*/  BRA `(.L_x_13624) ;  /* 0x0000000400087947 */ /* 0x000fea0003800000 */
.L_x_13637:
        /* <DEDUP_REMOVED lines=21> */
.L_x_13646:
[----:B------:R-:W-:Y:S05]  /*2890*/  BSYNC.RECONVERGENT B1 ;  /* 0x0000000000017941 */ /* 0x000fea0003800200 */
.L_x_13645:
[----:B------:R-:W-:Y:S01]  /*28a0*/  IMAD.SHL.U32 R0, R0, 0x200000, RZ ;  /* 0x0020000000007824 */ /* 0x000fe200078e00ff */
[----:B------:R-:W-:-:S04]  /*28b0*/  LEA R3, R3, 0x37800000, 0x17 ;  /* 0x3780000003037811 */ /* 0x000fc800078eb8ff */
[----:B------:R-:W-:-:S07]  /*28c0*/  LOP3.LUT R26, R3, R0, R7, 0xfe, !PT ;  /* 0x00000000031a7212 */ /* 0x000fce00078efe07 */
.L_x_13644:
[----:B------:R-:W-:Y:S05]  /*28d0*/  BSYNC.RECONVERGENT B0 ;  /* 0x0000000000007941 */ /* 0x000fea0003800200 */
.L_x_13643:
[----:B------:R-:W0:Y:S01]  /*28e0*/  F2I.FTZ.TRUNC.NTZ R26, R26 ;  /* 0x0000001a001a7305 */ /* 0x000e22000021f100 */
[----:B------:R-:W-:Y:S05]  /*28f0*/  BRA `(.L_x_13624) ;  /* 0x0000000000987947 */ /* 0x000fea0003800000 */
.L_x_13636:
        /* <DEDUP_REMOVED lines=14> */
.L_x_13650:
[----:B------:R-:W-:Y:S05]  /*29e0*/  BSYNC.RECONVERGENT B0 ;  /* 0x0000000000007941 */ /* 0x000fea0003800200 */
.L_x_13649:
[----:B------:R-:W0:Y:S01]  /*29f0*/  F2I.FTZ.TRUNC.NTZ R26, R26 ;  /* 0x0000001a001a7305 */ /* 0x000e22000021f100 */
[----:B------:R-:W-:Y:S05]  /*2a00*/  BRA `(.L_x_13624) ;  /* 0x0000000000547947 */ /* 0x000fea0003800000 */
.L_x_13623:
        /* <DEDUP_REMOVED lines=16> */
.L_x_13651:
[----:B------:R-:W-:Y:S01]  /*2b10*/  IMAD.MOV.U32 R26, RZ, RZ, RZ ;  /* 0x000000ffff1a7224 */ /* 0x000fe200078e00ff */
[----:B------:R-:W-:Y:S06]  /*2b20*/  BRA `(.L_x_13624) ;  /* 0x00000000000c7947 */ /* 0x000fec0003800000 */
.L_x_13648:
[----:B------:R0:W5:Y:S01]  /*2b30*/  LDG.E R26, desc[UR36][R4.64] ;  /* 0x00000024041a7981 */ /* 0x000162000c1e1900 */
[----:B------:R-:W-:Y:S05]  /*2b40*/  BRA `(.L_x_13624) ;  /* 0x0000000000047947 */ /* 0x000fea0003800000 */
.L_x_13647:
[----:B------:R0:W5:Y:S02]  /*2b50*/  LDG.E R26, desc[UR36][R4.64] ;  /* 0x00000024041a7981 */ /* 0x000164000c1e1900 */
.L_x_13624:
[----:B0-----:R-:W0:Y:S01]  /*2b60*/  LDC.64 R4, c[0x0][0x398] ;  /* 0x0000e600ff047b82 */ /* 0x001e220000000a00 */
[----:B------:R-:W3:Y:S01]  /*2b70*/  LDCU UR5, c[0x0][0x3ac] ;  /* 0x00007580ff0577ac */ /* 0x000ee20008000800 */
[----:B------:R-:W-:-:S04]  /*2b80*/  UPRMT UR4, UR39, 0x9910, URZ ;  /* 0x0000991027047896 */ /* 0x000fc800080000ff */
[----:B------:R-:W-:Y:S01]  /*2b90*/  UISETP.GT.AND UP0, UPT, UR4, 0x9, UPT ;  /* 0x000000090400788c */ /* 0x000fe2000bf04270 */
[----:B---3--:R-:W-:-:S05]  /*2ba0*/  IMAD R3, R18, UR5, RZ ;  /* 0x0000000512037c24 */ /* 0x008fca000f8e02ff */
        /* <DEDUP_REMOVED lines=13> */
.L_x_13655:
[----:B------:R0:W5:Y:S01]  /*2c80*/  LDG.E.U8 R27, desc[UR36][R4.64] ;  /* 0x00000024041b7981 */ /* 0x000162000c1e1100 */
[----:B------:R-:W-:Y:S05]  /*2c90*/  BRA `(.L_x_13657) ;  /* 0x0000000c00307947 */ /* 0x000fea0003800000 */
.L_x_13654:
        /* <DEDUP_REMOVED lines=8> */
.L_x_13659:
[----:B------:R0:W5:Y:S01]  /*2d20*/  LDG.E R27, desc[UR36][R4.64] ;  /* 0x00000024041b7981 */ /* 0x000162000c1e1900 */
[----:B------:R-:W-:Y:S05]  /*2d30*/  BRA `(.L_x_13657) ;  /* 0x0000000c00087947 */ /* 0x000fea0003800000 */
.L_x_13658:
[----:B------:R0:W5:Y:S01]  /*2d40*/  LDG.E.S16 R27, desc[UR36][R4.64] ;  /* 0x00000024041b7981 */ /* 0x000162000c1e1700 */
[----:B------:R-:W-:Y:S05]  /*2d50*/  BRA `(.L_x_13657) ;  /* 0x0000000c00007947 */ /* 0x000fea0003800000 */
.L_x_13653:
[----:B------:R-:W-:-:S09]  /*2d60*/  UISETP.GT.AND UP0, UPT, UR4, 0x6, UPT ;  /* 0x000000060400788c */ /* 0x000fd2000bf04270 */
[----:B------:R-:W-:Y:S05]  /*2d70*/  BRA.U UP0, `(.L_x_13660) ;  /* 0x00000001002c7547 */ /* 0x000fea000b800000 */
[----:B------:R-:W-:-:S09]  /*2d80*/  UISETP.NE.AND UP0, UPT, UR4, 0x5, UPT ;  /* 0x000000050400788c */ /* 0x000fd2000bf05270 */
[----:B------:R-:W-:Y:S05]  /*2d90*/  BRA.U !UP0, `(.L_x_13661) ;  /* 0x0000000108147547 */ /* 0x000fea000b800000 */
[----:B------:R-:W-:-:S09]  /*2da0*/  UISETP.NE.AND UP0, UPT, UR4, 0x6, UPT ;  /* 0x000000060400788c */ /* 0x000fd2000bf05270 */
[----:B------:R-:W-:Y:S05]  /*2db0*/  BRA.U UP0, `(.L_x_13656) ;  /* 0x0000000900947547 */ /* 0x000fea000b800000 */
[----:B------:R-:W3:Y:S02]  /*2dc0*/  LDG.E R4, desc[UR36][R4.64] ;  /* 0x0000002404047981 */ /* 0x000ee4000c1e1900 */
[----:B---3--:R0:W3:Y:S01]  /*2dd0*/  F2I.FTZ.TRUNC.NTZ R27, R4 ;  /* 0x00000004001b7305 */ /* 0x0080e2000021f100 */
[----:B------:R-:W-:Y:S05]  /*2de0*/  BRA `(.L_x_13657) ;  /* 0x0000000800dc7947 */ /* 0x000fea0003800000 */
.L_x_13661:
[----:B------:R-:W3:Y:S02]  /*2df0*/  LDG.E.U16 R4, desc[UR36][R4.64] ;  /* 0x0000002404047981 */ /* 0x000ee4000c1e1500 */
[----:B---3--:R-:W-:-:S06]  /*2e00*/  HADD2.F32 R27, -RZ, R4.H0_H0 ;  /* 0x20000004ff1b7230 */ /* 0x008fcc0000004100 */
[----:B------:R-:W0:Y:S01]  /*2e10*/  F2I.FTZ.TRUNC.NTZ R27, R27 ;  /* 0x0000001b001b7305 */ /* 0x000e22000021f100 */
[----:B------:R-:W-:Y:S05]  /*2e20*/  BRA `(.L_x_13657) ;  /* 0x0000000800cc7947 */ /* 0x000fea0003800000 */
.L_x_13660:
[----:B------:R-:W-:-:S09]  /*2e30*/  UISETP.NE.AND UP0, UPT, UR4, 0x7, UPT ;  /* 0x000000070400788c */ /* 0x000fd2000bf05270 */
[----:B------:R-:W-:Y:S05]  /*2e40*/  BRA.U !UP0, `(.L_x_13662) ;  /* 0x00000001082c7547 */ /* 0x000fea000b800000 */
[----:B------:R-:W-:-:S09]  /*2e50*/  UISETP.NE.AND UP0, UPT, UR4, 0x8, UPT ;  /* 0x000000080400788c */ /* 0x000fd2000bf05270 */
[----:B------:R-:W-:Y:S05]  /*2e60*/  BRA.U !UP0, `(.L_x_13663) ;  /* 0x0000000108147547 */ /* 0x000fea000b800000 */
[----:B------:R-:W-:-:S09]  /*2e70*/  UISETP.NE.AND UP0, UPT, UR4, 0x9, UPT ;  /* 0x000000090400788c */ /* 0x000fd2000bf05270 */
[----:B------:R-:W-:Y:S05]  /*2e80*/  BRA.U UP0, `(.L_x_13656) ;  /* 0x0000000900607547 */ /* 0x000fea000b800000 */
[----:B------:R-:W3:Y:S02]  /*2e90*/  LDG.E R4, desc[UR36][R4.64] ;  /* 0x0000002404047981 */ /* 0x000ee4000c1e1900 */
[----:B---3--:R0:W3:Y:S01]  /*2ea0*/  F2I.FTZ.TRUNC.NTZ R27, R4 ;  /* 0x00000004001b7305 */ /* 0x0080e2000021f100 */
[----:B------:R-:W-:Y:S05]  /*2eb0*/  BRA `(.L_x_13657) ;  /* 0x0000000800a87947 */ /* 0x000fea0003800000 */
.L_x_13663:
[----:B------:R-:W3:Y:S02]  /*2ec0*/  LDG.E.U16 R4, desc[UR36][R4.64] ;  /* 0x0000002404047981 */ /* 0x000ee4000c1e1500 */
[----:B---3--:R-:W-:-:S06]  /*2ed0*/  HADD2.F32 R27, -RZ, R4.H0_H0 ;  /* 0x20000004ff1b7230 */ /* 0x008fcc0000004100 */
[----:B------:R-:W0:Y:S01]  /*2ee0*/  F2I.FTZ.TRUNC.NTZ R27, R27 ;  /* 0x0000001b001b7305 */ /* 0x000e22000021f100 */
[----:B------:R-:W-:Y:S05]  /*2ef0*/  BRA `(.L_x_13657) ;  /* 0x0000000800987947 */ /* 0x000fea0003800000 */
.L_x_13662:
[----:B------:R-:W3:Y:S02]  /*2f00*/  LDG.E.64 R4, desc[UR36][R4.64] ;  /* 0x0000002404047981 */ /* 0x000ee4000c1e1b00 */
[----:B---3--:R0:W3:Y:S02]  /*2f10*/  F2I.F64.TRUNC R27, R4 ;  /* 0x00000004001b7311 */ /* 0x0080e4000030d100 */
[----:B0--3--:R-:W-:Y:S05]  /*2f20*/  BRA `(.L_x_13657) ;  /* 0x00000008008c7947 */ /* 0x009fea0003800000 */
.L_x_13652:
        /* <DEDUP_REMOVED lines=12> */
.L_x_13666:
[----:B------:R-:W3:Y:S02]  /*2ff0*/  LDG.E.64 R4, desc[UR36][R4.64] ;  /* 0x0000002404047981 */ /* 0x000ee4000c1e1b00 */
[----:B---3--:R0:W3:Y:S02]  /*3000*/  F2I.F64.TRUNC R27, R4 ;  /* 0x00000004001b7311 */ /* 0x0080e4000030d100 */
[----:B0--3--:R-:W-:Y:S05]  /*3010*/  BRA `(.L_x_13657) ;  /* 0x0000000800507947 */ /* 0x009fea0003800000 */
.L_x_13665:
[----:B------:R-:W-:-:S09]  /*3020*/  UISETP.NE.AND UP0, UPT, UR4, 0xf, UPT ;  /* 0x0000000f0400788c */ /* 0x000fd2000bf05270 */
[----:B------:R-:W-:Y:S05]  /*3030*/  BRA.U !UP0, `(.L_x_13667) ;  /* 0x0000000108987547 */ /* 0x000fea000b800000 */
[----:B------:R-:W-:-:S09]  /*3040*/  UISETP.NE.AND UP0, UPT, UR4, 0x17, UPT ;  /* 0x000000170400788c */ /* 0x000fd2000bf05270 */
[----:B------:R-:W-:Y:S05]  /*3050*/  BRA.U !UP0, `(.L_x_13668) ;  /* 0x0000000108587547 */ /* 0x000fea000b800000 */
[----:B------:R-:W-:-:S09]  /*3060*/  UISETP.NE.AND UP0, UPT, UR4, 0x18, UPT ;  /* 0x000000180400788c */ /* 0x000fd2000bf05270 */
[----:B------:R-:W-:Y:S05]  /*3070*/  BRA.U UP0, `(.L_x_13656) ;  /* 0x0000000500e47547 */ /* 0x000fea000b800000 */
[----:B-1----:R-:W3:Y:S01]  /*3080*/  LDG.E.U8 R0, desc[UR36][R4.64] ;  /* 0x0000002404007981 */ /* 0x002ee2000c1e1100 */
[----:B------:R-:W-:Y:S02]  /*3090*/  IMAD.MOV.U32 R7, RZ, RZ, 0x1f ;  /* 0x0000001fff077424 */ /* 0x000fe400078e00ff */
[----:B---3--:R-:W-:-:S05]  /*30a0*/  IMAD.SHL.U32 R0, R0, 0x1000000, RZ ;  /* 0x0100000000007824 */ /* 0x008fca00078e00ff */
        /* <DEDUP_REMOVED lines=17> */
.L_x_13668:
[----:B------:R-:W1:Y:S02]  /*31c0*/  LDG.E.U8 R4, desc[UR36][R4.64] ;  /* 0x0000002404047981 */ /* 0x000e64000c1e1100 */
[C---:B-1----:R-:W-:Y:S02]  /*31d0*/  IMAD.SHL.U32 R0, R4.reuse, 0x2000000, RZ ;  /* 0x0200000004007824 */ /* 0x042fe400078e00ff */
        /* <DEDUP_REMOVED lines=12> */
.L_x_13667:
[----:B------:R-:W3:Y:S02]  /*32a0*/  LDG.E.U16 R27, desc[UR36][R4.64] ;  /* 0x00000024041b7981 */ /* 0x000ee4000c1e1500 */
[----:B---3--:R-:W-:-:S06]  /*32b0*/  IMAD.U32 R27, R27, 0x10000, RZ ;  /* 0x000100001b1b7824 */ /* 0x008fcc00078e00ff */
[----:B------:R-:W0:Y:S01]  /*32c0*/  F2I.FTZ.TRUNC.NTZ R27, R27 ;  /* 0x0000001b001b7305 */ /* 0x000e22000021f100 */
[----:B------:R-:W-:Y:S05]  /*32d0*/  BRA `(.L_x_13657) ;  /* 0x0000000400a07947 */ /* 0x000fea0003800000 */
.L_x_13664:
        /* <DEDUP_REMOVED lines=10> */
.L_x_13671:
        /* <DEDUP_REMOVED lines=8> */
[--C-:B-1----:R-:W-:Y:S01]  /*3400*/  SHF.R.U32.HI R0, RZ, 0x3, R4.reuse ;  /* 0x00000003ff007819 */ /* 0x102fe20000011604 */
        /* <DEDUP_REMOVED lines=12> */
.L_x_13675:
[----:B------:R-:W-:Y:S05]  /*34d0*/  BSYNC.RECONVERGENT B1 ;  /* 0x0000000000017941 */ /* 0x000fea0003800200 */
.L_x_13674:
[----:B------:R-:W-:Y:S01]  /*34e0*/  IMAD.SHL.U32 R0, R0, 0x100000, RZ ;  /* 0x0010000000007824 */ /* 0x000fe200078e00ff */
[----:B------:R-:W-:-:S04]  /*34f0*/  LEA R3, R3, 0x3b800000, 0x17 ;  /* 0x3b80000003037811 */ /* 0x000fc800078eb8ff */
[----:B------:R-:W-:-:S07]  /*3500*/  LOP3.LUT R27, R3, R0, R27, 0xfe, !PT ;  /* 0x00000000031b7212 */ /* 0x000fce00078efe1b */
.L_x_13673:
[----:B------:R-:W-:Y:S05]  /*3510*/  BSYNC.RECONVERGENT B0 ;  /* 0x0000000000007941 */ /* 0x000fea0003800200 */
.L_x_13672:
[----:B------:R-:W3:Y:S01]  /*3520*/  F2I.FTZ.TRUNC.NTZ R27, R27 ;  /* 0x0000001b001b7305 */ /* 0x000ee2000021f100 */
[----:B------:R-:W-:Y:S05]  /*3530*/  BRA `(.L_x_13657) ;  /* 0x0000000400087947 */ /* 0x000fea0003800000 */
.L_x_13670:
        /* <DEDUP_REMOVED lines=21> */
.L_x_13679:
[----:B------:R-:W-:Y:S05]  /*3690*/  BSYNC.RECONVERGENT B1 ;  /* 0x0000000000017941 */ /* 0x000fea0003800200 */
.L_x_13678:
[----:B------:R-:W-:Y:S01]  /*36a0*/  IMAD.SHL.U32 R0, R0, 0x200000, RZ ;  /* 0x0020000000007824 */ /* 0x000fe200078e00ff */
[----:B------:R-:W-:-:S04]  /*36b0*/  LEA R3, R3, 0x37800000, 0x17 ;  /* 0x3780000003037811 */ /* 0x000fc800078eb8ff */
[----:B------:R-:W-:-:S07]  /*36c0*/  LOP3.LUT R27, R3, R0, R27, 0xfe, !PT ;  /* 0x00000000031b7212 */ /* 0x000fce00078efe1b */
.L_x_13677:
[----:B------:R-:W-:Y:S05]  /*36d0*/  BSYNC.RECONVERGENT B0 ;  /* 0x0000000000007941 */ /* 0x000fea0003800200 */
.L_x_13676:
[----:B------:R-:W0:Y:S01]  /*36e0*/  F2I.FTZ.TRUNC.NTZ R27, R27 ;  /* 0x0000001b001b7305 */ /* 0x000e22000021f100 */
[----:B------:R-:W-:Y:S05]  /*36f0*/  BRA `(.L_x_13657) ;  /* 0x0000000000987947 */ /* 0x000fea0003800000 */
.L_x_13669:
        /* <DEDUP_REMOVED lines=12> */
[----:B------:R-:W-:Y:S02]  /*37c0*/  @!P0 IMAD.MOV.U32 R27, RZ, RZ, 0x7f800001 ;  /* 0x7f800001ff1b8424 */ /* 0x000fe400078e00ff */
[----:B------:R-:W-:-:S07]  /*37d0*/  @P0 IMAD.SHL.U32 R27, R4, 0x800000, RZ ;  /* 0x00800000041b0824 */ /* 0x000fce00078e00ff */
.L_x_13683:
[----:B------:R-:W-:Y:S05]  /*37e0*/  BSYNC.RECONVERGENT B0 ;  /* 0x0000000000007941 */ /* 0x000fea0003800200 */
.L_x_13682:
[----:B------:R-:W0:Y:S01]  /*37f0*/  F2I.FTZ.TRUNC.NTZ R27, R27 ;  /* 0x0000001b001b7305 */ /* 0x000e22000021f100 */
[----:B------:R-:W-:Y:S05]  /*3800*/  BRA `(.L_x_13657) ;  /* 0x0000000000547947 */ /* 0x000fea0003800000 */
.L_x_13656:
[----:B------:R-:W-:Y:S01]  /*3810*/  MOV R14, 0x0 ;  /* 0x00000000000e7802 */ /* 0x000fe20000000f00 */
[----:B------:R-:W0:Y:S01]  /*3820*/  LDCU.64 UR4, c[0x4][0x1a8] ;  /* 0x01003500ff0477ac */ /* 0x000e220008000a00 */
[----:B------:R-:W-:Y:S02]  /*3830*/  IMAD.MOV.U32 R8, RZ, RZ, 0x4e ;  /* 0x0000004eff087424 */ /* 0x000fe400078e00ff */
[----:B------:R-:W-:Y:S01]  /*3840*/  IMAD.MOV.U32 R12, RZ, RZ, 0x1 ;  /* 0x00000001ff0c7424 */ /* 0x000fe200078e00ff */
[----:B------:R-:W3:Y:S01]  /*3850*/  LDCU.64 UR6, c[0x4][0x1b0] ;  /* 0x01003600ff0677ac */ /* 0x000ee20008000a00 */
[----:B------:R-:W1:Y:S01]  /*3860*/  LDC.64 R14, c[0x4][R14] ;  /* 0x010000000e0e7b82 */ /* 0x000e620000000a00 */
[----:B------:R-:W-:Y:S01]  /*3870*/  IMAD.MOV.U32 R13, RZ, RZ, RZ ;  /* 0x000000ffff0d7224 */ /* 0x000fe200078e00ff */
[----:B------:R-:W2:Y:S01]  /*3880*/  LDCU.64 UR8, c[0x4][0x30] ;  /* 0x01000600ff0877ac */ /* 0x000ea20008000a00 */
[----:B0-----:R-:W-:Y:S02]  /*3890*/  IMAD.U32 R4, RZ, RZ, UR4 ;  /* 0x00000004ff047e24 */ /* 0x001fe4000f8e00ff */
[----:B------:R-:W-:-:S02]  /*38a0*/  IMAD.U32 R5, RZ, RZ, UR5 ;  /* 0x00000005ff057e24 */ /* 0x000fc4000f8e00ff */
[----:B---3--:R-:W-:Y:S02]  /*38b0*/  IMAD.U32 R6, RZ, RZ, UR6 ;  /* 0x00000006ff067e24 */ /* 0x008fe4000f8e00ff */
[----:B------:R-:W-:Y:S02]  /*38c0*/  IMAD.U32 R7, RZ, RZ, UR7 ;  /* 0x00000007ff077e24 */ /* 0x000fe4000f8e00ff */
[----:B--2---:R-:W-:Y:S02]  /*38d0*/  IMAD.U32 R10, RZ, RZ, UR8 ;  /* 0x00000008ff0a7e24 */ /* 0x004fe4000f8e00ff */
[----:B------:R-:W-:-:S07]  /*38e0*/  IMAD.U32 R11, RZ, RZ, UR9 ;  /* 0x00000009ff0b7e24 */ /* 0x000fce000f8e00ff */
[----:B------:R-:W-:-:S07]  /*38f0*/  LEPC R20, `(.L_x_13684) ;  /* 0x000000001014794e */ /* 0x000fce0000000000 */
[----:B-1--45:R-:W-:Y:S05]  /*3900*/  CALL.ABS.NOINC R14 ;  /* 0x000000000e007343 */ /* 0x032fea0003c00000 */
.L_x_13684:
[----:B------:R-:W-:Y:S01]  /*3910*/  IMAD.MOV.U32 R27, RZ, RZ, RZ ;  /* 0x000000ffff1b7224 */ /* 0x000fe200078e00ff */
[----:B------:R-:W-:Y:S06]  /*3920*/  BRA `(.L_x_13657) ;  /* 0x00000000000c7947 */ /* 0x000fec0003800000 */
.L_x_13681:
[----:B------:R0:W5:Y:S01]  /*3930*/  LDG.E R27, desc[UR36][R4.64] ;  /* 0x00000024041b7981 */ /* 0x000162000c1e1900 */
[----:B------:R-:W-:Y:S05]  /*3940*/  BRA `(.L_x_13657) ;  /* 0x0000000000047947 */ /* 0x000fea0003800000 */
.L_x_13680:
[----:B------:R0:W5:Y:S02]  /*3950*/  LDG.E R27, desc[UR36][R4.64] ;  /* 0x00000024041b7981 */ /* 0x000164000c1e1900 */
.L_x_13657:
[----:B------:R-:W-:-:S07]  /*3960*/  VIADD R29, R29, 0x80 ;  /* 0x000000801d1d7836 */ /* 0x000fce0000000000 */
.L_x_13618:
[----:B------:R-:W-:Y:S05]  /*3970*/  BSYNC.RECONVERGENT B6 ;  /* 0x0000000000067941 */ /* 0x000fea0003800200 */
.L_x_13617:
[----:B------:R-:W-:Y:S01]  /*3980*/  ISETP.GE.AND P0, PT, R29, R16, PT ;  /* 0x000000101d00720c */ /* 0x000fe20003f06270 */
[----:B------:R-:W-:Y:S01]  /*3990*/  BSSY.RECONVERGENT B6, `(.L_x_13685) ;  /* 0x00001c6000067945 */ /* 0x000fe20003800200 */
[----:B------:R-:W-:Y:S02]  /*39a0*/  IMAD.MOV.U32 R24, RZ, RZ, RZ ;  /* 0x000000ffff187224 */ /* 0x000fe400078e00ff */
[----:B------:R-:W-:-:S09]  /*39b0*/  IMAD.MOV.U32 R23, RZ, RZ, RZ ;  /* 0x000000ffff177224 */ /* 0x000fd200078e00ff */
        /* <DEDUP_REMOVED lines=20> */
.L_x_13690:
[----:B------:R0:W5:Y:S01]  /*3b00*/  LDG.E.U8 R24, desc[UR36][R4.64] ;  /* 0x0000002404187981 */ /* 0x000162000c1e1100 */
[----:B------:R-:W-:Y:S05]  /*3b10*/  BRA `(.L_x_13692) ;  /* 0x0000000c00307947 */ /* 0x000fea0003800000 */
.L_x_13689:
        /* <DEDUP_REMOVED lines=8> */
.L_x_13694:
[----:B------:R0:W5:Y:S01]  /*3ba0*/  LDG.E R24, desc[UR36][R4.64] ;  /* 0x0000002404187981 */ /* 0x000162000c1e1900 */
[----:B------:R-:W-:Y:S05]  /*3bb0*/  BRA `(.L_x_13692) ;  /* 0x0000000c00087947 */ /* 0x000fea0003800000 */
.L_x_13693:
[----:B------:R0:W5:Y:S01]  /*3bc0*/  LDG.E.S16 R24, desc[UR36][R4.64] ;  /* 0x0000002404187981 */ /* 0x000162000c1e1700 */
[----:B------:R-:W-:Y:S05]  /*3bd0*/  BRA `(.L_x_13692) ;  /* 0x0000000c00007947 */ /* 0x000fea0003800000 */
.L_x_13688:
        /* <DEDUP_REMOVED lines=9> */
.L_x_13696:
[----:B------:R-:W2:Y:S02]  /*3c70*/  LDG.E.U16 R4, desc[UR36][R4.64] ;  /* 0x0000002404047981 */ /* 0x000ea4000c1e1500 */
[----:B--2---:R-:W-:-:S06]  /*3c80*/  HADD2.F32 R24, -RZ, R4.H0_H0 ;  /* 0x20000004ff187230 */ /* 0x004fcc0000004100 */
[----:B------:R-:W0:Y:S01]  /*3c90*/  F2I.FTZ.TRUNC.NTZ R24, R24 ;  /* 0x0000001800187305 */ /* 0x000e22000021f100 */
[----:B------:R-:W-:Y:S05]  /*3ca0*/  BRA `(.L_x_13692) ;  /* 0x0000000800cc7947 */ /* 0x000fea0003800000 */
.L_x_13695:
        /* <DEDUP_REMOVED lines=9> */
.L_x_13698:
[----:B------:R-:W2:Y:S02]  /*3d40*/  LDG.E.U16 R4, desc[UR36][R4.64] ;  /* 0x0000002404047981 */ /* 0x000ea4000c1e1500 */
[----:B--2---:R-:W-:-:S06]  /*3d50*/  HADD2.F32 R24, -RZ, R4.H0_H0 ;  /* 0x20000004ff187230 */ /* 0x004fcc0000004100 */
[----:B------:R-:W0:Y:S01]  /*3d60*/  F2I.FTZ.TRUNC.NTZ R24, R24 ;  /* 0x0000001800187305 */ /* 0x000e22000021f100 */
[----:B------:R-:W-:Y:S05]  /*3d70*/  BRA `(.L_x_13692) ;  /* 0x0000000800987947 */ /* 0x000fea0003800000 */
.L_x_13697:
[----:B------:R-:W2:Y:S02]  /*3d80*/  LDG.E.64 R4, desc[UR36][R4.64] ;  /* 0x0000002404047981 */ /* 0x000ea4000c1e1b00 */
[----:B--2---:R0:W1:Y:S02]  /*3d90*/  F2I.F64.TRUNC R24, R4 ;  /* 0x0000000400187311 */ /* 0x004064000030d100 */
[----:B01----:R-:W-:Y:S05]  /*3da0*/  BRA `(.L_x_13692) ;  /* 0x00000008008c7947 */ /* 0x003fea0003800000 */
.L_x_13687:
        /* <DEDUP_REMOVED lines=12> */
.L_x_13701:
[----:B------:R-:W2:Y:S02]  /*3e70*/  LDG.E.64 R4, desc[UR36][R4.64] ;  /* 0x0000002404047981 */ /* 0x000ea4000c1e1b00 */
[----:B--2---:R0:W1:Y:S02]  /*3e80*/  F2I.F64.TRUNC R24, R4 ;  /* 0x0000000400187311 */ /* 0x004064000030d100 */
[----:B01----:R-:W-:Y:S05]  /*3e90*/  BRA `(.L_x_13692) ;  /* 0x0000000800507947 */ /* 0x003fea0003800000 */
.L_x_13700:
        /* <DEDUP_REMOVED lines=26> */
.L_x_13703:
        /* <DEDUP_REMOVED lines=14> */
.L_x_13702:
[----:B------:R-:W2:Y:S02]  /*4120*/  LDG.E.U16 R24, desc[UR36][R4.64] ;  /* 0x0000002404187981 */ /* 0x000ea4000c1e1500 */
[----:B--2---:R-:W-:-:S06]  /*4130*/  IMAD.U32 R24, R24, 0x10000, RZ ;  /* 0x0001000018187824 */ /* 0x004fcc00078e00ff */
[----:B------:R-:W0:Y:S01]  /*4140*/  F2I.FTZ.TRUNC.NTZ R24, R24 ;  /* 0x0000001800187305 */ /* 0x000e22000021f100 */
[----:B------:R-:W-:Y:S05]  /*4150*/  BRA `(.L_x_13692) ;  /* 0x0000000400a07947 */ /* 0x000fea0003800000 */
.L_x_13699:
        /* <DEDUP_REMOVED lines=10> */
.L_x_13706:
        /* <DEDUP_REMOVED lines=21> */
.L_x_13710:
[----:B------:R-:W-:Y:S05]  /*4350*/  BSYNC.RECONVERGENT B1 ;  /* 0x0000000000017941 */ /* 0x000fea0003800200 */
.L_x_13709:
[----:B------:R-:W-:Y:S01]  /*4360*/  IMAD.SHL.U32 R0, R0, 0x100000, RZ ;  /* 0x0010000000007824 */ /* 0x000fe200078e00ff */
[----:B------:R-:W-:-:S04]  /*4370*/  LEA R3, R3, 0x3b800000, 0x17 ;  /* 0x3b80000003037811 */ /* 0x000fc800078eb8ff */
[----:B------:R-:W-:-:S07]  /*4380*/  LOP3.LUT R24, R3, R0, R7, 0xfe, !PT ;  /* 0x0000000003187212 */ /* 0x000fce00078efe07 */
.L_x_13708:
[----:B------:R-:W-:Y:S05]  /*4390*/  BSYNC.RECONVERGENT B0 ;  /* 0x0000000000007941 */ /* 0x000fea0003800200 */
.L_x_13707:
[----:B------:R-:W0:Y:S01]  /*43a0*/  F2I.FTZ.TRUNC.NTZ R24, R24 ;  /* 0x0000001800187305 */ /* 0x000e22000021f100 */
[----:B------:R-:W-:Y:S05]  /*43b0*/  BRA `(.L_x_13692) ;  /* 0x0000000400087947 */ /* 0x000fea0003800000 */
.L_x_13705:
        /* <DEDUP_REMOVED lines=21> */
.L_x_13714:
[----:B------:R-:W-:Y:S05]  /*4510*/  BSYNC.RECONVERGENT B1 ;  /* 0x0000000000017941 */ /* 0x000fea0003800200 */
.L_x_13713:
[----:B------:R-:W-:Y:S01]  /*4520*/  IMAD.SHL.U32 R0, R0, 0x200000, RZ ;  /* 0x0020000000007824 */ /* 0x000fe200078e00ff */
[----:B------:R-:W-:-:S04]  /*4530*/  LEA R3, R3, 0x37800000, 0x17 ;  /* 0x3780000003037811 */ /* 0x000fc800078eb8ff */
[----:B------:R-:W-:-:S07]  /*4540*/  LOP3.LUT R24, R3, R0, R7, 0xfe, !PT ;  /* 0x0000000003187212 */ /* 0x000fce00078efe07 */
.L_x_13712:
[----:B------:R-:W-:Y:S05]  /*4550*/  BSYNC.RECONVERGENT B0 ;  /* 0x0000000000007941 */ /* 0x000fea0003800200 */
.L_x_13711:
[----:B------:R-:W0:Y:S01]  /*4560*/  F2I.FTZ.TRUNC.NTZ R24, R24 ;  /* 0x0000001800187305 */ /* 0x000e22000021f100 */
[----:B------:R-:W-:Y:S05]  /*4570*/  BRA `(.L_x_13692) ;  /* 0x0000000000987947 */ /* 0x000fea0003800000 */
.L_x_13704:
        /* <DEDUP_REMOVED lines=14> */
.L_x_13718:
[----:B------:R-:W-:Y:S05]  /*4660*/  BSYNC.RECONVERGENT B0 ;  /* 0x0000000000007941 */ /* 0x000fea0003800200 */
.L_x_13717:
[----:B------:R-:W0:Y:S01]  /*4670*/  F2I.FTZ.TRUNC.NTZ R24, R24 ;  /* 0x0000001800187305 */ /* 0x000e22000021f100 */
[----:B------:R-:W-:Y:S05]  /*4680*/  BRA `(.L_x_13692) ;  /* 0x0000000000547947 */ /* 0x000fea0003800000 */
.L_x_13691:
        /* <DEDUP_REMOVED lines=16> */
.L_x_13719:
[----:B------:R-:W-:Y:S01]  /*4790*/  IMAD.MOV.U32 R24, RZ, RZ, RZ ;  /* 0x000000ffff187224 */ /* 0x000fe200078e00ff */
[----:B------:R-:W-:Y:S06]  /*47a0*/  BRA `(.L_x_13692) ;  /* 0x00000000000c7947 */ /* 0x000fec0003800000 */
.L_x_13716:
[----:B------:R0:W5:Y:S01]  /*47b0*/  LDG.E R24, desc[UR36][R4.64] ;  /* 0x0000002404187981 */ /* 0x000162000c1e1900 */
[----:B------:R-:W-:Y:S05]  /*47c0*/  BRA `(.L_x_13692) ;  /* 0x0000000000047947 */ /* 0x000fea0003800000 */
.L_x_13715:
[----:B------:R0:W5:Y:S02]  /*47d0*/  LDG.E R24, desc[UR36][R4.64] ;  /* 0x0000002404187981 */ /* 0x000164000c1e1900 */
.L_x_13692:
        /* <DEDUP_REMOVED lines=18> */
.L_x_13723:
[----:B------:R0:W5:Y:S01]  /*4900*/  LDG.E.U8 R23, desc[UR36][R4.64] ;  /* 0x0000002404177981 */ /* 0x000162000c1e1100 */
[----:B------:R-:W-:Y:S05]  /*4910*/  BRA `(.L_x_13725) ;  /* 0x0000000c00307947 */ /* 0x000fea0003800000 */
.L_x_13722:
        /* <DEDUP_REMOVED lines=8> */
.L_x_13727:
[----:B------:R0:W5:Y:S01]  /*49a0*/  LDG.E R23, desc[UR36][R4.64] ;  /* 0x0000002404177981 */ /* 0x000162000c1e1900 */
[----:B------:R-:W-:Y:S05]  /*49b0*/  BRA `(.L_x_13725) ;  /* 0x0000000c00087947 */ /* 0x000fea0003800000 */
.L_x_13726:
[----:B------:R0:W5:Y:S01]  /*49c0*/  LDG.E.S16 R23, desc[UR36][R4.64] ;  /* 0x0000002404177981 */ /* 0x000162000c1e1700 */
[----:B------:R-:W-:Y:S05]  /*49d0*/  BRA `(.L_x_13725) ;  /* 0x0000000c00007947 */ /* 0x000fea0003800000 */
.L_x_13721:
        /* <DEDUP_REMOVED lines=9> */
.L_x_13729:
[----:B------:R-:W3:Y:S02]  /*4a70*/  LDG.E.U16 R4, desc[UR36][R4.64] ;  /* 0x0000002404047981 */ /* 0x000ee4000c1e1500 */
[----:B---3--:R-:W-:-:S06]  /*4a80*/  HADD2.F32 R23, -RZ, R4.H0_H0 ;  /* 0x20000004ff177230 */ /* 0x008fcc0000004100 */
[----:B------:R-:W0:Y:S01]  /*4a90*/  F2I.FTZ.TRUNC.NTZ R23, R23 ;  /* 0x0000001700177305 */ /* 0x000e22000021f100 */
[----:B------:R-:W-:Y:S05]  /*4aa0*/  BRA `(.L_x_13725) ;  /* 0x0000000800cc7947 */ /* 0x000fea0003800000 */
.L_x_13728:
        /* <DEDUP_REMOVED lines=9> */
.L_x_13731:
[----:B------:R-:W3:Y:S02]  /*4b40*/  LDG.E.U16 R4, desc[UR36][R4.64] ;  /* 0x0000002404047981 */ /* 0x000ee4000c1e1500 */
[----:B---3--:R-:W-:-:S06]  /*4b50*/  HADD2.F32 R23, -RZ, R4.H0_H0 ;  /* 0x20000004ff177230 */ /* 0x008fcc0000004100 */
[----:B------:R-:W0:Y:S01]  /*4b60*/  F2I.FTZ.TRUNC.NTZ R23, R23 ;  /* 0x0000001700177305 */ /* 0x000e22000021f100 */
[----:B------:R-:W-:Y:S05]  /*4b70*/  BRA `(.L_x_13725) ;  /* 0x0000000800987947 */ /* 0x000fea0003800000 */
.L_x_13730:
[----:B------:R-:W3:Y:S02]  /*4b80*/  LDG.E.64 R4, desc[UR36][R4.64] ;  /* 0x0000002404047981 */ /* 0x000ee4000c1e1b00 */
[----:B---3--:R0:W3:Y:S02]  /*4b90*/  F2I.F64.TRUNC R23, R4 ;  /* 0x0000000400177311 */ /* 0x0080e4000030d100 */
[----:B0--3--:R-:W-:Y:S05]  /*4ba0*/  BRA `(.L_x_13725) ;  /* 0x00000008008c7947 */ /* 0x009fea0003800000 */
.L_x_13720:
        /* <DEDUP_REMOVED lines=12> */
.L_x_13734:
[----:B------:R-:W3:Y:S02]  /*4c70*/  LDG.E.64 R4, desc[UR36][R4.64] ;  /* 0x0000002404047981 */ /* 0x000ee4000c1e1b00 */
[----:B---3--:R0:W3:Y:S02]  /*4c80*/  F2I.F64.TRUNC R23, R4 ;  /* 0x0000000400177311 */ /* 0x0080e4000030d100 */
[----:B0--3--:R-:W-:Y:S05]  /*4c90*/  BRA `(.L_x_13725) ;  /* 0x0000000800507947 */ /* 0x009fea0003800000 */
.L_x_13733:
        /* <DEDUP_REMOVED lines=26> */
.L_x_13736:
        /* <DEDUP_REMOVED lines=14> */
.L_x_13735:
[----:B------:R-:W3:Y:S02]  /*4f20*/  LDG.E.U16 R23, desc[UR36][R4.64] ;  /* 0x0000002404177981 */ /* 0x000ee4000c1e1500 */
[----:B---3--:R-:W-:-:S06]  /*4f30*/  IMAD.U32 R23, R23, 0x10000, RZ ;  /* 0x0001000017177824 */ /* 0x008fcc00078e00ff */
[----:B------:R-:W0:Y:S01]  /*4f40*/  F2I.FTZ.TRUNC.NTZ R23, R23 ;  /* 0x0000001700177305 */ /* 0x000e22000021f100 */
[----:B------:R-:W-:Y:S05]  /*4f50*/  BRA `(.L_x_13725) ;  /* 0x0000000400a07947 */ /* 0x000fea0003800000 */
.L_x_13732:
        /* <DEDUP_REMOVED lines=10> */
.L_x_13739:
        /* <DEDUP_REMOVED lines=21> */
.L_x_13743:
[----:B------:R-:W-:Y:S05]  /*5150*/  BSYNC.RECONVERGENT B1 ;  /* 0x0000000000017941 */ /* 0x000fea0003800200 */
.L_x_13742:
[----:B------:R-:W-:Y:S01]  /*5160*/  IMAD.SHL.U32 R0, R0, 0x100000, RZ ;  /* 0x0010000000007824 */ /* 0x000fe200078e00ff */
[----:B------:R-:W-:-:S04]  /*5170*/  LEA R3, R3, 0x3b800000, 0x17 ;  /* 0x3b80000003037811 */ /* 0x000fc800078eb8ff */
[----:B------:R-:W-:-:S07]  /*5180*/  LOP3.LUT R23, R3, R0, R23, 0xfe, !PT ;  /* 0x0000000003177212 */ /* 0x000fce00078efe17 */
.L_x_13741:
[----:B------:R-:W-:Y:S05]  /*5190*/  BSYNC.RECONVERGENT B0 ;  /* 0x0000000000007941 */ /* 0x000fea0003800200 */
.L_x_13740:
[----:B------:R-:W3:Y:S01]  /*51a0*/  F2I.FTZ.TRUNC.NTZ R23, R23 ;  /* 0x0000001700177305 */ /* 0x000ee2000021f100 */
[----:B------:R-:W-:Y:S05]  /*51b0*/  BRA `(.L_x_13725) ;  /* 0x0000000400087947 */ /* 0x000fea0003800000 */
.L_x_13738:
        /* <DEDUP_REMOVED lines=21> */
.L_x_13747:
[----:B------:R-:W-:Y:S05]  /*5310*/  BSYNC.RECONVERGENT B1 ;  /* 0x0000000000017941 */ /* 0x000fea0003800200 */
.L_x_13746:
[----:B------:R-:W-:Y:S01]  /*5320*/  IMAD.SHL.U32 R0, R0, 0x200000, RZ ;  /* 0x0020000000007824 */ /* 0x000fe200078e00ff */
[----:B------:R-:W-:-:S04]  /*5330*/  LEA R3, R3, 0x37800000, 0x17 ;  /* 0x3780000003037811 */ /* 0x000fc800078eb8ff */
[----:B------:R-:W-:-:S07]  /*5340*/  LOP3.LUT R23, R3, R0, R23, 0xfe, !PT ;  /* 0x0000000003177212 */ /* 0x000fce00078efe17 */
.L_x_13745:
[----:B------:R-:W-:Y:S05]  /*5350*/  BSYNC.RECONVERGENT B0 ;  /* 0x0000000000007941 */ /* 0x000fea0003800200 */
.L_x_13744:
[----:B------:R-:W0:Y:S01]  /*5360*/  F2I.FTZ.TRUNC.NTZ R23, R23 ;  /* 0x0000001700177305 */ /* 0x000e22000021f100 */
[----:B------:R-:W-:Y:S05]  /*5370*/  BRA `(.L_x_13725) ;  /* 0x0000000000987947 */ /* 0x000fea0003800000 */
.L_x_13737:
        /* <DEDUP_REMOVED lines=14> */
.L_x_13751:
[----:B------:R-:W-:Y:S05]  /*5460*/  BSYNC.RECONVERGENT B0 ;  /* 0x0000000000007941 */ /* 0x000fea0003800200 */
.L_x_13750:
[----:B------:R-:W0:Y:S01]  /*5470*/  F2I.FTZ.TRUNC.NTZ R23, R23 ;  /* 0x0000001700177305 */ /* 0x000e22000021f100 */
[----:B------:R-:W-:Y:S05]  /*5480*/  BRA `(.L_x_13725) ;  /* 0x0000000000547947 */ /* 0x000fea0003800000 */
.L_x_13724:
        /* <DEDUP_REMOVED lines=16> */
.L_x_13752:
[----:B------:R-:W-:Y:S01]  /*5590*/  IMAD.MOV.U32 R23, RZ, RZ, RZ ;  /* 0x000000ffff177224 */ /* 0x000fe200078e00ff */
[----:B------:R-:W-:Y:S06]  /*55a0*/  BRA `(.L_x_13725) ;  /* 0x00000000000c7947 */ /* 0x000fec0003800000 */
.L_x_13749:
[----:B------:R0:W5:Y:S01]  /*55b0*/  LDG.E R23, desc[UR36][R4.64] ;  /* 0x0000002404177981 */ /* 0x000162000c1e1900 */
[----:B------:R-:W-:Y:S05]  /*55c0*/  BRA `(.L_x_13725) ;  /* 0x0000000000047947 */ /* 0x000fea0003800000 */
.L_x_13748:
[----:B------:R0:W5:Y:S02]  /*55d0*/  LDG.E R23, desc[UR36][R4.64] ;  /* 0x0000002404177981 */ /* 0x000164000c1e1900 */
.L_x_13725:
[----:B------:R-:W-:-:S07]  /*55e0*/  VIADD R29, R29, 0x80 ;  /* 0x000000801d1d7836 */ /* 0x000fce0000000000 */
.L_x_13686:
[----:B------:R-:W-:Y:S05]  /*55f0*/  BSYNC.RECONVERGENT B6 ;  /* 0x0000000000067941 */ /* 0x000fea0003800200 */
.L_x_13685:
        /* <DEDUP_REMOVED lines=24> */
.L_x_13758:
[----:B------:R0:W5:Y:S01]  /*5780*/  LDG.E.U8 R19, desc[UR36][R4.64] ;  /* 0x0000002404137981 */ /* 0x000162000c1e1100 */
[----:B------:R-:W-:Y:S05]  /*5790*/  BRA `(.L_x_13760) ;  /* 0x0000000c00307947 */ /* 0x000fea0003800000 */
.L_x_13757:
        /* <DEDUP_REMOVED lines=8> */
.L_x_13762:
[----:B------:R3:W5:Y:S01]  /*5820*/  LDG.E R19, desc[UR36][R4.64] ;  /* 0x0000002404137981 */ /* 0x000762000c1e1900 */
[----:B------:R-:W-:Y:S05]  /*5830*/  BRA `(.L_x_13760) ;  /* 0x0000000c00087947 */ /* 0x000fea0003800000 */
.L_x_13761:
[----:B------:R2:W5:Y:S01]  /*5840*/  LDG.E.S16 R19, desc[UR36][R4.64] ;  /* 0x0000002404137981 */ /* 0x000562000c1e1700 */
[----:B------:R-:W-:Y:S05]  /*5850*/  BRA `(.L_x_13760) ;  /* 0x0000000c00007947 */ /* 0x000fea0003800000 */
.L_x_13756:
        /* <DEDUP_REMOVED lines=9> */
.L_x_13764:
[----:B------:R-:W2:Y:S02]  /*58f0*/  LDG.E.U16 R4, desc[UR36][R4.64] ;  /* 0x0000002404047981 */ /* 0x000ea4000c1e1500 */
[----:B--2---:R-:W-:-:S06]  /*5900*/  HADD2.F32 R19, -RZ, R4.H0_H0 ;  /* 0x20000004ff137230 */ /* 0x004fcc0000004100 */
[----:B------:R-:W0:Y:S01]  /*5910*/  F2I.FTZ.TRUNC.NTZ R19, R19 ;  /* 0x0000001300137305 */ /* 0x000e22000021f100 */
[----:B------:R-:W-:Y:S05]  /*5920*/  BRA `(.L_x_13760) ;  /* 0x0000000800cc7947 */ /* 0x000fea0003800000 */
.L_x_13763:
        /* <DEDUP_REMOVED lines=9> */
.L_x_13766:
[----:B------:R-:W2:Y:S02]  /*59c0*/  LDG.E.U16 R4, desc[UR36][R4.64] ;  /* 0x0000002404047981 */ /* 0x000ea4000c1e1500 */
[----:B--2---:R-:W-:-:S06]  /*59d0*/  HADD2.F32 R19, -RZ, R4.H0_H0 ;  /* 0x20000004ff137230 */ /* 0x004fcc0000004100 */
[----:B------:R-:W0:Y:S01]  /*59e0*/  F2I.FTZ.TRUNC.NTZ R19, R19 ;  /* 0x0000001300137305 */ /* 0x000e22000021f100 */
[----:B------:R-:W-:Y:S05]  /*59f0*/  BRA `(.L_x_13760) ;  /* 0x0000000800987947 */ /* 0x000fea0003800000 */
.L_x_13765:
[----:B------:R-:W2:Y:S02]  /*5a00*/  LDG.E.64 R4, desc[UR36][R4.64] ;  /* 0x0000002404047981 */ /* 0x000ea4000c1e1b00 */
[----:B--2---:R0:W1:Y:S02]  /*5a10*/  F2I.F64.TRUNC R19, R4 ;  /* 0x0000000400137311 */ /* 0x004064000030d100 */
[----:B01----:R-:W-:Y:S05]  /*5a20*/  BRA `(.L_x_13760) ;  /* 0x00000008008c7947 */ /* 0x003fea0003800000 */
.L_x_13755:
        /* <DEDUP_REMOVED lines=12> */
.L_x_13769:
[----:B------:R-:W2:Y:S02]  /*5af0*/  LDG.E.64 R4, desc[UR36][R4.64] ;  /* 0x0000002404047981 */ /* 0x000ea4000c1e1b00 */
[----:B--2---:R0:W1:Y:S02]  /*5b00*/  F2I.F64.TRUNC R19, R4 ;  /* 0x0000000400137311 */ /* 0x004064000030d100 */
[----:B01----:R-:W-:Y:S05]  /*5b10*/  BRA `(.L_x_13760) ;  /* 0x0000000800507947 */ /* 0x003fea0003800000 */
.L_x_13768:
        /* <DEDUP_REMOVED lines=26> */
.L_x_13771:
        /* <DEDUP_REMOVED lines=14> */
.L_x_13770:
[----:B------:R-:W2:Y:S02]  /*5da0*/  LDG.E.U16 R19, desc[UR36][R4.64] ;  /* 0x0000002404137981 */ /* 0x000ea4000c1e1500 */
[----:B--2---:R-:W-:-:S06]  /*5db0*/  IMAD.U32 R19, R19, 0x10000, RZ ;  /* 0x0001000013137824 */ /* 0x004fcc00078e00ff */
[----:B------:R-:W0:Y:S01]  /*5dc0*/  F2I.FTZ.TRUNC.NTZ R19, R19 ;  /* 0x0000001300137305 */ /* 0x000e22000021f100 */
[----:B------:R-:W-:Y:S05]  /*5dd0*/  BRA `(.L_x_13760) ;  /* 0x0000000400a07947 */ /* 0x000fea0003800000 */
.L_x_13767:
        /* <DEDUP_REMOVED lines=10> */
.L_x_13774:
        /* <DEDUP_REMOVED lines=21> */
.L_x_13778:
[----:B------:R-:W-:Y:S05]  /*5fd0*/  BSYNC.RECONVERGENT B1 ;  /* 0x0000000000017941 */ /* 0x000fea0003800200 */
.L_x_13777:
[----:B------:R-:W-:Y:S01]  /*5fe0*/  IMAD.SHL.U32 R0, R0, 0x100000, RZ ;  /* 0x0010000000007824 */ /* 0x000fe200078e00ff */
[----:B------:R-:W-:-:S04]  /*5ff0*/  LEA R3, R3, 0x3b800000, 0x17 ;  /* 0x3b80000003037811 */ /* 0x000fc800078eb8ff */
[----:B------:R-:W-:-:S07]  /*6000*/  LOP3.LUT R19, R3, R0, R19, 0xfe, !PT ;  /* 0x0000000003137212 */ /* 0x000fce00078efe13 */
.L_x_13776:
[----:B------:R-:W-:Y:S05]  /*6010*/  BSYNC.RECONVERGENT B0 ;  /* 0x0000000000007941 */ /* 0x000fea0003800200 */
.L_x_13775:
[----:B------:R-:W0:Y:S01]  /*6020*/  F2I.FTZ.TRUNC.NTZ R19, R19 ;  /* 0x0000001300137305 */ /* 0x000e22000021f100 */
[----:B------:R-:W-:Y:S05]  /*6030*/  BRA `(.L_x_13760) ;  /* 0x0000000400087947 */ /* 0x000fea0003800000 */
.L_x_13773:
        /* <DEDUP_REMOVED lines=21> */
.L_x_13782:
[----:B------:R-:W-:Y:S05]  /*6190*/  BSYNC.RECONVERGENT B1 ;  /* 0x0000000000017941 */ /* 0x000fea0003800200 */
.L_x_13781:
[----:B------:R-:W-:Y:S01]  /*61a0*/  IMAD.SHL.U32 R0, R0, 0x200000, RZ ;  /* 0x0020000000007824 */ /* 0x000fe200078e00ff */
[----:B------:R-:W-:-:S04]  /*61b0*/  LEA R3, R3, 0x37800000, 0x17 ;  /* 0x3780000003037811 */ /* 0x000fc800078eb8ff */
[----:B------:R-:W-:-:S07]  /*61c0*/  LOP3.LUT R19, R3, R0, R19, 0xfe, !PT ;  /* 0x0000000003137212 */ /* 0x000fce00078efe13 */
.L_x_13780:
[----:B------:R-:W-:Y:S05]  /*61d0*/  BSYNC.RECONVERGENT B0 ;  /* 0x0000000000007941 */ /* 0x000fea0003800200 */
.L_x_13779:
[----:B------:R-:W0:Y:S01]  /*61e0*/  F2I.FTZ.TRUNC.NTZ R19, R19 ;  /* 0x0000001300137305 */ /* 0x000e22000021f100 */
[----:B------:R-:W-:Y:S05]  /*61f0*/  BRA `(.L_x_13760) ;  /* 0x0000000000987947 */ /* 0x000fea0003800000 */
.L_x_13772:
        /* <DEDUP_REMOVED lines=14> */
.L_x_13786:
[----:B------:R-:W-:Y:S05]  /*62e0*/  BSYNC.RECONVERGENT B0 ;  /* 0x0000000000007941 */ /* 0x000fea0003800200 */
.L_x_13785:
[----:B------:R-:W0:Y:S01]  /*62f0*/  F2I.FTZ.TRUNC.NTZ R19, R19 ;  /* 0x0000001300137305 */ /* 0x000e22000021f100 */
[----:B------:R-:W-:Y:S05]  /*6300*/  BRA `(.L_x_13760) ;  /* 0x0000000000547947 */ /* 0x000fea0003800000 */
.L_x_13759:
        /* <DEDUP_REMOVED lines=16> */
.L_x_13787:
[----:B------:R-:W-:Y:S01]  /*6410*/  IMAD.MOV.U32 R19, RZ, RZ, RZ ;  /* 0x000000ffff137224 */ /* 0x000fe200078e00ff */
[----:B------:R-:W-:Y:S06]  /*6420*/  BRA `(.L_x_13760) ;  /* 0x00000000000c7947 */ /* 0x000fec0003800000 */
.L_x_13784:
[----:B------:R0:W5:Y:S01]  /*6430*/  LDG.E R19, desc[UR36][R4.64] ;  /* 0x0000002404137981 */ /* 0x000162000c1e1900 */
[----:B------:R-:W-:Y:S05]  /*6440*/  BRA `(.L_x_13760) ;  /* 0x0000000000047947 */ /* 0x000fea0003800000 */
.L_x_13783:
[----:B------:R0:W5:Y:S02]  /*6450*/  LDG.E R19, desc[UR36][R4.64] ;  /* 0x0000002404137981 */ /* 0x000164000c1e1900 */
.L_x_13760:
        /* <DEDUP_REMOVED lines=19> */
.L_x_13791:
[----:B------:R0:W5:Y:S01]  /*6590*/  LDG.E.U8 R22, desc[UR36][R4.64] ;  /* 0x0000002404167981 */ /* 0x000162000c1e1100 */
[----:B------:R-:W-:Y:S05]  /*65a0*/  BRA `(.L_x_13754) ;  /* 0x0000000c002c7947 */ /* 0x000fea0003800000 */
.L_x_13790:
        /* <DEDUP_REMOVED lines=8> */
.L_x_13794:
[----:B------:R0:W5:Y:S01]  /*6630*/  LDG.E R22, desc[UR36][R4.64] ;  /* 0x0000002404167981 */ /* 0x000162000c1e1900 */
[----:B------:R-:W-:Y:S05]  /*6640*/  BRA `(.L_x_13754) ;  /* 0x0000000c00047947 */ /* 0x000fea0003800000 */
.L_x_13793:
[----:B------:R0:W5:Y:S01]  /*6650*/  LDG.E.S16 R22, desc[UR36][R4.64] ;  /* 0x0000002404167981 */ /* 0x000162000c1e1700 */
[----:B------:R-:W-:Y:S05]  /*6660*/  BRA `(.L_x_13754) ;  /* 0x0000000800fc7947 */ /* 0x000fea0003800000 */
.L_x_13789:
        /* <DEDUP_REMOVED lines=9> */
.L_x_13796:
[----:B------:R-:W2:Y:S02]  /*6700*/  LDG.E.U16 R4, desc[UR36][R4.64] ;  /* 0x0000002404047981 */ /* 0x000ea4000c1e1500 */
[----:B--2---:R-:W-:-:S06]  /*6710*/  HADD2.F32 R22, -RZ, R4.H0_H0 ;  /* 0x20000004ff167230 */ /* 0x004fcc0000004100 */
[----:B------:R-:W0:Y:S01]  /*6720*/  F2I.FTZ.TRUNC.NTZ R22, R22 ;  /* 0x0000001600167305 */ /* 0x000e22000021f100 */
[----:B------:R-:W-:Y:S05]  /*6730*/  BRA `(.L_x_13754) ;  /* 0x0000000800c87947 */ /* 0x000fea0003800000 */
.L_x_13795:
        /* <DEDUP_REMOVED lines=9> */
.L_x_13798:
[----:B------:R-:W2:Y:S02]  /*67d0*/  LDG.E.U16 R4, desc[UR36][R4.64] ;  /* 0x0000002404047981 */ /* 0x000ea4000c1e1500 */
[----:B--2---:R-:W-:-:S06]  /*67e0*/  HADD2.F32 R22, -RZ, R4.H0_H0 ;  /* 0x20000004ff167230 */ /* 0x004fcc0000004100 */
[----:B------:R-:W0:Y:S01]  /*67f0*/  F2I.FTZ.TRUNC.NTZ R22, R22 ;  /* 0x0000001600167305 */ /* 0x000e22000021f100 */
[----:B------:R-:W-:Y:S05]  /*6800*/  BRA `(.L_x_13754) ;  /* 0x0000000800947947 */ /* 0x000fea0003800000 */
.L_x_13797:
[----:B------:R-:W2:Y:S02]  /*6810*/  LDG.E.64 R4, desc[UR36][R4.64] ;  /* 0x0000002404047981 */ /* 0x000ea4000c1e1b00 */
[----:B--2---:R0:W1:Y:S02]  /*6820*/  F2I.F64.TRUNC R22, R4 ;  /* 0x0000000400167311 */ /* 0x004064000030d100 */
[----:B01----:R-:W-:Y:S05]  /*6830*/  BRA `(.L_x_13754) ;  /* 0x0000000800887947 */ /* 0x003fea0003800000 */
.L_x_13788:
        /* <DEDUP_REMOVED lines=12> */
.L_x_13801:
[----:B------:R-:W2:Y:S02]  /*6900*/  LDG.E.64 R4, desc[UR36][R4.64] ;  /* 0x0000002404047981 */ /* 0x000ea4000c1e1b00 */
[----:B--2---:R0:W1:Y:S02]  /*6910*/  F2I.F64.TRUNC R22, R4 ;  /* 0x0000000400167311 */ /* 0x004064000030d100 */
[----:B01----:R-:W-:Y:S05]  /*6920*/  BRA `(.L_x_13754) ;  /* 0x00000008004c7947 */ /* 0x003fea0003800000 */
.L_x_13800:
        /* <DEDUP_REMOVED lines=26> */
.L_x_13803:
        /* <DEDUP_REMOVED lines=14> */
.L_x_13802:
[----:B------:R-:W2:Y:S02]  /*6bb0*/  LDG.E.U16 R22, desc[UR36][R4.64] ;  /* 0x0000002404167981 */ /* 0x000ea4000c1e1500 */
[----:B--2---:R-:W-:-:S06]  /*6bc0*/  IMAD.U32 R22, R22, 0x10000, RZ ;  /* 0x0001000016167824 */ /* 0x004fcc00078e00ff */
[----:B------:R-:W0:Y:S01]  /*6bd0*/  F2I.FTZ.TRUNC.NTZ R22, R22 ;  /* 0x0000001600167305 */ /* 0x000e22000021f100 */
[----:B------:R-:W-:Y:S05]  /*6be0*/  BRA `(.L_x_13754) ;  /* 0x00000004009c7947 */ /* 0x000fea0003800000 */
.L_x_13799:
        /* <DEDUP_REMOVED lines=10> */
.L_x_13806:
        /* <DEDUP_REMOVED lines=21> */
.L_x_13810:
[----:B------:R-:W-:Y:S05]  /*6de0*/  BSYNC.RECONVERGENT B1 ;  /* 0x0000000000017941 */ /* 0x000fea0003800200 */
.L_x_13809:
[----:B------:R-:W-:Y:S01]  /*6df0*/  IMAD.SHL.U32 R0, R0, 0x100000, RZ ;  /* 0x0010000000007824 */ /* 0x000fe200078e00ff */
[----:B------:R-:W-:-:S04]  /*6e00*/  LEA R3, R3, 0x3b800000, 0x17 ;  /* 0x3b80000003037811 */ /* 0x000fc800078eb8ff */
[----:B------:R-:W-:-:S07]  /*6e10*/  LOP3.LUT R22, R3, R0, R7, 0xfe, !PT ;  /* 0x0000000003167212 */ /* 0x000fce00078efe07 */
.L_x_13808:
[----:B------:R-:W-:Y:S05]  /*6e20*/  BSYNC.RECONVERGENT B0 ;  /* 0x0000000000007941 */ /* 0x000fea0003800200 */
.L_x_13807:
[----:B------:R-:W0:Y:S01]  /*6e30*/  F2I.FTZ.TRUNC.NTZ R22, R22 ;  /* 0x0000001600167305 */ /* 0x000e22000021f100 */
[----:B------:R-:W-:Y:S05]  /*6e40*/  BRA `(.L_x_13754) ;  /* 0x0000000400047947 */ /* 0x000fea0003800000 */
.L_x_13805:
        /* <DEDUP_REMOVED lines=21> */
.L_x_13814:
[----:B------:R-:W-:Y:S05]  /*6fa0*/  BSYNC.RECONVERGENT B1 ;  /* 0x0000000000017941 */ /* 0x000fea0003800200 */
.L_x_13813:
[----:B------:R-:W-:Y:S01]  /*6fb0*/  IMAD.SHL.U32 R0, R0, 0x200000, RZ ;  /* 0x0020000000007824 */ /* 0x000fe200078e00ff */
[----:B------:R-:W-:-:S04]  /*6fc0*/  LEA R3, R3, 0x37800000, 0x17 ;  /* 0x3780000003037811 */ /* 0x000fc800078eb8ff */
[----:B------:R-:W-:-:S07]  /*6fd0*/  LOP3.LUT R22, R3, R0, R7, 0xfe, !PT ;  /* 0x0000000003167212 */ /* 0x000fce00078efe07 */
.L_x_13812:
[----:B------:R-:W-:Y:S05]  /*6fe0*/  BSYNC.RECONVERGENT B0 ;  /* 0x0000000000007941 */ /* 0x000fea0003800200 */
.L_x_13811:
[----:B------:R-:W0:Y:S01]  /*6ff0*/  F2I.FTZ.TRUNC.NTZ R22, R22 ;  /* 0x0000001600167305 */ /* 0x000e22000021f100 */
[----:B------:R-:W-:Y:S05]  /*7000*/  BRA `(.L_x_13754) ;  /* 0x0000000000947947 */ /* 0x000fea0003800000 */
.L_x_13804:
        /* <DEDUP_REMOVED lines=14> */
.L_x_13818:
[----:B------:R-:W-:Y:S05]  /*70f0*/  BSYNC.RECONVERGENT B0 ;  /* 0x0000000000007941 */ /* 0x000fea0003800200 */
.L_x_13817:
[----:B------:R-:W0:Y:S01]  /*7100*/  F2I.FTZ.TRUNC.NTZ R22, R22 ;  /* 0x0000001600167305 */ /* 0x000e22000021f100 */
[----:B------:R-:W-:Y:S05]  /*7110*/  BRA `(.L_x_13754) ;  /* 0x0000000000507947 */ /* 0x000fea0003800000 */
.L_x_13792:
        /* <DEDUP_REMOVED lines=16> */
.L_x_13819:
[----:B------:R-:W-:Y:S05]  /*7220*/  BRA `(.L_x_13754) ;  /* 0x00000000000c7947 */ /* 0x000fea0003800000 */
.L_x_13816:
[----:B------:R0:W5:Y:S01]  /*7230*/  LDG.E R22, desc[UR36][R4.64] ;  /* 0x0000002404167981 */ /* 0x000162000c1e1900 */
[----:B------:R-:W-:Y:S05]  /*7240*/  BRA `(.L_x_13754) ;  /* 0x0000000000047947 */ /* 0x000fea0003800000 */
.L_x_13815:
[----:B------:R0:W5:Y:S02]  /*7250*/  LDG.E R22, desc[UR36][R4.64] ;  /* 0x0000002404167981 */ /* 0x000164000c1e1900 */
.L_x_13754:
[----:B------:R-:W-:Y:S05]  /*7260*/  BSYNC.RECONVERGENT B6 ;  /* 0x0000000000067941 */ /* 0x000fea0003800200 */
.L_x_13753:
[----:B------:R-:W0:Y:S01]  /*7270*/  LDC.U8 R18, c[0x0][0x3b0] ;  /* 0x0000ec00ff127b82 */ /* 0x000e220000000000 */
[----:B------:R-:W-:Y:S01]  /*7280*/  ISETP.GE.AND P0, PT, R17, R16, PT ;  /* 0x000000101100720c */ /* 0x000fe20003f06270 */
[----:B------:R-:W-:Y:S04]  /*7290*/  BSSY.RECONVERGENT B7, `(.L_x_13820) ;  /* 0x00002be000077945 */ /* 0x000fe80003800200 */
[----:B------:R-:W-:Y:S01]  /*72a0*/  BSSY.RELIABLE B6, `(.L_x_13821) ;  /* 0x00001d7000067945 */ /* 0x000fe20003800100 */
[----:B012345:R-:W-:Y:S02]  /*72b0*/  IMAD R4, R25, R28, RZ ;  /* 0x0000001c19047224 */ /* 0x03ffe400078e02ff */
[----:B------:R-:W-:Y:S02]  /*72c0*/  IMAD R26, R27, R26, RZ ;  /* 0x0000001a1b1a7224 */ /* 0x000fe400078e02ff */
[----:B------:R-:W-:-:S02]  /*72d0*/  IMAD R24, R23, R24, RZ ;  /* 0x0000001817187224 */ /* 0x000fc400078e02ff */
[----:B------:R-:W-:Y:S01]  /*72e0*/  IMAD R22, R19, R22, RZ ;  /* 0x0000001613167224 */ /* 0x000fe200078e02ff */
        /* <DEDUP_REMOVED lines=22> */
.L_x_13826:
[----:B------:R0:W-:Y:S01]  /*7450*/  STG.E.U8 desc[UR36][R8.64], R4 ;  /* 0x0000000408007986 */ /* 0x0001e2000c101124 */
[----:B------:R-:W-:Y:S05]  /*7460*/  BRA `(.L_x_13828) ;  /* 0x0000000c003c7947 */ /* 0x000fea0003800000 */
.L_x_13825:
        /* <DEDUP_REMOVED lines=9> */
.L_x_13830:
[----:B------:R0:W-:Y:S01]  /*7500*/  STG.E desc[UR36][R8.64], R4 ;  /* 0x0000000408007986 */ /* 0x0001e2000c101924 */
[----:B------:R-:W-:Y:S05]  /*7510*/  BRA `(.L_x_13828) ;  /* 0x0000000c00107947 */ /* 0x000fea0003800000 */
.L_x_13829:
[----:B------:R0:W-:Y:S01]  /*7520*/  STG.E.U16 desc[UR36][R8.64], R4 ;  /* 0x0000000408007986 */ /* 0x0001e2000c101524 */
[----:B------:R-:W-:Y:S05]  /*7530*/  BRA `(.L_x_13828) ;  /* 0x0000000c00087947 */ /* 0x000fea0003800000 */
.L_x_13824:
        /* <DEDUP_REMOVED lines=9> */
.L_x_13832:
[----:B------:R-:W-:-:S04]  /*75d0*/  I2FP.F32.S32 R0, R4 ;  /* 0x0000000400007245 */ /* 0x000fc80000201400 */
[----:B------:R-:W-:-:S05]  /*75e0*/  F2FP.F16.F32.PACK_AB R0, RZ, R0 ;  /* 0x00000000ff00723e */ /* 0x000fca00000000ff */
[----:B------:R0:W-:Y:S01]  /*75f0*/  STG.E.U16 desc[UR36][R8.64], R0 ;  /* 0x0000000008007986 */ /* 0x0001e2000c101524 */
[----:B------:R-:W-:Y:S05]  /*7600*/  BRA `(.L_x_13828) ;  /* 0x0000000800d47947 */ /* 0x000fea0003800000 */
.L_x_13831:
        /* <DEDUP_REMOVED lines=10> */
.L_x_13834:
[----:B------:R-:W-:-:S04]  /*76b0*/  I2FP.F32.S32 R4, R4 ;  /* 0x0000000400047245 */ /* 0x000fc80000201400 */
[----:B------:R-:W-:-:S04]  /*76c0*/  F2FP.F16.F32.PACK_AB R3, RZ, R4 ;  /* 0x00000004ff03723e */ /* 0x000fc800000000ff */
[----:B------:R-:W-:-:S05]  /*76d0*/  PRMT R3, R3, 0x5410, RZ ;  /* 0x0000541003037816 */ /* 0x000fca00000000ff */
[----:B------:R3:W-:Y:S01]  /*76e0*/  STG.E desc[UR36][R8.64], R3 ;  /* 0x0000000308007986 */ /* 0x0007e2000c101924 */
[----:B------:R-:W-:Y:S05]  /*76f0*/  BRA `(.L_x_13828) ;  /* 0x0000000800987947 */ /* 0x000fea0003800000 */
.L_x_13833:
[----:B------:R-:W0:Y:S02]  /*7700*/  I2F.F64 R4, R4 ;  /* 0x0000000400047312 */ /* 0x000e240000201c00 */
[----:B0-----:R4:W-:Y:S01]  /*7710*/  STG.E.64 desc[UR36][R8.64], R4 ;  /* 0x0000000408007986 */ /* 0x0019e2000c101b24 */
[----:B------:R-:W-:Y:S05]  /*7720*/  BRA `(.L_x_13828) ;  /* 0x00000008008c7947 */ /* 0x000fea0003800000 */
.L_x_13823:
        /* <DEDUP_REMOVED lines=12> */
.L_x_13837:
[----:B------:R-:W-:Y:S01]  /*77f0*/  CS2R R6, SRZ ;  /* 0x0000000000067805 */ /* 0x000fe2000001ff00 */
[----:B------:R-:W0:Y:S04]  /*7800*/  I2F.F64 R4, R4 ;  /* 0x0000000400047312 */ /* 0x000e280000201c00 */
[----:B0-----:R0:W-:Y:S01]  /*7810*/  STG.E.128 desc[UR36][R8.64], R4 ;  /* 0x0000000408007986 */ /* 0x0011e2000c101d24 */
[----:B------:R-:W-:Y:S05]  /*7820*/  BRA `(.L_x_13828) ;  /* 0x00000008004c7947 */ /* 0x000fea0003800000 */
.L_x_13836:
        /* <DEDUP_REMOVED lines=19> */
.L_x_13841:
[----:B------:R-:W-:Y:S05]  /*7960*/  BSYNC.RECONVERGENT B0 ;  /* 0x0000000000007941 */ /* 0x000fea0003800200 */
.L_x_13840:
[----:B------:R-:W-:-:S05]  /*7970*/  LOP3.LUT R5, R0, 0x80, R5, 0xf8, !PT ;  /* 0x0000008000057812 */ /* 0x000fca00078ef805 */
[----:B------:R0:W-:Y:S01]  /*7980*/  STG.E.U8 desc[UR36][R8.64], R5 ;  /* 0x0000000508007986 */ /* 0x0001e2000c101124 */
[----:B------:R-:W-:Y:S05]  /*7990*/  BRA `(.L_x_13828) ;  /* 0x0000000400f07947 */ /* 0x000fea0003800000 */
.L_x_13839:
        /* <DEDUP_REMOVED lines=15> */
.L_x_13843:
[----:B------:R-:W-:Y:S05]  /*7a90*/  BSYNC.RECONVERGENT B0 ;  /* 0x0000000000007941 */ /* 0x000fea0003800200 */
.L_x_13842:
[----:B------:R-:W-:-:S05]  /*7aa0*/  LOP3.LUT R5, R0, 0x80, R5, 0xf8, !PT ;  /* 0x0000008000057812 */ /* 0x000fca00078ef805 */
[----:B------:R0:W-:Y:S01]  /*7ab0*/  STG.E.U8 desc[UR36][R8.64], R5 ;  /* 0x0000000508007986 */ /* 0x0001e2000c101124 */
[----:B------:R-:W-:Y:S05]  /*7ac0*/  BRA `(.L_x_13828) ;  /* 0x0000000400a47947 */ /* 0x000fea0003800000 */
.L_x_13838:
[----:B------:R-:W-:-:S04]  /*7ad0*/  I2FP.F32.S32 R0, R4 ;  /* 0x0000000400007245 */ /* 0x000fc80000201400 */
[----:B------:R-:W-:-:S05]  /*7ae0*/  F2FP.BF16.F32.PACK_AB R0, RZ, R0 ;  /* 0x00000000ff00723e */ /* 0x000fca00000010ff */
[----:B------:R0:W-:Y:S01]  /*7af0*/  STG.E.U16 desc[UR36][R8.64], R0 ;  /* 0x0000000008007986 */ /* 0x0001e2000c101524 */
[----:B------:R-:W-:Y:S05]  /*7b00*/  BRA `(.L_x_13828) ;  /* 0x0000000400947947 */ /* 0x000fea0003800000 */
.L_x_13835:
        /* <DEDUP_REMOVED lines=10> */
.L_x_13846:
        /* <DEDUP_REMOVED lines=13> */
.L_x_13849:
[----:B------:R-:W-:-:S04]  /*7c80*/  SHF.R.U32.HI R0, RZ, 0x14, R3 ;  /* 0x00000014ff007819 */ /* 0x000fc80000011603 */
[----:B------:R-:W-:-:S04]  /*7c90*/  LOP3.LUT R0, R0, 0x1, RZ, 0xc0, !PT ;  /* 0x0000000100007812 */ /* 0x000fc800078ec0ff */
[----:B------:R-:W-:-:S04]  /*7ca0*/  IADD3 R0, PT, PT, R3, 0x487ffff, R0 ;  /* 0x0487ffff03007810 */ /* 0x000fc80007ffe000 */
[----:B------:R-:W-:-:S04]  /*7cb0*/  SHF.R.U32.HI R0, RZ, 0x14, R0 ;  /* 0x00000014ff007819 */ /* 0x000fc80000011600 */
[----:B------:R-:W-:-:S07]  /*7cc0*/  LOP3.LUT R0, R0, 0xff, RZ, 0xc0, !PT ;  /* 0x000000ff00007812 */ /* 0x000fce00078ec0ff */
.L_x_13850:
[----:B------:R-:W-:-:S04]  /*7cd0*/  SHF.R.U32.HI R3, RZ, 0x18, R3 ;  /* 0x00000018ff037819 */ /* 0x000fc80000011603 */
[----:B------:R-:W-:-:S04]  /*7ce0*/  LOP3.LUT R0, R0, 0x80, R3, 0xf8, !PT ;  /* 0x0000008000007812 */ /* 0x000fc800078ef803 */
[----:B------:R-:W-:-:S07]  /*7cf0*/  PRMT R4, R0, 0x7610, R4 ;  /* 0x0000761000047816 */ /* 0x000fce0000000004 */
.L_x_13848:
[----:B------:R-:W-:Y:S05]  /*7d00*/  BSYNC.RECONVERGENT B0 ;  /* 0x0000000000007941 */ /* 0x000fea0003800200 */
.L_x_13847:
[----:B------:R0:W-:Y:S01]  /*7d10*/  STG.E.U8 desc[UR36][R8.64], R4 ;  /* 0x0000000408007986 */ /* 0x0001e2000c101124 */
[----:B------:R-:W-:Y:S05]  /*7d20*/  BRA `(.L_x_13828) ;  /* 0x00000004000c7947 */ /* 0x000fea0003800000 */
.L_x_13845:
        /* <DEDUP_REMOVED lines=13> */
.L_x_13853:
[----:B------:R-:W-:-:S04]  /*7e00*/  SHF.R.U32.HI R0, RZ, 0x15, R3 ;  /* 0x00000015ff007819 */ /* 0x000fc80000011603 */
[----:B------:R-:W-:-:S04]  /*7e10*/  LOP3.LUT R0, R0, 0x1, RZ, 0xc0, !PT ;  /* 0x0000000100007812 */ /* 0x000fc800078ec0ff */
[----:B------:R-:W-:-:S04]  /*7e20*/  IADD3 R0, PT, PT, R3, 0x88fffff, R0 ;  /* 0x088fffff03007810 */ /* 0x000fc80007ffe000 */
[----:B------:R-:W-:-:S04]  /*7e30*/  SHF.R.U32.HI R0, RZ, 0x15, R0 ;  /* 0x00000015ff007819 */ /* 0x000fc80000011600 */
[----:B------:R-:W-:-:S07]  /*7e40*/  LOP3.LUT R0, R0, 0xff, RZ, 0xc0, !PT ;  /* 0x000000ff00007812 */ /* 0x000fce00078ec0ff */
.L_x_13854:
[----:B------:R-:W-:-:S04]  /*7e50*/  SHF.R.U32.HI R3, RZ, 0x18, R3 ;  /* 0x00000018ff037819 */ /* 0x000fc80000011603 */
[----:B------:R-:W-:-:S04]  /*7e60*/  LOP3.LUT R0, R0, 0x80, R3, 0xf8, !PT ;  /* 0x0000008000007812 */ /* 0x000fc800078ef803 */
[----:B------:R-:W-:-:S07]  /*7e70*/  PRMT R4, R0, 0x7610, R4 ;  /* 0x0000761000047816 */ /* 0x000fce0000000004 */
.L_x_13852:
[----:B------:R-:W-:Y:S05]  /*7e80*/  BSYNC.RECONVERGENT B0 ;  /* 0x0000000000007941 */ /* 0x000fea0003800200 */
.L_x_13851:
[----:B------:R0:W-:Y:S01]  /*7e90*/  STG.E.U8 desc[UR36][R8.64], R4 ;  /* 0x0000000408007986 */ /* 0x0001e2000c101124 */
[----:B------:R-:W-:Y:S05]  /*7ea0*/  BRA `(.L_x_13828) ;  /* 0x0000000000ac7947 */ /* 0x000fea0003800000 */
.L_x_13844:
[----:B------:R-:W-:-:S13]  /*7eb0*/  ISETP.NE.AND P0, PT, R0, 0x1c, PT ;  /* 0x0000001c0000780c */ /* 0x000fda0003f05270 */
[----:B------:R-:W-:Y:S05]  /*7ec0*/  @!P0 BRA `(.L_x_13855) ;  /* 0x0000000000a08947 */ /* 0x000fea0003800000 */
[----:B------:R-:W-:-:S13]  /*7ed0*/  ISETP.NE.AND P0, PT, R0, 0x1d, PT ;  /* 0x0000001d0000780c */ /* 0x000fda0003f05270 */
[----:B------:R-:W-:Y:S05]  /*7ee0*/  @!P0 BRA `(.L_x_13856) ;  /* 0x00000000008c8947 */ /* 0x000fea0003800000 */
[----:B------:R-:W-:-:S13]  /*7ef0*/  ISETP.NE.AND P0, PT, R0, 0x2c, PT ;  /* 0x0000002c0000780c */ /* 0x000fda0003f05270 */
[----:B------:R-:W-:Y:S05]  /*7f00*/  @!P0 BRA `(.L_x_13857) ;  /* 0x0000000000448947 */ /* 0x000fea0003800000 */
.L_x_13827:
        /* <DEDUP_REMOVED lines=16> */
.L_x_13858:
[----:B------:R-:W-:Y:S05]  /*8010*/  BRA `(.L_x_13828) ;  /* 0x0000000000507947 */ /* 0x000fea0003800000 */
.L_x_13857:
        /* <DEDUP_REMOVED lines=16> */
.L_x_13856:
[----:B------:R-:W-:-:S05]  /*8120*/  SHF.R.S32.HI R5, RZ, 0x1f, R4 ;  /* 0x0000001fff057819 */ /* 0x000fca0000011404 */
[----:B------:R0:W-:Y:S01]  /*8130*/  STG.E.64 desc[UR36][R8.64], R4 ;  /* 0x0000000408007986 */ /* 0x0001e2000c101b24 */
[----:B------:R-:W-:Y:S05]  /*8140*/  BRA `(.L_x_13828) ;  /* 0x0000000000047947 */ /* 0x000fea0003800000 */
.L_x_13855:
[----:B------:R0:W-:Y:S02]  /*8150*/  STG.E desc[UR36][R8.64], R4 ;  /* 0x0000000408007986 */ /* 0x0001e4000c101924 */
.L_x_13828:
        /* <DEDUP_REMOVED lines=23> */
.L_x_13863:
[----:B------:R4:W-:Y:S01]  /*82d0*/  STG.E.U8 desc[UR36][R8.64], R26 ;  /* 0x0000001a08007986 */ /* 0x0009e2000c101124 */
[----:B------:R-:W-:Y:S05]  /*82e0*/  BRA `(.L_x_13865) ;  /* 0x0000000c00387947 */ /* 0x000fea0003800000 */
.L_x_13862:
        /* <DEDUP_REMOVED lines=9> */
.L_x_13867:
[----:B------:R2:W-:Y:S01]  /*8380*/  STG.E desc[UR36][R8.64], R26 ;  /* 0x0000001a08007986 */ /* 0x0005e2000c101924 */
[----:B------:R-:W-:Y:S05]  /*8390*/  BRA `(.L_x_13865) ;  /* 0x0000000c000c7947 */ /* 0x000fea0003800000 */
.L_x_13866:
[----:B------:R0:W-:Y:S01]  /*83a0*/  STG.E.U16 desc[UR36][R8.64], R26 ;  /* 0x0000001a08007986 */ /* 0x0001e2000c101524 */
[----:B------:R-:W-:Y:S05]  /*83b0*/  BRA `(.L_x_13865) ;  /* 0x0000000c00047947 */ /* 0x000fea0003800000 */
.L_x_13861:
        /* <DEDUP_REMOVED lines=9> */
.L_x_13869:
[----:B------:R-:W-:-:S04]  /*8450*/  I2FP.F32.S32 R0, R26 ;  /* 0x0000001a00007245 */ /* 0x000fc80000201400 */
[----:B------:R-:W-:-:S05]  /*8460*/  F2FP.F16.F32.PACK_AB R0, RZ, R0 ;  /* 0x00000000ff00723e */ /* 0x000fca00000000ff */
[----:B------:R0:W-:Y:S01]  /*8470*/  STG.E.U16 desc[UR36][R8.64], R0 ;  /* 0x0000000008007986 */ /* 0x0001e2000c101524 */
[----:B------:R-:W-:Y:S05]  /*8480*/  BRA `(.L_x_13865) ;  /* 0x0000000800d07947 */ /* 0x000fea0003800000 */
.L_x_13868:
        /* <DEDUP_REMOVED lines=10> */
.L_x_13871:
[----:B------:R-:W-:-:S04]  /*8530*/  I2FP.F32.S32 R26, R26 ;  /* 0x0000001a001a7245 */ /* 0x000fc80000201400 */
[----:B------:R-:W-:-:S04]  /*8540*/  F2FP.F16.F32.PACK_AB R3, RZ, R26 ;  /* 0x0000001aff03723e */ /* 0x000fc800000000ff */
[----:B------:R-:W-:-:S05]  /*8550*/  PRMT R3, R3, 0x5410, RZ ;  /* 0x0000541003037816 */ /* 0x000fca00000000ff */
[----:B------:R0:W-:Y:S01]  /*8560*/  STG.E desc[UR36][R8.64], R3 ;  /* 0x0000000308007986 */ /* 0x0001e2000c101924 */
[----:B------:R-:W-:Y:S05]  /*8570*/  BRA `(.L_x_13865) ;  /* 0x0000000800947947 */ /* 0x000fea0003800000 */
.L_x_13870:
[----:B------:R-:W0:Y:S02]  /*8580*/  I2F.F64 R26, R26 ;  /* 0x0000001a001a7312 */ /* 0x000e240000201c00 */
[----:B0-----:R0:W-:Y:S01]  /*8590*/  STG.E.64 desc[UR36][R8.64], R26 ;  /* 0x0000001a08007986 */ /* 0x0011e2000c101b24 */
[----:B------:R-:W-:Y:S05]  /*85a0*/  BRA `(.L_x_13865) ;  /* 0x0000000800887947 */ /* 0x000fea0003800000 */
.L_x_13860:
        /* <DEDUP_REMOVED lines=12> */
.L_x_13875:
        /* <DEDUP_REMOVED lines=17> */
.L_x_13878:
[----:B------:R-:W-:-:S04]  /*8780*/  SHF.R.U32.HI R3, RZ, 0x18, R5 ;  /* 0x00000018ff037819 */ /* 0x000fc80000011605 */
[----:B------:R-:W-:-:S04]  /*8790*/  LOP3.LUT R0, R0, 0x80, R3, 0xf8, !PT ;  /* 0x0000008000007812 */ /* 0x000fc800078ef803 */
[----:B------:R-:W-:-:S07]  /*87a0*/  PRMT R4, R0, 0x7610, R4 ;  /* 0x0000761000047816 */ /* 0x000fce0000000004 */
.L_x_13877:
[----:B------:R-:W-:Y:S05]  /*87b0*/  BSYNC.RECONVERGENT B0 ;  /* 0x0000000000007941 */ /* 0x000fea0003800200 */
.L_x_13876:
[----:B------:R0:W-:Y:S01]  /*87c0*/  STG.E.U8 desc[UR36][R8.64], R4 ;  /* 0x0000000408007986 */ /* 0x0001e2000c101124 */
[----:B------:R-:W-:Y:S05]  /*87d0*/  BRA `(.L_x_13865) ;  /* 0x0000000400fc7947 */ /* 0x000fea0003800000 */
.L_x_13874:
        /* <DEDUP_REMOVED lines=17> */
.L_x_13881:
[----:B------:R-:W-:-:S04]  /*88f0*/  SHF.R.U32.HI R3, RZ, 0x18, R5 ;  /* 0x00000018ff037819 */ /* 0x000fc80000011605 */
[----:B------:R-:W-:-:S04]  /*8900*/  LOP3.LUT R0, R0, 0x80, R3, 0xf8, !PT ;  /* 0x0000008000007812 */ /* 0x000fc800078ef803 */
[----:B------:R-:W-:-:S07]  /*8910*/  PRMT R4, R0, 0x7610, R4 ;  /* 0x0000761000047816 */ /* 0x000fce0000000004 */
.L_x_13880:
[----:B------:R-:W-:Y:S05]  /*8920*/  BSYNC.RECONVERGENT B0 ;  /* 0x0000000000007941 */ /* 0x000fea0003800200 */
.L_x_13879:
[----:B------:R0:W-:Y:S01]  /*8930*/  STG.E.U8 desc[UR36][R8.64], R4 ;  /* 0x0000000408007986 */ /* 0x0001e2000c101124 */
[----:B------:R-:W-:Y:S05]  /*8940*/  BRA `(.L_x_13865) ;  /* 0x0000000400a07947 */ /* 0x000fea0003800000 */
.L_x_13873:
        /* <DEDUP_REMOVED lines=22> */
.L_x_13883:
[----:B------:R-:W-:-:S05]  /*8ab0*/  SHF.R.S32.HI R27, RZ, 0x1f, R26 ;  /* 0x0000001fff1b7819 */ /* 0x000fca000001141a */
[----:B------:R0:W-:Y:S01]  /*8ac0*/  STG.E.64 desc[UR36][R8.64], R26 ;  /* 0x0000001a08007986 */ /* 0x0001e2000c101b24 */
[----:B------:R-:W-:Y:S05]  /*8ad0*/  BRA `(.L_x_13865) ;  /* 0x00000004003c7947 */ /* 0x000fea0003800000 */
.L_x_13882:
[----:B------:R0:W-:Y:S01]  /*8ae0*/  STG.E desc[UR36][R8.64], R26 ;  /* 0x0000001a08007986 */ /* 0x0001e2000c101924 */
[----:B------:R-:W-:Y:S05]  /*8af0*/  BRA `(.L_x_13865) ;  /* 0x0000000400347947 */ /* 0x000fea0003800000 */
.L_x_13872:
        /* <DEDUP_REMOVED lines=10> */
.L_x_13885:
[----:B------:R-:W-:Y:S01]  /*8ba0*/  CS2R R6, SRZ ;  /* 0x0000000000067805 */ /* 0x000fe2000001ff00 */
[----:B------:R-:W0:Y:S04]  /*8bb0*/  I2F.F64 R4, R26 ;  /* 0x0000001a00047312 */ /* 0x000e280000201c00 */
[----:B0-----:R0:W-:Y:S01]  /*8bc0*/  STG.E.128 desc[UR36][R8.64], R4 ;  /* 0x0000000408007986 */ /* 0x0011e2000c101d24 */
[----:B------:R-:W-:Y:S05]  /*8bd0*/  BRA `(.L_x_13865) ;  /* 0x0000000000fc7947 */ /* 0x000fea0003800000 */
.L_x_13884:
[----:B------:R-:W-:-:S13]  /*8be0*/  ISETP.NE.AND P0, PT, R0, 0xf, PT ;  /* 0x0000000f0000780c */ /* 0x000fda0003f05270 */
[----:B------:R-:W-:Y:S05]  /*8bf0*/  @!P0 BRA `(.L_x_13886) ;  /* 0x0000000000e88947 */ /* 0x000fea0003800000 */
[----:B------:R-:W-:-:S13]  /*8c00*/  ISETP.NE.AND P0, PT, R0, 0x17, PT ;  /* 0x000000170000780c */ /* 0x000fda0003f05270 */
[----:B------:R-:W-:Y:S05]  /*8c10*/  @!P0 BRA `(.L_x_13887) ;  /* 0x0000000000908947 */ /* 0x000fea0003800000 */
[----:B------:R-:W-:-:S13]  /*8c20*/  ISETP.NE.AND P0, PT, R0, 0x18, PT ;  /* 0x000000180000780c */ /* 0x000fda0003f05270 */
[----:B------:R-:W-:Y:S05]  /*8c30*/  @!P0 BRA `(.L_x_13888) ;  /* 0x0000000000448947 */ /* 0x000fea0003800000 */
.L_x_13864:
        /* <DEDUP_REMOVED lines=16> */
.L_x_13889:
[----:B------:R-:W-:Y:S05]  /*8d40*/  BRA `(.L_x_13865) ;  /* 0x0000000000a07947 */ /* 0x000fea0003800000 */
.L_x_13888:
        /* <DEDUP_REMOVED lines=13> */
.L_x_13891:
[----:B------:R-:W-:Y:S05]  /*8e20*/  BSYNC.RECONVERGENT B0 ;  /* 0x0000000000007941 */ /* 0x000fea0003800200 */
.L_x_13890:
[----:B------:R-:W-:-:S05]  /*8e30*/  LOP3.LUT R3, R0, 0x80, R3, 0xf8, !PT ;  /* 0x0000008000037812 */ /* 0x000fca00078ef803 */
[----:B------:R0:W-:Y:S01]  /*8e40*/  STG.E.U8 desc[UR36][R8.64], R3 ;  /* 0x0000000308007986 */ /* 0x0001e2000c101124 */
[----:B------:R-:W-:Y:S05]  /*8e50*/  BRA `(.L_x_13865) ;  /* 0x00000000005c7947 */ /* 0x000fea0003800000 */
.L_x_13887:
        /* <DEDUP_REMOVED lines=12> */
.L_x_13893:
[----:B------:R-:W-:Y:S01]  /*8f20*/  IMAD.MOV.U32 R0, RZ, RZ, 0x7f ;  /* 0x0000007fff007424 */ /* 0x000fe200078e00ff */
[----:B------:R-:W-:-:S04]  /*8f30*/  ISETP.GT.U32.AND P0, PT, R4, 0x7f800000, PT ;  /* 0x7f8000000400780c */ /* 0x000fc80003f04070 */
[----:B------:R-:W-:-:S09]  /*8f40*/  SEL R0, R0, 0x7c, P0 ;  /* 0x0000007c00007807 */ /* 0x000fd20000000000 */
.L_x_13894:
[----:B------:R-:W-:Y:S05]  /*8f50*/  BSYNC.RECONVERGENT B0 ;  /* 0x0000000000007941 */ /* 0x000fea0003800200 */
.L_x_13892:
[----:B------:R-:W-:-:S04]  /*8f60*/  SHF.R.U32.HI R3, RZ, 0x18, R3 ;  /* 0x00000018ff037819 */ /* 0x000fc80000011603 */
[----:B------:R-:W-:-:S05]  /*8f70*/  LOP3.LUT R3, R0, 0x80, R3, 0xf8, !PT ;  /* 0x0000008000037812 */ /* 0x000fca00078ef803 */
[----:B------:R0:W-:Y:S01]  /*8f80*/  STG.E.U8 desc[UR36][R8.64], R3 ;  /* 0x0000000308007986 */ /* 0x0001e2000c101124 */
[----:B------:R-:W-:Y:S05]  /*8f90*/  BRA `(.L_x_13865) ;  /* 0x00000000000c7947 */ /* 0x000fea0003800000 */
.L_x_13886:
[----:B------:R-:W-:-:S04]  /*8fa0*/  I2FP.F32.S32 R0, R26 ;  /* 0x0000001a00007245 */ /* 0x000fc80000201400 */
[----:B------:R-:W-:-:S05]  /*8fb0*/  F2FP.BF16.F32.PACK_AB R0, RZ, R0 ;  /* 0x00000000ff00723e */ /* 0x000fca00000010ff */
[----:B------:R0:W-:Y:S02]  /*8fc0*/  STG.E.U16 desc[UR36][R8.64], R0 ;  /* 0x0000000008007986 */ /* 0x0001e4000c101524 */
.L_x_13865:
[----:B------:R-:W-:-:S07]  /*8fd0*/  VIADD R17, R17, 0x80 ;  /* 0x0000008011117836 */ /* 0x000fce0000000000 */
.L_x_13822:
[----:B------:R-:W-:-:S13]  /*8fe0*/  ISETP.GE.AND P0, PT, R17, R16, PT ;  /* 0x000000101100720c */ /* 0x000fda0003f06270 */
[----:B------:R-:W-:Y:S05]  /*8ff0*/  @P0 BREAK.RELIABLE B6 ;  /* 0x0000000000060942 */ /* 0x000fea0003800100 */
[----:B------:R-:W-:Y:S05]  /*9000*/  @P0 BRA `(.L_x_13859) ;  /* 0x0000000c00980947 */ /* 0x000fea0003800000 */
[----:B------:R-:W-:Y:S05]  /*9010*/  BSYNC.RELIABLE B6 ;  /* 0x0000000000067941 */ /* 0x000fea0003800100 */
.L_x_13821:
        /* <DEDUP_REMOVED lines=20> */
.L_x_13898:
[----:B------:R0:W-:Y:S01]  /*9160*/  STG.E.U8 desc[UR36][R8.64], R24 ;  /* 0x0000001808007986 */ /* 0x0001e2000c101124 */
[----:B------:R-:W-:Y:S05]  /*9170*/  BRA `(.L_x_13900) ;  /* 0x0000000c00387947 */ /* 0x000fea0003800000 */
.L_x_13897:
        /* <DEDUP_REMOVED lines=9> */
.L_x_13902:
[----:B------:R0:W-:Y:S01]  /*9210*/  STG.E desc[UR36][R8.64], R24 ;  /* 0x0000001808007986 */ /* 0x0001e2000c101924 */
[----:B------:R-:W-:Y:S05]  /*9220*/  BRA `(.L_x_13900) ;  /* 0x0000000c000c7947 */ /* 0x000fea0003800000 */
.L_x_13901:
[----:B------:R0:W-:Y:S01]  /*9230*/  STG.E.U16 desc[UR36][R8.64], R24 ;  /* 0x0000001808007986 */ /* 0x0001e2000c101524 */
[----:B------:R-:W-:Y:S05]  /*9240*/  BRA `(.L_x_13900) ;  /* 0x0000000c00047947 */ /* 0x000fea0003800000 */
.L_x_13896:
        /* <DEDUP_REMOVED lines=9> */
.L_x_13904:
[----:B------:R-:W-:-:S04]  /*92e0*/  I2FP.F32.S32 R0, R24 ;  /* 0x0000001800007245 */ /* 0x000fc80000201400 */
[----:B------:R-:W-:-:S05]  /*92f0*/  F2FP.F16.F32.PACK_AB R0, RZ, R0 ;  /* 0x00000000ff00723e */ /* 0x000fca00000000ff */
[----:B------:R0:W-:Y:S01]  /*9300*/  STG.E.U16 desc[UR36][R8.64], R0 ;  /* 0x0000000008007986 */ /* 0x0001e2000c101524 */
[----:B------:R-:W-:Y:S05]  /*9310*/  BRA `(.L_x_13900) ;  /* 0x0000000800d07947 */ /* 0x000fea0003800000 */
.L_x_13903:
        /* <DEDUP_REMOVED lines=10> */
.L_x_13906:
[----:B------:R-:W-:-:S04]  /*93c0*/  I2FP.F32.S32 R24, R24 ;  /* 0x0000001800187245 */ /* 0x000fc80000201400 */
[----:B------:R-:W-:-:S04]  /*93d0*/  F2FP.F16.F32.PACK_AB R3, RZ, R24 ;  /* 0x00000018ff03723e */ /* 0x000fc800000000ff */
[----:B------:R-:W-:-:S05]  /*93e0*/  PRMT R3, R3, 0x5410, RZ ;  /* 0x0000541003037816 */ /* 0x000fca00000000ff */
[----:B------:R2:W-:Y:S01]  /*93f0*/  STG.E desc[UR36][R8.64], R3 ;  /* 0x0000000308007986 */ /* 0x0005e2000c101924 */
[----:B------:R-:W-:Y:S05]  /*9400*/  BRA `(.L_x_13900) ;  /* 0x0000000800947947 */ /* 0x000fea0003800000 */
.L_x_13905:
[----:B------:R-:W0:Y:S02]  /*9410*/  I2F.F64 R24, R24 ;  /* 0x0000001800187312 */ /* 0x000e240000201c00 */
[----:B0-----:R4:W-:Y:S01]  /*9420*/  STG.E.64 desc[UR36][R8.64], R24 ;  /* 0x0000001808007986 */ /* 0x0019e2000c101b24 */
[----:B------:R-:W-:Y:S05]  /*9430*/  BRA `(.L_x_13900) ;  /* 0x0000000800887947 */ /* 0x000fea0003800000 */
.L_x_13895:
        /* <DEDUP_REMOVED lines=12> */
.L_x_13910:
        /* <DEDUP_REMOVED lines=17> */
.L_x_13913:
[----:B------:R-:W-:-:S04]  /*9610*/  SHF.R.U32.HI R3, RZ, 0x18, R5 ;  /* 0x00000018ff037819 */ /* 0x000fc80000011605 */
[----:B------:R-:W-:-:S04]  /*9620*/  LOP3.LUT R0, R0, 0x80, R3, 0xf8, !PT ;  /* 0x0000008000007812 */ /* 0x000fc800078ef803 */
[----:B------:R-:W-:-:S07]  /*9630*/  PRMT R4, R0, 0x7610, R4 ;  /* 0x0000761000047816 */ /* 0x000fce0000000004 */
.L_x_13912:
[----:B------:R-:W-:Y:S05]  /*9640*/  BSYNC.RECONVERGENT B0 ;  /* 0x0000000000007941 */ /* 0x000fea0003800200 */
.L_x_13911:
[----:B------:R0:W-:Y:S01]  /*9650*/  STG.E.U8 desc[UR36][R8.64], R4 ;  /* 0x0000000408007986 */ /* 0x0001e2000c101124 */
[----:B------:R-:W-:Y:S05]  /*9660*/  BRA `(.L_x_13900) ;  /* 0x0000000400fc7947 */ /* 0x000fea0003800000 */
.L_x_13909:
        /* <DEDUP_REMOVED lines=17> */
.L_x_13916:
[----:B------:R-:W-:-:S04]  /*9780*/  SHF.R.U32.HI R3, RZ, 0x18, R5 ;  /* 0x00000018ff037819 */ /* 0x000fc80000011605 */
[----:B------:R-:W-:-:S04]  /*9790*/  LOP3.LUT R0, R0, 0x80, R3, 0xf8, !PT ;  /* 0x0000008000007812 */ /* 0x000fc800078ef803 */
[----:B------:R-:W-:-:S07]  /*97a0*/  PRMT R4, R0, 0x7610, R4 ;  /* 0x0000761000047816 */ /* 0x000fce0000000004 */
.L_x_13915:
[----:B------:R-:W-:Y:S05]  /*97b0*/  BSYNC.RECONVERGENT B0 ;  /* 0x0000000000007941 */ /* 0x000fea0003800200 */
.L_x_13914:
[----:B------:R0:W-:Y:S01]  /*97c0*/  STG.E.U8 desc[UR36][R8.64], R4 ;  /* 0x0000000408007986 */ /* 0x0001e2000c101124 */
[----:B------:R-:W-:Y:S05]  /*97d0*/  BRA `(.L_x_13900) ;  /* 0x0000000400a07947 */ /* 0x000fea0003800000 */
.L_x_13908:
        /* <DEDUP_REMOVED lines=22> */
.L_x_13918:
[----:B------:R-:W-:-:S05]  /*9940*/  SHF.R.S32.HI R25, RZ, 0x1f, R24 ;  /* 0x0000001fff197819 */ /* 0x000fca0000011418 */
[----:B------:R0:W-:Y:S01]  /*9950*/  STG.E.64 desc[UR36][R8.64], R24 ;  /* 0x0000001808007986 */ /* 0x0001e2000c101b24 */
[----:B------:R-:W-:Y:S05]  /*9960*/  BRA `(.L_x_13900) ;  /* 0x00000004003c7947 */ /* 0x000fea0003800000 */
.L_x_13917:
[----:B------:R0:W-:Y:S01]  /*9970*/  STG.E desc[UR36][R8.64], R24 ;  /* 0x0000001808007986 */ /* 0x0001e2000c101924 */
[----:B------:R-:W-:Y:S05]  /*9980*/  BRA `(.L_x_13900) ;  /* 0x0000000400347947 */ /* 0x000fea0003800000 */
.L_x_13907:
        /* <DEDUP_REMOVED lines=10> */
.L_x_13920:
[----:B------:R-:W-:Y:S01]  /*9a30*/  CS2R R6, SRZ ;  /* 0x0000000000067805 */ /* 0x000fe2000001ff00 */
[----:B------:R-:W0:Y:S04]  /*9a40*/  I2F.F64 R4, R24 ;  /* 0x0000001800047312 */ /* 0x000e280000201c00 */
[----:B0-----:R0:W-:Y:S01]  /*9a50*/  STG.E.128 desc[UR36][R8.64], R4 ;  /* 0x0000000408007986 */ /* 0x0011e2000c101d24 */
[----:B------:R-:W-:Y:S05]  /*9a60*/  BRA `(.L_x_13900) ;  /* 0x0000000000fc7947 */ /* 0x000fea0003800000 */
.L_x_13919:
[----:B------:R-:W-:-:S13]  /*9a70*/  ISETP.NE.AND P0, PT, R0, 0xf, PT ;  /* 0x0000000f0000780c */ /* 0x000fda0003f05270 */
[----:B------:R-:W-:Y:S05]  /*9a80*/  @!P0 BRA `(.L_x_13921) ;  /* 0x0000000000e88947 */ /* 0x000fea0003800000 */
[----:B------:R-:W-:-:S13]  /*9a90*/  ISETP.NE.AND P0, PT, R0, 0x17, PT ;  /* 0x000000170000780c */ /* 0x000fda0003f05270 */
[----:B------:R-:W-:Y:S05]  /*9aa0*/  @!P0 BRA `(.L_x_13922) ;  /* 0x0000000000908947 */ /* 0x000fea0003800000 */
[----:B------:R-:W-:-:S13]  /*9ab0*/  ISETP.NE.AND P0, PT, R0, 0x18, PT ;  /* 0x000000180000780c */ /* 0x000fda0003f05270 */
[----:B------:R-:W-:Y:S05]  /*9ac0*/  @!P0 BRA `(.L_x_13923) ;  /* 0x0000000000448947 */ /* 0x000fea0003800000 */
.L_x_13899:
        /* <DEDUP_REMOVED lines=16> */
.L_x_13924:
[----:B------:R-:W-:Y:S05]  /*9bd0*/  BRA `(.L_x_13900) ;  /* 0x0000000000a07947 */ /* 0x000fea0003800000 */
.L_x_13923:
        /* <DEDUP_REMOVED lines=13> */
.L_x_13926:
[----:B------:R-:W-:Y:S05]  /*9cb0*/  BSYNC.RECONVERGENT B0 ;  /* 0x0000000000007941 */ /* 0x000fea0003800200 */
.L_x_13925:
[----:B------:R-:W-:-:S05]  /*9cc0*/  LOP3.LUT R3, R0, 0x80, R3, 0xf8, !PT ;  /* 0x0000008000037812 */ /* 0x000fca00078ef803 */
[----:B------:R0:W-:Y:S01]  /*9cd0*/  STG.E.U8 desc[UR36][R8.64], R3 ;  /* 0x0000000308007986 */ /* 0x0001e2000c101124 */
[----:B------:R-:W-:Y:S05]  /*9ce0*/  BRA `(.L_x_13900) ;  /* 0x00000000005c7947 */ /* 0x000fea0003800000 */
.L_x_13922:
        /* <DEDUP_REMOVED lines=12> */
.L_x_13928:
[----:B------:R-:W-:Y:S01]  /*9db0*/  IMAD.MOV.U32 R0, RZ, RZ, 0x7f ;  /* 0x0000007fff007424 */ /* 0x000fe200078e00ff */
[----:B------:R-:W-:-:S04]  /*9dc0*/  ISETP.GT.U32.AND P0, PT, R4, 0x7f800000, PT ;  /* 0x7f8000000400780c */ /* 0x000fc80003f04070 */
[----:B------:R-:W-:-:S09]  /*9dd0*/  SEL R0, R0, 0x7c, P0 ;  /* 0x0000007c00007807 */ /* 0x000fd20000000000 */
.L_x_13929:
[----:B------:R-:W-:Y:S05]  /*9de0*/  BSYNC.RECONVERGENT B0 ;  /* 0x0000000000007941 */ /* 0x000fea0003800200 */
.L_x_13927:
[----:B------:R-:W-:-:S04]  /*9df0*/  SHF.R.U32.HI R3, RZ, 0x18, R3 ;  /* 0x00000018ff037819 */ /* 0x000fc80000011603 */
[----:B------:R-:W-:-:S05]  /*9e00*/  LOP3.LUT R3, R0, 0x80, R3, 0xf8, !PT ;  /* 0x0000008000037812 */ /* 0x000fca00078ef803 */
[----:B------:R0:W-:Y:S01]  /*9e10*/  STG.E.U8 desc[UR36][R8.64], R3 ;  /* 0x0000000308007986 */ /* 0x0001e2000c101124 */
[----:B------:R-:W-:Y:S05]  /*9e20*/  BRA `(.L_x_13900) ;  /* 0x00000000000c7947 */ /* 0x000fea0003800000 */
.L_x_13921:
[----:B------:R-:W-:-:S04]  /*9e30*/  I2FP.F32.S32 R0, R24 ;  /* 0x0000001800007245 */ /* 0x000fc80000201400 */
[----:B------:R-:W-:-:S05]  /*9e40*/  F2FP.BF16.F32.PACK_AB R0, RZ, R0 ;  /* 0x00000000ff00723e */ /* 0x000fca00000010ff */
[----:B------:R0:W-:Y:S02]  /*9e50*/  STG.E.U16 desc[UR36][R8.64], R0 ;  /* 0x0000000008007986 */ /* 0x0001e4000c101524 */
.L_x_13900:
[----:B------:R-:W-:-:S07]  /*9e60*/  VIADD R17, R17, 0x80 ;  /* 0x0000008011117836 */ /* 0x000fce0000000000 */
.L_x_13859:
[----:B------:R-:W-:Y:S05]  /*9e70*/  BSYNC.RECONVERGENT B7 ;  /* 0x0000000000077941 */ /* 0x000fea0003800200 */
.L_x_13820:
[----:B------:R-:W-:-:S13]  /*9e80*/  ISETP.GE.AND P0, PT, R17, R16, PT ;  /* 0x000000101100720c */ /* 0x000fda0003f06270 */
[----:B------:R-:W-:Y:S05]  /*9e90*/  @P0 EXIT ;  /* 0x000000000000094d */ /* 0x000fea0003800000 */
[----:B0-2-4-:R-:W0:Y:S01]  /*9ea0*/  LDC.64 R4, c[0x0][0x388] ;  /* 0x0000e200ff047b82 */ /* 0x015e220000000a00 */
[----:B------:R-:W1:Y:S01]  /*9eb0*/  LDCU UR4, c[0x0][0x3b4] ;  /* 0x00007680ff0477ac */ /* 0x000e620008000800 */
[----:B------:R-:W-:Y:S01]  /*9ec0*/  PRMT R0, R18, 0x9910, RZ ;  /* 0x0000991012007816 */ /* 0x000fe200000000ff */
[----:B------:R-:W-:-:S03]  /*9ed0*/  IMAD R2, R2, 0x200, R17 ;  /* 0x0000020002027824 */ /* 0x000fc600078e0211 */
[----:B------:R-:W-:Y:S01]  /*9ee0*/  ISETP.GT.AND P1, PT, R0, 0x9, PT ;  /* 0x000000090000780c */ /* 0x000fe20003f24270 */
[----:B-1-3--:R-:W-:-:S05]  /*9ef0*/  IMAD R3, R2, UR4, RZ ;  /* 0x0000000402037c24 */ /* 0x00afca000f8e02ff */
        /* <DEDUP_REMOVED lines=13> */
.L_x_13933:
[----:B------:R-:W-:Y:S01]  /*9fd0*/  STG.E.U8 desc[UR36][R2.64], R22 ;  /* 0x0000001602007986 */ /* 0x000fe2000c101124 */
[----:B------:R-:W-:Y:S05]  /*9fe0*/  EXIT ;  /* 0x000000000000794d */ /* 0x000fea0003800000 */
.L_x_13932:
        /* <DEDUP_REMOVED lines=9> */
.L_x_13936:
[----:B------:R-:W-:Y:S01]  /*a080*/  STG.E desc[UR36][R2.64], R22 ;  /* 0x0000001602007986 */ /* 0x000fe2000c101924 */
[----:B------:R-:W-:Y:S05]  /*a090*/  EXIT ;  /* 0x000000000000794d */ /* 0x000fea0003800000 */
.L_x_13935:
[----:B------:R-:W-:Y:S01]  /*a0a0*/  STG.E.U16 desc[UR36][R2.64], R22 ;  /* 0x0000001602007986 */ /* 0x000fe2000c101524 */
[----:B------:R-:W-:Y:S05]  /*a0b0*/  EXIT ;  /* 0x000000000000794d */ /* 0x000fea0003800000 */
.L_x_13931:
        /* <DEDUP_REMOVED lines=9> */
.L_x_13938:
[----:B------:R-:W-:-:S04]  /*a150*/  I2FP.F32.S32 R0, R22 ;  /* 0x0000001600007245 */ /* 0x000fc80000201400 */
[----:B------:R-:W-:-:S05]  /*a160*/  F2FP.F16.F32.PACK_AB R0, RZ, R0 ;  /* 0x00000000ff00723e */ /* 0x000fca00000000ff */
[----:B------:R-:W-:Y:S01]  /*a170*/  STG.E.U16 desc[UR36][R2.64], R0 ;  /* 0x0000000002007986 */ /* 0x000fe2000c101524 */
[----:B------:R-:W-:Y:S05]  /*a180*/  EXIT ;  /* 0x000000000000794d */ /* 0x000fea0003800000 */
.L_x_13937:
        /* <DEDUP_REMOVED lines=10> */
.L_x_13940:
[----:B------:R-:W-:-:S04]  /*a230*/  I2FP.F32.S32 R22, R22 ;  /* 0x0000001600167245 */ /* 0x000fc80000201400 */
[----:B------:R-:W-:-:S04]  /*a240*/  F2FP.F16.F32.PACK_AB R5, RZ, R22 ;  /* 0x00000016ff05723e */ /* 0x000fc800000000ff */
[----:B------:R-:W-:-:S05]  /*a250*/  PRMT R5, R5, 0x5410, RZ ;  /* 0x0000541005057816 */ /* 0x000fca00000000ff */
[----:B------:R-:W-:Y:S01]  /*a260*/  STG.E desc[UR36][R2.64], R5 ;  /* 0x0000000502007986 */ /* 0x000fe2000c101924 */
[----:B------:R-:W-:Y:S05]  /*a270*/  EXIT ;  /* 0x000000000000794d */ /* 0x000fea0003800000 */
.L_x_13939:
[----:B------:R-:W0:Y:S02]  /*a280*/  I2F.F64 R22, R22 ;  /* 0x0000001600167312 */ /* 0x000e240000201c00 */
[----:B0-----:R-:W-:Y:S01]  /*a290*/  STG.E.64 desc[UR36][R2.64], R22 ;  /* 0x0000001602007986 */ /* 0x001fe2000c101b24 */
[----:B------:R-:W-:Y:S05]  /*a2a0*/  EXIT ;  /* 0x000000000000794d */ /* 0x000fea0003800000 */
.L_x_13930:
        /* <DEDUP_REMOVED lines=12> */
.L_x_13944:
        /* <DEDUP_REMOVED lines=18> */
.L_x_13947:
[----:B------:R-:W-:-:S04]  /*a490*/  SHF.R.U32.HI R5, RZ, 0x18, R5 ;  /* 0x00000018ff057819 */ /* 0x000fc80000011605 */
[----:B------:R-:W-:-:S07]  /*a4a0*/  LOP3.LUT R0, R0, 0x80, R5, 0xf8, !PT ;  /* 0x0000008000007812 */ /* 0x000fce00078ef805 */
.L_x_13946:
[----:B------:R-:W-:Y:S05]  /*a4b0*/  BSYNC.RECONVERGENT B0 ;  /* 0x0000000000007941 */ /* 0x000fea0003800200 */
.L_x_13945:
[----:B------:R-:W-:Y:S01]  /*a4c0*/  STG.E.U8 desc[UR36][R2.64], R0 ;  /* 0x0000000002007986 */ /* 0x000fe2000c101124 */
[----:B------:R-:W-:Y:S05]  /*a4d0*/  EXIT ;  /* 0x000000000000794d */ /* 0x000fea0003800000 */
.L_x_13943:
        /* <DEDUP_REMOVED lines=18> */
.L_x_13950:
[----:B------:R-:W-:-:S04]  /*a600*/  SHF.R.U32.HI R5, RZ, 0x18, R5 ;  /* 0x00000018ff057819 */ /* 0x000fc80000011605 */
[----:B------:R-:W-:-:S07]  /*a610*/  LOP3.LUT R0, R0, 0x80, R5, 0xf8, !PT ;  /* 0x0000008000007812 */ /* 0x000fce00078ef805 */
.L_x_13949:
[----:B------:R-:W-:Y:S05]  /*a620*/  BSYNC.RECONVERGENT B0 ;  /* 0x0000000000007941 */ /* 0x000fea0003800200 */
.L_x_13948:
[----:B------:R-:W-:Y:S01]  /*a630*/  STG.E.U8 desc[UR36][R2.64], R0 ;  /* 0x0000000002007986 */ /* 0x000fe2000c101124 */
[----:B------:R-:W-:Y:S05]  /*a640*/  EXIT ;  /* 0x000000000000794d */ /* 0x000fea0003800000 */
.L_x_13942:
        /* <DEDUP_REMOVED lines=22> */
.L_x_13952:
[----:B------:R-:W-:-:S05]  /*a7b0*/  SHF.R.S32.HI R23, RZ, 0x1f, R22 ;  /* 0x0000001fff177819 */ /* 0x000fca0000011416 */
[----:B------:R-:W-:Y:S01]  /*a7c0*/  STG.E.64 desc[UR36][R2.64], R22 ;  /* 0x0000001602007986 */ /* 0x000fe2000c101b24 */
[----:B------:R-:W-:Y:S05]  /*a7d0*/  EXIT ;  /* 0x000000000000794d */ /* 0x000fea0003800000 */
.L_x_13951:
[----:B------:R-:W-:Y:S01]  /*a7e0*/  STG.E desc[UR36][R2.64], R22 ;  /* 0x0000001602007986 */ /* 0x000fe2000c101924 */
[----:B------:R-:W-:Y:S05]  /*a7f0*/  EXIT ;  /* 0x000000000000794d */ /* 0x000fea0003800000 */
.L_x_13941:
        /* <DEDUP_REMOVED lines=10> */
.L_x_13954:
[----:B------:R-:W-:Y:S01]  /*a8a0*/  CS2R R6, SRZ ;  /* 0x0000000000067805 */ /* 0x000fe2000001ff00 */
[----:B------:R-:W0:Y:S04]  /*a8b0*/  I2F.F64 R4, R22 ;  /* 0x0000001600047312 */ /* 0x000e280000201c00 */
[----:B0-----:R-:W-:Y:S01]  /*a8c0*/  STG.E.128 desc[UR36][R2.64], R4 ;  /* 0x0000000402007986 */ /* 0x001fe2000c101d24 */
[----:B------:R-:W-:Y:S05]  /*a8d0*/  EXIT ;  /* 0x000000000000794d */ /* 0x000fea0003800000 */
.L_x_13953:
[----:B------:R-:W-:-:S13]  /*a8e0*/  ISETP.NE.AND P0, PT, R0, 0xf, PT ;  /* 0x0000000f0000780c */ /* 0x000fda0003f05270 */
[----:B------:R-:W-:Y:S05]  /*a8f0*/  @!P0 BRA `(.L_x_13955) ;  /* 0x0000000000e88947 */ /* 0x000fea0003800000 */
[----:B------:R-:W-:-:S13]  /*a900*/  ISETP.NE.AND P0, PT, R0, 0x17, PT ;  /* 0x000000170000780c */ /* 0x000fda0003f05270 */
[----:B------:R-:W-:Y:S05]  /*a910*/  @!P0 BRA `(.L_x_13956) ;  /* 0x0000000000908947 */ /* 0x000fea0003800000 */
[----:B------:R-:W-:-:S13]  /*a920*/  ISETP.NE.AND P0, PT, R0, 0x18, PT ;  /* 0x000000180000780c */ /* 0x000fda0003f05270 */
[----:B------:R-:W-:Y:S05]  /*a930*/  @!P0 BRA `(.L_x_13957) ;  /* 0x0000000000448947 */ /* 0x000fea0003800000 */
.L_x_13934:
        /* <DEDUP_REMOVED lines=16> */
.L_x_13958:
[----:B------:R-:W-:Y:S05]  /*aa40*/  EXIT ;  /* 0x000000000000794d */ /* 0x000fea0003800000 */
.L_x_13957:
        /* <DEDUP_REMOVED lines=13> */
.L_x_13960:
[----:B------:R-:W-:Y:S05]  /*ab20*/  BSYNC.RECONVERGENT B0 ;  /* 0x0000000000007941 */ /* 0x000fea0003800200 */
.L_x_13959:
[----:B------:R-:W-:-:S05]  /*ab30*/  LOP3.LUT R5, R0, 0x80, R5, 0xf8, !PT ;  /* 0x0000008000057812 */ /* 0x000fca00078ef805 */
[----:B------:R-:W-:Y:S01]  /*ab40*/  STG.E.U8 desc[UR36][R2.64], R5 ;  /* 0x0000000502007986 */ /* 0x000fe2000c101124 */
[----:B------:R-:W-:Y:S05]  /*ab50*/  EXIT ;  /* 0x000000000000794d */ /* 0x000fea0003800000 */
.L_x_13956:
        /* <DEDUP_REMOVED lines=12> */
.L_x_13962:
[----:B------:R-:W-:Y:S01]  /*ac20*/  IMAD.MOV.U32 R0, RZ, RZ, 0x7f ;  /* 0x0000007fff007424 */ /* 0x000fe200078e00ff */
[----:B------:R-:W-:-:S04]  /*ac30*/  ISETP.GT.U32.AND P0, PT, R4, 0x7f800000, PT ;  /* 0x7f8000000400780c */ /* 0x000fc80003f04070 */
[----:B------:R-:W-:-:S09]  /*ac40*/  SEL R0, R0, 0x7c, P0 ;  /* 0x0000007c00007807 */ /* 0x000fd20000000000 */
.L_x_13963:
[----:B------:R-:W-:Y:S05]  /*ac50*/  BSYNC.RECONVERGENT B0 ;  /* 0x0000000000007941 */ /* 0x000fea0003800200 */
.L_x_13961:
[----:B------:R-:W-:-:S04]  /*ac60*/  SHF.R.U32.HI R5, RZ, 0x18, R5 ;  /* 0x00000018ff057819 */ /* 0x000fc80000011605 */
[----:B------:R-:W-:-:S05]  /*ac70*/  LOP3.LUT R5, R0, 0x80, R5, 0xf8, !PT ;  /* 0x0000008000057812 */ /* 0x000fca00078ef805 */
[----:B------:R-:W-:Y:S01]  /*ac80*/  STG.E.U8 desc[UR36][R2.64], R5 ;  /* 0x0000000502007986 */ /* 0x000fe2000c101124 */
[----:B------:R-:W-:Y:S05]  /*ac90*/  EXIT ;  /* 0x000000000000794d */ /* 0x000fea0003800000 */
.L_x_13955:
[----:B------:R-:W-:-:S04]  /*aca0*/  I2FP.F32.S32 R0, R22 ;  /* 0x0000001600007245 */ /* 0x000fc80000201400 */
[----:B------:R-:W-:-:S05]  /*acb0*/  F2FP.BF16.F32.PACK_AB R0, RZ, R0 ;  /* 0x00000000ff00723e */ /* 0x000fca00000010ff */
[----:B------:R-:W-:Y:S01]  /*acc0*/  STG.E.U16 desc[UR36][R2.64], R0 ;  /* 0x0000000002007986 */ /* 0x000fe2000c101524 */
[----:B------:R-:W-:Y:S05]  /*acd0*/  EXIT ;  /* 0x000000000000794d */ /* 0x000fea0003800000 */
.L_x_13964:
        /* <DEDUP_REMOVED lines=10> */
.L_x_17069:


//--------------------- .text._ZN2at6native18elementwise_kernelILi128ELi2EZNS0_22gpu_kernel_impl_nocastINS0_13BinaryFunctorIiiiNS0_15binary_internal10MulFunctorIiEEEEEEvRNS_18TensorIteratorBaseERKT_EUliE_EEviT1_ --------------------------
	.section	.text._ZN2at6native18elementwise_kernelILi128ELi2EZNS0_22gpu_kernel_impl_nocastINS0_13BinaryFunctorIiiiNS0_15binary_internal10MulFunctorIiEEEEEEvRNS_18TensorIteratorBaseERKT_EUliE_EEviT1_,"ax",@progbits
	.align	128
        .global         _ZN2at6native18elementwise_kernelILi128ELi2EZNS0_22gpu_kernel_impl_nocastINS0_13BinaryFunctorIiiiNS0_15binary_internal10MulFunctorIiEEEEEEvRNS_18TensorIteratorBaseERKT_EUliE_EEviT1_
        .type           _ZN2at6native18elementwise_kernelILi128ELi2EZNS0_22gpu_kernel_impl_nocastINS0_13BinaryFunctorIiiiNS0_15binary_internal10MulFunctorIiEEEEEEvRNS_18TensorIteratorBaseERKT_EUliE_EEviT1_,@function
        .size           _ZN2at6native18elementwise_kernelILi128ELi2EZNS0_22gpu_kernel_impl_nocastINS0_13BinaryFunctorIiiiNS0_15binary_internal10MulFunctorIiEEEEEEvRNS_18TensorIteratorBaseERKT_EUliE_EEviT1_,(.L_x_17070 - _ZN2at6native18elementwise_kernelILi128ELi2EZNS0_22gpu_kernel_impl_nocastINS0_13BinaryFunctorIiiiNS0_15binary_internal10MulFunctorIiEEEEEEvRNS_18TensorIteratorBaseERKT_EUliE_EEviT1_)
        .other          _ZN2at6native18elementwise_kernelILi128ELi2EZNS0_22gpu_kernel_impl_nocastINS0_13BinaryFunctorIiiiNS0_15binary_internal10MulFunctorIiEEEEEEvRNS_18TensorIteratorBaseERKT_EUliE_EEviT1_,@"STO_CUDA_ENTRY STV_DEFAULT"
_ZN2at6native18elementwise_kernelILi128ELi2EZNS0_22gpu_kernel_impl_nocastINS0_13BinaryFunctorIiiiNS0_15binary_internal10MulFunctorIiEEEEEEvRNS_18TensorIteratorBaseERKT_EUliE_EEviT1_:
.text._ZN2at6native18elementwise_kernelILi128ELi2EZNS0_22gpu_kernel_impl_nocastINS0_13BinaryFunctorIiiiNS0_15binary_internal10MulFunctorIiEEEEEEvRNS_18TensorIteratorBaseERKT_EUliE_EEviT1_:
        /* <DEDUP_REMOVED lines=19> */
[----:B--2---:R-:W-:-:S05]  /*0130*/  IMAD R11, R4, R7, RZ ;  /* 0x00000007040b7224 */ /* 0x004fca00078e02ff */
[----:B0-----:R0:W-:Y:S02]  /*0140*/  STG.E desc[UR6][R8.64], R11 ;  /* 0x0000000b08007986 */ /* 0x0011e4000c101906 */
.L_x_13967:
[----:B------:R-:W-:Y:S05]  /*0150*/  BSYNC.RECONVERGENT B0 ;  /* 0x0000000000007941 */ /* 0x000fea0003800200 */
.L_x_13966:
[----:B------:R-:W-:-:S13]  /*0160*/  ISETP.GE.AND P0, PT, R3, UR4, PT ;  /* 0x0000000403007c0c */ /* 0x000fda000bf06270 */
[----:B------:R-:W-:Y:S05]  /*0170*/  @P0 EXIT ;  /* 0x000000000000094d */ /* 0x000fea0003800000 */
[----:B------:R-:W1:Y:S08]  /*0180*/  LDC.64 R2, c[0x0][0x5f0] ;  /* 0x00017c00ff027b82 */ /* 0x000e700000000a00 */
[----:B------:R-:W2:Y:S01]  /*0190*/  LDC.64 R4, c[0x0][0x5f8] ;  /* 0x00017e00ff047b82 */ /* 0x000ea20000000a00 */
[----:B-1----:R-:W0:Y:S04]  /*01a0*/  LDG.E R2, desc[UR6][R2.64] ;  /* 0x0000000602027981 */ /* 0x002e28000c1e1900 */
[----:B--2---:R-:W0:Y:S03]  /*01b0*/  LDG.E R5, desc[UR6][R4.64] ;  /* 0x0000000604057981 */ /* 0x004e26000c1e1900 */
[----:B------:R-:W1:Y:S01]  /*01c0*/  LDC.64 R6, c[0x0][0x5e8] ;  /* 0x00017a00ff067b82 */ /* 0x000e620000000a00 */
[----:B0-----:R-:W-:-:S05]  /*01d0*/  IMAD R9, R2, R5, RZ ;  /* 0x0000000502097224 */ /* 0x001fca00078e02ff */
[----:B-1----:R-:W-:Y:S01]  /*01e0*/  STG.E desc[UR6][R6.64], R9 ;  /* 0x0000000906007986 */ /* 0x002fe2000c101906 */
[----:B------:R-:W-:Y:S05]  /*01f0*/  EXIT ;  /* 0x000000000000794d */ /* 0x000fea0003800000 */
.L_x_13965:
        /* <DEDUP_REMOVED lines=355> */
.L_x_13970:
        /* <DEDUP_REMOVED lines=11> */
[----:B--2---:R-:W-:-:S05]  /*18e0*/  IMAD R11, R6, R9, RZ ;  /* 0x00000009060b7224 */ /* 0x004fca00078e02ff */
[----:B------:R0:W-:Y:S02]  /*18f0*/  STG.E desc[UR6][R4.64], R11 ;  /* 0x0000000b04007986 */ /* 0x0001e4000c101906 */
.L_x_13969:
[----:B------:R-:W-:Y:S05]  /*1900*/  BSYNC.RECONVERGENT B0 ;  /* 0x0000000000007941 */ /* 0x000fea0003800200 */
.L_x_13968:
        /* <DEDUP_REMOVED lines=350> */
.L_x_13971:
        /* <DEDUP_REMOVED lines=10> */
[----:B--2---:R-:W-:-:S05]  /*2f90*/  IMAD R9, R4, R7, RZ ;  /* 0x0000000704097224 */ /* 0x004fca00078e02ff */
[----:B------:R-:W-:Y:S01]  /*2fa0*/  STG.E desc[UR6][R2.64], R9 ;  /* 0x0000000902007986 */ /* 0x000fe2000c101906 */
[----:B------:R-:W-:Y:S05]  /*2fb0*/  EXIT ;  /* 0x000000000000794d */ /* 0x000fea0003800000 */
.L_x_13972:
        /* <DEDUP_REMOVED lines=12> */
.L_x_17070:


//--------------------- .text._ZN2at6native27unrolled_elementwise_kernelINS0_13BinaryFunctorIiiiNS0_15binary_internal10MulFunctorIiEEEESt5arrayIPcLm3EELi4E23TrivialOffsetCalculatorILi2EjESA_ILi1EjENS0_6memory15LoadWithoutCastENSD_16StoreWithoutCastEEEviT_T0_T2_T3_T4_T5_ --------------------------
	.section	.text._ZN2at6native27unrolled_elementwise_kernelINS0_13BinaryFunctorIiiiNS0_15binary_internal10MulFunctorIiEEEESt5arrayIPcLm3EELi4E23TrivialOffsetCalculatorILi2EjESA_ILi1EjENS0_6memory15LoadWithoutCastENSD_16StoreWithoutCastEEEviT_T0_T2_T3_T4_T5_,"ax",@progbits
	.align	128
        .global         _ZN2at6native27unrolled_elementwise_kernelINS0_13BinaryFunctorIiiiNS0_15binary_internal10MulFunctorIiEEEESt5arrayIPcLm3EELi4E23TrivialOffsetCalculatorILi2EjESA_ILi1EjENS0_6memory15LoadWithoutCastENSD_16StoreWithoutCastEEEviT_T0_T2_T3_T4_T5_
        .type           _ZN2at6native27unrolled_elementwise_kernelINS0_13BinaryFunctorIiiiNS0_15binary_internal10MulFunctorIiEEEESt5arrayIPcLm3EELi4E23TrivialOffsetCalculatorILi2EjESA_ILi1EjENS0_6memory15LoadWithoutCastENSD_16StoreWithoutCastEEEviT_T0_T2_T3_T4_T5_,@function
        .size           _ZN2at6native27unrolled_elementwise_kernelINS0_13BinaryFunctorIiiiNS0_15binary_internal10MulFunctorIiEEEESt5arrayIPcLm3EELi4E23TrivialOffsetCalculatorILi2EjESA_ILi1EjENS0_6memory15LoadWithoutCastENSD_16StoreWithoutCastEEEviT_T0_T2_T3_T4_T5_,(.L_x_17071 - _ZN2at6native27unrolled_elementwise_kernelINS0_13BinaryFunctorIiiiNS0_15binary_internal10MulFunctorIiEEEESt5arrayIPcLm3EELi4E23TrivialOffsetCalculatorILi2EjESA_ILi1EjENS0_6memory15LoadWithoutCastENSD_16StoreWithoutCastEEEviT_T0_T2_T3_T4_T5_)
        .other          _ZN2at6native27unrolled_elementwise_kernelINS0_13BinaryFunctorIiiiNS0_15binary_internal10MulFunctorIiEEEESt5arrayIPcLm3EELi4E23TrivialOffsetCalculatorILi2EjESA_ILi1EjENS0_6memory15LoadWithoutCastENSD_16StoreWithoutCastEEEviT_T0_T2_T3_T4_T5_,@"STO_CUDA_ENTRY STV_DEFAULT"
_ZN2at6native27unrolled_elementwise_kernelINS0_13BinaryFunctorIiiiNS0_15binary_internal10MulFunctorIiEEEESt5arrayIPcLm3EELi4E23TrivialOffsetCalculatorILi2EjESA_ILi1EjENS0_6memory15LoadWithoutCastENSD_16StoreWithoutCastEEEviT_T0_T2_T3_T4_T5_:
.text._ZN2at6native27unrolled_elementwise_kernelINS0_13BinaryFunctorIiiiNS0_15binary_internal10MulFunctorIiEEEESt5arrayIPcLm3EELi4E23TrivialOffsetCalculatorILi2EjESA_ILi1EjENS0_6memory15LoadWithoutCastENSD_16StoreWithoutCastEEEviT_T0_T2_T3_T4_T5_:
        /* <DEDUP_REMOVED lines=51> */
[----:B-----5:R-:W-:Y:S02]  /*0330*/  IMAD R25, R25, R20, RZ ;  /* 0x0000001419197224 */ /* 0x020fe400078e02ff */
[----:B--2---:R-:W-:Y:S02]  /*0340*/  IMAD R23, R24, R23, RZ ;  /* 0x0000001718177224 */ /* 0x004fe400078e02ff */
[----:B---3--:R-:W-:Y:S02]  /*0350*/  IMAD R21, R21, R22, RZ ;  /* 0x0000001615157224 */ /* 0x008fe400078e02ff */
[----:B----4-:R-:W-:Y:S01]  /*0360*/  @!P0 IMAD R12, R6, R9, RZ ;  /* 0x00000009060c8224 */ /* 0x010fe200078e02ff */
        /* <DEDUP_REMOVED lines=14> */
.L_x_13975:
[----:B------:R-:W-:Y:S05]  /*0450*/  BSYNC.RELIABLE B1 ;  /* 0x0000000000017941 */ /* 0x000fea0003800100 */
.L_x_13974:
[----:B------:R-:W-:-:S13]  /*0460*/  ISETP.GE.AND P0, PT, R19, R18, PT ;  /* 0x000000121300720c */ /* 0x000fda0003f06270 */
[----:B0-----:R-:W0:Y:S01]  /*0470*/  @!P0 LDC.64 R2, c[0x0][0x388] ;  /* 0x0000e200ff028b82 */ /* 0x001e220000000a00 */
[----:B------:R-:W-:Y:S01]  /*0480*/  @!P0 IMAD R5, R0, 0x200, R19 ;  /* 0x0000020000058824 */ /* 0x000fe200078e0213 */
[----:B------:R-:W-:-:S03]  /*0490*/  @!P0 IADD3 R19, PT, PT, R19, 0x80, RZ ;  /* 0x0000008013138810 */ /* 0x000fc60007ffe0ff */
[----:B0-----:R-:W-:-:S05]  /*04a0*/  @!P0 IMAD.WIDE.U32 R2, R5, 0x4, R2 ;  /* 0x0000000405028825 */ /* 0x001fca00078e0002 */
[----:B------:R1:W-:Y:S02]  /*04b0*/  @!P0 STG.E desc[UR4][R2.64], R23 ;  /* 0x0000001702008986 */ /* 0x0003e4000c101904 */
.L_x_13976:
[----:B------:R-:W-:Y:S05]  /*04c0*/  BSYNC.RECONVERGENT B0 ;  /* 0x0000000000007941 */ /* 0x000fea0003800200 */
.L_x_13973:
        /* <DEDUP_REMOVED lines=8> */
.L_x_13977:
        /* <DEDUP_REMOVED lines=11> */
.L_x_17071:


//--------------------- .text._ZN2at6native29vectorized_elementwise_kernelILi2ENS0_13BinaryFunctorIiiiNS0_15binary_internal10MulFunctorIiEEEESt5arrayIPcLm3EEEEviT0_T1_ --------------------------
	.section	.text._ZN2at6native29vectorized_elementwise_kernelILi2ENS0_13BinaryFunctorIiiiNS0_15binary_internal10MulFunctorIiEEEESt5arrayIPcLm3EEEEviT0_T1_,"ax",@progbits
	.align	128
        .global         _ZN2at6native29vectorized_elementwise_kernelILi2ENS0_13BinaryFunctorIiiiNS0_15binary_internal10MulFunctorIiEEEESt5arrayIPcLm3EEEEviT0_T1_
        .type           _ZN2at6native29vectorized_elementwise_kernelILi2ENS0_13BinaryFunctorIiiiNS0_15binary_internal10MulFunctorIiEEEESt5arrayIPcLm3EEEEviT0_T1_,@function
        .size           _ZN2at6native29vectorized_elementwise_kernelILi2ENS0_13BinaryFunctorIiiiNS0_15binary_internal10MulFunctorIiEEEESt5arrayIPcLm3EEEEviT0_T1_,(.L_x_17072 - _ZN2at6native29vectorized_elementwise_kernelILi2ENS0_13BinaryFunctorIiiiNS0_15binary_internal10MulFunctorIiEEEESt5arrayIPcLm3EEEEviT0_T1_)
        .other          _ZN2at6native29vectorized_elementwise_kernelILi2ENS0_13BinaryFunctorIiiiNS0_15binary_internal10MulFunctorIiEEEESt5arrayIPcLm3EEEEviT0_T1_,@"STO_CUDA_ENTRY STV_DEFAULT"
_ZN2at6native29vectorized_elementwise_kernelILi2ENS0_13BinaryFunctorIiiiNS0_15binary_internal10MulFunctorIiEEEESt5arrayIPcLm3EEEEviT0_T1_:
.text._ZN2at6native29vectorized_elementwise_kernelILi2ENS0_13BinaryFunctorIiiiNS0_15binary_internal10MulFunctorIiEEEESt5arrayIPcLm3EEEEviT0_T1_:
        /* <DEDUP_REMOVED lines=95> */
[----:B--2---:R-:W-:Y:S02]  /*05f0*/  IMAD R10, R21, R10, RZ ;  /* 0x0000000a150a7224 */ /* 0x004fe400078e02ff */
[----:B------:R-:W-:Y:S01]  /*0600*/  IMAD R11, R11, R4, RZ ;  /* 0x000000040b0b7224 */ /* 0x000fe200078e02ff */
[----:B------:R-:W-:Y:S01]  /*0610*/  MOV R4, RZ ;  /* 0x000000ff00047202 */ /* 0x000fe20000000f00 */
[----:B-----5:R-:W-:-:S02]  /*0620*/  IMAD R6, R9, R6, RZ ;  /* 0x0000000609067224 */ /* 0x020fc400078e02ff */
[----:B------:R-:W-:Y:S02]  /*0630*/  IMAD R7, R7, R8, RZ ;  /* 0x0000000807077224 */ /* 0x000fe400078e02ff */
[----:B---3--:R-:W-:Y:S02]  /*0640*/  IMAD R20, R27, R20, RZ ;  /* 0x000000141b147224 */ /* 0x008fe400078e02ff */
[----:B------:R-:W-:Y:S02]  /*0650*/  IMAD R26, R29, R26, RZ ;  /* 0x0000001a1d1a7224 */ /* 0x000fe400078e02ff */
[----:B----4-:R-:W-:Y:S02]  /*0660*/  @!P0 IMAD R4, R16, R19, RZ ;  /* 0x0000001310048224 */ /* 0x010fe400078e02ff */
[----:B------:R-:W-:Y:S01]  /*0670*/  IMAD R0, R23, R0, RZ ;  /* 0x0000000017007224 */ /* 0x000fe200078e02ff */
        /* <DEDUP_REMOVED lines=13> */
.L_x_13981:
[----:B------:R-:W-:-:S13]  /*0750*/  ISETP.GE.U32.AND P0, PT, R2, R5, PT ;  /* 0x000000050200720c */ /* 0x000fda0003f06070 */
[----:B------:R-:W-:Y:S05]  /*0760*/  @P0 BRA `(.L_x_13983) ;  /* 0x0000000000300947 */ /* 0x000fea0003800000 */
[----:B0-----:R-:W0:Y:S01]  /*0770*/  LDC.64 R8, c[0x0][0x388] ;  /* 0x0000e200ff087b82 */ /* 0x001e220000000a00 */
[----:B------:R-:W-:Y:S01]  /*0780*/  IADD3 R11, PT, PT, R3, R2, RZ ;  /* 0x00000002030b7210 */ /* 0x000fe20007ffe0ff */
[----:B------:R-:W-:-:S04]  /*0790*/  VIADD R2, R2, 0x80 ;  /* 0x0000008002027836 */ /* 0x000fc80000000000 */
[----:B0-----:R-:W-:-:S05]  /*07a0*/  IMAD.WIDE.U32 R8, R11, 0x4, R8 ;  /* 0x000000040b087825 */ /* 0x001fca00078e0008 */
[----:B------:R1:W-:Y:S02]  /*07b0*/  STG.E desc[UR4][R8.64], R6 ;  /* 0x0000000608007986 */ /* 0x0003e4000c101904 */
.L_x_13982:
[----:B------:R-:W-:-:S13]  /*07c0*/  ISETP.GE.U32.AND P0, PT, R2, R5, PT ;  /* 0x000000050200720c */ /* 0x000fda0003f06070 */
[----:B------:R-:W-:Y:S05]  /*07d0*/  @P0 BRA `(.L_x_13984) ;  /* 0x0000000000300947 */ /* 0x000fea0003800000 */
[----:B01----:R-:W0:Y:S01]  /*07e0*/  LDC.64 R8, c[0x0][0x388] ;  /* 0x0000e200ff087b82 */ /* 0x003e220000000a00 */
[----:B------:R-:W-:Y:S02]  /*07f0*/  IADD3 R11, PT, PT, R3, R2, RZ ;  /* 0x00000002030b7210 */ /* 0x000fe40007ffe0ff */
[----:B------:R-:W-:-:S03]  /*0800*/  IADD3 R2, PT, PT, R2, 0x80, RZ ;  /* 0x0000008002027810 */ /* 0x000fc60007ffe0ff */
[----:B0-----:R-:W-:-:S05]  /*0810*/  IMAD.WIDE.U32 R8, R11, 0x4, R8 ;  /* 0x000000040b087825 */ /* 0x001fca00078e0008 */
[----:B------:R1:W-:Y:S02]  /*0820*/  STG.E desc[UR4][R8.64], R7 ;  /* 0x0000000708007986 */ /* 0x0003e4000c101904 */
.L_x_13983:
[----:B------:R-:W-:-:S13]  /*0830*/  ISETP.GE.U32.AND P0, PT, R2, R5, PT ;  /* 0x000000050200720c */ /* 0x000fda0003f06070 */
[----:B------:R-:W-:Y:S05]  /*0840*/  @P0 BRA `(.L_x_13985) ;  /* 0x0000000000340947 */ /* 0x000fea0003800000 */
[----:B-1----:R-:W1:Y:S01]  /*0850*/  LDC.64 R6, c[0x0][0x388] ;  /* 0x0000e200ff067b82 */ /* 0x002e620000000a00 */
[----:B0-----:R-:W-:Y:S02]  /*0860*/  IADD3 R9, PT, PT, R3, R2, RZ ;  /* 0x0000000203097210 */ /* 0x001fe40007ffe0ff */
[----:B------:R-:W-:-:S03]  /*0870*/  IADD3 R2, PT, PT, R2, 0x80, RZ ;  /* 0x0000008002027810 */ /* 0x000fc60007ffe0ff */
[----:B-1----:R-:W-:-:S05]  /*0880*/  IMAD.WIDE.U32 R6, R9, 0x4, R6 ;  /* 0x0000000409067825 */ /* 0x002fca00078e0006 */
[----:B------:R2:W-:Y:S02]  /*0890*/  STG.E desc[UR4][R6.64], R20 ;  /* 0x0000001406007986 */ /* 0x0005e4000c101904 */
.L_x_13984:
        /* <DEDUP_REMOVED lines=8> */
.L_x_13985:
[----:B------:R-:W-:Y:S05]  /*0920*/  BSYNC.RELIABLE B1 ;  /* 0x0000000000017941 */ /* 0x000fea0003800100 */
.L_x_13980:
[----:B------:R-:W-:-:S13]  /*0930*/  ISETP.GE.U32.AND P0, PT, R2, R5, PT ;  /* 0x000000050200720c */ /* 0x000fda0003f06070 */
[----:B-12---:R-:W1:Y:S01]  /*0940*/  @!P0 LDC.64 R6, c[0x0][0x388] ;  /* 0x0000e200ff068b82 */ /* 0x006e620000000a00 */
[----:B0-----:R-:W-:Y:S02]  /*0950*/  @!P0 IADD3 R9, PT, PT, R3, R2, RZ ;  /* 0x0000000203098210 */ /* 0x001fe40007ffe0ff */
[----:B------:R-:W-:-:S03]  /*0960*/  @!P0 IADD3 R2, PT, PT, R2, 0x80, RZ ;  /* 0x0000008002028810 */ /* 0x000fc60007ffe0ff */
[----:B-1----:R-:W-:-:S05]  /*0970*/  @!P0 IMAD.WIDE.U32 R6, R9, 0x4, R6 ;  /* 0x0000000409068825 */ /* 0x002fca00078e0006 */
[----:B------:R3:W-:Y:S02]  /*0980*/  @!P0 STG.E desc[UR4][R6.64], R0 ;  /* 0x0000000006008986 */ /* 0x0007e4000c101904 */
.L_x_13986:
[----:B------:R-:W-:Y:S05]  /*0990*/  BSYNC.RECONVERGENT B0 ;  /* 0x0000000000007941 */ /* 0x000fea0003800200 */
.L_x_13979:
        /* <DEDUP_REMOVED lines=8> */
.L_x_13978:
        /* <DEDUP_REMOVED lines=18> */
[----:B--2---:R-:W-:Y:S02]  /*0b40*/  IMAD R22, R22, R24, RZ ;  /* 0x0000001816167224 */ /* 0x004fe400078e02ff */
[----:B------:R-:W-:Y:S02]  /*0b50*/  IMAD R23, R23, R25, RZ ;  /* 0x0000001917177224 */ /* 0x000fe400078e02ff */
[----:B----4-:R-:W-:Y:S02]  /*0b60*/  IMAD R8, R12, R8, RZ ;  /* 0x000000080c087224 */ /* 0x010fe400078e02ff */
[----:B------:R-:W-:Y:S02]  /*0b70*/  IMAD R9, R13, R9, RZ ;  /* 0x000000090d097224 */ /* 0x000fe400078e02ff */
[----:B-----5:R-:W-:Y:S02]  /*0b80*/  IMAD R4, R4, R6, RZ ;  /* 0x0000000604047224 */ /* 0x020fe400078e02ff */
[----:B------:R-:W-:Y:S01]  /*0b90*/  IMAD R5, R5, R7, RZ ;  /* 0x0000000705057224 */ /* 0x000fe200078e02ff */
[----:B------:R-:W-:Y:S01]  /*0ba0*/  STG.E.64 desc[UR4][R2.64], R22 ;  /* 0x0000001602007986 */ /* 0x000fe2000c101b04 */
[----:B------:R-:W-:-:S02]  /*0bb0*/  IMAD R10, R10, R14, RZ ;  /* 0x0000000e0a0a7224 */ /* 0x000fc400078e02ff */
[----:B------:R-:W-:Y:S01]  /*0bc0*/  IMAD R11, R11, R15, RZ ;  /* 0x0000000f0b0b7224 */ /* 0x000fe200078e02ff */
[----:B------:R-:W-:Y:S04]  /*0bd0*/  STG.E.64 desc[UR4][R2.64+0x400], R8 ;  /* 0x0004000802007986 */ /* 0x000fe8000c101b04 */
[----:B------:R-:W-:Y:S04]  /*0be0*/  STG.E.64 desc[UR4][R2.64+0x800], R4 ;  /* 0x0008000402007986 */ /* 0x000fe8000c101b04 */
[----:B------:R-:W-:Y:S01]  /*0bf0*/  STG.E.64 desc[UR4][R2.64+0xc00], R10 ;  /* 0x000c000a02007986 */ /* 0x000fe2000c101b04 */
[----:B------:R-:W-:Y:S05]  /*0c00*/  EXIT ;  /* 0x000000000000794d */ /* 0x000fea0003800000 */
.L_x_13987:
        /* <DEDUP_REMOVED lines=15> */
.L_x_17072:


//--------------------- .text._ZN2at6native29vectorized_elementwise_kernelILi4ENS0_13BinaryFunctorIiiiNS0_15binary_internal10MulFunctorIiEEEESt5arrayIPcLm3EEEEviT0_T1_ --------------------------
	.section	.text._ZN2at6native29vectorized_elementwise_kernelILi4ENS0_13BinaryFunctorIiiiNS0_15binary_internal10MulFunctorIiEEEESt5arrayIPcLm3EEEEviT0_T1_,"ax",@progbits
	.align	128
        .global         _ZN2at6native29vectorized_elementwise_kernelILi4ENS0_13BinaryFunctorIiiiNS0_15binary_internal10MulFunctorIiEEEESt5arrayIPcLm3EEEEviT0_T1_
        .type           _ZN2at6native29vectorized_elementwise_kernelILi4ENS0_13BinaryFunctorIiiiNS0_15binary_internal10MulFunctorIiEEEESt5arrayIPcLm3EEEEviT0_T1_,@function
        .size           _ZN2at6native29vectorized_elementwise_kernelILi4ENS0_13BinaryFunctorIiiiNS0_15binary_internal10MulFunctorIiEEEESt5arrayIPcLm3EEEEviT0_T1_,(.L_x_17073 - _ZN2at6native29vectorized_elementwise_kernelILi4ENS0_13BinaryFunctorIiiiNS0_15binary_internal10MulFunctorIiEEEESt5arrayIPcLm3EEEEviT0_T1_)
        .other          _ZN2at6native29vectorized_elementwise_kernelILi4ENS0_13BinaryFunctorIiiiNS0_15binary_internal10MulFunctorIiEEEESt5arrayIPcLm3EEEEviT0_T1_,@"STO_CUDA_ENTRY STV_DEFAULT"
_ZN2at6native29vectorized_elementwise_kernelILi4ENS0_13BinaryFunctorIiiiNS0_15binary_internal10MulFunctorIiEEEESt5arrayIPcLm3EEEEviT0_T1_:
.text._ZN2at6native29vectorized_elementwise_kernelILi4ENS0_13BinaryFunctorIiiiNS0_15binary_internal10MulFunctorIiEEEESt5arrayIPcLm3EEEEviT0_T1_:
        /* <DEDUP_REMOVED lines=117> */
.L_x_13991:
[----:B------:R-:W-:-:S13]  /*0750*/  ISETP.GE.U32.AND P0, PT, R2, R5, PT ;  /* 0x000000050200720c */ /* 0x000fda0003f06070 */
[----:B------:R-:W-:Y:S05]  /*0760*/  @P0 BRA `(.L_x_13993) ;  /* 0x0000000000300947 */ /* 0x000fea0003800000 */
[----:B0-----:R-:W0:Y:S01]  /*0770*/  LDC.64 R8, c[0x0][0x388] ;  /* 0x0000e200ff087b82 */ /* 0x001e220000000a00 */
[----:B------:R-:W-:Y:S01]  /*0780*/  IADD3 R11, PT, PT, R3, R2, RZ ;  /* 0x00000002030b7210 */ /* 0x000fe20007ffe0ff */
[----:B------:R-:W-:-:S04]  /*0790*/  VIADD R2, R2, 0x80 ;  /* 0x0000008002027836 */ /* 0x000fc80000000000 */
[----:B0-----:R-:W-:-:S05]  /*07a0*/  IMAD.WIDE.U32 R8, R11, 0x4, R8 ;  /* 0x000000040b087825 */ /* 0x001fca00078e0008 */
[----:B------:R1:W-:Y:S02]  /*07b0*/  STG.E desc[UR4][R8.64], R6 ;  /* 0x0000000608007986 */ /* 0x0003e4000c101904 */
.L_x_13992:
[----:B------:R-:W-:-:S13]  /*07c0*/  ISETP.GE.U32.AND P0, PT, R2, R5, PT ;  /* 0x000000050200720c */ /* 0x000fda0003f06070 */
[----:B------:R-:W-:Y:S05]  /*07d0*/  @P0 BRA `(.L_x_13994) ;  /* 0x0000000000300947 */ /* 0x000fea0003800000 */
[----:B01----:R-:W0:Y:S01]  /*07e0*/  LDC.64 R8, c[0x0][0x388] ;  /* 0x0000e200ff087b82 */ /* 0x003e220000000a00 */
[----:B------:R-:W-:Y:S02]  /*07f0*/  IADD3 R11, PT, PT, R3, R2, RZ ;  /* 0x00000002030b7210 */ /* 0x000fe40007ffe0ff */
[----:B------:R-:W-:-:S03]  /*0800*/  IADD3 R2, PT, PT, R2, 0x80, RZ ;  /* 0x0000008002027810 */ /* 0x000fc60007ffe0ff */
[----:B0-----:R-:W-:-:S05]  /*0810*/  IMAD.WIDE.U32 R8, R11, 0x4, R8 ;  /* 0x000000040b087825 */ /* 0x001fca00078e0008 */
[----:B------:R1:W-:Y:S02]  /*0820*/  STG.E desc[UR4][R8.64], R7 ;  /* 0x0000000708007986 */ /* 0x0003e4000c101904 */
.L_x_13993:
[----:B------:R-:W-:-:S13]  /*0830*/  ISETP.GE.U32.AND P0, PT, R2, R5, PT ;  /* 0x000000050200720c */ /* 0x000fda0003f06070 */
[----:B------:R-:W-:Y:S05]  /*0840*/  @P0 BRA `(.L_x_13995) ;  /* 0x0000000000340947 */ /* 0x000fea0003800000 */
[----:B-1----:R-:W1:Y:S01]  /*0850*/  LDC.64 R6, c[0x0][0x388] ;  /* 0x0000e200ff067b82 */ /* 0x002e620000000a00 */
[----:B0-----:R-:W-:Y:S02]  /*0860*/  IADD3 R9, PT, PT, R3, R2, RZ ;  /* 0x0000000203097210 */ /* 0x001fe40007ffe0ff */
[----:B------:R-:W-:-:S03]  /*0870*/  IADD3 R2, PT, PT, R2, 0x80, RZ ;  /* 0x0000008002027810 */ /* 0x000fc60007ffe0ff */
[----:B-1----:R-:W-:-:S05]  /*0880*/  IMAD.WIDE.U32 R6, R9, 0x4, R6 ;  /* 0x0000000409067825 */ /* 0x002fca00078e0006 */
[----:B------:R2:W-:Y:S02]  /*0890*/  STG.E desc[UR4][R6.64], R20 ;  /* 0x0000001406007986 */ /* 0x0005e4000c101904 */
.L_x_13994:
        /* <DEDUP_REMOVED lines=8> */
.L_x_13995:
[----:B------:R-:W-:Y:S05]  /*0920*/  BSYNC.RELIABLE B1 ;  /* 0x0000000000017941 */ /* 0x000fea0003800100 */
.L_x_13990:
[----:B------:R-:W-:-:S13]  /*0930*/  ISETP.GE.U32.AND P0, PT, R2, R5, PT ;  /* 0x000000050200720c */ /* 0x000fda0003f06070 */
[----:B-12---:R-:W1:Y:S01]  /*0940*/  @!P0 LDC.64 R6, c[0x0][0x388] ;  /* 0x0000e200ff068b82 */ /* 0x006e620000000a00 */
[----:B0-----:R-:W-:Y:S02]  /*0950*/  @!P0 IADD3 R9, PT, PT, R3, R2, RZ ;  /* 0x0000000203098210 */ /* 0x001fe40007ffe0ff */
[----:B------:R-:W-:-:S03]  /*0960*/  @!P0 IADD3 R2, PT, PT, R2, 0x80, RZ ;  /* 0x0000008002028810 */ /* 0x000fc60007ffe0ff */
[----:B-1----:R-:W-:-:S05]  /*0970*/  @!P0 IMAD.WIDE.U32 R6, R9, 0x4, R6 ;  /* 0x0000000409068825 */ /* 0x002fca00078e0006 */
[----:B------:R3:W-:Y:S02]  /*0980*/  @!P0 STG.E desc[UR4][R6.64], R0 ;  /* 0x0000000006008986 */ /* 0x0007e4000c101904 */
.L_x_13996:
[----:B------:R-:W-:Y:S05]  /*0990*/  BSYNC.RECONVERGENT B0 ;  /* 0x0000000000007941 */ /* 0x000fea0003800200 */
.L_x_13989:
        /* <DEDUP_REMOVED lines=8> */
.L_x_13988:
        /* <DEDUP_REMOVED lines=14> */
[----:B--2---:R-:W-:Y:S02]  /*0b00*/  IMAD R12, R12, R16, RZ ;  /* 0x000000100c0c7224 */ /* 0x004fe400078e02ff */
[----:B------:R-:W-:Y:S02]  /*0b10*/  IMAD R13, R13, R17, RZ ;  /* 0x000000110d0d7224 */ /* 0x000fe400078e02ff */
[----:B------:R-:W-:Y:S02]  /*0b20*/  IMAD R14, R14, R18, RZ ;  /* 0x000000120e0e7224 */ /* 0x000fe400078e02ff */
[----:B------:R-:W-:Y:S02]  /*0b30*/  IMAD R15, R15, R19, RZ ;  /* 0x000000130f0f7224 */ /* 0x000fe400078e02ff */
[----:B----4-:R-:W-:Y:S02]  /*0b40*/  IMAD R4, R8, R4, RZ ;  /* 0x0000000408047224 */ /* 0x010fe400078e02ff */
[----:B------:R-:W-:-:S02]  /*0b50*/  IMAD R5, R9, R5, RZ ;  /* 0x0000000509057224 */ /* 0x000fc400078e02ff */
[----:B------:R-:W-:Y:S02]  /*0b60*/  IMAD R6, R10, R6, RZ ;  /* 0x000000060a067224 */ /* 0x000fe400078e02ff */
[----:B------:R-:W-:Y:S01]  /*0b70*/  IMAD R7, R11, R7, RZ ;  /* 0x000000070b077224 */ /* 0x000fe200078e02ff */
[----:B------:R-:W-:Y:S04]  /*0b80*/  STG.E.128 desc[UR4][R2.64], R12 ;  /* 0x0000000c02007986 */ /* 0x000fe8000c101d04 */
[----:B------:R-:W-:Y:S01]  /*0b90*/  STG.E.128 desc[UR4][R2.64+0x800], R4 ;  /* 0x0008000402007986 */ /* 0x000fe2000c101d04 */
[----:B------:R-:W-:Y:S05]  /*0ba0*/  EXIT ;  /* 0x000000000000794d */ /* 0x000fea0003800000 */
.L_x_13997:
        /* <DEDUP_REMOVED lines=13> */
.L_x_17073:


//--------------------- .text._ZN2at6native29vectorized_elementwise_kernelILi8ENS0_13BinaryFunctorIiiiNS0_15binary_internal10MulFunctorIiEEEESt5arrayIPcLm3EEEEviT0_T1_ --------------------------
	.section	.text._ZN2at6native29vectorized_elementwise_kernelILi8ENS0_13BinaryFunctorIiiiNS0_15binary_internal10MulFunctorIiEEEESt5arrayIPcLm3EEEEviT0_T1_,"ax",@progbits
	.align	128
        .global         _ZN2at6native29vectorized_elementwise_kernelILi8ENS0_13BinaryFunctorIiiiNS0_15binary_internal10MulFunctorIiEEEESt5arrayIPcLm3EEEEviT0_T1_
        .type           _ZN2at6native29vectorized_elementwise_kernelILi8ENS0_13BinaryFunctorIiiiNS0_15binary_internal10MulFunctorIiEEEESt5arrayIPcLm3EEEEviT0_T1_,@function
        .size           _ZN2at6native29vectorized_elementwise_kernelILi8ENS0_13BinaryFunctorIiiiNS0_15binary_internal10MulFunctorIiEEEESt5arrayIPcLm3EEEEviT0_T1_,(.L_x_17074 - _ZN2at6native29vectorized_elementwise_kernelILi8ENS0_13BinaryFunctorIiiiNS0_15binary_internal10MulFunctorIiEEEESt5arrayIPcLm3EEEEviT0_T1_)
        .other          _ZN2at6native29vectorized_elementwise_kernelILi8ENS0_13BinaryFunctorIiiiNS0_15binary_internal10MulFunctorIiEEEESt5arrayIPcLm3EEEEviT0_T1_,@"STO_CUDA_ENTRY STV_DEFAULT"
_ZN2at6native29vectorized_elementwise_kernelILi8ENS0_13BinaryFunctorIiiiNS0_15binary_internal10MulFunctorIiEEEESt5arrayIPcLm3EEEEviT0_T1_:
.text._ZN2at6native29vectorized_elementwise_kernelILi8ENS0_13BinaryFunctorIiiiNS0_15binary_internal10MulFunctorIiEEEESt5arrayIPcLm3EEEEviT0_T1_:
[----:B------:R-:W-:Y:S01]  /*0000*/  LDC R1, c[0x0][0x37c] ;  /* 0x0000df00ff017b82 */ /* 0x000fe20000000800 */
[----:B------:R-:W-:Y:S05]  /*0010*/  EXIT ;  /* 0x000000000000794d */ /* 0x000fea0003800000 */
.L_x_13998:
        /* <DEDUP_REMOVED lines=14> */
.L_x_17074:


//--------------------- .text._ZN2at6native18elementwise_kernelILi128ELi4EZNS0_15gpu_kernel_implINS0_13AUnaryFunctorIaaaNS0_15binary_internal10MulFunctorIaEEEEEEvRNS_18TensorIteratorBaseERKT_EUliE_EEviT1_ --------------------------
	.section	.text._ZN2at6native18elementwise_kernelILi128ELi4EZNS0_15gpu_kernel_implINS0_13AUnaryFunctorIaaaNS0_15binary_internal10MulFunctorIaEEEEEEvRNS_18TensorIteratorBaseERKT_EUliE_EEviT1_,"ax",@progbits
	.align	128
        .global         _ZN2at6native18elementwise_kernelILi128ELi4EZNS0_15gpu_kernel_implINS0_13AUnaryFunctorIaaaNS0_15binary_internal10MulFunctorIaEEEEEEvRNS_18TensorIteratorBaseERKT_EUliE_EEviT1_
        .type           _ZN2at6native18elementwise_kernelILi128ELi4EZNS0_15gpu_kernel_implINS0_13AUnaryFunctorIaaaNS0_15binary_internal10MulFunctorIaEEEEEEvRNS_18TensorIteratorBaseERKT_EUliE_EEviT1_,@function
        .size           _ZN2at6native18elementwise_kernelILi128ELi4EZNS0_15gpu_kernel_implINS0_13AUnaryFunctorIaaaNS0_15binary_internal10MulFunctorIaEEEEEEvRNS_18TensorIteratorBaseERKT_EUliE_EEviT1_,(.L_x_17075 - _ZN2at6native18elementwise_kernelILi128ELi4EZNS0_15gpu_kernel_implINS0_13AUnaryFunctorIaaaNS0_15binary_internal10MulFunctorIaEEEEEEvRNS_18TensorIteratorBaseERKT_EUliE_EEviT1_)
        .other          _ZN2at6native18elementwise_kernelILi128ELi4EZNS0_15gpu_kernel_implINS0_13AUnaryFunctorIaaaNS0_15binary_internal10MulFunctorIaEEEEEEvRNS_18TensorIteratorBaseERKT_EUliE_EEviT1_,@"STO_CUDA_ENTRY STV_DEFAULT"
_ZN2at6native18elementwise_kernelILi128ELi4EZNS0_15gpu_kernel_implINS0_13AUnaryFunctorIaaaNS0_15binary_internal10MulFunctorIaEEEEEEvRNS_18TensorIteratorBaseERKT_EUliE_EEviT1_:
.text._ZN2at6native18elementwise_kernelILi128ELi4EZNS0_15gpu_kernel_implINS0_13AUnaryFunctorIaaaNS0_15binary_internal10MulFunctorIaEEEEEEvRNS_18TensorIteratorBaseERKT_EUliE_EEviT1_:
        /* <DEDUP_REMOVED lines=320> */
.L_x_14001:
        /* <DEDUP_REMOVED lines=14> */
[----:B------:R0:W5:Y:S01]  /*14e0*/  LDG.E.U8 R0, desc[UR36][R2.64] ;  /* 0x0000002402007981 */ /* 0x000162000c1e1100 */
[----:B------:R-:W-:Y:S05]  /*14f0*/  BRA `(.L_x_14007) ;  /* 0x0000000c00547947 */ /* 0x000fea0003800000 */
.L_x_14005:
[----:B------:R0:W5:Y:S01]  /*1500*/  LDG.E.U8 R0, desc[UR36][R2.64] ;  /* 0x0000002402007981 */ /* 0x000162000c1e1100 */
[----:B------:R-:W-:Y:S05]  /*1510*/  BRA `(.L_x_14007) ;  /* 0x0000000c004c7947 */ /* 0x000fea0003800000 */
.L_x_14004:
[----:B------:R-:W-:-:S09]  /*1520*/  UISETP.NE.AND UP0, UPT, UR4, 0x2, UPT ;  /* 0x000000020400788c */ /* 0x000fd2000bf05270 */
[----:B------:R-:W-:Y:S05]  /*1530*/  BRA.U !UP0, `(.L_x_14008) ;  /* 0x0000000108207547 */ /* 0x000fea000b800000 */
[----:B------:R-:W-:-:S09]  /*1540*/  UISETP.NE.AND UP0, UPT, UR4, 0x3, UPT ;  /* 0x000000030400788c */ /* 0x000fd2000bf05270 */
[----:B------:R-:W-:Y:S05]  /*1550*/  BRA.U !UP0, `(.L_x_14009) ;  /* 0x0000000108107547 */ /* 0x000fea000b800000 */
[----:B------:R-:W-:-:S09]  /*1560*/  UISETP.NE.AND UP0, UPT, UR4, 0x4, UPT ;  /* 0x000000040400788c */ /* 0x000fd2000bf05270 */
[----:B------:R-:W-:Y:S05]  /*1570*/  BRA.U UP0, `(.L_x_14006) ;  /* 0x0000000900b07547 */ /* 0x000fea000b800000 */
[----:B------:R0:W5:Y:S01]  /*1580*/  LDG.E.U8 R0, desc[UR36][R2.64] ;  /* 0x0000002402007981 */ /* 0x000162000c1e1100 */
[----:B------:R-:W-:Y:S05]  /*1590*/  BRA `(.L_x_14007) ;  /* 0x0000000c002c7947 */ /* 0x000fea0003800000 */
.L_x_14009:
[----:B------:R0:W5:Y:S01]  /*15a0*/  LDG.E.U8 R0, desc[UR36][R2.64] ;  /* 0x0000002402007981 */ /* 0x000162000c1e1100 */
[----:B------:R-:W-:Y:S05]  /*15b0*/  BRA `(.L_x_14007) ;  /* 0x0000000c00247947 */ /* 0x000fea0003800000 */
.L_x_14008:
[----:B------:R0:W5:Y:S01]  /*15c0*/  LDG.E.U16 R0, desc[UR36][R2.64] ;  /* 0x0000002402007981 */ /* 0x000162000c1e1500 */
[----:B------:R-:W-:Y:S05]  /*15d0*/  BRA `(.L_x_14007) ;  /* 0x0000000c001c7947 */ /* 0x000fea0003800000 */
.L_x_14003:
        /* <DEDUP_REMOVED lines=9> */
.L_x_14011:
[----:B------:R-:W2:Y:S02]  /*1670*/  LDG.E.U16 R4, desc[UR36][R2.64] ;  /* 0x0000002402047981 */ /* 0x000ea4000c1e1500 */
[----:B--2---:R-:W-:-:S06]  /*1680*/  HADD2.F32 R4, -RZ, R4.H0_H0 ;  /* 0x20000004ff047230 */ /* 0x004fcc0000004100 */
[----:B------:R-:W0:Y:S02]  /*1690*/  F2I.FTZ.TRUNC.NTZ R4, R4 ;  /* 0x0000000400047305 */ /* 0x000e24000021f100 */
[----:B0-----:R-:W-:Y:S01]  /*16a0*/  PRMT R0, R4, 0x7610, R0 ;  /* 0x0000761004007816 */ /* 0x001fe20000000000 */
[----:B------:R-:W-:Y:S06]  /*16b0*/  BRA `(.L_x_14007) ;  /* 0x0000000800e47947 */ /* 0x000fec0003800000 */
.L_x_14010:
        /* <DEDUP_REMOVED lines=9> */
.L_x_14013:
[----:B------:R-:W2:Y:S02]  /*1750*/  LDG.E.U16 R2, desc[UR36][R2.64] ;  /* 0x0000002402027981 */ /* 0x000ea4000c1e1500 */
[----:B--2---:R-:W-:-:S06]  /*1760*/  HADD2.F32 R4, -RZ, R2.H0_H0 ;  /* 0x20000002ff047230 */ /* 0x004fcc0000004100 */
[----:B------:R-:W0:Y:S02]  /*1770*/  F2I.FTZ.TRUNC.NTZ R4, R4 ;  /* 0x0000000400047305 */ /* 0x000e24000021f100 */
[----:B0-----:R-:W-:Y:S01]  /*1780*/  PRMT R0, R4, 0x7610, R0 ;  /* 0x0000761004007816 */ /* 0x001fe20000000000 */
[----:B------:R-:W-:Y:S06]  /*1790*/  BRA `(.L_x_14007) ;  /* 0x0000000800ac7947 */ /* 0x000fec0003800000 */
.L_x_14012:
[----:B------:R-:W2:Y:S02]  /*17a0*/  LDG.E.64 R2, desc[UR36][R2.64] ;  /* 0x0000002402027981 */ /* 0x000ea4000c1e1b00 */
[----:B--2---:R0:W1:Y:S02]  /*17b0*/  F2I.F64.TRUNC R0, R2 ;  /* 0x0000000200007311 */ /* 0x004064000030d100 */
[----:B01----:R-:W-:Y:S05]  /*17c0*/  BRA `(.L_x_14007) ;  /* 0x0000000800a07947 */ /* 0x003fea0003800000 */
.L_x_14002:
        /* <DEDUP_REMOVED lines=12> */
.L_x_14016:
[----:B------:R-:W2:Y:S02]  /*1890*/  LDG.E.64 R2, desc[UR36][R2.64] ;  /* 0x0000002402027981 */ /* 0x000ea4000c1e1b00 */
[----:B--2---:R3:W4:Y:S02]  /*18a0*/  F2I.F64.TRUNC R0, R2 ;  /* 0x0000000200007311 */ /* 0x004724000030d100 */
[----:B---34-:R-:W-:Y:S05]  /*18b0*/  BRA `(.L_x_14007) ;  /* 0x0000000800647947 */ /* 0x018fea0003800000 */
.L_x_14015:
        /* <DEDUP_REMOVED lines=27> */
.L_x_14018:
        /* <DEDUP_REMOVED lines=14> */
.L_x_14017:
[----:B------:R-:W2:Y:S02]  /*1b50*/  LDG.E.U16 R4, desc[UR36][R2.64] ;  /* 0x0000002402047981 */ /* 0x000ea4000c1e1500 */
[----:B--2---:R-:W-:-:S06]  /*1b60*/  IMAD.U32 R4, R4, 0x10000, RZ ;  /* 0x0001000004047824 */ /* 0x004fcc00078e00ff */
[----:B------:R-:W0:Y:S02]  /*1b70*/  F2I.FTZ.TRUNC.NTZ R4, R4 ;  /* 0x0000000400047305 */ /* 0x000e24000021f100 */
[----:B0-----:R-:W-:Y:S01]  /*1b80*/  PRMT R0, R4, 0x7610, R0 ;  /* 0x0000761004007816 */ /* 0x001fe20000000000 */
[----:B------:R-:W-:Y:S06]  /*1b90*/  BRA `(.L_x_14007) ;  /* 0x0000000400ac7947 */ /* 0x000fec0003800000 */
.L_x_14014:
        /* <DEDUP_REMOVED lines=10> */
.L_x_14021:
        /* <DEDUP_REMOVED lines=21> */
.L_x_14025:
[----:B------:R-:W-:Y:S05]  /*1d90*/  BSYNC.RECONVERGENT B1 ;  /* 0x0000000000017941 */ /* 0x000fea0003800200 */
.L_x_14024:
[----:B------:R-:W-:Y:S01]  /*1da0*/  IMAD.SHL.U32 R0, R0, 0x100000, RZ ;  /* 0x0010000000007824 */ /* 0x000fe200078e00ff */
[----:B------:R-:W-:-:S04]  /*1db0*/  LEA R2, R2, 0x3b800000, 0x17 ;  /* 0x3b80000002027811 */ /* 0x000fc800078eb8ff */
[----:B------:R-:W-:-:S07]  /*1dc0*/  LOP3.LUT R4, R2, R0, R7, 0xfe, !PT ;  /* 0x0000000002047212 */ /* 0x000fce00078efe07 */
.L_x_14023:
[----:B------:R-:W-:Y:S05]  /*1dd0*/  BSYNC.RECONVERGENT B0 ;  /* 0x0000000000007941 */ /* 0x000fea0003800200 */
.L_x_14022:
[----:B------:R-:W0:Y:S02]  /*1de0*/  F2I.FTZ.TRUNC.NTZ R4, R4 ;  /* 0x0000000400047305 */ /* 0x000e24000021f100 */
[----:B0-----:R-:W-:Y:S01]  /*1df0*/  PRMT R0, R4, 0x7610, R0 ;  /* 0x0000761004007816 */ /* 0x001fe20000000000 */
[----:B------:R-:W-:Y:S06]  /*1e00*/  BRA `(.L_x_14007) ;  /* 0x0000000400107947 */ /* 0x000fec0003800000 */
.L_x_14020:
        /* <DEDUP_REMOVED lines=21> */
.L_x_14029:
[----:B------:R-:W-:Y:S05]  /*1f60*/  BSYNC.RECONVERGENT B1 ;  /* 0x0000000000017941 */ /* 0x000fea0003800200 */
.L_x_14028:
[----:B------:R-:W-:Y:S02]  /*1f70*/  SHF.L.U32 R0, R0, 0x15, RZ ;  /* 0x0000001500007819 */ /* 0x000fe400000006ff */
[----:B------:R-:W-:-:S04]  /*1f80*/  LEA R2, R2, 0x37800000, 0x17 ;  /* 0x3780000002027811 */ /* 0x000fc800078eb8ff */
[----:B------:R-:W-:-:S07]  /*1f90*/  LOP3.LUT R4, R2, R0, R7, 0xfe, !PT ;  /* 0x0000000002047212 */ /* 0x000fce00078efe07 */
.L_x_14027:
[----:B------:R-:W-:Y:S05]  /*1fa0*/  BSYNC.RECONVERGENT B0 ;  /* 0x0000000000007941 */ /* 0x000fea0003800200 */
.L_x_14026:
[----:B------:R-:W0:Y:S02]  /*1fb0*/  F2I.FTZ.TRUNC.NTZ R4, R4 ;  /* 0x0000000400047305 */ /* 0x000e24000021f100 */
[----:B0-----:R-:W-:Y:S01]  /*1fc0*/  PRMT R0, R4, 0x7610, R0 ;  /* 0x0000761004007816 */ /* 0x001fe20000000000 */
[----:B------:R-:W-:Y:S06]  /*1fd0*/  BRA `(.L_x_14007) ;  /* 0x00000000009c7947 */ /* 0x000fec0003800000 */
.L_x_14019:
[----:B------:R-:W-:-:S09]  /*1fe0*/  UISETP.NE.AND UP0, UPT, UR4, 0x1c, UPT ;  /* 0x0000001c0400788c */ /* 0x000fd2000bf05270 */
[----:B------:R-:W-:Y:S05]  /*1ff0*/  BRA.U !UP0, `(.L_x_14030) ;  /* 0x0000000108907547 */ /* 0x000fea000b800000 */
[----:B------:R-:W-:-:S09]  /*2000*/  UISETP.NE.AND UP0, UPT, UR4, 0x1d, UPT ;  /* 0x0000001d0400788c */ /* 0x000fd2000bf05270 */
[----:B------:R-:W-:Y:S05]  /*2010*/  BRA.U !UP0, `(.L_x_14031) ;  /* 0x0000000108807547 */ /* 0x000fea000b800000 */
[----:B------:R-:W-:-:S09]  /*2020*/  UISETP.NE.AND UP0, UPT, UR4, 0x2c, UPT ;  /* 0x0000002c0400788c */ /* 0x000fd2000bf05270 */
[----:B------:R-:W-:Y:S05]  /*2030*/  BRA.U !UP0, `(.L_x_14032) ;  /* 0x0000000108487547 */ /* 0x000fea000b800000 */
.L_x_14006:
        /* <DEDUP_REMOVED lines=16> */
.L_x_14033:
[----:B------:R-:W-:Y:S01]  /*2140*/  PRMT R0, RZ, 0x7610, R0 ;  /* 0x00007610ff007816 */ /* 0x000fe20000000000 */
[----:B------:R-:W-:Y:S06]  /*2150*/  BRA `(.L_x_14007) ;  /* 0x00000000003c7947 */ /* 0x000fec0003800000 */
.L_x_14032:
        /* <DEDUP_REMOVED lines=8> */
.L_x_14035:
[----:B------:R-:W-:Y:S05]  /*21e0*/  BSYNC.RECONVERGENT B0 ;  /* 0x0000000000007941 */ /* 0x000fea0003800200 */
.L_x_14034:
[----:B------:R-:W0:Y:S02]  /*21f0*/  F2I.FTZ.TRUNC.NTZ R4, R4 ;  /* 0x0000000400047305 */ /* 0x000e24000021f100 */
[----:B0-----:R-:W-:Y:S01]  /*2200*/  PRMT R0, R4, 0x7610, R0 ;  /* 0x0000761004007816 */ /* 0x001fe20000000000 */
[----:B------:R-:W-:Y:S06]  /*2210*/  BRA `(.L_x_14007) ;  /* 0x00000000000c7947 */ /* 0x000fec0003800000 */
.L_x_14031:
[----:B------:R2:W5:Y:S01]  /*2220*/  LDG.E.U8 R0, desc[UR36][R2.64] ;  /* 0x0000002402007981 */ /* 0x000562000c1e1100 */
[----:B------:R-:W-:Y:S05]  /*2230*/  BRA `(.L_x_14007) ;  /* 0x0000000000047947 */ /* 0x000fea0003800000 */
.L_x_14030:
[----:B------:R1:W5:Y:S02]  /*2240*/  LDG.E.U8 R0, desc[UR36][R2.64] ;  /* 0x0000002402007981 */ /* 0x000364000c1e1100 */
.L_x_14007:
[----:B------:R-:W0:Y:S01]  /*2250*/  LDCU.64 UR6, c[0x0][0x580] ;  /* 0x0000b000ff0677ac */ /* 0x000e220008000a00 */
[----:B-1--45:R-:W-:Y:S01]  /*2260*/  PRMT R0, R0, 0x9910, RZ ;  /* 0x0000991000007816 */ /* 0x032fe200000000ff */
[----:B------:R-:W-:Y:S02]  /*2270*/  UPRMT UR5, UR39, 0x9910, URZ ;  /* 0x0000991027057896 */ /* 0x000fe400080000ff */
[----:B------:R-:W-:Y:S02]  /*2280*/  UPRMT UR4, UR43, 0x9910, URZ ;  /* 0x000099102b047896 */ /* 0x000fe400080000ff */
[----:B------:R-:W-:-:S04]  /*2290*/  UISETP.GT.AND UP0, UPT, UR5, 0x9, UPT ;  /* 0x000000090500788c */ /* 0x000fc8000bf04270 */
[----:B------:R-:W-:Y:S01]  /*22a0*/  IMAD R7, R0, UR4, RZ ;  /* 0x0000000400077c24 */ /* 0x000fe2000f8e02ff */
[----:B0-23--:R-:W-:-:S05]  /*22b0*/  IADD3 R2, P0, PT, R16, UR6, RZ ;  /* 0x0000000610027c10 */ /* 0x00dfca000ff1e0ff */
        /* <DEDUP_REMOVED lines=12> */
.L_x_14039:
[----:B------:R3:W-:Y:S01]  /*2380*/  STG.E.U8 desc[UR36][R2.64], R7 ;  /* 0x0000000702007986 */ /* 0x0007e2000c101124 */
[----:B------:R-:W-:Y:S05]  /*2390*/  BRA `(.L_x_14041) ;  /* 0x0000000c00847947 */ /* 0x000fea0003800000 */
.L_x_14038:
[----:B------:R-:W-:-:S09]  /*23a0*/  UISETP.NE.AND UP0, UPT, UR5, 0x2, UPT ;  /* 0x000000020500788c */ /* 0x000fd2000bf05270 */
[----:B------:R-:W-:Y:S05]  /*23b0*/  BRA.U !UP0, `(.L_x_14042) ;  /* 0x0000000108387547 */ /* 0x000fea000b800000 */
[----:B------:R-:W-:-:S09]  /*23c0*/  UISETP.NE.AND UP0, UPT, UR5, 0x3, UPT ;  /* 0x000000030500788c */ /* 0x000fd2000bf05270 */
[----:B------:R-:W-:Y:S05]  /*23d0*/  BRA.U !UP0, `(.L_x_14043) ;  /* 0x0000000108207547 */ /* 0x000fea000b800000 */
[----:B------:R-:W-:-:S09]  /*23e0*/  UISETP.NE.AND UP0, UPT, UR5, 0x4, UPT ;  /* 0x000000040500788c */ /* 0x000fd2000bf05270 */
[----:B------:R-:W-:Y:S05]  /*23f0*/  BRA.U UP0, `(.L_x_14040) ;  /* 0x0000000900c47547 */ /* 0x000fea000b800000 */
[----:B------:R-:W-:-:S04]  /*2400*/  LOP3.LUT R0, R7, 0xffff, RZ, 0xc0, !PT ;  /* 0x0000ffff07007812 */ /* 0x000fc800078ec0ff */
[----:B------:R-:W-:-:S05]  /*2410*/  PRMT R0, R0, 0x8880, RZ ;  /* 0x0000888000007816 */ /* 0x000fca00000000ff */
[----:B------:R-:W-:-:S05]  /*2420*/  IMAD.MOV.U32 R4, RZ, RZ, R0 ;  /* 0x000000ffff047224 */ /* 0x000fca00078e0000 */
[----:B------:R-:W-:-:S05]  /*2430*/  SHF.R.S32.HI R5, RZ, 0x1f, R4 ;  /* 0x0000001fff057819 */ /* 0x000fca0000011404 */
[----:B------:R0:W-:Y:S01]  /*2440*/  STG.E.64 desc[UR36][R2.64], R4 ;  /* 0x0000000402007986 */ /* 0x0001e2000c101b24 */
[----:B------:R-:W-:Y:S05]  /*2450*/  BRA `(.L_x_14041) ;  /* 0x0000000c00547947 */ /* 0x000fea0003800000 */
.L_x_14043:
[----:B------:R-:W-:-:S04]  /*2460*/  LOP3.LUT R7, R7, 0xffff, RZ, 0xc0, !PT ;  /* 0x0000ffff07077812 */ /* 0x000fc800078ec0ff */
[----:B------:R-:W-:-:S05]  /*2470*/  PRMT R5, R7, 0x8880, RZ ;  /* 0x0000888007057816 */ /* 0x000fca00000000ff */
[----:B------:R1:W-:Y:S01]  /*2480*/  STG.E desc[UR36][R2.64], R5 ;  /* 0x0000000502007986 */ /* 0x0003e2000c101924 */
[----:B------:R-:W-:Y:S05]  /*2490*/  BRA `(.L_x_14041) ;  /* 0x0000000c00447947 */ /* 0x000fea0003800000 */
.L_x_14042:
[----:B------:R-:W-:-:S04]  /*24a0*/  PRMT R5, R7, 0x8880, RZ ;  /* 0x0000888007057816 */ /* 0x000fc800000000ff */
[----:B------:R-:W-:-:S05]  /*24b0*/  PRMT R5, R5, 0x7710, RZ ;  /* 0x0000771005057816 */ /* 0x000fca00000000ff */
[----:B------:R2:W-:Y:S01]  /*24c0*/  STG.E.U16 desc[UR36][R2.64], R5 ;  /* 0x0000000502007986 */ /* 0x0005e2000c101524 */
[----:B------:R-:W-:Y:S05]  /*24d0*/  BRA `(.L_x_14041) ;  /* 0x0000000c00347947 */ /* 0x000fea0003800000 */
.L_x_14037:
[----:B------:R-:W-:-:S09]  /*24e0*/  UISETP.GT.AND UP0, UPT, UR5, 0x6, UPT ;  /* 0x000000060500788c */ /* 0x000fd2000bf04270 */
[----:B------:R-:W-:Y:S05]  /*24f0*/  BRA.U UP0, `(.L_x_14044) ;  /* 0x00000001002c7547 */ /* 0x000fea000b800000 */
[----:B------:R-:W-:-:S09]  /*2500*/  UISETP.NE.AND UP0, UPT, UR5, 0x5, UPT ;  /* 0x000000050500788c */ /* 0x000fd2000bf05270 */
[----:B------:R-:W-:Y:S05]  /*2510*/  BRA.U !UP0, `(.L_x_14045) ;  /* 0x0000000108147547 */ /* 0x000fea000b800000 */
[----:B------:R-:W-:-:S09]  /*2520*/  UISETP.NE.AND UP0, UPT, UR5, 0x6, UPT ;  /* 0x000000060500788c */ /* 0x000fd2000bf05270 */
[----:B------:R-:W-:Y:S05]  /*2530*/  BRA.U UP0, `(.L_x_14040) ;  /* 0x0000000900747547 */ /* 0x000fea000b800000 */
[----:B------:R-:W0:Y:S02]  /*2540*/  I2F.S8 R5, R7 ;  /* 0x0000000700057306 */ /* 0x000e240000001400 */
[----:B0-----:R0:W-:Y:S01]  /*2550*/  STG.E desc[UR36][R2.64], R5 ;  /* 0x0000000502007986 */ /* 0x0011e2000c101924 */
[----:B------:R-:W-:Y:S05]  /*2560*/  BRA `(.L_x_14041) ;  /* 0x0000000c00107947 */ /* 0x000fea0003800000 */
.L_x_14045:
[----:B------:R-:W0:Y:S02]  /*2570*/  I2F.S8 R0, R7 ;  /* 0x0000000700007306 */ /* 0x000e240000001400 */
[----:B0-----:R-:W-:-:S05]  /*2580*/  F2FP.F16.F32.PACK_AB R0, RZ, R0 ;  /* 0x00000000ff00723e */ /* 0x001fca00000000ff */
[----:B------:R0:W-:Y:S01]  /*2590*/  STG.E.U16 desc[UR36][R2.64], R0 ;  /* 0x0000000002007986 */ /* 0x0001e2000c101524 */
[----:B------:R-:W-:Y:S05]  /*25a0*/  BRA `(.L_x_14041) ;  /* 0x0000000c00007947 */ /* 0x000fea0003800000 */
.L_x_14044:
[----:B------:R-:W-:-:S09]  /*25b0*/  UISETP.NE.AND UP0, UPT, UR5, 0x7, UPT ;  /* 0x000000070500788c */ /* 0x000fd2000bf05270 */
[----:B------:R-:W-:Y:S05]  /*25c0*/  BRA.U !UP0, `(.L_x_14046) ;  /* 0x0000000108347547 */ /* 0x000fea000b800000 */
[----:B------:R-:W-:-:S09]  /*25d0*/  UISETP.NE.AND UP0, UPT, UR5, 0x8, UPT ;  /* 0x000000080500788c */ /* 0x000fd2000bf05270 */
[----:B------:R-:W-:Y:S05]  /*25e0*/  BRA.U !UP0, `(.L_x_14047) ;  /* 0x0000000108187547 */ /* 0x000fea000b800000 */
[----:B------:R-:W-:-:S09]  /*25f0*/  UISETP.NE.AND UP0, UPT, UR5, 0x9, UPT ;  /* 0x000000090500788c */ /* 0x000fd2000bf05270 */
[----:B------:R-:W-:Y:S05]  /*2600*/  BRA.U UP0, `(.L_x_14040) ;  /* 0x0000000900407547 */ /* 0x000fea000b800000 */
[----:B------:R-:W0:Y:S01]  /*2610*/  I2F.S8 R4, R7 ;  /* 0x0000000700047306 */ /* 0x000e220000001400 */
[----:B------:R-:W-:-:S05]  /*2620*/  IMAD.MOV.U32 R5, RZ, RZ, RZ ;  /* 0x000000ffff057224 */ /* 0x000fca00078e00ff */
[----:B0-----:R0:W-:Y:S01]  /*2630*/  STG.E.64 desc[UR36][R2.64], R4 ;  /* 0x0000000402007986 */ /* 0x0011e2000c101b24 */
[----:B------:R-:W-:Y:S05]  /*2640*/  BRA `(.L_x_14041) ;  /* 0x0000000800d87947 */ /* 0x000fea0003800000 */
.L_x_14047:
[----:B------:R-:W0:Y:S02]  /*2650*/  I2F.S8 R7, R7 ;  /* 0x0000000700077306 */ /* 0x000e240000001400 */
[----:B0-----:R-:W-:-:S04]  /*2660*/  F2FP.F16.F32.PACK_AB R5, RZ, R7 ;  /* 0x00000007ff05723e */ /* 0x001fc800000000ff */
[----:B------:R-:W-:-:S05]  /*2670*/  PRMT R5, R5, 0x5410, RZ ;  /* 0x0000541005057816 */ /* 0x000fca00000000ff */
[----:B------:R0:W-:Y:S01]  /*2680*/  STG.E desc[UR36][R2.64], R5 ;  /* 0x0000000502007986 */ /* 0x0001e2000c101924 */
[----:B------:R-:W-:Y:S05]  /*2690*/  BRA `(.L_x_14041) ;  /* 0x0000000800c47947 */ /* 0x000fea0003800000 */
.L_x_14046:
[----:B------:R-:W-:-:S04]  /*26a0*/  PRMT R4, R7, 0x8880, RZ ;  /* 0x0000888007047816 */ /* 0x000fc800000000ff */
[----:B------:R-:W-:-:S06]  /*26b0*/  PRMT R4, R4, 0x7710, RZ ;  /* 0x0000771004047816 */ /* 0x000fcc00000000ff */
[----:B------:R-:W0:Y:S02]  /*26c0*/  I2F.F64.S16 R4, R4 ;  /* 0x0000000400047312 */ /* 0x000e240000101c00 */
[----:B0-----:R0:W-:Y:S01]  /*26d0*/  STG.E.64 desc[UR36][R2.64], R4 ;  /* 0x0000000402007986 */ /* 0x0011e2000c101b24 */
[----:B------:R-:W-:Y:S05]  /*26e0*/  BRA `(.L_x_14041) ;  /* 0x0000000800b07947 */ /* 0x000fea0003800000 */
.L_x_14036:
        /* <DEDUP_REMOVED lines=8> */
[----:B------:R-:W-:-:S04]  /*2770*/  LOP3.LUT P0, RZ, R7, 0xff, RZ, 0xc0, !PT ;  /* 0x000000ff07ff7812 */ /* 0x000fc8000780c0ff */
[----:B------:R-:W-:-:S05]  /*2780*/  SEL R5, RZ, 0x1, !P0 ;  /* 0x00000001ff057807 */ /* 0x000fca0004000000 */
[----:B------:R0:W-:Y:S01]  /*2790*/  STG.E.U8 desc[UR36][R2.64], R5 ;  /* 0x0000000502007986 */ /* 0x0001e2000c101124 */
[----:B------:R-:W-:Y:S05]  /*27a0*/  BRA `(.L_x_14041) ;  /* 0x0000000800807947 */ /* 0x000fea0003800000 */
.L_x_14050:
[----:B------:R-:W-:Y:S02]  /*27b0*/  PRMT R4, R7, 0x8880, RZ ;  /* 0x0000888007047816 */ /* 0x000fe400000000ff */
[----:B------:R-:W-:Y:S02]  /*27c0*/  CS2R R6, SRZ ;  /* 0x0000000000067805 */ /* 0x000fe4000001ff00 */
[----:B------:R-:W-:-:S06]  /*27d0*/  PRMT R4, R4, 0x7710, RZ ;  /* 0x0000771004047816 */ /* 0x000fcc00000000ff */
[----:B------:R-:W0:Y:S02]  /*27e0*/  I2F.F64.S16 R4, R4 ;  /* 0x0000000400047312 */ /* 0x000e240000101c00 */
[----:B0-----:R0:W-:Y:S01]  /*27f0*/  STG.E.128 desc[UR36][R2.64], R4 ;  /* 0x0000000402007986 */ /* 0x0011e2000c101d24 */
[----:B------:R-:W-:Y:S05]  /*2800*/  BRA `(.L_x_14041) ;  /* 0x0000000800687947 */ /* 0x000fea0003800000 */
.L_x_14049:
[----:B------:R-:W-:-:S09]  /*2810*/  UISETP.NE.AND UP0, UPT, UR5, 0xf, UPT ;  /* 0x0000000f0500788c */ /* 0x000fd2000bf05270 */
[----:B------:R-:W-:Y:S05]  /*2820*/  BRA.U !UP0, `(.L_x_14051) ;  /* 0x0000000108a07547 */ /* 0x000fea000b800000 */
[----:B------:R-:W-:-:S09]  /*2830*/  UISETP.NE.AND UP0, UPT, UR5, 0x17, UPT ;  /* 0x000000170500788c */ /* 0x000fd2000bf05270 */
[----:B------:R-:W-:Y:S05]  /*2840*/  BRA.U !UP0, `(.L_x_14052) ;  /* 0x00000001084c7547 */ /* 0x000fea000b800000 */
[----:B------:R-:W-:-:S09]  /*2850*/  UISETP.NE.AND UP0, UPT, UR5, 0x18, UPT ;  /* 0x000000180500788c */ /* 0x000fd2000bf05270 */
[----:B------:R-:W-:Y:S05]  /*2860*/  BRA.U UP0, `(.L_x_14040) ;  /* 0x0000000500a87547 */ /* 0x000fea000b800000 */
[----:B------:R-:W0:Y:S01]  /*2870*/  I2F.S8 R7, R7 ;  /* 0x0000000700077306 */ /* 0x000e220000001400 */
[----:B------:R-:W-:Y:S01]  /*2880*/  BSSY.RECONVERGENT B0, `(.L_x_14053) ;  /* 0x000000c000007945 */ /* 0x000fe20003800200 */
[----:B------:R-:W-:Y:S02]  /*2890*/  MOV R0, 0x7f ;  /* 0x0000007f00007802 */ /* 0x000fe40000000f00 */
        /* <DEDUP_REMOVED lines=10> */
.L_x_14054:
[----:B------:R-:W-:Y:S05]  /*2940*/  BSYNC.RECONVERGENT B0 ;  /* 0x0000000000007941 */ /* 0x000fea0003800200 */
.L_x_14053:
[----:B------:R-:W-:-:S05]  /*2950*/  LOP3.LUT R5, R0, 0x80, R5, 0xf8, !PT ;  /* 0x0000008000057812 */ /* 0x000fca00078ef805 */
[----:B------:R0:W-:Y:S01]  /*2960*/  STG.E.U8 desc[UR36][R2.64], R5 ;  /* 0x0000000502007986 */ /* 0x0001e2000c101124 */
[----:B------:R-:W-:Y:S05]  /*2970*/  BRA `(.L_x_14041) ;  /* 0x00000008000c7947 */ /* 0x000fea0003800000 */
.L_x_14052:
[----:B------:R-:W0:Y:S01]  /*2980*/  I2F.S8 R7, R7 ;  /* 0x0000000700077306 */ /* 0x000e220000001400 */
        /* <DEDUP_REMOVED lines=14> */
.L_x_14056:
[----:B------:R-:W-:Y:S05]  /*2a70*/  BSYNC.RECONVERGENT B0 ;  /* 0x0000000000007941 */ /* 0x000fea0003800200 */
.L_x_14055:
[----:B------:R-:W-:-:S05]  /*2a80*/  LOP3.LUT R5, R0, 0x80, R5, 0xf8, !PT ;  /* 0x0000008000057812 */ /* 0x000fca00078ef805 */
[----:B------:R0:W-:Y:S01]  /*2a90*/  STG.E.U8 desc[UR36][R2.64], R5 ;  /* 0x0000000502007986 */ /* 0x0001e2000c101124 */
[----:B------:R-:W-:Y:S05]  /*2aa0*/  BRA `(.L_x_14041) ;  /* 0x0000000400c07947 */ /* 0x000fea0003800000 */
.L_x_14051:
[----:B------:R-:W0:Y:S02]  /*2ab0*/  I2F.S8 R0, R7 ;  /* 0x0000000700007306 */ /* 0x000e240000001400 */
[----:B0-----:R-:W-:-:S05]  /*2ac0*/  F2FP.BF16.F32.PACK_AB R0, RZ, R0 ;  /* 0x00000000ff00723e */ /* 0x001fca00000010ff */
[----:B------:R0:W-:Y:S01]  /*2ad0*/  STG.E.U16 desc[UR36][R2.64], R0 ;  /* 0x0000000002007986 */ /* 0x0001e2000c101524 */
[----:B------:R-:W-:Y:S05]  /*2ae0*/  BRA `(.L_x_14041) ;  /* 0x0000000400b07947 */ /* 0x000fea0003800000 */
.L_x_14048:
        /* <DEDUP_REMOVED lines=8> */
[----:B------:R-:W-:-:S04]  /*2b70*/  PRMT R5, R7, 0x8880, RZ ;  /* 0x0000888007057816 */ /* 0x000fc800000000ff */
[----:B------:R-:W-:-:S05]  /*2b80*/  PRMT R5, R5, 0x7710, RZ ;  /* 0x0000771005057816 */ /* 0x000fca00000000ff */
[----:B------:R0:W-:Y:S01]  /*2b90*/  STG.E.U16 desc[UR36][R2.64], R5 ;  /* 0x0000000502007986 */ /* 0x0001e2000c101524 */
[----:B------:R-:W-:Y:S05]  /*2ba0*/  BRA `(.L_x_14041) ;  /* 0x0000000400807947 */ /* 0x000fea0003800000 */
.L_x_14059:
[----:B------:R-:W0:Y:S01]  /*2bb0*/  I2F.S8 R5, R7 ;  /* 0x0000000700057306 */ /* 0x000e220000001400 */
        /* <DEDUP_REMOVED lines=12> */
.L_x_14062:
[----:B------:R-:W-:-:S04]  /*2c80*/  SHF.R.U32.HI R0, RZ, 0x14, R5 ;  /* 0x00000014ff007819 */ /* 0x000fc80000011605 */
[----:B------:R-:W-:-:S04]  /*2c90*/  LOP3.LUT R0, R0, 0x1, RZ, 0xc0, !PT ;  /* 0x0000000100007812 */ /* 0x000fc800078ec0ff */
[----:B------:R-:W-:-:S04]  /*2ca0*/  IADD3 R0, PT, PT, R5, 0x487ffff, R0 ;  /* 0x0487ffff05007810 */ /* 0x000fc80007ffe000 */
[----:B------:R-:W-:-:S04]  /*2cb0*/  SHF.R.U32.HI R0, RZ, 0x14, R0 ;  /* 0x00000014ff007819 */ /* 0x000fc80000011600 */
[----:B------:R-:W-:-:S07]  /*2cc0*/  LOP3.LUT R4, R0, 0xff, RZ, 0xc0, !PT ;  /* 0x000000ff00047812 */ /* 0x000fce00078ec0ff */
.L_x_14063:
[----:B------:R-:W-:-:S04]  /*2cd0*/  SHF.R.U32.HI R5, RZ, 0x18, R5 ;  /* 0x00000018ff057819 */ /* 0x000fc80000011605 */
[----:B------:R-:W-:-:S04]  /*2ce0*/  LOP3.LUT R4, R4, 0x80, R5, 0xf8, !PT ;  /* 0x0000008004047812 */ /* 0x000fc800078ef805 */
[----:B------:R-:W-:-:S07]  /*2cf0*/  PRMT R0, R4, 0x7610, R0 ;  /* 0x0000761004007816 */ /* 0x000fce0000000000 */
.L_x_14061:
[----:B------:R-:W-:Y:S05]  /*2d00*/  BSYNC.RECONVERGENT B0 ;  /* 0x0000000000007941 */ /* 0x000fea0003800200 */
.L_x_14060:
[----:B------:R0:W-:Y:S01]  /*2d10*/  STG.E.U8 desc[UR36][R2.64], R0 ;  /* 0x0000000002007986 */ /* 0x0001e2000c101124 */
[----:B------:R-:W-:Y:S05]  /*2d20*/  BRA `(.L_x_14041) ;  /* 0x0000000400207947 */ /* 0x000fea0003800000 */
.L_x_14058:
        /* <DEDUP_REMOVED lines=13> */
.L_x_14066:
[----:B------:R-:W-:-:S04]  /*2e00*/  SHF.R.U32.HI R0, RZ, 0x15, R5 ;  /* 0x00000015ff007819 */ /* 0x000fc80000011605 */
[----:B------:R-:W-:-:S04]  /*2e10*/  LOP3.LUT R0, R0, 0x1, RZ, 0xc0, !PT ;  /* 0x0000000100007812 */ /* 0x000fc800078ec0ff */
[----:B------:R-:W-:-:S04]  /*2e20*/  IADD3 R0, PT, PT, R5, 0x88fffff, R0 ;  /* 0x088fffff05007810 */ /* 0x000fc80007ffe000 */
[----:B------:R-:W-:-:S04]  /*2e30*/  SHF.R.U32.HI R0, RZ, 0x15, R0 ;  /* 0x00000015ff007819 */ /* 0x000fc80000011600 */
[----:B------:R-:W-:-:S07]  /*2e40*/  LOP3.LUT R4, R0, 0xff, RZ, 0xc0, !PT ;  /* 0x000000ff00047812 */ /* 0x000fce00078ec0ff */
.L_x_14067:
[----:B------:R-:W-:-:S04]  /*2e50*/  SHF.R.U32.HI R5, RZ, 0x18, R5 ;  /* 0x00000018ff057819 */ /* 0x000fc80000011605 */
[----:B------:R-:W-:-:S04]  /*2e60*/  LOP3.LUT R4, R4, 0x80, R5, 0xf8, !PT ;  /* 0x0000008004047812 */ /* 0x000fc800078ef805 */
[----:B------:R-:W-:-:S07]  /*2e70*/  PRMT R0, R4, 0x7610, R0 ;  /* 0x0000761004007816 */ /* 0x000fce0000000000 */
.L_x_14065:
[----:B------:R-:W-:Y:S05]  /*2e80*/  BSYNC.RECONVERGENT B0 ;  /* 0x0000000000007941 */ /* 0x000fea0003800200 */
.L_x_14064:
[----:B------:R0:W-:Y:S01]  /*2e90*/  STG.E.U8 desc[UR36][R2.64], R0 ;  /* 0x0000000002007986 */ /* 0x0001e2000c101124 */
[----:B------:R-:W-:Y:S05]  /*2ea0*/  BRA `(.L_x_14041) ;  /* 0x0000000000c07947 */ /* 0x000fea0003800000 */
.L_x_14057:
[----:B------:R-:W-:-:S09]  /*2eb0*/  UISETP.NE.AND UP0, UPT, UR5, 0x1c, UPT ;  /* 0x0000001c0500788c */ /* 0x000fd2000bf05270 */
[----:B------:R-:W-:Y:S05]  /*2ec0*/  BRA.U !UP0, `(.L_x_14068) ;  /* 0x0000000108ac7547 */ /* 0x000fea000b800000 */
[----:B------:R-:W-:-:S09]  /*2ed0*/  UISETP.NE.AND UP0, UPT, UR5, 0x1d, UPT ;  /* 0x0000001d0500788c */ /* 0x000fd2000bf05270 */
[----:B------:R-:W-:Y:S05]  /*2ee0*/  BRA.U !UP0, `(.L_x_14069) ;  /* 0x00000001088c7547 */ /* 0x000fea000b800000 */
[----:B------:R-:W-:-:S09]  /*2ef0*/  UISETP.NE.AND UP0, UPT, UR5, 0x2c, UPT ;  /* 0x0000002c0500788c */ /* 0x000fd2000bf05270 */
[----:B------:R-:W-:Y:S05]  /*2f00*/  BRA.U !UP0, `(.L_x_14070) ;  /* 0x0000000108447547 */ /* 0x000fea000b800000 */
.L_x_14040:
        /* <DEDUP_REMOVED lines=16> */
.L_x_14071:
[----:B------:R-:W-:Y:S05]  /*3010*/  BRA `(.L_x_14041) ;  /* 0x0000000000647947 */ /* 0x000fea0003800000 */
.L_x_14070:
[----:B------:R-:W0:Y:S02]  /*3020*/  I2F.S8 R6, R7 ;  /* 0x0000000700067306 */ /* 0x000e240000001400 */
        /* <DEDUP_REMOVED lines=15> */
.L_x_14069:
[----:B------:R-:W-:-:S04]  /*3120*/  LOP3.LUT R7, R7, 0xffff, RZ, 0xc0, !PT ;  /* 0x0000ffff07077812 */ /* 0x000fc800078ec0ff */
[----:B------:R-:W-:-:S05]  /*3130*/  PRMT R7, R7, 0x8880, RZ ;  /* 0x0000888007077816 */ /* 0x000fca00000000ff */
[----:B------:R-:W-:-:S05]  /*3140*/  IMAD.MOV.U32 R4, RZ, RZ, R7 ;  /* 0x000000ffff047224 */ /* 0x000fca00078e0007 */
[----:B------:R-:W-:-:S05]  /*3150*/  SHF.R.S32.HI R5, RZ, 0x1f, R4 ;  /* 0x0000001fff057819 */ /* 0x000fca0000011404 */
[----:B------:R0:W-:Y:S01]  /*3160*/  STG.E.64 desc[UR36][R2.64], R4 ;  /* 0x0000000402007986 */ /* 0x0001e2000c101b24 */
[----:B------:R-:W-:Y:S05]  /*3170*/  BRA `(.L_x_14041) ;  /* 0x00000000000c7947 */ /* 0x000fea0003800000 */
.L_x_14068:
[----:B------:R-:W-:-:S04]  /*3180*/  LOP3.LUT R7, R7, 0xffff, RZ, 0xc0, !PT ;  /* 0x0000ffff07077812 */ /* 0x000fc800078ec0ff */
[----:B------:R-:W-:-:S05]  /*3190*/  PRMT R5, R7, 0x8880, RZ ;  /* 0x0000888007057816 */ /* 0x000fca00000000ff */
[----:B------:R0:W-:Y:S02]  /*31a0*/  STG.E desc[UR36][R2.64], R5 ;  /* 0x0000000502007986 */ /* 0x0001e4000c101924 */
.L_x_14041:
[----:B------:R-:W-:-:S07]  /*31b0*/  VIADD R17, R17, 0x80 ;  /* 0x0000008011117836 */ /* 0x000fce0000000000 */
.L_x_14000:
[----:B------:R-:W-:Y:S05]  /*31c0*/  BSYNC.RECONVERGENT B6 ;  /* 0x0000000000067941 */ /* 0x000fea0003800200 */
.L_x_13999:
        /* <DEDUP_REMOVED lines=307> */
.L_x_14074:
        /* <DEDUP_REMOVED lines=16> */
.L_x_14078:
[----:B------:R1:W5:Y:S01]  /*4600*/  LDG.E.U8 R0, desc[UR36][R2.64] ;  /* 0x0000002402007981 */ /* 0x000362000c1e1100 */
[----:B------:R-:W-:Y:S05]  /*4610*/  BRA `(.L_x_14080) ;  /* 0x0000000c004c7947 */ /* 0x000fea0003800000 */
.L_x_14077:
        /* <DEDUP_REMOVED lines=8> */
.L_x_14082:
[----:B------:R3:W5:Y:S01]  /*46a0*/  LDG.E.U8 R0, desc[UR36][R2.64] ;  /* 0x0000002402007981 */ /* 0x000762000c1e1100 */
[----:B------:R-:W-:Y:S05]  /*46b0*/  BRA `(.L_x_14080) ;  /* 0x0000000c00247947 */ /* 0x000fea0003800000 */
.L_x_14081:
[----:B------:R2:W5:Y:S01]  /*46c0*/  LDG.E.U16 R0, desc[UR36][R2.64] ;  /* 0x0000002402007981 */ /* 0x000562000c1e1500 */
[----:B------:R-:W-:Y:S05]  /*46d0*/  BRA `(.L_x_14080) ;  /* 0x0000000c001c7947 */ /* 0x000fea0003800000 */
.L_x_14076:
        /* <DEDUP_REMOVED lines=9> */
.L_x_14084:
[----:B------:R-:W2:Y:S02]  /*4770*/  LDG.E.U16 R4, desc[UR36][R2.64] ;  /* 0x0000002402047981 */ /* 0x000ea4000c1e1500 */
[----:B--2---:R-:W-:-:S06]  /*4780*/  HADD2.F32 R4, -RZ, R4.H0_H0 ;  /* 0x20000004ff047230 */ /* 0x004fcc0000004100 */
[----:B------:R-:W0:Y:S02]  /*4790*/  F2I.FTZ.TRUNC.NTZ R4, R4 ;  /* 0x0000000400047305 */ /* 0x000e24000021f100 */
[----:B0-----:R-:W-:Y:S01]  /*47a0*/  PRMT R0, R4, 0x7610, R0 ;  /* 0x0000761004007816 */ /* 0x001fe20000000000 */
[----:B------:R-:W-:Y:S06]  /*47b0*/  BRA `(.L_x_14080) ;  /* 0x0000000800e47947 */ /* 0x000fec0003800000 */
.L_x_14083:
        /* <DEDUP_REMOVED lines=9> */
.L_x_14086:
[----:B------:R-:W2:Y:S02]  /*4850*/  LDG.E.U16 R2, desc[UR36][R2.64] ;  /* 0x0000002402027981 */ /* 0x000ea4000c1e1500 */
[----:B--2---:R-:W-:-:S06]  /*4860*/  HADD2.F32 R4, -RZ, R2.H0_H0 ;  /* 0x20000002ff047230 */ /* 0x004fcc0000004100 */
[----:B------:R-:W0:Y:S02]  /*4870*/  F2I.FTZ.TRUNC.NTZ R4, R4 ;  /* 0x0000000400047305 */ /* 0x000e24000021f100 */
[----:B0-----:R-:W-:Y:S01]  /*4880*/  PRMT R0, R4, 0x7610, R0 ;  /* 0x0000761004007816 */ /* 0x001fe20000000000 */
[----:B------:R-:W-:Y:S06]  /*4890*/  BRA `(.L_x_14080) ;  /* 0x0000000800ac7947 */ /* 0x000fec0003800000 */
.L_x_14085:
[----:B------:R-:W2:Y:S02]  /*48a0*/  LDG.E.64 R2, desc[UR36][R2.64] ;  /* 0x0000002402027981 */ /* 0x000ea4000c1e1b00 */
[----:B--2---:R0:W1:Y:S02]  /*48b0*/  F2I.F64.TRUNC R0, R2 ;  /* 0x0000000200007311 */ /* 0x004064000030d100 */
[----:B01----:R-:W-:Y:S05]  /*48c0*/  BRA `(.L_x_14080) ;  /* 0x0000000800a07947 */ /* 0x003fea0003800000 */
.L_x_14075:
        /* <DEDUP_REMOVED lines=12> */
.L_x_14089:
[----:B------:R-:W2:Y:S02]  /*4990*/  LDG.E.64 R2, desc[UR36][R2.64] ;  /* 0x0000002402027981 */ /* 0x000ea4000c1e1b00 */
[----:B--2---:R0:W1:Y:S02]  /*49a0*/  F2I.F64.TRUNC R0, R2 ;  /* 0x0000000200007311 */ /* 0x004064000030d100 */
[----:B01----:R-:W-:Y:S05]  /*49b0*/  BRA `(.L_x_14080) ;  /* 0x0000000800647947 */ /* 0x003fea0003800000 */
.L_x_14088:
        /* <DEDUP_REMOVED lines=27> */
.L_x_14091:
        /* <DEDUP_REMOVED lines=14> */
.L_x_14090:
[----:B------:R-:W2:Y:S02]  /*4c50*/  LDG.E.U16 R4, desc[UR36][R2.64] ;  /* 0x0000002402047981 */ /* 0x000ea4000c1e1500 */
[----:B--2---:R-:W-:-:S06]  /*4c60*/  IMAD.U32 R4, R4, 0x10000, RZ ;  /* 0x0001000004047824 */ /* 0x004fcc00078e00ff */
[----:B------:R-:W0:Y:S02]  /*4c70*/  F2I.FTZ.TRUNC.NTZ R4, R4 ;  /* 0x0000000400047305 */ /* 0x000e24000021f100 */
[----:B0-----:R-:W-:Y:S01]  /*4c80*/  PRMT R0, R4, 0x7610, R0 ;  /* 0x0000761004007816 */ /* 0x001fe20000000000 */
[----:B------:R-:W-:Y:S06]  /*4c90*/  BRA `(.L_x_14080) ;  /* 0x0000000400ac7947 */ /* 0x000fec0003800000 */
.L_x_14087:
        /* <DEDUP_REMOVED lines=10> */
.L_x_14094:
        /* <DEDUP_REMOVED lines=21> */
.L_x_14098:
[----:B------:R-:W-:Y:S05]  /*4e90*/  BSYNC.RECONVERGENT B1 ;  /* 0x0000000000017941 */ /* 0x000fea0003800200 */
.L_x_14097:
[----:B------:R-:W-:Y:S01]  /*4ea0*/  IMAD.SHL.U32 R0, R0, 0x100000, RZ ;  /* 0x0010000000007824 */ /* 0x000fe200078e00ff */
[----:B------:R-:W-:-:S04]  /*4eb0*/  LEA R2, R2, 0x3b800000, 0x17 ;  /* 0x3b80000002027811 */ /* 0x000fc800078eb8ff */
[----:B------:R-:W-:-:S07]  /*4ec0*/  LOP3.LUT R4, R2, R0, R7, 0xfe, !PT ;  /* 0x0000000002047212 */ /* 0x000fce00078efe07 */
.L_x_14096:
[----:B------:R-:W-:Y:S05]  /*4ed0*/  BSYNC.RECONVERGENT B0 ;  /* 0x0000000000007941 */ /* 0x000fea0003800200 */
.L_x_14095:
[----:B------:R-:W0:Y:S02]  /*4ee0*/  F2I.FTZ.TRUNC.NTZ R4, R4 ;  /* 0x0000000400047305 */ /* 0x000e24000021f100 */
[----:B0-----:R-:W-:Y:S01]  /*4ef0*/  PRMT R0, R4, 0x7610, R0 ;  /* 0x0000761004007816 */ /* 0x001fe20000000000 */
[----:B------:R-:W-:Y:S06]  /*4f00*/  BRA `(.L_x_14080) ;  /* 0x0000000400107947 */ /* 0x000fec0003800000 */
.L_x_14093:
        /* <DEDUP_REMOVED lines=21> */
.L_x_14102:
[----:B------:R-:W-:Y:S05]  /*5060*/  BSYNC.RECONVERGENT B1 ;  /* 0x0000000000017941 */ /* 0x000fea0003800200 */
.L_x_14101:
[----:B------:R-:W-:Y:S01]  /*5070*/  IMAD.SHL.U32 R0, R0, 0x200000, RZ ;  /* 0x0020000000007824 */ /* 0x000fe200078e00ff */
[----:B------:R-:W-:-:S04]  /*5080*/  LEA R2, R2, 0x37800000, 0x17 ;  /* 0x3780000002027811 */ /* 0x000fc800078eb8ff */
[----:B------:R-:W-:-:S07]  /*5090*/  LOP3.LUT R4, R2, R0, R7, 0xfe, !PT ;  /* 0x0000000002047212 */ /* 0x000fce00078efe07 */
.L_x_14100:
[----:B------:R-:W-:Y:S05]  /*50a0*/  BSYNC.RECONVERGENT B0 ;  /* 0x0000000000007941 */ /* 0x000fea0003800200 */
.L_x_14099:
[----:B------:R-:W0:Y:S02]  /*50b0*/  F2I.FTZ.TRUNC.NTZ R4, R4 ;  /* 0x0000000400047305 */ /* 0x000e24000021f100 */
[----:B0-----:R-:W-:Y:S01]  /*50c0*/  PRMT R0, R4, 0x7610, R0 ;  /* 0x0000761004007816 */ /* 0x001fe20000000000 */
[----:B------:R-:W-:Y:S06]  /*50d0*/  BRA `(.L_x_14080) ;  /* 0x00000000009c7947 */ /* 0x000fec0003800000 */
.L_x_14092:
        /* <DEDUP_REMOVED lines=14> */
.L_x_14106:
[----:B------:R-:W-:Y:S05]  /*51c0*/  BSYNC.RECONVERGENT B0 ;  /* 0x0000000000007941 */ /* 0x000fea0003800200 */
.L_x_14105:
[----:B------:R-:W0:Y:S02]  /*51d0*/  F2I.FTZ.TRUNC.NTZ R4, R4 ;  /* 0x0000000400047305 */ /* 0x000e24000021f100 */
[----:B0-----:R-:W-:Y:S01]  /*51e0*/  PRMT R0, R4, 0x7610, R0 ;  /* 0x0000761004007816 */ /* 0x001fe20000000000 */
[----:B------:R-:W-:Y:S06]  /*51f0*/  BRA `(.L_x_14080) ;  /* 0x0000000000547947 */ /* 0x000fec0003800000 */
.L_x_14079:
        /* <DEDUP_REMOVED lines=16> */
.L_x_14107:
[----:B------:R-:W-:Y:S01]  /*5300*/  PRMT R0, RZ, 0x7610, R0 ;  /* 0x00007610ff007816 */ /* 0x000fe20000000000 */
[----:B------:R-:W-:Y:S06]  /*5310*/  BRA `(.L_x_14080) ;  /* 0x00000000000c7947 */ /* 0x000fec0003800000 */
.L_x_14104:
[----:B------:R0:W5:Y:S01]  /*5320*/  LDG.E.U8 R0, desc[UR36][R2.64] ;  /* 0x0000002402007981 */ /* 0x000162000c1e1100 */
[----:B------:R-:W-:Y:S05]  /*5330*/  BRA `(.L_x_14080) ;  /* 0x0000000000047947 */ /* 0x000fea0003800000 */
.L_x_14103:
[----:B------:R0:W5:Y:S02]  /*5340*/  LDG.E.U8 R0, desc[UR36][R2.64] ;  /* 0x0000002402007981 */ /* 0x000164000c1e1100 */
.L_x_14080:
[----:B------:R-:W0:Y:S01]  /*5350*/  LDCU.64 UR6, c[0x0][0x580] ;  /* 0x0000b000ff0677ac */ /* 0x000e220008000a00 */
[----:B-1---5:R-:W-:Y:S01]  /*5360*/  PRMT R0, R0, 0x9910, RZ ;  /* 0x0000991000007816 */ /* 0x022fe200000000ff */
[----:B------:R-:W-:Y:S02]  /*5370*/  UPRMT UR5, UR39, 0x9910, URZ ;  /* 0x0000991027057896 */ /* 0x000fe400080000ff */
[----:B------:R-:W-:Y:S02]  /*5380*/  UPRMT UR4, UR43, 0x9910, URZ ;  /* 0x000099102b047896 */ /* 0x000fe400080000ff */
[----:B------:R-:W-:-:S04]  /*5390*/  UISETP.GT.AND UP0, UPT, UR5, 0x9, UPT ;  /* 0x000000090500788c */ /* 0x000fc8000bf04270 */
[----:B------:R-:W-:Y:S01]  /*53a0*/  IMAD R7, R0, UR4, RZ ;  /* 0x0000000400077c24 */ /* 0x000fe2000f8e02ff */
[----:B0-234-:R-:W-:-:S04]  /*53b0*/  IADD3 R2, P0, PT, R16, UR6, RZ ;  /* 0x0000000610027c10 */ /* 0x01dfc8000ff1e0ff */
        /* <DEDUP_REMOVED lines=12> */
.L_x_14111:
[----:B------:R0:W-:Y:S01]  /*5480*/  STG.E.U8 desc[UR36][R2.64], R7 ;  /* 0x0000000702007986 */ /* 0x0001e2000c101124 */
[----:B------:R-:W-:Y:S05]  /*5490*/  BRA `(.L_x_14113) ;  /* 0x0000000c00807947 */ /* 0x000fea0003800000 */
.L_x_14110:
        /* <DEDUP_REMOVED lines=12> */
.L_x_14115:
[----:B------:R-:W-:-:S04]  /*5560*/  LOP3.LUT R7, R7, 0xffff, RZ, 0xc0, !PT ;  /* 0x0000ffff07077812 */ /* 0x000fc800078ec0ff */
[----:B------:R-:W-:-:S05]  /*5570*/  PRMT R5, R7, 0x8880, RZ ;  /* 0x0000888007057816 */ /* 0x000fca00000000ff */
[----:B------:R0:W-:Y:S01]  /*5580*/  STG.E desc[UR36][R2.64], R5 ;  /* 0x0000000502007986 */ /* 0x0001e2000c101924 */
[----:B------:R-:W-:Y:S05]  /*5590*/  BRA `(.L_x_14113) ;  /* 0x0000000c00407947 */ /* 0x000fea0003800000 */
.L_x_14114:
[----:B------:R-:W-:-:S04]  /*55a0*/  PRMT R5, R7, 0x8880, RZ ;  /* 0x0000888007057816 */ /* 0x000fc800000000ff */
[----:B------:R-:W-:-:S05]  /*55b0*/  PRMT R5, R5, 0x7710, RZ ;  /* 0x0000771005057816 */ /* 0x000fca00000000ff */
[----:B------:R0:W-:Y:S01]  /*55c0*/  STG.E.U16 desc[UR36][R2.64], R5 ;  /* 0x0000000502007986 */ /* 0x0001e2000c101524 */
[----:B------:R-:W-:Y:S05]  /*55d0*/  BRA `(.L_x_14113) ;  /* 0x0000000c00307947 */ /* 0x000fea0003800000 */
.L_x_14109:
        /* <DEDUP_REMOVED lines=9> */
.L_x_14117:
[----:B------:R-:W0:Y:S02]  /*5670*/  I2F.S8 R0, R7 ;  /* 0x0000000700007306 */ /* 0x000e240000001400 */
[----:B0-----:R-:W-:-:S05]  /*5680*/  F2FP.F16.F32.PACK_AB R0, RZ, R0 ;  /* 0x00000000ff00723e */ /* 0x001fca00000000ff */
[----:B------:R0:W-:Y:S01]  /*5690*/  STG.E.U16 desc[UR36][R2.64], R0 ;  /* 0x0000000002007986 */ /* 0x0001e2000c101524 */
[----:B------:R-:W-:Y:S05]  /*56a0*/  BRA `(.L_x_14113) ;  /* 0x0000000800fc7947 */ /* 0x000fea0003800000 */
.L_x_14116:
        /* <DEDUP_REMOVED lines=10> */
.L_x_14119:
[----:B------:R-:W0:Y:S02]  /*5750*/  I2F.S8 R7, R7 ;  /* 0x0000000700077306 */ /* 0x000e240000001400 */
[----:B0-----:R-:W-:-:S04]  /*5760*/  F2FP.F16.F32.PACK_AB R5, RZ, R7 ;  /* 0x00000007ff05723e */ /* 0x001fc800000000ff */
[----:B------:R-:W-:-:S05]  /*5770*/  PRMT R5, R5, 0x5410, RZ ;  /* 0x0000541005057816 */ /* 0x000fca00000000ff */
[----:B------:R0:W-:Y:S01]  /*5780*/  STG.E desc[UR36][R2.64], R5 ;  /* 0x0000000502007986 */ /* 0x0001e2000c101924 */
[----:B------:R-:W-:Y:S05]  /*5790*/  BRA `(.L_x_14113) ;  /* 0x0000000800c07947 */ /* 0x000fea0003800000 */
.L_x_14118:
[----:B------:R-:W-:-:S04]  /*57a0*/  PRMT R4, R7, 0x8880, RZ ;  /* 0x0000888007047816 */ /* 0x000fc800000000ff */
[----:B------:R-:W-:-:S06]  /*57b0*/  PRMT R4, R4, 0x7710, RZ ;  /* 0x0000771004047816 */ /* 0x000fcc00000000ff */
[----:B------:R-:W0:Y:S02]  /*57c0*/  I2F.F64.S16 R4, R4 ;  /* 0x0000000400047312 */ /* 0x000e240000101c00 */
[----:B0-----:R0:W-:Y:S01]  /*57d0*/  STG.E.64 desc[UR36][R2.64], R4 ;  /* 0x0000000402007986 */ /* 0x0011e2000c101b24 */
[----:B------:R-:W-:Y:S05]  /*57e0*/  BRA `(.L_x_14113) ;  /* 0x0000000800ac7947 */ /* 0x000fea0003800000 */
.L_x_14108:
        /* <DEDUP_REMOVED lines=14> */
.L_x_14123:
[----:B------:R-:W0:Y:S01]  /*58d0*/  I2F.S8 R5, R7 ;  /* 0x0000000700057306 */ /* 0x000e220000001400 */
        /* <DEDUP_REMOVED lines=17> */
.L_x_14126:
[----:B------:R-:W-:-:S04]  /*59f0*/  SHF.R.U32.HI R5, RZ, 0x18, R5 ;  /* 0x00000018ff057819 */ /* 0x000fc80000011605 */
[----:B------:R-:W-:-:S07]  /*5a00*/  LOP3.LUT R0, R0, 0x80, R5, 0xf8, !PT ;  /* 0x0000008000007812 */ /* 0x000fce00078ef805 */
.L_x_14125:
[----:B------:R-:W-:Y:S05]  /*5a10*/  BSYNC.RECONVERGENT B0 ;  /* 0x0000000000007941 */ /* 0x000fea0003800200 */
.L_x_14124:
[----:B------:R0:W-:Y:S01]  /*5a20*/  STG.E.U8 desc[UR36][R2.64], R0 ;  /* 0x0000000002007986 */ /* 0x0001e2000c101124 */
[----:B------:R-:W-:Y:S05]  /*5a30*/  BRA `(.L_x_14113) ;  /* 0x0000000800187947 */ /* 0x000fea0003800000 */
.L_x_14122:
        /* <DEDUP_REMOVED lines=18> */
.L_x_14129:
[----:B------:R-:W-:-:S04]  /*5b60*/  SHF.R.U32.HI R5, RZ, 0x18, R5 ;  /* 0x00000018ff057819 */ /* 0x000fc80000011605 */
[----:B------:R-:W-:-:S07]  /*5b70*/  LOP3.LUT R0, R0, 0x80, R5, 0xf8, !PT ;  /* 0x0000008000007812 */ /* 0x000fce00078ef805 */
.L_x_14128:
[----:B------:R-:W-:Y:S05]  /*5b80*/  BSYNC.RECONVERGENT B0 ;  /* 0x0000000000007941 */ /* 0x000fea0003800200 */
.L_x_14127:
[----:B------:R0:W-:Y:S01]  /*5b90*/  STG.E.U8 desc[UR36][R2.64], R0 ;  /* 0x0000000002007986 */ /* 0x0001e2000c101124 */
[----:B------:R-:W-:Y:S05]  /*5ba0*/  BRA `(.L_x_14113) ;  /* 0x0000000400bc7947 */ /* 0x000fea0003800000 */
.L_x_14121:
[----:B------:R-:W-:-:S09]  /*5bb0*/  UISETP.NE.AND UP0, UPT, UR5, 0x1c, UPT ;  /* 0x0000001c0500788c */ /* 0x000fd2000bf05270 */
[----:B------:R-:W-:Y:S05]  /*5bc0*/  BRA.U !UP0, `(.L_x_14130) ;  /* 0x0000000108687547 */ /* 0x000fea000b800000 */
[----:B------:R-:W-:-:S09]  /*5bd0*/  UISETP.NE.AND UP0, UPT, UR5, 0x1d, UPT ;  /* 0x0000001d0500788c */ /* 0x000fd2000bf05270 */
[----:B------:R-:W-:Y:S05]  /*5be0*/  BRA.U !UP0, `(.L_x_14131) ;  /* 0x0000000108487547 */ /* 0x000fea000b800000 */
[----:B------:R-:W-:-:S09]  /*5bf0*/  UISETP.NE.AND UP0, UPT, UR5, 0x2c, UPT ;  /* 0x0000002c0500788c */ /* 0x000fd2000bf05270 */
[----:B------:R-:W-:Y:S05]  /*5c00*/  BRA.U UP0, `(.L_x_14112) ;  /* 0x0000000100c07547 */ /* 0x000fea000b800000 */
        /* <DEDUP_REMOVED lines=16> */
.L_x_14131:
[----:B------:R-:W-:-:S04]  /*5d10*/  LOP3.LUT R7, R7, 0xffff, RZ, 0xc0, !PT ;  /* 0x0000ffff07077812 */ /* 0x000fc800078ec0ff */
[----:B------:R-:W-:-:S05]  /*5d20*/  PRMT R7, R7, 0x8880, RZ ;  /* 0x0000888007077816 */ /* 0x000fca00000000ff */
[----:B------:R-:W-:-:S05]  /*5d30*/  IMAD.MOV.U32 R4, RZ, RZ, R7 ;  /* 0x000000ffff047224 */ /* 0x000fca00078e0007 */
[----:B------:R-:W-:-:S05]  /*5d40*/  SHF.R.S32.HI R5, RZ, 0x1f, R4 ;  /* 0x0000001fff057819 */ /* 0x000fca0000011404 */
[----:B------:R0:W-:Y:S01]  /*5d50*/  STG.E.64 desc[UR36][R2.64], R4 ;  /* 0x0000000402007986 */ /* 0x0001e2000c101b24 */
[----:B------:R-:W-:Y:S05]  /*5d60*/  BRA `(.L_x_14113) ;  /* 0x00000004004c7947 */ /* 0x000fea0003800000 */
.L_x_14130:
[----:B------:R-:W-:-:S04]  /*5d70*/  LOP3.LUT R7, R7, 0xffff, RZ, 0xc0, !PT ;  /* 0x0000ffff07077812 */ /* 0x000fc800078ec0ff */
[----:B------:R-:W-:-:S05]  /*5d80*/  PRMT R5, R7, 0x8880, RZ ;  /* 0x0000888007057816 */ /* 0x000fca00000000ff */
[----:B------:R0:W-:Y:S01]  /*5d90*/  STG.E desc[UR36][R2.64], R5 ;  /* 0x0000000502007986 */ /* 0x0001e2000c101924 */
[----:B------:R-:W-:Y:S05]  /*5da0*/  BRA `(.L_x_14113) ;  /* 0x00000004003c7947 */ /* 0x000fea0003800000 */
.L_x_14120:
        /* <DEDUP_REMOVED lines=10> */
.L_x_14133:
[----:B------:R-:W-:Y:S02]  /*5e50*/  PRMT R4, R7, 0x8880, RZ ;  /* 0x0000888007047816 */ /* 0x000fe400000000ff */
[----:B------:R-:W-:Y:S02]  /*5e60*/  CS2R R6, SRZ ;  /* 0x0000000000067805 */ /* 0x000fe4000001ff00 */
[----:B------:R-:W-:-:S06]  /*5e70*/  PRMT R4, R4, 0x7710, RZ ;  /* 0x0000771004047816 */ /* 0x000fcc00000000ff */
[----:B------:R-:W0:Y:S02]  /*5e80*/  I2F.F64.S16 R4, R4 ;  /* 0x0000000400047312 */ /* 0x000e240000101c00 */
[----:B0-----:R4:W-:Y:S01]  /*5e90*/  STG.E.128 desc[UR36][R2.64], R4 ;  /* 0x0000000402007986 */ /* 0x0019e2000c101d24 */
[----:B------:R-:W-:Y:S05]  /*5ea0*/  BRA `(.L_x_14113) ;  /* 0x0000000000fc7947 */ /* 0x000fea0003800000 */
.L_x_14132:
[----:B------:R-:W-:-:S09]  /*5eb0*/  UISETP.NE.AND UP0, UPT, UR5, 0xf, UPT ;  /* 0x0000000f0500788c */ /* 0x000fd2000bf05270 */
[----:B------:R-:W-:Y:S05]  /*5ec0*/  BRA.U !UP0, `(.L_x_14134) ;  /* 0x0000000108e87547 */ /* 0x000fea000b800000 */
[----:B------:R-:W-:-:S09]  /*5ed0*/  UISETP.NE.AND UP0, UPT, UR5, 0x17, UPT ;  /* 0x000000170500788c */ /* 0x000fd2000bf05270 */
[----:B------:R-:W-:Y:S05]  /*5ee0*/  BRA.U !UP0, `(.L_x_14135) ;  /* 0x0000000108907547 */ /* 0x000fea000b800000 */
[----:B------:R-:W-:-:S09]  /*5ef0*/  UISETP.NE.AND UP0, UPT, UR5, 0x18, UPT ;  /* 0x000000180500788c */ /* 0x000fd2000bf05270 */
[----:B------:R-:W-:Y:S05]  /*5f00*/  BRA.U !UP0, `(.L_x_14136) ;  /* 0x0000000108447547 */ /* 0x000fea000b800000 */
.L_x_14112:
        /* <DEDUP_REMOVED lines=16> */
.L_x_14137:
[----:B------:R-:W-:Y:S05]  /*6010*/  BRA `(.L_x_14113) ;  /* 0x0000000000a07947 */ /* 0x000fea0003800000 */
.L_x_14136:
[----:B------:R-:W0:Y:S01]  /*6020*/  I2F.S8 R7, R7 ;  /* 0x0000000700077306 */ /* 0x000e220000001400 */
        /* <DEDUP_REMOVED lines=12> */
.L_x_14139:
[----:B------:R-:W-:Y:S05]  /*60f0*/  BSYNC.RECONVERGENT B0 ;  /* 0x0000000000007941 */ /* 0x000fea0003800200 */
.L_x_14138:
[----:B------:R-:W-:-:S05]  /*6100*/  LOP3.LUT R5, R0, 0x80, R5, 0xf8, !PT ;  /* 0x0000008000057812 */ /* 0x000fca00078ef805 */
[----:B------:R2:W-:Y:S01]  /*6110*/  STG.E.U8 desc[UR36][R2.64], R5 ;  /* 0x0000000502007986 */ /* 0x0005e2000c101124 */
[----:B------:R-:W-:Y:S05]  /*6120*/  BRA `(.L_x_14113) ;  /* 0x00000000005c7947 */ /* 0x000fea0003800000 */
.L_x_14135:
[----:B------:R-:W0:Y:S01]  /*6130*/  I2F.S8 R5, R7 ;  /* 0x0000000700057306 */ /* 0x000e220000001400 */
        /* <DEDUP_REMOVED lines=11> */
.L_x_14141:
[----:B------:R-:W-:Y:S01]  /*61f0*/  IMAD.MOV.U32 R0, RZ, RZ, 0x7f ;  /* 0x0000007fff007424 */ /* 0x000fe200078e00ff */
[----:B------:R-:W-:-:S04]  /*6200*/  ISETP.GT.U32.AND P0, PT, R4, 0x7f800000, PT ;  /* 0x7f8000000400780c */ /* 0x000fc80003f04070 */
[----:B------:R-:W-:-:S09]  /*6210*/  SEL R0, R0, 0x7c, P0 ;  /* 0x0000007c00007807 */ /* 0x000fd20000000000 */
.L_x_14142:
[----:B------:R-:W-:Y:S05]  /*6220*/  BSYNC.RECONVERGENT B0 ;  /* 0x0000000000007941 */ /* 0x000fea0003800200 */
.L_x_14140:
[----:B------:R-:W-:-:S04]  /*6230*/  SHF.R.U32.HI R5, RZ, 0x18, R5 ;  /* 0x00000018ff057819 */ /* 0x000fc80000011605 */
[----:B------:R-:W-:-:S05]  /*6240*/  LOP3.LUT R5, R0, 0x80, R5, 0xf8, !PT ;  /* 0x0000008000057812 */ /* 0x000fca00078ef805 */
[----:B------:R1:W-:Y:S01]  /*6250*/  STG.E.U8 desc[UR36][R2.64], R5 ;  /* 0x0000000502007986 */ /* 0x0003e2000c101124 */
[----:B------:R-:W-:Y:S05]  /*6260*/  BRA `(.L_x_14113) ;  /* 0x00000000000c7947 */ /* 0x000fea0003800000 */
.L_x_14134:
[----:B------:R-:W0:Y:S02]  /*6270*/  I2F.S8 R0, R7 ;  /* 0x0000000700007306 */ /* 0x000e240000001400 */
[----:B0-----:R-:W-:-:S05]  /*6280*/  F2FP.BF16.F32.PACK_AB R0, RZ, R0 ;  /* 0x00000000ff00723e */ /* 0x001fca00000010ff */
[----:B------:R0:W-:Y:S02]  /*6290*/  STG.E.U16 desc[UR36][R2.64], R0 ;  /* 0x0000000002007986 */ /* 0x0001e4000c101524 */
.L_x_14113:
[----:B------:R-:W-:-:S07]  /*62a0*/  VIADD R17, R17, 0x80 ;  /* 0x0000008011117836 */ /* 0x000fce0000000000 */
.L_x_14073:
[----:B------:R-:W-:Y:S05]  /*62b0*/  BSYNC.RECONVERGENT B6 ;  /* 0x0000000000067941 */ /* 0x000fea0003800200 */
.L_x_14072:
[----:B------:R-:W5:Y:S01]  /*62c0*/  LDCU UR4, c[0x0][0x380] ;  /* 0x00007000ff0477ac */ /* 0x000f620008000800 */
[----:B------:R-:W-:Y:S01]  /*62d0*/  BSSY.RECONVERGENT B6, `(.L_x_14143) ;  /* 0x000030d000067945 */ /* 0x000fe20003800200 */
[----:B-----5:R-:W-:-:S13]  /*62e0*/  ISETP.GE.AND P0, PT, R17, UR4, PT ;  /* 0x0000000411007c0c */ /* 0x020fda000bf06270 */
[----:B------:R-:W-:Y:S05]  /*62f0*/  @P0 BRA `(.L_x_14144) ;  /* 0x0000003000280947 */ /* 0x000fea0003800000 */
[----:B------:R-:W5:Y:S01]  /*6300*/  LDCU UR4, c[0x0][0x388] ;  /* 0x00007100ff0477ac */ /* 0x000f620008000800 */
        /* <DEDUP_REMOVED lines=302> */
.L_x_14145:
        /* <DEDUP_REMOVED lines=16> */
.L_x_14149:
[----:B------:R0:W5:Y:S01]  /*76f0*/  LDG.E.U8 R0, desc[UR36][R2.64] ;  /* 0x0000002402007981 */ /* 0x000162000c1e1100 */
[----:B------:R-:W-:Y:S05]  /*7700*/  BRA `(.L_x_14151) ;  /* 0x0000000c004c7947 */ /* 0x000fea0003800000 */
.L_x_14148:
        /* <DEDUP_REMOVED lines=8> */
.L_x_14153:
[----:B------:R3:W5:Y:S01]  /*7790*/  LDG.E.U8 R0, desc[UR36][R2.64] ;  /* 0x0000002402007981 */ /* 0x000762000c1e1100 */
[----:B------:R-:W-:Y:S05]  /*77a0*/  BRA `(.L_x_14151) ;  /* 0x0000000c00247947 */ /* 0x000fea0003800000 */
.L_x_14152:
[----:B------:R0:W5:Y:S01]  /*77b0*/  LDG.E.U16 R0, desc[UR36][R2.64] ;  /* 0x0000002402007981 */ /* 0x000162000c1e1500 */
[----:B------:R-:W-:Y:S05]  /*77c0*/  BRA `(.L_x_14151) ;  /* 0x0000000c001c7947 */ /* 0x000fea0003800000 */
.L_x_14147:
        /* <DEDUP_REMOVED lines=9> */
.L_x_14155:
[----:B------:R-:W2:Y:S02]  /*7860*/  LDG.E.U16 R4, desc[UR36][R2.64] ;  /* 0x0000002402047981 */ /* 0x000ea4000c1e1500 */
[----:B--2---:R-:W-:-:S06]  /*7870*/  HADD2.F32 R4, -RZ, R4.H0_H0 ;  /* 0x20000004ff047230 */ /* 0x004fcc0000004100 */
[----:B------:R-:W0:Y:S02]  /*7880*/  F2I.FTZ.TRUNC.NTZ R4, R4 ;  /* 0x0000000400047305 */ /* 0x000e24000021f100 */
[----:B0-----:R-:W-:Y:S01]  /*7890*/  PRMT R0, R4, 0x7610, R0 ;  /* 0x0000761004007816 */ /* 0x001fe20000000000 */
[----:B------:R-:W-:Y:S06]  /*78a0*/  BRA `(.L_x_14151) ;  /* 0x0000000800e47947 */ /* 0x000fec0003800000 */
.L_x_14154:
        /* <DEDUP_REMOVED lines=9> */
.L_x_14157:
[----:B------:R-:W2:Y:S02]  /*7940*/  LDG.E.U16 R2, desc[UR36][R2.64] ;  /* 0x0000002402027981 */ /* 0x000ea4000c1e1500 */
[----:B--2---:R-:W-:-:S06]  /*7950*/  HADD2.F32 R4, -RZ, R2.H0_H0 ;  /* 0x20000002ff047230 */ /* 0x004fcc0000004100 */
[----:B------:R-:W0:Y:S02]  /*7960*/  F2I.FTZ.TRUNC.NTZ R4, R4 ;  /* 0x0000000400047305 */ /* 0x000e24000021f100 */
[----:B0-----:R-:W-:Y:S01]  /*7970*/  PRMT R0, R4, 0x7610, R0 ;  /* 0x0000761004007816 */ /* 0x001fe20000000000 */
[----:B------:R-:W-:Y:S06]  /*7980*/  BRA `(.L_x_14151) ;  /* 0x0000000800ac7947 */ /* 0x000fec0003800000 */
.L_x_14156:
[----:B------:R-:W2:Y:S02]  /*7990*/  LDG.E.64 R2, desc[UR36][R2.64] ;  /* 0x0000002402027981 */ /* 0x000ea4000c1e1b00 */
[----:B--2---:R0:W1:Y:S02]  /*79a0*/  F2I.F64.TRUNC R0, R2 ;  /* 0x0000000200007311 */ /* 0x004064000030d100 */
[----:B01----:R-:W-:Y:S05]  /*79b0*/  BRA `(.L_x_14151) ;  /* 0x0000000800a07947 */ /* 0x003fea0003800000 */
.L_x_14146:
        /* <DEDUP_REMOVED lines=12> */
.L_x_14160:
[----:B------:R-:W2:Y:S02]  /*7a80*/  LDG.E.64 R2, desc[UR36][R2.64] ;  /* 0x0000002402027981 */ /* 0x000ea4000c1e1b00 */
[----:B--2---:R0:W1:Y:S02]  /*7a90*/  F2I.F64.TRUNC R0, R2 ;  /* 0x0000000200007311 */ /* 0x004064000030d100 */
[----:B01----:R-:W-:Y:S05]  /*7aa0*/  BRA `(.L_x_14151) ;  /* 0x0000000800647947 */ /* 0x003fea0003800000 */
.L_x_14159:
        /* <DEDUP_REMOVED lines=27> */
.L_x_14162:
        /* <DEDUP_REMOVED lines=14> */
.L_x_14161:
[----:B------:R-:W2:Y:S02]  /*7d40*/  LDG.E.U16 R4, desc[UR36][R2.64] ;  /* 0x0000002402047981 */ /* 0x000ea4000c1e1500 */
[----:B--2---:R-:W-:-:S06]  /*7d50*/  IMAD.U32 R4, R4, 0x10000, RZ ;  /* 0x0001000004047824 */ /* 0x004fcc00078e00ff */
[----:B------:R-:W0:Y:S02]  /*7d60*/  F2I.FTZ.TRUNC.NTZ R4, R4 ;  /* 0x0000000400047305 */ /* 0x000e24000021f100 */
[----:B0-----:R-:W-:Y:S01]  /*7d70*/  PRMT R0, R4, 0x7610, R0 ;  /* 0x0000761004007816 */ /* 0x001fe20000000000 */
[----:B------:R-:W-:Y:S06]  /*7d80*/  BRA `(.L_x_14151) ;  /* 0x0000000400ac7947 */ /* 0x000fec0003800000 */
.L_x_14158:
        /* <DEDUP_REMOVED lines=10> */
.L_x_14165:
        /* <DEDUP_REMOVED lines=21> */
.L_x_14169:
[----:B------:R-:W-:Y:S05]  /*7f80*/  BSYNC.RECONVERGENT B1 ;  /* 0x0000000000017941 */ /* 0x000fea0003800200 */
.L_x_14168:
[----:B------:R-:W-:Y:S01]  /*7f90*/  IMAD.SHL.U32 R0, R0, 0x100000, RZ ;  /* 0x0010000000007824 */ /* 0x000fe200078e00ff */
[----:B------:R-:W-:-:S04]  /*7fa0*/  LEA R2, R2, 0x3b800000, 0x17 ;  /* 0x3b80000002027811 */ /* 0x000fc800078eb8ff */
[----:B------:R-:W-:-:S07]  /*7fb0*/  LOP3.LUT R4, R2, R0, R7, 0xfe, !PT ;  /* 0x0000000002047212 */ /* 0x000fce00078efe07 */
.L_x_14167:
[----:B------:R-:W-:Y:S05]  /*7fc0*/  BSYNC.RECONVERGENT B0 ;  /* 0x0000000000007941 */ /* 0x000fea0003800200 */
.L_x_14166:
[----:B------:R-:W0:Y:S02]  /*7fd0*/  F2I.FTZ.TRUNC.NTZ R4, R4 ;  /* 0x0000000400047305 */ /* 0x000e24000021f100 */
[----:B0-----:R-:W-:Y:S01]  /*7fe0*/  PRMT R0, R4, 0x7610, R0 ;  /* 0x0000761004007816 */ /* 0x001fe20000000000 */
[----:B------:R-:W-:Y:S06]  /*7ff0*/  BRA `(.L_x_14151) ;  /* 0x0000000400107947 */ /* 0x000fec0003800000 */
.L_x_14164:
        /* <DEDUP_REMOVED lines=21> */
.L_x_14173:
[----:B------:R-:W-:Y:S05]  /*8150*/  BSYNC.RECONVERGENT B1 ;  /* 0x0000000000017941 */ /* 0x000fea0003800200 */
.L_x_14172:
[----:B------:R-:W-:Y:S02]  /*8160*/  SHF.L.U32 R0, R0, 0x15, RZ ;  /* 0x0000001500007819 */ /* 0x000fe400000006ff */
[----:B------:R-:W-:-:S04]  /*8170*/  LEA R2, R2, 0x37800000, 0x17 ;  /* 0x3780000002027811 */ /* 0x000fc800078eb8ff */
[----:B------:R-:W-:-:S07]  /*8180*/  LOP3.LUT R4, R2, R0, R7, 0xfe, !PT ;  /* 0x0000000002047212 */ /* 0x000fce00078efe07 */
.L_x_14171:
[----:B------:R-:W-:Y:S05]  /*8190*/  BSYNC.RECONVERGENT B0 ;  /* 0x0000000000007941 */ /* 0x000fea0003800200 */
.L_x_14170:
[----:B------:R-:W0:Y:S02]  /*81a0*/  F2I.FTZ.TRUNC.NTZ R4, R4 ;  /* 0x0000000400047305 */ /* 0x000e24000021f100 */
[----:B0-----:R-:W-:Y:S01]  /*81b0*/  PRMT R0, R4, 0x7610, R0 ;  /* 0x0000761004007816 */ /* 0x001fe20000000000 */
[----:B------:R-:W-:Y:S06]  /*81c0*/  BRA `(.L_x_14151) ;  /* 0x00000000009c7947 */ /* 0x000fec0003800000 */
.L_x_14163:
        /* <DEDUP_REMOVED lines=14> */
.L_x_14177:
[----:B------:R-:W-:Y:S05]  /*82b0*/  BSYNC.RECONVERGENT B0 ;  /* 0x0000000000007941 */ /* 0x000fea0003800200 */
.L_x_14176:
[----:B------:R-:W0:Y:S02]  /*82c0*/  F2I.FTZ.TRUNC.NTZ R4, R4 ;  /* 0x0000000400047305 */ /* 0x000e24000021f100 */
[----:B0-----:R-:W-:Y:S01]  /*82d0*/  PRMT R0, R4, 0x7610, R0 ;  /* 0x0000761004007816 */ /* 0x001fe20000000000 */
[----:B------:R-:W-:Y:S06]  /*82e0*/  BRA `(.L_x_14151) ;  /* 0x0000000000547947 */ /* 0x000fec0003800000 */
.L_x_14150:
        /* <DEDUP_REMOVED lines=15> */
[----:B--2---:R-:W-:Y:S05]  /*83e0*/  CALL.ABS.NOINC R2 ;  /* 0x0000000002007343 */ /* 0x004fea0003c00000 */
.L_x_14178:
[----:B------:R-:W-:Y:S01]  /*83f0*/  PRMT R0, RZ, 0x7610, R0 ;  /* 0x00007610ff007816 */ /* 0x000fe20000000000 */
[----:B------:R-:W-:Y:S06]  /*8400*/  BRA `(.L_x_14151) ;  /* 0x00000000000c7947 */ /* 0x000fec0003800000 */
.L_x_14175:
[----:B------:R1:W5:Y:S01]  /*8410*/  LDG.E.U8 R0, desc[UR36][R2.64] ;  /* 0x0000002402007981 */ /* 0x000362000c1e1100 */
[----:B------:R-:W-:Y:S05]  /*8420*/  BRA `(.L_x_14151) ;  /* 0x0000000000047947 */ /* 0x000fea0003800000 */
.L_x_14174:
[----:B------:R2:W5:Y:S02]  /*8430*/  LDG.E.U8 R0, desc[UR36][R2.64] ;  /* 0x0000002402007981 */ /* 0x000564000c1e1100 */
.L_x_14151:
[----:B------:R-:W0:Y:S01]  /*8440*/  LDCU.64 UR6, c[0x0][0x580] ;  /* 0x0000b000ff0677ac */ /* 0x000e220008000a00 */
[----:B-1---5:R-:W-:Y:S01]  /*8450*/  PRMT R0, R0, 0x9910, RZ ;  /* 0x0000991000007816 */ /* 0x022fe200000000ff */
[----:B------:R-:W-:Y:S02]  /*8460*/  UPRMT UR5, UR39, 0x9910, URZ ;  /* 0x0000991027057896 */ /* 0x000fe400080000ff */
[----:B------:R-:W-:Y:S02]  /*8470*/  UPRMT UR4, UR43, 0x9910, URZ ;  /* 0x000099102b047896 */ /* 0x000fe400080000ff */
[----:B------:R-:W-:-:S04]  /*8480*/  UISETP.GT.AND UP0, UPT, UR5, 0x9, UPT ;  /* 0x000000090500788c */ /* 0x000fc8000bf04270 */
[----:B------:R-:W-:Y:S01]  /*8490*/  IMAD R7, R0, UR4, RZ ;  /* 0x0000000400077c24 */ /* 0x000fe2000f8e02ff */
[----:B0-234-:R-:W-:-:S05]  /*84a0*/  IADD3 R2, P0, PT, R16, UR6, RZ ;  /* 0x0000000610027c10 */ /* 0x01dfca000ff1e0ff */
        /* <DEDUP_REMOVED lines=12> */
.L_x_14182:
[----:B------:R4:W-:Y:S01]  /*8570*/  STG.E.U8 desc[UR36][R2.64], R7 ;  /* 0x0000000702007986 */ /* 0x0009e2000c101124 */
[----:B------:R-:W-:Y:S05]  /*8580*/  BRA `(.L_x_14184) ;  /* 0x0000000c00807947 */ /* 0x000fea0003800000 */
.L_x_14181:
        /* <DEDUP_REMOVED lines=12> */
.L_x_14186:
[----:B------:R-:W-:-:S04]  /*8650*/  LOP3.LUT R7, R7, 0xffff, RZ, 0xc0, !PT ;  /* 0x0000ffff07077812 */ /* 0x000fc800078ec0ff */
[----:B------:R-:W-:-:S05]  /*8660*/  PRMT R5, R7, 0x8880, RZ ;  /* 0x0000888007057816 */ /* 0x000fca00000000ff */
[----:B------:R2:W-:Y:S01]  /*8670*/  STG.E desc[UR36][R2.64], R5 ;  /* 0x0000000502007986 */ /* 0x0005e2000c101924 */
[----:B------:R-:W-:Y:S05]  /*8680*/  BRA `(.L_x_14184) ;  /* 0x0000000c00407947 */ /* 0x000fea0003800000 */
.L_x_14185:
[----:B------:R-:W-:-:S04]  /*8690*/  PRMT R5, R7, 0x8880, RZ ;  /* 0x0000888007057816 */ /* 0x000fc800000000ff */
[----:B------:R-:W-:-:S05]  /*86a0*/  PRMT R5, R5, 0x7710, RZ ;  /* 0x0000771005057816 */ /* 0x000fca00000000ff */
[----:B------:R0:W-:Y:S01]  /*86b0*/  STG.E.U16 desc[UR36][R2.64], R5 ;  /* 0x0000000502007986 */ /* 0x0001e2000c101524 */
[----:B------:R-:W-:Y:S05]  /*86c0*/  BRA `(.L_x_14184) ;  /* 0x0000000c00307947 */ /* 0x000fea0003800000 */
.L_x_14180:
        /* <DEDUP_REMOVED lines=9> */
.L_x_14188:
[----:B------:R-:W0:Y:S02]  /*8760*/  I2F.S8 R0, R7 ;  /* 0x0000000700007306 */ /* 0x000e240000001400 */
[----:B0-----:R-:W-:-:S05]  /*8770*/  F2FP.F16.F32.PACK_AB R0, RZ, R0 ;  /* 0x00000000ff00723e */ /* 0x001fca00000000ff */
[----:B------:R0:W-:Y:S01]  /*8780*/  STG.E.U16 desc[UR36][R2.64], R0 ;  /* 0x0000000002007986 */ /* 0x0001e2000c101524 */
[----:B------:R-:W-:Y:S05]  /*8790*/  BRA `(.L_x_14184) ;  /* 0x0000000800fc7947 */ /* 0x000fea0003800000 */
.L_x_14187:
        /* <DEDUP_REMOVED lines=10> */
.L_x_14190:
[----:B------:R-:W0:Y:S02]  /*8840*/  I2F.S8 R7, R7 ;  /* 0x0000000700077306 */ /* 0x000e240000001400 */
[----:B0-----:R-:W-:-:S04]  /*8850*/  F2FP.F16.F32.PACK_AB R5, RZ, R7 ;  /* 0x00000007ff05723e */ /* 0x001fc800000000ff */
[----:B------:R-:W-:-:S05]  /*8860*/  PRMT R5, R5, 0x5410, RZ ;  /* 0x0000541005057816 */ /* 0x000fca00000000ff */
[----:B------:R0:W-:Y:S01]  /*8870*/  STG.E desc[UR36][R2.64], R5 ;  /* 0x0000000502007986 */ /* 0x0001e2000c101924 */
[----:B------:R-:W-:Y:S05]  /*8880*/  BRA `(.L_x_14184) ;  /* 0x0000000800c07947 */ /* 0x000fea0003800000 */
.L_x_14189:
[----:B------:R-:W-:-:S04]  /*8890*/  PRMT R4, R7, 0x8880, RZ ;  /* 0x0000888007047816 */ /* 0x000fc800000000ff */
[----:B------:R-:W-:-:S06]  /*88a0*/  PRMT R4, R4, 0x7710, RZ ;  /* 0x0000771004047816 */ /* 0x000fcc00000000ff */
[----:B------:R-:W0:Y:S02]  /*88b0*/  I2F.F64.S16 R4, R4 ;  /* 0x0000000400047312 */ /* 0x000e240000101c00 */
[----:B0-----:R0:W-:Y:S01]  /*88c0*/  STG.E.64 desc[UR36][R2.64], R4 ;  /* 0x0000000402007986 */ /* 0x0011e2000c101b24 */
[----:B------:R-:W-:Y:S05]  /*88d0*/  BRA `(.L_x_14184) ;  /* 0x0000000800ac7947 */ /* 0x000fea0003800000 */
.L_x_14179:
        /* <DEDUP_REMOVED lines=14> */
.L_x_14194:
[----:B------:R-:W0:Y:S01]  /*89c0*/  I2F.S8 R5, R7 ;  /* 0x0000000700057306 */ /* 0x000e220000001400 */
        /* <DEDUP_REMOVED lines=17> */
.L_x_14197:
[----:B------:R-:W-:-:S04]  /*8ae0*/  SHF.R.U32.HI R5, RZ, 0x18, R5 ;  /* 0x00000018ff057819 */ /* 0x000fc80000011605 */
[----:B------:R-:W-:-:S07]  /*8af0*/  LOP3.LUT R0, R0, 0x80, R5, 0xf8, !PT ;  /* 0x0000008000007812 */ /* 0x000fce00078ef805 */
.L_x_14196:
[----:B------:R-:W-:Y:S05]  /*8b00*/  BSYNC.RECONVERGENT B0 ;  /* 0x0000000000007941 */ /* 0x000fea0003800200 */
.L_x_14195:
[----:B------:R0:W-:Y:S01]  /*8b10*/  STG.E.U8 desc[UR36][R2.64], R0 ;  /* 0x0000000002007986 */ /* 0x0001e2000c101124 */
[----:B------:R-:W-:Y:S05]  /*8b20*/  BRA `(.L_x_14184) ;  /* 0x0000000800187947 */ /* 0x000fea0003800000 */
.L_x_14193:
        /* <DEDUP_REMOVED lines=18> */
.L_x_14200:
[----:B------:R-:W-:-:S04]  /*8c50*/  SHF.R.U32.HI R5, RZ, 0x18, R5 ;  /* 0x00000018ff057819 */ /* 0x000fc80000011605 */
[----:B------:R-:W-:-:S07]  /*8c60*/  LOP3.LUT R0, R0, 0x80, R5, 0xf8, !PT ;  /* 0x0000008000007812 */ /* 0x000fce00078ef805 */
.L_x_14199:
[----:B------:R-:W-:Y:S05]  /*8c70*/  BSYNC.RECONVERGENT B0 ;  /* 0x0000000000007941 */ /* 0x000fea0003800200 */
.L_x_14198:
[----:B------:R0:W-:Y:S01]  /*8c80*/  STG.E.U8 desc[UR36][R2.64], R0 ;  /* 0x0000000002007986 */ /* 0x0001e2000c101124 */
[----:B------:R-:W-:Y:S05]  /*8c90*/  BRA `(.L_x_14184) ;  /* 0x0000000400bc7947 */ /* 0x000fea0003800000 */
.L_x_14192:
        /* <DEDUP_REMOVED lines=22> */
.L_x_14202:
[----:B------:R-:W-:-:S04]  /*8e00*/  LOP3.LUT R7, R7, 0xffff, RZ, 0xc0, !PT ;  /* 0x0000ffff07077812 */ /* 0x000fc800078ec0ff */
[----:B------:R-:W-:-:S04]  /*8e10*/  PRMT R7, R7, 0x8880, RZ ;  /* 0x0000888007077816 */ /* 0x000fc800000000ff */
[----:B------:R-:W-:-:S04]  /*8e20*/  MOV R4, R7 ;  /* 0x0000000700047202 */ /* 0x000fc80000000f00 */
[----:B------:R-:W-:-:S05]  /*8e30*/  SHF.R.S32.HI R5, RZ, 0x1f, R4 ;  /* 0x0000001fff057819 */ /* 0x000fca0000011404 */
[----:B------:R0:W-:Y:S01]  /*8e40*/  STG.E.64 desc[UR36][R2.64], R4 ;  /* 0x0000000402007986 */ /* 0x0001e2000c101b24 */
[----:B------:R-:W-:Y:S05]  /*8e50*/  BRA `(.L_x_14184) ;  /* 0x00000004004c7947 */ /* 0x000fea0003800000 */
.L_x_14201:
[----:B------:R-:W-:-:S04]  /*8e60*/  LOP3.LUT R7, R7, 0xffff, RZ, 0xc0, !PT ;  /* 0x0000ffff07077812 */ /* 0x000fc800078ec0ff */
[----:B------:R-:W-:-:S05]  /*8e70*/  PRMT R5, R7, 0x8880, RZ ;  /* 0x0000888007057816 */ /* 0x000fca00000000ff */
[----:B------:R0:W-:Y:S01]  /*8e80*/  STG.E desc[UR36][R2.64], R5 ;  /* 0x0000000502007986 */ /* 0x0001e2000c101924 */
[----:B------:R-:W-:Y:S05]  /*8e90*/  BRA `(.L_x_14184) ;  /* 0x00000004003c7947 */ /* 0x000fea0003800000 */
.L_x_14191:
        /* <DEDUP_REMOVED lines=10> */
.L_x_14204:
[----:B------:R-:W-:Y:S02]  /*8f40*/  PRMT R4, R7, 0x8880, RZ ;  /* 0x0000888007047816 */ /* 0x000fe400000000ff */
[----:B------:R-:W-:Y:S02]  /*8f50*/  CS2R R6, SRZ ;  /* 0x0000000000067805 */ /* 0x000fe4000001ff00 */
[----:B------:R-:W-:-:S06]  /*8f60*/  PRMT R4, R4, 0x7710, RZ ;  /* 0x0000771004047816 */ /* 0x000fcc00000000ff */
[----:B------:R-:W0:Y:S02]  /*8f70*/  I2F.F64.S16 R4, R4 ;  /* 0x0000000400047312 */ /* 0x000e240000101c00 */
[----:B0-----:R0:W-:Y:S01]  /*8f80*/  STG.E.128 desc[UR36][R2.64], R4 ;  /* 0x0000000402007986 */ /* 0x0011e2000c101d24 */
[----:B------:R-:W-:Y:S05]  /*8f90*/  BRA `(.L_x_14184) ;  /* 0x0000000000fc7947 */ /* 0x000fea0003800000 */
.L_x_14203:
[----:B------:R-:W-:-:S09]  /*8fa0*/  UISETP.NE.AND UP0, UPT, UR5, 0xf, UPT ;  /* 0x0000000f0500788c */ /* 0x000fd2000bf05270 */
[----:B------:R-:W-:Y:S05]  /*8fb0*/  BRA.U !UP0, `(.L_x_14205) ;  /* 0x0000000108e87547 */ /* 0x000fea000b800000 */
[----:B------:R-:W-:-:S09]  /*8fc0*/  UISETP.NE.AND UP0, UPT, UR5, 0x17, UPT ;  /* 0x000000170500788c */ /* 0x000fd2000bf05270 */
[----:B------:R-:W-:Y:S05]  /*8fd0*/  BRA.U !UP0, `(.L_x_14206) ;  /* 0x0000000108907547 */ /* 0x000fea000b800000 */
[----:B------:R-:W-:-:S09]  /*8fe0*/  UISETP.NE.AND UP0, UPT, UR5, 0x18, UPT ;  /* 0x000000180500788c */ /* 0x000fd2000bf05270 */
[----:B------:R-:W-:Y:S05]  /*8ff0*/  BRA.U !UP0, `(.L_x_14207) ;  /* 0x0000000108447547 */ /* 0x000fea000b800000 */
.L_x_14183:
        /* <DEDUP_REMOVED lines=9> */
[----:B------:R-:W-:-:S02]  /*9090*/  IMAD.U32 R5, RZ, RZ, UR5 ;  /* 0x00000005ff057e24 */ /* 0x000fc4000f8e00ff */
[----:B---3--:R-:W-:Y:S01]  /*90a0*/  IMAD.U32 R6, RZ, RZ, UR6 ;  /* 0x00000006ff067e24 */ /* 0x008fe2000f8e00ff */
[----:B------:R-:W-:Y:S01]  /*90b0*/  MOV R7, UR7 ;  /* 0x0000000700077c02 */ /* 0x000fe20008000f00 */
[----:B----4-:R-:W-:Y:S02]  /*90c0*/  IMAD.U32 R10, RZ, RZ, UR8 ;  /* 0x00000008ff0a7e24 */ /* 0x010fe4000f8e00ff */
[----:B-1----:R-:W-:-:S07]  /*90d0*/  IMAD.U32 R11, RZ, RZ, UR9 ;  /* 0x00000009ff0b7e24 */ /* 0x002fce000f8e00ff */
[----:B------:R-:W-:-:S07]  /*90e0*/  LEPC R20, `(.L_x_14208) ;  /* 0x000000001014794e */ /* 0x000fce0000000000 */
[----:B--2---:R-:W-:Y:S05]  /*90f0*/  CALL.ABS.NOINC R2 ;  /* 0x0000000002007343 */ /* 0x004fea0003c00000 */
.L_x_14208:
[----:B------:R-:W-:Y:S05]  /*9100*/  BRA `(.L_x_14184) ;  /* 0x0000000000a07947 */ /* 0x000fea0003800000 */
.L_x_14207:
        /* <DEDUP_REMOVED lines=13> */
.L_x_14210:
[----:B------:R-:W-:Y:S05]  /*91e0*/  BSYNC.RECONVERGENT B0 ;  /* 0x0000000000007941 */ /* 0x000fea0003800200 */
.L_x_14209:
[----:B------:R-:W-:-:S05]  /*91f0*/  LOP3.LUT R5, R0, 0x80, R5, 0xf8, !PT ;  /* 0x0000008000057812 */ /* 0x000fca00078ef805 */
[----:B------:R0:W-:Y:S01]  /*9200*/  STG.E.U8 desc[UR36][R2.64], R5 ;  /* 0x0000000502007986 */ /* 0x0001e2000c101124 */
[----:B------:R-:W-:Y:S05]  /*9210*/  BRA `(.L_x_14184) ;  /* 0x00000000005c7947 */ /* 0x000fea0003800000 */
.L_x_14206:
        /* <DEDUP_REMOVED lines=12> */
.L_x_14212:
[----:B------:R-:W-:Y:S01]  /*92e0*/  IMAD.MOV.U32 R0, RZ, RZ, 0x7f ;  /* 0x0000007fff007424 */ /* 0x000fe200078e00ff */
[----:B------:R-:W-:-:S04]  /*92f0*/  ISETP.GT.U32.AND P0, PT, R4, 0x7f800000, PT ;  /* 0x7f8000000400780c */ /* 0x000fc80003f04070 */
[----:B------:R-:W-:-:S09]  /*9300*/  SEL R0, R0, 0x7c, P0 ;  /* 0x0000007c00007807 */ /* 0x000fd20000000000 */
.L_x_14213:
[----:B------:R-:W-:Y:S05]  /*9310*/  BSYNC.RECONVERGENT B0 ;  /* 0x0000000000007941 */ /* 0x000fea0003800200 */
.L_x_14211:
[----:B------:R-:W-:-:S04]  /*9320*/  SHF.R.U32.HI R5, RZ, 0x18, R5 ;  /* 0x00000018ff057819 */ /* 0x000fc80000011605 */
[----:B------:R-:W-:-:S05]  /*9330*/  LOP3.LUT R5, R0, 0x80, R5, 0xf8, !PT ;  /* 0x0000008000057812 */ /* 0x000fca00078ef805 */
[----:B------:R0:W-:Y:S01]  /*9340*/  STG.E.U8 desc[UR36][R2.64], R5 ;  /* 0x0000000502007986 */ /* 0x0001e2000c101124 */
[----:B------:R-:W-:Y:S05]  /*9350*/  BRA `(.L_x_14184) ;  /* 0x00000000000c7947 */ /* 0x000fea0003800000 */
.L_x_14205:
[----:B------:R-:W0:Y:S02]  /*9360*/  I2F.S8 R0, R7 ;  /* 0x0000000700007306 */ /* 0x000e240000001400 */
[----:B0-----:R-:W-:-:S05]  /*9370*/  F2FP.BF16.F32.PACK_AB R0, RZ, R0 ;  /* 0x00000000ff00723e */ /* 0x001fca00000010ff */
[----:B------:R0:W-:Y:S02]  /*9380*/  STG.E.U16 desc[UR36][R2.64], R0 ;  /* 0x0000000002007986 */ /* 0x0001e4000c101524 */
.L_x_14184:
[----:B------:R-:W-:-:S07]  /*9390*/  IADD3 R17, PT, PT, R17, 0x80, RZ ;  /* 0x0000008011117810 */ /* 0x000fce0007ffe0ff */
.L_x_14144:
[----:B------:R-:W-:Y:S05]  /*93a0*/  BSYNC.RECONVERGENT B6 ;  /* 0x0000000000067941 */ /* 0x000fea0003800200 */
.L_x_14143:
[----:B------:R-:W5:Y:S02]  /*93b0*/  LDCU UR4, c[0x0][0x380] ;  /* 0x00007000ff0477ac */ /* 0x000f640008000800 */
[----:B-----5:R-:W-:-:S13]  /*93c0*/  ISETP.GE.AND P0, PT, R17, UR4, PT ;  /* 0x0000000411007c0c */ /* 0x020fda000bf06270 */
[----:B------:R-:W-:Y:S05]  /*93d0*/  @P0 EXIT ;  /* 0x000000000000094d */ /* 0x000fea0003800000 */
[----:B------:R-:W5:Y:S01]  /*93e0*/  LDCU UR4, c[0x0][0x388] ;  /* 0x00007100ff0477ac */ /* 0x000f620008000800 */
        /* <DEDUP_REMOVED lines=302> */
.L_x_14214:
        /* <DEDUP_REMOVED lines=18> */
.L_x_14218:
[----:B------:R0:W5:Y:S01]  /*a7f0*/  LDG.E.U8 R0, desc[UR36][R2.64] ;  /* 0x0000002402007981 */ /* 0x000162000c1e1100 */
[----:B------:R-:W-:Y:S05]  /*a800*/  BRA `(.L_x_14220) ;  /* 0x0000000c004c7947 */ /* 0x000fea0003800000 */
.L_x_14217:
        /* <DEDUP_REMOVED lines=8> */
.L_x_14222:
[----:B------:R0:W5:Y:S01]  /*a890*/  LDG.E.U8 R0, desc[UR36][R2.64] ;  /* 0x0000002402007981 */ /* 0x000162000c1e1100 */
[----:B------:R-:W-:Y:S05]  /*a8a0*/  BRA `(.L_x_14220) ;  /* 0x0000000c00247947 */ /* 0x000fea0003800000 */
.L_x_14221:
[----:B------:R0:W5:Y:S01]  /*a8b0*/  LDG.E.U16 R0, desc[UR36][R2.64] ;  /* 0x0000002402007981 */ /* 0x000162000c1e1500 */
[----:B------:R-:W-:Y:S05]  /*a8c0*/  BRA `(.L_x_14220) ;  /* 0x0000000c001c7947 */ /* 0x000fea0003800000 */
.L_x_14216:
        /* <DEDUP_REMOVED lines=9> */
.L_x_14224:
[----:B------:R-:W2:Y:S02]  /*a960*/  LDG.E.U16 R4, desc[UR36][R2.64] ;  /* 0x0000002402047981 */ /* 0x000ea4000c1e1500 */
[----:B--2---:R-:W-:-:S06]  /*a970*/  HADD2.F32 R4, -RZ, R4.H0_H0 ;  /* 0x20000004ff047230 */ /* 0x004fcc0000004100 */
[----:B------:R-:W0:Y:S02]  /*a980*/  F2I.FTZ.TRUNC.NTZ R4, R4 ;  /* 0x0000000400047305 */ /* 0x000e24000021f100 */
[----:B0-----:R-:W-:Y:S01]  /*a990*/  PRMT R0, R4, 0x7610, R0 ;  /* 0x0000761004007816 */ /* 0x001fe20000000000 */
[----:B------:R-:W-:Y:S06]  /*a9a0*/  BRA `(.L_x_14220) ;  /* 0x0000000800e47947 */ /* 0x000fec0003800000 */
.L_x_14223:
        /* <DEDUP_REMOVED lines=9> */
.L_x_14226:
[----:B------:R-:W2:Y:S02]  /*aa40*/  LDG.E.U16 R2, desc[UR36][R2.64] ;  /* 0x0000002402027981 */ /* 0x000ea4000c1e1500 */
[----:B--2---:R-:W-:-:S06]  /*aa50*/  HADD2.F32 R4, -RZ, R2.H0_H0 ;  /* 0x20000002ff047230 */ /* 0x004fcc0000004100 */
[----:B------:R-:W0:Y:S02]  /*aa60*/  F2I.FTZ.TRUNC.NTZ R4, R4 ;  /* 0x0000000400047305 */ /* 0x000e24000021f100 */
[----:B0-----:R-:W-:Y:S01]  /*aa70*/  PRMT R0, R4, 0x7610, R0 ;  /* 0x0000761004007816 */ /* 0x001fe20000000000 */
[----:B------:R-:W-:Y:S06]  /*aa80*/  BRA `(.L_x_14220) ;  /* 0x0000000800ac7947 */ /* 0x000fec0003800000 */
.L_x_14225:
[----:B------:R-:W2:Y:S02]  /*aa90*/  LDG.E.64 R2, desc[UR36][R2.64] ;  /* 0x0000002402027981 */ /* 0x000ea4000c1e1b00 */
[----:B--2---:R0:W1:Y:S02]  /*aaa0*/  F2I.F64.TRUNC R0, R2 ;  /* 0x0000000200007311 */ /* 0x004064000030d100 */
[----:B01----:R-:W-:Y:S05]  /*aab0*/  BRA `(.L_x_14220) ;  /* 0x0000000800a07947 */ /* 0x003fea0003800000 */
.L_x_14215:
        /* <DEDUP_REMOVED lines=12> */
.L_x_14229:
[----:B------:R-:W2:Y:S02]  /*ab80*/  LDG.E.64 R2, desc[UR36][R2.64] ;  /* 0x0000002402027981 */ /* 0x000ea4000c1e1b00 */
[----:B--2---:R3:W4:Y:S02]  /*ab90*/  F2I.F64.TRUNC R0, R2 ;  /* 0x0000000200007311 */ /* 0x004724000030d100 */
[----:B---34-:R-:W-:Y:S05]  /*aba0*/  BRA `(.L_x_14220) ;  /* 0x0000000800647947 */ /* 0x018fea0003800000 */
.L_x_14228:
        /* <DEDUP_REMOVED lines=27> */
.L_x_14231:
        /* <DEDUP_REMOVED lines=14> */
.L_x_14230:
[----:B------:R-:W2:Y:S02]  /*ae40*/  LDG.E.U16 R4, desc[UR36][R2.64] ;  /* 0x0000002402047981 */ /* 0x000ea4000c1e1500 */
[----:B--2---:R-:W-:-:S06]  /*ae50*/  SHF.L.U32 R4, R4, 0x10, RZ ;  /* 0x0000001004047819 */ /* 0x004fcc00000006ff */
[----:B------:R-:W0:Y:S02]  /*ae60*/  F2I.FTZ.TRUNC.NTZ R4, R4 ;  /* 0x0000000400047305 */ /* 0x000e24000021f100 */
[----:B0-----:R-:W-:Y:S01]  /*ae70*/  PRMT R0, R4, 0x7610, R0 ;  /* 0x0000761004007816 */ /* 0x001fe20000000000 */
[----:B------:R-:W-:Y:S06]  /*ae80*/  BRA `(.L_x_14220) ;  /* 0x0000000400ac7947 */ /* 0x000fec0003800000 */
.L_x_14227:
        /* <DEDUP_REMOVED lines=10> */
.L_x_14234:
        /* <DEDUP_REMOVED lines=21> */
.L_x_14238:
[----:B------:R-:W-:Y:S05]  /*b080*/  BSYNC.RECONVERGENT B1 ;  /* 0x0000000000017941 */ /* 0x000fea0003800200 */
.L_x_14237:
[----:B------:R-:W-:Y:S01]  /*b090*/  IMAD.SHL.U32 R0, R0, 0x100000, RZ ;  /* 0x0010000000007824 */ /* 0x000fe200078e00ff */
[----:B------:R-:W-:-:S04]  /*b0a0*/  LEA R2, R2, 0x3b800000, 0x17 ;  /* 0x3b80000002027811 */ /* 0x000fc800078eb8ff */
[----:B------:R-:W-:-:S07]  /*b0b0*/  LOP3.LUT R4, R2, R0, R7, 0xfe, !PT ;  /* 0x0000000002047212 */ /* 0x000fce00078efe07 */
.L_x_14236:
[----:B------:R-:W-:Y:S05]  /*b0c0*/  BSYNC.RECONVERGENT B0 ;  /* 0x0000000000007941 */ /* 0x000fea0003800200 */
.L_x_14235:
[----:B------:R-:W0:Y:S02]  /*b0d0*/  F2I.FTZ.TRUNC.NTZ R4, R4 ;  /* 0x0000000400047305 */ /* 0x000e24000021f100 */
[----:B0-----:R-:W-:Y:S01]  /*b0e0*/  PRMT R0, R4, 0x7610, R0 ;  /* 0x0000761004007816 */ /* 0x001fe20000000000 */
[----:B------:R-:W-:Y:S06]  /*b0f0*/  BRA `(.L_x_14220) ;  /* 0x0000000400107947 */ /* 0x000fec0003800000 */
.L_x_14233:
        /* <DEDUP_REMOVED lines=21> */
.L_x_14242:
[----:B------:R-:W-:Y:S05]  /*b250*/  BSYNC.RECONVERGENT B1 ;  /* 0x0000000000017941 */ /* 0x000fea0003800200 */
.L_x_14241:
[----:B------:R-:W-:Y:S01]  /*b260*/  IMAD.SHL.U32 R0, R0, 0x200000, RZ ;  /* 0x0020000000007824 */ /* 0x000fe200078e00ff */
[----:B------:R-:W-:-:S04]  /*b270*/  LEA R2, R2, 0x37800000, 0x17 ;  /* 0x3780000002027811 */ /* 0x000fc800078eb8ff */
[----:B------:R-:W-:-:S07]  /*b280*/  LOP3.LUT R4, R2, R0, R7, 0xfe, !PT ;  /* 0x0000000002047212 */ /* 0x000fce00078efe07 */
.L_x_14240:
[----:B------:R-:W-:Y:S05]  /*b290*/  BSYNC.RECONVERGENT B0 ;  /* 0x0000000000007941 */ /* 0x000fea0003800200 */
.L_x_14239:
[----:B------:R-:W0:Y:S02]  /*b2a0*/  F2I.FTZ.TRUNC.NTZ R4, R4 ;  /* 0x0000000400047305 */ /* 0x000e24000021f100 */
[----:B0-----:R-:W-:Y:S01]  /*b2b0*/  PRMT R0, R4, 0x7610, R0 ;  /* 0x0000761004007816 */ /* 0x001fe20000000000 */
[----:B------:R-:W-:Y:S06]  /*b2c0*/  BRA `(.L_x_14220) ;  /* 0x00000000009c7947 */ /* 0x000fec0003800000 */
.L_x_14232:
        /* <DEDUP_REMOVED lines=14> */
.L_x_14246:
[----:B------:R-:W-:Y:S05]  /*b3b0*/  BSYNC.RECONVERGENT B0 ;  /* 0x0000000000007941 */ /* 0x000fea0003800200 */
.L_x_14245:
[----:B------:R-:W0:Y:S02]  /*b3c0*/  F2I.FTZ.TRUNC.NTZ R4, R4 ;  /* 0x0000000400047305 */ /* 0x000e24000021f100 */
[----:B0-----:R-:W-:Y:S01]  /*b3d0*/  PRMT R0, R4, 0x7610, R0 ;  /* 0x0000761004007816 */ /* 0x001fe20000000000 */
[----:B------:R-:W-:Y:S06]  /*b3e0*/  BRA `(.L_x_14220) ;  /* 0x0000000000547947 */ /* 0x000fec0003800000 */
.L_x_14219:
[----:B------:R-:W-:Y:S01]  /*b3f0*/  MOV R0, 0x0 ;  /* 0x0000000000007802 */ /* 0x000fe20000000f00 */
[----:B------:R-:W0:Y:S01]  /*b400*/  LDCU.64 UR4, c[0x4][0x1a8] ;  /* 0x01003500ff0477ac */ /* 0x000e220008000a00 */
[----:B------:R-:W-:Y:S02]  /*b410*/  HFMA2 R8, -RZ, RZ, 0, 4.64916229248046875e-06 ;  /* 0x0000004eff087431 */ /* 0x000fe400000001ff */
        /* <DEDUP_REMOVED lines=13> */
.L_x_14247:
[----:B------:R-:W-:Y:S01]  /*b4f0*/  PRMT R0, RZ, 0x7610, R0 ;  /* 0x00007610ff007816 */ /* 0x000fe20000000000 */
[----:B------:R-:W-:Y:S06]  /*b500*/  BRA `(.L_x_14220) ;  /* 0x00000000000c7947 */ /* 0x000fec0003800000 */
.L_x_14244:
[----:B------:R2:W5:Y:S01]  /*b510*/  LDG.E.U8 R0, desc[UR36][R2.64] ;  /* 0x0000002402007981 */ /* 0x000562000c1e1100 */
[----:B------:R-:W-:Y:S05]  /*b520*/  BRA `(.L_x_14220) ;  /* 0x0000000000047947 */ /* 0x000fea0003800000 */
.L_x_14243:
[----:B------:R1:W5:Y:S02]  /*b530*/  LDG.E.U8 R0, desc[UR36][R2.64] ;  /* 0x0000002402007981 */ /* 0x000364000c1e1100 */
.L_x_14220:
[----:B------:R-:W-:Y:S01]  /*b540*/  UPRMT UR5, UR39, 0x9910, URZ ;  /* 0x0000991027057896 */ /* 0x000fe200080000ff */
[----:B-1--45:R-:W-:Y:S01]  /*b550*/  PRMT R0, R0, 0x9910, RZ ;  /* 0x0000991000007816 */ /* 0x032fe200000000ff */
[----:B------:R-:W-:Y:S02]  /*b560*/  UPRMT UR4, UR43, 0x9910, URZ ;  /* 0x000099102b047896 */ /* 0x000fe400080000ff */
[----:B------:R-:W-:-:S04]  /*b570*/  UISETP.GT.AND UP0, UPT, UR5, 0x9, UPT ;  /* 0x000000090500788c */ /* 0x000fc8000bf04270 */
[----:B------:R-:W-:-:S05]  /*b580*/  IMAD R5, R0, UR4, RZ ;  /* 0x0000000400057c24 */ /* 0x000fca000f8e02ff */
        /* <DEDUP_REMOVED lines=11> */
.L_x_14251:
[----:B------:R-:W-:Y:S01]  /*b640*/  STG.E.U8 desc[UR36][R16.64], R5 ;  /* 0x0000000510007986 */ /* 0x000fe2000c101124 */
[----:B------:R-:W-:Y:S05]  /*b650*/  EXIT ;  /* 0x000000000000794d */ /* 0x000fea0003800000 */
.L_x_14250:
        /* <DEDUP_REMOVED lines=8> */
[----:B0-23--:R-:W-:-:S05]  /*b6e0*/  IMAD.MOV.U32 R2, RZ, RZ, R0 ;  /* 0x000000ffff027224 */ /* 0x00dfca00078e0000 */
[----:B------:R-:W-:-:S05]  /*b6f0*/  SHF.R.S32.HI R3, RZ, 0x1f, R2 ;  /* 0x0000001fff037819 */ /* 0x000fca0000011402 */
[----:B------:R-:W-:Y:S01]  /*b700*/  STG.E.64 desc[UR36][R16.64], R2 ;  /* 0x0000000210007986 */ /* 0x000fe2000c101b24 */
[----:B------:R-:W-:Y:S05]  /*b710*/  EXIT ;  /* 0x000000000000794d */ /* 0x000fea0003800000 */
.L_x_14254:
[----:B------:R-:W-:-:S04]  /*b720*/  LOP3.LUT R5, R5, 0xffff, RZ, 0xc0, !PT ;  /* 0x0000ffff05057812 */ /* 0x000fc800078ec0ff */
[----:B0-2---:R-:W-:-:S05]  /*b730*/  PRMT R3, R5, 0x8880, RZ ;  /* 0x0000888005037816 */ /* 0x005fca00000000ff */
[----:B------:R-:W-:Y:S01]  /*b740*/  STG.E desc[UR36][R16.64], R3 ;  /* 0x0000000310007986 */ /* 0x000fe2000c101924 */
[----:B------:R-:W-:Y:S05]  /*b750*/  EXIT ;  /* 0x000000000000794d */ /* 0x000fea0003800000 */
.L_x_14253:
[----:B0-2---:R-:W-:-:S04]  /*b760*/  PRMT R3, R5, 0x8880, RZ ;  /* 0x0000888005037816 */ /* 0x005fc800000000ff */
[----:B------:R-:W-:-:S05]  /*b770*/  PRMT R3, R3, 0x7710, RZ ;  /* 0x0000771003037816 */ /* 0x000fca00000000ff */
[----:B------:R-:W-:Y:S01]  /*b780*/  STG.E.U16 desc[UR36][R16.64], R3 ;  /* 0x0000000310007986 */ /* 0x000fe2000c101524 */
[----:B------:R-:W-:Y:S05]  /*b790*/  EXIT ;  /* 0x000000000000794d */ /* 0x000fea0003800000 */
.L_x_14249:
[----:B------:R-:W-:-:S09]  /*b7a0*/  UISETP.GT.AND UP0, UPT, UR5, 0x6, UPT ;  /* 0x000000060500788c */ /* 0x000fd2000bf04270 */
[----:B------:R-:W-:Y:S05]  /*b7b0*/  BRA.U UP0, `(.L_x_14255) ;  /* 0x00000001002c7547 */ /* 0x000fea000b800000 */
[----:B------:R-:W-:-:S09]  /*b7c0*/  UISETP.NE.AND UP0, UPT, UR5, 0x5, UPT ;  /* 0x000000050500788c */ /* 0x000fd2000bf05270 */
[----:B------:R-:W-:Y:S05]  /*b7d0*/  BRA.U !UP0, `(.L_x_14256) ;  /* 0x0000000108147547 */ /* 0x000fea000b800000 */
[----:B------:R-:W-:-:S09]  /*b7e0*/  UISETP.NE.AND UP0, UPT, UR5, 0x6, UPT ;  /* 0x000000060500788c */ /* 0x000fd2000bf05270 */
[----:B------:R-:W-:Y:S05]  /*b7f0*/  BRA.U UP0, `(.L_x_14252) ;  /* 0x0000000900347547 */ /* 0x000fea000b800000 */
[----:B0-2---:R-:W0:Y:S02]  /*b800*/  I2F.S8 R3, R5 ;  /* 0x0000000500037306 */ /* 0x005e240000001400 */
[----:B0-----:R-:W-:Y:S01]  /*b810*/  STG.E desc[UR36][R16.64], R3 ;  /* 0x0000000310007986 */ /* 0x001fe2000c101924 */
[----:B------:R-:W-:Y:S05]  /*b820*/  EXIT ;  /* 0x000000000000794d */ /* 0x000fea0003800000 */
.L_x_14256:
[----:B------:R-:W1:Y:S02]  /*b830*/  I2F.S8 R0, R5 ;  /* 0x0000000500007306 */ /* 0x000e640000001400 */
[----:B-1----:R-:W-:-:S05]  /*b840*/  F2FP.F16.F32.PACK_AB R0, RZ, R0 ;  /* 0x00000000ff00723e */ /* 0x002fca00000000ff */
[----:B------:R-:W-:Y:S01]  /*b850*/  STG.E.U16 desc[UR36][R16.64], R0 ;  /* 0x0000000010007986 */ /* 0x000fe2000c101524 */
[----:B------:R-:W-:Y:S05]  /*b860*/  EXIT ;  /* 0x000000000000794d */ /* 0x000fea0003800000 */
.L_x_14255:
[----:B------:R-:W-:-:S09]  /*b870*/  UISETP.NE.AND UP0, UPT, UR5, 0x7, UPT ;  /* 0x000000070500788c */ /* 0x000fd2000bf05270 */
[----:B------:R-:W-:Y:S05]  /*b880*/  BRA.U !UP0, `(.L_x_14257) ;  /* 0x0000000108347547 */ /* 0x000fea000b800000 */
[----:B------:R-:W-:-:S09]  /*b890*/  UISETP.NE.AND UP0, UPT, UR5, 0x8, UPT ;  /* 0x000000080500788c */ /* 0x000fd2000bf05270 */
[----:B------:R-:W-:Y:S05]  /*b8a0*/  BRA.U !UP0, `(.L_x_14258) ;  /* 0x0000000108187547 */ /* 0x000fea000b800000 */
[----:B------:R-:W-:-:S09]  /*b8b0*/  UISETP.NE.AND UP0, UPT, UR5, 0x9, UPT ;  /* 0x000000090500788c */ /* 0x000fd2000bf05270 */
[----:B------:R-:W-:Y:S05]  /*b8c0*/  BRA.U UP0, `(.L_x_14252) ;  /* 0x0000000900007547 */ /* 0x000fea000b800000 */
[----:B0-23--:R-:W0:Y:S01]  /*b8d0*/  I2F.S8 R2, R5 ;  /* 0x0000000500027306 */ /* 0x00de220000001400 */
[----:B------:R-:W-:-:S05]  /*b8e0*/  MOV R3, RZ ;  /* 0x000000ff00037202 */ /* 0x000fca0000000f00 */
[----:B0-----:R-:W-:Y:S01]  /*b8f0*/  STG.E.64 desc[UR36][R16.64], R2 ;  /* 0x0000000210007986 */ /* 0x001fe2000c101b24 */
[----:B------:R-:W-:Y:S05]  /*b900*/  EXIT ;  /* 0x000000000000794d */ /* 0x000fea0003800000 */
.L_x_14258:
[----:B------:R-:W0:Y:S02]  /*b910*/  I2F.S8 R5, R5 ;  /* 0x0000000500057306 */ /* 0x000e240000001400 */
[----:B0-2---:R-:W-:-:S04]  /*b920*/  F2FP.F16.F32.PACK_AB R3, RZ, R5 ;  /* 0x00000005ff03723e */ /* 0x005fc800000000ff */
[----:B------:R-:W-:-:S05]  /*b930*/  PRMT R3, R3, 0x5410, RZ ;  /* 0x0000541003037816 */ /* 0x000fca00000000ff */
[----:B------:R-:W-:Y:S01]  /*b940*/  STG.E desc[UR36][R16.64], R3 ;  /* 0x0000000310007986 */ /* 0x000fe2000c101924 */
[----:B------:R-:W-:Y:S05]  /*b950*/  EXIT ;  /* 0x000000000000794d */ /* 0x000fea0003800000 */
.L_x_14257:
[----:B0-23--:R-:W-:-:S04]  /*b960*/  PRMT R2, R5, 0x8880, RZ ;  /* 0x0000888005027816 */ /* 0x00dfc800000000ff */
[----:B------:R-:W-:-:S06]  /*b970*/  PRMT R2, R2, 0x7710, RZ ;  /* 0x0000771002027816 */ /* 0x000fcc00000000ff */
[----:B------:R-:W0:Y:S02]  /*b980*/  I2F.F64.S16 R2, R2 ;  /* 0x0000000200027312 */ /* 0x000e240000101c00 */
[----:B0-----:R-:W-:Y:S01]  /*b990*/  STG.E.64 desc[UR36][R16.64], R2 ;  /* 0x0000000210007986 */ /* 0x001fe2000c101b24 */
[----:B------:R-:W-:Y:S05]  /*b9a0*/  EXIT ;  /* 0x000000000000794d */ /* 0x000fea0003800000 */
.L_x_14248:
        /* <DEDUP_REMOVED lines=10> */
[----:B0-2---:R-:W-:-:S04]  /*ba50*/  PRMT R3, R5, 0x8880, RZ ;  /* 0x0000888005037816 */ /* 0x005fc800000000ff */
[----:B------:R-:W-:-:S05]  /*ba60*/  PRMT R3, R3, 0x7710, RZ ;  /* 0x0000771003037816 */ /* 0x000fca00000000ff */
[----:B------:R-:W-:Y:S01]  /*ba70*/  STG.E.U16 desc[UR36][R16.64], R3 ;  /* 0x0000000310007986 */ /* 0x000fe2000c101524 */
[----:B------:R-:W-:Y:S05]  /*ba80*/  EXIT ;  /* 0x000000000000794d */ /* 0x000fea0003800000 */
.L_x_14262:
[----:B0-2---:R-:W3:Y:S01]  /*ba90*/  I2F.S8 R3, R5 ;  /* 0x0000000500037306 */ /* 0x005ee20000001400 */
[----:B------:R-:W-:Y:S01]  /*baa0*/  BSSY.RECONVERGENT B0, `(.L_x_14263) ;  /* 0x0000013000007945 */ /* 0x000fe20003800200 */
[----:B------:R-:W-:Y:S01]  /*bab0*/  IMAD.MOV.U32 R8, RZ, RZ, 0x80 ;  /* 0x00000080ff087424 */ /* 0x000fe200078e00ff */
[----:B---3--:R-:W-:-:S04]  /*bac0*/  LOP3.LUT R2, R3, 0x7fffffff, RZ, 0xc0, !PT ;  /* 0x7fffffff03027812 */ /* 0x008fc800078ec0ff */
        /* <DEDUP_REMOVED lines=13> */
.L_x_14265:
[----:B------:R-:W-:-:S04]  /*bba0*/  SHF.R.U32.HI R3, RZ, 0x18, R3 ;  /* 0x00000018ff037819 */ /* 0x000fc80000011603 */
[----:B------:R-:W-:-:S04]  /*bbb0*/  LOP3.LUT R0, R0, 0x80, R3, 0xf8, !PT ;  /* 0x0000008000007812 */ /* 0x000fc800078ef803 */
[----:B------:R-:W-:-:S07]  /*bbc0*/  PRMT R8, R0, 0x7610, R8 ;  /* 0x0000761000087816 */ /* 0x000fce0000000008 */
.L_x_14264:
[----:B------:R-:W-:Y:S05]  /*bbd0*/  BSYNC.RECONVERGENT B0 ;  /* 0x0000000000007941 */ /* 0x000fea0003800200 */
.L_x_14263:
[----:B------:R-:W-:Y:S01]  /*bbe0*/  STG.E.U8 desc[UR36][R16.64], R8 ;  /* 0x0000000810007986 */ /* 0x000fe2000c101124 */
[----:B------:R-:W-:Y:S05]  /*bbf0*/  EXIT ;  /* 0x000000000000794d */ /* 0x000fea0003800000 */
.L_x_14261:
        /* <DEDUP_REMOVED lines=17> */
.L_x_14268:
[----:B------:R-:W-:-:S04]  /*bd10*/  SHF.R.U32.HI R3, RZ, 0x18, R3 ;  /* 0x00000018ff037819 */ /* 0x000fc80000011603 */
[----:B------:R-:W-:-:S04]  /*bd20*/  LOP3.LUT R0, R0, 0x80, R3, 0xf8, !PT ;  /* 0x0000008000007812 */ /* 0x000fc800078ef803 */
[----:B------:R-:W-:-:S07]  /*bd30*/  PRMT R8, R0, 0x7610, R8 ;  /* 0x0000761000087816 */ /* 0x000fce0000000008 */
.L_x_14267:
[----:B------:R-:W-:Y:S05]  /*bd40*/  BSYNC.RECONVERGENT B0 ;  /* 0x0000000000007941 */ /* 0x000fea0003800200 */
.L_x_14266:
[----:B------:R-:W-:Y:S01]  /*bd50*/  STG.E.U8 desc[UR36][R16.64], R8 ;  /* 0x0000000810007986 */ /* 0x000fe2000c101124 */
[----:B------:R-:W-:Y:S05]  /*bd60*/  EXIT ;  /* 0x000000000000794d */ /* 0x000fea0003800000 */
.L_x_14260:
[----:B------:R-:W-:-:S09]  /*bd70*/  UISETP.NE.AND UP0, UPT, UR5, 0x1c, UPT ;  /* 0x0000001c0500788c */ /* 0x000fd2000bf05270 */
[----:B------:R-:W-:Y:S05]  /*bd80*/  BRA.U !UP0, `(.L_x_14269) ;  /* 0x0000000108687547 */ /* 0x000fea000b800000 */
[----:B------:R-:W-:-:S09]  /*bd90*/  UISETP.NE.AND UP0, UPT, UR5, 0x1d, UPT ;  /* 0x0000001d0500788c */ /* 0x000fd2000bf05270 */
[----:B------:R-:W-:Y:S05]  /*bda0*/  BRA.U !UP0, `(.L_x_14270) ;  /* 0x0000000108487547 */ /* 0x000fea000b800000 */
[----:B------:R-:W-:-:S09]  /*bdb0*/  UISETP.NE.AND UP0, UPT, UR5, 0x2c, UPT ;  /* 0x0000002c0500788c */ /* 0x000fd2000bf05270 */
[----:B------:R-:W-:Y:S05]  /*bdc0*/  BRA.U UP0, `(.L_x_14252) ;  /* 0x0000000100c07547 */ /* 0x000fea000b800000 */
[----:B------:R-:W0:Y:S02]  /*bdd0*/  I2F.S8 R4, R5 ;  /* 0x0000000500047306 */ /* 0x000e240000001400 */
[----:B0-23--:R-:W-:-:S04]  /*bde0*/  SHF.R.U32.HI R2, RZ, 0x17, R4 ;  /* 0x00000017ff027819 */ /* 0x00dfc80000011604 */
        /* <DEDUP_REMOVED lines=14> */
.L_x_14270:
[----:B------:R-:W-:-:S04]  /*bed0*/  LOP3.LUT R5, R5, 0xffff, RZ, 0xc0, !PT ;  /* 0x0000ffff05057812 */ /* 0x000fc800078ec0ff */
[----:B------:R-:W-:-:S05]  /*bee0*/  PRMT R5, R5, 0x8880, RZ ;  /* 0x0000888005057816 */ /* 0x000fca00000000ff */
[----:B0-23--:R-:W-:-:S05]  /*bef0*/  IMAD.MOV.U32 R2, RZ, RZ, R5 ;  /* 0x000000ffff027224 */ /* 0x00dfca00078e0005 */
[----:B------:R-:W-:-:S05]  /*bf00*/  SHF.R.S32.HI R3, RZ, 0x1f, R2 ;  /* 0x0000001fff037819 */ /* 0x000fca0000011402 */
[----:B------:R-:W-:Y:S01]  /*bf10*/  STG.E.64 desc[UR36][R16.64], R2 ;  /* 0x0000000210007986 */ /* 0x000fe2000c101b24 */
[----:B------:R-:W-:Y:S05]  /*bf20*/  EXIT ;  /* 0x000000000000794d */ /* 0x000fea0003800000 */
.L_x_14269:
[----:B------:R-:W-:-:S04]  /*bf30*/  LOP3.LUT R5, R5, 0xffff, RZ, 0xc0, !PT ;  /* 0x0000ffff05057812 */ /* 0x000fc800078ec0ff */
[----:B0-2---:R-:W-:-:S05]  /*bf40*/  PRMT R3, R5, 0x8880, RZ ;  /* 0x0000888005037816 */ /* 0x005fca00000000ff */
[----:B------:R-:W-:Y:S01]  /*bf50*/  STG.E desc[UR36][R16.64], R3 ;  /* 0x0000000310007986 */ /* 0x000fe2000c101924 */
[----:B------:R-:W-:Y:S05]  /*bf60*/  EXIT ;  /* 0x000000000000794d */ /* 0x000fea0003800000 */
.L_x_14259:
[----:B------:R-:W-:-:S09]  /*bf70*/  UISETP.GT.AND UP0, UPT, UR5, 0xe, UPT ;  /* 0x0000000e0500788c */ /* 0x000fd2000bf04270 */
[----:B------:R-:W-:Y:S05]  /*bf80*/  BRA.U UP0, `(.L_x_14271) ;  /* 0x0000000100387547 */ /* 0x000fea000b800000 */
[----:B------:R-:W-:-:S09]  /*bf90*/  UISETP.NE.AND UP0, UPT, UR5, 0xa, UPT ;  /* 0x0000000a0500788c */ /* 0x000fd2000bf05270 */
[----:B------:R-:W-:Y:S05]  /*bfa0*/  BRA.U !UP0, `(.L_x_14272) ;  /* 0x0000000108187547 */ /* 0x000fea000b800000 */
[----:B------:R-:W-:-:S09]  /*bfb0*/  UISETP.NE.AND UP0, UPT, UR5, 0xb, UPT ;  /* 0x0000000b0500788c */ /* 0x000fd2000bf05270 */
[----:B------:R-:W-:Y:S05]  /*bfc0*/  BRA.U UP0, `(.L_x_14252) ;  /* 0x0000000100407547 */ /* 0x000fea000b800000 */
[----:B------:R-:W-:-:S04]  /*bfd0*/  LOP3.LUT P0, RZ, R5, 0xff, RZ, 0xc0, !PT ;  /* 0x000000ff05ff7812 */ /* 0x000fc8000780c0ff */
[----:B0-2---:R-:W-:-:S05]  /*bfe0*/  SEL R3, RZ, 0x1, !P0 ;  /* 0x00000001ff037807 */ /* 0x005fca0004000000 */
[----:B------:R-:W-:Y:S01]  /*bff0*/  STG.E.U8 desc[UR36][R16.64], R3 ;  /* 0x0000000310007986 */ /* 0x000fe2000c101124 */
[----:B------:R-:W-:Y:S05]  /*c000*/  EXIT ;  /* 0x000000000000794d */ /* 0x000fea0003800000 */
.L_x_14272:
[----:B------:R-:W-:Y:S02]  /*c010*/  PRMT R4, R5, 0x8880, RZ ;  /* 0x0000888005047816 */ /* 0x000fe400000000ff */
[----:B------:R-:W-:Y:S02]  /*c020*/  CS2R R6, SRZ ;  /* 0x0000000000067805 */ /* 0x000fe4000001ff00 */
[----:B------:R-:W-:-:S06]  /*c030*/  PRMT R4, R4, 0x7710, RZ ;  /* 0x0000771004047816 */ /* 0x000fcc00000000ff */
[----:B------:R-:W1:Y:S02]  /*c040*/  I2F.F64.S16 R4, R4 ;  /* 0x0000000400047312 */ /* 0x000e640000101c00 */
[----:B-1----:R-:W-:Y:S01]  /*c050*/  STG.E.128 desc[UR36][R16.64], R4 ;  /* 0x0000000410007986 */ /* 0x002fe2000c101d24 */
[----:B------:R-:W-:Y:S05]  /*c060*/  EXIT ;  /* 0x000000000000794d */ /* 0x000fea0003800000 */
.L_x_14271:
[----:B------:R-:W-:-:S09]  /*c070*/  UISETP.NE.AND UP0, UPT, UR5, 0xf, UPT ;  /* 0x0000000f0500788c */ /* 0x000fd2000bf05270 */
[----:B------:R-:W-:Y:S05]  /*c080*/  BRA.U !UP0, `(.L_x_14273) ;  /* 0x0000000108e87547 */ /* 0x000fea000b800000 */
[----:B------:R-:W-:-:S09]  /*c090*/  UISETP.NE.AND UP0, UPT, UR5, 0x17, UPT ;  /* 0x000000170500788c */ /* 0x000fd2000bf05270 */
[----:B------:R-:W-:Y:S05]  /*c0a0*/  BRA.U !UP0, `(.L_x_14274) ;  /* 0x0000000108907547 */ /* 0x000fea000b800000 */
[----:B------:R-:W-:-:S09]  /*c0b0*/  UISETP.NE.AND UP0, UPT, UR5, 0x18, UPT ;  /* 0x000000180500788c */ /* 0x000fd2000bf05270 */
[----:B------:R-:W-:Y:S05]  /*c0c0*/  BRA.U !UP0, `(.L_x_14275) ;  /* 0x0000000108447547 */ /* 0x000fea000b800000 */
.L_x_14252:
[----:B------:R-:W-:Y:S01]  /*c0d0*/  MOV R0, 0x0 ;  /* 0x0000000000007802 */ /* 0x000fe20000000f00 */
[----:B------:R-:W1:Y:S01]  /*c0e0*/  LDCU.64 UR4, c[0x4][0x1a8] ;  /* 0x01003500ff0477ac */ /* 0x000e620008000a00 */
[----:B------:R-:W-:Y:S02]  /*c0f0*/  HFMA2 R13, -RZ, RZ, 0, 0 ;  /* 0x00000000ff0d7431 */ /* 0x000fe400000001ff */
[----:B------:R-:W-:Y:S01]  /*c100*/  IMAD.MOV.U32 R8, RZ, RZ, 0x65 ;  /* 0x00000065ff087424 */ /* 0x000fe200078e00ff */
[----:B0-23--:R0:W2:Y:S01]  /*c110*/  LDC.64 R2, c[0x4][R0] ;  /* 0x0100000000027b82 */ /* 0x00d0a20000000a00 */
[----:B------:R-:W3:Y:S01]  /*c120*/  LDCU.64 UR6, c[0x4][0x1b0] ;  /* 0x01003600ff0677ac */ /* 0x000ee20008000a00 */
[----:B------:R-:W-:Y:S01]  /*c130*/  IMAD.MOV.U32 R12, RZ, RZ, 0x1 ;  /* 0x00000001ff0c7424 */ /* 0x000fe200078e00ff */
[----:B------:R-:W4:Y:S01]  /*c140*/  LDCU.64 UR8, c[0x4][0x28] ;  /* 0x01000500ff0877ac */ /* 0x000f220008000a00 */
[----:B-1----:R-:W-:Y:S01]  /*c150*/  MOV R4, UR4 ;  /* 0x0000000400047c02 */ /* 0x002fe20008000f00 */
[----:B------:R-:W-:-:S02]  /*c160*/  IMAD.U32 R5, RZ, RZ, UR5 ;  /* 0x00000005ff057e24 */ /* 0x000fc4000f8e00ff */
[----:B---3--:R-:W-:Y:S02]  /*c170*/  IMAD.U32 R6, RZ, RZ, UR6 ;  /* 0x00000006ff067e24 */ /* 0x008fe4000f8e00ff */
[----:B------:R-:W-:Y:S01]  /*c180*/  IMAD.U32 R7, RZ, RZ, UR7 ;  /* 0x00000007ff077e24 */ /* 0x000fe2000f8e00ff */
[----:B----4-:R-:W-:Y:S01]  /*c190*/  MOV R10, UR8 ;  /* 0x00000008000a7c02 */ /* 0x010fe20008000f00 */
[----:B0-----:R-:W-:-:S07]  /*c1a0*/  IMAD.U32 R11, RZ, RZ, UR9 ;  /* 0x00000009ff0b7e24 */ /* 0x001fce000f8e00ff */
[----:B------:R-:W-:-:S07]  /*c1b0*/  LEPC R20, `(.L_x_14276) ;  /* 0x000000001014794e */ /* 0x000fce0000000000 */
[----:B--2---:R-:W-:Y:S05]  /*c1c0*/  CALL.ABS.NOINC R2 ;  /* 0x0000000002007343 */ /* 0x004fea0003c00000 */
.L_x_14276:
[----:B------:R-:W-:Y:S05]  /*c1d0*/  EXIT ;  /* 0x000000000000794d */ /* 0x000fea0003800000 */
.L_x_14275:
[----:B------:R-:W0:Y:S01]  /*c1e0*/  I2F.S8 R5, R5 ;  /* 0x0000000500057306 */ /* 0x000e220000001400 */
[----:B------:R-:W-:Y:S01]  /*c1f0*/  BSSY.RECONVERGENT B0, `(.L_x_14277) ;  /* 0x000000c000007945 */ /* 0x000fe20003800200 */
[----:B------:R-:W-:Y:S01]  /*c200*/  IMAD.MOV.U32 R0, RZ, RZ, 0x7f ;  /* 0x0000007fff007424 */ /* 0x000fe200078e00ff */
        /* <DEDUP_REMOVED lines=10> */
.L_x_14278:
[----:B------:R-:W-:Y:S05]  /*c2b0*/  BSYNC.RECONVERGENT B0 ;  /* 0x0000000000007941 */ /* 0x000fea0003800200 */
.L_x_14277:
[----:B------:R-:W-:-:S05]  /*c2c0*/  LOP3.LUT R3, R0, 0x80, R3, 0xf8, !PT ;  /* 0x0000008000037812 */ /* 0x000fca00078ef803 */
[----:B------:R-:W-:Y:S01]  /*c2d0*/  STG.E.U8 desc[UR36][R16.64], R3 ;  /* 0x0000000310007986 */ /* 0x000fe2000c101124 */
[----:B------:R-:W-:Y:S05]  /*c2e0*/  EXIT ;  /* 0x000000000000794d */ /* 0x000fea0003800000 */
.L_x_14274:
[----:B0-2---:R-:W3:Y:S01]  /*c2f0*/  I2F.S8 R3, R5 ;  /* 0x0000000500037306 */ /* 0x005ee20000001400 */
[----:B------:R-:W-:Y:S01]  /*c300*/  BSSY.RECONVERGENT B0, `(.L_x_14279) ;  /* 0x000000e000007945 */ /* 0x000fe20003800200 */
[----:B---3--:R-:W-:-:S04]  /*c310*/  LOP3.LUT R2, R3, 0x7fffffff, RZ, 0xc0, !PT ;  /* 0x7fffffff03027812 */ /* 0x008fc800078ec0ff */
        /* <DEDUP_REMOVED lines=9> */
.L_x_14280:
[----:B------:R-:W-:Y:S01]  /*c3b0*/  IMAD.MOV.U32 R0, RZ, RZ, 0x7f ;  /* 0x0000007fff007424 */ /* 0x000fe200078e00ff */
[----:B------:R-:W-:-:S04]  /*c3c0*/  ISETP.GT.U32.AND P0, PT, R2, 0x7f800000, PT ;  /* 0x7f8000000200780c */ /* 0x000fc80003f04070 */
[----:B------:R-:W-:-:S09]  /*c3d0*/  SEL R0, R0, 0x7c, P0 ;  /* 0x0000007c00007807 */ /* 0x000fd20000000000 */
.L_x_14281:
[----:B------:R-:W-:Y:S05]  /*c3e0*/  BSYNC.RECONVERGENT B0 ;  /* 0x0000000000007941 */ /* 0x000fea0003800200 */
.L_x_14279:
[----:B------:R-:W-:-:S04]  /*c3f0*/  SHF.R.U32.HI R3, RZ, 0x18, R3 ;  /* 0x00000018ff037819 */ /* 0x000fc80000011603 */
[----:B------:R-:W-:-:S05]  /*c400*/  LOP3.LUT R3, R0, 0x80, R3, 0xf8, !PT ;  /* 0x0000008000037812 */ /* 0x000fca00078ef803 */
[----:B------:R-:W-:Y:S01]  /*c410*/  STG.E.U8 desc[UR36][R16.64], R3 ;  /* 0x0000000310007986 */ /* 0x000fe2000c101124 */
[----:B------:R-:W-:Y:S05]  /*c420*/  EXIT ;  /* 0x000000000000794d */ /* 0x000fea0003800000 */
.L_x_14273:
[----:B------:R-:W1:Y:S02]  /*c430*/  I2F.S8 R0, R5 ;  /* 0x0000000500007306 */ /* 0x000e640000001400 */
[----:B-1----:R-:W-:-:S05]  /*c440*/  F2FP.BF16.F32.PACK_AB R0, RZ, R0 ;  /* 0x00000000ff00723e */ /* 0x002fca00000010ff */
[----:B------:R-:W-:Y:S01]  /*c450*/  STG.E.U16 desc[UR36][R16.64], R0 ;  /* 0x0000000010007986 */ /* 0x000fe2000c101524 */
[----:B------:R-:W-:Y:S05]  /*c460*/  EXIT ;  /* 0x000000000000794d */ /* 0x000fea0003800000 */
.L_x_14282:
        /* <DEDUP_REMOVED lines=9> */
.L_x_17075:


//--------------------- .text._ZN2at6native27unrolled_elementwise_kernelINS0_13AUnaryFunctorIaaaNS0_15binary_internal10MulFunctorIaEEEESt5arrayIPcLm2EELi4E23TrivialOffsetCalculatorILi1EjESB_NS0_6memory12LoadWithCastILi1EEENSC_13StoreWithCastILi1EEEEEviT_T0_T2_T3_T4_T5_ --------------------------
	.section	.text._ZN2at6native27unrolled_elementwise_kernelINS0_13AUnaryFunctorIaaaNS0_15binary_internal10MulFunctorIaEEEESt5arrayIPcLm2EELi4E23TrivialOffsetCalculatorILi1EjESB_NS0_6memory12LoadWithCastILi1EEENSC_13StoreWithCastILi1EEEEEviT_T0_T2_T3_T4_T5_,"ax",@progbits
	.align	128
        .global         _ZN2at6native27unrolled_elementwise_kernelINS0_13AUnaryFunctorIaaaNS0_15binary_internal10MulFunctorIaEEEESt5arrayIPcLm2EELi4E23TrivialOffsetCalculatorILi1EjESB_NS0_6memory12LoadWithCastILi1EEENSC_13StoreWithCastILi1EEEEEviT_T0_T2_T3_T4_T5_
        .type           _ZN2at6native27unrolled_elementwise_kernelINS0_13AUnaryFunctorIaaaNS0_15binary_internal10MulFunctorIaEEEESt5arrayIPcLm2EELi4E23TrivialOffsetCalculatorILi1EjESB_NS0_6memory12LoadWithCastILi1EEENSC_13StoreWithCastILi1EEEEEviT_T0_T2_T3_T4_T5_,@function
        .size           _ZN2at6native27unrolled_elementwise_kernelINS0_13AUnaryFunctorIaaaNS0_15binary_internal10MulFunctorIaEEEESt5arrayIPcLm2EELi4E23TrivialOffsetCalculatorILi1EjESB_NS0_6memory12LoadWithCastILi1EEENSC_13StoreWithCastILi1EEEEEviT_T0_T2_T3_T4_T5_,(.L_x_17076 - _ZN2at6native27unrolled_elementwise_kernelINS0_13AUnaryFunctorIaaaNS0_15binary_internal10MulFunctorIaEEEESt5arrayIPcLm2EELi4E23TrivialOffsetCalculatorILi1EjESB_NS0_6memory12LoadWithCastILi1EEENSC_13StoreWithCastILi1EEEEEviT_T0_T2_T3_T4_T5_)
        .other          _ZN2at6native27unrolled_elementwise_kernelINS0_13AUnaryFunctorIaaaNS0_15binary_internal10MulFunctorIaEEEESt5arrayIPcLm2EELi4E23TrivialOffsetCalculatorILi1EjESB_NS0_6memory12LoadWithCastILi1EEENSC_13StoreWithCastILi1EEEEEviT_T0_T2_T3_T4_T5_,@"STO_CUDA_ENTRY STV_DEFAULT"
_ZN2at6native27unrolled_elementwise_kernelINS0_13AUnaryFunctorIaaaNS0_15binary_internal10MulFunctorIaEEEESt5arrayIPcLm2EELi4E23TrivialOffsetCalculatorILi1EjESB_NS0_6memory12LoadWithCastILi1EEENSC_13StoreWithCastILi1EEEEEviT_T0_T2_T3_T4_T5_:
.text._ZN2at6native27unrolled_elementwise_kernelINS0_13AUnaryFunctorIaaaNS0_15binary_internal10MulFunctorIaEEEESt5arrayIPcLm2EELi4E23TrivialOffsetCalculatorILi1EjESB_NS0_6memory12LoadWithCastILi1EEENSC_13StoreWithCastILi1EEEEEviT_T0_T2_T3_T4_T5_:
        /* <DEDUP_REMOVED lines=31> */
.L_x_14288:
[----:B------:R3:W5:Y:S01]  /*01f0*/  LDG.E.U8 R16, desc[UR36][R4.64] ;  /* 0x0000002404107981 */ /* 0x000762000c1e1100 */
[----:B------:R-:W-:Y:S05]  /*0200*/  BRA `(.L_x_14290) ;  /* 0x0000000c00507947 */ /* 0x000fea0003800000 */
.L_x_14287:
        /* <DEDUP_REMOVED lines=8> */
.L_x_14292:
[----:B------:R1:W5:Y:S01]  /*0290*/  LDG.E.U8 R16, desc[UR36][R4.64] ;  /* 0x0000002404107981 */ /* 0x000362000c1e1100 */
[----:B------:R-:W-:Y:S05]  /*02a0*/  BRA `(.L_x_14290) ;  /* 0x0000000c00287947 */ /* 0x000fea0003800000 */
.L_x_14291:
[----:B------:R2:W5:Y:S01]  /*02b0*/  LDG.E.U16 R16, desc[UR36][R4.64] ;  /* 0x0000002404107981 */ /* 0x000562000c1e1500 */
[----:B------:R-:W-:Y:S05]  /*02c0*/  BRA `(.L_x_14290) ;  /* 0x0000000c00207947 */ /* 0x000fea0003800000 */
.L_x_14286:
        /* <DEDUP_REMOVED lines=9> */
.L_x_14294:
[----:B------:R-:W2:Y:S02]  /*0360*/  LDG.E.U16 R0, desc[UR36][R4.64] ;  /* 0x0000002404007981 */ /* 0x000ea4000c1e1500 */
[----:B--2---:R-:W-:-:S06]  /*0370*/  HADD2.F32 R0, -RZ, R0.H0_H0 ;  /* 0x20000000ff007230 */ /* 0x004fcc0000004100 */
[----:B------:R-:W0:Y:S02]  /*0380*/  F2I.FTZ.TRUNC.NTZ R0, R0 ;  /* 0x0000000000007305 */ /* 0x000e24000021f100 */
[----:B0-----:R-:W-:Y:S01]  /*0390*/  PRMT R16, R0, 0x7610, R16 ;  /* 0x0000761000107816 */ /* 0x001fe20000000010 */
[----:B------:R-:W-:Y:S06]  /*03a0*/  BRA `(.L_x_14290) ;  /* 0x0000000800e87947 */ /* 0x000fec0003800000 */
.L_x_14293:
        /* <DEDUP_REMOVED lines=9> */
.L_x_14296:
[----:B------:R-:W2:Y:S02]  /*0440*/  LDG.E.U16 R4, desc[UR36][R4.64] ;  /* 0x0000002404047981 */ /* 0x000ea4000c1e1500 */
[----:B--2---:R-:W-:-:S06]  /*0450*/  HADD2.F32 R0, -RZ, R4.H0_H0 ;  /* 0x20000004ff007230 */ /* 0x004fcc0000004100 */
[----:B------:R-:W0:Y:S02]  /*0460*/  F2I.FTZ.TRUNC.NTZ R0, R0 ;  /* 0x0000000000007305 */ /* 0x000e24000021f100 */
[----:B0-----:R-:W-:Y:S01]  /*0470*/  PRMT R16, R0, 0x7610, R16 ;  /* 0x0000761000107816 */ /* 0x001fe20000000010 */
[----:B------:R-:W-:Y:S06]  /*0480*/  BRA `(.L_x_14290) ;  /* 0x0000000800b07947 */ /* 0x000fec0003800000 */
.L_x_14295:
[----:B------:R-:W2:Y:S02]  /*0490*/  LDG.E.64 R4, desc[UR36][R4.64] ;  /* 0x0000002404047981 */ /* 0x000ea4000c1e1b00 */
[----:B--2---:R0:W1:Y:S02]  /*04a0*/  F2I.F64.TRUNC R16, R4 ;  /* 0x0000000400107311 */ /* 0x004064000030d100 */
[----:B01----:R-:W-:Y:S05]  /*04b0*/  BRA `(.L_x_14290) ;  /* 0x0000000800a47947 */ /* 0x003fea0003800000 */
.L_x_14285:
        /* <DEDUP_REMOVED lines=12> */
.L_x_14299:
[----:B------:R-:W2:Y:S02]  /*0580*/  LDG.E.64 R4, desc[UR36][R4.64] ;  /* 0x0000002404047981 */ /* 0x000ea4000c1e1b00 */
[----:B--2---:R0:W1:Y:S02]  /*0590*/  F2I.F64.TRUNC R16, R4 ;  /* 0x0000000400107311 */ /* 0x004064000030d100 */
[----:B01----:R-:W-:Y:S05]  /*05a0*/  BRA `(.L_x_14290) ;  /* 0x0000000800687947 */ /* 0x003fea0003800000 */
.L_x_14298:
        /* <DEDUP_REMOVED lines=27> */
.L_x_14301:
        /* <DEDUP_REMOVED lines=15> */
.L_x_14300:
[----:B------:R-:W2:Y:S02]  /*0850*/  LDG.E.U16 R0, desc[UR36][R4.64] ;  /* 0x0000002404007981 */ /* 0x000ea4000c1e1500 */
[----:B--2---:R-:W-:-:S06]  /*0860*/  IMAD.U32 R0, R0, 0x10000, RZ ;  /* 0x0001000000007824 */ /* 0x004fcc00078e00ff */
[----:B------:R-:W0:Y:S02]  /*0870*/  F2I.FTZ.TRUNC.NTZ R0, R0 ;  /* 0x0000000000007305 */ /* 0x000e24000021f100 */
[----:B0-----:R-:W-:Y:S01]  /*0880*/  PRMT R16, R0, 0x7610, R16 ;  /* 0x0000761000107816 */ /* 0x001fe20000000010 */
[----:B------:R-:W-:Y:S06]  /*0890*/  BRA `(.L_x_14290) ;  /* 0x0000000400ac7947 */ /* 0x000fec0003800000 */
.L_x_14297:
        /* <DEDUP_REMOVED lines=10> */
.L_x_14304:
        /* <DEDUP_REMOVED lines=21> */
.L_x_14308:
[----:B------:R-:W-:Y:S05]  /*0a90*/  BSYNC.RECONVERGENT B1 ;  /* 0x0000000000017941 */ /* 0x000fea0003800200 */
.L_x_14307:
[----:B------:R-:W-:Y:S01]  /*0aa0*/  IMAD.SHL.U32 R0, R0, 0x100000, RZ ;  /* 0x0010000000007824 */ /* 0x000fe200078e00ff */
[----:B------:R-:W-:-:S04]  /*0ab0*/  LEA R3, R3, 0x3b800000, 0x17 ;  /* 0x3b80000003037811 */ /* 0x000fc800078eb8ff */
[----:B------:R-:W-:-:S07]  /*0ac0*/  LOP3.LUT R0, R3, R0, R7, 0xfe, !PT ;  /* 0x0000000003007212 */ /* 0x000fce00078efe07 */
.L_x_14306:
[----:B------:R-:W-:Y:S05]  /*0ad0*/  BSYNC.RECONVERGENT B0 ;  /* 0x0000000000007941 */ /* 0x000fea0003800200 */
.L_x_14305:
[----:B------:R-:W0:Y:S02]  /*0ae0*/  F2I.FTZ.TRUNC.NTZ R0, R0 ;  /* 0x0000000000007305 */ /* 0x000e24000021f100 */
[----:B0-----:R-:W-:Y:S01]  /*0af0*/  PRMT R16, R0, 0x7610, R16 ;  /* 0x0000761000107816 */ /* 0x001fe20000000010 */
[----:B------:R-:W-:Y:S06]  /*0b00*/  BRA `(.L_x_14290) ;  /* 0x0000000400107947 */ /* 0x000fec0003800000 */
.L_x_14303:
        /* <DEDUP_REMOVED lines=21> */
.L_x_14312:
[----:B------:R-:W-:Y:S05]  /*0c60*/  BSYNC.RECONVERGENT B1 ;  /* 0x0000000000017941 */ /* 0x000fea0003800200 */
.L_x_14311:
[----:B------:R-:W-:Y:S01]  /*0c70*/  IMAD.SHL.U32 R0, R0, 0x200000, RZ ;  /* 0x0020000000007824 */ /* 0x000fe200078e00ff */
[----:B------:R-:W-:-:S04]  /*0c80*/  LEA R3, R3, 0x37800000, 0x17 ;  /* 0x3780000003037811 */ /* 0x000fc800078eb8ff */
[----:B------:R-:W-:-:S07]  /*0c90*/  LOP3.LUT R0, R3, R0, R7, 0xfe, !PT ;  /* 0x0000000003007212 */ /* 0x000fce00078efe07 */
.L_x_14310:
[----:B------:R-:W-:Y:S05]  /*0ca0*/  BSYNC.RECONVERGENT B0 ;  /* 0x0000000000007941 */ /* 0x000fea0003800200 */
.L_x_14309:
[----:B------:R-:W0:Y:S02]  /*0cb0*/  F2I.FTZ.TRUNC.NTZ R0, R0 ;  /* 0x0000000000007305 */ /* 0x000e24000021f100 */
[----:B0-----:R-:W-:Y:S01]  /*0cc0*/  PRMT R16, R0, 0x7610, R16 ;  /* 0x0000761000107816 */ /* 0x001fe20000000010 */
[----:B------:R-:W-:Y:S06]  /*0cd0*/  BRA `(.L_x_14290) ;  /* 0x00000000009c7947 */ /* 0x000fec0003800000 */
.L_x_14302:
[----:B------:R-:W-:-:S09]  /*0ce0*/  UISETP.NE.AND UP0, UPT, UR4, 0x1c, UPT ;  /* 0x0000001c0400788c */ /* 0x000fd2000bf05270 */
[----:B------:R-:W-:Y:S05]  /*0cf0*/  BRA.U !UP0, `(.L_x_14313) ;  /* 0x0000000108907547 */ /* 0x000fea000b800000 */
[----:B------:R-:W-:-:S09]  /*0d00*/  UISETP.NE.AND UP0, UPT, UR4, 0x1d, UPT ;  /* 0x0000001d0400788c */ /* 0x000fd2000bf05270 */
[----:B------:R-:W-:Y:S05]  /*0d10*/  BRA.U !UP0, `(.L_x_14314) ;  /* 0x0000000108807547 */ /* 0x000fea000b800000 */
[----:B------:R-:W-:-:S09]  /*0d20*/  UISETP.NE.AND UP0, UPT, UR4, 0x2c, UPT ;  /* 0x0000002c0400788c */ /* 0x000fd2000bf05270 */
[----:B------:R-:W-:Y:S05]  /*0d30*/  BRA.U !UP0, `(.L_x_14315) ;  /* 0x0000000108487547 */ /* 0x000fea000b800000 */
.L_x_14289:
        /* <DEDUP_REMOVED lines=16> */
.L_x_14316:
[----:B------:R-:W-:Y:S01]  /*0e40*/  PRMT R16, RZ, 0x7610, R16 ;  /* 0x00007610ff107816 */ /* 0x000fe20000000010 */
[----:B------:R-:W-:Y:S06]  /*0e50*/  BRA `(.L_x_14290) ;  /* 0x00000000003c7947 */ /* 0x000fec0003800000 */
.L_x_14315:
        /* <DEDUP_REMOVED lines=8> */
.L_x_14318:
[----:B------:R-:W-:Y:S05]  /*0ee0*/  BSYNC.RECONVERGENT B0 ;  /* 0x0000000000007941 */ /* 0x000fea0003800200 */
.L_x_14317:
[----:B------:R-:W0:Y:S02]  /*0ef0*/  F2I.FTZ.TRUNC.NTZ R0, R0 ;  /* 0x0000000000007305 */ /* 0x000e24000021f100 */
[----:B0-----:R-:W-:Y:S01]  /*0f00*/  PRMT R16, R0, 0x7610, R16 ;  /* 0x0000761000107816 */ /* 0x001fe20000000010 */
[----:B------:R-:W-:Y:S06]  /*0f10*/  BRA `(.L_x_14290) ;  /* 0x00000000000c7947 */ /* 0x000fec0003800000 */
.L_x_14314:
[----:B------:R0:W5:Y:S01]  /*0f20*/  LDG.E.U8 R16, desc[UR36][R4.64] ;  /* 0x0000002404107981 */ /* 0x000162000c1e1100 */
[----:B------:R-:W-:Y:S05]  /*0f30*/  BRA `(.L_x_14290) ;  /* 0x0000000000047947 */ /* 0x000fea0003800000 */
.L_x_14313:
[----:B------:R0:W5:Y:S02]  /*0f40*/  LDG.E.U8 R16, desc[UR36][R4.64] ;  /* 0x0000002404107981 */ /* 0x000164000c1e1100 */
.L_x_14290:
[----:B------:R-:W-:-:S07]  /*0f50*/  VIADD R19, R2, 0x80 ;  /* 0x0000008002137836 */ /* 0x000fce0000000000 */
.L_x_14284:
[----:B------:R-:W-:Y:S05]  /*0f60*/  BSYNC.RECONVERGENT B6 ;  /* 0x0000000000067941 */ /* 0x000fea0003800200 */
.L_x_14283:
        /* <DEDUP_REMOVED lines=23> */
.L_x_14324:
[----:B------:R0:W5:Y:S01]  /*10e0*/  LDG.E.U8 R17, desc[UR36][R4.64] ;  /* 0x0000002404117981 */ /* 0x000162000c1e1100 */
[----:B------:R-:W-:Y:S05]  /*10f0*/  BRA `(.L_x_14326) ;  /* 0x0000000c00507947 */ /* 0x000fea0003800000 */
.L_x_14323:
        /* <DEDUP_REMOVED lines=8> */
.L_x_14328:
[----:B------:R0:W5:Y:S01]  /*1180*/  LDG.E.U8 R17, desc[UR36][R4.64] ;  /* 0x0000002404117981 */ /* 0x000162000c1e1100 */
[----:B------:R-:W-:Y:S05]  /*1190*/  BRA `(.L_x_14326) ;  /* 0x0000000c00287947 */ /* 0x000fea0003800000 */
.L_x_14327:
[----:B------:R0:W5:Y:S01]  /*11a0*/  LDG.E.U16 R17, desc[UR36][R4.64] ;  /* 0x0000002404117981 */ /* 0x000162000c1e1500 */
[----:B------:R-:W-:Y:S05]  /*11b0*/  BRA `(.L_x_14326) ;  /* 0x0000000c00207947 */ /* 0x000fea0003800000 */
.L_x_14322:
        /* <DEDUP_REMOVED lines=9> */
.L_x_14330:
[----:B------:R-:W2:Y:S02]  /*1250*/  LDG.E.U16 R0, desc[UR36][R4.64] ;  /* 0x0000002404007981 */ /* 0x000ea4000c1e1500 */
[----:B--2---:R-:W-:-:S06]  /*1260*/  HADD2.F32 R0, -RZ, R0.H0_H0 ;  /* 0x20000000ff007230 */ /* 0x004fcc0000004100 */
[----:B------:R-:W0:Y:S02]  /*1270*/  F2I.FTZ.TRUNC.NTZ R0, R0 ;  /* 0x0000000000007305 */ /* 0x000e24000021f100 */
[----:B0-----:R-:W-:Y:S01]  /*1280*/  PRMT R17, R0, 0x7610, R17 ;  /* 0x0000761000117816 */ /* 0x001fe20000000011 */
[----:B------:R-:W-:Y:S06]  /*1290*/  BRA `(.L_x_14326) ;  /* 0x0000000800e87947 */ /* 0x000fec0003800000 */
.L_x_14329:
        /* <DEDUP_REMOVED lines=9> */
.L_x_14332:
[----:B------:R-:W2:Y:S02]  /*1330*/  LDG.E.U16 R4, desc[UR36][R4.64] ;  /* 0x0000002404047981 */ /* 0x000ea4000c1e1500 */
[----:B--2---:R-:W-:-:S06]  /*1340*/  HADD2.F32 R0, -RZ, R4.H0_H0 ;  /* 0x20000004ff007230 */ /* 0x004fcc0000004100 */
[----:B------:R-:W0:Y:S02]  /*1350*/  F2I.FTZ.TRUNC.NTZ R0, R0 ;  /* 0x0000000000007305 */ /* 0x000e24000021f100 */
[----:B0-----:R-:W-:Y:S01]  /*1360*/  PRMT R17, R0, 0x7610, R17 ;  /* 0x0000761000117816 */ /* 0x001fe20000000011 */
[----:B------:R-:W-:Y:S06]  /*1370*/  BRA `(.L_x_14326) ;  /* 0x0000000800b07947 */ /* 0x000fec0003800000 */
.L_x_14331:
[----:B------:R-:W2:Y:S02]  /*1380*/  LDG.E.64 R4, desc[UR36][R4.64] ;  /* 0x0000002404047981 */ /* 0x000ea4000c1e1b00 */
[----:B--2---:R0:W1:Y:S02]  /*1390*/  F2I.F64.TRUNC R17, R4 ;  /* 0x0000000400117311 */ /* 0x004064000030d100 */
[----:B01----:R-:W-:Y:S05]  /*13a0*/  BRA `(.L_x_14326) ;  /* 0x0000000800a47947 */ /* 0x003fea0003800000 */
.L_x_14321:
        /* <DEDUP_REMOVED lines=12> */
.L_x_14335:
[----:B------:R-:W2:Y:S02]  /*1470*/  LDG.E.64 R4, desc[UR36][R4.64] ;  /* 0x0000002404047981 */ /* 0x000ea4000c1e1b00 */
[----:B--2---:R0:W1:Y:S02]  /*1480*/  F2I.F64.TRUNC R17, R4 ;  /* 0x0000000400117311 */ /* 0x004064000030d100 */
[----:B01----:R-:W-:Y:S05]  /*1490*/  BRA `(.L_x_14326) ;  /* 0x0000000800687947 */ /* 0x003fea0003800000 */
.L_x_14334:
        /* <DEDUP_REMOVED lines=27> */
.L_x_14337:
        /* <DEDUP_REMOVED lines=15> */
.L_x_14336:
[----:B------:R-:W2:Y:S02]  /*1740*/  LDG.E.U16 R0, desc[UR36][R4.64] ;  /* 0x0000002404007981 */ /* 0x000ea4000c1e1500 */
[----:B--2---:R-:W-:-:S06]  /*1750*/  IMAD.U32 R0, R0, 0x10000, RZ ;  /* 0x0001000000007824 */ /* 0x004fcc00078e00ff */
[----:B------:R-:W0:Y:S02]  /*1760*/  F2I.FTZ.TRUNC.NTZ R0, R0 ;  /* 0x0000000000007305 */ /* 0x000e24000021f100 */
[----:B0-----:R-:W-:Y:S01]  /*1770*/  PRMT R17, R0, 0x7610, R17 ;  /* 0x0000761000117816 */ /* 0x001fe20000000011 */
[----:B------:R-:W-:Y:S06]  /*1780*/  BRA `(.L_x_14326) ;  /* 0x0000000400ac7947 */ /* 0x000fec0003800000 */
.L_x_14333:
        /* <DEDUP_REMOVED lines=10> */
.L_x_14340:
        /* <DEDUP_REMOVED lines=21> */
.L_x_14344:
[----:B------:R-:W-:Y:S05]  /*1980*/  BSYNC.RECONVERGENT B1 ;  /* 0x0000000000017941 */ /* 0x000fea0003800200 */
.L_x_14343:
[----:B------:R-:W-:Y:S01]  /*1990*/  IMAD.SHL.U32 R0, R0, 0x100000, RZ ;  /* 0x0010000000007824 */ /* 0x000fe200078e00ff */
[----:B------:R-:W-:-:S04]  /*19a0*/  LEA R3, R3, 0x3b800000, 0x17 ;  /* 0x3b80000003037811 */ /* 0x000fc800078eb8ff */
[----:B------:R-:W-:-:S07]  /*19b0*/  LOP3.LUT R0, R3, R0, R7, 0xfe, !PT ;  /* 0x0000000003007212 */ /* 0x000fce00078efe07 */
.L_x_14342:
[----:B------:R-:W-:Y:S05]  /*19c0*/  BSYNC.RECONVERGENT B0 ;  /* 0x0000000000007941 */ /* 0x000fea0003800200 */
.L_x_14341:
[----:B------:R-:W0:Y:S02]  /*19d0*/  F2I.FTZ.TRUNC.NTZ R0, R0 ;  /* 0x0000000000007305 */ /* 0x000e24000021f100 */
[----:B0-----:R-:W-:Y:S01]  /*19e0*/  PRMT R17, R0, 0x7610, R17 ;  /* 0x0000761000117816 */ /* 0x001fe20000000011 */
[----:B------:R-:W-:Y:S06]  /*19f0*/  BRA `(.L_x_14326) ;  /* 0x0000000400107947 */ /* 0x000fec0003800000 */
.L_x_14339:
        /* <DEDUP_REMOVED lines=21> */
.L_x_14348:
[----:B------:R-:W-:Y:S05]  /*1b50*/  BSYNC.RECONVERGENT B1 ;  /* 0x0000000000017941 */ /* 0x000fea0003800200 */
.L_x_14347:
[----:B------:R-:W-:Y:S01]  /*1b60*/  IMAD.SHL.U32 R0, R0, 0x200000, RZ ;  /* 0x0020000000007824 */ /* 0x000fe200078e00ff */
[----:B------:R-:W-:-:S04]  /*1b70*/  LEA R3, R3, 0x37800000, 0x17 ;  /* 0x3780000003037811 */ /* 0x000fc800078eb8ff */
[----:B------:R-:W-:-:S07]  /*1b80*/  LOP3.LUT R0, R3, R0, R7, 0xfe, !PT ;  /* 0x0000000003007212 */ /* 0x000fce00078efe07 */
.L_x_14346:
[----:B------:R-:W-:Y:S05]  /*1b90*/  BSYNC.RECONVERGENT B0 ;  /* 0x0000000000007941 */ /* 0x000fea0003800200 */
.L_x_14345:
[----:B------:R-:W0:Y:S02]  /*1ba0*/  F2I.FTZ.TRUNC.NTZ R0, R0 ;  /* 0x0000000000007305 */ /* 0x000e24000021f100 */
[----:B0-----:R-:W-:Y:S01]  /*1bb0*/  PRMT R17, R0, 0x7610, R17 ;  /* 0x0000761000117816 */ /* 0x001fe20000000011 */
[----:B------:R-:W-:Y:S06]  /*1bc0*/  BRA `(.L_x_14326) ;  /* 0x00000000009c7947 */ /* 0x000fec0003800000 */
.L_x_14338:
        /* <DEDUP_REMOVED lines=14> */
.L_x_14352:
[----:B------:R-:W-:Y:S05]  /*1cb0*/  BSYNC.RECONVERGENT B0 ;  /* 0x0000000000007941 */ /* 0x000fea0003800200 */
.L_x_14351:
[----:B------:R-:W0:Y:S02]  /*1cc0*/  F2I.FTZ.TRUNC.NTZ R0, R0 ;  /* 0x0000000000007305 */ /* 0x000e24000021f100 */
[----:B0-----:R-:W-:Y:S01]  /*1cd0*/  PRMT R17, R0, 0x7610, R17 ;  /* 0x0000761000117816 */ /* 0x001fe20000000011 */
[----:B------:R-:W-:Y:S06]  /*1ce0*/  BRA `(.L_x_14326) ;  /* 0x0000000000547947 */ /* 0x000fec0003800000 */
.L_x_14325:
        /* <DEDUP_REMOVED lines=16> */
.L_x_14353:
[----:B------:R-:W-:Y:S01]  /*1df0*/  PRMT R17, RZ, 0x7610, R17 ;  /* 0x00007610ff117816 */ /* 0x000fe20000000011 */
[----:B------:R-:W-:Y:S06]  /*1e00*/  BRA `(.L_x_14326) ;  /* 0x00000000000c7947 */ /* 0x000fec0003800000 */
.L_x_14350:
[----:B------:R1:W5:Y:S01]  /*1e10*/  LDG.E.U8 R17, desc[UR36][R4.64] ;  /* 0x0000002404117981 */ /* 0x000362000c1e1100 */
[----:B------:R-:W-:Y:S05]  /*1e20*/  BRA `(.L_x_14326) ;  /* 0x0000000000047947 */ /* 0x000fea0003800000 */
.L_x_14349:
[----:B------:R0:W5:Y:S02]  /*1e30*/  LDG.E.U8 R17, desc[UR36][R4.64] ;  /* 0x0000002404117981 */ /* 0x000164000c1e1100 */
.L_x_14326:
[----:B------:R-:W-:-:S07]  /*1e40*/  VIADD R19, R19, 0x80 ;  /* 0x0000008013137836 */ /* 0x000fce0000000000 */
.L_x_14320:
[----:B------:R-:W-:Y:S05]  /*1e50*/  BSYNC.RECONVERGENT B6 ;  /* 0x0000000000067941 */ /* 0x000fea0003800200 */
.L_x_14319:
        /* <DEDUP_REMOVED lines=23> */
.L_x_14359:
[----:B------:R0:W5:Y:S01]  /*1fd0*/  LDG.E.U8 R18, desc[UR36][R4.64] ;  /* 0x0000002404127981 */ /* 0x000162000c1e1100 */
[----:B------:R-:W-:Y:S05]  /*1fe0*/  BRA `(.L_x_14361) ;  /* 0x0000000c00507947 */ /* 0x000fea0003800000 */
.L_x_14358:
        /* <DEDUP_REMOVED lines=8> */
.L_x_14363:
[----:B------:R0:W5:Y:S01]  /*2070*/  LDG.E.U8 R18, desc[UR36][R4.64] ;  /* 0x0000002404127981 */ /* 0x000162000c1e1100 */
[----:B------:R-:W-:Y:S05]  /*2080*/  BRA `(.L_x_14361) ;  /* 0x0000000c00287947 */ /* 0x000fea0003800000 */
.L_x_14362:
[----:B------:R0:W5:Y:S01]  /*2090*/  LDG.E.U16 R18, desc[UR36][R4.64] ;  /* 0x0000002404127981 */ /* 0x000162000c1e1500 */
[----:B------:R-:W-:Y:S05]  /*20a0*/  BRA `(.L_x_14361) ;  /* 0x0000000c00207947 */ /* 0x000fea0003800000 */
.L_x_14357:
        /* <DEDUP_REMOVED lines=9> */
.L_x_14365:
[----:B------:R-:W2:Y:S02]  /*2140*/  LDG.E.U16 R0, desc[UR36][R4.64] ;  /* 0x0000002404007981 */ /* 0x000ea4000c1e1500 */
[----:B--2---:R-:W-:-:S06]  /*2150*/  HADD2.F32 R0, -RZ, R0.H0_H0 ;  /* 0x20000000ff007230 */ /* 0x004fcc0000004100 */
[----:B------:R-:W0:Y:S02]  /*2160*/  F2I.FTZ.TRUNC.NTZ R0, R0 ;  /* 0x0000000000007305 */ /* 0x000e24000021f100 */
[----:B0-----:R-:W-:Y:S01]  /*2170*/  PRMT R18, R0, 0x7610, R18 ;  /* 0x0000761000127816 */ /* 0x001fe20000000012 */
[----:B------:R-:W-:Y:S06]  /*2180*/  BRA `(.L_x_14361) ;  /* 0x0000000800e87947 */ /* 0x000fec0003800000 */
.L_x_14364:
        /* <DEDUP_REMOVED lines=9> */
.L_x_14367:
[----:B------:R-:W2:Y:S02]  /*2220*/  LDG.E.U16 R4, desc[UR36][R4.64] ;  /* 0x0000002404047981 */ /* 0x000ea4000c1e1500 */
[----:B--2---:R-:W-:-:S06]  /*2230*/  HADD2.F32 R0, -RZ, R4.H0_H0 ;  /* 0x20000004ff007230 */ /* 0x004fcc0000004100 */
[----:B------:R-:W0:Y:S02]  /*2240*/  F2I.FTZ.TRUNC.NTZ R0, R0 ;  /* 0x0000000000007305 */ /* 0x000e24000021f100 */
[----:B0-----:R-:W-:Y:S01]  /*2250*/  PRMT R18, R0, 0x7610, R18 ;  /* 0x0000761000127816 */ /* 0x001fe20000000012 */
[----:B------:R-:W-:Y:S06]  /*2260*/  BRA `(.L_x_14361) ;  /* 0x0000000800b07947 */ /* 0x000fec0003800000 */
.L_x_14366:
[----:B------:R-:W2:Y:S02]  /*2270*/  LDG.E.64 R4, desc[UR36][R4.64] ;  /* 0x0000002404047981 */ /* 0x000ea4000c1e1b00 */
[----:B--2---:R0:W1:Y:S02]  /*2280*/  F2I.F64.TRUNC R18, R4 ;  /* 0x0000000400127311 */ /* 0x004064000030d100 */
[----:B01----:R-:W-:Y:S05]  /*2290*/  BRA `(.L_x_14361) ;  /* 0x0000000800a47947 */ /* 0x003fea0003800000 */
.L_x_14356:
        /* <DEDUP_REMOVED lines=12> */
.L_x_14370:
[----:B------:R-:W2:Y:S02]  /*2360*/  LDG.E.64 R4, desc[UR36][R4.64] ;  /* 0x0000002404047981 */ /* 0x000ea4000c1e1b00 */
[----:B--2---:R3:W4:Y:S02]  /*2370*/  F2I.F64.TRUNC R18, R4 ;  /* 0x0000000400127311 */ /* 0x004724000030d100 */
[----:B---34-:R-:W-:Y:S05]  /*2380*/  BRA `(.L_x_14361) ;  /* 0x0000000800687947 */ /* 0x018fea0003800000 */
.L_x_14369:
        /* <DEDUP_REMOVED lines=27> */
.L_x_14372:
        /* <DEDUP_REMOVED lines=15> */
.L_x_14371:
[----:B------:R-:W2:Y:S02]  /*2630*/  LDG.E.U16 R0, desc[UR36][R4.64] ;  /* 0x0000002404007981 */ /* 0x000ea4000c1e1500 */
[----:B--2---:R-:W-:-:S06]  /*2640*/  IMAD.U32 R0, R0, 0x10000, RZ ;  /* 0x0001000000007824 */ /* 0x004fcc00078e00ff */
[----:B------:R-:W0:Y:S02]  /*2650*/  F2I.FTZ.TRUNC.NTZ R0, R0 ;  /* 0x0000000000007305 */ /* 0x000e24000021f100 */
[----:B0-----:R-:W-:Y:S01]  /*2660*/  PRMT R18, R0, 0x7610, R18 ;  /* 0x0000761000127816 */ /* 0x001fe20000000012 */
[----:B------:R-:W-:Y:S06]  /*2670*/  BRA `(.L_x_14361) ;  /* 0x0000000400ac7947 */ /* 0x000fec0003800000 */
.L_x_14368:
        /* <DEDUP_REMOVED lines=10> */
.L_x_14375:
        /* <DEDUP_REMOVED lines=21> */
.L_x_14379:
[----:B------:R-:W-:Y:S05]  /*2870*/  BSYNC.RECONVERGENT B1 ;  /* 0x0000000000017941 */ /* 0x000fea0003800200 */
.L_x_14378:
[----:B------:R-:W-:Y:S01]  /*2880*/  IMAD.SHL.U32 R0, R0, 0x100000, RZ ;  /* 0x0010000000007824 */ /* 0x000fe200078e00ff */
[----:B------:R-:W-:-:S04]  /*2890*/  LEA R3, R3, 0x3b800000, 0x17 ;  /* 0x3b80000003037811 */ /* 0x000fc800078eb8ff */
[----:B------:R-:W-:-:S07]  /*28a0*/  LOP3.LUT R0, R3, R0, R7, 0xfe, !PT ;  /* 0x0000000003007212 */ /* 0x000fce00078efe07 */
.L_x_14377:
[----:B------:R-:W-:Y:S05]  /*28b0*/  BSYNC.RECONVERGENT B0 ;  /* 0x0000000000007941 */ /* 0x000fea0003800200 */
.L_x_14376:
[----:B------:R-:W0:Y:S02]  /*28c0*/  F2I.FTZ.TRUNC.NTZ R0, R0 ;  /* 0x0000000000007305 */ /* 0x000e24000021f100 */
[----:B0-----:R-:W-:Y:S01]  /*28d0*/  PRMT R18, R0, 0x7610, R18 ;  /* 0x0000761000127816 */ /* 0x001fe20000000012 */
[----:B------:R-:W-:Y:S06]  /*28e0*/  BRA `(.L_x_14361) ;  /* 0x0000000400107947 */ /* 0x000fec0003800000 */
.L_x_14374:
        /* <DEDUP_REMOVED lines=21> */
.L_x_14383:
[----:B------:R-:W-:Y:S05]  /*2a40*/  BSYNC.RECONVERGENT B1 ;  /* 0x0000000000017941 */ /* 0x000fea0003800200 */
.L_x_14382:
[----:B------:R-:W-:Y:S01]  /*2a50*/  IMAD.SHL.U32 R0, R0, 0x200000, RZ ;  /* 0x0020000000007824 */ /* 0x000fe200078e00ff */
[----:B------:R-:W-:-:S04]  /*2a60*/  LEA R3, R3, 0x37800000, 0x17 ;  /* 0x3780000003037811 */ /* 0x000fc800078eb8ff */
[----:B------:R-:W-:-:S07]  /*2a70*/  LOP3.LUT R0, R3, R0, R7, 0xfe, !PT ;  /* 0x0000000003007212 */ /* 0x000fce00078efe07 */
.L_x_14381:
[----:B------:R-:W-:Y:S05]  /*2a80*/  BSYNC.RECONVERGENT B0 ;  /* 0x0000000000007941 */ /* 0x000fea0003800200 */
.L_x_14380:
[----:B------:R-:W0:Y:S02]  /*2a90*/  F2I.FTZ.TRUNC.NTZ R0, R0 ;  /* 0x0000000000007305 */ /* 0x000e24000021f100 */
[----:B0-----:R-:W-:Y:S01]  /*2aa0*/  PRMT R18, R0, 0x7610, R18 ;  /* 0x0000761000127816 */ /* 0x001fe20000000012 */
[----:B------:R-:W-:Y:S06]  /*2ab0*/  BRA `(.L_x_14361) ;  /* 0x00000000009c7947 */ /* 0x000fec0003800000 */
.L_x_14373:
        /* <DEDUP_REMOVED lines=14> */
.L_x_14387:
[----:B------:R-:W-:Y:S05]  /*2ba0*/  BSYNC.RECONVERGENT B0 ;  /* 0x0000000000007941 */ /* 0x000fea0003800200 */
.L_x_14386:
[----:B------:R-:W0:Y:S02]  /*2bb0*/  F2I.FTZ.TRUNC.NTZ R0, R0 ;  /* 0x0000000000007305 */ /* 0x000e24000021f100 */
[----:B0-----:R-:W-:Y:S01]  /*2bc0*/  PRMT R18, R0, 0x7610, R18 ;  /* 0x0000761000127816 */ /* 0x001fe20000000012 */
[----:B------:R-:W-:Y:S06]  /*2bd0*/  BRA `(.L_x_14361) ;  /* 0x0000000000547947 */ /* 0x000fec0003800000 */
.L_x_14360:
        /* <DEDUP_REMOVED lines=16> */
.L_x_14388:
[----:B------:R-:W-:Y:S01]  /*2ce0*/  PRMT R18, RZ, 0x7610, R18 ;  /* 0x00007610ff127816 */ /* 0x000fe20000000012 */
[----:B------:R-:W-:Y:S06]  /*2cf0*/  BRA `(.L_x_14361) ;  /* 0x00000000000c7947 */ /* 0x000fec0003800000 */
.L_x_14385:
[----:B------:R2:W5:Y:S01]  /*2d00*/  LDG.E.U8 R18, desc[UR36][R4.64] ;  /* 0x0000002404127981 */ /* 0x000562000c1e1100 */
[----:B------:R-:W-:Y:S05]  /*2d10*/  BRA `(.L_x_14361) ;  /* 0x0000000000047947 */ /* 0x000fea0003800000 */
.L_x_14384:
[----:B------:R1:W5:Y:S02]  /*2d20*/  LDG.E.U8 R18, desc[UR36][R4.64] ;  /* 0x0000002404127981 */ /* 0x000364000c1e1100 */
.L_x_14361:
[----:B------:R-:W-:-:S07]  /*2d30*/  VIADD R19, R19, 0x80 ;  /* 0x0000008013137836 */ /* 0x000fce0000000000 */
.L_x_14355:
[----:B------:R-:W-:Y:S05]  /*2d40*/  BSYNC.RECONVERGENT B6 ;  /* 0x0000000000067941 */ /* 0x000fea0003800200 */
.L_x_14354:
        /* <DEDUP_REMOVED lines=23> */
.L_x_14394:
[----:B------:R0:W5:Y:S01]  /*2ec0*/  LDG.E.U8 R24, desc[UR36][R4.64] ;  /* 0x0000002404187981 */ /* 0x000162000c1e1100 */
[----:B------:R-:W-:Y:S05]  /*2ed0*/  BRA `(.L_x_14390) ;  /* 0x0000000c004c7947 */ /* 0x000fea0003800000 */
.L_x_14393:
        /* <DEDUP_REMOVED lines=8> */
.L_x_14397:
[----:B------:R0:W5:Y:S01]  /*2f60*/  LDG.E.U8 R24, desc[UR36][R4.64] ;  /* 0x0000002404187981 */ /* 0x000162000c1e1100 */
[----:B------:R-:W-:Y:S05]  /*2f70*/  BRA `(.L_x_14390) ;  /* 0x0000000c00247947 */ /* 0x000fea0003800000 */
.L_x_14396:
[----:B------:R0:W5:Y:S01]  /*2f80*/  LDG.E.U16 R24, desc[UR36][R4.64] ;  /* 0x0000002404187981 */ /* 0x000162000c1e1500 */
[----:B------:R-:W-:Y:S05]  /*2f90*/  BRA `(.L_x_14390) ;  /* 0x0000000c001c7947 */ /* 0x000fea0003800000 */
.L_x_14392:
        /* <DEDUP_REMOVED lines=9> */
.L_x_14399:
[----:B------:R-:W2:Y:S02]  /*3030*/  LDG.E.U16 R0, desc[UR36][R4.64] ;  /* 0x0000002404007981 */ /* 0x000ea4000c1e1500 */
[----:B--2---:R-:W-:-:S06]  /*3040*/  HADD2.F32 R0, -RZ, R0.H0_H0 ;  /* 0x20000000ff007230 */ /* 0x004fcc0000004100 */
[----:B------:R-:W0:Y:S02]  /*3050*/  F2I.FTZ.TRUNC.NTZ R0, R0 ;  /* 0x0000000000007305 */ /* 0x000e24000021f100 */
[----:B0-----:R-:W-:Y:S01]  /*3060*/  PRMT R24, R0, 0x7610, R24 ;  /* 0x0000761000187816 */ /* 0x001fe20000000018 */
[----:B------:R-:W-:Y:S06]  /*3070*/  BRA `(.L_x_14390) ;  /* 0x0000000800e47947 */ /* 0x000fec0003800000 */
.L_x_14398:
        /* <DEDUP_REMOVED lines=9> */
.L_x_14401:
[----:B------:R-:W2:Y:S02]  /*3110*/  LDG.E.U16 R4, desc[UR36][R4.64] ;  /* 0x0000002404047981 */ /* 0x000ea4000c1e1500 */
[----:B--2---:R-:W-:-:S06]  /*3120*/  HADD2.F32 R0, -RZ, R4.H0_H0 ;  /* 0x20000004ff007230 */ /* 0x004fcc0000004100 */
[----:B------:R-:W0:Y:S02]  /*3130*/  F2I.FTZ.TRUNC.NTZ R0, R0 ;  /* 0x0000000000007305 */ /* 0x000e24000021f100 */
[----:B0-----:R-:W-:Y:S01]  /*3140*/  PRMT R24, R0, 0x7610, R24 ;  /* 0x0000761000187816 */ /* 0x001fe20000000018 */
[----:B------:R-:W-:Y:S06]  /*3150*/  BRA `(.L_x_14390) ;  /* 0x0000000800ac7947 */ /* 0x000fec0003800000 */
.L_x_14400:
[----:B------:R-:W2:Y:S02]  /*3160*/  LDG.E.64 R4, desc[UR36][R4.64] ;  /* 0x0000002404047981 */ /* 0x000ea4000c1e1b00 */
[----:B--2---:R0:W1:Y:S02]  /*3170*/  F2I.F64.TRUNC R24, R4 ;  /* 0x0000000400187311 */ /* 0x004064000030d100 */
[----:B01----:R-:W-:Y:S05]  /*3180*/  BRA `(.L_x_14390) ;  /* 0x0000000800a07947 */ /* 0x003fea0003800000 */
.L_x_14391:
        /* <DEDUP_REMOVED lines=12> */
.L_x_14404:
[----:B------:R-:W2:Y:S02]  /*3250*/  LDG.E.64 R4, desc[UR36][R4.64] ;  /* 0x0000002404047981 */ /* 0x000ea4000c1e1b00 */
[----:B--2---:R0:W1:Y:S02]  /*3260*/  F2I.F64.TRUNC R24, R4 ;  /* 0x0000000400187311 */ /* 0x004064000030d100 */
[----:B01----:R-:W-:Y:S05]  /*3270*/  BRA `(.L_x_14390) ;  /* 0x0000000800647947 */ /* 0x003fea0003800000 */
.L_x_14403:
        /* <DEDUP_REMOVED lines=27> */
.L_x_14406:
        /* <DEDUP_REMOVED lines=15> */
.L_x_14405:
[----:B------:R-:W2:Y:S02]  /*3520*/  LDG.E.U16 R0, desc[UR36][R4.64] ;  /* 0x0000002404007981 */ /* 0x000ea4000c1e1500 */
[----:B--2---:R-:W-:-:S06]  /*3530*/  IMAD.U32 R0, R0, 0x10000, RZ ;  /* 0x0001000000007824 */ /* 0x004fcc00078e00ff */
[----:B------:R-:W0:Y:S02]  /*3540*/  F2I.FTZ.TRUNC.NTZ R0, R0 ;  /* 0x0000000000007305 */ /* 0x000e24000021f100 */
[----:B0-----:R-:W-:Y:S01]  /*3550*/  PRMT R24, R0, 0x7610, R24 ;  /* 0x0000761000187816 */ /* 0x001fe20000000018 */
[----:B------:R-:W-:Y:S06]  /*3560*/  BRA `(.L_x_14390) ;  /* 0x0000000400a87947 */ /* 0x000fec0003800000 */
.L_x_14402:
        /* <DEDUP_REMOVED lines=10> */
.L_x_14409:
        /* <DEDUP_REMOVED lines=21> */
.L_x_14413:
[----:B------:R-:W-:Y:S05]  /*3760*/  BSYNC.RECONVERGENT B1 ;  /* 0x0000000000017941 */ /* 0x000fea0003800200 */
.L_x_14412:
[----:B------:R-:W-:Y:S01]  /*3770*/  IMAD.SHL.U32 R0, R0, 0x100000, RZ ;  /* 0x0010000000007824 */ /* 0x000fe200078e00ff */
[----:B------:R-:W-:-:S04]  /*3780*/  LEA R3, R3, 0x3b800000, 0x17 ;  /* 0x3b80000003037811 */ /* 0x000fc800078eb8ff */
[----:B------:R-:W-:-:S07]  /*3790*/  LOP3.LUT R0, R3, R0, R7, 0xfe, !PT ;  /* 0x0000000003007212 */ /* 0x000fce00078efe07 */
.L_x_14411:
[----:B------:R-:W-:Y:S05]  /*37a0*/  BSYNC.RECONVERGENT B0 ;  /* 0x0000000000007941 */ /* 0x000fea0003800200 */
.L_x_14410:
[----:B------:R-:W0:Y:S02]  /*37b0*/  F2I.FTZ.TRUNC.NTZ R0, R0 ;  /* 0x0000000000007305 */ /* 0x000e24000021f100 */
[----:B0-----:R-:W-:Y:S01]  /*37c0*/  PRMT R24, R0, 0x7610, R24 ;  /* 0x0000761000187816 */ /* 0x001fe20000000018 */
[----:B------:R-:W-:Y:S06]  /*37d0*/  BRA `(.L_x_14390) ;  /* 0x00000004000c7947 */ /* 0x000fec0003800000 */
.L_x_14408:
        /* <DEDUP_REMOVED lines=21> */
.L_x_14417:
[----:B------:R-:W-:Y:S05]  /*3930*/  BSYNC.RECONVERGENT B1 ;  /* 0x0000000000017941 */ /* 0x000fea0003800200 */
.L_x_14416:
[----:B------:R-:W-:Y:S01]  /*3940*/  IMAD.SHL.U32 R0, R0, 0x200000, RZ ;  /* 0x0020000000007824 */ /* 0x000fe200078e00ff */
[----:B------:R-:W-:-:S04]  /*3950*/  LEA R3, R3, 0x37800000, 0x17 ;  /* 0x3780000003037811 */ /* 0x000fc800078eb8ff */
[----:B------:R-:W-:-:S07]  /*3960*/  LOP3.LUT R0, R3, R0, R7, 0xfe, !PT ;  /* 0x0000000003007212 */ /* 0x000fce00078efe07 */
.L_x_14415:
[----:B------:R-:W-:Y:S05]  /*3970*/  BSYNC.RECONVERGENT B0 ;  /* 0x0000000000007941 */ /* 0x000fea0003800200 */
.L_x_14414:
[----:B------:R-:W0:Y:S02]  /*3980*/  F2I.FTZ.TRUNC.NTZ R0, R0 ;  /* 0x0000000000007305 */ /* 0x000e24000021f100 */
[----:B0-----:R-:W-:Y:S01]  /*3990*/  PRMT R24, R0, 0x7610, R24 ;  /* 0x0000761000187816 */ /* 0x001fe20000000018 */
[----:B------:R-:W-:Y:S06]  /*39a0*/  BRA `(.L_x_14390) ;  /* 0x0000000000987947 */ /* 0x000fec0003800000 */
.L_x_14407:
        /* <DEDUP_REMOVED lines=14> */
.L_x_14421:
[----:B------:R-:W-:Y:S05]  /*3a90*/  BSYNC.RECONVERGENT B0 ;  /* 0x0000000000007941 */ /* 0x000fea0003800200 */
.L_x_14420:
[----:B------:R-:W0:Y:S02]  /*3aa0*/  F2I.FTZ.TRUNC.NTZ R0, R0 ;  /* 0x0000000000007305 */ /* 0x000e24000021f100 */
[----:B0-----:R-:W-:Y:S01]  /*3ab0*/  PRMT R24, R0, 0x7610, R24 ;  /* 0x0000761000187816 */ /* 0x001fe20000000018 */
[----:B------:R-:W-:Y:S06]  /*3ac0*/  BRA `(.L_x_14390) ;  /* 0x0000000000507947 */ /* 0x000fec0003800000 */
.L_x_14395:
        /* <DEDUP_REMOVED lines=16> */
.L_x_14422:
[----:B------:R-:W-:Y:S05]  /*3bd0*/  BRA `(.L_x_14390) ;  /* 0x00000000000c7947 */ /* 0x000fea0003800000 */
.L_x_14419:
[----:B------:R0:W5:Y:S01]  /*3be0*/  LDG.E.U8 R24, desc[UR36][R4.64] ;  /* 0x0000002404187981 */ /* 0x000162000c1e1100 */
[----:B------:R-:W-:Y:S05]  /*3bf0*/  BRA `(.L_x_14390) ;  /* 0x0000000000047947 */ /* 0x000fea0003800000 */
.L_x_14418:
[----:B------:R0:W5:Y:S02]  /*3c00*/  LDG.E.U8 R24, desc[UR36][R4.64] ;  /* 0x0000002404187981 */ /* 0x000164000c1e1100 */
.L_x_14390:
[----:B------:R-:W-:Y:S05]  /*3c10*/  BSYNC.RECONVERGENT B6 ;  /* 0x0000000000067941 */ /* 0x000fea0003800200 */
.L_x_14389:
[----:B------:R-:W2:Y:S01]  /*3c20*/  LDCU.U8 UR4, c[0x0][0x385] ;  /* 0x000070a0ff0477ac */ /* 0x000ea20008000000 */
        /* <DEDUP_REMOVED lines=37> */
.L_x_14429:
[----:B------:R0:W-:Y:S01]  /*3e80*/  STG.E.U8 desc[UR36][R8.64], R3 ;  /* 0x0000000308007986 */ /* 0x0001e2000c101124 */
[----:B------:R-:W-:Y:S05]  /*3e90*/  BRA `(.L_x_14431) ;  /* 0x0000000c00887947 */ /* 0x000fea0003800000 */
.L_x_14428:
[----:B------:R-:W-:-:S13]  /*3ea0*/  ISETP.NE.AND P0, PT, R0, 0x2, PT ;  /* 0x000000020000780c */ /* 0x000fda0003f05270 */
[----:B------:R-:W-:Y:S05]  /*3eb0*/  @!P0 BRA `(.L_x_14432) ;  /* 0x0000000000388947 */ /* 0x000fea0003800000 */
[----:B------:R-:W-:-:S13]  /*3ec0*/  ISETP.NE.AND P0, PT, R0, 0x3, PT ;  /* 0x000000030000780c */ /* 0x000fda0003f05270 */
[----:B------:R-:W-:Y:S05]  /*3ed0*/  @!P0 BRA `(.L_x_14433) ;  /* 0x0000000000208947 */ /* 0x000fea0003800000 */
[----:B------:R-:W-:-:S13]  /*3ee0*/  ISETP.NE.AND P0, PT, R0, 0x4, PT ;  /* 0x000000040000780c */ /* 0x000fda0003f05270 */
[----:B------:R-:W-:Y:S05]  /*3ef0*/  @P0 BRA `(.L_x_14430) ;  /* 0x0000000800c40947 */ /* 0x000fea0003800000 */
[----:B------:R-:W-:-:S04]  /*3f00*/  LOP3.LUT R0, R3, 0xffff, RZ, 0xc0, !PT ;  /* 0x0000ffff03007812 */ /* 0x000fc800078ec0ff */
[----:B------:R-:W-:-:S05]  /*3f10*/  PRMT R0, R0, 0x8880, RZ ;  /* 0x0000888000007816 */ /* 0x000fca00000000ff */
[----:B------:R-:W-:-:S05]  /*3f20*/  IMAD.MOV.U32 R4, RZ, RZ, R0 ;  /* 0x000000ffff047224 */ /* 0x000fca00078e0000 */
[----:B------:R-:W-:-:S05]  /*3f30*/  SHF.R.S32.HI R5, RZ, 0x1f, R4 ;  /* 0x0000001fff057819 */ /* 0x000fca0000011404 */
[----:B------:R0:W-:Y:S01]  /*3f40*/  STG.E.64 desc[UR36][R8.64], R4 ;  /* 0x0000000408007986 */ /* 0x0001e2000c101b24 */
[----:B------:R-:W-:Y:S05]  /*3f50*/  BRA `(.L_x_14431) ;  /* 0x0000000c00587947 */ /* 0x000fea0003800000 */
.L_x_14433:
[----:B------:R-:W-:-:S04]  /*3f60*/  LOP3.LUT R3, R3, 0xffff, RZ, 0xc0, !PT ;  /* 0x0000ffff03037812 */ /* 0x000fc800078ec0ff */
[----:B------:R-:W-:-:S05]  /*3f70*/  PRMT R3, R3, 0x8880, RZ ;  /* 0x0000888003037816 */ /* 0x000fca00000000ff */
[----:B------:R0:W-:Y:S01]  /*3f80*/  STG.E desc[UR36][R8.64], R3 ;  /* 0x0000000308007986 */ /* 0x0001e2000c101924 */
[----:B------:R-:W-:Y:S05]  /*3f90*/  BRA `(.L_x_14431) ;  /* 0x0000000c00487947 */ /* 0x000fea0003800000 */
.L_x_14432:
[----:B------:R-:W-:-:S04]  /*3fa0*/  PRMT R3, R3, 0x8880, RZ ;  /* 0x0000888003037816 */ /* 0x000fc800000000ff */
[----:B------:R-:W-:-:S05]  /*3fb0*/  PRMT R3, R3, 0x7710, RZ ;  /* 0x0000771003037816 */ /* 0x000fca00000000ff */
[----:B------:R0:W-:Y:S01]  /*3fc0*/  STG.E.U16 desc[UR36][R8.64], R3 ;  /* 0x0000000308007986 */ /* 0x0001e2000c101524 */
[----:B------:R-:W-:Y:S05]  /*3fd0*/  BRA `(.L_x_14431) ;  /* 0x0000000c00387947 */ /* 0x000fea0003800000 */
.L_x_14427:
[----:B------:R-:W-:-:S13]  /*3fe0*/  ISETP.GT.AND P0, PT, R0, 0x6, PT ;  /* 0x000000060000780c */ /* 0x000fda0003f04270 */
[----:B------:R-:W-:Y:S05]  /*3ff0*/  @P0 BRA `(.L_x_14434) ;  /* 0x00000000002c0947 */ /* 0x000fea0003800000 */
[----:B------:R-:W-:-:S13]  /*4000*/  ISETP.NE.AND P0, PT, R0, 0x5, PT ;  /* 0x000000050000780c */ /* 0x000fda0003f05270 */
[----:B------:R-:W-:Y:S05]  /*4010*/  @!P0 BRA `(.L_x_14435) ;  /* 0x0000000000148947 */ /* 0x000fea0003800000 */
[----:B------:R-:W-:-:S13]  /*4020*/  ISETP.NE.AND P0, PT, R0, 0x6, PT ;  /* 0x000000060000780c */ /* 0x000fda0003f05270 */
[----:B------:R-:W-:Y:S05]  /*4030*/  @P0 BRA `(.L_x_14430) ;  /* 0x0000000800740947 */ /* 0x000fea0003800000 */
[----:B------:R-:W0:Y:S02]  /*4040*/  I2F.S8 R3, R3 ;  /* 0x0000000300037306 */ /* 0x000e240000001400 */
[----:B0-----:R0:W-:Y:S01]  /*4050*/  STG.E desc[UR36][R8.64], R3 ;  /* 0x0000000308007986 */ /* 0x0011e2000c101924 */
[----:B------:R-:W-:Y:S05]  /*4060*/  BRA `(.L_x_14431) ;  /* 0x0000000c00147947 */ /* 0x000fea0003800000 */
.L_x_14435:
[----:B------:R-:W0:Y:S02]  /*4070*/  I2F.S8 R0, R3 ;  /* 0x0000000300007306 */ /* 0x000e240000001400 */
[----:B0-----:R-:W-:-:S05]  /*4080*/  F2FP.F16.F32.PACK_AB R0, RZ, R0 ;  /* 0x00000000ff00723e */ /* 0x001fca00000000ff */
[----:B------:R0:W-:Y:S01]  /*4090*/  STG.E.U16 desc[UR36][R8.64], R0 ;  /* 0x0000000008007986 */ /* 0x0001e2000c101524 */
[----:B------:R-:W-:Y:S05]  /*40a0*/  BRA `(.L_x_14431) ;  /* 0x0000000c00047947 */ /* 0x000fea0003800000 */
.L_x_14434:
[----:B------:R-:W-:-:S13]  /*40b0*/  ISETP.NE.AND P0, PT, R0, 0x7, PT ;  /* 0x000000070000780c */ /* 0x000fda0003f05270 */
[----:B------:R-:W-:Y:S05]  /*40c0*/  @!P0 BRA `(.L_x_14436) ;  /* 0x0000000000348947 */ /* 0x000fea0003800000 */
[----:B------:R-:W-:-:S13]  /*40d0*/  ISETP.NE.AND P0, PT, R0, 0x8, PT ;  /* 0x000000080000780c */ /* 0x000fda0003f05270 */
[----:B------:R-:W-:Y:S05]  /*40e0*/  @!P0 BRA `(.L_x_14437) ;  /* 0x0000000000188947 */ /* 0x000fea0003800000 */
[----:B------:R-:W-:-:S13]  /*40f0*/  ISETP.NE.AND P0, PT, R0, 0x9, PT ;  /* 0x000000090000780c */ /* 0x000fda0003f05270 */
[----:B------:R-:W-:Y:S05]  /*4100*/  @P0 BRA `(.L_x_14430) ;  /* 0x0000000800400947 */ /* 0x000fea0003800000 */
[----:B------:R-:W0:Y:S01]  /*4110*/  I2F.S8 R4, R3 ;  /* 0x0000000300047306 */ /* 0x000e220000001400 */
[----:B------:R-:W-:-:S05]  /*4120*/  IMAD.MOV.U32 R5, RZ, RZ, RZ ;  /* 0x000000ffff057224 */ /* 0x000fca00078e00ff */
[----:B0-----:R0:W-:Y:S01]  /*4130*/  STG.E.64 desc[UR36][R8.64], R4 ;  /* 0x0000000408007986 */ /* 0x0011e2000c101b24 */
[----:B------:R-:W-:Y:S05]  /*4140*/  BRA `(.L_x_14431) ;  /* 0x0000000800dc7947 */ /* 0x000fea0003800000 */
.L_x_14437:
[----:B------:R-:W0:Y:S02]  /*4150*/  I2F.S8 R3, R3 ;  /* 0x0000000300037306 */ /* 0x000e240000001400 */
[----:B0-----:R-:W-:-:S04]  /*4160*/  F2FP.F16.F32.PACK_AB R3, RZ, R3 ;  /* 0x00000003ff03723e */ /* 0x001fc800000000ff */
[----:B------:R-:W-:-:S05]  /*4170*/  PRMT R3, R3, 0x5410, RZ ;  /* 0x0000541003037816 */ /* 0x000fca00000000ff */
[----:B------:R0:W-:Y:S01]  /*4180*/  STG.E desc[UR36][R8.64], R3 ;  /* 0x0000000308007986 */ /* 0x0001e2000c101924 */
[----:B------:R-:W-:Y:S05]  /*4190*/  BRA `(.L_x_14431) ;  /* 0x0000000800c87947 */ /* 0x000fea0003800000 */
.L_x_14436:
[----:B------:R-:W-:-:S04]  /*41a0*/  PRMT R4, R3, 0x8880, RZ ;  /* 0x0000888003047816 */ /* 0x000fc800000000ff */
[----:B------:R-:W-:-:S06]  /*41b0*/  PRMT R4, R4, 0x7710, RZ ;  /* 0x0000771004047816 */ /* 0x000fcc00000000ff */
[----:B------:R-:W0:Y:S02]  /*41c0*/  I2F.F64.S16 R4, R4 ;  /* 0x0000000400047312 */ /* 0x000e240000101c00 */
[----:B0-----:R0:W-:Y:S01]  /*41d0*/  STG.E.64 desc[UR36][R8.64], R4 ;  /* 0x0000000408007986 */ /* 0x0011e2000c101b24 */
[----:B------:R-:W-:Y:S05]  /*41e0*/  BRA `(.L_x_14431) ;  /* 0x0000000800b47947 */ /* 0x000fea0003800000 */
.L_x_14426:
        /* <DEDUP_REMOVED lines=8> */
[----:B------:R-:W-:-:S04]  /*4270*/  LOP3.LUT P0, RZ, R3, 0xff, RZ, 0xc0, !PT ;  /* 0x000000ff03ff7812 */ /* 0x000fc8000780c0ff */
[----:B------:R-:W-:-:S05]  /*4280*/  SEL R3, RZ, 0x1, !P0 ;  /* 0x00000001ff037807 */ /* 0x000fca0004000000 */
[----:B------:R4:W-:Y:S01]  /*4290*/  STG.E.U8 desc[UR36][R8.64], R3 ;  /* 0x0000000308007986 */ /* 0x0009e2000c101124 */
[----:B------:R-:W-:Y:S05]  /*42a0*/  BRA `(.L_x_14431) ;  /* 0x0000000800847947 */ /* 0x000fea0003800000 */
.L_x_14440:
[----:B------:R-:W-:Y:S02]  /*42b0*/  PRMT R4, R3, 0x8880, RZ ;  /* 0x0000888003047816 */ /* 0x000fe400000000ff */
[----:B------:R-:W-:Y:S02]  /*42c0*/  CS2R R6, SRZ ;  /* 0x0000000000067805 */ /* 0x000fe4000001ff00 */
[----:B------:R-:W-:-:S06]  /*42d0*/  PRMT R4, R4, 0x7710, RZ ;  /* 0x0000771004047816 */ /* 0x000fcc00000000ff */
[----:B------:R-:W0:Y:S02]  /*42e0*/  I2F.F64.S16 R4, R4 ;  /* 0x0000000400047312 */ /* 0x000e240000101c00 */
[----:B0-----:R3:W-:Y:S01]  /*42f0*/  STG.E.128 desc[UR36][R8.64], R4 ;  /* 0x0000000408007986 */ /* 0x0017e2000c101d24 */
[----:B------:R-:W-:Y:S05]  /*4300*/  BRA `(.L_x_14431) ;  /* 0x00000008006c7947 */ /* 0x000fea0003800000 */
.L_x_14439:
[----:B------:R-:W-:-:S13]  /*4310*/  ISETP.NE.AND P0, PT, R0, 0xf, PT ;  /* 0x0000000f0000780c */ /* 0x000fda0003f05270 */
[----:B------:R-:W-:Y:S05]  /*4320*/  @!P0 BRA `(.L_x_14441) ;  /* 0x0000000000a08947 */ /* 0x000fea0003800000 */
[----:B------:R-:W-:-:S13]  /*4330*/  ISETP.NE.AND P0, PT, R0, 0x17, PT ;  /* 0x000000170000780c */ /* 0x000fda0003f05270 */
[----:B------:R-:W-:Y:S05]  /*4340*/  @!P0 BRA `(.L_x_14442) ;  /* 0x00000000004c8947 */ /* 0x000fea0003800000 */
[----:B------:R-:W-:-:S13]  /*4350*/  ISETP.NE.AND P0, PT, R0, 0x18, PT ;  /* 0x000000180000780c */ /* 0x000fda0003f05270 */
[----:B------:R-:W-:Y:S05]  /*4360*/  @P0 BRA `(.L_x_14430) ;  /* 0x0000000400a80947 */ /* 0x000fea0003800000 */
[----:B------:R-:W0:Y:S01]  /*4370*/  I2F.S8 R6, R3 ;  /* 0x0000000300067306 */ /* 0x000e220000001400 */
        /* <DEDUP_REMOVED lines=12> */
.L_x_14444:
[----:B------:R-:W-:Y:S05]  /*4440*/  BSYNC.RECONVERGENT B0 ;  /* 0x0000000000007941 */ /* 0x000fea0003800200 */
.L_x_14443:
[----:B------:R-:W-:-:S05]  /*4450*/  LOP3.LUT R5, R0, 0x80, R5, 0xf8, !PT ;  /* 0x0000008000057812 */ /* 0x000fca00078ef805 */
[----:B------:R2:W-:Y:S01]  /*4460*/  STG.E.U8 desc[UR36][R8.64], R5 ;  /* 0x0000000508007986 */ /* 0x0005e2000c101124 */
[----:B------:R-:W-:Y:S05]  /*4470*/  BRA `(.L_x_14431) ;  /* 0x0000000800107947 */ /* 0x000fea0003800000 */
.L_x_14442:
        /* <DEDUP_REMOVED lines=15> */
.L_x_14446:
[----:B------:R-:W-:Y:S05]  /*4570*/  BSYNC.RECONVERGENT B0 ;  /* 0x0000000000007941 */ /* 0x000fea0003800200 */
.L_x_14445:
[----:B------:R-:W-:-:S05]  /*4580*/  LOP3.LUT R5, R0, 0x80, R5, 0xf8, !PT ;  /* 0x0000008000057812 */ /* 0x000fca00078ef805 */
[----:B------:R1:W-:Y:S01]  /*4590*/  STG.E.U8 desc[UR36][R8.64], R5 ;  /* 0x0000000508007986 */ /* 0x0003e2000c101124 */
[----:B------:R-:W-:Y:S05]  /*45a0*/  BRA `(.L_x_14431) ;  /* 0x0000000400c47947 */ /* 0x000fea0003800000 */
.L_x_14441:
[----:B------:R-:W0:Y:S02]  /*45b0*/  I2F.S8 R0, R3 ;  /* 0x0000000300007306 */ /* 0x000e240000001400 */
[----:B0-----:R-:W-:-:S05]  /*45c0*/  F2FP.BF16.F32.PACK_AB R0, RZ, R0 ;  /* 0x00000000ff00723e */ /* 0x001fca00000010ff */
[----:B------:R0:W-:Y:S01]  /*45d0*/  STG.E.U16 desc[UR36][R8.64], R0 ;  /* 0x0000000008007986 */ /* 0x0001e2000c101524 */
[----:B------:R-:W-:Y:S05]  /*45e0*/  BRA `(.L_x_14431) ;  /* 0x0000000400b47947 */ /* 0x000fea0003800000 */
.L_x_14438:
        /* <DEDUP_REMOVED lines=8> */
[----:B------:R-:W-:-:S04]  /*4670*/  PRMT R3, R3, 0x8880, RZ ;  /* 0x0000888003037816 */ /* 0x000fc800000000ff */
[----:B------:R-:W-:-:S05]  /*4680*/  PRMT R3, R3, 0x7710, RZ ;  /* 0x0000771003037816 */ /* 0x000fca00000000ff */
[----:B------:R0:W-:Y:S01]  /*4690*/  STG.E.U16 desc[UR36][R8.64], R3 ;  /* 0x0000000308007986 */ /* 0x0001e2000c101524 */
[----:B------:R-:W-:Y:S05]  /*46a0*/  BRA `(.L_x_14431) ;  /* 0x0000000400847947 */ /* 0x000fea0003800000 */
.L_x_14449:
        /* <DEDUP_REMOVED lines=13> */
.L_x_14452:
[----:B------:R-:W-:-:S04]  /*4780*/  SHF.R.U32.HI R0, RZ, 0x14, R3 ;  /* 0x00000014ff007819 */ /* 0x000fc80000011603 */
[----:B------:R-:W-:-:S04]  /*4790*/  LOP3.LUT R0, R0, 0x1, RZ, 0xc0, !PT ;  /* 0x0000000100007812 */ /* 0x000fc800078ec0ff */
[----:B------:R-:W-:-:S04]  /*47a0*/  IADD3 R0, PT, PT, R3, 0x487ffff, R0 ;  /* 0x0487ffff03007810 */ /* 0x000fc80007ffe000 */
[----:B------:R-:W-:-:S04]  /*47b0*/  SHF.R.U32.HI R0, RZ, 0x14, R0 ;  /* 0x00000014ff007819 */ /* 0x000fc80000011600 */
[----:B------:R-:W-:-:S07]  /*47c0*/  LOP3.LUT R0, R0, 0xff, RZ, 0xc0, !PT ;  /* 0x000000ff00007812 */ /* 0x000fce00078ec0ff */
.L_x_14453:
[----:B------:R-:W-:-:S04]  /*47d0*/  SHF.R.U32.HI R3, RZ, 0x18, R3 ;  /* 0x00000018ff037819 */ /* 0x000fc80000011603 */
[----:B------:R-:W-:-:S04]  /*47e0*/  LOP3.LUT R0, R0, 0x80, R3, 0xf8, !PT ;  /* 0x0000008000007812 */ /* 0x000fc800078ef803 */
[----:B------:R-:W-:-:S07]  /*47f0*/  PRMT R4, R0, 0x7610, R4 ;  /* 0x0000761000047816 */ /* 0x000fce0000000004 */
.L_x_14451:
[----:B------:R-:W-:Y:S05]  /*4800*/  BSYNC.RECONVERGENT B0 ;  /* 0x0000000000007941 */ /* 0x000fea0003800200 */
.L_x_14450:
[----:B------:R0:W-:Y:S01]  /*4810*/  STG.E.U8 desc[UR36][R8.64], R4 ;  /* 0x0000000408007986 */ /* 0x0001e2000c101124 */
[----:B------:R-:W-:Y:S05]  /*4820*/  BRA `(.L_x_14431) ;  /* 0x0000000400247947 */ /* 0x000fea0003800000 */
.L_x_14448:
        /* <DEDUP_REMOVED lines=13> */
.L_x_14456:
[----:B------:R-:W-:-:S04]  /*4900*/  SHF.R.U32.HI R0, RZ, 0x15, R3 ;  /* 0x00000015ff007819 */ /* 0x000fc80000011603 */
[----:B------:R-:W-:-:S04]  /*4910*/  LOP3.LUT R0, R0, 0x1, RZ, 0xc0, !PT ;  /* 0x0000000100007812 */ /* 0x000fc800078ec0ff */
[----:B------:R-:W-:-:S04]  /*4920*/  IADD3 R0, PT, PT, R3, 0x88fffff, R0 ;  /* 0x088fffff03007810 */ /* 0x000fc80007ffe000 */
[----:B------:R-:W-:-:S04]  /*4930*/  SHF.R.U32.HI R0, RZ, 0x15, R0 ;  /* 0x00000015ff007819 */ /* 0x000fc80000011600 */
[----:B------:R-:W-:-:S07]  /*4940*/  LOP3.LUT R0, R0, 0xff, RZ, 0xc0, !PT ;  /* 0x000000ff00007812 */ /* 0x000fce00078ec0ff */
.L_x_14457:
[----:B------:R-:W-:-:S04]  /*4950*/  SHF.R.U32.HI R3, RZ, 0x18, R3 ;  /* 0x00000018ff037819 */ /* 0x000fc80000011603 */
[----:B------:R-:W-:-:S04]  /*4960*/  LOP3.LUT R0, R0, 0x80, R3, 0xf8, !PT ;  /* 0x0000008000007812 */ /* 0x000fc800078ef803 */
[----:B------:R-:W-:-:S07]  /*4970*/  PRMT R4, R0, 0x7610, R4 ;  /* 0x0000761000047816 */ /* 0x000fce0000000004 */
.L_x_14455:
[----:B------:R-:W-:Y:S05]  /*4980*/  BSYNC.RECONVERGENT B0 ;  /* 0x0000000000007941 */ /* 0x000fea0003800200 */
.L_x_14454:
[----:B------:R0:W-:Y:S01]  /*4990*/  STG.E.U8 desc[UR36][R8.64], R4 ;  /* 0x0000000408007986 */ /* 0x0001e2000c101124 */
[----:B------:R-:W-:Y:S05]  /*49a0*/  BRA `(.L_x_14431) ;  /* 0x0000000000c47947 */ /* 0x000fea0003800000 */
.L_x_14447:
[----:B------:R-:W-:-:S13]  /*49b0*/  ISETP.NE.AND P0, PT, R0, 0x1c, PT ;  /* 0x0000001c0000780c */ /* 0x000fda0003f05270 */
[----:B------:R-:W-:Y:S05]  /*49c0*/  @!P0 BRA `(.L_x_14458) ;  /* 0x0000000000b08947 */ /* 0x000fea0003800000 */
[----:B------:R-:W-:-:S13]  /*49d0*/  ISETP.NE.AND P0, PT, R0, 0x1d, PT ;  /* 0x0000001d0000780c */ /* 0x000fda0003f05270 */
[----:B------:R-:W-:Y:S05]  /*49e0*/  @!P0 BRA `(.L_x_14459) ;  /* 0x0000000000908947 */ /* 0x000fea0003800000 */
[----:B------:R-:W-:-:S13]  /*49f0*/  ISETP.NE.AND P0, PT, R0, 0x2c, PT ;  /* 0x0000002c0000780c */ /* 0x000fda0003f05270 */
[----:B------:R-:W-:Y:S05]  /*4a00*/  @!P0 BRA `(.L_x_14460) ;  /* 0x0000000000448947 */ /* 0x000fea0003800000 */
.L_x_14430:
        /* <DEDUP_REMOVED lines=16> */
.L_x_14461:
[----:B------:R-:W-:Y:S05]  /*4b10*/  BRA `(.L_x_14431) ;  /* 0x0000000000687947 */ /* 0x000fea0003800000 */
.L_x_14460:
[----:B------:R-:W0:Y:S02]  /*4b20*/  I2F.S8 R6, R3 ;  /* 0x0000000300067306 */ /* 0x000e240000001400 */
        /* <DEDUP_REMOVED lines=16> */
.L_x_14459:
[----:B------:R-:W-:-:S04]  /*4c30*/  LOP3.LUT R3, R3, 0xffff, RZ, 0xc0, !PT ;  /* 0x0000ffff03037812 */ /* 0x000fc800078ec0ff */
[----:B------:R-:W-:-:S05]  /*4c40*/  PRMT R3, R3, 0x8880, RZ ;  /* 0x0000888003037816 */ /* 0x000fca00000000ff */
[----:B------:R-:W-:-:S05]  /*4c50*/  IMAD.MOV.U32 R4, RZ, RZ, R3 ;  /* 0x000000ffff047224 */ /* 0x000fca00078e0003 */
[----:B------:R-:W-:-:S05]  /*4c60*/  SHF.R.S32.HI R5, RZ, 0x1f, R4 ;  /* 0x0000001fff057819 */ /* 0x000fca0000011404 */
[----:B------:R0:W-:Y:S01]  /*4c70*/  STG.E.64 desc[UR36][R8.64], R4 ;  /* 0x0000000408007986 */ /* 0x0001e2000c101b24 */
[----:B------:R-:W-:Y:S05]  /*4c80*/  BRA `(.L_x_14431) ;  /* 0x00000000000c7947 */ /* 0x000fea0003800000 */
.L_x_14458:
[----:B------:R-:W-:-:S04]  /*4c90*/  LOP3.LUT R3, R3, 0xffff, RZ, 0xc0, !PT ;  /* 0x0000ffff03037812 */ /* 0x000fc800078ec0ff */
[----:B------:R-:W-:-:S05]  /*4ca0*/  PRMT R3, R3, 0x8880, RZ ;  /* 0x0000888003037816 */ /* 0x000fca00000000ff */
[----:B------:R0:W-:Y:S02]  /*4cb0*/  STG.E desc[UR36][R8.64], R3 ;  /* 0x0000000308007986 */ /* 0x0001e4000c101924 */
.L_x_14431:
        /* <DEDUP_REMOVED lines=23> */
.L_x_14466:
[----:B------:R0:W-:Y:S01]  /*4e30*/  STG.E.U8 desc[UR36][R8.64], R18 ;  /* 0x0000001208007986 */ /* 0x0001e2000c101124 */
[----:B------:R-:W-:Y:S05]  /*4e40*/  BRA `(.L_x_14468) ;  /* 0x0000000c00807947 */ /* 0x000fea0003800000 */
.L_x_14465:
        /* <DEDUP_REMOVED lines=12> */
.L_x_14470:
[----:B------:R-:W-:-:S04]  /*4f10*/  LOP3.LUT R18, R18, 0xffff, RZ, 0xc0, !PT ;  /* 0x0000ffff12127812 */ /* 0x000fc800078ec0ff */
[----:B------:R-:W-:-:S05]  /*4f20*/  PRMT R3, R18, 0x8880, RZ ;  /* 0x0000888012037816 */ /* 0x000fca00000000ff */
[----:B------:R3:W-:Y:S01]  /*4f30*/  STG.E desc[UR36][R8.64], R3 ;  /* 0x0000000308007986 */ /* 0x0007e2000c101924 */
[----:B------:R-:W-:Y:S05]  /*4f40*/  BRA `(.L_x_14468) ;  /* 0x0000000c00407947 */ /* 0x000fea0003800000 */
.L_x_14469:
[----:B------:R-:W-:-:S04]  /*4f50*/  PRMT R3, R18, 0x8880, RZ ;  /* 0x0000888012037816 */ /* 0x000fc800000000ff */
[----:B------:R-:W-:-:S05]  /*4f60*/  PRMT R3, R3, 0x7710, RZ ;  /* 0x0000771003037816 */ /* 0x000fca00000000ff */
[----:B------:R2:W-:Y:S01]  /*4f70*/  STG.E.U16 desc[UR36][R8.64], R3 ;  /* 0x0000000308007986 */ /* 0x0005e2000c101524 */
[----:B------:R-:W-:Y:S05]  /*4f80*/  BRA `(.L_x_14468) ;  /* 0x0000000c00307947 */ /* 0x000fea0003800000 */
.L_x_14464:
        /* <DEDUP_REMOVED lines=9> */
.L_x_14472:
[----:B------:R-:W0:Y:S02]  /*5020*/  I2F.S8 R0, R18 ;  /* 0x0000001200007306 */ /* 0x000e240000001400 */
[----:B0-----:R-:W-:-:S05]  /*5030*/  F2FP.F16.F32.PACK_AB R0, RZ, R0 ;  /* 0x00000000ff00723e */ /* 0x001fca00000000ff */
[----:B------:R0:W-:Y:S01]  /*5040*/  STG.E.U16 desc[UR36][R8.64], R0 ;  /* 0x0000000008007986 */ /* 0x0001e2000c101524 */
[----:B------:R-:W-:Y:S05]  /*5050*/  BRA `(.L_x_14468) ;  /* 0x0000000800fc7947 */ /* 0x000fea0003800000 */
.L_x_14471:
        /* <DEDUP_REMOVED lines=10> */
.L_x_14474:
[----:B------:R-:W0:Y:S02]  /*5100*/  I2F.S8 R18, R18 ;  /* 0x0000001200127306 */ /* 0x000e240000001400 */
[----:B0-----:R-:W-:-:S04]  /*5110*/  F2FP.F16.F32.PACK_AB R3, RZ, R18 ;  /* 0x00000012ff03723e */ /* 0x001fc800000000ff */
[----:B------:R-:W-:-:S05]  /*5120*/  PRMT R3, R3, 0x5410, RZ ;  /* 0x0000541003037816 */ /* 0x000fca00000000ff */
[----:B------:R0:W-:Y:S01]  /*5130*/  STG.E desc[UR36][R8.64], R3 ;  /* 0x0000000308007986 */ /* 0x0001e2000c101924 */
[----:B------:R-:W-:Y:S05]  /*5140*/  BRA `(.L_x_14468) ;  /* 0x0000000800c07947 */ /* 0x000fea0003800000 */
.L_x_14473:
[----:B------:R-:W-:-:S04]  /*5150*/  PRMT R4, R18, 0x8880, RZ ;  /* 0x0000888012047816 */ /* 0x000fc800000000ff */
[----:B------:R-:W-:-:S06]  /*5160*/  PRMT R4, R4, 0x7710, RZ ;  /* 0x0000771004047816 */ /* 0x000fcc00000000ff */
[----:B------:R-:W0:Y:S02]  /*5170*/  I2F.F64.S16 R4, R4 ;  /* 0x0000000400047312 */ /* 0x000e240000101c00 */
[----:B0-----:R0:W-:Y:S01]  /*5180*/  STG.E.64 desc[UR36][R8.64], R4 ;  /* 0x0000000408007986 */ /* 0x0011e2000c101b24 */
[----:B------:R-:W-:Y:S05]  /*5190*/  BRA `(.L_x_14468) ;  /* 0x0000000800ac7947 */ /* 0x000fea0003800000 */
.L_x_14463:
        /* <DEDUP_REMOVED lines=14> */
.L_x_14478:
        /* <DEDUP_REMOVED lines=17> */
.L_x_14481:
[----:B------:R-:W-:-:S04]  /*5390*/  SHF.R.U32.HI R3, RZ, 0x18, R5 ;  /* 0x00000018ff037819 */ /* 0x000fc80000011605 */
[----:B------:R-:W-:-:S04]  /*53a0*/  LOP3.LUT R0, R0, 0x80, R3, 0xf8, !PT ;  /* 0x0000008000007812 */ /* 0x000fc800078ef803 */
[----:B------:R-:W-:-:S07]  /*53b0*/  PRMT R4, R0, 0x7610, R4 ;  /* 0x0000761000047816 */ /* 0x000fce0000000004 */
.L_x_14480:
[----:B------:R-:W-:Y:S05]  /*53c0*/  BSYNC.RECONVERGENT B0 ;  /* 0x0000000000007941 */ /* 0x000fea0003800200 */
.L_x_14479:
[----:B------:R0:W-:Y:S01]  /*53d0*/  STG.E.U8 desc[UR36][R8.64], R4 ;  /* 0x0000000408007986 */ /* 0x0001e2000c101124 */
[----:B------:R-:W-:Y:S05]  /*53e0*/  BRA `(.L_x_14468) ;  /* 0x0000000800187947 */ /* 0x000fea0003800000 */
.L_x_14477:
        /* <DEDUP_REMOVED lines=17> */
.L_x_14484:
[----:B------:R-:W-:-:S04]  /*5500*/  SHF.R.U32.HI R3, RZ, 0x18, R5 ;  /* 0x00000018ff037819 */ /* 0x000fc80000011605 */
[----:B------:R-:W-:-:S04]  /*5510*/  LOP3.LUT R0, R0, 0x80, R3, 0xf8, !PT ;  /* 0x0000008000007812 */ /* 0x000fc800078ef803 */
[----:B------:R-:W-:-:S07]  /*5520*/  PRMT R4, R0, 0x7610, R4 ;  /* 0x0000761000047816 */ /* 0x000fce0000000004 */
.L_x_14483:
[----:B------:R-:W-:Y:S05]  /*5530*/  BSYNC.RECONVERGENT B0 ;  /* 0x0000000000007941 */ /* 0x000fea0003800200 */
.L_x_14482:
[----:B------:R0:W-:Y:S01]  /*5540*/  STG.E.U8 desc[UR36][R8.64], R4 ;  /* 0x0000000408007986 */ /* 0x0001e2000c101124 */
[----:B------:R-:W-:Y:S05]  /*5550*/  BRA `(.L_x_14468) ;  /* 0x0000000400bc7947 */ /* 0x000fea0003800000 */
.L_x_14476:
[----:B------:R-:W-:-:S13]  /*5560*/  ISETP.NE.AND P0, PT, R0, 0x1c, PT ;  /* 0x0000001c0000780c */ /* 0x000fda0003f05270 */
[----:B------:R-:W-:Y:S05]  /*5570*/  @!P0 BRA `(.L_x_14485) ;  /* 0x0000000000688947 */ /* 0x000fea0003800000 */
[----:B------:R-:W-:-:S13]  /*5580*/  ISETP.NE.AND P0, PT, R0, 0x1d, PT ;  /* 0x0000001d0000780c */ /* 0x000fda0003f05270 */
[----:B------:R-:W-:Y:S05]  /*5590*/  @!P0 BRA `(.L_x_14486) ;  /* 0x0000000000488947 */ /* 0x000fea0003800000 */
[----:B------:R-:W-:-:S13]  /*55a0*/  ISETP.NE.AND P0, PT, R0, 0x2c, PT ;  /* 0x0000002c0000780c */ /* 0x000fda0003f05270 */
[----:B------:R-:W-:Y:S05]  /*55b0*/  @P0 BRA `(.L_x_14467) ;  /* 0x0000000000c00947 */ /* 0x000fea0003800000 */
        /* <DEDUP_REMOVED lines=16> */
.L_x_14486:
[----:B------:R-:W-:-:S04]  /*56c0*/  LOP3.LUT R18, R18, 0xffff, RZ, 0xc0, !PT ;  /* 0x0000ffff12127812 */ /* 0x000fc800078ec0ff */
[----:B------:R-:W-:-:S05]  /*56d0*/  PRMT R18, R18, 0x8880, RZ ;  /* 0x0000888012127816 */ /* 0x000fca00000000ff */
[----:B------:R-:W-:-:S05]  /*56e0*/  IMAD.MOV.U32 R4, RZ, RZ, R18 ;  /* 0x000000ffff047224 */ /* 0x000fca00078e0012 */
[----:B------:R-:W-:-:S05]  /*56f0*/  SHF.R.S32.HI R5, RZ, 0x1f, R4 ;  /* 0x0000001fff057819 */ /* 0x000fca0000011404 */
[----:B------:R0:W-:Y:S01]  /*5700*/  STG.E.64 desc[UR36][R8.64], R4 ;  /* 0x0000000408007986 */ /* 0x0001e2000c101b24 */
[----:B------:R-:W-:Y:S05]  /*5710*/  BRA `(.L_x_14468) ;  /* 0x00000004004c7947 */ /* 0x000fea0003800000 */
.L_x_14485:
[----:B------:R-:W-:-:S04]  /*5720*/  LOP3.LUT R18, R18, 0xffff, RZ, 0xc0, !PT ;  /* 0x0000ffff12127812 */ /* 0x000fc800078ec0ff */
[----:B------:R-:W-:-:S05]  /*5730*/  PRMT R3, R18, 0x8880, RZ ;  /* 0x0000888012037816 */ /* 0x000fca00000000ff */
[----:B------:R0:W-:Y:S01]  /*5740*/  STG.E desc[UR36][R8.64], R3 ;  /* 0x0000000308007986 */ /* 0x0001e2000c101924 */
[----:B------:R-:W-:Y:S05]  /*5750*/  BRA `(.L_x_14468) ;  /* 0x00000004003c7947 */ /* 0x000fea0003800000 */
.L_x_14475:
        /* <DEDUP_REMOVED lines=10> */
.L_x_14488:
[----:B------:R-:W-:Y:S02]  /*5800*/  PRMT R4, R18, 0x8880, RZ ;  /* 0x0000888012047816 */ /* 0x000fe400000000ff */
[----:B------:R-:W-:Y:S02]  /*5810*/  CS2R R6, SRZ ;  /* 0x0000000000067805 */ /* 0x000fe4000001ff00 */
[----:B------:R-:W-:-:S06]  /*5820*/  PRMT R4, R4, 0x7710, RZ ;  /* 0x0000771004047816 */ /* 0x000fcc00000000ff */
[----:B------:R-:W0:Y:S02]  /*5830*/  I2F.F64.S16 R4, R4 ;  /* 0x0000000400047312 */ /* 0x000e240000101c00 */
[----:B0-----:R0:W-:Y:S01]  /*5840*/  STG.E.128 desc[UR36][R8.64], R4 ;  /* 0x0000000408007986 */ /* 0x0011e2000c101d24 */
[----:B------:R-:W-:Y:S05]  /*5850*/  BRA `(.L_x_14468) ;  /* 0x0000000000fc7947 */ /* 0x000fea0003800000 */
.L_x_14487:
[----:B------:R-:W-:-:S13]  /*5860*/  ISETP.NE.AND P0, PT, R0, 0xf, PT ;  /* 0x0000000f0000780c */ /* 0x000fda0003f05270 */
[----:B------:R-:W-:Y:S05]  /*5870*/  @!P0 BRA `(.L_x_14489) ;  /* 0x0000000000e88947 */ /* 0x000fea0003800000 */
[----:B------:R-:W-:-:S13]  /*5880*/  ISETP.NE.AND P0, PT, R0, 0x17, PT ;  /* 0x000000170000780c */ /* 0x000fda0003f05270 */
[----:B------:R-:W-:Y:S05]  /*5890*/  @!P0 BRA `(.L_x_14490) ;  /* 0x0000000000908947 */ /* 0x000fea0003800000 */
[----:B------:R-:W-:-:S13]  /*58a0*/  ISETP.NE.AND P0, PT, R0, 0x18, PT ;  /* 0x000000180000780c */ /* 0x000fda0003f05270 */
[----:B------:R-:W-:Y:S05]  /*58b0*/  @!P0 BRA `(.L_x_14491) ;  /* 0x0000000000448947 */ /* 0x000fea0003800000 */
.L_x_14467:
        /* <DEDUP_REMOVED lines=16> */
.L_x_14492:
[----:B------:R-:W-:Y:S05]  /*59c0*/  BRA `(.L_x_14468) ;  /* 0x0000000000a07947 */ /* 0x000fea0003800000 */
.L_x_14491:
        /* <DEDUP_REMOVED lines=13> */
.L_x_14494:
[----:B------:R-:W-:Y:S05]  /*5aa0*/  BSYNC.RECONVERGENT B0 ;  /* 0x0000000000007941 */ /* 0x000fea0003800200 */
.L_x_14493:
[----:B------:R-:W-:-:S05]  /*5ab0*/  LOP3.LUT R3, R0, 0x80, R3, 0xf8, !PT ;  /* 0x0000008000037812 */ /* 0x000fca00078ef803 */
[----:B------:R0:W-:Y:S01]  /*5ac0*/  STG.E.U8 desc[UR36][R8.64], R3 ;  /* 0x0000000308007986 */ /* 0x0001e2000c101124 */
[----:B------:R-:W-:Y:S05]  /*5ad0*/  BRA `(.L_x_14468) ;  /* 0x00000000005c7947 */ /* 0x000fea0003800000 */
.L_x_14490:
        /* <DEDUP_REMOVED lines=12> */
.L_x_14496:
[----:B------:R-:W-:Y:S01]  /*5ba0*/  IMAD.MOV.U32 R0, RZ, RZ, 0x7f ;  /* 0x0000007fff007424 */ /* 0x000fe200078e00ff */
[----:B------:R-:W-:-:S04]  /*5bb0*/  ISETP.GT.U32.AND P0, PT, R3, 0x7f800000, PT ;  /* 0x7f8000000300780c */ /* 0x000fc80003f04070 */
[----:B------:R-:W-:-:S09]  /*5bc0*/  SEL R0, R0, 0x7c, P0 ;  /* 0x0000007c00007807 */ /* 0x000fd20000000000 */
.L_x_14497:
[----:B------:R-:W-:Y:S05]  /*5bd0*/  BSYNC.RECONVERGENT B0 ;  /* 0x0000000000007941 */ /* 0x000fea0003800200 */
.L_x_14495:
[----:B------:R-:W-:-:S04]  /*5be0*/  SHF.R.U32.HI R3, RZ, 0x18, R5 ;  /* 0x00000018ff037819 */ /* 0x000fc80000011605 */
[----:B------:R-:W-:-:S05]  /*5bf0*/  LOP3.LUT R3, R0, 0x80, R3, 0xf8, !PT ;  /* 0x0000008000037812 */ /* 0x000fca00078ef803 */
[----:B------:R0:W-:Y:S01]  /*5c00*/  STG.E.U8 desc[UR36][R8.64], R3 ;  /* 0x0000000308007986 */ /* 0x0001e2000c101124 */
[----:B------:R-:W-:Y:S05]  /*5c10*/  BRA `(.L_x_14468) ;  /* 0x00000000000c7947 */ /* 0x000fea0003800000 */
.L_x_14489:
[----:B------:R-:W0:Y:S02]  /*5c20*/  I2F.S8 R0, R18 ;  /* 0x0000001200007306 */ /* 0x000e240000001400 */
[----:B0-----:R-:W-:-:S05]  /*5c30*/  F2FP.BF16.F32.PACK_AB R0, RZ, R0 ;  /* 0x00000000ff00723e */ /* 0x001fca00000010ff */
[----:B------:R0:W-:Y:S02]  /*5c40*/  STG.E.U16 desc[UR36][R8.64], R0 ;  /* 0x0000000008007986 */ /* 0x0001e4000c101524 */
.L_x_14468:
[----:B------:R-:W-:-:S07]  /*5c50*/  VIADD R2, R2, 0x80 ;  /* 0x0000008002027836 */ /* 0x000fce0000000000 */
.L_x_14425:
[----:B------:R-:W-:-:S13]  /*5c60*/  ISETP.GE.AND P0, PT, R2, R22, PT ;  /* 0x000000160200720c */ /* 0x000fda0003f06270 */
[----:B------:R-:W-:Y:S05]  /*5c70*/  @P0 BREAK.RELIABLE B6 ;  /* 0x0000000000060942 */ /* 0x000fea0003800100 */
[----:B------:R-:W-:Y:S05]  /*5c80*/  @P0 BRA `(.L_x_14462) ;  /* 0x0000000c00e00947 */ /* 0x000fea0003800000 */
[----:B------:R-:W-:Y:S05]  /*5c90*/  BSYNC.RELIABLE B6 ;  /* 0x0000000000067941 */ /* 0x000fea0003800100 */
.L_x_14424:
        /* <DEDUP_REMOVED lines=20> */
.L_x_14501:
[----:B------:R0:W-:Y:S01]  /*5de0*/  STG.E.U8 desc[UR36][R8.64], R17 ;  /* 0x0000001108007986 */ /* 0x0001e2000c101124 */
[----:B------:R-:W-:Y:S05]  /*5df0*/  BRA `(.L_x_14503) ;  /* 0x0000000c00807947 */ /* 0x000fea0003800000 */
.L_x_14500:
        /* <DEDUP_REMOVED lines=12> */
.L_x_14505:
[----:B------:R-:W-:-:S04]  /*5ec0*/  LOP3.LUT R17, R17, 0xffff, RZ, 0xc0, !PT ;  /* 0x0000ffff11117812 */ /* 0x000fc800078ec0ff */
[----:B------:R-:W-:-:S05]  /*5ed0*/  PRMT R3, R17, 0x8880, RZ ;  /* 0x0000888011037816 */ /* 0x000fca00000000ff */
[----:B------:R0:W-:Y:S01]  /*5ee0*/  STG.E desc[UR36][R8.64], R3 ;  /* 0x0000000308007986 */ /* 0x0001e2000c101924 */
[----:B------:R-:W-:Y:S05]  /*5ef0*/  BRA `(.L_x_14503) ;  /* 0x0000000c00407947 */ /* 0x000fea0003800000 */
.L_x_14504:
[----:B------:R-:W-:-:S04]  /*5f00*/  PRMT R3, R17, 0x8880, RZ ;  /* 0x0000888011037816 */ /* 0x000fc800000000ff */
[----:B------:R-:W-:-:S05]  /*5f10*/  PRMT R3, R3, 0x7710, RZ ;  /* 0x0000771003037816 */ /* 0x000fca00000000ff */
[----:B------:R0:W-:Y:S01]  /*5f20*/  STG.E.U16 desc[UR36][R8.64], R3 ;  /* 0x0000000308007986 */ /* 0x0001e2000c101524 */
[----:B------:R-:W-:Y:S05]  /*5f30*/  BRA `(.L_x_14503) ;  /* 0x0000000c00307947 */ /* 0x000fea0003800000 */
.L_x_14499:
        /* <DEDUP_REMOVED lines=9> */
.L_x_14507:
[----:B------:R-:W0:Y:S02]  /*5fd0*/  I2F.S8 R0, R17 ;  /* 0x0000001100007306 */ /* 0x000e240000001400 */
[----:B0-----:R-:W-:-:S05]  /*5fe0*/  F2FP.F16.F32.PACK_AB R0, RZ, R0 ;  /* 0x00000000ff00723e */ /* 0x001fca00000000ff */
[----:B------:R0:W-:Y:S01]  /*5ff0*/  STG.E.U16 desc[UR36][R8.64], R0 ;  /* 0x0000000008007986 */ /* 0x0001e2000c101524 */
[----:B------:R-:W-:Y:S05]  /*6000*/  BRA `(.L_x_14503) ;  /* 0x0000000800fc7947 */ /* 0x000fea0003800000 */
.L_x_14506:
        /* <DEDUP_REMOVED lines=10> */
.L_x_14509:
[----:B------:R-:W0:Y:S02]  /*60b0*/  I2F.S8 R17, R17 ;  /* 0x0000001100117306 */ /* 0x000e240000001400 */
[----:B0-----:R-:W-:-:S04]  /*60c0*/  F2FP.F16.F32.PACK_AB R3, RZ, R17 ;  /* 0x00000011ff03723e */ /* 0x001fc800000000ff */
[----:B------:R-:W-:-:S05]  /*60d0*/  PRMT R3, R3, 0x5410, RZ ;  /* 0x0000541003037816 */ /* 0x000fca00000000ff */
[----:B------:R0:W-:Y:S01]  /*60e0*/  STG.E desc[UR36][R8.64], R3 ;  /* 0x0000000308007986 */ /* 0x0001e2000c101924 */
[----:B------:R-:W-:Y:S05]  /*60f0*/  BRA `(.L_x_14503) ;  /* 0x0000000800c07947 */ /* 0x000fea0003800000 */
.L_x_14508:
[----:B------:R-:W-:-:S04]  /*6100*/  PRMT R4, R17, 0x8880, RZ ;  /* 0x0000888011047816 */ /* 0x000fc800000000ff */
[----:B------:R-:W-:-:S06]  /*6110*/  PRMT R4, R4, 0x7710, RZ ;  /* 0x0000771004047816 */ /* 0x000fcc00000000ff */
[----:B------:R-:W0:Y:S02]  /*6120*/  I2F.F64.S16 R4, R4 ;  /* 0x0000000400047312 */ /* 0x000e240000101c00 */
[----:B0-----:R0:W-:Y:S01]  /*6130*/  STG.E.64 desc[UR36][R8.64], R4 ;  /* 0x0000000408007986 */ /* 0x0011e2000c101b24 */
[----:B------:R-:W-:Y:S05]  /*6140*/  BRA `(.L_x_14503) ;  /* 0x0000000800ac7947 */ /* 0x000fea0003800000 */
.L_x_14498:
        /* <DEDUP_REMOVED lines=14> */
.L_x_14513:
        /* <DEDUP_REMOVED lines=17> */
.L_x_14516:
[----:B------:R-:W-:-:S04]  /*6340*/  SHF.R.U32.HI R3, RZ, 0x18, R17 ;  /* 0x00000018ff037819 */ /* 0x000fc80000011611 */
[----:B------:R-:W-:-:S04]  /*6350*/  LOP3.LUT R0, R0, 0x80, R3, 0xf8, !PT ;  /* 0x0000008000007812 */ /* 0x000fc800078ef803 */
[----:B------:R-:W-:-:S07]  /*6360*/  PRMT R4, R0, 0x7610, R4 ;  /* 0x0000761000047816 */ /* 0x000fce0000000004 */
.L_x_14515:
[----:B------:R-:W-:Y:S05]  /*6370*/  BSYNC.RECONVERGENT B0 ;  /* 0x0000000000007941 */ /* 0x000fea0003800200 */
.L_x_14514:
[----:B------:R0:W-:Y:S01]  /*6380*/  STG.E.U8 desc[UR36][R8.64], R4 ;  /* 0x0000000408007986 */ /* 0x0001e2000c101124 */
[----:B------:R-:W-:Y:S05]  /*6390*/  BRA `(.L_x_14503) ;  /* 0x0000000800187947 */ /* 0x000fea0003800000 */
.L_x_14512:
        /* <DEDUP_REMOVED lines=17> */
.L_x_14519:
[----:B------:R-:W-:-:S04]  /*64b0*/  SHF.R.U32.HI R3, RZ, 0x18, R17 ;  /* 0x00000018ff037819 */ /* 0x000fc80000011611 */
[----:B------:R-:W-:-:S04]  /*64c0*/  LOP3.LUT R0, R0, 0x80, R3, 0xf8, !PT ;  /* 0x0000008000007812 */ /* 0x000fc800078ef803 */
[----:B------:R-:W-:-:S07]  /*64d0*/  PRMT R4, R0, 0x7610, R4 ;  /* 0x0000761000047816 */ /* 0x000fce0000000004 */
.L_x_14518:
[----:B------:R-:W-:Y:S05]  /*64e0*/  BSYNC.RECONVERGENT B0 ;  /* 0x0000000000007941 */ /* 0x000fea0003800200 */
.L_x_14517:
[----:B------:R0:W-:Y:S01]  /*64f0*/  STG.E.U8 desc[UR36][R8.64], R4 ;  /* 0x0000000408007986 */ /* 0x0001e2000c101124 */
[----:B------:R-:W-:Y:S05]  /*6500*/  BRA `(.L_x_14503) ;  /* 0x0000000400bc7947 */ /* 0x000fea0003800000 */
.L_x_14511:
        /* <DEDUP_REMOVED lines=22> */
.L_x_14521:
[----:B------:R-:W-:-:S04]  /*6670*/  LOP3.LUT R17, R17, 0xffff, RZ, 0xc0, !PT ;  /* 0x0000ffff11117812 */ /* 0x000fc800078ec0ff */
[----:B------:R-:W-:-:S05]  /*6680*/  PRMT R17, R17, 0x8880, RZ ;  /* 0x0000888011117816 */ /* 0x000fca00000000ff */
[----:B------:R-:W-:-:S05]  /*6690*/  IMAD.MOV.U32 R4, RZ, RZ, R17 ;  /* 0x000000ffff047224 */ /* 0x000fca00078e0011 */
[----:B------:R-:W-:-:S05]  /*66a0*/  SHF.R.S32.HI R5, RZ, 0x1f, R4 ;  /* 0x0000001fff057819 */ /* 0x000fca0000011404 */
[----:B------:R0:W-:Y:S01]  /*66b0*/  STG.E.64 desc[UR36][R8.64], R4 ;  /* 0x0000000408007986 */ /* 0x0001e2000c101b24 */
[----:B------:R-:W-:Y:S05]  /*66c0*/  BRA `(.L_x_14503) ;  /* 0x00000004004c7947 */ /* 0x000fea0003800000 */
.L_x_14520:
[----:B------:R-:W-:-:S04]  /*66d0*/  LOP3.LUT R17, R17, 0xffff, RZ, 0xc0, !PT ;  /* 0x0000ffff11117812 */ /* 0x000fc800078ec0ff */
[----:B------:R-:W-:-:S05]  /*66e0*/  PRMT R3, R17, 0x8880, RZ ;  /* 0x0000888011037816 */ /* 0x000fca00000000ff */
[----:B------:R0:W-:Y:S01]  /*66f0*/  STG.E desc[UR36][R8.64], R3 ;  /* 0x0000000308007986 */ /* 0x0001e2000c101924 */
[----:B------:R-:W-:Y:S05]  /*6700*/  BRA `(.L_x_14503) ;  /* 0x00000004003c7947 */ /* 0x000fea0003800000 */
.L_x_14510:
        /* <DEDUP_REMOVED lines=10> */
.L_x_14523:
[----:B------:R-:W-:Y:S02]  /*67b0*/  PRMT R4, R17, 0x8880, RZ ;  /* 0x0000888011047816 */ /* 0x000fe400000000ff */
[----:B------:R-:W-:Y:S02]  /*67c0*/  CS2R R6, SRZ ;  /* 0x0000000000067805 */ /* 0x000fe4000001ff00 */
[----:B------:R-:W-:-:S06]  /*67d0*/  PRMT R4, R4, 0x7710, RZ ;  /* 0x0000771004047816 */ /* 0x000fcc00000000ff */
[----:B------:R-:W0:Y:S02]  /*67e0*/  I2F.F64.S16 R4, R4 ;  /* 0x0000000400047312 */ /* 0x000e240000101c00 */
[----:B0-----:R4:W-:Y:S01]  /*67f0*/  STG.E.128 desc[UR36][R8.64], R4 ;  /* 0x0000000408007986 */ /* 0x0019e2000c101d24 */
[----:B------:R-:W-:Y:S05]  /*6800*/  BRA `(.L_x_14503) ;  /* 0x0000000000fc7947 */ /* 0x000fea0003800000 */
.L_x_14522:
[----:B------:R-:W-:-:S13]  /*6810*/  ISETP.NE.AND P0, PT, R0, 0xf, PT ;  /* 0x0000000f0000780c */ /* 0x000fda0003f05270 */
[----:B------:R-:W-:Y:S05]  /*6820*/  @!P0 BRA `(.L_x_14524) ;  /* 0x0000000000e88947 */ /* 0x000fea0003800000 */
[----:B------:R-:W-:-:S13]  /*6830*/  ISETP.NE.AND P0, PT, R0, 0x17, PT ;  /* 0x000000170000780c */ /* 0x000fda0003f05270 */
[----:B------:R-:W-:Y:S05]  /*6840*/  @!P0 BRA `(.L_x_14525) ;  /* 0x0000000000908947 */ /* 0x000fea0003800000 */
[----:B------:R-:W-:-:S13]  /*6850*/  ISETP.NE.AND P0, PT, R0, 0x18, PT ;  /* 0x000000180000780c */ /* 0x000fda0003f05270 */
[----:B------:R-:W-:Y:S05]  /*6860*/  @!P0 BRA `(.L_x_14526) ;  /* 0x0000000000448947 */ /* 0x000fea0003800000 */
.L_x_14502:
        /* <DEDUP_REMOVED lines=16> */
.L_x_14527:
[----:B------:R-:W-:Y:S05]  /*6970*/  BRA `(.L_x_14503) ;  /* 0x0000000000a07947 */ /* 0x000fea0003800000 */
.L_x_14526:
        /* <DEDUP_REMOVED lines=13> */
.L_x_14529:
[----:B------:R-:W-:Y:S05]  /*6a50*/  BSYNC.RECONVERGENT B0 ;  /* 0x0000000000007941 */ /* 0x000fea0003800200 */
.L_x_14528:
[----:B------:R-:W-:-:S05]  /*6a60*/  LOP3.LUT R3, R0, 0x80, R3, 0xf8, !PT ;  /* 0x0000008000037812 */ /* 0x000fca00078ef803 */
[----:B------:R2:W-:Y:S01]  /*6a70*/  STG.E.U8 desc[UR36][R8.64], R3 ;  /* 0x0000000308007986 */ /* 0x0005e2000c101124 */
[----:B------:R-:W-:Y:S05]  /*6a80*/  BRA `(.L_x_14503) ;  /* 0x00000000005c7947 */ /* 0x000fea0003800000 */
.L_x_14525:
        /* <DEDUP_REMOVED lines=12> */
.L_x_14531:
[----:B------:R-:W-:Y:S01]  /*6b50*/  IMAD.MOV.U32 R0, RZ, RZ, 0x7f ;  /* 0x0000007fff007424 */ /* 0x000fe200078e00ff */
[----:B------:R-:W-:-:S04]  /*6b60*/  ISETP.GT.U32.AND P0, PT, R3, 0x7f800000, PT ;  /* 0x7f8000000300780c */ /* 0x000fc80003f04070 */
[----:B------:R-:W-:-:S09]  /*6b70*/  SEL R0, R0, 0x7c, P0 ;  /* 0x0000007c00007807 */ /* 0x000fd20000000000 */
.L_x_14532:
[----:B------:R-:W-:Y:S05]  /*6b80*/  BSYNC.RECONVERGENT B0 ;  /* 0x0000000000007941 */ /* 0x000fea0003800200 */
.L_x_14530:
[----:B------:R-:W-:-:S04]  /*6b90*/  SHF.R.U32.HI R3, RZ, 0x18, R17 ;  /* 0x00000018ff037819 */ /* 0x000fc80000011611 */
[----:B------:R-:W-:-:S05]  /*6ba0*/  LOP3.LUT R3, R0, 0x80, R3, 0xf8, !PT ;  /* 0x0000008000037812 */ /* 0x000fca00078ef803 */
[----:B------:R1:W-:Y:S01]  /*6bb0*/  STG.E.U8 desc[UR36][R8.64], R3 ;  /* 0x0000000308007986 */ /* 0x0003e2000c101124 */
[----:B------:R-:W-:Y:S05]  /*6bc0*/  BRA `(.L_x_14503) ;  /* 0x00000000000c7947 */ /* 0x000fea0003800000 */
.L_x_14524:
[----:B------:R-:W0:Y:S02]  /*6bd0*/  I2F.S8 R0, R17 ;  /* 0x0000001100007306 */ /* 0x000e240000001400 */
[----:B0-----:R-:W-:-:S05]  /*6be0*/  F2FP.BF16.F32.PACK_AB R0, RZ, R0 ;  /* 0x00000000ff00723e */ /* 0x001fca00000010ff */
[----:B------:R0:W-:Y:S02]  /*6bf0*/  STG.E.U16 desc[UR36][R8.64], R0 ;  /* 0x0000000008007986 */ /* 0x0001e4000c101524 */
.L_x_14503:
[----:B------:R-:W-:-:S07]  /*6c00*/  VIADD R2, R2, 0x80 ;  /* 0x0000008002027836 */ /* 0x000fce0000000000 */
.L_x_14462:
[----:B------:R-:W-:Y:S05]  /*6c10*/  BSYNC.RECONVERGENT B7 ;  /* 0x0000000000077941 */ /* 0x000fea0003800200 */
.L_x_14423:
        /* <DEDUP_REMOVED lines=21> */
.L_x_14536:
[----:B------:R-:W-:Y:S01]  /*6d70*/  STG.E.U8 desc[UR36][R2.64], R16 ;  /* 0x0000001002007986 */ /* 0x000fe2000c101124 */
[----:B------:R-:W-:Y:S05]  /*6d80*/  EXIT ;  /* 0x000000000000794d */ /* 0x000fea0003800000 */
.L_x_14535:
        /* <DEDUP_REMOVED lines=10> */
[----:B------:R-:W-:Y:S01]  /*6e30*/  STG.E.64 desc[UR36][R2.64], R4 ;  /* 0x0000000402007986 */ /* 0x000fe2000c101b24 */
[----:B------:R-:W-:Y:S05]  /*6e40*/  EXIT ;  /* 0x000000000000794d */ /* 0x000fea0003800000 */
.L_x_14539:
[----:B------:R-:W-:-:S04]  /*6e50*/  LOP3.LUT R16, R16, 0xffff, RZ, 0xc0, !PT ;  /* 0x0000ffff10107812 */ /* 0x000fc800078ec0ff */
[----:B------:R-:W-:-:S05]  /*6e60*/  PRMT R5, R16, 0x8880, RZ ;  /* 0x0000888010057816 */ /* 0x000fca00000000ff */
[----:B------:R-:W-:Y:S01]  /*6e70*/  STG.E desc[UR36][R2.64], R5 ;  /* 0x0000000502007986 */ /* 0x000fe2000c101924 */
[----:B------:R-:W-:Y:S05]  /*6e80*/  EXIT ;  /* 0x000000000000794d */ /* 0x000fea0003800000 */
.L_x_14538:
[----:B------:R-:W-:-:S04]  /*6e90*/  PRMT R5, R16, 0x8880, RZ ;  /* 0x0000888010057816 */ /* 0x000fc800000000ff */
[----:B------:R-:W-:-:S05]  /*6ea0*/  PRMT R5, R5, 0x7710, RZ ;  /* 0x0000771005057816 */ /* 0x000fca00000000ff */
[----:B------:R-:W-:Y:S01]  /*6eb0*/  STG.E.U16 desc[UR36][R2.64], R5 ;  /* 0x0000000502007986 */ /* 0x000fe2000c101524 */
[----:B------:R-:W-:Y:S05]  /*6ec0*/  EXIT ;  /* 0x000000000000794d */ /* 0x000fea0003800000 */
.L_x_14534:
[----:B------:R-:W-:-:S13]  /*6ed0*/  ISETP.GT.AND P0, PT, R0, 0x6, PT ;  /* 0x000000060000780c */ /* 0x000fda0003f04270 */
[----:B------:R-:W-:Y:S05]  /*6ee0*/  @P0 BRA `(.L_x_14540) ;  /* 0x00000000002c0947 */ /* 0x000fea0003800000 */
[----:B------:R-:W-:-:S13]  /*6ef0*/  ISETP.NE.AND P0, PT, R0, 0x5, PT ;  /* 0x000000050000780c */ /* 0x000fda0003f05270 */
[----:B------:R-:W-:Y:S05]  /*6f00*/  @!P0 BRA `(.L_x_14541) ;  /* 0x0000000000148947 */ /* 0x000fea0003800000 */
[----:B------:R-:W-:-:S13]  /*6f10*/  ISETP.NE.AND P0, PT, R0, 0x6, PT ;  /* 0x000000060000780c */ /* 0x000fda0003f05270 */
[----:B------:R-:W-:Y:S05]  /*6f20*/  @P0 BRA `(.L_x_14537) ;  /* 0x0000000800340947 */ /* 0x000fea0003800000 */
[----:B------:R-:W0:Y:S02]  /*6f30*/  I2F.S8 R5, R16 ;  /* 0x0000001000057306 */ /* 0x000e240000001400 */
[----:B0-----:R-:W-:Y:S01]  /*6f40*/  STG.E desc[UR36][R2.64], R5 ;  /* 0x0000000502007986 */ /* 0x001fe2000c101924 */
[----:B------:R-:W-:Y:S05]  /*6f50*/  EXIT ;  /* 0x000000000000794d */ /* 0x000fea0003800000 */
.L_x_14541:
[----:B------:R-:W0:Y:S02]  /*6f60*/  I2F.S8 R0, R16 ;  /* 0x0000001000007306 */ /* 0x000e240000001400 */
[----:B0-----:R-:W-:-:S05]  /*6f70*/  F2FP.F16.F32.PACK_AB R0, RZ, R0 ;  /* 0x00000000ff00723e */ /* 0x001fca00000000ff */
[----:B------:R-:W-:Y:S01]  /*6f80*/  STG.E.U16 desc[UR36][R2.64], R0 ;  /* 0x0000000002007986 */ /* 0x000fe2000c101524 */
[----:B------:R-:W-:Y:S05]  /*6f90*/  EXIT ;  /* 0x000000000000794d */ /* 0x000fea0003800000 */
.L_x_14540:
        /* <DEDUP_REMOVED lines=8> */
[----:B0-----:R-:W-:Y:S01]  /*7020*/  STG.E.64 desc[UR36][R2.64], R16 ;  /* 0x0000001002007986 */ /* 0x001fe2000c101b24 */
[----:B------:R-:W-:Y:S05]  /*7030*/  EXIT ;  /* 0x000000000000794d */ /* 0x000fea0003800000 */
.L_x_14543:
[----:B------:R-:W0:Y:S02]  /*7040*/  I2F.S8 R16, R16 ;  /* 0x0000001000107306 */ /* 0x000e240000001400 */
[----:B0-----:R-:W-:-:S04]  /*7050*/  F2FP.F16.F32.PACK_AB R5, RZ, R16 ;  /* 0x00000010ff05723e */ /* 0x001fc800000000ff */
[----:B------:R-:W-:-:S05]  /*7060*/  PRMT R5, R5, 0x5410, RZ ;  /* 0x0000541005057816 */ /* 0x000fca00000000ff */
[----:B------:R-:W-:Y:S01]  /*7070*/  STG.E desc[UR36][R2.64], R5 ;  /* 0x0000000502007986 */ /* 0x000fe2000c101924 */
[----:B------:R-:W-:Y:S05]  /*7080*/  EXIT ;  /* 0x000000000000794d */ /* 0x000fea0003800000 */
.L_x_14542:
[----:B------:R-:W-:-:S04]  /*7090*/  PRMT R4, R16, 0x8880, RZ ;  /* 0x0000888010047816 */ /* 0x000fc800000000ff */
[----:B------:R-:W-:-:S06]  /*70a0*/  PRMT R4, R4, 0x7710, RZ ;  /* 0x0000771004047816 */ /* 0x000fcc00000000ff */
[----:B------:R-:W0:Y:S02]  /*70b0*/  I2F.F64.S16 R4, R4 ;  /* 0x0000000400047312 */ /* 0x000e240000101c00 */
[----:B0-----:R-:W-:Y:S01]  /*70c0*/  STG.E.64 desc[UR36][R2.64], R4 ;  /* 0x0000000402007986 */ /* 0x001fe2000c101b24 */
[----:B------:R-:W-:Y:S05]  /*70d0*/  EXIT ;  /* 0x000000000000794d */ /* 0x000fea0003800000 */
.L_x_14533:
        /* <DEDUP_REMOVED lines=12> */
[----:B------:R-:W-:Y:S01]  /*71a0*/  STG.E.U16 desc[UR36][R2.64], R5 ;  /* 0x0000000502007986 */ /* 0x000fe2000c101524 */
[----:B------:R-:W-:Y:S05]  /*71b0*/  EXIT ;  /* 0x000000000000794d */ /* 0x000fea0003800000 */
.L_x_14547:
        /* <DEDUP_REMOVED lines=18> */
.L_x_14550:
[----:B------:R-:W-:-:S04]  /*72e0*/  SHF.R.U32.HI R5, RZ, 0x18, R5 ;  /* 0x00000018ff057819 */ /* 0x000fc80000011605 */
[----:B------:R-:W-:-:S07]  /*72f0*/  LOP3.LUT R0, R0, 0x80, R5, 0xf8, !PT ;  /* 0x0000008000007812 */ /* 0x000fce00078ef805 */
.L_x_14549:
[----:B------:R-:W-:Y:S05]  /*7300*/  BSYNC.RECONVERGENT B0 ;  /* 0x0000000000007941 */ /* 0x000fea0003800200 */
.L_x_14548:
[----:B------:R-:W-:Y:S01]  /*7310*/  STG.E.U8 desc[UR36][R2.64], R0 ;  /* 0x0000000002007986 */ /* 0x000fe2000c101124 */
[----:B------:R-:W-:Y:S05]  /*7320*/  EXIT ;  /* 0x000000000000794d */ /* 0x000fea0003800000 */
.L_x_14546:
        /* <DEDUP_REMOVED lines=18> */
.L_x_14553:
[----:B------:R-:W-:-:S04]  /*7450*/  SHF.R.U32.HI R5, RZ, 0x18, R5 ;  /* 0x00000018ff057819 */ /* 0x000fc80000011605 */
[----:B------:R-:W-:-:S07]  /*7460*/  LOP3.LUT R0, R0, 0x80, R5, 0xf8, !PT ;  /* 0x0000008000007812 */ /* 0x000fce00078ef805 */
.L_x_14552:
[----:B------:R-:W-:Y:S05]  /*7470*/  BSYNC.RECONVERGENT B0 ;  /* 0x0000000000007941 */ /* 0x000fea0003800200 */
.L_x_14551:
[----:B------:R-:W-:Y:S01]  /*7480*/  STG.E.U8 desc[UR36][R2.64], R0 ;  /* 0x0000000002007986 */ /* 0x000fe2000c101124 */
[----:B------:R-:W-:Y:S05]  /*7490*/  EXIT ;  /* 0x000000000000794d */ /* 0x000fea0003800000 */
.L_x_14545:
        /* <DEDUP_REMOVED lines=22> */
.L_x_14555:
[----:B------:R-:W-:-:S04]  /*7600*/  LOP3.LUT R16, R16, 0xffff, RZ, 0xc0, !PT ;  /* 0x0000ffff10107812 */ /* 0x000fc800078ec0ff */
[----:B------:R-:W-:-:S05]  /*7610*/  PRMT R16, R16, 0x8880, RZ ;  /* 0x0000888010107816 */ /* 0x000fca00000000ff */
[----:B------:R-:W-:-:S05]  /*7620*/  IMAD.MOV.U32 R4, RZ, RZ, R16 ;  /* 0x000000ffff047224 */ /* 0x000fca00078e0010 */
[----:B------:R-:W-:-:S05]  /*7630*/  SHF.R.S32.HI R5, RZ, 0x1f, R4 ;  /* 0x0000001fff057819 */ /* 0x000fca0000011404 */
[----:B------:R-:W-:Y:S01]  /*7640*/  STG.E.64 desc[UR36][R2.64], R4 ;  /* 0x0000000402007986 */ /* 0x000fe2000c101b24 */
[----:B------:R-:W-:Y:S05]  /*7650*/  EXIT ;  /* 0x000000000000794d */ /* 0x000fea0003800000 */
.L_x_14554:
[----:B------:R-:W-:-:S04]  /*7660*/  LOP3.LUT R16, R16, 0xffff, RZ, 0xc0, !PT ;  /* 0x0000ffff10107812 */ /* 0x000fc800078ec0ff */
[----:B------:R-:W-:-:S05]  /*7670*/  PRMT R5, R16, 0x8880, RZ ;  /* 0x0000888010057816 */ /* 0x000fca00000000ff */
[----:B------:R-:W-:Y:S01]  /*7680*/  STG.E desc[UR36][R2.64], R5 ;  /* 0x0000000502007986 */ /* 0x000fe2000c101924 */
[----:B------:R-:W-:Y:S05]  /*7690*/  EXIT ;  /* 0x000000000000794d */ /* 0x000fea0003800000 */
.L_x_14544:
        /* <DEDUP_REMOVED lines=8> */
[----:B------:R-:W-:Y:S01]  /*7720*/  STG.E.U8 desc[UR36][R2.64], R5 ;  /* 0x0000000502007986 */ /* 0x000fe2000c101124 */
[----:B------:R-:W-:Y:S05]  /*7730*/  EXIT ;  /* 0x000000000000794d */ /* 0x000fea0003800000 */
.L_x_14557:
[----:B------:R-:W-:Y:S02]  /*7740*/  PRMT R4, R16, 0x8880, RZ ;  /* 0x0000888010047816 */ /* 0x000fe400000000ff */
[----:B------:R-:W-:Y:S02]  /*7750*/  CS2R R6, SRZ ;  /* 0x0000000000067805 */ /* 0x000fe4000001ff00 */
[----:B------:R-:W-:-:S06]  /*7760*/  PRMT R4, R4, 0x7710, RZ ;  /* 0x0000771004047816 */ /* 0x000fcc00000000ff */
[----:B------:R-:W0:Y:S02]  /*7770*/  I2F.F64.S16 R4, R4 ;  /* 0x0000000400047312 */ /* 0x000e240000101c00 */
[----:B0-----:R-:W-:Y:S01]  /*7780*/  STG.E.128 desc[UR36][R2.64], R4 ;  /* 0x0000000402007986 */ /* 0x001fe2000c101d24 */
[----:B------:R-:W-:Y:S05]  /*7790*/  EXIT ;  /* 0x000000000000794d */ /* 0x000fea0003800000 */
.L_x_14556:
[----:B------:R-:W-:-:S13]  /*77a0*/  ISETP.NE.AND P0, PT, R0, 0xf, PT ;  /* 0x0000000f0000780c */ /* 0x000fda0003f05270 */
[----:B------:R-:W-:Y:S05]  /*77b0*/  @!P0 BRA `(.L_x_14558) ;  /* 0x0000000000e88947 */ /* 0x000fea0003800000 */
[----:B------:R-:W-:-:S13]  /*77c0*/  ISETP.NE.AND P0, PT, R0, 0x17, PT ;  /* 0x000000170000780c */ /* 0x000fda0003f05270 */
[----:B------:R-:W-:Y:S05]  /*77d0*/  @!P0 BRA `(.L_x_14559) ;  /* 0x0000000000908947 */ /* 0x000fea0003800000 */
[----:B------:R-:W-:-:S13]  /*77e0*/  ISETP.NE.AND P0, PT, R0, 0x18, PT ;  /* 0x000000180000780c */ /* 0x000fda0003f05270 */
[----:B------:R-:W-:Y:S05]  /*77f0*/  @!P0 BRA `(.L_x_14560) ;  /* 0x0000000000448947 */ /* 0x000fea0003800000 */
.L_x_14537:
        /* <DEDUP_REMOVED lines=16> */
.L_x_14561:
[----:B------:R-:W-:Y:S05]  /*7900*/  EXIT ;  /* 0x000000000000794d */ /* 0x000fea0003800000 */
.L_x_14560:
        /* <DEDUP_REMOVED lines=13> */
.L_x_14563:
[----:B------:R-:W-:Y:S05]  /*79e0*/  BSYNC.RECONVERGENT B0 ;  /* 0x0000000000007941 */ /* 0x000fea0003800200 */
.L_x_14562:
[----:B------:R-:W-:-:S05]  /*79f0*/  LOP3.LUT R5, R0, 0x80, R5, 0xf8, !PT ;  /* 0x0000008000057812 */ /* 0x000fca00078ef805 */
[----:B------:R-:W-:Y:S01]  /*7a00*/  STG.E.U8 desc[UR36][R2.64], R5 ;  /* 0x0000000502007986 */ /* 0x000fe2000c101124 */
[----:B------:R-:W-:Y:S05]  /*7a10*/  EXIT ;  /* 0x000000000000794d */ /* 0x000fea0003800000 */
.L_x_14559:
        /* <DEDUP_REMOVED lines=12> */
.L_x_14565:
[----:B------:R-:W-:Y:S01]  /*7ae0*/  IMAD.MOV.U32 R0, RZ, RZ, 0x7f ;  /* 0x0000007fff007424 */ /* 0x000fe200078e00ff */
[----:B------:R-:W-:-:S04]  /*7af0*/  ISETP.GT.U32.AND P0, PT, R4, 0x7f800000, PT ;  /* 0x7f8000000400780c */ /* 0x000fc80003f04070 */
[----:B------:R-:W-:-:S09]  /*7b00*/  SEL R0, R0, 0x7c, P0 ;  /* 0x0000007c00007807 */ /* 0x000fd20000000000 */
.L_x_14566:
[----:B------:R-:W-:Y:S05]  /*7b10*/  BSYNC.RECONVERGENT B0 ;  /* 0x0000000000007941 */ /* 0x000fea0003800200 */
.L_x_14564:
[----:B------:R-:W-:-:S04]  /*7b20*/  SHF.R.U32.HI R5, RZ, 0x18, R5 ;  /* 0x00000018ff057819 */ /* 0x000fc80000011605 */
[----:B------:R-:W-:-:S05]  /*7b30*/  LOP3.LUT R5, R0, 0x80, R5, 0xf8, !PT ;  /* 0x0000008000057812 */ /* 0x000fca00078ef805 */
[----:B------:R-:W-:Y:S01]  /*7b40*/  STG.E.U8 desc[UR36][R2.64], R5 ;  /* 0x0000000502007986 */ /* 0x000fe2000c101124 */
[----:B------:R-:W-:Y:S05]  /*7b50*/  EXIT ;  /* 0x000000000000794d */ /* 0x000fea0003800000 */
.L_x_14558:
[----:B------:R-:W0:Y:S02]  /*7b60*/  I2F.S8 R0, R16 ;  /* 0x0000001000007306 */ /* 0x000e240000001400 */
[----:B0-----:R-:W-:-:S05]  /*7b70*/  F2FP.BF16.F32.PACK_AB R0, RZ, R0 ;  /* 0x00000000ff00723e */ /* 0x001fca00000010ff */
[----:B------:R-:W-:Y:S01]  /*7b80*/  STG.E.U16 desc[UR36][R2.64], R0 ;  /* 0x0000000002007986 */ /* 0x000fe2000c101524 */
[----:B------:R-:W-:Y:S05]  /*7b90*/  EXIT ;  /* 0x000000000000794d */ /* 0x000fea0003800000 */
.L_x_14567:
        /* <DEDUP_REMOVED lines=14> */
.L_x_17076:


//--------------------- .text._ZN2at6native18elementwise_kernelILi128ELi4EZNS0_22gpu_kernel_impl_nocastINS0_13AUnaryFunctorIaaaNS0_15binary_internal10MulFunctorIaEEEEEEvRNS_18TensorIteratorBaseERKT_EUliE_EEviT1_ --------------------------
	.section	.text._ZN2at6native18elementwise_kernelILi128ELi4EZNS0_22gpu_kernel_impl_nocastINS0_13AUnaryFunctorIaaaNS0_15binary_internal10MulFunctorIaEEEEEEvRNS_18TensorIteratorBaseERKT_EUliE_EEviT1_,"ax",@progbits
	.align	128
        .global         _ZN2at6native18elementwise_kernelILi128ELi4EZNS0_22gpu_kernel_impl_nocastINS0_13AUnaryFunctorIaaaNS0_15binary_internal10MulFunctorIaEEEEEEvRNS_18TensorIteratorBaseERKT_EUliE_EEviT1_
        .type           _ZN2at6native18elementwise_kernelILi128ELi4EZNS0_22gpu_kernel_impl_nocastINS0_13AUnaryFunctorIaaaNS0_15binary_internal10MulFunctorIaEEEEEEvRNS_18TensorIteratorBaseERKT_EUliE_EEviT1_,@function
        .size           _ZN2at6native18elementwise_kernelILi128ELi4EZNS0_22gpu_kernel_impl_nocastINS0_13AUnaryFunctorIaaaNS0_15binary_internal10MulFunctorIaEEEEEEvRNS_18TensorIteratorBaseERKT_EUliE_EEviT1_,(.L_x_17077 - _ZN2at6native18elementwise_kernelILi128ELi4EZNS0_22gpu_kernel_impl_nocastINS0_13AUnaryFunctorIaaaNS0_15binary_internal10MulFunctorIaEEEEEEvRNS_18TensorIteratorBaseERKT_EUliE_EEviT1_)
        .other          _ZN2at6native18elementwise_kernelILi128ELi4EZNS0_22gpu_kernel_impl_nocastINS0_13AUnaryFunctorIaaaNS0_15binary_internal10MulFunctorIaEEEEEEvRNS_18TensorIteratorBaseERKT_EUliE_EEviT1_,@"STO_CUDA_ENTRY STV_DEFAULT"
_ZN2at6native18elementwise_kernelILi128ELi4EZNS0_22gpu_kernel_impl_nocastINS0_13AUnaryFunctorIaaaNS0_15binary_internal10MulFunctorIaEEEEEEvRNS_18TensorIteratorBaseERKT_EUliE_EEviT1_:
.text._ZN2at6native18elementwise_kernelILi128ELi4EZNS0_22gpu_kernel_impl_nocastINS0_13AUnaryFunctorIaaaNS0_15binary_internal10MulFunctorIaEEEEEEvRNS_18TensorIteratorBaseERKT_EUliE_EEviT1_:
        /* <DEDUP_REMOVED lines=18> */
[----:B------:R-:W-:Y:S01]  /*0120*/  UPRMT UR4, UR5, 0x9910, URZ ;  /* 0x0000991005047896 */ /* 0x000fe200080000ff */
[----:B------:R-:W-:-:S04]  /*0130*/  IADD3 R3, PT, PT, R3, 0x80, RZ ;  /* 0x0000008003037810 */ /* 0x000fc80007ffe0ff */
[----:B------:R-:W-:Y:S01]  /*0140*/  ISETP.GE.AND P0, PT, R3, UR8, PT ;  /* 0x0000000803007c0c */ /* 0x000fe2000bf06270 */
[----:B--2---:R-:W-:-:S12]  /*0150*/  IMAD R9, R4, UR4, RZ ;  /* 0x0000000404097c24 */ /* 0x004fd8000f8e02ff */
[----:B------:R-:W-:Y:S05]  /*0160*/  @P0 BREAK.RELIABLE B1 ;  /* 0x0000000000010942 */ /* 0x000fea0003800100 */
[----:B0-----:R0:W-:Y:S01]  /*0170*/  STG.E.U8 desc[UR6][R6.64], R9 ;  /* 0x0000000906007986 */ /* 0x0011e2000c101106 */
[----:B------:R-:W-:Y:S05]  /*0180*/  @P0 BRA `(.L_x_14572) ;  /* 0x0000000000480947 */ /* 0x000fea0003800000 */
[----:B------:R-:W1:Y:S02]  /*0190*/  LDC.64 R4, c[0x0][0x588] ;  /* 0x00016200ff047b82 */ /* 0x000e640000000a00 */
[----:B-1----:R-:W2:Y:S06]  /*01a0*/  LDG.E.U8 R4, desc[UR6][R4.64] ;  /* 0x0000000604047981 */ /* 0x002eac000c1e1100 */
[----:B0-----:R-:W0:Y:S01]  /*01b0*/  LDC.64 R6, c[0x0][0x580] ;  /* 0x00016000ff067b82 */ /* 0x001e220000000a00 */
[----:B------:R-:W-:Y:S01]  /*01c0*/  UPRMT UR4, UR5, 0x9910, URZ ;  /* 0x0000991005047896 */ /* 0x000fe200080000ff */
[----:B------:R-:W-:-:S05]  /*01d0*/  IADD3 R3, PT, PT, R3, 0x80, RZ ;  /* 0x0000008003037810 */ /* 0x000fca0007ffe0ff */
[----:B--2---:R-:W-:-:S05]  /*01e0*/  IMAD R9, R4, UR4, RZ ;  /* 0x0000000404097c24 */ /* 0x004fca000f8e02ff */
[----:B0-----:R0:W-:Y:S02]  /*01f0*/  STG.E.U8 desc[UR6][R6.64], R9 ;  /* 0x0000000906007986 */ /* 0x0011e4000c101106 */
.L_x_14571:
[----:B------:R-:W-:-:S13]  /*0200*/  ISETP.GE.AND P0, PT, R3, UR8, PT ;  /* 0x0000000803007c0c */ /* 0x000fda000bf06270 */
[----:B------:R-:W-:Y:S05]  /*0210*/  @P0 BREAK.RELIABLE B1 ;  /* 0x0000000000010942 */ /* 0x000fea0003800100 */
[----:B------:R-:W-:Y:S05]  /*0220*/  @P0 BRA `(.L_x_14572) ;  /* 0x0000000000200947 */ /* 0x000fea0003800000 */
[----:B------:R-:W-:Y:S05]  /*0230*/  BSYNC.RELIABLE B1 ;  /* 0x0000000000017941 */ /* 0x000fea0003800100 */
.L_x_14570:
[----:B------:R-:W1:Y:S02]  /*0240*/  LDC.64 R4, c[0x0][0x588] ;  /* 0x00016200ff047b82 */ /* 0x000e640000000a00 */
[----:B-1----:R-:W2:Y:S06]  /*0250*/  LDG.E.U8 R4, desc[UR6][R4.64] ;  /* 0x0000000604047981 */ /* 0x002eac000c1e1100 */
[----:B0-----:R-:W0:Y:S01]  /*0260*/  LDC.64 R6, c[0x0][0x580] ;  /* 0x00016000ff067b82 */ /* 0x001e220000000a00 */
[----:B------:R-:W-:Y:S01]  /*0270*/  UPRMT UR4, UR5, 0x9910, URZ ;  /* 0x0000991005047896 */ /* 0x000fe200080000ff */
[----:B------:R-:W-:-:S05]  /*0280*/  IADD3 R3, PT, PT, R3, 0x80, RZ ;  /* 0x0000008003037810 */ /* 0x000fca0007ffe0ff */
[----:B--2---:R-:W-:-:S05]  /*0290*/  IMAD R9, R4, UR4, RZ ;  /* 0x0000000404097c24 */ /* 0x004fca000f8e02ff */
[----:B0-----:R1:W-:Y:S02]  /*02a0*/  STG.E.U8 desc[UR6][R6.64], R9 ;  /* 0x0000000906007986 */ /* 0x0013e4000c101106 */
.L_x_14572:
[----:B------:R-:W-:Y:S05]  /*02b0*/  BSYNC.RECONVERGENT B0 ;  /* 0x0000000000007941 */ /* 0x000fea0003800200 */
.L_x_14569:
[----:B------:R-:W-:Y:S05]  /*02c0*/  WARPSYNC.ALL ;  /* 0x0000000000007948 */ /* 0x000fea0003800000 */
[----:B------:R-:W-:-:S13]  /*02d0*/  ISETP.GE.AND P0, PT, R3, UR8, PT ;  /* 0x0000000803007c0c */ /* 0x000fda000bf06270 */
[----:B------:R-:W-:Y:S05]  /*02e0*/  @P0 EXIT ;  /* 0x000000000000094d */ /* 0x000fea0003800000 */
[----:B------:R-:W2:Y:S02]  /*02f0*/  LDC.64 R2, c[0x0][0x588] ;  /* 0x00016200ff027b82 */ /* 0x000ea40000000a00 */
[----:B--2---:R-:W0:Y:S06]  /*0300*/  LDG.E.U8 R2, desc[UR6][R2.64] ;  /* 0x0000000602027981 */ /* 0x004e2c000c1e1100 */
[----:B------:R-:W2:Y:S01]  /*0310*/  LDC.64 R4, c[0x0][0x580] ;  /* 0x00016000ff047b82 */ /* 0x000ea20000000a00 */
[----:B------:R-:W-:-:S06]  /*0320*/  UPRMT UR4, UR5, 0x9910, URZ ;  /* 0x0000991005047896 */ /* 0x000fcc00080000ff */
[----:B01----:R-:W-:-:S05]  /*0330*/  IMAD R7, R2, UR4, RZ ;  /* 0x0000000402077c24 */ /* 0x003fca000f8e02ff */
[----:B--2---:R-:W-:Y:S01]  /*0340*/  STG.E.U8 desc[UR6][R4.64], R7 ;  /* 0x0000000704007986 */ /* 0x004fe2000c101106 */
[----:B------:R-:W-:Y:S05]  /*0350*/  EXIT ;  /* 0x000000000000794d */ /* 0x000fea0003800000 */
.L_x_14568:
        /* <DEDUP_REMOVED lines=306> */
.L_x_14576:
[----:B------:R-:W0:Y:S02]  /*1680*/  LDCU.128 UR12, c[0x0][0x580] ;  /* 0x0000b000ff0c77ac */ /* 0x000e240008000c00 */
[----:B0-----:R-:W-:-:S04]  /*1690*/  IADD3 R6, P0, PT, R4, UR14, RZ ;  /* 0x0000000e04067c10 */ /* 0x001fc8000ff1e0ff */
[----:B------:R-:W-:-:S05]  /*16a0*/  IADD3.X R7, PT, PT, RZ, UR15, RZ, P0, !PT ;  /* 0x0000000fff077c10 */ /* 0x000fca00087fe4ff */
[----:B------:R-:W2:Y:S01]  /*16b0*/  LDG.E.U8 R6, desc[UR6][R6.64] ;  /* 0x0000000606067981 */ /* 0x000ea2000c1e1100 */
[----:B------:R-:W-:Y:S01]  /*16c0*/  UPRMT UR4, UR5, 0x9910, URZ ;  /* 0x0000991005047896 */ /* 0x000fe200080000ff */
[----:B------:R-:W-:Y:S02]  /*16d0*/  IADD3 R4, P0, PT, R5, UR12, RZ ;  /* 0x0000000c05047c10 */ /* 0x000fe4000ff1e0ff */
[----:B------:R-:W-:Y:S02]  /*16e0*/  IADD3 R3, PT, PT, R3, 0x80, RZ ;  /* 0x0000008003037810 */ /* 0x000fe40007ffe0ff */
[----:B------:R-:W-:Y:S02]  /*16f0*/  IADD3.X R5, PT, PT, RZ, UR13, RZ, P0, !PT ;  /* 0x0000000dff057c10 */ /* 0x000fe400087fe4ff */
[----:B------:R-:W-:Y:S01]  /*1700*/  ISETP.GE.AND P0, PT, R3, UR8, PT ;  /* 0x0000000803007c0c */ /* 0x000fe2000bf06270 */
[----:B--2---:R-:W-:-:S12]  /*1710*/  IMAD R9, R6, UR4, RZ ;  /* 0x0000000406097c24 */ /* 0x004fd8000f8e02ff */
[----:B------:R-:W-:Y:S05]  /*1720*/  @P0 BREAK.RELIABLE B1 ;  /* 0x0000000000010942 */ /* 0x000fea0003800100 */
[----:B------:R0:W-:Y:S01]  /*1730*/  STG.E.U8 desc[UR6][R4.64], R9 ;  /* 0x0000000904007986 */ /* 0x0001e2000c101106 */
        /* <DEDUP_REMOVED lines=299> */
.L_x_14578:
[----:B------:R-:W0:Y:S02]  /*29f0*/  LDCU.128 UR12, c[0x0][0x580] ;  /* 0x0000b000ff0c77ac */ /* 0x000e240008000c00 */
[----:B0-----:R-:W-:-:S04]  /*2a00*/  IADD3 R6, P0, PT, R4, UR14, RZ ;  /* 0x0000000e04067c10 */ /* 0x001fc8000ff1e0ff */
[----:B------:R-:W-:-:S05]  /*2a10*/  IADD3.X R7, PT, PT, RZ, UR15, RZ, P0, !PT ;  /* 0x0000000fff077c10 */ /* 0x000fca00087fe4ff */
[----:B------:R-:W2:Y:S01]  /*2a20*/  LDG.E.U8 R6, desc[UR6][R6.64] ;  /* 0x0000000606067981 */ /* 0x000ea2000c1e1100 */
[----:B------:R-:W-:Y:S01]  /*2a30*/  UPRMT UR4, UR5, 0x9910, URZ ;  /* 0x0000991005047896 */ /* 0x000fe200080000ff */
[----:B------:R-:W-:Y:S02]  /*2a40*/  IADD3 R4, P0, PT, R5, UR12, RZ ;  /* 0x0000000c05047c10 */ /* 0x000fe4000ff1e0ff */
[----:B------:R-:W-:Y:S02]  /*2a50*/  IADD3 R3, PT, PT, R3, 0x80, RZ ;  /* 0x0000008003037810 */ /* 0x000fe40007ffe0ff */
[----:B------:R-:W-:Y:S01]  /*2a60*/  IADD3.X R5, PT, PT, RZ, UR13, RZ, P0, !PT ;  /* 0x0000000dff057c10 */ /* 0x000fe200087fe4ff */
[----:B--2---:R-:W-:-:S05]  /*2a70*/  IMAD R9, R6, UR4, RZ ;  /* 0x0000000406097c24 */ /* 0x004fca000f8e02ff */
[----:B------:R0:W-:Y:S03]  /*2a80*/  STG.E.U8 desc[UR6][R4.64], R9 ;  /* 0x0000000904007986 */ /* 0x0001e6000c101106 */
.L_x_14575:
[----:B------:R-:W-:-:S13]  /*2a90*/  ISETP.GE.AND P0, PT, R3, UR8, PT ;  /* 0x0000000803007c0c */ /* 0x000fda000bf06270 */
[----:B------:R-:W-:Y:S05]  /*2aa0*/  @P0 BREAK.RELIABLE B1 ;  /* 0x0000000000010942 */ /* 0x000fea0003800100 */
[----:B------:R-:W-:Y:S05]  /*2ab0*/  @P0 BRA `(.L_x_14577) ;  /* 0x0000001000d40947 */ /* 0x000fea0003800000 */
[----:B------:R-:W-:Y:S05]  /*2ac0*/  BSYNC.RELIABLE B1 ;  /* 0x0000000000017941 */ /* 0x000fea0003800100 */
.L_x_14574:
        /* <DEDUP_REMOVED lines=298> */
.L_x_14579:
        /* <DEDUP_REMOVED lines=10> */
.L_x_14577:
[----:B------:R-:W-:Y:S05]  /*3e10*/  BSYNC.RECONVERGENT B0 ;  /* 0x0000000000007941 */ /* 0x000fea0003800200 */
.L_x_14573:
        /* <DEDUP_REMOVED lines=301> */
.L_x_14580:
[----:B------:R-:W0:Y:S02]  /*50f0*/  LDCU.128 UR8, c[0x0][0x580] ;  /* 0x0000b000ff0877ac */ /* 0x000e240008000c00 */
[----:B0-----:R-:W-:-:S04]  /*5100*/  IADD3 R4, P0, PT, R2, UR10, RZ ;  /* 0x0000000a02047c10 */ /* 0x001fc8000ff1e0ff */
[----:B------:R-:W-:-:S05]  /*5110*/  IADD3.X R5, PT, PT, RZ, UR11, RZ, P0, !PT ;  /* 0x0000000bff057c10 */ /* 0x000fca00087fe4ff */
[----:B------:R-:W2:Y:S01]  /*5120*/  LDG.E.U8 R4, desc[UR6][R4.64] ;  /* 0x0000000604047981 */ /* 0x000ea2000c1e1100 */
[----:B------:R-:W-:Y:S01]  /*5130*/  UPRMT UR4, UR5, 0x9910, URZ ;  /* 0x0000991005047896 */ /* 0x000fe200080000ff */
[----:B------:R-:W-:-:S04]  /*5140*/  IADD3 R2, P0, PT, R3, UR8, RZ ;  /* 0x0000000803027c10 */ /* 0x000fc8000ff1e0ff */
[----:B------:R-:W-:Y:S01]  /*5150*/  IADD3.X R3, PT, PT, RZ, UR9, RZ, P0, !PT ;  /* 0x00000009ff037c10 */ /* 0x000fe200087fe4ff */
[----:B--2---:R-:W-:-:S05]  /*5160*/  IMAD R7, R4, UR4, RZ ;  /* 0x0000000404077c24 */ /* 0x004fca000f8e02ff */
[----:B------:R-:W-:Y:S01]  /*5170*/  STG.E.U8 desc[UR6][R2.64], R7 ;  /* 0x0000000702007986 */ /* 0x000fe2000c101106 */
[----:B------:R-:W-:Y:S05]  /*5180*/  EXIT ;  /* 0x000000000000794d */ /* 0x000fea0003800000 */
.L_x_14581:
        /* <DEDUP_REMOVED lines=15> */
.L_x_17077:


//--------------------- .text._ZN2at6native27unrolled_elementwise_kernelINS0_13AUnaryFunctorIaaaNS0_15binary_internal10MulFunctorIaEEEESt5arrayIPcLm2EELi4E23TrivialOffsetCalculatorILi1EjESB_NS0_6memory15LoadWithoutCastENSC_16StoreWithoutCastEEEviT_T0_T2_T3_T4_T5_ --------------------------
	.section	.text._ZN2at6native27unrolled_elementwise_kernelINS0_13AUnaryFunctorIaaaNS0_15binary_internal10MulFunctorIaEEEESt5arrayIPcLm2EELi4E23TrivialOffsetCalculatorILi1EjESB_NS0_6memory15LoadWithoutCastENSC_16StoreWithoutCastEEEviT_T0_T2_T3_T4_T5_,"ax",@progbits
	.align	128
        .global         _ZN2at6native27unrolled_elementwise_kernelINS0_13AUnaryFunctorIaaaNS0_15binary_internal10MulFunctorIaEEEESt5arrayIPcLm2EELi4E23TrivialOffsetCalculatorILi1EjESB_NS0_6memory15LoadWithoutCastENSC_16StoreWithoutCastEEEviT_T0_T2_T3_T4_T5_
        .type           _ZN2at6native27unrolled_elementwise_kernelINS0_13AUnaryFunctorIaaaNS0_15binary_internal10MulFunctorIaEEEESt5arrayIPcLm2EELi4E23TrivialOffsetCalculatorILi1EjESB_NS0_6memory15LoadWithoutCastENSC_16StoreWithoutCastEEEviT_T0_T2_T3_T4_T5_,@function
        .size           _ZN2at6native27unrolled_elementwise_kernelINS0_13AUnaryFunctorIaaaNS0_15binary_internal10MulFunctorIaEEEESt5arrayIPcLm2EELi4E23TrivialOffsetCalculatorILi1EjESB_NS0_6memory15LoadWithoutCastENSC_16StoreWithoutCastEEEviT_T0_T2_T3_T4_T5_,(.L_x_17078 - _ZN2at6native27unrolled_elementwise_kernelINS0_13AUnaryFunctorIaaaNS0_15binary_internal10MulFunctorIaEEEESt5arrayIPcLm2EELi4E23TrivialOffsetCalculatorILi1EjESB_NS0_6memory15LoadWithoutCastENSC_16StoreWithoutCastEEEviT_T0_T2_T3_T4_T5_)
        .other          _ZN2at6native27unrolled_elementwise_kernelINS0_13AUnaryFunctorIaaaNS0_15binary_internal10MulFunctorIaEEEESt5arrayIPcLm2EELi4E23TrivialOffsetCalculatorILi1EjESB_NS0_6memory15LoadWithoutCastENSC_16StoreWithoutCastEEEviT_T0_T2_T3_T4_T5_,@"STO_CUDA_ENTRY STV_DEFAULT"
_ZN2at6native27unrolled_elementwise_kernelINS0_13AUnaryFunctorIaaaNS0_15binary_internal10MulFunctorIaEEEESt5arrayIPcLm2EELi4E23TrivialOffsetCalculatorILi1EjESB_NS0_6memory15LoadWithoutCastENSC_16StoreWithoutCastEEEviT_T0_T2_T3_T4_T5_:
.text._ZN2at6native27unrolled_elementwise_kernelINS0_13AUnaryFunctorIaaaNS0_15binary_internal10MulFunctorIaEEEESt5arrayIPcLm2EELi4E23TrivialOffsetCalculatorILi1EjESB_NS0_6memory15LoadWithoutCastENSC_16StoreWithoutCastEEEviT_T0_T2_T3_T4_T5_:
[----:B------:R-:W-:Y:S01]  /*0000*/  LDC R1, c[0x0][0x37c] ;  /* 0x0000df00ff017b82 */ /* 0x000fe20000000800 */
[----:B------:R-:W0:Y:S07]  /*0010*/  S2R R0, SR_CTAID.X ;  /* 0x0000000000007919 */ /* 0x000e2e0000002500 */
[----:B------:R-:W0:Y:S01]  /*0020*/  LDC R3, c[0x0][0x380] ;  /* 0x0000e000ff037b82 */ /* 0x000e220000000800 */
[----:B------:R-:W1:Y:S01]  /*0030*/  LDCU.64 UR6, c[0x0][0x358] ;  /* 0x00006b00ff0677ac */ /* 0x000e620008000a00 */
[----:B------:R-:W-:Y:S01]  /*0040*/  PRMT R12, RZ, 0x7610, R12 ;  /* 0x00007610ff0c7816 */ /* 0x000fe2000000000c */
        /* <DEDUP_REMOVED lines=12> */
[----:B0-----:R-:W-:-:S04]  /*0110*/  @!P3 IADD3 R10, P4, PT, R11, R16, RZ ;  /* 0x000000100b0ab210 */ /* 0x001fc80007f9e0ff */
[----:B------:R-:W-:-:S05]  /*0120*/  @!P3 IADD3.X R11, PT, PT, RZ, R17, RZ, P4, !PT ;  /* 0x00000011ff0bb210 */ /* 0x000fca00027fe4ff */
[----:B-1----:R-:W3:Y:S02]  /*0130*/  @!P3 LDG.E.U8 R12, desc[UR6][R10.64] ;  /* 0x000000060a0cb981 */ /* 0x002ee4000c1e1100 */
[----:B------:R-:W-:Y:S01]  /*0140*/  @!P1 IMAD R19, R0, 0x200, R13 ;  /* 0x0000020000139824 */ /* 0x000fe200078e020d */
[----:B------:R-:W0:Y:S01]  /*0150*/  @!P1 LDC.64 R8, c[0x0][0x390] ;  /* 0x0000e400ff089b82 */ /* 0x000e220000000a00 */
[----:B------:R-:W-:Y:S01]  /*0160*/  @!P1 VIADD R13, R13, 0x80 ;  /* 0x000000800d0d9836 */ /* 0x000fe20000000000 */
[----:B--2---:R-:W-:-:S04]  /*0170*/  @!P2 IADD3 R6, P5, PT, R15, R6, RZ ;  /* 0x000000060f06a210 */ /* 0x004fc80007fbe0ff */
[----:B------:R-:W-:-:S13]  /*0180*/  ISETP.GE.AND P0, PT, R13, R4, PT ;  /* 0x000000040d00720c */ /* 0x000fda0003f06270 */
[----:B------:R-:W1:Y:S01]  /*0190*/  @!P0 LDC.64 R2, c[0x0][0x390] ;  /* 0x0000e400ff028b82 */ /* 0x000e620000000a00 */
[----:B------:R-:W-:Y:S01]  /*01a0*/  @!P0 IMAD R13, R0, 0x200, R13 ;  /* 0x00000200000d8824 */ /* 0x000fe200078e020d */
[----:B0-----:R-:W-:Y:S01]  /*01b0*/  @!P1 IADD3 R8, P4, PT, R19, R8, RZ ;  /* 0x0000000813089210 */ /* 0x001fe20007f9e0ff */
[----:B------:R-:W-:Y:S01]  /*01c0*/  @!P2 IMAD.X R7, RZ, RZ, R7, P5 ;  /* 0x000000ffff07a224 */ /* 0x000fe200028e0607 */
[----:B------:R-:W-:Y:S02]  /*01d0*/  PRMT R14, RZ, 0x7610, R14 ;  /* 0x00007610ff0e7816 */ /* 0x000fe4000000000e */
[----:B------:R-:W-:Y:S01]  /*01e0*/  PRMT R15, RZ, 0x7610, R15 ;  /* 0x00007610ff0f7816 */ /* 0x000fe2000000000f */
[----:B------:R-:W-:-:S05]  /*01f0*/  @!P1 IMAD.X R9, RZ, RZ, R9, P4 ;  /* 0x000000ffff099224 */ /* 0x000fca00020e0609 */
[----:B------:R-:W2:Y:S01]  /*0200*/  @!P1 LDG.E.U8 R14, desc[UR6][R8.64] ;  /* 0x00000006080e9981 */ /* 0x000ea2000c1e1100 */
[----:B-1----:R-:W-:Y:S02]  /*0210*/  @!P0 IADD3 R2, P3, PT, R13, R2, RZ ;  /* 0x000000020d028210 */ /* 0x002fe40007f7e0ff */
[----:B------:R-:W-:-:S03]  /*0220*/  PRMT R13, RZ, 0x7610, R13 ;  /* 0x00007610ff0d7816 */ /* 0x000fc6000000000d */
[----:B------:R-:W-:-:S03]  /*0230*/  @!P0 IMAD.X R3, RZ, RZ, R3, P3 ;  /* 0x000000ffff038224 */ /* 0x000fc600018e0603 */
[----:B------:R3:W4:Y:S04]  /*0240*/  @!P2 LDG.E.U8 R13, desc[UR6][R6.64] ;  /* 0x00000006060da981 */ /* 0x000728000c1e1100 */
[----:B------:R2:W5:Y:S01]  /*0250*/  @!P0 LDG.E.U8 R15, desc[UR6][R2.64] ;  /* 0x00000006020f8981 */ /* 0x000562000c1e1100 */
[----:B------:R-:W0:Y:S01]  /*0260*/  LDCU.U8 UR4, c[0x0][0x385] ;  /* 0x000070a0ff0477ac */ /* 0x000e220008000000 */
[----:B------:R-:W-:Y:S01]  /*0270*/  ISETP.GE.AND P0, PT, R5, R4, PT ;  /* 0x000000040500720c */ /* 0x000fe20003f06270 */
[----:B------:R-:W-:Y:S04]  /*0280*/  BSSY.RECONVERGENT B0, `(.L_x_14582) ;  /* 0x0000023000007945 */ /* 0x000fe80003800200 */
[----:B------:R-:W-:Y:S01]  /*0290*/  BSSY.RELIABLE B1, `(.L_x_14583) ;  /* 0x000001a000017945 */ /* 0x000fe20003800100 */
[----:B0-----:R-:W-:Y:S01]  /*02a0*/  UPRMT UR4, UR4, 0x9910, URZ ;  /* 0x0000991004047896 */ /* 0x001fe200080000ff */
[----:B---3--:R-:W-:-:S05]  /*02b0*/  PRMT R6, R12, 0x9910, RZ ;  /* 0x000099100c067816 */ /* 0x008fca00000000ff */
[----:B------:R-:W-:Y:S01]  /*02c0*/  IMAD R9, R6, UR4, RZ ;  /* 0x0000000406097c24 */ /* 0x000fe2000f8e02ff */
[----:B--2---:R-:W-:-:S05]  /*02d0*/  PRMT R2, R14, 0x9910, RZ ;  /* 0x000099100e027816 */ /* 0x004fca00000000ff */
[----:B------:R-:W-:Y:S01]  /*02e0*/  IMAD R11, R2, UR4, RZ ;  /* 0x00000004020b7c24 */ /* 0x000fe2000f8e02ff */
[----:B----4-:R-:W-:Y:S02]  /*02f0*/  PRMT R7, R13, 0x9910, RZ ;  /* 0x000099100d077816 */ /* 0x010fe400000000ff */
[----:B-----5:R-:W-:-:S03]  /*0300*/  PRMT R3, R15, 0x9910, RZ ;  /* 0x000099100f037816 */ /* 0x020fc600000000ff */
[----:B------:R-:W-:Y:S02]  /*0310*/  IMAD R7, R7, UR4, RZ ;  /* 0x0000000407077c24 */ /* 0x000fe4000f8e02ff */
[----:B------:R-:W-:Y:S01]  /*0320*/  IMAD R13, R3, UR4, RZ ;  /* 0x00000004030d7c24 */ /* 0x000fe2000f8e02ff */
[----:B------:R-:W-:Y:S06]  /*0330*/  @P0 BRA `(.L_x_14584) ;  /* 0x00000000003c0947 */ /* 0x000fec0003800000 */
[----:B------:R-:W0:Y:S01]  /*0340*/  LDCU.64 UR4, c[0x0][0x388] ;  /* 0x00007100ff0477ac */ /* 0x000e220008000a00 */
[----:B------:R-:W-:Y:S02]  /*0350*/  IMAD R2, R0, 0x200, R5 ;  /* 0x0000020000027824 */ /* 0x000fe400078e0205 */
[----:B------:R-:W-:-:S03]  /*0360*/  VIADD R5, R5, 0x80 ;  /* 0x0000008005057836 */ /* 0x000fc60000000000 */
[----:B0-----:R-:W-:-:S04]  /*0370*/  IADD3 R2, P0, PT, R2, UR4, RZ ;  /* 0x0000000402027c10 */ /* 0x001fc8000ff1e0ff */
[----:B------:R-:W-:Y:S02]  /*0380*/  IADD3.X R3, PT, PT, RZ, UR5, RZ, P0, !PT ;  /* 0x00000005ff037c10 */ /* 0x000fe400087fe4ff */
[----:B------:R-:W-:-:S03]  /*0390*/  ISETP.GE.AND P0, PT, R5, R4, PT ;  /* 0x000000040500720c */ /* 0x000fc60003f06270 */
[----:B------:R0:W-:Y:S10]  /*03a0*/  STG.E.U8 desc[UR6][R2.64], R9 ;  /* 0x0000000902007986 */ /* 0x0001f4000c101106 */
        /* <DEDUP_REMOVED lines=8> */
.L_x_14584:
[----:B------:R-:W-:Y:S05]  /*0430*/  BSYNC.RELIABLE B1 ;  /* 0x0000000000017941 */ /* 0x000fea0003800100 */
.L_x_14583:
[----:B------:R-:W-:-:S13]  /*0440*/  ISETP.GE.AND P0, PT, R5, R4, PT ;  /* 0x000000040500720c */ /* 0x000fda0003f06270 */
[----:B0-----:R-:W0:Y:S01]  /*0450*/  @!P0 LDC.64 R6, c[0x0][0x388] ;  /* 0x0000e200ff068b82 */ /* 0x001e220000000a00 */
[----:B------:R-:W-:Y:S02]  /*0460*/  @!P0 IMAD R3, R0, 0x200, R5 ;  /* 0x0000020000038824 */ /* 0x000fe400078e0205 */
[----:B------:R-:W-:-:S03]  /*0470*/  @!P0 VIADD R5, R5, 0x80 ;  /* 0x0000008005058836 */ /* 0x000fc60000000000 */
[----:B0-----:R-:W-:-:S04]  /*0480*/  @!P0 IADD3 R2, P1, PT, R3, R6, RZ ;  /* 0x0000000603028210 */ /* 0x001fc80007f3e0ff */
[----:B------:R-:W-:-:S05]  /*0490*/  @!P0 IADD3.X R3, PT, PT, RZ, R7, RZ, P1, !PT ;  /* 0x00000007ff038210 */ /* 0x000fca0000ffe4ff */
[----:B------:R1:W-:Y:S04]  /*04a0*/  @!P0 STG.E.U8 desc[UR6][R2.64], R11 ;  /* 0x0000000b02008986 */ /* 0x0003e8000c101106 */
.L_x_14585:
[----:B------:R-:W-:Y:S05]  /*04b0*/  BSYNC.RECONVERGENT B0 ;  /* 0x0000000000007941 */ /* 0x000fea0003800200 */
.L_x_14582:
        /* <DEDUP_REMOVED lines=9> */
.L_x_14586:
        /* <DEDUP_REMOVED lines=11> */
.L_x_17078:


//--------------------- .text._ZN2at6native29vectorized_elementwise_kernelILi2ENS0_13AUnaryFunctorIaaaNS0_15binary_internal10MulFunctorIaEEEESt5arrayIPcLm2EEEEviT0_T1_ --------------------------
	.section	.text._ZN2at6native29vectorized_elementwise_kernelILi2ENS0_13AUnaryFunctorIaaaNS0_15binary_internal10MulFunctorIaEEEESt5arrayIPcLm2EEEEviT0_T1_,"ax",@progbits
	.align	128
        .global         _ZN2at6native29vectorized_elementwise_kernelILi2ENS0_13AUnaryFunctorIaaaNS0_15binary_internal10MulFunctorIaEEEESt5arrayIPcLm2EEEEviT0_T1_
        .type           _ZN2at6native29vectorized_elementwise_kernelILi2ENS0_13AUnaryFunctorIaaaNS0_15binary_internal10MulFunctorIaEEEESt5arrayIPcLm2EEEEviT0_T1_,@function
        .size           _ZN2at6native29vectorized_elementwise_kernelILi2ENS0_13AUnaryFunctorIaaaNS0_15binary_internal10MulFunctorIaEEEESt5arrayIPcLm2EEEEviT0_T1_,(.L_x_17079 - _ZN2at6native29vectorized_elementwise_kernelILi2ENS0_13AUnaryFunctorIaaaNS0_15binary_internal10MulFunctorIaEEEESt5arrayIPcLm2EEEEviT0_T1_)
        .other          _ZN2at6native29vectorized_elementwise_kernelILi2ENS0_13AUnaryFunctorIaaaNS0_15binary_internal10MulFunctorIaEEEESt5arrayIPcLm2EEEEviT0_T1_,@"STO_CUDA_ENTRY STV_DEFAULT"
_ZN2at6native29vectorized_elementwise_kernelILi2ENS0_13AUnaryFunctorIaaaNS0_15binary_internal10MulFunctorIaEEEESt5arrayIPcLm2EEEEviT0_T1_:
.text._ZN2at6native29vectorized_elementwise_kernelILi2ENS0_13AUnaryFunctorIaaaNS0_15binary_internal10MulFunctorIaEEEESt5arrayIPcLm2EEEEviT0_T1_:
        /* <DEDUP_REMOVED lines=9> */
[----:B------:R-:W0:Y:S01]  /*0090*/  S2R R14, SR_TID.X ;  /* 0x00000000000e7919 */ /* 0x000e220000002100 */
[----:B------:R-:W-:Y:S02]  /*00a0*/  PRMT R15, RZ, 0x7610, R15 ;  /* 0x00007610ff0f7816 */ /* 0x000fe4000000000f */
[----:B0-----:R-:W-:Y:S01]  /*00b0*/  ISETP.GE.U32.AND P6, PT, R14, UR5, PT ;  /* 0x000000050e007c0c */ /* 0x001fe2000bfc6070 */
[----:B------:R-:W-:-:S12]  /*00c0*/  IMAD.MOV.U32 R0, RZ, RZ, R14 ;  /* 0x000000ffff007224 */ /* 0x000fd800078e000e */
[C---:B------:R-:W-:Y:S01]  /*00d0*/  @!P6 VIADD R14, R0.reuse, 0x80 ;  /* 0x00000080000ee836 */ /* 0x040fe20000000000 */
[----:B------:R-:W0:Y:S01]  /*00e0*/  @!P6 LDC.64 R4, c[0x0][0x390] ;  /* 0x0000e400ff04eb82 */ /* 0x000e220000000a00 */
[----:B------:R-:W-:-:S03]  /*00f0*/  @!P6 VIADD R9, R0, UR4 ;  /* 0x000000040009ec36 */ /* 0x000fc60008000000 */
[----:B------:R-:W-:-:S13]  /*0100*/  ISETP.GE.U32.AND P5, PT, R14, UR5, PT ;  /* 0x000000050e007c0c */ /* 0x000fda000bfa6070 */
[C---:B------:R-:W-:Y:S01]  /*0110*/  @!P5 VIADD R3, R14.reuse, UR4 ;  /* 0x000000040e03dc36 */ /* 0x040fe20008000000 */
[----:B------:R-:W1:Y:S01]  /*0120*/  @!P5 LDC.64 R22, c[0x0][0x390] ;  /* 0x0000e400ff16db82 */ /* 0x000e620000000a00 */
[----:B------:R-:W-:-:S05]  /*0130*/  @!P5 VIADD R14, R14, 0x80 ;  /* 0x000000800e0ed836 */ /* 0x000fca0000000000 */
[----:B------:R-:W-:Y:S02]  /*0140*/  ISETP.GE.U32.AND P4, PT, R14, UR5, PT ;  /* 0x000000050e007c0c */ /* 0x000fe4000bf86070 */
[----:B0-----:R-:W-:-:S05]  /*0150*/  @!P6 IADD3 R8, P0, PT, R9, R4, RZ ;  /* 0x000000040908e210 */ /* 0x001fca0007f1e0ff */
[----:B------:R-:W-:-:S05]  /*0160*/  @!P6 IMAD.X R9, RZ, RZ, R5, P0 ;  /* 0x000000ffff09e224 */ /* 0x000fca00000e0605 */
[----:B------:R0:W2:Y:S01]  /*0170*/  @!P6 LDG.E.U8 R15, desc[UR10][R8.64] ;  /* 0x0000000a080fe981 */ /* 0x0000a2000c1e1100 */
[C---:B------:R-:W-:Y:S01]  /*0180*/  @!P4 VIADD R27, R14.reuse, UR4 ;  /* 0x000000040e1bcc36 */ /* 0x040fe20008000000 */
[----:B------:R-:W3:Y:S01]  /*0190*/  @!P4 LDC.64 R12, c[0x0][0x390] ;  /* 0x0000e400ff0ccb82 */ /* 0x000ee20000000a00 */
[----:B------:R-:W-:-:S05]  /*01a0*/  @!P4 VIADD R14, R14, 0x80 ;  /* 0x000000800e0ec836 */ /* 0x000fca0000000000 */
[----:B------:R-:W-:-:S13]  /*01b0*/  ISETP.GE.U32.AND P3, PT, R14, UR5, PT ;  /* 0x000000050e007c0c */ /* 0x000fda000bf66070 */
[C---:B------:R-:W-:Y:S01]  /*01c0*/  @!P3 VIADD R25, R14.reuse, UR4 ;  /* 0x000000040e19bc36 */ /* 0x040fe20008000000 */
[----:B------:R-:W-:Y:S01]  /*01d0*/  @!P3 IADD3 R14, PT, PT, R14, 0x80, RZ ;  /* 0x000000800e0eb810 */ /* 0x000fe20007ffe0ff */
[----:B------:R-:W4:Y:S03]  /*01e0*/  @!P3 LDC.64 R10, c[0x0][0x390] ;  /* 0x0000e400ff0abb82 */ /* 0x000f260000000a00 */
[----:B------:R-:W-:-:S13]  /*01f0*/  ISETP.GE.U32.AND P2, PT, R14, UR5, PT ;  /* 0x000000050e007c0c */ /* 0x000fda000bf46070 */
[C---:B------:R-:W-:Y:S02]  /*0200*/  @!P2 VIADD R21, R14.reuse, UR4 ;  /* 0x000000040e15ac36 */ /* 0x040fe40008000000 */
[----:B------:R-:W-:-:S05]  /*0210*/  @!P2 VIADD R14, R14, 0x80 ;  /* 0x000000800e0ea836 */ /* 0x000fca0000000000 */
[----:B------:R-:W-:-:S13]  /*0220*/  ISETP.GE.U32.AND P1, PT, R14, UR5, PT ;  /* 0x000000050e007c0c */ /* 0x000fda000bf26070 */
[C---:B------:R-:W-:Y:S01]  /*0230*/  @!P1 VIADD R19, R14.reuse, UR4 ;  /* 0x000000040e139c36 */ /* 0x040fe20008000000 */
[----:B-1----:R-:W-:Y:S01]  /*0240*/  @!P5 IADD3 R22, P6, PT, R3, R22, RZ ;  /* 0x000000160316d210 */ /* 0x002fe20007fde0ff */
[----:B------:R-:W-:Y:S01]  /*0250*/  @!P1 VIADD R14, R14, 0x80 ;  /* 0x000000800e0e9836 */ /* 0x000fe20000000000 */
[----:B------:R-:W1:Y:S04]  /*0260*/  @!P2 LDC.64 R2, c[0x0][0x390] ;  /* 0x0000e400ff02ab82 */ /* 0x000e680000000a00 */
[C---:B------:R-:W-:Y:S01]  /*0270*/  ISETP.GE.U32.AND P0, PT, R14.reuse, UR5, PT ;  /* 0x000000050e007c0c */ /* 0x040fe2000bf06070 */
[----:B------:R-:W-:Y:S01]  /*0280*/  @!P5 IMAD.X R23, RZ, RZ, R23, P6 ;  /* 0x000000ffff17d224 */ /* 0x000fe200030e0617 */
[----:B------:R-:W-:Y:S02]  /*0290*/  PRMT R16, RZ, 0x7610, R16 ;  /* 0x00007610ff107816 */ /* 0x000fe40000000010 */
[----:B------:R-:W5:Y:S04]  /*02a0*/  @!P1 LDC.64 R4, c[0x0][0x390] ;  /* 0x0000e400ff049b82 */ /* 0x000f680000000a00 */
[----:B------:R-:W2:Y:S05]  /*02b0*/  @!P5 LDG.E.U8 R16, desc[UR10][R22.64] ;  /* 0x0000000a1610d981 */ /* 0x000eaa000c1e1100 */
[C---:B------:R-:W-:Y:S01]  /*02c0*/  @!P0 IADD3 R17, PT, PT, R14.reuse, UR4, RZ ;  /* 0x000000040e118c10 */ /* 0x040fe2000fffe0ff */
[----:B------:R-:W-:Y:S01]  /*02d0*/  @!P0 VIADD R14, R14, 0x80 ;  /* 0x000000800e0e8836 */ /* 0x000fe20000000000 */
[----:B------:R-:W5:Y:S04]  /*02e0*/  @!P0 LDC.64 R6, c[0x0][0x390] ;  /* 0x0000e400ff068b82 */ /* 0x000f680000000a00 */
[----:B------:R-:W-:-:S02]  /*02f0*/  ISETP.GE.U32.AND P6, PT, R14, UR5, PT ;  /* 0x000000050e007c0c */ /* 0x000fc4000bfc6070 */
[----:B---3--:R-:W-:Y:S02]  /*0300*/  @!P4 IADD3 R12, P5, PT, R27, R12, RZ ;  /* 0x0000000c1b0cc210 */ /* 0x008fe40007fbe0ff */
[----:B------:R-:W-:-:S03]  /*0310*/  PRMT R18, RZ, 0x7610, R18 ;  /* 0x00007610ff127816 */ /* 0x000fc60000000012 */
[----:B------:R-:W-:-:S06]  /*0320*/  @!P4 IMAD.X R13, RZ, RZ, R13, P5 ;  /* 0x000000ffff0dc224 */ /* 0x000fcc00028e060d */
[----:B0-----:R-:W0:Y:S01]  /*0330*/  @!P6 LDC.64 R8, c[0x0][0x390] ;  /* 0x0000e400ff08eb82 */ /* 0x001e220000000a00 */
[----:B----4-:R-:W-:Y:S01]  /*0340*/  @!P3 IADD3 R10, P5, PT, R25, R10, RZ ;  /* 0x0000000a190ab210 */ /* 0x010fe20007fbe0ff */
[----:B------:R3:W4:Y:S01]  /*0350*/  @!P4 LDG.E.U8 R18, desc[UR10][R12.64] ;  /* 0x0000000a0c12c981 */ /* 0x000722000c1e1100 */
[----:B------:R-:W-:Y:S02]  /*0360*/  PRMT R20, RZ, 0x7610, R20 ;  /* 0x00007610ff147816 */ /* 0x000fe40000000014 */
[----:B-1----:R-:W-:Y:S01]  /*0370*/  @!P2 IADD3 R2, P4, PT, R21, R2, RZ ;  /* 0x000000021502a210 */ /* 0x002fe20007f9e0ff */
[----:B------:R-:W-:Y:S01]  /*0380*/  @!P3 IMAD.X R11, RZ, RZ, R11, P5 ;  /* 0x000000ffff0bb224 */ /* 0x000fe200028e060b */
[----:B------:R-:W-:-:S03]  /*0390*/  PRMT R21, RZ, 0x7610, R21 ;  /* 0x00007610ff157816 */ /* 0x000fc60000000015 */
[----:B------:R-:W-:Y:S01]  /*03a0*/  @!P2 IMAD.X R3, RZ, RZ, R3, P4 ;  /* 0x000000ffff03a224 */ /* 0x000fe200020e0603 */
[----:B------:R1:W4:Y:S01]  /*03b0*/  @!P3 LDG.E.U8 R20, desc[UR10][R10.64] ;  /* 0x0000000a0a14b981 */ /* 0x000322000c1e1100 */
[----:B-----5:R-:W-:Y:S01]  /*03c0*/  @!P1 IADD3 R4, P3, PT, R19, R4, RZ ;  /* 0x0000000413049210 */ /* 0x020fe20007f7e0ff */
[----:B------:R-:W-:Y:S01]  /*03d0*/  @!P6 VIADD R19, R14, UR4 ;  /* 0x000000040e13ec36 */ /* 0x000fe20008000000 */
[----:B------:R-:W-:Y:S01]  /*03e0*/  @!P0 IADD3 R6, P4, PT, R17, R6, RZ ;  /* 0x0000000611068210 */ /* 0x000fe20007f9e0ff */
[----:B------:R2:W5:Y:S01]  /*03f0*/  @!P2 LDG.E.U8 R21, desc[UR10][R2.64] ;  /* 0x0000000a0215a981 */ /* 0x000562000c1e1100 */
[----:B---3--:R-:W-:Y:S02]  /*0400*/  PRMT R12, RZ, 0x7610, R12 ;  /* 0x00007610ff0c7816 */ /* 0x008fe4000000000c */
[----:B------:R-:W-:Y:S01]  /*0410*/  @!P1 IADD3.X R5, PT, PT, RZ, R5, RZ, P3, !PT ;  /* 0x00000005ff059210 */ /* 0x000fe20001ffe4ff */
[----:B------:R-:W-:Y:S01]  /*0420*/  @!P0 IMAD.X R7, RZ, RZ, R7, P4 ;  /* 0x000000ffff078224 */ /* 0x000fe200020e0607 */
[----:B-1----:R-:W-:-:S02]  /*0430*/  PRMT R10, RZ, 0x7610, R10 ;  /* 0x00007610ff0a7816 */ /* 0x002fc4000000000a */
[----:B------:R-:W-:Y:S01]  /*0440*/  PRMT R11, RZ, 0x7610, R11 ;  /* 0x00007610ff0b7816 */ /* 0x000fe2000000000b */
[----:B------:R-:W3:Y:S01]  /*0450*/  @!P1 LDG.E.U8 R12, desc[UR10][R4.64] ;  /* 0x0000000a040c9981 */ /* 0x000ee2000c1e1100 */
[----:B0-----:R-:W-:-:S03]  /*0460*/  @!P6 IADD3 R8, P2, PT, R19, R8, RZ ;  /* 0x000000081308e210 */ /* 0x001fc60007f5e0ff */
[----:B------:R0:W3:Y:S02]  /*0470*/  @!P0 LDG.E.U8 R10, desc[UR10][R6.64] ;  /* 0x0000000a060a8981 */ /* 0x0000e4000c1e1100 */
[----:B------:R-:W-:-:S05]  /*0480*/  @!P6 IMAD.X R9, RZ, RZ, R9, P2 ;  /* 0x000000ffff09e224 */ /* 0x000fca00010e0609 */
[----:B------:R-:W3:Y:S01]  /*0490*/  @!P6 LDG.E.U8 R11, desc[UR10][R8.64] ;  /* 0x0000000a080be981 */ /* 0x000ee2000c1e1100 */
[----:B------:R-:W-:Y:S01]  /*04a0*/  UPRMT UR6, UR8, 0x9910, URZ ;  /* 0x0000991008067896 */ /* 0x000fe200080000ff */
[----:B------:R-:W-:Y:S01]  /*04b0*/  ISETP.GE.U32.AND P0, PT, R0, UR5, PT ;  /* 0x0000000500007c0c */ /* 0x000fe2000bf06070 */
[----:B------:R-:W-:Y:S04]  /*04c0*/  BSSY.RECONVERGENT B0, `(.L_x_14588) ;  /* 0x000004b000007945 */ /* 0x000fe80003800200 */
[----:B------:R-:W-:Y:S01]  /*04d0*/  BSSY.RELIABLE B1, `(.L_x_14589) ;  /* 0x0000042000017945 */ /* 0x000fe20003800100 */
[----:B--2---:R-:W-:-:S05]  /*04e0*/  PRMT R2, R15, 0x9910, RZ ;  /* 0x000099100f027816 */ /* 0x004fca00000000ff */
[----:B------:R-:W-:Y:S01]  /*04f0*/  IMAD R15, R2, UR6, RZ ;  /* 0x00000006020f7c24 */ /* 0x000fe2000f8e02ff */
[----:B------:R-:W-:-:S05]  /*0500*/  PRMT R3, R16, 0x9910, RZ ;  /* 0x0000991010037816 */ /* 0x000fca00000000ff */
[----:B0-----:R-:W-:Y:S01]  /*0510*/  IMAD R6, R3, UR6, RZ ;  /* 0x0000000603067c24 */ /* 0x001fe2000f8e02ff */
[----:B----4-:R-:W-:Y:S02]  /*0520*/  PRMT R13, R18, 0x9910, RZ ;  /* 0x00009910120d7816 */ /* 0x010fe400000000ff */
[----:B------:R-:W-:Y:S02]  /*0530*/  PRMT R20, R20, 0x9910, RZ ;  /* 0x0000991014147816 */ /* 0x000fe400000000ff */
[----:B-----5:R-:W-:-:S03]  /*0540*/  PRMT R3, R21, 0x9910, RZ ;  /* 0x0000991015037816 */ /* 0x020fc600000000ff */
[----:B------:R-:W-:Y:S02]  /*0550*/  IMAD.MOV.U32 R2, RZ, RZ, R20 ;  /* 0x000000ffff027224 */ /* 0x000fe400078e0014 */
[----:B------:R-:W-:Y:S02]  /*0560*/  IMAD R5, R13, UR6, RZ ;  /* 0x000000060d057c24 */ /* 0x000fe4000f8e02ff */
[----:B------:R-:W-:Y:S01]  /*0570*/  IMAD R13, R3, UR6, RZ ;  /* 0x00000006030d7c24 */ /* 0x000fe2000f8e02ff */
[----:B---3--:R-:W-:Y:S02]  /*0580*/  PRMT R4, R12, 0x9910, RZ ;  /* 0x000099100c047816 */ /* 0x008fe400000000ff */
[----:B------:R-:W-:-:S03]  /*0590*/  PRMT R7, R10, 0x9910, RZ ;  /* 0x000099100a077816 */ /* 0x000fc600000000ff */
[----:B------:R-:W-:Y:S01]  /*05a0*/  IMAD R4, R4, UR6, RZ ;  /* 0x0000000604047c24 */ /* 0x000fe2000f8e02ff */
[----:B------:R-:W-:Y:S01]  /*05b0*/  PRMT R8, R11, 0x9910, RZ ;  /* 0x000099100b087816 */ /* 0x000fe200000000ff */
[----:B------:R-:W-:Y:S02]  /*05c0*/  IMAD R11, R2, UR6, RZ ;  /* 0x00000006020b7c24 */ /* 0x000fe4000f8e02ff */
[----:B------:R-:W-:Y:S02]  /*05d0*/  IMAD R3, R7, UR6, RZ ;  /* 0x0000000607037c24 */ /* 0x000fe4000f8e02ff */
[----:B------:R-:W-:Y:S01]  /*05e0*/  IMAD R2, R8, UR6, RZ ;  /* 0x0000000608027c24 */ /* 0x000fe2000f8e02ff */
[----:B------:R-:W-:Y:S06]  /*05f0*/  @P0 BRA `(.L_x_14590) ;  /* 0x0000000000380947 */ /* 0x000fec0003800000 */
[----:B------:R-:W0:Y:S01]  /*0600*/  LDCU.64 UR6, c[0x0][0x388] ;  /* 0x00007100ff0677ac */ /* 0x000e220008000a00 */
[C---:B------:R-:W-:Y:S01]  /*0610*/  VIADD R8, R0.reuse, UR4 ;  /* 0x0000000400087c36 */ /* 0x040fe20008000000 */
[----:B------:R-:W-:-:S04]  /*0620*/  IADD3 R0, PT, PT, R0, 0x80, RZ ;  /* 0x0000008000007810 */ /* 0x000fc80007ffe0ff */
        /* <DEDUP_REMOVED lines=11> */
.L_x_14590:
[----:B------:R-:W-:-:S13]  /*06e0*/  ISETP.GE.U32.AND P0, PT, R0, UR5, PT ;  /* 0x0000000500007c0c */ /* 0x000fda000bf06070 */
[----:B------:R-:W-:Y:S05]  /*06f0*/  @P0 BRA `(.L_x_14592) ;  /* 0x0000000000380947 */ /* 0x000fea0003800000 */
[----:B------:R-:W1:Y:S01]  /*0700*/  LDCU.64 UR6, c[0x0][0x388] ;  /* 0x00007100ff0677ac */ /* 0x000e620008000a00 */
[C---:B0-----:R-:W-:Y:S01]  /*0710*/  VIADD R6, R0.reuse, UR4 ;  /* 0x0000000400067c36 */ /* 0x041fe20008000000 */
[----:B------:R-:W-:-:S04]  /*0720*/  IADD3 R0, PT, PT, R0, 0x80, RZ ;  /* 0x0000008000007810 */ /* 0x000fc80007ffe0ff */
[----:B-1----:R-:W-:-:S05]  /*0730*/  IADD3 R6, P0, PT, R6, UR6, RZ ;  /* 0x0000000606067c10 */ /* 0x002fca000ff1e0ff */
[----:B------:R-:W-:-:S05]  /*0740*/  IMAD.X R7, RZ, RZ, UR7, P0 ;  /* 0x00000007ff077e24 */ /* 0x000fca00080e06ff */
[----:B------:R1:W-:Y:S03]  /*0750*/  STG.E.U8 desc[UR10][R6.64], R5 ;  /* 0x0000000506007986 */ /* 0x0003e6000c10110a */
.L_x_14591:
[----:B------:R-:W-:-:S13]  /*0760*/  ISETP.GE.U32.AND P0, PT, R0, UR5, PT ;  /* 0x0000000500007c0c */ /* 0x000fda000bf06070 */
[----:B------:R-:W-:Y:S05]  /*0770*/  @P0 BRA `(.L_x_14593) ;  /* 0x0000000000380947 */ /* 0x000fea0003800000 */
[----:B------:R-:W2:Y:S01]  /*0780*/  LDCU.64 UR6, c[0x0][0x388] ;  /* 0x00007100ff0677ac */ /* 0x000ea20008000a00 */
[C---:B-1----:R-:W-:Y:S02]  /*0790*/  VIADD R6, R0.reuse, UR4 ;  /* 0x0000000400067c36 */ /* 0x042fe40008000000 */
[----:B------:R-:W-:-:S03]  /*07a0*/  VIADD R0, R0, 0x80 ;  /* 0x0000008000007836 */ /* 0x000fc60000000000 */
[----:B--2---:R-:W-:-:S05]  /*07b0*/  IADD3 R6, P0, PT, R6, UR6, RZ ;  /* 0x0000000606067c10 */ /* 0x004fca000ff1e0ff */
[----:B------:R-:W-:-:S05]  /*07c0*/  IMAD.X R7, RZ, RZ, UR7, P0 ;  /* 0x00000007ff077e24 */ /* 0x000fca00080e06ff */
[----:B------:R1:W-:Y:S03]  /*07d0*/  STG.E.U8 desc[UR10][R6.64], R11 ;  /* 0x0000000b06007986 */ /* 0x0003e6000c10110a */
.L_x_14592:
[----:B------:R-:W-:-:S13]  /*07e0*/  ISETP.GE.U32.AND P0, PT, R0, UR5, PT ;  /* 0x0000000500007c0c */ /* 0x000fda000bf06070 */
[----:B------:R-:W-:Y:S05]  /*07f0*/  @P0 BRA `(.L_x_14594) ;  /* 0x00000000003c0947 */ /* 0x000fea0003800000 */
[----:B------:R-:W2:Y:S01]  /*0800*/  LDCU.64 UR6, c[0x0][0x388] ;  /* 0x00007100ff0677ac */ /* 0x000ea20008000a00 */
[C---:B01----:R-:W-:Y:S01]  /*0810*/  VIADD R6, R0.reuse, UR4 ;  /* 0x0000000400067c36 */ /* 0x043fe20008000000 */
[----:B------:R-:W-:-:S04]  /*0820*/  IADD3 R0, PT, PT, R0, 0x80, RZ ;  /* 0x0000008000007810 */ /* 0x000fc80007ffe0ff */
[----:B--2---:R-:W-:-:S05]  /*0830*/  IADD3 R6, P0, PT, R6, UR6, RZ ;  /* 0x0000000606067c10 */ /* 0x004fca000ff1e0ff */
[----:B------:R-:W-:-:S05]  /*0840*/  IMAD.X R7, RZ, RZ, UR7, P0 ;  /* 0x00000007ff077e24 */ /* 0x000fca00080e06ff */
[----:B------:R2:W-:Y:S03]  /*0850*/  STG.E.U8 desc[UR10][R6.64], R13 ;  /* 0x0000000d06007986 */ /* 0x0005e6000c10110a */
.L_x_14593:
[----:B------:R-:W-:-:S13]  /*0860*/  ISETP.GE.U32.AND P0, PT, R0, UR5, PT ;  /* 0x0000000500007c0c */ /* 0x000fda000bf06070 */
[----:B------:R-:W-:Y:S05]  /*0870*/  @P0 BREAK.RELIABLE B1 ;  /* 0x0000000000010942 */ /* 0x000fea0003800100 */
[----:B------:R-:W-:Y:S05]  /*0880*/  @P0 BRA `(.L_x_14595) ;  /* 0x0000000000380947 */ /* 0x000fea0003800000 */
[----:B------:R-:W3:Y:S01]  /*0890*/  LDCU.64 UR6, c[0x0][0x388] ;  /* 0x00007100ff0677ac */ /* 0x000ee20008000a00 */
[C---:B-12---:R-:W-:Y:S02]  /*08a0*/  VIADD R6, R0.reuse, UR4 ;  /* 0x0000000400067c36 */ /* 0x046fe40008000000 */
[----:B------:R-:W-:-:S03]  /*08b0*/  VIADD R0, R0, 0x80 ;  /* 0x0000008000007836 */ /* 0x000fc60000000000 */
[----:B---3--:R-:W-:-:S05]  /*08c0*/  IADD3 R6, P0, PT, R6, UR6, RZ ;  /* 0x0000000606067c10 */ /* 0x008fca000ff1e0ff */
[----:B------:R-:W-:-:S05]  /*08d0*/  IMAD.X R7, RZ, RZ, UR7, P0 ;  /* 0x00000007ff077e24 */ /* 0x000fca00080e06ff */
[----:B------:R2:W-:Y:S03]  /*08e0*/  STG.E.U8 desc[UR10][R6.64], R4 ;  /* 0x0000000406007986 */ /* 0x0005e6000c10110a */
.L_x_14594:
[----:B------:R-:W-:Y:S05]  /*08f0*/  BSYNC.RELIABLE B1 ;  /* 0x0000000000017941 */ /* 0x000fea0003800100 */
.L_x_14589:
[----:B------:R-:W-:-:S13]  /*0900*/  ISETP.GE.U32.AND P0, PT, R0, UR5, PT ;  /* 0x0000000500007c0c */ /* 0x000fda000bf06070 */
[----:B012---:R-:W0:Y:S01]  /*0910*/  @!P0 LDC.64 R6, c[0x0][0x388] ;  /* 0x0000e200ff068b82 */ /* 0x007e220000000a00 */
[C---:B------:R-:W-:Y:S01]  /*0920*/  @!P0 VIADD R5, R0.reuse, UR4 ;  /* 0x0000000400058c36 */ /* 0x040fe20008000000 */
[----:B------:R-:W-:-:S04]  /*0930*/  @!P0 IADD3 R0, PT, PT, R0, 0x80, RZ ;  /* 0x0000008000008810 */ /* 0x000fc80007ffe0ff */
[----:B0-----:R-:W-:-:S05]  /*0940*/  @!P0 IADD3 R4, P1, PT, R5, R6, RZ ;  /* 0x0000000605048210 */ /* 0x001fca0007f3e0ff */
[----:B------:R-:W-:-:S05]  /*0950*/  @!P0 IMAD.X R5, RZ, RZ, R7, P1 ;  /* 0x000000ffff058224 */ /* 0x000fca00008e0607 */
[----:B------:R3:W-:Y:S03]  /*0960*/  @!P0 STG.E.U8 desc[UR10][R4.64], R3 ;  /* 0x0000000304008986 */ /* 0x0007e6000c10110a */
.L_x_14595:
[----:B------:R-:W-:Y:S05]  /*0970*/  BSYNC.RECONVERGENT B0 ;  /* 0x0000000000007941 */ /* 0x000fea0003800200 */
.L_x_14588:
[----:B------:R-:W-:Y:S05]  /*0980*/  WARPSYNC.ALL ;  /* 0x0000000000007948 */ /* 0x000fea0003800000 */
[----:B------:R-:W-:-:S13]  /*0990*/  ISETP.GE.U32.AND P0, PT, R0, UR5, PT ;  /* 0x0000000500007c0c */ /* 0x000fda000bf06070 */
[----:B------:R-:W-:Y:S05]  /*09a0*/  @P0 EXIT ;  /* 0x000000000000094d */ /* 0x000fea0003800000 */
[----:B------:R-:W3:Y:S01]  /*09b0*/  LDCU.64 UR6, c[0x0][0x388] ;  /* 0x00007100ff0677ac */ /* 0x000ee20008000a00 */
[----:B------:R-:W-:-:S05]  /*09c0*/  VIADD R0, R0, UR4 ;  /* 0x0000000400007c36 */ /* 0x000fca0008000000 */
[----:B---3--:R-:W-:-:S05]  /*09d0*/  IADD3 R4, P0, PT, R0, UR6, RZ ;  /* 0x0000000600047c10 */ /* 0x008fca000ff1e0ff */
[----:B-1----:R-:W-:-:S05]  /*09e0*/  IMAD.X R5, RZ, RZ, UR7, P0 ;  /* 0x00000007ff057e24 */ /* 0x002fca00080e06ff */
[----:B------:R-:W-:Y:S01]  /*09f0*/  STG.E.U8 desc[UR10][R4.64], R2 ;  /* 0x0000000204007986 */ /* 0x000fe2000c10110a */
[----:B------:R-:W-:Y:S05]  /*0a00*/  EXIT ;  /* 0x000000000000794d */ /* 0x000fea0003800000 */
.L_x_14587:
        /* <DEDUP_REMOVED lines=12> */
[----:B------:R-:W-:-:S02]  /*0ad0*/  UPRMT UR8, UR8, 0x9910, URZ ;  /* 0x0000991008087896 */ /* 0x000fc400080000ff */
[----:B0-----:R-:W-:-:S04]  /*0ae0*/  UIADD3 UR6, UP0, UPT, UR4, UR6, URZ ;  /* 0x0000000604067290 */ /* 0x001fc8000ff1e0ff */
[----:B------:R-:W-:Y:S02]  /*0af0*/  UIADD3.X UR7, UPT, UPT, URZ, UR7, URZ, UP0, !UPT ;  /* 0x00000007ff077290 */ /* 0x000fe400087fe4ff */
[----:B------:R-:W-:Y:S01]  /*0b00*/  IMAD.U32 R2, RZ, RZ, UR6 ;  /* 0x00000006ff027e24 */ /* 0x000fe2000f8e00ff */
[----:B------:R-:W-:-:S03]  /*0b10*/  UMOV UR6, UR8 ;  /* 0x0000000800067c82 */ /* 0x000fc60008000000 */
[----:B------:R-:W-:-:S03]  /*0b20*/  MOV R3, UR7 ;  /* 0x0000000700037c02 */ /* 0x000fc60008000f00 */
[----:B------:R-:W-:Y:S01]  /*0b30*/  IMAD.WIDE.U32 R2, R5, 0x2, R2 ;  /* 0x0000000205027825 */ /* 0x000fe200078e0002 */
[C---:B--2---:R-:W-:Y:S02]  /*0b40*/  LOP3.LUT R11, R4.reuse, 0xff, RZ, 0xc0, !PT ;  /* 0x000000ff040b7812 */ /* 0x044fe400078ec0ff */
[----:B------:R-:W-:Y:S02]  /*0b50*/  PRMT R13, R4, 0x7771, RZ ;  /* 0x00007771040d7816 */ /* 0x000fe400000000ff */
[----:B---3--:R-:W-:Y:S02]  /*0b60*/  PRMT R12, R0, 0x7771, RZ ;  /* 0x00007771000c7816 */ /* 0x008fe400000000ff */
[C---:B----4-:R-:W-:Y:S02]  /*0b70*/  PRMT R14, R8.reuse, 0x7771, RZ ;  /* 0x00007771080e7816 */ /* 0x050fe400000000ff */
[----:B-1----:R-:W-:Y:S02]  /*0b80*/  LOP3.LUT R6, R8, 0xff, RZ, 0xc0, !PT ;  /* 0x000000ff08067812 */ /* 0x002fe400078ec0ff */
[----:B-----5:R-:W-:Y:S01]  /*0b90*/  PRMT R15, R9, 0x7771, RZ ;  /* 0x00007771090f7816 */ /* 0x020fe200000000ff */
[----:B------:R-:W-:Y:S01]  /*0ba0*/  IMAD R4, R11, UR6, RZ ;  /* 0x000000060b047c24 */ /* 0x000fe2000f8e02ff */
[----:B------:R-:W-:Y:S01]  /*0bb0*/  LOP3.LUT R8, R9, 0xff, RZ, 0xc0, !PT ;  /* 0x000000ff09087812 */ /* 0x000fe200078ec0ff */
[----:B------:R-:W-:Y:S01]  /*0bc0*/  IMAD.MOV.U32 R9, RZ, RZ, R13 ;  /* 0x000000ffff097224 */ /* 0x000fe200078e000d */
[----:B------:R-:W-:Y:S01]  /*0bd0*/  LOP3.LUT R10, R0, 0xff, RZ, 0xc0, !PT ;  /* 0x000000ff000a7812 */ /* 0x000fe200078ec0ff */
[----:B------:R-:W-:-:S02]  /*0be0*/  IMAD.MOV.U32 R7, RZ, RZ, R12 ;  /* 0x000000ffff077224 */ /* 0x000fc400078e000c */
[----:B------:R-:W-:Y:S02]  /*0bf0*/  IMAD.MOV.U32 R11, RZ, RZ, R14 ;  /* 0x000000ffff0b7224 */ /* 0x000fe400078e000e */
[----:B------:R-:W-:Y:S02]  /*0c00*/  IMAD.MOV.U32 R13, RZ, RZ, R15 ;  /* 0x000000ffff0d7224 */ /* 0x000fe400078e000f */
[----:B------:R-:W-:Y:S02]  /*0c10*/  IMAD R0, R10, UR6, RZ ;  /* 0x000000060a007c24 */ /* 0x000fe4000f8e02ff */
[----:B------:R-:W-:Y:S02]  /*0c20*/  IMAD R6, R6, UR6, RZ ;  /* 0x0000000606067c24 */ /* 0x000fe4000f8e02ff */
[----:B------:R-:W-:Y:S02]  /*0c30*/  IMAD R8, R8, UR6, RZ ;  /* 0x0000000608087c24 */ /* 0x000fe4000f8e02ff */
[----:B------:R-:W-:-:S02]  /*0c40*/  IMAD R7, R7, UR6, RZ ;  /* 0x0000000607077c24 */ /* 0x000fc4000f8e02ff */
[----:B------:R-:W-:Y:S02]  /*0c50*/  IMAD R9, R9, UR6, RZ ;  /* 0x0000000609097c24 */ /* 0x000fe4000f8e02ff */
[----:B------:R-:W-:Y:S02]  /*0c60*/  IMAD R11, R11, UR6, RZ ;  /* 0x000000060b0b7c24 */ /* 0x000fe4000f8e02ff */
[----:B------:R-:W-:Y:S01]  /*0c70*/  IMAD R13, R13, UR6, RZ ;  /* 0x000000060d0d7c24 */ /* 0x000fe2000f8e02ff */
[----:B------:R-:W-:Y:S02]  /*0c80*/  PRMT R7, R7, 0x7604, R0 ;  /* 0x0000760407077816 */ /* 0x000fe40000000000 */
        /* <DEDUP_REMOVED lines=8> */
.L_x_14596:
        /* <DEDUP_REMOVED lines=15> */
.L_x_17079:


//--------------------- .text._ZN2at6native29vectorized_elementwise_kernelILi4ENS0_13AUnaryFunctorIaaaNS0_15binary_internal10MulFunctorIaEEEESt5arrayIPcLm2EEEEviT0_T1_ --------------------------
	.section	.text._ZN2at6native29vectorized_elementwise_kernelILi4ENS0_13AUnaryFunctorIaaaNS0_15binary_internal10MulFunctorIaEEEESt5arrayIPcLm2EEEEviT0_T1_,"ax",@progbits
	.align	128
        .global         _ZN2at6native29vectorized_elementwise_kernelILi4ENS0_13AUnaryFunctorIaaaNS0_15binary_internal10MulFunctorIaEEEESt5arrayIPcLm2EEEEviT0_T1_
        .type           _ZN2at6native29vectorized_elementwise_kernelILi4ENS0_13AUnaryFunctorIaaaNS0_15binary_internal10MulFunctorIaEEEESt5arrayIPcLm2EEEEviT0_T1_,@function
        .size           _ZN2at6native29vectorized_elementwise_kernelILi4ENS0_13AUnaryFunctorIaaaNS0_15binary_internal10MulFunctorIaEEEESt5arrayIPcLm2EEEEviT0_T1_,(.L_x_17080 - _ZN2at6native29vectorized_elementwise_kernelILi4ENS0_13AUnaryFunctorIaaaNS0_15binary_internal10MulFunctorIaEEEESt5arrayIPcLm2EEEEviT0_T1_)
        .other          _ZN2at6native29vectorized_elementwise_kernelILi4ENS0_13AUnaryFunctorIaaaNS0_15binary_internal10MulFunctorIaEEEESt5arrayIPcLm2EEEEviT0_T1_,@"STO_CUDA_ENTRY STV_DEFAULT"
_ZN2at6native29vectorized_elementwise_kernelILi4ENS0_13AUnaryFunctorIaaaNS0_15binary_internal10MulFunctorIaEEEESt5arrayIPcLm2EEEEviT0_T1_:
.text._ZN2at6native29vectorized_elementwise_kernelILi4ENS0_13AUnaryFunctorIaaaNS0_15binary_internal10MulFunctorIaEEEESt5arrayIPcLm2EEEEviT0_T1_:
        /* <DEDUP_REMOVED lines=29> */
[----:B-1----:R-:W-:Y:S01]  /*01d0*/  @!P5 IADD3 R22, P6, PT, R3, R22, RZ ;  /* 0x000000160316d210 */ /* 0x002fe20007fde0ff */
[----:B------:R-:W-:Y:S01]  /*01e0*/  @!P3 VIADD R14, R14, 0x80 ;  /* 0x000000800e0eb836 */ /* 0x000fe20000000000 */
[----:B------:R-:W1:Y:S04]  /*01f0*/  @!P3 LDC.64 R10, c[0x0][0x390] ;  /* 0x0000e400ff0abb82 */ /* 0x000e680000000a00 */
[----:B------:R-:W-:-:S13]  /*0200*/  ISETP.GE.U32.AND P2, PT, R14, UR5, PT ;  /* 0x000000050e007c0c */ /* 0x000fda000bf46070 */
[C---:B------:R-:W-:Y:S01]  /*0210*/  @!P2 VIADD R21, R14.reuse, UR4 ;  /* 0x000000040e15ac36 */ /* 0x040fe20008000000 */
[----:B------:R-:W4:Y:S01]  /*0220*/  @!P2 LDC.64 R2, c[0x0][0x390] ;  /* 0x0000e400ff02ab82 */ /* 0x000f220000000a00 */
[----:B------:R-:W-:-:S05]  /*0230*/  @!P2 VIADD R14, R14, 0x80 ;  /* 0x000000800e0ea836 */ /* 0x000fca0000000000 */
[----:B------:R-:W-:-:S13]  /*0240*/  ISETP.GE.U32.AND P1, PT, R14, UR5, PT ;  /* 0x000000050e007c0c */ /* 0x000fda000bf26070 */
[C---:B------:R-:W-:Y:S01]  /*0250*/  @!P1 VIADD R19, R14.reuse, UR4 ;  /* 0x000000040e139c36 */ /* 0x040fe20008000000 */
[----:B------:R-:W-:Y:S01]  /*0260*/  PRMT R16, RZ, 0x7610, R16 ;  /* 0x00007610ff107816 */ /* 0x000fe20000000010 */
[----:B------:R-:W-:Y:S01]  /*0270*/  @!P1 VIADD R14, R14, 0x80 ;  /* 0x000000800e0e9836 */ /* 0x000fe20000000000 */
[----:B------:R-:W5:Y:S04]  /*0280*/  @!P1 LDC.64 R4, c[0x0][0x390] ;  /* 0x0000e400ff049b82 */ /* 0x000f680000000a00 */
[----:B------:R-:W-:Y:S01]  /*0290*/  ISETP.GE.U32.AND P0, PT, R14, UR5, PT ;  /* 0x000000050e007c0c */ /* 0x000fe2000bf06070 */
[----:B------:R-:W-:-:S05]  /*02a0*/  @!P5 IMAD.X R23, RZ, RZ, R23, P6 ;  /* 0x000000ffff17d224 */ /* 0x000fca00030e0617 */
[----:B------:R-:W2:Y:S07]  /*02b0*/  @!P5 LDG.E.U8 R16, desc[UR10][R22.64] ;  /* 0x0000000a1610d981 */ /* 0x000eae000c1e1100 */
        /* <DEDUP_REMOVED lines=8> */
[----:B-1----:R-:W-:Y:S01]  /*0340*/  @!P3 IADD3 R10, P5, PT, R25, R10, RZ ;  /* 0x0000000a190ab210 */ /* 0x002fe20007fbe0ff */
[----:B------:R1:W3:Y:S01]  /*0350*/  @!P4 LDG.E.U8 R18, desc[UR10][R12.64] ;  /* 0x0000000a0c12c981 */ /* 0x0002e2000c1e1100 */
[----:B------:R-:W-:Y:S02]  /*0360*/  PRMT R20, RZ, 0x7610, R20 ;  /* 0x00007610ff147816 */ /* 0x000fe40000000014 */
[----:B----4-:R-:W-:Y:S01]  /*0370*/  @!P2 IADD3 R2, P4, PT, R21, R2, RZ ;  /* 0x000000021502a210 */ /* 0x010fe20007f9e0ff */
[----:B------:R-:W-:Y:S01]  /*0380*/  @!P3 IMAD.X R11, RZ, RZ, R11, P5 ;  /* 0x000000ffff0bb224 */ /* 0x000fe200028e060b */
[----:B------:R-:W-:-:S03]  /*0390*/  PRMT R21, RZ, 0x7610, R21 ;  /* 0x00007610ff157816 */ /* 0x000fc60000000015 */
[----:B------:R-:W-:Y:S01]  /*03a0*/  @!P2 IMAD.X R3, RZ, RZ, R3, P4 ;  /* 0x000000ffff03a224 */ /* 0x000fe200020e0603 */
[----:B------:R4:W3:Y:S01]  /*03b0*/  @!P3 LDG.E.U8 R20, desc[UR10][R10.64] ;  /* 0x0000000a0a14b981 */ /* 0x0008e2000c1e1100 */
[----:B-----5:R-:W-:Y:S01]  /*03c0*/  @!P1 IADD3 R4, P3, PT, R19, R4, RZ ;  /* 0x0000000413049210 */ /* 0x020fe20007f7e0ff */
[----:B------:R-:W-:Y:S01]  /*03d0*/  @!P6 VIADD R19, R14, UR4 ;  /* 0x000000040e13ec36 */ /* 0x000fe20008000000 */
[----:B------:R-:W-:Y:S01]  /*03e0*/  @!P0 IADD3 R6, P4, PT, R17, R6, RZ ;  /* 0x0000000611068210 */ /* 0x000fe20007f9e0ff */
[----:B------:R2:W5:Y:S01]  /*03f0*/  @!P2 LDG.E.U8 R21, desc[UR10][R2.64] ;  /* 0x0000000a0215a981 */ /* 0x000562000c1e1100 */
[----:B-1----:R-:W-:Y:S01]  /*0400*/  PRMT R12, RZ, 0x7610, R12 ;  /* 0x00007610ff0c7816 */ /* 0x002fe2000000000c */
[----:B------:R-:W-:Y:S02]  /*0410*/  @!P1 IMAD.X R5, RZ, RZ, R5, P3 ;  /* 0x000000ffff059224 */ /* 0x000fe400018e0605 */
[----:B------:R-:W-:Y:S01]  /*0420*/  @!P0 IMAD.X R7, RZ, RZ, R7, P4 ;  /* 0x000000ffff078224 */ /* 0x000fe200020e0607 */
[----:B----4-:R-:W-:-:S02]  /*0430*/  PRMT R10, RZ, 0x7610, R10 ;  /* 0x00007610ff0a7816 */ /* 0x010fc4000000000a */
[----:B------:R-:W4:Y:S01]  /*0440*/  @!P1 LDG.E.U8 R12, desc[UR10][R4.64] ;  /* 0x0000000a040c9981 */ /* 0x000f22000c1e1100 */
[----:B0-----:R-:W-:Y:S02]  /*0450*/  @!P6 IADD3 R8, P2, PT, R19, R8, RZ ;  /* 0x000000081308e210 */ /* 0x001fe40007f5e0ff */
[----:B------:R-:W-:Y:S01]  /*0460*/  PRMT R11, RZ, 0x7610, R11 ;  /* 0x00007610ff0b7816 */ /* 0x000fe2000000000b */
[----:B------:R0:W4:Y:S02]  /*0470*/  @!P0 LDG.E.U8 R10, desc[UR10][R6.64] ;  /* 0x0000000a060a8981 */ /* 0x000124000c1e1100 */
[----:B------:R-:W-:-:S05]  /*0480*/  @!P6 IMAD.X R9, RZ, RZ, R9, P2 ;  /* 0x000000ffff09e224 */ /* 0x000fca00010e0609 */
[----:B------:R-:W4:Y:S01]  /*0490*/  @!P6 LDG.E.U8 R11, desc[UR10][R8.64] ;  /* 0x0000000a080be981 */ /* 0x000f22000c1e1100 */
        /* <DEDUP_REMOVED lines=8> */
[----:B---3--:R-:W-:Y:S02]  /*0520*/  PRMT R13, R18, 0x9910, RZ ;  /* 0x00009910120d7816 */ /* 0x008fe400000000ff */
[----:B------:R-:W-:Y:S02]  /*0530*/  PRMT R20, R20, 0x9910, RZ ;  /* 0x0000991014147816 */ /* 0x000fe400000000ff */
[----:B-----5:R-:W-:-:S03]  /*0540*/  PRMT R3, R21, 0x9910, RZ ;  /* 0x0000991015037816 */ /* 0x020fc600000000ff */
[----:B------:R-:W-:Y:S02]  /*0550*/  IMAD.MOV.U32 R2, RZ, RZ, R20 ;  /* 0x000000ffff027224 */ /* 0x000fe400078e0014 */
[----:B------:R-:W-:Y:S01]  /*0560*/  IMAD R5, R13, UR6, RZ ;  /* 0x000000060d057c24 */ /* 0x000fe2000f8e02ff */
[----:B----4-:R-:W-:Y:S01]  /*0570*/  PRMT R4, R12, 0x9910, RZ ;  /* 0x000099100c047816 */ /* 0x010fe200000000ff */
[----:B------:R-:W-:Y:S01]  /*0580*/  IMAD R13, R3, UR6, RZ ;  /* 0x00000006030d7c24 */ /* 0x000fe2000f8e02ff */
        /* <DEDUP_REMOVED lines=8> */
[C---:B------:R-:W-:Y:S01]  /*0610*/  IADD3 R8, PT, PT, R0.reuse, UR4, RZ ;  /* 0x0000000400087c10 */ /* 0x040fe2000fffe0ff */
        /* <DEDUP_REMOVED lines=12> */
.L_x_14600:
        /* <DEDUP_REMOVED lines=8> */
.L_x_14601:
[----:B------:R-:W-:-:S13]  /*0760*/  ISETP.GE.U32.AND P0, PT, R0, UR5, PT ;  /* 0x0000000500007c0c */ /* 0x000fda000bf06070 */
[----:B------:R-:W-:Y:S05]  /*0770*/  @P0 BRA `(.L_x_14603) ;  /* 0x0000000000380947 */ /* 0x000fea0003800000 */
[----:B------:R-:W2:Y:S01]  /*0780*/  LDCU.64 UR6, c[0x0][0x388] ;  /* 0x00007100ff0677ac */ /* 0x000ea20008000a00 */
[C---:B-1----:R-:W-:Y:S01]  /*0790*/  VIADD R6, R0.reuse, UR4 ;  /* 0x0000000400067c36 */ /* 0x042fe20008000000 */
[----:B------:R-:W-:-:S04]  /*07a0*/  IADD3 R0, PT, PT, R0, 0x80, RZ ;  /* 0x0000008000007810 */ /* 0x000fc80007ffe0ff */
[----:B--2---:R-:W-:-:S05]  /*07b0*/  IADD3 R6, P0, PT, R6, UR6, RZ ;  /* 0x0000000606067c10 */ /* 0x004fca000ff1e0ff */
[----:B------:R-:W-:-:S05]  /*07c0*/  IMAD.X R7, RZ, RZ, UR7, P0 ;  /* 0x00000007ff077e24 */ /* 0x000fca00080e06ff */
[----:B------:R1:W-:Y:S03]  /*07d0*/  STG.E.U8 desc[UR10][R6.64], R11 ;  /* 0x0000000b06007986 */ /* 0x0003e6000c10110a */
.L_x_14602:
        /* <DEDUP_REMOVED lines=8> */
.L_x_14603:
        /* <DEDUP_REMOVED lines=9> */
.L_x_14604:
[----:B------:R-:W-:Y:S05]  /*08f0*/  BSYNC.RELIABLE B1 ;  /* 0x0000000000017941 */ /* 0x000fea0003800100 */
.L_x_14599:
[----:B------:R-:W-:-:S13]  /*0900*/  ISETP.GE.U32.AND P0, PT, R0, UR5, PT ;  /* 0x0000000500007c0c */ /* 0x000fda000bf06070 */
[----:B012---:R-:W0:Y:S01]  /*0910*/  @!P0 LDC.64 R6, c[0x0][0x388] ;  /* 0x0000e200ff068b82 */ /* 0x007e220000000a00 */
[C---:B------:R-:W-:Y:S02]  /*0920*/  @!P0 VIADD R5, R0.reuse, UR4 ;  /* 0x0000000400058c36 */ /* 0x040fe40008000000 */
[----:B------:R-:W-:-:S03]  /*0930*/  @!P0 VIADD R0, R0, 0x80 ;  /* 0x0000008000008836 */ /* 0x000fc60000000000 */
[----:B0-----:R-:W-:-:S05]  /*0940*/  @!P0 IADD3 R4, P1, PT, R5, R6, RZ ;  /* 0x0000000605048210 */ /* 0x001fca0007f3e0ff */
[----:B------:R-:W-:-:S05]  /*0950*/  @!P0 IMAD.X R5, RZ, RZ, R7, P1 ;  /* 0x000000ffff058224 */ /* 0x000fca00008e0607 */
[----:B------:R3:W-:Y:S03]  /*0960*/  @!P0 STG.E.U8 desc[UR10][R4.64], R3 ;  /* 0x0000000304008986 */ /* 0x0007e6000c10110a */
.L_x_14605:
[----:B------:R-:W-:Y:S05]  /*0970*/  BSYNC.RECONVERGENT B0 ;  /* 0x0000000000007941 */ /* 0x000fea0003800200 */
.L_x_14598:
[----:B------:R-:W-:Y:S05]  /*0980*/  WARPSYNC.ALL ;  /* 0x0000000000007948 */ /* 0x000fea0003800000 */
[----:B------:R-:W-:-:S13]  /*0990*/  ISETP.GE.U32.AND P0, PT, R0, UR5, PT ;  /* 0x0000000500007c0c */ /* 0x000fda000bf06070 */
[----:B------:R-:W-:Y:S05]  /*09a0*/  @P0 EXIT ;  /* 0x000000000000094d */ /* 0x000fea0003800000 */
[----:B------:R-:W3:Y:S01]  /*09b0*/  LDCU.64 UR6, c[0x0][0x388] ;  /* 0x00007100ff0677ac */ /* 0x000ee20008000a00 */
[----:B------:R-:W-:-:S05]  /*09c0*/  VIADD R0, R0, UR4 ;  /* 0x0000000400007c36 */ /* 0x000fca0008000000 */
[----:B---3--:R-:W-:-:S04]  /*09d0*/  IADD3 R4, P0, PT, R0, UR6, RZ ;  /* 0x0000000600047c10 */ /* 0x008fc8000ff1e0ff */
[----:B-1----:R-:W-:-:S05]  /*09e0*/  IADD3.X R5, PT, PT, RZ, UR7, RZ, P0, !PT ;  /* 0x00000007ff057c10 */ /* 0x002fca00087fe4ff */
[----:B------:R-:W-:Y:S01]  /*09f0*/  STG.E.U8 desc[UR10][R4.64], R2 ;  /* 0x0000000204007986 */ /* 0x000fe2000c10110a */
[----:B------:R-:W-:Y:S05]  /*0a00*/  EXIT ;  /* 0x000000000000794d */ /* 0x000fea0003800000 */
.L_x_14597:
        /* <DEDUP_REMOVED lines=9> */
[----:B------:R-:W3:Y:S01]  /*0aa0*/  LDG.E R4, desc[UR10][R6.64+0x200] ;  /* 0x0002000a06047981 */ /* 0x000ee2000c1e1900 */
[----:B------:R-:W-:Y:S02]  /*0ab0*/  UPRMT UR8, UR8, 0x9910, URZ ;  /* 0x0000991008087896 */ /* 0x000fe400080000ff */
[----:B0-----:R-:W-:-:S04]  /*0ac0*/  UIADD3 UR6, UP0, UPT, UR4, UR6, URZ ;  /* 0x0000000604067290 */ /* 0x001fc8000ff1e0ff */
[----:B------:R-:W-:Y:S02]  /*0ad0*/  UIADD3.X UR7, UPT, UPT, URZ, UR7, URZ, UP0, !UPT ;  /* 0x00000007ff077290 */ /* 0x000fe400087fe4ff */
[----:B------:R-:W-:-:S04]  /*0ae0*/  IMAD.U32 R2, RZ, RZ, UR6 ;  /* 0x00000006ff027e24 */ /* 0x000fc8000f8e00ff */
[----:B------:R-:W-:Y:S02]  /*0af0*/  IMAD.U32 R3, RZ, RZ, UR7 ;  /* 0x00000007ff037e24 */ /* 0x000fe4000f8e00ff */
[----:B------:R-:W-:Y:S01]  /*0b00*/  IMAD.WIDE.U32 R2, R5, 0x4, R2 ;  /* 0x0000000405027825 */ /* 0x000fe200078e0002 */
[C---:B--2---:R-:W-:Y:S02]  /*0b10*/  LOP3.LUT R8, R0.reuse, 0xff, RZ, 0xc0, !PT ;  /* 0x000000ff00087812 */ /* 0x044fe400078ec0ff */
[----:B------:R-:W-:Y:S02]  /*0b20*/  PRMT R9, R0, 0x7771, RZ ;  /* 0x0000777100097816 */ /* 0x000fe400000000ff */
[C---:B---3--:R-:W-:Y:S02]  /*0b30*/  LOP3.LUT R7, R4.reuse, 0xff, RZ, 0xc0, !PT ;  /* 0x000000ff04077812 */ /* 0x048fe400078ec0ff */
[C---:B------:R-:W-:Y:S02]  /*0b40*/  PRMT R11, R4.reuse, 0x7771, RZ ;  /* 0x00007771040b7816 */ /* 0x040fe400000000ff */
[----:B------:R-:W-:Y:S01]  /*0b50*/  PRMT R12, R4, 0x7772, RZ ;  /* 0x00007772040c7816 */ /* 0x000fe200000000ff */
[----:B------:R-:W-:Y:S01]  /*0b60*/  IMAD R7, R7, UR8, RZ ;  /* 0x0000000807077c24 */ /* 0x000fe2000f8e02ff */
[----:B------:R-:W-:-:S02]  /*0b70*/  PRMT R6, R0, 0x7772, RZ ;  /* 0x0000777200067816 */ /* 0x000fc400000000ff */
[----:B------:R-:W-:Y:S01]  /*0b80*/  PRMT R10, R0, 0x7773, RZ ;  /* 0x00007773000a7816 */ /* 0x000fe200000000ff */
[----:B------:R-:W-:Y:S01]  /*0b90*/  IMAD R0, R8, UR8, RZ ;  /* 0x0000000808007c24 */ /* 0x000fe2000f8e02ff */
[----:B------:R-:W-:Y:S01]  /*0ba0*/  PRMT R13, R4, 0x7773, RZ ;  /* 0x00007773040d7816 */ /* 0x000fe200000000ff */
[----:B------:R-:W-:Y:S02]  /*0bb0*/  IMAD.MOV.U32 R4, RZ, RZ, R9 ;  /* 0x000000ffff047224 */ /* 0x000fe400078e0009 */
[----:B------:R-:W-:Y:S02]  /*0bc0*/  IMAD.MOV.U32 R9, RZ, RZ, R11 ;  /* 0x000000ffff097224 */ /* 0x000fe400078e000b */
[----:B------:R-:W-:Y:S02]  /*0bd0*/  IMAD.MOV.U32 R11, RZ, RZ, R12 ;  /* 0x000000ffff0b7224 */ /* 0x000fe400078e000c */
[----:B------:R-:W-:Y:S01]  /*0be0*/  IMAD.MOV.U32 R8, RZ, RZ, R10 ;  /* 0x000000ffff087224 */ /* 0x000fe200078e000a */
[----:B------:R-:W-:Y:S01]  /*0bf0*/  LOP3.LUT R10, R7, 0xffff, RZ, 0xc0, !PT ;  /* 0x0000ffff070a7812 */ /* 0x000fe200078ec0ff */
[----:B------:R-:W-:Y:S01]  /*0c00*/  IMAD.MOV.U32 R12, RZ, RZ, R13 ;  /* 0x000000ffff0c7224 */ /* 0x000fe200078e000d */
[----:B------:R-:W-:Y:S01]  /*0c10*/  LOP3.LUT R13, R0, 0xffff, RZ, 0xc0, !PT ;  /* 0x0000ffff000d7812 */ /* 0x000fe200078ec0ff */
[----:B------:R-:W-:-:S02]  /*0c20*/  IMAD R0, R4, UR8, RZ ;  /* 0x0000000804007c24 */ /* 0x000fc4000f8e02ff */
[----:B------:R-:W-:Y:S02]  /*0c30*/  IMAD R4, R6, UR8, RZ ;  /* 0x0000000806047c24 */ /* 0x000fe4000f8e02ff */
[----:B------:R-:W-:Y:S01]  /*0c40*/  IMAD R6, R8, UR8, RZ ;  /* 0x0000000808067c24 */ /* 0x000fe2000f8e02ff */
[----:B------:R-:W-:Y:S01]  /*0c50*/  LOP3.LUT R0, R0, 0xffff, RZ, 0xc0, !PT ;  /* 0x0000ffff00007812 */ /* 0x000fe200078ec0ff */
[----:B------:R-:W-:Y:S02]  /*0c60*/  IMAD R7, R9, UR8, RZ ;  /* 0x0000000809077c24 */ /* 0x000fe4000f8e02ff */
[----:B------:R-:W-:Y:S01]  /*0c70*/  IMAD R8, R11, UR8, RZ ;  /* 0x000000080b087c24 */ /* 0x000fe2000f8e02ff */
[----:B------:R-:W-:Y:S01]  /*0c80*/  LOP3.LUT R6, R6, 0xffff, RZ, 0xc0, !PT ;  /* 0x0000ffff06067812 */ /* 0x000fe200078ec0ff */
[----:B------:R-:W-:Y:S01]  /*0c90*/  IMAD R9, R12, UR8, RZ ;  /* 0x000000080c097c24 */ /* 0x000fe2000f8e02ff */
[----:B------:R-:W-:Y:S02]  /*0ca0*/  LOP3.LUT R11, R4, 0xffff, RZ, 0xc0, !PT ;  /* 0x0000ffff040b7812 */ /* 0x000fe400078ec0ff */
[----:B------:R-:W-:-:S02]  /*0cb0*/  LOP3.LUT R7, R7, 0xffff, RZ, 0xc0, !PT ;  /* 0x0000ffff07077812 */ /* 0x000fc400078ec0ff */
[----:B------:R-:W-:Y:S02]  /*0cc0*/  LOP3.LUT R8, R8, 0xffff, RZ, 0xc0, !PT ;  /* 0x0000ffff08087812 */ /* 0x000fe400078ec0ff */
[----:B------:R-:W-:Y:S02]  /*0cd0*/  LOP3.LUT R9, R9, 0xffff, RZ, 0xc0, !PT ;  /* 0x0000ffff09097812 */ /* 0x000fe400078ec0ff */
[----:B------:R-:W-:Y:S02]  /*0ce0*/  PRMT R13, R13, 0x3340, R0 ;  /* 0x000033400d0d7816 */ /* 0x000fe40000000000 */
[----:B------:R-:W-:Y:S02]  /*0cf0*/  PRMT R6, R11, 0x3340, R6 ;  /* 0x000033400b067816 */ /* 0x000fe40000000006 */
[----:B------:R-:W-:Y:S02]  /*0d00*/  PRMT R7, R10, 0x3340, R7 ;  /* 0x000033400a077816 */ /* 0x000fe40000000007 */
[----:B------:R-:W-:-:S02]  /*0d10*/  PRMT R8, R8, 0x3340, R9 ;  /* 0x0000334008087816 */ /* 0x000fc40000000009 */
[----:B------:R-:W-:Y:S02]  /*0d20*/  PRMT R13, R13, 0x5410, R6 ;  /* 0x000054100d0d7816 */ /* 0x000fe40000000006 */
[----:B------:R-:W-:-:S03]  /*0d30*/  PRMT R7, R7, 0x5410, R8 ;  /* 0x0000541007077816 */ /* 0x000fc60000000008 */
[----:B------:R-:W-:Y:S04]  /*0d40*/  STG.E desc[UR10][R2.64], R13 ;  /* 0x0000000d02007986 */ /* 0x000fe8000c10190a */
[----:B------:R-:W-:Y:S01]  /*0d50*/  STG.E desc[UR10][R2.64+0x200], R7 ;  /* 0x0002000702007986 */ /* 0x000fe2000c10190a */
[----:B------:R-:W-:Y:S05]  /*0d60*/  EXIT ;  /* 0x000000000000794d */ /* 0x000fea0003800000 */
.L_x_14606:
        /* <DEDUP_REMOVED lines=9> */
.L_x_17080:


//--------------------- .text._ZN2at6native29vectorized_elementwise_kernelILi8ENS0_13AUnaryFunctorIaaaNS0_15binary_internal10MulFunctorIaEEEESt5arrayIPcLm2EEEEviT0_T1_ --------------------------
	.section	.text._ZN2at6native29vectorized_elementwise_kernelILi8ENS0_13AUnaryFunctorIaaaNS0_15binary_internal10MulFunctorIaEEEESt5arrayIPcLm2EEEEviT0_T1_,"ax",@progbits
	.align	128
        .global         _ZN2at6native29vectorized_elementwise_kernelILi8ENS0_13AUnaryFunctorIaaaNS0_15binary_internal10MulFunctorIaEEEESt5arrayIPcLm2EEEEviT0_T1_
        .type           _ZN2at6native29vectorized_elementwise_kernelILi8ENS0_13AUnaryFunctorIaaaNS0_15binary_internal10MulFunctorIaEEEESt5arrayIPcLm2EEEEviT0_T1_,@function
        .size           _ZN2at6native29vectorized_elementwise_kernelILi8ENS0_13AUnaryFunctorIaaaNS0_15binary_internal10MulFunctorIaEEEESt5arrayIPcLm2EEEEviT0_T1_,(.L_x_17081 - _ZN2at6native29vectorized_elementwise_kernelILi8ENS0_13AUnaryFunctorIaaaNS0_15binary_internal10MulFunctorIaEEEESt5arrayIPcLm2EEEEviT0_T1_)
        .other          _ZN2at6native29vectorized_elementwise_kernelILi8ENS0_13AUnaryFunctorIaaaNS0_15binary_internal10MulFunctorIaEEEESt5arrayIPcLm2EEEEviT0_T1_,@"STO_CUDA_ENTRY STV_DEFAULT"
_ZN2at6native29vectorized_elementwise_kernelILi8ENS0_13AUnaryFunctorIaaaNS0_15binary_internal10MulFunctorIaEEEESt5arrayIPcLm2EEEEviT0_T1_:
.text._ZN2at6native29vectorized_elementwise_kernelILi8ENS0_13AUnaryFunctorIaaaNS0_15binary_internal10MulFunctorIaEEEESt5arrayIPcLm2EEEEviT0_T1_:
[----:B------:R-:W-:Y:S01]  /*0000*/  LDC R1, c[0x0][0x37c] ;  /* 0x0000df00ff017b82 */ /* 0x000fe20000000800 */
[----:B------:R-:W-:Y:S05]  /*0010*/  EXIT ;  /* 0x000000000000794d */ /* 0x000fea0003800000 */
.L_x_14607:
        /* <DEDUP_REMOVED lines=14> */
.L_x_17081:


//--------------------- .text._ZN2at6native18elementwise_kernelILi128ELi4EZNS0_15gpu_kernel_implINS0_13BinaryFunctorIaaaNS0_15binary_internal10MulFunctorIaEEEEEEvRNS_18TensorIteratorBaseERKT_EUliE_EEviT1_ --------------------------
	.section	.text._ZN2at6native18elementwise_kernelILi128ELi4EZNS0_15gpu_kernel_implINS0_13BinaryFunctorIaaaNS0_15binary_internal10MulFunctorIaEEEEEEvRNS_18TensorIteratorBaseERKT_EUliE_EEviT1_,"ax",@progbits
	.align	128
        .global         _ZN2at6native18elementwise_kernelILi128ELi4EZNS0_15gpu_kernel_implINS0_13BinaryFunctorIaaaNS0_15binary_internal10MulFunctorIaEEEEEEvRNS_18TensorIteratorBaseERKT_EUliE_EEviT1_
        .type           _ZN2at6native18elementwise_kernelILi128ELi4EZNS0_15gpu_kernel_implINS0_13BinaryFunctorIaaaNS0_15binary_internal10MulFunctorIaEEEEEEvRNS_18TensorIteratorBaseERKT_EUliE_EEviT1_,@function
        .size           _ZN2at6native18elementwise_kernelILi128ELi4EZNS0_15gpu_kernel_implINS0_13BinaryFunctorIaaaNS0_15binary_internal10MulFunctorIaEEEEEEvRNS_18TensorIteratorBaseERKT_EUliE_EEviT1_,(.L_x_17082 - _ZN2at6native18elementwise_kernelILi128ELi4EZNS0_15gpu_kernel_implINS0_13BinaryFunctorIaaaNS0_15binary_internal10MulFunctorIaEEEEEEvRNS_18TensorIteratorBaseERKT_EUliE_EEviT1_)
        .other          _ZN2at6native18elementwise_kernelILi128ELi4EZNS0_15gpu_kernel_implINS0_13BinaryFunctorIaaaNS0_15binary_internal10MulFunctorIaEEEEEEvRNS_18TensorIteratorBaseERKT_EUliE_EEviT1_,@"STO_CUDA_ENTRY STV_DEFAULT"
_ZN2at6native18elementwise_kernelILi128ELi4EZNS0_15gpu_kernel_implINS0_13BinaryFunctorIaaaNS0_15binary_internal10MulFunctorIaEEEEEEvRNS_18TensorIteratorBaseERKT_EUliE_EEviT1_:
.text._ZN2at6native18elementwise_kernelILi128ELi4EZNS0_15gpu_kernel_implINS0_13BinaryFunctorIaaaNS0_15binary_internal10MulFunctorIaEEEEEEvRNS_18TensorIteratorBaseERKT_EUliE_EEviT1_:
        /* <DEDUP_REMOVED lines=371> */
.L_x_14610:
        /* <DEDUP_REMOVED lines=16> */
.L_x_14614:
[----:B------:R0:W5:Y:S01]  /*1830*/  LDG.E.U8 R19, desc[UR36][R2.64] ;  /* 0x0000002402137981 */ /* 0x000162000c1e1100 */
[----:B------:R-:W-:Y:S05]  /*1840*/  BRA `(.L_x_14616) ;  /* 0x0000000c004c7947 */ /* 0x000fea0003800000 */
.L_x_14613:
        /* <DEDUP_REMOVED lines=8> */
.L_x_14618:
[----:B------:R0:W5:Y:S01]  /*18d0*/  LDG.E.U8 R19, desc[UR36][R2.64] ;  /* 0x0000002402137981 */ /* 0x000162000c1e1100 */
[----:B------:R-:W-:Y:S05]  /*18e0*/  BRA `(.L_x_14616) ;  /* 0x0000000c00247947 */ /* 0x000fea0003800000 */
.L_x_14617:
[----:B------:R0:W5:Y:S01]  /*18f0*/  LDG.E.U16 R19, desc[UR36][R2.64] ;  /* 0x0000002402137981 */ /* 0x000162000c1e1500 */
[----:B------:R-:W-:Y:S05]  /*1900*/  BRA `(.L_x_14616) ;  /* 0x0000000c001c7947 */ /* 0x000fea0003800000 */
.L_x_14612:
        /* <DEDUP_REMOVED lines=9> */
.L_x_14620:
[----:B------:R-:W2:Y:S02]  /*19a0*/  LDG.E.U16 R0, desc[UR36][R2.64] ;  /* 0x0000002402007981 */ /* 0x000ea4000c1e1500 */
[----:B--2---:R-:W-:-:S06]  /*19b0*/  HADD2.F32 R0, -RZ, R0.H0_H0 ;  /* 0x20000000ff007230 */ /* 0x004fcc0000004100 */
[----:B------:R-:W0:Y:S02]  /*19c0*/  F2I.FTZ.TRUNC.NTZ R0, R0 ;  /* 0x0000000000007305 */ /* 0x000e24000021f100 */
[----:B0-----:R-:W-:Y:S01]  /*19d0*/  PRMT R19, R0, 0x7610, R19 ;  /* 0x0000761000137816 */ /* 0x001fe20000000013 */
[----:B------:R-:W-:Y:S06]  /*19e0*/  BRA `(.L_x_14616) ;  /* 0x0000000800e47947 */ /* 0x000fec0003800000 */
.L_x_14619:
        /* <DEDUP_REMOVED lines=9> */
.L_x_14622:
[----:B------:R-:W2:Y:S02]  /*1a80*/  LDG.E.U16 R2, desc[UR36][R2.64] ;  /* 0x0000002402027981 */ /* 0x000ea4000c1e1500 */
[----:B--2---:R-:W-:-:S06]  /*1a90*/  HADD2.F32 R0, -RZ, R2.H0_H0 ;  /* 0x20000002ff007230 */ /* 0x004fcc0000004100 */
[----:B------:R-:W0:Y:S02]  /*1aa0*/  F2I.FTZ.TRUNC.NTZ R0, R0 ;  /* 0x0000000000007305 */ /* 0x000e24000021f100 */
[----:B0-----:R-:W-:Y:S01]  /*1ab0*/  PRMT R19, R0, 0x7610, R19 ;  /* 0x0000761000137816 */ /* 0x001fe20000000013 */
[----:B------:R-:W-:Y:S06]  /*1ac0*/  BRA `(.L_x_14616) ;  /* 0x0000000800ac7947 */ /* 0x000fec0003800000 */
.L_x_14621:
[----:B------:R-:W2:Y:S02]  /*1ad0*/  LDG.E.64 R2, desc[UR36][R2.64] ;  /* 0x0000002402027981 */ /* 0x000ea4000c1e1b00 */
[----:B--2---:R0:W1:Y:S02]  /*1ae0*/  F2I.F64.TRUNC R19, R2 ;  /* 0x0000000200137311 */ /* 0x004064000030d100 */
[----:B01----:R-:W-:Y:S05]  /*1af0*/  BRA `(.L_x_14616) ;  /* 0x0000000800a07947 */ /* 0x003fea0003800000 */
.L_x_14611:
        /* <DEDUP_REMOVED lines=12> */
.L_x_14625:
[----:B------:R-:W2:Y:S02]  /*1bc0*/  LDG.E.64 R2, desc[UR36][R2.64] ;  /* 0x0000002402027981 */ /* 0x000ea4000c1e1b00 */
[----:B--2---:R3:W4:Y:S02]  /*1bd0*/  F2I.F64.TRUNC R19, R2 ;  /* 0x0000000200137311 */ /* 0x004724000030d100 */
[----:B---34-:R-:W-:Y:S05]  /*1be0*/  BRA `(.L_x_14616) ;  /* 0x0000000800647947 */ /* 0x018fea0003800000 */
.L_x_14624:
        /* <DEDUP_REMOVED lines=27> */
.L_x_14627:
        /* <DEDUP_REMOVED lines=14> */
.L_x_14626:
[----:B------:R-:W2:Y:S02]  /*1e80*/  LDG.E.U16 R0, desc[UR36][R2.64] ;  /* 0x0000002402007981 */ /* 0x000ea4000c1e1500 */
[----:B--2---:R-:W-:-:S06]  /*1e90*/  IMAD.U32 R0, R0, 0x10000, RZ ;  /* 0x0001000000007824 */ /* 0x004fcc00078e00ff */
[----:B------:R-:W0:Y:S02]  /*1ea0*/  F2I.FTZ.TRUNC.NTZ R0, R0 ;  /* 0x0000000000007305 */ /* 0x000e24000021f100 */
[----:B0-----:R-:W-:Y:S01]  /*1eb0*/  PRMT R19, R0, 0x7610, R19 ;  /* 0x0000761000137816 */ /* 0x001fe20000000013 */
[----:B------:R-:W-:Y:S06]  /*1ec0*/  BRA `(.L_x_14616) ;  /* 0x0000000400ac7947 */ /* 0x000fec0003800000 */
.L_x_14623:
        /* <DEDUP_REMOVED lines=10> */
.L_x_14630:
        /* <DEDUP_REMOVED lines=21> */
.L_x_14634:
[----:B------:R-:W-:Y:S05]  /*20c0*/  BSYNC.RECONVERGENT B1 ;  /* 0x0000000000017941 */ /* 0x000fea0003800200 */
.L_x_14633:
[----:B------:R-:W-:Y:S01]  /*20d0*/  IMAD.SHL.U32 R0, R0, 0x100000, RZ ;  /* 0x0010000000007824 */ /* 0x000fe200078e00ff */
[----:B------:R-:W-:-:S04]  /*20e0*/  LEA R2, R2, 0x3b800000, 0x17 ;  /* 0x3b80000002027811 */ /* 0x000fc800078eb8ff */
[----:B------:R-:W-:-:S07]  /*20f0*/  LOP3.LUT R0, R2, R0, R7, 0xfe, !PT ;  /* 0x0000000002007212 */ /* 0x000fce00078efe07 */
.L_x_14632:
[----:B------:R-:W-:Y:S05]  /*2100*/  BSYNC.RECONVERGENT B0 ;  /* 0x0000000000007941 */ /* 0x000fea0003800200 */
.L_x_14631:
[----:B------:R-:W0:Y:S02]  /*2110*/  F2I.FTZ.TRUNC.NTZ R0, R0 ;  /* 0x0000000000007305 */ /* 0x000e24000021f100 */
[----:B0-----:R-:W-:Y:S01]  /*2120*/  PRMT R19, R0, 0x7610, R19 ;  /* 0x0000761000137816 */ /* 0x001fe20000000013 */
[----:B------:R-:W-:Y:S06]  /*2130*/  BRA `(.L_x_14616) ;  /* 0x0000000400107947 */ /* 0x000fec0003800000 */
.L_x_14629:
        /* <DEDUP_REMOVED lines=21> */
.L_x_14638:
[----:B------:R-:W-:Y:S05]  /*2290*/  BSYNC.RECONVERGENT B1 ;  /* 0x0000000000017941 */ /* 0x000fea0003800200 */
.L_x_14637:
[----:B------:R-:W-:Y:S01]  /*22a0*/  IMAD.SHL.U32 R0, R0, 0x200000, RZ ;  /* 0x0020000000007824 */ /* 0x000fe200078e00ff */
[----:B------:R-:W-:-:S04]  /*22b0*/  LEA R2, R2, 0x37800000, 0x17 ;  /* 0x3780000002027811 */ /* 0x000fc800078eb8ff */
[----:B------:R-:W-:-:S07]  /*22c0*/  LOP3.LUT R0, R2, R0, R7, 0xfe, !PT ;  /* 0x0000000002007212 */ /* 0x000fce00078efe07 */
.L_x_14636:
[----:B------:R-:W-:Y:S05]  /*22d0*/  BSYNC.RECONVERGENT B0 ;  /* 0x0000000000007941 */ /* 0x000fea0003800200 */
.L_x_14635:
[----:B------:R-:W0:Y:S02]  /*22e0*/  F2I.FTZ.TRUNC.NTZ R0, R0 ;  /* 0x0000000000007305 */ /* 0x000e24000021f100 */
[----:B0-----:R-:W-:Y:S01]  /*22f0*/  PRMT R19, R0, 0x7610, R19 ;  /* 0x0000761000137816 */ /* 0x001fe20000000013 */
[----:B------:R-:W-:Y:S06]  /*2300*/  BRA `(.L_x_14616) ;  /* 0x00000000009c7947 */ /* 0x000fec0003800000 */
.L_x_14628:
[----:B------:R-:W-:-:S09]  /*2310*/  UISETP.NE.AND UP0, UPT, UR4, 0x1c, UPT ;  /* 0x0000001c0400788c */ /* 0x000fd2000bf05270 */
[----:B------:R-:W-:Y:S05]  /*2320*/  BRA.U !UP0, `(.L_x_14639) ;  /* 0x0000000108907547 */ /* 0x000fea000b800000 */
[----:B------:R-:W-:-:S09]  /*2330*/  UISETP.NE.AND UP0, UPT, UR4, 0x1d, UPT ;  /* 0x0000001d0400788c */ /* 0x000fd2000bf05270 */
[----:B------:R-:W-:Y:S05]  /*2340*/  BRA.U !UP0, `(.L_x_14640) ;  /* 0x0000000108807547 */ /* 0x000fea000b800000 */
[----:B------:R-:W-:-:S09]  /*2350*/  UISETP.NE.AND UP0, UPT, UR4, 0x2c, UPT ;  /* 0x0000002c0400788c */ /* 0x000fd2000bf05270 */
[----:B------:R-:W-:Y:S05]  /*2360*/  BRA.U !UP0, `(.L_x_14641) ;  /* 0x0000000108487547 */ /* 0x000fea000b800000 */
.L_x_14615:
        /* <DEDUP_REMOVED lines=15> */
[----:B--2---:R-:W-:Y:S05]  /*2460*/  CALL.ABS.NOINC R2 ;  /* 0x0000000002007343 */ /* 0x004fea0003c00000 */
.L_x_14642:
[----:B------:R-:W-:Y:S01]  /*2470*/  PRMT R19, RZ, 0x7610, R19 ;  /* 0x00007610ff137816 */ /* 0x000fe20000000013 */
[----:B------:R-:W-:Y:S06]  /*2480*/  BRA `(.L_x_14616) ;  /* 0x00000000003c7947 */ /* 0x000fec0003800000 */
.L_x_14641:
        /* <DEDUP_REMOVED lines=8> */
.L_x_14644:
[----:B------:R-:W-:Y:S05]  /*2510*/  BSYNC.RECONVERGENT B0 ;  /* 0x0000000000007941 */ /* 0x000fea0003800200 */
.L_x_14643:
[----:B------:R-:W0:Y:S02]  /*2520*/  F2I.FTZ.TRUNC.NTZ R0, R0 ;  /* 0x0000000000007305 */ /* 0x000e24000021f100 */
[----:B0-----:R-:W-:Y:S01]  /*2530*/  PRMT R19, R0, 0x7610, R19 ;  /* 0x0000761000137816 */ /* 0x001fe20000000013 */
[----:B------:R-:W-:Y:S06]  /*2540*/  BRA `(.L_x_14616) ;  /* 0x00000000000c7947 */ /* 0x000fec0003800000 */
.L_x_14640:
[----:B------:R2:W5:Y:S01]  /*2550*/  LDG.E.U8 R19, desc[UR36][R2.64] ;  /* 0x0000002402137981 */ /* 0x000562000c1e1100 */
[----:B------:R-:W-:Y:S05]  /*2560*/  BRA `(.L_x_14616) ;  /* 0x0000000000047947 */ /* 0x000fea0003800000 */
.L_x_14639:
[----:B------:R1:W5:Y:S02]  /*2570*/  LDG.E.U8 R19, desc[UR36][R2.64] ;  /* 0x0000002402137981 */ /* 0x000364000c1e1100 */
.L_x_14616:
        /* <DEDUP_REMOVED lines=16> */
.L_x_14648:
[----:B------:R3:W5:Y:S01]  /*2680*/  LDG.E.U8 R0, desc[UR36][R2.64] ;  /* 0x0000002402007981 */ /* 0x000762000c1e1100 */
[----:B------:R-:W-:Y:S05]  /*2690*/  BRA `(.L_x_14650) ;  /* 0x0000000c004c7947 */ /* 0x000fea0003800000 */
.L_x_14647:
        /* <DEDUP_REMOVED lines=8> */
.L_x_14652:
[----:B------:R1:W5:Y:S01]  /*2720*/  LDG.E.U8 R0, desc[UR36][R2.64] ;  /* 0x0000002402007981 */ /* 0x000362000c1e1100 */
[----:B------:R-:W-:Y:S05]  /*2730*/  BRA `(.L_x_14650) ;  /* 0x0000000c00247947 */ /* 0x000fea0003800000 */
.L_x_14651:
[----:B------:R2:W5:Y:S01]  /*2740*/  LDG.E.U16 R0, desc[UR36][R2.64] ;  /* 0x0000002402007981 */ /* 0x000562000c1e1500 */
[----:B------:R-:W-:Y:S05]  /*2750*/  BRA `(.L_x_14650) ;  /* 0x0000000c001c7947 */ /* 0x000fea0003800000 */
.L_x_14646:
        /* <DEDUP_REMOVED lines=9> */
.L_x_14654:
[----:B------:R-:W2:Y:S02]  /*27f0*/  LDG.E.U16 R4, desc[UR36][R2.64] ;  /* 0x0000002402047981 */ /* 0x000ea4000c1e1500 */
[----:B--2---:R-:W-:-:S06]  /*2800*/  HADD2.F32 R4, -RZ, R4.H0_H0 ;  /* 0x20000004ff047230 */ /* 0x004fcc0000004100 */
[----:B------:R-:W0:Y:S02]  /*2810*/  F2I.FTZ.TRUNC.NTZ R4, R4 ;  /* 0x0000000400047305 */ /* 0x000e24000021f100 */
[----:B0-----:R-:W-:Y:S01]  /*2820*/  PRMT R0, R4, 0x7610, R0 ;  /* 0x0000761004007816 */ /* 0x001fe20000000000 */
[----:B------:R-:W-:Y:S06]  /*2830*/  BRA `(.L_x_14650) ;  /* 0x0000000800e47947 */ /* 0x000fec0003800000 */
.L_x_14653:
        /* <DEDUP_REMOVED lines=9> */
.L_x_14656:
[----:B------:R-:W2:Y:S02]  /*28d0*/  LDG.E.U16 R2, desc[UR36][R2.64] ;  /* 0x0000002402027981 */ /* 0x000ea4000c1e1500 */
[----:B--2---:R-:W-:-:S06]  /*28e0*/  HADD2.F32 R4, -RZ, R2.H0_H0 ;  /* 0x20000002ff047230 */ /* 0x004fcc0000004100 */
[----:B------:R-:W0:Y:S02]  /*28f0*/  F2I.FTZ.TRUNC.NTZ R4, R4 ;  /* 0x0000000400047305 */ /* 0x000e24000021f100 */
[----:B0-----:R-:W-:Y:S01]  /*2900*/  PRMT R0, R4, 0x7610, R0 ;  /* 0x0000761004007816 */ /* 0x001fe20000000000 */
[----:B------:R-:W-:Y:S06]  /*2910*/  BRA `(.L_x_14650) ;  /* 0x0000000800ac7947 */ /* 0x000fec0003800000 */
.L_x_14655:
[----:B------:R-:W2:Y:S02]  /*2920*/  LDG.E.64 R2, desc[UR36][R2.64] ;  /* 0x0000002402027981 */ /* 0x000ea4000c1e1b00 */
[----:B--2---:R0:W1:Y:S02]  /*2930*/  F2I.F64.TRUNC R0, R2 ;  /* 0x0000000200007311 */ /* 0x004064000030d100 */
[----:B01----:R-:W-:Y:S05]  /*2940*/  BRA `(.L_x_14650) ;  /* 0x0000000800a07947 */ /* 0x003fea0003800000 */
.L_x_14645:
        /* <DEDUP_REMOVED lines=12> */
.L_x_14659:
[----:B------:R-:W2:Y:S02]  /*2a10*/  LDG.E.64 R2, desc[UR36][R2.64] ;  /* 0x0000002402027981 */ /* 0x000ea4000c1e1b00 */
[----:B--2---:R0:W1:Y:S02]  /*2a20*/  F2I.F64.TRUNC R0, R2 ;  /* 0x0000000200007311 */ /* 0x004064000030d100 */
[----:B01----:R-:W-:Y:S05]  /*2a30*/  BRA `(.L_x_14650) ;  /* 0x0000000800647947 */ /* 0x003fea0003800000 */
.L_x_14658:
        /* <DEDUP_REMOVED lines=27> */
.L_x_14661:
        /* <DEDUP_REMOVED lines=14> */
.L_x_14660:
[----:B------:R-:W2:Y:S02]  /*2cd0*/  LDG.E.U16 R4, desc[UR36][R2.64] ;  /* 0x0000002402047981 */ /* 0x000ea4000c1e1500 */
[----:B--2---:R-:W-:-:S06]  /*2ce0*/  IMAD.U32 R4, R4, 0x10000, RZ ;  /* 0x0001000004047824 */ /* 0x004fcc00078e00ff */
[----:B------:R-:W0:Y:S02]  /*2cf0*/  F2I.FTZ.TRUNC.NTZ R4, R4 ;  /* 0x0000000400047305 */ /* 0x000e24000021f100 */
[----:B0-----:R-:W-:Y:S01]  /*2d00*/  PRMT R0, R4, 0x7610, R0 ;  /* 0x0000761004007816 */ /* 0x001fe20000000000 */
[----:B------:R-:W-:Y:S06]  /*2d10*/  BRA `(.L_x_14650) ;  /* 0x0000000400ac7947 */ /* 0x000fec0003800000 */
.L_x_14657:
        /* <DEDUP_REMOVED lines=10> */
.L_x_14664:
        /* <DEDUP_REMOVED lines=21> */
.L_x_14668:
[----:B------:R-:W-:Y:S05]  /*2f10*/  BSYNC.RECONVERGENT B1 ;  /* 0x0000000000017941 */ /* 0x000fea0003800200 */
.L_x_14667:
[----:B------:R-:W-:Y:S01]  /*2f20*/  IMAD.SHL.U32 R0, R0, 0x100000, RZ ;  /* 0x0010000000007824 */ /* 0x000fe200078e00ff */
[----:B------:R-:W-:-:S04]  /*2f30*/  LEA R2, R2, 0x3b800000, 0x17 ;  /* 0x3b80000002027811 */ /* 0x000fc800078eb8ff */
[----:B------:R-:W-:-:S07]  /*2f40*/  LOP3.LUT R4, R2, R0, R7, 0xfe, !PT ;  /* 0x0000000002047212 */ /* 0x000fce00078efe07 */
.L_x_14666:
[----:B------:R-:W-:Y:S05]  /*2f50*/  BSYNC.RECONVERGENT B0 ;  /* 0x0000000000007941 */ /* 0x000fea0003800200 */
.L_x_14665:
[----:B------:R-:W0:Y:S02]  /*2f60*/  F2I.FTZ.TRUNC.NTZ R4, R4 ;  /* 0x0000000400047305 */ /* 0x000e24000021f100 */
[----:B0-----:R-:W-:Y:S01]  /*2f70*/  PRMT R0, R4, 0x7610, R0 ;  /* 0x0000761004007816 */ /* 0x001fe20000000000 */
[----:B------:R-:W-:Y:S06]  /*2f80*/  BRA `(.L_x_14650) ;  /* 0x0000000400107947 */ /* 0x000fec0003800000 */
.L_x_14663:
        /* <DEDUP_REMOVED lines=21> */
.L_x_14672:
[----:B------:R-:W-:Y:S05]  /*30e0*/  BSYNC.RECONVERGENT B1 ;  /* 0x0000000000017941 */ /* 0x000fea0003800200 */
.L_x_14671:
[----:B------:R-:W-:Y:S01]  /*30f0*/  IMAD.SHL.U32 R0, R0, 0x200000, RZ ;  /* 0x0020000000007824 */ /* 0x000fe200078e00ff */
[----:B------:R-:W-:-:S04]  /*3100*/  LEA R2, R2, 0x37800000, 0x17 ;  /* 0x3780000002027811 */ /* 0x000fc800078eb8ff */
[----:B------:R-:W-:-:S07]  /*3110*/  LOP3.LUT R4, R2, R0, R7, 0xfe, !PT ;  /* 0x0000000002047212 */ /* 0x000fce00078efe07 */
.L_x_14670:
[----:B------:R-:W-:Y:S05]  /*3120*/  BSYNC.RECONVERGENT B0 ;  /* 0x0000000000007941 */ /* 0x000fea0003800200 */
.L_x_14669:
[----:B------:R-:W0:Y:S02]  /*3130*/  F2I.FTZ.TRUNC.NTZ R4, R4 ;  /* 0x0000000400047305 */ /* 0x000e24000021f100 */
[----:B0-----:R-:W-:Y:S01]  /*3140*/  PRMT R0, R4, 0x7610, R0 ;  /* 0x0000761004007816 */ /* 0x001fe20000000000 */
[----:B------:R-:W-:Y:S06]  /*3150*/  BRA `(.L_x_14650) ;  /* 0x00000000009c7947 */ /* 0x000fec0003800000 */
.L_x_14662:
[----:B------:R-:W-:-:S09]  /*3160*/  UISETP.NE.AND UP0, UPT, UR4, 0x1c, UPT ;  /* 0x0000001c0400788c */ /* 0x000fd2000bf05270 */
[----:B------:R-:W-:Y:S05]  /*3170*/  BRA.U !UP0, `(.L_x_14673) ;  /* 0x0000000108907547 */ /* 0x000fea000b800000 */
[----:B------:R-:W-:-:S09]  /*3180*/  UISETP.NE.AND UP0, UPT, UR4, 0x1d, UPT ;  /* 0x0000001d0400788c */ /* 0x000fd2000bf05270 */
[----:B------:R-:W-:Y:S05]  /*3190*/  BRA.U !UP0, `(.L_x_14674) ;  /* 0x0000000108807547 */ /* 0x000fea000b800000 */
[----:B------:R-:W-:-:S09]  /*31a0*/  UISETP.NE.AND UP0, UPT, UR4, 0x2c, UPT ;  /* 0x0000002c0400788c */ /* 0x000fd2000bf05270 */
[----:B------:R-:W-:Y:S05]  /*31b0*/  BRA.U !UP0, `(.L_x_14675) ;  /* 0x0000000108487547 */ /* 0x000fea000b800000 */
.L_x_14649:
        /* <DEDUP_REMOVED lines=15> */
[----:B--2-45:R-:W-:Y:S05]  /*32b0*/  CALL.ABS.NOINC R2 ;  /* 0x0000000002007343 */ /* 0x034fea0003c00000 */
.L_x_14676:
[----:B------:R-:W-:Y:S01]  /*32c0*/  PRMT R0, RZ, 0x7610, R0 ;  /* 0x00007610ff007816 */ /* 0x000fe20000000000 */
[----:B------:R-:W-:Y:S06]  /*32d0*/  BRA `(.L_x_14650) ;  /* 0x00000000003c7947 */ /* 0x000fec0003800000 */
.L_x_14675:
        /* <DEDUP_REMOVED lines=8> */
.L_x_14678:
[----:B------:R-:W-:Y:S05]  /*3360*/  BSYNC.RECONVERGENT B0 ;  /* 0x0000000000007941 */ /* 0x000fea0003800200 */
.L_x_14677:
[----:B------:R-:W0:Y:S02]  /*3370*/  F2I.FTZ.TRUNC.NTZ R4, R4 ;  /* 0x0000000400047305 */ /* 0x000e24000021f100 */
[----:B0-----:R-:W-:Y:S01]  /*3380*/  PRMT R0, R4, 0x7610, R0 ;  /* 0x0000761004007816 */ /* 0x001fe20000000000 */
[----:B------:R-:W-:Y:S06]  /*3390*/  BRA `(.L_x_14650) ;  /* 0x00000000000c7947 */ /* 0x000fec0003800000 */
.L_x_14674:
[----:B------:R0:W5:Y:S01]  /*33a0*/  LDG.E.U8 R0, desc[UR36][R2.64] ;  /* 0x0000002402007981 */ /* 0x000162000c1e1100 */
[----:B------:R-:W-:Y:S05]  /*33b0*/  BRA `(.L_x_14650) ;  /* 0x0000000000047947 */ /* 0x000fea0003800000 */
.L_x_14673:
[----:B------:R0:W5:Y:S02]  /*33c0*/  LDG.E.U8 R0, desc[UR36][R2.64] ;  /* 0x0000002402007981 */ /* 0x000164000c1e1100 */
.L_x_14650:
[----:B------:R-:W0:Y:S01]  /*33d0*/  LDCU.64 UR6, c[0x0][0x5e8] ;  /* 0x0000bd00ff0677ac */ /* 0x000e220008000a00 */
[----:B----45:R-:W-:Y:S02]  /*33e0*/  PRMT R19, R19, 0x9910, RZ ;  /* 0x0000991013137816 */ /* 0x030fe400000000ff */
[----:B-1----:R-:W-:Y:S01]  /*33f0*/  PRMT R5, R0, 0x9910, RZ ;  /* 0x0000991000057816 */ /* 0x002fe200000000ff */
[----:B------:R-:W-:Y:S01]  /*3400*/  UPRMT UR4, UR43, 0x9910, URZ ;  /* 0x000099102b047896 */ /* 0x000fe200080000ff */
[----:B------:R-:W-:-:S03]  /*3410*/  MOV R0, R19 ;  /* 0x0000001300007202 */ /* 0x000fc60000000f00 */
[----:B------:R-:W-:Y:S02]  /*3420*/  UISETP.GT.AND UP0, UPT, UR4, 0x9, UPT ;  /* 0x000000090400788c */ /* 0x000fe4000bf04270 */
[----:B------:R-:W-:Y:S01]  /*3430*/  IMAD R7, R0, R5, RZ ;  /* 0x0000000500077224 */ /* 0x000fe200078e02ff */
        /* <DEDUP_REMOVED lines=13> */
.L_x_14682:
[----:B------:R1:W-:Y:S01]  /*3510*/  STG.E.U8 desc[UR36][R2.64], R7 ;  /* 0x0000000702007986 */ /* 0x0003e2000c101124 */
[----:B------:R-:W-:Y:S05]  /*3520*/  BRA `(.L_x_14684) ;  /* 0x0000000c00847947 */ /* 0x000fea0003800000 */
.L_x_14681:
        /* <DEDUP_REMOVED lines=12> */
.L_x_14686:
[----:B------:R-:W-:-:S04]  /*35f0*/  LOP3.LUT R7, R7, 0xffff, RZ, 0xc0, !PT ;  /* 0x0000ffff07077812 */ /* 0x000fc800078ec0ff */
[----:B------:R-:W-:-:S05]  /*3600*/  PRMT R5, R7, 0x8880, RZ ;  /* 0x0000888007057816 */ /* 0x000fca00000000ff */
[----:B------:R3:W-:Y:S01]  /*3610*/  STG.E desc[UR36][R2.64], R5 ;  /* 0x0000000502007986 */ /* 0x0007e2000c101924 */
[----:B------:R-:W-:Y:S05]  /*3620*/  BRA `(.L_x_14684) ;  /* 0x0000000c00447947 */ /* 0x000fea0003800000 */
.L_x_14685:
[----:B------:R-:W-:-:S04]  /*3630*/  PRMT R5, R7, 0x8880, RZ ;  /* 0x0000888007057816 */ /* 0x000fc800000000ff */
[----:B------:R-:W-:-:S05]  /*3640*/  PRMT R5, R5, 0x7710, RZ ;  /* 0x0000771005057816 */ /* 0x000fca00000000ff */
[----:B------:R2:W-:Y:S01]  /*3650*/  STG.E.U16 desc[UR36][R2.64], R5 ;  /* 0x0000000502007986 */ /* 0x0005e2000c101524 */
[----:B------:R-:W-:Y:S05]  /*3660*/  BRA `(.L_x_14684) ;  /* 0x0000000c00347947 */ /* 0x000fea0003800000 */
.L_x_14680:
        /* <DEDUP_REMOVED lines=9> */
.L_x_14688:
[----:B------:R-:W0:Y:S02]  /*3700*/  I2F.S8 R0, R7 ;  /* 0x0000000700007306 */ /* 0x000e240000001400 */
[----:B0-----:R-:W-:-:S05]  /*3710*/  F2FP.F16.F32.PACK_AB R0, RZ, R0 ;  /* 0x00000000ff00723e */ /* 0x001fca00000000ff */
[----:B------:R0:W-:Y:S01]  /*3720*/  STG.E.U16 desc[UR36][R2.64], R0 ;  /* 0x0000000002007986 */ /* 0x0001e2000c101524 */
[----:B------:R-:W-:Y:S05]  /*3730*/  BRA `(.L_x_14684) ;  /* 0x0000000c00007947 */ /* 0x000fea0003800000 */
.L_x_14687:
        /* <DEDUP_REMOVED lines=10> */
.L_x_14690:
[----:B------:R-:W0:Y:S02]  /*37e0*/  I2F.S8 R7, R7 ;  /* 0x0000000700077306 */ /* 0x000e240000001400 */
[----:B0-----:R-:W-:-:S04]  /*37f0*/  F2FP.F16.F32.PACK_AB R5, RZ, R7 ;  /* 0x00000007ff05723e */ /* 0x001fc800000000ff */
[----:B------:R-:W-:-:S05]  /*3800*/  PRMT R5, R5, 0x5410, RZ ;  /* 0x0000541005057816 */ /* 0x000fca00000000ff */
[----:B------:R0:W-:Y:S01]  /*3810*/  STG.E desc[UR36][R2.64], R5 ;  /* 0x0000000502007986 */ /* 0x0001e2000c101924 */
[----:B------:R-:W-:Y:S05]  /*3820*/  BRA `(.L_x_14684) ;  /* 0x0000000800c47947 */ /* 0x000fea0003800000 */
.L_x_14689:
[----:B------:R-:W-:-:S04]  /*3830*/  PRMT R4, R7, 0x8880, RZ ;  /* 0x0000888007047816 */ /* 0x000fc800000000ff */
[----:B------:R-:W-:-:S06]  /*3840*/  PRMT R4, R4, 0x7710, RZ ;  /* 0x0000771004047816 */ /* 0x000fcc00000000ff */
[----:B------:R-:W0:Y:S02]  /*3850*/  I2F.F64.S16 R4, R4 ;  /* 0x0000000400047312 */ /* 0x000e240000101c00 */
[----:B0-----:R0:W-:Y:S01]  /*3860*/  STG.E.64 desc[UR36][R2.64], R4 ;  /* 0x0000000402007986 */ /* 0x0011e2000c101b24 */
[----:B------:R-:W-:Y:S05]  /*3870*/  BRA `(.L_x_14684) ;  /* 0x0000000800b07947 */ /* 0x000fea0003800000 */
.L_x_14679:
        /* <DEDUP_REMOVED lines=12> */
.L_x_14693:
[----:B------:R-:W-:Y:S02]  /*3940*/  PRMT R4, R7, 0x8880, RZ ;  /* 0x0000888007047816 */ /* 0x000fe400000000ff */
[----:B------:R-:W-:Y:S02]  /*3950*/  CS2R R6, SRZ ;  /* 0x0000000000067805 */ /* 0x000fe4000001ff00 */
[----:B------:R-:W-:-:S06]  /*3960*/  PRMT R4, R4, 0x7710, RZ ;  /* 0x0000771004047816 */ /* 0x000fcc00000000ff */
[----:B------:R-:W0:Y:S02]  /*3970*/  I2F.F64.S16 R4, R4 ;  /* 0x0000000400047312 */ /* 0x000e240000101c00 */
[----:B0-----:R0:W-:Y:S01]  /*3980*/  STG.E.128 desc[UR36][R2.64], R4 ;  /* 0x0000000402007986 */ /* 0x0011e2000c101d24 */
[----:B------:R-:W-:Y:S05]  /*3990*/  BRA `(.L_x_14684) ;  /* 0x0000000800687947 */ /* 0x000fea0003800000 */
.L_x_14692:
        /* <DEDUP_REMOVED lines=19> */
.L_x_14697:
[----:B------:R-:W-:Y:S05]  /*3ad0*/  BSYNC.RECONVERGENT B0 ;  /* 0x0000000000007941 */ /* 0x000fea0003800200 */
.L_x_14696:
[----:B------:R-:W-:-:S05]  /*3ae0*/  LOP3.LUT R5, R0, 0x80, R5, 0xf8, !PT ;  /* 0x0000008000057812 */ /* 0x000fca00078ef805 */
[----:B------:R0:W-:Y:S01]  /*3af0*/  STG.E.U8 desc[UR36][R2.64], R5 ;  /* 0x0000000502007986 */ /* 0x0001e2000c101124 */
[----:B------:R-:W-:Y:S05]  /*3b00*/  BRA `(.L_x_14684) ;  /* 0x00000008000c7947 */ /* 0x000fea0003800000 */
.L_x_14695:
[----:B------:R-:W0:Y:S01]  /*3b10*/  I2F.S8 R7, R7 ;  /* 0x0000000700077306 */ /* 0x000e220000001400 */
        /* <DEDUP_REMOVED lines=14> */
.L_x_14699:
[----:B------:R-:W-:Y:S05]  /*3c00*/  BSYNC.RECONVERGENT B0 ;  /* 0x0000000000007941 */ /* 0x000fea0003800200 */
.L_x_14698:
[----:B------:R-:W-:-:S05]  /*3c10*/  LOP3.LUT R5, R0, 0x80, R5, 0xf8, !PT ;  /* 0x0000008000057812 */ /* 0x000fca00078ef805 */
[----:B------:R0:W-:Y:S01]  /*3c20*/  STG.E.U8 desc[UR36][R2.64], R5 ;  /* 0x0000000502007986 */ /* 0x0001e2000c101124 */
[----:B------:R-:W-:Y:S05]  /*3c30*/  BRA `(.L_x_14684) ;  /* 0x0000000400c07947 */ /* 0x000fea0003800000 */
.L_x_14694:
[----:B------:R-:W0:Y:S02]  /*3c40*/  I2F.S8 R0, R7 ;  /* 0x0000000700007306 */ /* 0x000e240000001400 */
[----:B0-----:R-:W-:-:S05]  /*3c50*/  F2FP.BF16.F32.PACK_AB R0, RZ, R0 ;  /* 0x00000000ff00723e */ /* 0x001fca00000010ff */
[----:B------:R0:W-:Y:S01]  /*3c60*/  STG.E.U16 desc[UR36][R2.64], R0 ;  /* 0x0000000002007986 */ /* 0x0001e2000c101524 */
[----:B------:R-:W-:Y:S05]  /*3c70*/  BRA `(.L_x_14684) ;  /* 0x0000000400b07947 */ /* 0x000fea0003800000 */
.L_x_14691:
        /* <DEDUP_REMOVED lines=12> */
.L_x_14702:
        /* <DEDUP_REMOVED lines=13> */
.L_x_14705:
[----:B------:R-:W-:-:S04]  /*3e10*/  SHF.R.U32.HI R0, RZ, 0x14, R5 ;  /* 0x00000014ff007819 */ /* 0x000fc80000011605 */
[----:B------:R-:W-:-:S04]  /*3e20*/  LOP3.LUT R0, R0, 0x1, RZ, 0xc0, !PT ;  /* 0x0000000100007812 */ /* 0x000fc800078ec0ff */
[----:B------:R-:W-:-:S04]  /*3e30*/  IADD3 R0, PT, PT, R5, 0x487ffff, R0 ;  /* 0x0487ffff05007810 */ /* 0x000fc80007ffe000 */
[----:B------:R-:W-:-:S04]  /*3e40*/  SHF.R.U32.HI R0, RZ, 0x14, R0 ;  /* 0x00000014ff007819 */ /* 0x000fc80000011600 */
[----:B------:R-:W-:-:S07]  /*3e50*/  LOP3.LUT R4, R0, 0xff, RZ, 0xc0, !PT ;  /* 0x000000ff00047812 */ /* 0x000fce00078ec0ff */
.L_x_14706:
[----:B------:R-:W-:-:S04]  /*3e60*/  SHF.R.U32.HI R5, RZ, 0x18, R5 ;  /* 0x00000018ff057819 */ /* 0x000fc80000011605 */
[----:B------:R-:W-:-:S04]  /*3e70*/  LOP3.LUT R4, R4, 0x80, R5, 0xf8, !PT ;  /* 0x0000008004047812 */ /* 0x000fc800078ef805 */
[----:B------:R-:W-:-:S07]  /*3e80*/  PRMT R0, R4, 0x7610, R0 ;  /* 0x0000761004007816 */ /* 0x000fce0000000000 */
.L_x_14704:
[----:B------:R-:W-:Y:S05]  /*3e90*/  BSYNC.RECONVERGENT B0 ;  /* 0x0000000000007941 */ /* 0x000fea0003800200 */
.L_x_14703:
[----:B------:R0:W-:Y:S01]  /*3ea0*/  STG.E.U8 desc[UR36][R2.64], R0 ;  /* 0x0000000002007986 */ /* 0x0001e2000c101124 */
[----:B------:R-:W-:Y:S05]  /*3eb0*/  BRA `(.L_x_14684) ;  /* 0x0000000400207947 */ /* 0x000fea0003800000 */
.L_x_14701:
        /* <DEDUP_REMOVED lines=13> */
.L_x_14709:
[----:B------:R-:W-:-:S04]  /*3f90*/  SHF.R.U32.HI R0, RZ, 0x15, R5 ;  /* 0x00000015ff007819 */ /* 0x000fc80000011605 */
[----:B------:R-:W-:-:S04]  /*3fa0*/  LOP3.LUT R0, R0, 0x1, RZ, 0xc0, !PT ;  /* 0x0000000100007812 */ /* 0x000fc800078ec0ff */
[----:B------:R-:W-:-:S04]  /*3fb0*/  IADD3 R0, PT, PT, R5, 0x88fffff, R0 ;  /* 0x088fffff05007810 */ /* 0x000fc80007ffe000 */
[----:B------:R-:W-:-:S04]  /*3fc0*/  SHF.R.U32.HI R0, RZ, 0x15, R0 ;  /* 0x00000015ff007819 */ /* 0x000fc80000011600 */
[----:B------:R-:W-:-:S07]  /*3fd0*/  LOP3.LUT R4, R0, 0xff, RZ, 0xc0, !PT ;  /* 0x000000ff00047812 */ /* 0x000fce00078ec0ff */
.L_x_14710:
[----:B------:R-:W-:-:S04]  /*3fe0*/  SHF.R.U32.HI R5, RZ, 0x18, R5 ;  /* 0x00000018ff057819 */ /* 0x000fc80000011605 */
[----:B------:R-:W-:-:S04]  /*3ff0*/  LOP3.LUT R4, R4, 0x80, R5, 0xf8, !PT ;  /* 0x0000008004047812 */ /* 0x000fc800078ef805 */
[----:B------:R-:W-:-:S07]  /*4000*/  PRMT R0, R4, 0x7610, R0 ;  /* 0x0000761004007816 */ /* 0x000fce0000000000 */
.L_x_14708:
[----:B------:R-:W-:Y:S05]  /*4010*/  BSYNC.RECONVERGENT B0 ;  /* 0x0000000000007941 */ /* 0x000fea0003800200 */
.L_x_14707:
[----:B------:R0:W-:Y:S01]  /*4020*/  STG.E.U8 desc[UR36][R2.64], R0 ;  /* 0x0000000002007986 */ /* 0x0001e2000c101124 */
[----:B------:R-:W-:Y:S05]  /*4030*/  BRA `(.L_x_14684) ;  /* 0x0000000000c07947 */ /* 0x000fea0003800000 */
.L_x_14700:
[----:B------:R-:W-:-:S09]  /*4040*/  UISETP.NE.AND UP0, UPT, UR4, 0x1c, UPT ;  /* 0x0000001c0400788c */ /* 0x000fd2000bf05270 */
[----:B------:R-:W-:Y:S05]  /*4050*/  BRA.U !UP0, `(.L_x_14711) ;  /* 0x0000000108ac7547 */ /* 0x000fea000b800000 */
[----:B------:R-:W-:-:S09]  /*4060*/  UISETP.NE.AND UP0, UPT, UR4, 0x1d, UPT ;  /* 0x0000001d0400788c */ /* 0x000fd2000bf05270 */
[----:B------:R-:W-:Y:S05]  /*4070*/  BRA.U !UP0, `(.L_x_14712) ;  /* 0x00000001088c7547 */ /* 0x000fea000b800000 */
[----:B------:R-:W-:-:S09]  /*4080*/  UISETP.NE.AND UP0, UPT, UR4, 0x2c, UPT ;  /* 0x0000002c0400788c */ /* 0x000fd2000bf05270 */
[----:B------:R-:W-:Y:S05]  /*4090*/  BRA.U !UP0, `(.L_x_14713) ;  /* 0x0000000108447547 */ /* 0x000fea000b800000 */
.L_x_14683:
        /* <DEDUP_REMOVED lines=16> */
.L_x_14714:
[----:B------:R-:W-:Y:S05]  /*41a0*/  BRA `(.L_x_14684) ;  /* 0x0000000000647947 */ /* 0x000fea0003800000 */
.L_x_14713:
        /* <DEDUP_REMOVED lines=16> */
.L_x_14712:
[----:B------:R-:W-:-:S04]  /*42b0*/  LOP3.LUT R7, R7, 0xffff, RZ, 0xc0, !PT ;  /* 0x0000ffff07077812 */ /* 0x000fc800078ec0ff */
[----:B------:R-:W-:-:S05]  /*42c0*/  PRMT R7, R7, 0x8880, RZ ;  /* 0x0000888007077816 */ /* 0x000fca00000000ff */
[----:B------:R-:W-:-:S05]  /*42d0*/  IMAD.MOV.U32 R4, RZ, RZ, R7 ;  /* 0x000000ffff047224 */ /* 0x000fca00078e0007 */
[----:B------:R-:W-:-:S05]  /*42e0*/  SHF.R.S32.HI R5, RZ, 0x1f, R4 ;  /* 0x0000001fff057819 */ /* 0x000fca0000011404 */
[----:B------:R0:W-:Y:S01]  /*42f0*/  STG.E.64 desc[UR36][R2.64], R4 ;  /* 0x0000000402007986 */ /* 0x0001e2000c101b24 */
[----:B------:R-:W-:Y:S05]  /*4300*/  BRA `(.L_x_14684) ;  /* 0x00000000000c7947 */ /* 0x000fea0003800000 */
.L_x_14711:
[----:B------:R-:W-:-:S04]  /*4310*/  LOP3.LUT R7, R7, 0xffff, RZ, 0xc0, !PT ;  /* 0x0000ffff07077812 */ /* 0x000fc800078ec0ff */
[----:B------:R-:W-:-:S05]  /*4320*/  PRMT R5, R7, 0x8880, RZ ;  /* 0x0000888007057816 */ /* 0x000fca00000000ff */
[----:B------:R0:W-:Y:S02]  /*4330*/  STG.E desc[UR36][R2.64], R5 ;  /* 0x0000000502007986 */ /* 0x0001e4000c101924 */
.L_x_14684:
[----:B------:R-:W-:-:S07]  /*4340*/  VIADD R17, R17, 0x80 ;  /* 0x0000008011117836 */ /* 0x000fce0000000000 */
.L_x_14609:
[----:B------:R-:W-:Y:S05]  /*4350*/  BSYNC.RECONVERGENT B6 ;  /* 0x0000000000067941 */ /* 0x000fea0003800200 */
.L_x_14608:
        /* <DEDUP_REMOVED lines=358> */
.L_x_14717:
        /* <DEDUP_REMOVED lines=16> */
.L_x_14721:
[----:B------:R0:W5:Y:S01]  /*5ac0*/  LDG.E.U8 R19, desc[UR36][R2.64] ;  /* 0x0000002402137981 */ /* 0x000162000c1e1100 */
[----:B------:R-:W-:Y:S05]  /*5ad0*/  BRA `(.L_x_14723) ;  /* 0x0000000c004c7947 */ /* 0x000fea0003800000 */
.L_x_14720:
        /* <DEDUP_REMOVED lines=8> */
.L_x_14725:
[----:B------:R4:W5:Y:S01]  /*5b60*/  LDG.E.U8 R19, desc[UR36][R2.64] ;  /* 0x0000002402137981 */ /* 0x000962000c1e1100 */
[----:B------:R-:W-:Y:S05]  /*5b70*/  BRA `(.L_x_14723) ;  /* 0x0000000c00247947 */ /* 0x000fea0003800000 */
.L_x_14724:
[----:B------:R3:W5:Y:S01]  /*5b80*/  LDG.E.U16 R19, desc[UR36][R2.64] ;  /* 0x0000002402137981 */ /* 0x000762000c1e1500 */
[----:B------:R-:W-:Y:S05]  /*5b90*/  BRA `(.L_x_14723) ;  /* 0x0000000c001c7947 */ /* 0x000fea0003800000 */
.L_x_14719:
        /* <DEDUP_REMOVED lines=9> */
.L_x_14727:
[----:B------:R-:W2:Y:S02]  /*5c30*/  LDG.E.U16 R0, desc[UR36][R2.64] ;  /* 0x0000002402007981 */ /* 0x000ea4000c1e1500 */
[----:B--2---:R-:W-:-:S06]  /*5c40*/  HADD2.F32 R0, -RZ, R0.H0_H0 ;  /* 0x20000000ff007230 */ /* 0x004fcc0000004100 */
[----:B------:R-:W0:Y:S02]  /*5c50*/  F2I.FTZ.TRUNC.NTZ R0, R0 ;  /* 0x0000000000007305 */ /* 0x000e24000021f100 */
[----:B0-----:R-:W-:Y:S01]  /*5c60*/  PRMT R19, R0, 0x7610, R19 ;  /* 0x0000761000137816 */ /* 0x001fe20000000013 */
[----:B------:R-:W-:Y:S06]  /*5c70*/  BRA `(.L_x_14723) ;  /* 0x0000000800e47947 */ /* 0x000fec0003800000 */
.L_x_14726:
        /* <DEDUP_REMOVED lines=9> */
.L_x_14729:
[----:B------:R-:W2:Y:S02]  /*5d10*/  LDG.E.U16 R2, desc[UR36][R2.64] ;  /* 0x0000002402027981 */ /* 0x000ea4000c1e1500 */
[----:B--2---:R-:W-:-:S06]  /*5d20*/  HADD2.F32 R0, -RZ, R2.H0_H0 ;  /* 0x20000002ff007230 */ /* 0x004fcc0000004100 */
[----:B------:R-:W0:Y:S02]  /*5d30*/  F2I.FTZ.TRUNC.NTZ R0, R0 ;  /* 0x0000000000007305 */ /* 0x000e24000021f100 */
[----:B0-----:R-:W-:Y:S01]  /*5d40*/  PRMT R19, R0, 0x7610, R19 ;  /* 0x0000761000137816 */ /* 0x001fe20000000013 */
[----:B------:R-:W-:Y:S06]  /*5d50*/  BRA `(.L_x_14723) ;  /* 0x0000000800ac7947 */ /* 0x000fec0003800000 */
.L_x_14728:
[----:B------:R-:W2:Y:S02]  /*5d60*/  LDG.E.64 R2, desc[UR36][R2.64] ;  /* 0x0000002402027981 */ /* 0x000ea4000c1e1b00 */
[----:B--2---:R0:W1:Y:S02]  /*5d70*/  F2I.F64.TRUNC R19, R2 ;  /* 0x0000000200137311 */ /* 0x004064000030d100 */
[----:B01----:R-:W-:Y:S05]  /*5d80*/  BRA `(.L_x_14723) ;  /* 0x0000000800a07947 */ /* 0x003fea0003800000 */
.L_x_14718:
        /* <DEDUP_REMOVED lines=12> */
.L_x_14732:
[----:B------:R-:W2:Y:S02]  /*5e50*/  LDG.E.64 R2, desc[UR36][R2.64] ;  /* 0x0000002402027981 */ /* 0x000ea4000c1e1b00 */
[----:B--2---:R3:W4:Y:S02]  /*5e60*/  F2I.F64.TRUNC R19, R2 ;  /* 0x0000000200137311 */ /* 0x004724000030d100 */
[----:B---34-:R-:W-:Y:S05]  /*5e70*/  BRA `(.L_x_14723) ;  /* 0x0000000800647947 */ /* 0x018fea0003800000 */
.L_x_14731:
        /* <DEDUP_REMOVED lines=27> */
.L_x_14734:
        /* <DEDUP_REMOVED lines=14> */
.L_x_14733:
[----:B------:R-:W2:Y:S02]  /*6110*/  LDG.E.U16 R0, desc[UR36][R2.64] ;  /* 0x0000002402007981 */ /* 0x000ea4000c1e1500 */
[----:B--2---:R-:W-:-:S06]  /*6120*/  IMAD.U32 R0, R0, 0x10000, RZ ;  /* 0x0001000000007824 */ /* 0x004fcc00078e00ff */
[----:B------:R-:W0:Y:S02]  /*6130*/  F2I.FTZ.TRUNC.NTZ R0, R0 ;  /* 0x0000000000007305 */ /* 0x000e24000021f100 */
[----:B0-----:R-:W-:Y:S01]  /*6140*/  PRMT R19, R0, 0x7610, R19 ;  /* 0x0000761000137816 */ /* 0x001fe20000000013 */
[----:B------:R-:W-:Y:S06]  /*6150*/  BRA `(.L_x_14723) ;  /* 0x0000000400ac7947 */ /* 0x000fec0003800000 */
.L_x_14730:
        /* <DEDUP_REMOVED lines=10> */
.L_x_14737:
        /* <DEDUP_REMOVED lines=21> */
.L_x_14741:
[----:B------:R-:W-:Y:S05]  /*6350*/  BSYNC.RECONVERGENT B1 ;  /* 0x0000000000017941 */ /* 0x000fea0003800200 */
.L_x_14740:
[----:B------:R-:W-:Y:S01]  /*6360*/  IMAD.SHL.U32 R0, R0, 0x100000, RZ ;  /* 0x0010000000007824 */ /* 0x000fe200078e00ff */
[----:B------:R-:W-:-:S04]  /*6370*/  LEA R2, R2, 0x3b800000, 0x17 ;  /* 0x3b80000002027811 */ /* 0x000fc800078eb8ff */
[----:B------:R-:W-:-:S07]  /*6380*/  LOP3.LUT R0, R2, R0, R7, 0xfe, !PT ;  /* 0x0000000002007212 */ /* 0x000fce00078efe07 */
.L_x_14739:
[----:B------:R-:W-:Y:S05]  /*6390*/  BSYNC.RECONVERGENT B0 ;  /* 0x0000000000007941 */ /* 0x000fea0003800200 */
.L_x_14738:
[----:B------:R-:W0:Y:S02]  /*63a0*/  F2I.FTZ.TRUNC.NTZ R0, R0 ;  /* 0x0000000000007305 */ /* 0x000e24000021f100 */
[----:B0-----:R-:W-:Y:S01]  /*63b0*/  PRMT R19, R0, 0x7610, R19 ;  /* 0x0000761000137816 */ /* 0x001fe20000000013 */
[----:B------:R-:W-:Y:S06]  /*63c0*/  BRA `(.L_x_14723) ;  /* 0x0000000400107947 */ /* 0x000fec0003800000 */
.L_x_14736:
        /* <DEDUP_REMOVED lines=21> */
.L_x_14745:
[----:B------:R-:W-:Y:S05]  /*6520*/  BSYNC.RECONVERGENT B1 ;  /* 0x0000000000017941 */ /* 0x000fea0003800200 */
.L_x_14744:
[----:B------:R-:W-:Y:S01]  /*6530*/  IMAD.SHL.U32 R0, R0, 0x200000, RZ ;  /* 0x0020000000007824 */ /* 0x000fe200078e00ff */
[----:B------:R-:W-:-:S04]  /*6540*/  LEA R2, R2, 0x37800000, 0x17 ;  /* 0x3780000002027811 */ /* 0x000fc800078eb8ff */
[----:B------:R-:W-:-:S07]  /*6550*/  LOP3.LUT R0, R2, R0, R7, 0xfe, !PT ;  /* 0x0000000002007212 */ /* 0x000fce00078efe07 */
.L_x_14743:
[----:B------:R-:W-:Y:S05]  /*6560*/  BSYNC.RECONVERGENT B0 ;  /* 0x0000000000007941 */ /* 0x000fea0003800200 */
.L_x_14742:
[----:B------:R-:W0:Y:S02]  /*6570*/  F2I.FTZ.TRUNC.NTZ R0, R0 ;  /* 0x0000000000007305 */ /* 0x000e24000021f100 */
[----:B0-----:R-:W-:Y:S01]  /*6580*/  PRMT R19, R0, 0x7610, R19 ;  /* 0x0000761000137816 */ /* 0x001fe20000000013 */
[----:B------:R-:W-:Y:S06]  /*6590*/  BRA `(.L_x_14723) ;  /* 0x00000000009c7947 */ /* 0x000fec0003800000 */
.L_x_14735:
        /* <DEDUP_REMOVED lines=14> */
.L_x_14749:
[----:B------:R-:W-:Y:S05]  /*6680*/  BSYNC.RECONVERGENT B0 ;  /* 0x0000000000007941 */ /* 0x000fea0003800200 */
.L_x_14748:
[----:B------:R-:W0:Y:S02]  /*6690*/  F2I.FTZ.TRUNC.NTZ R0, R0 ;  /* 0x0000000000007305 */ /* 0x000e24000021f100 */
[----:B0-----:R-:W-:Y:S01]  /*66a0*/  PRMT R19, R0, 0x7610, R19 ;  /* 0x0000761000137816 */ /* 0x001fe20000000013 */
[----:B------:R-:W-:Y:S06]  /*66b0*/  BRA `(.L_x_14723) ;  /* 0x0000000000547947 */ /* 0x000fec0003800000 */
.L_x_14722:
        /* <DEDUP_REMOVED lines=16> */
.L_x_14750:
[----:B------:R-:W-:Y:S01]  /*67c0*/  PRMT R19, RZ, 0x7610, R19 ;  /* 0x00007610ff137816 */ /* 0x000fe20000000013 */
[----:B------:R-:W-:Y:S06]  /*67d0*/  BRA `(.L_x_14723) ;  /* 0x00000000000c7947 */ /* 0x000fec0003800000 */
.L_x_14747:
[----:B------:R1:W5:Y:S01]  /*67e0*/  LDG.E.U8 R19, desc[UR36][R2.64] ;  /* 0x0000002402137981 */ /* 0x000362000c1e1100 */
[----:B------:R-:W-:Y:S05]  /*67f0*/  BRA `(.L_x_14723) ;  /* 0x0000000000047947 */ /* 0x000fea0003800000 */
.L_x_14746:
[----:B------:R2:W5:Y:S02]  /*6800*/  LDG.E.U8 R19, desc[UR36][R2.64] ;  /* 0x0000002402137981 */ /* 0x000564000c1e1100 */
.L_x_14723:
        /* <DEDUP_REMOVED lines=16> */
.L_x_14754:
[----:B------:R3:W5:Y:S01]  /*6910*/  LDG.E.U8 R0, desc[UR36][R2.64] ;  /* 0x0000002402007981 */ /* 0x000762000c1e1100 */
[----:B------:R-:W-:Y:S05]  /*6920*/  BRA `(.L_x_14756) ;  /* 0x0000000c004c7947 */ /* 0x000fea0003800000 */
.L_x_14753:
        /* <DEDUP_REMOVED lines=8> */
.L_x_14758:
[----:B------:R2:W5:Y:S01]  /*69b0*/  LDG.E.U8 R0, desc[UR36][R2.64] ;  /* 0x0000002402007981 */ /* 0x000562000c1e1100 */
[----:B------:R-:W-:Y:S05]  /*69c0*/  BRA `(.L_x_14756) ;  /* 0x0000000c00247947 */ /* 0x000fea0003800000 */
.L_x_14757:
[----:B------:R0:W5:Y:S01]  /*69d0*/  LDG.E.U16 R0, desc[UR36][R2.64] ;  /* 0x0000002402007981 */ /* 0x000162000c1e1500 */
[----:B------:R-:W-:Y:S05]  /*69e0*/  BRA `(.L_x_14756) ;  /* 0x0000000c001c7947 */ /* 0x000fea0003800000 */
.L_x_14752:
        /* <DEDUP_REMOVED lines=9> */
.L_x_14760:
[----:B------:R-:W2:Y:S02]  /*6a80*/  LDG.E.U16 R4, desc[UR36][R2.64] ;  /* 0x0000002402047981 */ /* 0x000ea4000c1e1500 */
[----:B--2---:R-:W-:-:S06]  /*6a90*/  HADD2.F32 R4, -RZ, R4.H0_H0 ;  /* 0x20000004ff047230 */ /* 0x004fcc0000004100 */
[----:B------:R-:W0:Y:S02]  /*6aa0*/  F2I.FTZ.TRUNC.NTZ R4, R4 ;  /* 0x0000000400047305 */ /* 0x000e24000021f100 */
[----:B0-----:R-:W-:Y:S01]  /*6ab0*/  PRMT R0, R4, 0x7610, R0 ;  /* 0x0000761004007816 */ /* 0x001fe20000000000 */
[----:B------:R-:W-:Y:S06]  /*6ac0*/  BRA `(.L_x_14756) ;  /* 0x0000000800e47947 */ /* 0x000fec0003800000 */
.L_x_14759:
        /* <DEDUP_REMOVED lines=9> */
.L_x_14762:
[----:B------:R-:W2:Y:S02]  /*6b60*/  LDG.E.U16 R2, desc[UR36][R2.64] ;  /* 0x0000002402027981 */ /* 0x000ea4000c1e1500 */
[----:B--2---:R-:W-:-:S06]  /*6b70*/  HADD2.F32 R4, -RZ, R2.H0_H0 ;  /* 0x20000002ff047230 */ /* 0x004fcc0000004100 */
[----:B------:R-:W0:Y:S02]  /*6b80*/  F2I.FTZ.TRUNC.NTZ R4, R4 ;  /* 0x0000000400047305 */ /* 0x000e24000021f100 */
[----:B0-----:R-:W-:Y:S01]  /*6b90*/  PRMT R0, R4, 0x7610, R0 ;  /* 0x0000761004007816 */ /* 0x001fe20000000000 */
[----:B------:R-:W-:Y:S06]  /*6ba0*/  BRA `(.L_x_14756) ;  /* 0x0000000800ac7947 */ /* 0x000fec0003800000 */
.L_x_14761:
[----:B------:R-:W2:Y:S02]  /*6bb0*/  LDG.E.64 R2, desc[UR36][R2.64] ;  /* 0x0000002402027981 */ /* 0x000ea4000c1e1b00 */
[----:B--2---:R0:W1:Y:S02]  /*6bc0*/  F2I.F64.TRUNC R0, R2 ;  /* 0x0000000200007311 */ /* 0x004064000030d100 */
[----:B01----:R-:W-:Y:S05]  /*6bd0*/  BRA `(.L_x_14756) ;  /* 0x0000000800a07947 */ /* 0x003fea0003800000 */
.L_x_14751:
        /* <DEDUP_REMOVED lines=12> */
.L_x_14765:
[----:B------:R-:W2:Y:S02]  /*6ca0*/  LDG.E.64 R2, desc[UR36][R2.64] ;  /* 0x0000002402027981 */ /* 0x000ea4000c1e1b00 */
[----:B--2---:R0:W1:Y:S02]  /*6cb0*/  F2I.F64.TRUNC R0, R2 ;  /* 0x0000000200007311 */ /* 0x004064000030d100 */
[----:B01----:R-:W-:Y:S05]  /*6cc0*/  BRA `(.L_x_14756) ;  /* 0x0000000800647947 */ /* 0x003fea0003800000 */
.L_x_14764:
        /* <DEDUP_REMOVED lines=27> */
.L_x_14767:
        /* <DEDUP_REMOVED lines=14> */
.L_x_14766:
[----:B------:R-:W2:Y:S02]  /*6f60*/  LDG.E.U16 R4, desc[UR36][R2.64] ;  /* 0x0000002402047981 */ /* 0x000ea4000c1e1500 */
[----:B--2---:R-:W-:-:S06]  /*6f70*/  IMAD.U32 R4, R4, 0x10000, RZ ;  /* 0x0001000004047824 */ /* 0x004fcc00078e00ff */
[----:B------:R-:W0:Y:S02]  /*6f80*/  F2I.FTZ.TRUNC.NTZ R4, R4 ;  /* 0x0000000400047305 */ /* 0x000e24000021f100 */
[----:B0-----:R-:W-:Y:S01]  /*6f90*/  PRMT R0, R4, 0x7610, R0 ;  /* 0x0000761004007816 */ /* 0x001fe20000000000 */
[----:B------:R-:W-:Y:S06]  /*6fa0*/  BRA `(.L_x_14756) ;  /* 0x0000000400ac7947 */ /* 0x000fec0003800000 */
.L_x_14763:
        /* <DEDUP_REMOVED lines=10> */
.L_x_14770:
        /* <DEDUP_REMOVED lines=21> */
.L_x_14774:
[----:B------:R-:W-:Y:S05]  /*71a0*/  BSYNC.RECONVERGENT B1 ;  /* 0x0000000000017941 */ /* 0x000fea0003800200 */
.L_x_14773:
[----:B------:R-:W-:Y:S01]  /*71b0*/  IMAD.SHL.U32 R0, R0, 0x100000, RZ ;  /* 0x0010000000007824 */ /* 0x000fe200078e00ff */
[----:B------:R-:W-:-:S04]  /*71c0*/  LEA R2, R2, 0x3b800000, 0x17 ;  /* 0x3b80000002027811 */ /* 0x000fc800078eb8ff */
[----:B------:R-:W-:-:S07]  /*71d0*/  LOP3.LUT R4, R2, R0, R7, 0xfe, !PT ;  /* 0x0000000002047212 */ /* 0x000fce00078efe07 */
.L_x_14772:
[----:B------:R-:W-:Y:S05]  /*71e0*/  BSYNC.RECONVERGENT B0 ;  /* 0x0000000000007941 */ /* 0x000fea0003800200 */
.L_x_14771:
[----:B------:R-:W0:Y:S02]  /*71f0*/  F2I.FTZ.TRUNC.NTZ R4, R4 ;  /* 0x0000000400047305 */ /* 0x000e24000021f100 */
[----:B0-----:R-:W-:Y:S01]  /*7200*/  PRMT R0, R4, 0x7610, R0 ;  /* 0x0000761004007816 */ /* 0x001fe20000000000 */
[----:B------:R-:W-:Y:S06]  /*7210*/  BRA `(.L_x_14756) ;  /* 0x0000000400107947 */ /* 0x000fec0003800000 */
.L_x_14769:
        /* <DEDUP_REMOVED lines=21> */
.L_x_14778:
[----:B------:R-:W-:Y:S05]  /*7370*/  BSYNC.RECONVERGENT B1 ;  /* 0x0000000000017941 */ /* 0x000fea0003800200 */
.L_x_14777:
[----:B------:R-:W-:Y:S01]  /*7380*/  IMAD.SHL.U32 R0, R0, 0x200000, RZ ;  /* 0x0020000000007824 */ /* 0x000fe200078e00ff */
[----:B------:R-:W-:-:S04]  /*7390*/  LEA R2, R2, 0x37800000, 0x17 ;  /* 0x3780000002027811 */ /* 0x000fc800078eb8ff */
[----:B------:R-:W-:-:S07]  /*73a0*/  LOP3.LUT R4, R2, R0, R7, 0xfe, !PT ;  /* 0x0000000002047212 */ /* 0x000fce00078efe07 */
.L_x_14776:
[----:B------:R-:W-:Y:S05]  /*73b0*/  BSYNC.RECONVERGENT B0 ;  /* 0x0000000000007941 */ /* 0x000fea0003800200 */
.L_x_14775:
[----:B------:R-:W0:Y:S02]  /*73c0*/  F2I.FTZ.TRUNC.NTZ R4, R4 ;  /* 0x0000000400047305 */ /* 0x000e24000021f100 */
[----:B0-----:R-:W-:Y:S01]  /*73d0*/  PRMT R0, R4, 0x7610, R0 ;  /* 0x0000761004007816 */ /* 0x001fe20000000000 */
[----:B------:R-:W-:Y:S06]  /*73e0*/  BRA `(.L_x_14756) ;  /* 0x00000000009c7947 */ /* 0x000fec0003800000 */
.L_x_14768:
        /* <DEDUP_REMOVED lines=14> */
.L_x_14782:
[----:B------:R-:W-:Y:S05]  /*74d0*/  BSYNC.RECONVERGENT B0 ;  /* 0x0000000000007941 */ /* 0x000fea0003800200 */
.L_x_14781:
[----:B------:R-:W0:Y:S02]  /*74e0*/  F2I.FTZ.TRUNC.NTZ R4, R4 ;  /* 0x0000000400047305 */ /* 0x000e24000021f100 */
[----:B0-----:R-:W-:Y:S01]  /*74f0*/  PRMT R0, R4, 0x7610, R0 ;  /* 0x0000761004007816 */ /* 0x001fe20000000000 */
[----:B------:R-:W-:Y:S06]  /*7500*/  BRA `(.L_x_14756) ;  /* 0x0000000000547947 */ /* 0x000fec0003800000 */
.L_x_14755:
        /* <DEDUP_REMOVED lines=16> */
.L_x_14783:
[----:B------:R-:W-:Y:S01]  /*7610*/  PRMT R0, RZ, 0x7610, R0 ;  /* 0x00007610ff007816 */ /* 0x000fe20000000000 */
[----:B------:R-:W-:Y:S06]  /*7620*/  BRA `(.L_x_14756) ;  /* 0x00000000000c7947 */ /* 0x000fec0003800000 */
.L_x_14780:
[----:B------:R0:W5:Y:S01]  /*7630*/  LDG.E.U8 R0, desc[UR36][R2.64] ;  /* 0x0000002402007981 */ /* 0x000162000c1e1100 */
[----:B------:R-:W-:Y:S05]  /*7640*/  BRA `(.L_x_14756) ;  /* 0x0000000000047947 */ /* 0x000fea0003800000 */
.L_x_14779:
[----:B------:R0:W5:Y:S02]  /*7650*/  LDG.E.U8 R0, desc[UR36][R2.64] ;  /* 0x0000002402007981 */ /* 0x000164000c1e1100 */
.L_x_14756:
[----:B------:R-:W0:Y:S01]  /*7660*/  LDCU.64 UR6, c[0x0][0x5e8] ;  /* 0x0000bd00ff0677ac */ /* 0x000e220008000a00 */
[----:B-----5:R-:W-:Y:S02]  /*7670*/  PRMT R19, R19, 0x9910, RZ ;  /* 0x0000991013137816 */ /* 0x020fe400000000ff */
[----:B-1----:R-:W-:Y:S01]  /*7680*/  PRMT R5, R0, 0x9910, RZ ;  /* 0x0000991000057816 */ /* 0x002fe200000000ff */
[----:B------:R-:W-:Y:S02]  /*7690*/  UPRMT UR4, UR43, 0x9910, URZ ;  /* 0x000099102b047896 */ /* 0x000fe400080000ff */
[----:B------:R-:W-:Y:S02]  /*76a0*/  IMAD.MOV.U32 R0, RZ, RZ, R19 ;  /* 0x000000ffff007224 */ /* 0x000fe400078e0013 */
[----:B------:R-:W-:Y:S02]  /*76b0*/  UISETP.GT.AND UP0, UPT, UR4, 0x9, UPT ;  /* 0x000000090400788c */ /* 0x000fe4000bf04270 */
[----:B------:R-:W-:Y:S01]  /*76c0*/  IMAD R7, R0, R5, RZ ;  /* 0x0000000500077224 */ /* 0x000fe200078e02ff */
        /* <DEDUP_REMOVED lines=13> */
.L_x_14787:
[----:B------:R0:W-:Y:S01]  /*77a0*/  STG.E.U8 desc[UR36][R2.64], R7 ;  /* 0x0000000702007986 */ /* 0x0001e2000c101124 */
[----:B------:R-:W-:Y:S05]  /*77b0*/  BRA `(.L_x_14789) ;  /* 0x0000000c00807947 */ /* 0x000fea0003800000 */
.L_x_14786:
        /* <DEDUP_REMOVED lines=12> */
.L_x_14791:
[----:B------:R-:W-:-:S04]  /*7880*/  LOP3.LUT R7, R7, 0xffff, RZ, 0xc0, !PT ;  /* 0x0000ffff07077812 */ /* 0x000fc800078ec0ff */
[----:B------:R-:W-:-:S05]  /*7890*/  PRMT R5, R7, 0x8880, RZ ;  /* 0x0000888007057816 */ /* 0x000fca00000000ff */
[----:B------:R0:W-:Y:S01]  /*78a0*/  STG.E desc[UR36][R2.64], R5 ;  /* 0x0000000502007986 */ /* 0x0001e2000c101924 */
[----:B------:R-:W-:Y:S05]  /*78b0*/  BRA `(.L_x_14789) ;  /* 0x0000000c00407947 */ /* 0x000fea0003800000 */
.L_x_14790:
[----:B------:R-:W-:-:S04]  /*78c0*/  PRMT R5, R7, 0x8880, RZ ;  /* 0x0000888007057816 */ /* 0x000fc800000000ff */
[----:B------:R-:W-:-:S05]  /*78d0*/  PRMT R5, R5, 0x7710, RZ ;  /* 0x0000771005057816 */ /* 0x000fca00000000ff */
[----:B------:R0:W-:Y:S01]  /*78e0*/  STG.E.U16 desc[UR36][R2.64], R5 ;  /* 0x0000000502007986 */ /* 0x0001e2000c101524 */
[----:B------:R-:W-:Y:S05]  /*78f0*/  BRA `(.L_x_14789) ;  /* 0x0000000c00307947 */ /* 0x000fea0003800000 */
.L_x_14785:
        /* <DEDUP_REMOVED lines=9> */
.L_x_14793:
[----:B------:R-:W0:Y:S02]  /*7990*/  I2F.S8 R0, R7 ;  /* 0x0000000700007306 */ /* 0x000e240000001400 */
[----:B0-----:R-:W-:-:S05]  /*79a0*/  F2FP.F16.F32.PACK_AB R0, RZ, R0 ;  /* 0x00000000ff00723e */ /* 0x001fca00000000ff */
[----:B------:R0:W-:Y:S01]  /*79b0*/  STG.E.U16 desc[UR36][R2.64], R0 ;  /* 0x0000000002007986 */ /* 0x0001e2000c101524 */
[----:B------:R-:W-:Y:S05]  /*79c0*/  BRA `(.L_x_14789) ;  /* 0x0000000800fc7947 */ /* 0x000fea0003800000 */
.L_x_14792:
[----:B------:R-:W-:-:S09]  /*79d0*/  UISETP.NE.AND UP0, UPT, UR4, 0x7, UPT ;  /* 0x000000070400788c */ /* 0x000fd2000bf05270 */
[----:B------:R-:W-:Y:S05]  /*79e0*/  BRA.U !UP0, `(.L_x_14794) ;  /* 0x0000000108347547 */ /* 0x000fea000b800000 */
[----:B------:R-:W-:-:S09]  /*79f0*/  UISETP.NE.AND UP0, UPT, UR4, 0x8, UPT ;  /* 0x000000080400788c */ /* 0x000fd2000bf05270 */
[----:B------:R-:W-:Y:S05]  /*7a00*/  BRA.U !UP0, `(.L_x_14795) ;  /* 0x0000000108187547 */ /* 0x000fea000b800000 */
[----:B------:R-:W-:-:S09]  /*7a10*/  UISETP.NE.AND UP0, UPT, UR4, 0x9, UPT ;  /* 0x000000090400788c */ /* 0x000fd2000bf05270 */
[----:B------:R-:W-:Y:S05]  /*7a20*/  BRA.U UP0, `(.L_x_14788) ;  /* 0x0000000900007547 */ /* 0x000fea000b800000 */
[----:B------:R-:W0:Y:S01]  /*7a30*/  I2F.S8 R4, R7 ;  /* 0x0000000700047306 */ /* 0x000e220000001400 */
[----:B------:R-:W-:-:S05]  /*7a40*/  MOV R5, RZ ;  /* 0x000000ff00057202 */ /* 0x000fca0000000f00 */
[----:B0-----:R0:W-:Y:S01]  /*7a50*/  STG.E.64 desc[UR36][R2.64], R4 ;  /* 0x0000000402007986 */ /* 0x0011e2000c101b24 */
[----:B------:R-:W-:Y:S05]  /*7a60*/  BRA `(.L_x_14789) ;  /* 0x0000000800d47947 */ /* 0x000fea0003800000 */
.L_x_14795:
[----:B------:R-:W0:Y:S02]  /*7a70*/  I2F.S8 R7, R7 ;  /* 0x0000000700077306 */ /* 0x000e240000001400 */
[----:B0-----:R-:W-:-:S04]  /*7a80*/  F2FP.F16.F32.PACK_AB R5, RZ, R7 ;  /* 0x00000007ff05723e */ /* 0x001fc800000000ff */
[----:B------:R-:W-:-:S05]  /*7a90*/  PRMT R5, R5, 0x5410, RZ ;  /* 0x0000541005057816 */ /* 0x000fca00000000ff */
[----:B------:R0:W-:Y:S01]  /*7aa0*/  STG.E desc[UR36][R2.64], R5 ;  /* 0x0000000502007986 */ /* 0x0001e2000c101924 */
[----:B------:R-:W-:Y:S05]  /*7ab0*/  BRA `(.L_x_14789) ;  /* 0x0000000800c07947 */ /* 0x000fea0003800000 */
.L_x_14794:
[----:B------:R-:W-:-:S04]  /*7ac0*/  PRMT R4, R7, 0x8880, RZ ;  /* 0x0000888007047816 */ /* 0x000fc800000000ff */
[----:B------:R-:W-:-:S06]  /*7ad0*/  PRMT R4, R4, 0x7710, RZ ;  /* 0x0000771004047816 */ /* 0x000fcc00000000ff */
[----:B------:R-:W0:Y:S02]  /*7ae0*/  I2F.F64.S16 R4, R4 ;  /* 0x0000000400047312 */ /* 0x000e240000101c00 */
[----:B0-----:R0:W-:Y:S01]  /*7af0*/  STG.E.64 desc[UR36][R2.64], R4 ;  /* 0x0000000402007986 */ /* 0x0011e2000c101b24 */
[----:B------:R-:W-:Y:S05]  /*7b00*/  BRA `(.L_x_14789) ;  /* 0x0000000800ac7947 */ /* 0x000fea0003800000 */
.L_x_14784:
        /* <DEDUP_REMOVED lines=14> */
.L_x_14799:
        /* <DEDUP_REMOVED lines=18> */
.L_x_14802:
[----:B------:R-:W-:-:S04]  /*7d10*/  SHF.R.U32.HI R5, RZ, 0x18, R5 ;  /* 0x00000018ff057819 */ /* 0x000fc80000011605 */
[----:B------:R-:W-:-:S07]  /*7d20*/  LOP3.LUT R0, R0, 0x80, R5, 0xf8, !PT ;  /* 0x0000008000007812 */ /* 0x000fce00078ef805 */
.L_x_14801:
[----:B------:R-:W-:Y:S05]  /*7d30*/  BSYNC.RECONVERGENT B0 ;  /* 0x0000000000007941 */ /* 0x000fea0003800200 */
.L_x_14800:
[----:B------:R3:W-:Y:S01]  /*7d40*/  STG.E.U8 desc[UR36][R2.64], R0 ;  /* 0x0000000002007986 */ /* 0x0007e2000c101124 */
[----:B------:R-:W-:Y:S05]  /*7d50*/  BRA `(.L_x_14789) ;  /* 0x0000000800187947 */ /* 0x000fea0003800000 */
.L_x_14798:
        /* <DEDUP_REMOVED lines=18> */
.L_x_14805:
[----:B------:R-:W-:-:S04]  /*7e80*/  SHF.R.U32.HI R5, RZ, 0x18, R5 ;  /* 0x00000018ff057819 */ /* 0x000fc80000011605 */
[----:B------:R-:W-:-:S07]  /*7e90*/  LOP3.LUT R0, R0, 0x80, R5, 0xf8, !PT ;  /* 0x0000008000007812 */ /* 0x000fce00078ef805 */
.L_x_14804:
[----:B------:R-:W-:Y:S05]  /*7ea0*/  BSYNC.RECONVERGENT B0 ;  /* 0x0000000000007941 */ /* 0x000fea0003800200 */
.L_x_14803:
[----:B------:R0:W-:Y:S01]  /*7eb0*/  STG.E.U8 desc[UR36][R2.64], R0 ;  /* 0x0000000002007986 */ /* 0x0001e2000c101124 */
[----:B------:R-:W-:Y:S05]  /*7ec0*/  BRA `(.L_x_14789) ;  /* 0x0000000400bc7947 */ /* 0x000fea0003800000 */
.L_x_14797:
        /* <DEDUP_REMOVED lines=22> */
.L_x_14807:
[----:B------:R-:W-:-:S04]  /*8030*/  LOP3.LUT R7, R7, 0xffff, RZ, 0xc0, !PT ;  /* 0x0000ffff07077812 */ /* 0x000fc800078ec0ff */
[----:B------:R-:W-:-:S05]  /*8040*/  PRMT R7, R7, 0x8880, RZ ;  /* 0x0000888007077816 */ /* 0x000fca00000000ff */
[----:B------:R-:W-:-:S05]  /*8050*/  IMAD.MOV.U32 R4, RZ, RZ, R7 ;  /* 0x000000ffff047224 */ /* 0x000fca00078e0007 */
[----:B------:R-:W-:-:S05]  /*8060*/  SHF.R.S32.HI R5, RZ, 0x1f, R4 ;  /* 0x0000001fff057819 */ /* 0x000fca0000011404 */
[----:B------:R1:W-:Y:S01]  /*8070*/  STG.E.64 desc[UR36][R2.64], R4 ;  /* 0x0000000402007986 */ /* 0x0003e2000c101b24 */
[----:B------:R-:W-:Y:S05]  /*8080*/  BRA `(.L_x_14789) ;  /* 0x00000004004c7947 */ /* 0x000fea0003800000 */
.L_x_14806:
[----:B------:R-:W-:-:S04]  /*8090*/  LOP3.LUT R7, R7, 0xffff, RZ, 0xc0, !PT ;  /* 0x0000ffff07077812 */ /* 0x000fc800078ec0ff */
[----:B------:R-:W-:-:S05]  /*80a0*/  PRMT R5, R7, 0x8880, RZ ;  /* 0x0000888007057816 */ /* 0x000fca00000000ff */
[----:B------:R0:W-:Y:S01]  /*80b0*/  STG.E desc[UR36][R2.64], R5 ;  /* 0x0000000502007986 */ /* 0x0001e2000c101924 */
[----:B------:R-:W-:Y:S05]  /*80c0*/  BRA `(.L_x_14789) ;  /* 0x00000004003c7947 */ /* 0x000fea0003800000 */
.L_x_14796:
        /* <DEDUP_REMOVED lines=10> */
.L_x_14809:
[----:B------:R-:W-:Y:S02]  /*8170*/  PRMT R4, R7, 0x8880, RZ ;  /* 0x0000888007047816 */ /* 0x000fe400000000ff */
[----:B------:R-:W-:Y:S02]  /*8180*/  CS2R R6, SRZ ;  /* 0x0000000000067805 */ /* 0x000fe4000001ff00 */
[----:B------:R-:W-:-:S06]  /*8190*/  PRMT R4, R4, 0x7710, RZ ;  /* 0x0000771004047816 */ /* 0x000fcc00000000ff */
[----:B------:R-:W0:Y:S02]  /*81a0*/  I2F.F64.S16 R4, R4 ;  /* 0x0000000400047312 */ /* 0x000e240000101c00 */
[----:B0-----:R0:W-:Y:S01]  /*81b0*/  STG.E.128 desc[UR36][R2.64], R4 ;  /* 0x0000000402007986 */ /* 0x0011e2000c101d24 */
[----:B------:R-:W-:Y:S05]  /*81c0*/  BRA `(.L_x_14789) ;  /* 0x0000000000fc7947 */ /* 0x000fea0003800000 */
.L_x_14808:
[----:B------:R-:W-:-:S09]  /*81d0*/  UISETP.NE.AND UP0, UPT, UR4, 0xf, UPT ;  /* 0x0000000f0400788c */ /* 0x000fd2000bf05270 */
[----:B------:R-:W-:Y:S05]  /*81e0*/  BRA.U !UP0, `(.L_x_14810) ;  /* 0x0000000108e87547 */ /* 0x000fea000b800000 */
[----:B------:R-:W-:-:S09]  /*81f0*/  UISETP.NE.AND UP0, UPT, UR4, 0x17, UPT ;  /* 0x000000170400788c */ /* 0x000fd2000bf05270 */
[----:B------:R-:W-:Y:S05]  /*8200*/  BRA.U !UP0, `(.L_x_14811) ;  /* 0x0000000108907547 */ /* 0x000fea000b800000 */
[----:B------:R-:W-:-:S09]  /*8210*/  UISETP.NE.AND UP0, UPT, UR4, 0x18, UPT ;  /* 0x000000180400788c */ /* 0x000fd2000bf05270 */
[----:B------:R-:W-:Y:S05]  /*8220*/  BRA.U !UP0, `(.L_x_14812) ;  /* 0x0000000108447547 */ /* 0x000fea000b800000 */
.L_x_14788:
        /* <DEDUP_REMOVED lines=16> */
.L_x_14813:
[----:B------:R-:W-:Y:S05]  /*8330*/  BRA `(.L_x_14789) ;  /* 0x0000000000a07947 */ /* 0x000fea0003800000 */
.L_x_14812:
        /* <DEDUP_REMOVED lines=13> */
.L_x_14815:
[----:B------:R-:W-:Y:S05]  /*8410*/  BSYNC.RECONVERGENT B0 ;  /* 0x0000000000007941 */ /* 0x000fea0003800200 */
.L_x_14814:
[----:B------:R-:W-:-:S05]  /*8420*/  LOP3.LUT R5, R0, 0x80, R5, 0xf8, !PT ;  /* 0x0000008000057812 */ /* 0x000fca00078ef805 */
[----:B------:R0:W-:Y:S01]  /*8430*/  STG.E.U8 desc[UR36][R2.64], R5 ;  /* 0x0000000502007986 */ /* 0x0001e2000c101124 */
[----:B------:R-:W-:Y:S05]  /*8440*/  BRA `(.L_x_14789) ;  /* 0x00000000005c7947 */ /* 0x000fea0003800000 */
.L_x_14811:
        /* <DEDUP_REMOVED lines=12> */
.L_x_14817:
[----:B------:R-:W-:Y:S01]  /*8510*/  HFMA2 R0, -RZ, RZ, 0, 7.569789886474609375e-06 ;  /* 0x0000007fff007431 */ /* 0x000fe200000001ff */
[----:B------:R-:W-:-:S04]  /*8520*/  ISETP.GT.U32.AND P0, PT, R4, 0x7f800000, PT ;  /* 0x7f8000000400780c */ /* 0x000fc80003f04070 */
[----:B------:R-:W-:-:S09]  /*8530*/  SEL R0, R0, 0x7c, P0 ;  /* 0x0000007c00007807 */ /* 0x000fd20000000000 */
.L_x_14818:
[----:B------:R-:W-:Y:S05]  /*8540*/  BSYNC.RECONVERGENT B0 ;  /* 0x0000000000007941 */ /* 0x000fea0003800200 */
.L_x_14816:
[----:B------:R-:W-:-:S04]  /*8550*/  SHF.R.U32.HI R5, RZ, 0x18, R5 ;  /* 0x00000018ff057819 */ /* 0x000fc80000011605 */
[----:B------:R-:W-:-:S05]  /*8560*/  LOP3.LUT R5, R0, 0x80, R5, 0xf8, !PT ;  /* 0x0000008000057812 */ /* 0x000fca00078ef805 */
[----:B------:R0:W-:Y:S01]  /*8570*/  STG.E.U8 desc[UR36][R2.64], R5 ;  /* 0x0000000502007986 */ /* 0x0001e2000c101124 */
[----:B------:R-:W-:Y:S05]  /*8580*/  BRA `(.L_x_14789) ;  /* 0x00000000000c7947 */ /* 0x000fea0003800000 */
.L_x_14810:
[----:B------:R-:W0:Y:S02]  /*8590*/  I2F.S8 R0, R7 ;  /* 0x0000000700007306 */ /* 0x000e240000001400 */
[----:B0-----:R-:W-:-:S05]  /*85a0*/  F2FP.BF16.F32.PACK_AB R0, RZ, R0 ;  /* 0x00000000ff00723e */ /* 0x001fca00000010ff */
[----:B------:R0:W-:Y:S02]  /*85b0*/  STG.E.U16 desc[UR36][R2.64], R0 ;  /* 0x0000000002007986 */ /* 0x0001e4000c101524 */
.L_x_14789:
[----:B------:R-:W-:-:S07]  /*85c0*/  VIADD R17, R17, 0x80 ;  /* 0x0000008011117836 */ /* 0x000fce0000000000 */
.L_x_14716:
[----:B------:R-:W-:Y:S05]  /*85d0*/  BSYNC.RECONVERGENT B6 ;  /* 0x0000000000067941 */ /* 0x000fea0003800200 */
.L_x_14715:
        /* <DEDUP_REMOVED lines=358> */
.L_x_14821:
        /* <DEDUP_REMOVED lines=16> */
.L_x_14825:
[----:B------:R4:W5:Y:S01]  /*9d40*/  LDG.E.U8 R19, desc[UR36][R2.64] ;  /* 0x0000002402137981 */ /* 0x000962000c1e1100 */
[----:B------:R-:W-:Y:S05]  /*9d50*/  BRA `(.L_x_14827) ;  /* 0x0000000c004c7947 */ /* 0x000fea0003800000 */
.L_x_14824:
        /* <DEDUP_REMOVED lines=8> */
.L_x_14829:
[----:B------:R2:W5:Y:S01]  /*9de0*/  LDG.E.U8 R19, desc[UR36][R2.64] ;  /* 0x0000002402137981 */ /* 0x000562000c1e1100 */
[----:B------:R-:W-:Y:S05]  /*9df0*/  BRA `(.L_x_14827) ;  /* 0x0000000c00247947 */ /* 0x000fea0003800000 */
.L_x_14828:
[----:B------:R0:W5:Y:S01]  /*9e00*/  LDG.E.U16 R19, desc[UR36][R2.64] ;  /* 0x0000002402137981 */ /* 0x000162000c1e1500 */
[----:B------:R-:W-:Y:S05]  /*9e10*/  BRA `(.L_x_14827) ;  /* 0x0000000c001c7947 */ /* 0x000fea0003800000 */
.L_x_14823:
        /* <DEDUP_REMOVED lines=9> */
.L_x_14831:
[----:B------:R-:W2:Y:S02]  /*9eb0*/  LDG.E.U16 R0, desc[UR36][R2.64] ;  /* 0x0000002402007981 */ /* 0x000ea4000c1e1500 */
[----:B--2---:R-:W-:-:S06]  /*9ec0*/  HADD2.F32 R0, -RZ, R0.H0_H0 ;  /* 0x20000000ff007230 */ /* 0x004fcc0000004100 */
[----:B------:R-:W0:Y:S02]  /*9ed0*/  F2I.FTZ.TRUNC.NTZ R0, R0 ;  /* 0x0000000000007305 */ /* 0x000e24000021f100 */
[----:B0-----:R-:W-:Y:S01]  /*9ee0*/  PRMT R19, R0, 0x7610, R19 ;  /* 0x0000761000137816 */ /* 0x001fe20000000013 */
[----:B------:R-:W-:Y:S06]  /*9ef0*/  BRA `(.L_x_14827) ;  /* 0x0000000800e47947 */ /* 0x000fec0003800000 */
.L_x_14830:
        /* <DEDUP_REMOVED lines=9> */
.L_x_14833:
[----:B------:R-:W2:Y:S02]  /*9f90*/  LDG.E.U16 R2, desc[UR36][R2.64] ;  /* 0x0000002402027981 */ /* 0x000ea4000c1e1500 */
[----:B--2---:R-:W-:-:S06]  /*9fa0*/  HADD2.F32 R0, -RZ, R2.H0_H0 ;  /* 0x20000002ff007230 */ /* 0x004fcc0000004100 */
[----:B------:R-:W0:Y:S02]  /*9fb0*/  F2I.FTZ.TRUNC.NTZ R0, R0 ;  /* 0x0000000000007305 */ /* 0x000e24000021f100 */
[----:B0-----:R-:W-:Y:S01]  /*9fc0*/  PRMT R19, R0, 0x7610, R19 ;  /* 0x0000761000137816 */ /* 0x001fe20000000013 */
[----:B------:R-:W-:Y:S06]  /*9fd0*/  BRA `(.L_x_14827) ;  /* 0x0000000800ac7947 */ /* 0x000fec0003800000 */
.L_x_14832:
[----:B------:R-:W2:Y:S02]  /*9fe0*/  LDG.E.64 R2, desc[UR36][R2.64] ;  /* 0x0000002402027981 */ /* 0x000ea4000c1e1b00 */
[----:B--2---:R0:W1:Y:S02]  /*9ff0*/  F2I.F64.TRUNC R19, R2 ;  /* 0x0000000200137311 */ /* 0x004064000030d100 */
[----:B01----:R-:W-:Y:S05]  /*a000*/  BRA `(.L_x_14827) ;  /* 0x0000000800a07947 */ /* 0x003fea0003800000 */
.L_x_14822:
        /* <DEDUP_REMOVED lines=12> */
.L_x_14836:
[----:B------:R-:W2:Y:S02]  /*a0d0*/  LDG.E.64 R2, desc[UR36][R2.64] ;  /* 0x0000002402027981 */ /* 0x000ea4000c1e1b00 */
[----:B--2---:R0:W1:Y:S02]  /*a0e0*/  F2I.F64.TRUNC R19, R2 ;  /* 0x0000000200137311 */ /* 0x004064000030d100 */
[----:B01----:R-:W-:Y:S05]  /*a0f0*/  BRA `(.L_x_14827) ;  /* 0x0000000800647947 */ /* 0x003fea0003800000 */
.L_x_14835:
        /* <DEDUP_REMOVED lines=27> */
.L_x_14838:
        /* <DEDUP_REMOVED lines=14> */
.L_x_14837:
[----:B------:R-:W2:Y:S02]  /*a390*/  LDG.E.U16 R0, desc[UR36][R2.64] ;  /* 0x0000002402007981 */ /* 0x000ea4000c1e1500 */
[----:B--2---:R-:W-:-:S06]  /*a3a0*/  SHF.L.U32 R0, R0, 0x10, RZ ;  /* 0x0000001000007819 */ /* 0x004fcc00000006ff */
[----:B------:R-:W0:Y:S02]  /*a3b0*/  F2I.FTZ.TRUNC.NTZ R0, R0 ;  /* 0x0000000000007305 */ /* 0x000e24000021f100 */
[----:B0-----:R-:W-:Y:S01]  /*a3c0*/  PRMT R19, R0, 0x7610, R19 ;  /* 0x0000761000137816 */ /* 0x001fe20000000013 */
[----:B------:R-:W-:Y:S06]  /*a3d0*/  BRA `(.L_x_14827) ;  /* 0x0000000400ac7947 */ /* 0x000fec0003800000 */
.L_x_14834:
        /* <DEDUP_REMOVED lines=10> */
.L_x_14841:
        /* <DEDUP_REMOVED lines=21> */
.L_x_14845:
[----:B------:R-:W-:Y:S05]  /*a5d0*/  BSYNC.RECONVERGENT B1 ;  /* 0x0000000000017941 */ /* 0x000fea0003800200 */
.L_x_14844:
[----:B------:R-:W-:Y:S02]  /*a5e0*/  SHF.L.U32 R0, R0, 0x14, RZ ;  /* 0x0000001400007819 */ /* 0x000fe400000006ff */
[----:B------:R-:W-:-:S04]  /*a5f0*/  LEA R2, R2, 0x3b800000, 0x17 ;  /* 0x3b80000002027811 */ /* 0x000fc800078eb8ff */
[----:B------:R-:W-:-:S07]  /*a600*/  LOP3.LUT R0, R2, R0, R7, 0xfe, !PT ;  /* 0x0000000002007212 */ /* 0x000fce00078efe07 */
.L_x_14843:
[----:B------:R-:W-:Y:S05]  /*a610*/  BSYNC.RECONVERGENT B0 ;  /* 0x0000000000007941 */ /* 0x000fea0003800200 */
.L_x_14842:
[----:B------:R-:W0:Y:S02]  /*a620*/  F2I.FTZ.TRUNC.NTZ R0, R0 ;  /* 0x0000000000007305 */ /* 0x000e24000021f100 */
[----:B0-----:R-:W-:Y:S01]  /*a630*/  PRMT R19, R0, 0x7610, R19 ;  /* 0x0000761000137816 */ /* 0x001fe20000000013 */
[----:B------:R-:W-:Y:S06]  /*a640*/  BRA `(.L_x_14827) ;  /* 0x0000000400107947 */ /* 0x000fec0003800000 */
.L_x_14840:
        /* <DEDUP_REMOVED lines=21> */
.L_x_14849:
[----:B------:R-:W-:Y:S05]  /*a7a0*/  BSYNC.RECONVERGENT B1 ;  /* 0x0000000000017941 */ /* 0x000fea0003800200 */
.L_x_14848:
[----:B------:R-:W-:Y:S02]  /*a7b0*/  SHF.L.U32 R0, R0, 0x15, RZ ;  /* 0x0000001500007819 */ /* 0x000fe400000006ff */
[----:B------:R-:W-:-:S04]  /*a7c0*/  LEA R2, R2, 0x37800000, 0x17 ;  /* 0x3780000002027811 */ /* 0x000fc800078eb8ff */
[----:B------:R-:W-:-:S07]  /*a7d0*/  LOP3.LUT R0, R2, R0, R7, 0xfe, !PT ;  /* 0x0000000002007212 */ /* 0x000fce00078efe07 */
.L_x_14847:
[----:B------:R-:W-:Y:S05]  /*a7e0*/  BSYNC.RECONVERGENT B0 ;  /* 0x0000000000007941 */ /* 0x000fea0003800200 */
.L_x_14846:
[----:B------:R-:W0:Y:S02]  /*a7f0*/  F2I.FTZ.TRUNC.NTZ R0, R0 ;  /* 0x0000000000007305 */ /* 0x000e24000021f100 */
[----:B0-----:R-:W-:Y:S01]  /*a800*/  PRMT R19, R0, 0x7610, R19 ;  /* 0x0000761000137816 */ /* 0x001fe20000000013 */
[----:B------:R-:W-:Y:S06]  /*a810*/  BRA `(.L_x_14827) ;  /* 0x00000000009c7947 */ /* 0x000fec0003800000 */
.L_x_14839:
        /* <DEDUP_REMOVED lines=14> */
.L_x_14853:
[----:B------:R-:W-:Y:S05]  /*a900*/  BSYNC.RECONVERGENT B0 ;  /* 0x0000000000007941 */ /* 0x000fea0003800200 */
.L_x_14852:
[----:B------:R-:W0:Y:S02]  /*a910*/  F2I.FTZ.TRUNC.NTZ R0, R0 ;  /* 0x0000000000007305 */ /* 0x000e24000021f100 */
[----:B0-----:R-:W-:Y:S01]  /*a920*/  PRMT R19, R0, 0x7610, R19 ;  /* 0x0000761000137816 */ /* 0x001fe20000000013 */
[----:B------:R-:W-:Y:S06]  /*a930*/  BRA `(.L_x_14827) ;  /* 0x0000000000547947 */ /* 0x000fec0003800000 */
.L_x_14826:
        /* <DEDUP_REMOVED lines=16> */
.L_x_14854:
[----:B------:R-:W-:Y:S01]  /*aa40*/  PRMT R19, RZ, 0x7610, R19 ;  /* 0x00007610ff137816 */ /* 0x000fe20000000013 */
[----:B------:R-:W-:Y:S06]  /*aa50*/  BRA `(.L_x_14827) ;  /* 0x00000000000c7947 */ /* 0x000fec0003800000 */
.L_x_14851:
[----:B------:R0:W5:Y:S01]  /*aa60*/  LDG.E.U8 R19, desc[UR36][R2.64] ;  /* 0x0000002402137981 */ /* 0x000162000c1e1100 */
[----:B------:R-:W-:Y:S05]  /*aa70*/  BRA `(.L_x_14827) ;  /* 0x0000000000047947 */ /* 0x000fea0003800000 */
.L_x_14850:
[----:B------:R0:W5:Y:S02]  /*aa80*/  LDG.E.U8 R19, desc[UR36][R2.64] ;  /* 0x0000002402137981 */ /* 0x000164000c1e1100 */
.L_x_14827:
        /* <DEDUP_REMOVED lines=16> */
.L_x_14858:
[----:B------:R0:W5:Y:S01]  /*ab90*/  LDG.E.U8 R0, desc[UR36][R2.64] ;  /* 0x0000002402007981 */ /* 0x000162000c1e1100 */
[----:B------:R-:W-:Y:S05]  /*aba0*/  BRA `(.L_x_14860) ;  /* 0x0000000c004c7947 */ /* 0x000fea0003800000 */
.L_x_14857:
        /* <DEDUP_REMOVED lines=8> */
.L_x_14862:
[----:B------:R0:W5:Y:S01]  /*ac30*/  LDG.E.U8 R0, desc[UR36][R2.64] ;  /* 0x0000002402007981 */ /* 0x000162000c1e1100 */
[----:B------:R-:W-:Y:S05]  /*ac40*/  BRA `(.L_x_14860) ;  /* 0x0000000c00247947 */ /* 0x000fea0003800000 */
.L_x_14861:
[----:B------:R0:W5:Y:S01]  /*ac50*/  LDG.E.U16 R0, desc[UR36][R2.64] ;  /* 0x0000002402007981 */ /* 0x000162000c1e1500 */
[----:B------:R-:W-:Y:S05]  /*ac60*/  BRA `(.L_x_14860) ;  /* 0x0000000c001c7947 */ /* 0x000fea0003800000 */
.L_x_14856:
        /* <DEDUP_REMOVED lines=9> */
.L_x_14864:
[----:B------:R-:W2:Y:S02]  /*ad00*/  LDG.E.U16 R4, desc[UR36][R2.64] ;  /* 0x0000002402047981 */ /* 0x000ea4000c1e1500 */
[----:B--2---:R-:W-:-:S06]  /*ad10*/  HADD2.F32 R4, -RZ, R4.H0_H0 ;  /* 0x20000004ff047230 */ /* 0x004fcc0000004100 */
[----:B------:R-:W0:Y:S02]  /*ad20*/  F2I.FTZ.TRUNC.NTZ R4, R4 ;  /* 0x0000000400047305 */ /* 0x000e24000021f100 */
[----:B0-----:R-:W-:Y:S01]  /*ad30*/  PRMT R0, R4, 0x7610, R0 ;  /* 0x0000761004007816 */ /* 0x001fe20000000000 */
[----:B------:R-:W-:Y:S06]  /*ad40*/  BRA `(.L_x_14860) ;  /* 0x0000000800e47947 */ /* 0x000fec0003800000 */
.L_x_14863:
        /* <DEDUP_REMOVED lines=9> */
.L_x_14866:
[----:B------:R-:W2:Y:S02]  /*ade0*/  LDG.E.U16 R2, desc[UR36][R2.64] ;  /* 0x0000002402027981 */ /* 0x000ea4000c1e1500 */
[----:B--2---:R-:W-:-:S06]  /*adf0*/  HADD2.F32 R4, -RZ, R2.H0_H0 ;  /* 0x20000002ff047230 */ /* 0x004fcc0000004100 */
[----:B------:R-:W0:Y:S02]  /*ae00*/  F2I.FTZ.TRUNC.NTZ R4, R4 ;  /* 0x0000000400047305 */ /* 0x000e24000021f100 */
[----:B0-----:R-:W-:Y:S01]  /*ae10*/  PRMT R0, R4, 0x7610, R0 ;  /* 0x0000761004007816 */ /* 0x001fe20000000000 */
[----:B------:R-:W-:Y:S06]  /*ae20*/  BRA `(.L_x_14860) ;  /* 0x0000000800ac7947 */ /* 0x000fec0003800000 */
.L_x_14865:
[----:B------:R-:W2:Y:S02]  /*ae30*/  LDG.E.64 R2, desc[UR36][R2.64] ;  /* 0x0000002402027981 */ /* 0x000ea4000c1e1b00 */
[----:B--2---:R4:W0:Y:S02]  /*ae40*/  F2I.F64.TRUNC R0, R2 ;  /* 0x0000000200007311 */ /* 0x004824000030d100 */
[----:B0---4-:R-:W-:Y:S05]  /*ae50*/  BRA `(.L_x_14860) ;  /* 0x0000000800a07947 */ /* 0x011fea0003800000 */
.L_x_14855:
        /* <DEDUP_REMOVED lines=12> */
.L_x_14869:
[----:B------:R-:W2:Y:S02]  /*af20*/  LDG.E.64 R2, desc[UR36][R2.64] ;  /* 0x0000002402027981 */ /* 0x000ea4000c1e1b00 */
[----:B--2---:R0:W1:Y:S02]  /*af30*/  F2I.F64.TRUNC R0, R2 ;  /* 0x0000000200007311 */ /* 0x004064000030d100 */
[----:B01----:R-:W-:Y:S05]  /*af40*/  BRA `(.L_x_14860) ;  /* 0x0000000800647947 */ /* 0x003fea0003800000 */
.L_x_14868:
        /* <DEDUP_REMOVED lines=27> */
.L_x_14871:
        /* <DEDUP_REMOVED lines=14> */
.L_x_14870:
[----:B------:R-:W2:Y:S02]  /*b1e0*/  LDG.E.U16 R4, desc[UR36][R2.64] ;  /* 0x0000002402047981 */ /* 0x000ea4000c1e1500 */
[----:B--2---:R-:W-:-:S06]  /*b1f0*/  IMAD.U32 R4, R4, 0x10000, RZ ;  /* 0x0001000004047824 */ /* 0x004fcc00078e00ff */
[----:B------:R-:W0:Y:S02]  /*b200*/  F2I.FTZ.TRUNC.NTZ R4, R4 ;  /* 0x0000000400047305 */ /* 0x000e24000021f100 */
[----:B0-----:R-:W-:Y:S01]  /*b210*/  PRMT R0, R4, 0x7610, R0 ;  /* 0x0000761004007816 */ /* 0x001fe20000000000 */
[----:B------:R-:W-:Y:S06]  /*b220*/  BRA `(.L_x_14860) ;  /* 0x0000000400ac7947 */ /* 0x000fec0003800000 */
.L_x_14867:
        /* <DEDUP_REMOVED lines=10> */
.L_x_14874:
        /* <DEDUP_REMOVED lines=21> */
.L_x_14878:
[----:B------:R-:W-:Y:S05]  /*b420*/  BSYNC.RECONVERGENT B1 ;  /* 0x0000000000017941 */ /* 0x000fea0003800200 */
.L_x_14877:
[----:B------:R-:W-:Y:S01]  /*b430*/  IMAD.SHL.U32 R0, R0, 0x100000, RZ ;  /* 0x0010000000007824 */ /* 0x000fe200078e00ff */
[----:B------:R-:W-:-:S04]  /*b440*/  LEA R2, R2, 0x3b800000, 0x17 ;  /* 0x3b80000002027811 */ /* 0x000fc800078eb8ff */
[----:B------:R-:W-:-:S07]  /*b450*/  LOP3.LUT R4, R2, R0, R7, 0xfe, !PT ;  /* 0x0000000002047212 */ /* 0x000fce00078efe07 */
.L_x_14876:
[----:B------:R-:W-:Y:S05]  /*b460*/  BSYNC.RECONVERGENT B0 ;  /* 0x0000000000007941 */ /* 0x000fea0003800200 */
.L_x_14875:
[----:B------:R-:W0:Y:S02]  /*b470*/  F2I.FTZ.TRUNC.NTZ R4, R4 ;  /* 0x0000000400047305 */ /* 0x000e24000021f100 */
[----:B0-----:R-:W-:Y:S01]  /*b480*/  PRMT R0, R4, 0x7610, R0 ;  /* 0x0000761004007816 */ /* 0x001fe20000000000 */
[----:B------:R-:W-:Y:S06]  /*b490*/  BRA `(.L_x_14860) ;  /* 0x0000000400107947 */ /* 0x000fec0003800000 */
.L_x_14873:
        /* <DEDUP_REMOVED lines=21> */
.L_x_14882:
[----:B------:R-:W-:Y:S05]  /*b5f0*/  BSYNC.RECONVERGENT B1 ;  /* 0x0000000000017941 */ /* 0x000fea0003800200 */
.L_x_14881:
[----:B------:R-:W-:Y:S01]  /*b600*/  IMAD.SHL.U32 R0, R0, 0x200000, RZ ;  /* 0x0020000000007824 */ /* 0x000fe200078e00ff */
[----:B------:R-:W-:-:S04]  /*b610*/  LEA R2, R2, 0x37800000, 0x17 ;  /* 0x3780000002027811 */ /* 0x000fc800078eb8ff */
[----:B------:R-:W-:-:S07]  /*b620*/  LOP3.LUT R4, R2, R0, R7, 0xfe, !PT ;  /* 0x0000000002047212 */ /* 0x000fce00078efe07 */
.L_x_14880:
[----:B------:R-:W-:Y:S05]  /*b630*/  BSYNC.RECONVERGENT B0 ;  /* 0x0000000000007941 */ /* 0x000fea0003800200 */
.L_x_14879:
[----:B------:R-:W0:Y:S02]  /*b640*/  F2I.FTZ.TRUNC.NTZ R4, R4 ;  /* 0x0000000400047305 */ /* 0x000e24000021f100 */
[----:B0-----:R-:W-:Y:S01]  /*b650*/  PRMT R0, R4, 0x7610, R0 ;  /* 0x0000761004007816 */ /* 0x001fe20000000000 */
[----:B------:R-:W-:Y:S06]  /*b660*/  BRA `(.L_x_14860) ;  /* 0x00000000009c7947 */ /* 0x000fec0003800000 */
.L_x_14872:
        /* <DEDUP_REMOVED lines=14> */
.L_x_14886:
[----:B------:R-:W-:Y:S05]  /*b750*/  BSYNC.RECONVERGENT B0 ;  /* 0x0000000000007941 */ /* 0x000fea0003800200 */
.L_x_14885:
[----:B------:R-:W0:Y:S02]  /*b760*/  F2I.FTZ.TRUNC.NTZ R4, R4 ;  /* 0x0000000400047305 */ /* 0x000e24000021f100 */
[----:B0-----:R-:W-:Y:S01]  /*b770*/  PRMT R0, R4, 0x7610, R0 ;  /* 0x0000761004007816 */ /* 0x001fe20000000000 */
[----:B------:R-:W-:Y:S06]  /*b780*/  BRA `(.L_x_14860) ;  /* 0x0000000000547947 */ /* 0x000fec0003800000 */
.L_x_14859:
        /* <DEDUP_REMOVED lines=16> */
.L_x_14887:
[----:B------:R-:W-:Y:S01]  /*b890*/  PRMT R0, RZ, 0x7610, R0 ;  /* 0x00007610ff007816 */ /* 0x000fe20000000000 */
[----:B------:R-:W-:Y:S06]  /*b8a0*/  BRA `(.L_x_14860) ;  /* 0x00000000000c7947 */ /* 0x000fec0003800000 */
.L_x_14884:
[----:B------:R0:W5:Y:S01]  /*b8b0*/  LDG.E.U8 R0, desc[UR36][R2.64] ;  /* 0x0000002402007981 */ /* 0x000162000c1e1100 */
[----:B------:R-:W-:Y:S05]  /*b8c0*/  BRA `(.L_x_14860) ;  /* 0x0000000000047947 */ /* 0x000fea0003800000 */
.L_x_14883:
[----:B------:R0:W5:Y:S02]  /*b8d0*/  LDG.E.U8 R0, desc[UR36][R2.64] ;  /* 0x0000002402007981 */ /* 0x000164000c1e1100 */
.L_x_14860:
        /* <DEDUP_REMOVED lines=20> */
.L_x_14891:
[----:B------:R0:W-:Y:S01]  /*ba20*/  STG.E.U8 desc[UR36][R2.64], R7 ;  /* 0x0000000702007986 */ /* 0x0001e2000c101124 */
[----:B------:R-:W-:Y:S05]  /*ba30*/  BRA `(.L_x_14893) ;  /* 0x0000000c00807947 */ /* 0x000fea0003800000 */
.L_x_14890:
        /* <DEDUP_REMOVED lines=12> */
.L_x_14895:
[----:B------:R-:W-:-:S04]  /*bb00*/  LOP3.LUT R7, R7, 0xffff, RZ, 0xc0, !PT ;  /* 0x0000ffff07077812 */ /* 0x000fc800078ec0ff */
[----:B------:R-:W-:-:S05]  /*bb10*/  PRMT R5, R7, 0x8880, RZ ;  /* 0x0000888007057816 */ /* 0x000fca00000000ff */
[----:B------:R0:W-:Y:S01]  /*bb20*/  STG.E desc[UR36][R2.64], R5 ;  /* 0x0000000502007986 */ /* 0x0001e2000c101924 */
[----:B------:R-:W-:Y:S05]  /*bb30*/  BRA `(.L_x_14893) ;  /* 0x0000000c00407947 */ /* 0x000fea0003800000 */
.L_x_14894:
[----:B------:R-:W-:-:S04]  /*bb40*/  PRMT R5, R7, 0x8880, RZ ;  /* 0x0000888007057816 */ /* 0x000fc800000000ff */
[----:B------:R-:W-:-:S05]  /*bb50*/  PRMT R5, R5, 0x7710, RZ ;  /* 0x0000771005057816 */ /* 0x000fca00000000ff */
[----:B------:R0:W-:Y:S01]  /*bb60*/  STG.E.U16 desc[UR36][R2.64], R5 ;  /* 0x0000000502007986 */ /* 0x0001e2000c101524 */
[----:B------:R-:W-:Y:S05]  /*bb70*/  BRA `(.L_x_14893) ;  /* 0x0000000c00307947 */ /* 0x000fea0003800000 */
.L_x_14889:
        /* <DEDUP_REMOVED lines=9> */
.L_x_14897:
[----:B------:R-:W0:Y:S02]  /*bc10*/  I2F.S8 R0, R7 ;  /* 0x0000000700007306 */ /* 0x000e240000001400 */
[----:B0-----:R-:W-:-:S05]  /*bc20*/  F2FP.F16.F32.PACK_AB R0, RZ, R0 ;  /* 0x00000000ff00723e */ /* 0x001fca00000000ff */
[----:B------:R0:W-:Y:S01]  /*bc30*/  STG.E.U16 desc[UR36][R2.64], R0 ;  /* 0x0000000002007986 */ /* 0x0001e2000c101524 */
[----:B------:R-:W-:Y:S05]  /*bc40*/  BRA `(.L_x_14893) ;  /* 0x0000000800fc7947 */ /* 0x000fea0003800000 */
.L_x_14896:
        /* <DEDUP_REMOVED lines=10> */
.L_x_14899:
[----:B------:R-:W0:Y:S02]  /*bcf0*/  I2F.S8 R7, R7 ;  /* 0x0000000700077306 */ /* 0x000e240000001400 */
[----:B0-----:R-:W-:-:S04]  /*bd00*/  F2FP.F16.F32.PACK_AB R5, RZ, R7 ;  /* 0x00000007ff05723e */ /* 0x001fc800000000ff */
[----:B------:R-:W-:-:S05]  /*bd10*/  PRMT R5, R5, 0x5410, RZ ;  /* 0x0000541005057816 */ /* 0x000fca00000000ff */
[----:B------:R0:W-:Y:S01]  /*bd20*/  STG.E desc[UR36][R2.64], R5 ;  /* 0x0000000502007986 */ /* 0x0001e2000c101924 */
[----:B------:R-:W-:Y:S05]  /*bd30*/  BRA `(.L_x_14893) ;  /* 0x0000000800c07947 */ /* 0x000fea0003800000 */
.L_x_14898:
[----:B------:R-:W-:-:S04]  /*bd40*/  PRMT R4, R7, 0x8880, RZ ;  /* 0x0000888007047816 */ /* 0x000fc800000000ff */
[----:B------:R-:W-:-:S06]  /*bd50*/  PRMT R4, R4, 0x7710, RZ ;  /* 0x0000771004047816 */ /* 0x000fcc00000000ff */
[----:B------:R-:W0:Y:S02]  /*bd60*/  I2F.F64.S16 R4, R4 ;  /* 0x0000000400047312 */ /* 0x000e240000101c00 */
[----:B0-----:R0:W-:Y:S01]  /*bd70*/  STG.E.64 desc[UR36][R2.64], R4 ;  /* 0x0000000402007986 */ /* 0x0011e2000c101b24 */
[----:B------:R-:W-:Y:S05]  /*bd80*/  BRA `(.L_x_14893) ;  /* 0x0000000800ac7947 */ /* 0x000fea0003800000 */
.L_x_14888:
        /* <DEDUP_REMOVED lines=14> */
.L_x_14903:
        /* <DEDUP_REMOVED lines=18> */
.L_x_14906:
[----:B------:R-:W-:-:S04]  /*bf90*/  SHF.R.U32.HI R5, RZ, 0x18, R5 ;  /* 0x00000018ff057819 */ /* 0x000fc80000011605 */
[----:B------:R-:W-:-:S07]  /*bfa0*/  LOP3.LUT R0, R0, 0x80, R5, 0xf8, !PT ;  /* 0x0000008000007812 */ /* 0x000fce00078ef805 */
.L_x_14905:
[----:B------:R-:W-:Y:S05]  /*bfb0*/  BSYNC.RECONVERGENT B0 ;  /* 0x0000000000007941 */ /* 0x000fea0003800200 */
.L_x_14904:
[----:B------:R0:W-:Y:S01]  /*bfc0*/  STG.E.U8 desc[UR36][R2.64], R0 ;  /* 0x0000000002007986 */ /* 0x0001e2000c101124 */
[----:B------:R-:W-:Y:S05]  /*bfd0*/  BRA `(.L_x_14893) ;  /* 0x0000000800187947 */ /* 0x000fea0003800000 */
.L_x_14902:
        /* <DEDUP_REMOVED lines=18> */
.L_x_14909:
[----:B------:R-:W-:-:S04]  /*c100*/  SHF.R.U32.HI R5, RZ, 0x18, R5 ;  /* 0x00000018ff057819 */ /* 0x000fc80000011605 */
[----:B------:R-:W-:-:S07]  /*c110*/  LOP3.LUT R0, R0, 0x80, R5, 0xf8, !PT ;  /* 0x0000008000007812 */ /* 0x000fce00078ef805 */
.L_x_14908:
[----:B------:R-:W-:Y:S05]  /*c120*/  BSYNC.RECONVERGENT B0 ;  /* 0x0000000000007941 */ /* 0x000fea0003800200 */
.L_x_14907:
[----:B------:R0:W-:Y:S01]  /*c130*/  STG.E.U8 desc[UR36][R2.64], R0 ;  /* 0x0000000002007986 */ /* 0x0001e2000c101124 */
[----:B------:R-:W-:Y:S05]  /*c140*/  BRA `(.L_x_14893) ;  /* 0x0000000400bc7947 */ /* 0x000fea0003800000 */
.L_x_14901:
        /* <DEDUP_REMOVED lines=22> */
.L_x_14911:
[----:B------:R-:W-:-:S04]  /*c2b0*/  LOP3.LUT R7, R7, 0xffff, RZ, 0xc0, !PT ;  /* 0x0000ffff07077812 */ /* 0x000fc800078ec0ff */
[----:B------:R-:W-:-:S05]  /*c2c0*/  PRMT R7, R7, 0x8880, RZ ;  /* 0x0000888007077816 */ /* 0x000fca00000000ff */
[----:B------:R-:W-:-:S05]  /*c2d0*/  IMAD.MOV.U32 R4, RZ, RZ, R7 ;  /* 0x000000ffff047224 */ /* 0x000fca00078e0007 */
[----:B------:R-:W-:-:S05]  /*c2e0*/  SHF.R.S32.HI R5, RZ, 0x1f, R4 ;  /* 0x0000001fff057819 */ /* 0x000fca0000011404 */
[----:B------:R0:W-:Y:S01]  /*c2f0*/  STG.E.64 desc[UR36][R2.64], R4 ;  /* 0x0000000402007986 */ /* 0x0001e2000c101b24 */
[----:B------:R-:W-:Y:S05]  /*c300*/  BRA `(.L_x_14893) ;  /* 0x00000004004c7947 */ /* 0x000fea0003800000 */
.L_x_14910:
[----:B------:R-:W-:-:S04]  /*c310*/  LOP3.LUT R7, R7, 0xffff, RZ, 0xc0, !PT ;  /* 0x0000ffff07077812 */ /* 0x000fc800078ec0ff */
[----:B------:R-:W-:-:S05]  /*c320*/  PRMT R5, R7, 0x8880, RZ ;  /* 0x0000888007057816 */ /* 0x000fca00000000ff */
[----:B------:R0:W-:Y:S01]  /*c330*/  STG.E desc[UR36][R2.64], R5 ;  /* 0x0000000502007986 */ /* 0x0001e2000c101924 */
[----:B------:R-:W-:Y:S05]  /*c340*/  BRA `(.L_x_14893) ;  /* 0x00000004003c7947 */ /* 0x000fea0003800000 */
.L_x_14900:
        /* <DEDUP_REMOVED lines=10> */
.L_x_14913:
[----:B------:R-:W-:Y:S02]  /*c3f0*/  PRMT R4, R7, 0x8880, RZ ;  /* 0x0000888007047816 */ /* 0x000fe400000000ff */
[----:B------:R-:W-:Y:S02]  /*c400*/  CS2R R6, SRZ ;  /* 0x0000000000067805 */ /* 0x000fe4000001ff00 */
[----:B------:R-:W-:-:S06]  /*c410*/  PRMT R4, R4, 0x7710, RZ ;  /* 0x0000771004047816 */ /* 0x000fcc00000000ff */
[----:B------:R-:W0:Y:S02]  /*c420*/  I2F.F64.S16 R4, R4 ;  /* 0x0000000400047312 */ /* 0x000e240000101c00 */
[----:B0-----:R0:W-:Y:S01]  /*c430*/  STG.E.128 desc[UR36][R2.64], R4 ;  /* 0x0000000402007986 */ /* 0x0011e2000c101d24 */
[----:B------:R-:W-:Y:S05]  /*c440*/  BRA `(.L_x_14893) ;  /* 0x0000000000fc7947 */ /* 0x000fea0003800000 */
.L_x_14912:
[----:B------:R-:W-:-:S09]  /*c450*/  UISETP.NE.AND UP0, UPT, UR4, 0xf, UPT ;  /* 0x0000000f0400788c */ /* 0x000fd2000bf05270 */
[----:B------:R-:W-:Y:S05]  /*c460*/  BRA.U !UP0, `(.L_x_14914) ;  /* 0x0000000108e87547 */ /* 0x000fea000b800000 */
[----:B------:R-:W-:-:S09]  /*c470*/  UISETP.NE.AND UP0, UPT, UR4, 0x17, UPT ;  /* 0x000000170400788c */ /* 0x000fd2000bf05270 */
[----:B------:R-:W-:Y:S05]  /*c480*/  BRA.U !UP0, `(.L_x_14915) ;  /* 0x0000000108907547 */ /* 0x000fea000b800000 */
[----:B------:R-:W-:-:S09]  /*c490*/  UISETP.NE.AND UP0, UPT, UR4, 0x18, UPT ;  /* 0x000000180400788c */ /* 0x000fd2000bf05270 */
[----:B------:R-:W-:Y:S05]  /*c4a0*/  BRA.U !UP0, `(.L_x_14916) ;  /* 0x0000000108447547 */ /* 0x000fea000b800000 */
.L_x_14892:
        /* <DEDUP_REMOVED lines=16> */
.L_x_14917:
[----:B------:R-:W-:Y:S05]  /*c5b0*/  BRA `(.L_x_14893) ;  /* 0x0000000000a07947 */ /* 0x000fea0003800000 */
.L_x_14916:
        /* <DEDUP_REMOVED lines=13> */
.L_x_14919:
[----:B------:R-:W-:Y:S05]  /*c690*/  BSYNC.RECONVERGENT B0 ;  /* 0x0000000000007941 */ /* 0x000fea0003800200 */
.L_x_14918:
[----:B------:R-:W-:-:S05]  /*c6a0*/  LOP3.LUT R5, R0, 0x80, R5, 0xf8, !PT ;  /* 0x0000008000057812 */ /* 0x000fca00078ef805 */
[----:B------:R3:W-:Y:S01]  /*c6b0*/  STG.E.U8 desc[UR36][R2.64], R5 ;  /* 0x0000000502007986 */ /* 0x0007e2000c101124 */
[----:B------:R-:W-:Y:S05]  /*c6c0*/  BRA `(.L_x_14893) ;  /* 0x00000000005c7947 */ /* 0x000fea0003800000 */
.L_x_14915:
        /* <DEDUP_REMOVED lines=12> */
.L_x_14921:
[----:B------:R-:W-:Y:S02]  /*c790*/  ISETP.GT.U32.AND P0, PT, R4, 0x7f800000, PT ;  /* 0x7f8000000400780c */ /* 0x000fe40003f04070 */
[----:B------:R-:W-:-:S04]  /*c7a0*/  MOV R0, 0x7f ;  /* 0x0000007f00007802 */ /* 0x000fc80000000f00 */
[----:B------:R-:W-:-:S07]  /*c7b0*/  SEL R0, R0, 0x7c, P0 ;  /* 0x0000007c00007807 */ /* 0x000fce0000000000 */
.L_x_14922:
[----:B------:R-:W-:Y:S05]  /*c7c0*/  BSYNC.RECONVERGENT B0 ;  /* 0x0000000000007941 */ /* 0x000fea0003800200 */
.L_x_14920:
[----:B------:R-:W-:-:S04]  /*c7d0*/  SHF.R.U32.HI R5, RZ, 0x18, R5 ;  /* 0x00000018ff057819 */ /* 0x000fc80000011605 */
[----:B------:R-:W-:-:S05]  /*c7e0*/  LOP3.LUT R5, R0, 0x80, R5, 0xf8, !PT ;  /* 0x0000008000057812 */ /* 0x000fca00078ef805 */
[----:B------:R2:W-:Y:S01]  /*c7f0*/  STG.E.U8 desc[UR36][R2.64], R5 ;  /* 0x0000000502007986 */ /* 0x0005e2000c101124 */
[----:B------:R-:W-:Y:S05]  /*c800*/  BRA `(.L_x_14893) ;  /* 0x00000000000c7947 */ /* 0x000fea0003800000 */
.L_x_14914:
[----:B------:R-:W0:Y:S02]  /*c810*/  I2F.S8 R0, R7 ;  /* 0x0000000700007306 */ /* 0x000e240000001400 */
[----:B0-----:R-:W-:-:S05]  /*c820*/  F2FP.BF16.F32.PACK_AB R0, RZ, R0 ;  /* 0x00000000ff00723e */ /* 0x001fca00000010ff */
[----:B------:R4:W-:Y:S02]  /*c830*/  STG.E.U16 desc[UR36][R2.64], R0 ;  /* 0x0000000002007986 */ /* 0x0009e4000c101524 */
.L_x_14893:
[----:B------:R-:W-:-:S07]  /*c840*/  VIADD R17, R17, 0x80 ;  /* 0x0000008011117836 */ /* 0x000fce0000000000 */
.L_x_14820:
[----:B------:R-:W-:Y:S05]  /*c850*/  BSYNC.RECONVERGENT B6 ;  /* 0x0000000000067941 */ /* 0x000fea0003800200 */
.L_x_14819:
[----:B------:R-:W5:Y:S02]  /*c860*/  LDCU UR4, c[0x0][0x380] ;  /* 0x00007000ff0477ac */ /* 0x000f640008000800 */
[----:B-----5:R-:W-:-:S13]  /*c870*/  ISETP.GE.AND P0, PT, R17, UR4, PT ;  /* 0x0000000411007c0c */ /* 0x020fda000bf06270 */
[----:B------:R-:W-:Y:S05]  /*c880*/  @P0 EXIT ;  /* 0x000000000000094d */ /* 0x000fea0003800000 */
[----:B------:R-:W5:Y:S01]  /*c890*/  LDCU UR4, c[0x0][0x388] ;  /* 0x00007100ff0477ac */ /* 0x000f620008000800 */
[----:B------:R-:W-:Y:S02]  /*c8a0*/  HFMA2 R16, -RZ, RZ, 0, 0 ;  /* 0x00000000ff107431 */ /* 0x000fe400000001ff */
[----:B------:R-:W-:Y:S02]  /*c8b0*/  IMAD.MOV.U32 R18, RZ, RZ, RZ ;  /* 0x000000ffff127224 */ /* 0x000fe400078e00ff */
        /* <DEDUP_REMOVED lines=351> */
.L_x_14923:
        /* <DEDUP_REMOVED lines=19> */
.L_x_14927:
[----:B------:R0:W5:Y:S01]  /*dfe0*/  LDG.E.U8 R19, desc[UR36][R2.64] ;  /* 0x0000002402137981 */ /* 0x000162000c1e1100 */
[----:B------:R-:W-:Y:S05]  /*dff0*/  BRA `(.L_x_14929) ;  /* 0x0000000c004c7947 */ /* 0x000fea0003800000 */
.L_x_14926:
        /* <DEDUP_REMOVED lines=8> */
.L_x_14931:
[----:B------:R0:W5:Y:S01]  /*e080*/  LDG.E.U8 R19, desc[UR36][R2.64] ;  /* 0x0000002402137981 */ /* 0x000162000c1e1100 */
[----:B------:R-:W-:Y:S05]  /*e090*/  BRA `(.L_x_14929) ;  /* 0x0000000c00247947 */ /* 0x000fea0003800000 */
.L_x_14930:
[----:B------:R0:W5:Y:S01]  /*e0a0*/  LDG.E.U16 R19, desc[UR36][R2.64] ;  /* 0x0000002402137981 */ /* 0x000162000c1e1500 */
[----:B------:R-:W-:Y:S05]  /*e0b0*/  BRA `(.L_x_14929) ;  /* 0x0000000c001c7947 */ /* 0x000fea0003800000 */
.L_x_14925:
        /* <DEDUP_REMOVED lines=9> */
.L_x_14933:
[----:B------:R-:W2:Y:S02]  /*e150*/  LDG.E.U16 R0, desc[UR36][R2.64] ;  /* 0x0000002402007981 */ /* 0x000ea4000c1e1500 */
[----:B--2---:R-:W-:-:S06]  /*e160*/  HADD2.F32 R0, -RZ, R0.H0_H0 ;  /* 0x20000000ff007230 */ /* 0x004fcc0000004100 */
[----:B------:R-:W0:Y:S02]  /*e170*/  F2I.FTZ.TRUNC.NTZ R0, R0 ;  /* 0x0000000000007305 */ /* 0x000e24000021f100 */
[----:B0-----:R-:W-:Y:S01]  /*e180*/  PRMT R19, R0, 0x7610, R19 ;  /* 0x0000761000137816 */ /* 0x001fe20000000013 */
[----:B------:R-:W-:Y:S06]  /*e190*/  BRA `(.L_x_14929) ;  /* 0x0000000800e47947 */ /* 0x000fec0003800000 */
.L_x_14932:
        /* <DEDUP_REMOVED lines=9> */
.L_x_14935:
[----:B------:R-:W2:Y:S02]  /*e230*/  LDG.E.U16 R2, desc[UR36][R2.64] ;  /* 0x0000002402027981 */ /* 0x000ea4000c1e1500 */
[----:B--2---:R-:W-:-:S06]  /*e240*/  HADD2.F32 R0, -RZ, R2.H0_H0 ;  /* 0x20000002ff007230 */ /* 0x004fcc0000004100 */
[----:B------:R-:W0:Y:S02]  /*e250*/  F2I.FTZ.TRUNC.NTZ R0, R0 ;  /* 0x0000000000007305 */ /* 0x000e24000021f100 */
[----:B0-----:R-:W-:Y:S01]  /*e260*/  PRMT R19, R0, 0x7610, R19 ;  /* 0x0000761000137816 */ /* 0x001fe20000000013 */
[----:B------:R-:W-:Y:S06]  /*e270*/  BRA `(.L_x_14929) ;  /* 0x0000000800ac7947 */ /* 0x000fec0003800000 */
.L_x_14934:
[----:B------:R-:W2:Y:S02]  /*e280*/  LDG.E.64 R2, desc[UR36][R2.64] ;  /* 0x0000002402027981 */ /* 0x000ea4000c1e1b00 */
[----:B--2---:R0:W1:Y:S02]  /*e290*/  F2I.F64.TRUNC R19, R2 ;  /* 0x0000000200137311 */ /* 0x004064000030d100 */
[----:B01----:R-:W-:Y:S05]  /*e2a0*/  BRA `(.L_x_14929) ;  /* 0x0000000800a07947 */ /* 0x003fea0003800000 */
.L_x_14924:
        /* <DEDUP_REMOVED lines=12> */
.L_x_14938:
[----:B------:R-:W2:Y:S02]  /*e370*/  LDG.E.64 R2, desc[UR36][R2.64] ;  /* 0x0000002402027981 */ /* 0x000ea4000c1e1b00 */
[----:B--2---:R0:W1:Y:S02]  /*e380*/  F2I.F64.TRUNC R19, R2 ;  /* 0x0000000200137311 */ /* 0x004064000030d100 */
[----:B01----:R-:W-:Y:S05]  /*e390*/  BRA `(.L_x_14929) ;  /* 0x0000000800647947 */ /* 0x003fea0003800000 */
.L_x_14937:
        /* <DEDUP_REMOVED lines=27> */
.L_x_14940:
        /* <DEDUP_REMOVED lines=14> */
.L_x_14939:
[----:B------:R-:W2:Y:S02]  /*e630*/  LDG.E.U16 R0, desc[UR36][R2.64] ;  /* 0x0000002402007981 */ /* 0x000ea4000c1e1500 */
[----:B--2---:R-:W-:-:S06]  /*e640*/  IMAD.U32 R0, R0, 0x10000, RZ ;  /* 0x0001000000007824 */ /* 0x004fcc00078e00ff */
[----:B------:R-:W0:Y:S02]  /*e650*/  F2I.FTZ.TRUNC.NTZ R0, R0 ;  /* 0x0000000000007305 */ /* 0x000e24000021f100 */
[----:B0-----:R-:W-:Y:S01]  /*e660*/  PRMT R19, R0, 0x7610, R19 ;  /* 0x0000761000137816 */ /* 0x001fe20000000013 */
[----:B------:R-:W-:Y:S06]  /*e670*/  BRA `(.L_x_14929) ;  /* 0x0000000400ac7947 */ /* 0x000fec0003800000 */
.L_x_14936:
        /* <DEDUP_REMOVED lines=10> */
.L_x_14943:
        /* <DEDUP_REMOVED lines=21> */
.L_x_14947:
[----:B------:R-:W-:Y:S05]  /*e870*/  BSYNC.RECONVERGENT B1 ;  /* 0x0000000000017941 */ /* 0x000fea0003800200 */
.L_x_14946:
[----:B------:R-:W-:Y:S01]  /*e880*/  IMAD.SHL.U32 R0, R0, 0x100000, RZ ;  /* 0x0010000000007824 */ /* 0x000fe200078e00ff */
[----:B------:R-:W-:-:S04]  /*e890*/  LEA R2, R2, 0x3b800000, 0x17 ;  /* 0x3b80000002027811 */ /* 0x000fc800078eb8ff */
[----:B------:R-:W-:-:S07]  /*e8a0*/  LOP3.LUT R0, R2, R0, R7, 0xfe, !PT ;  /* 0x0000000002007212 */ /* 0x000fce00078efe07 */
.L_x_14945:
[----:B------:R-:W-:Y:S05]  /*e8b0*/  BSYNC.RECONVERGENT B0 ;  /* 0x0000000000007941 */ /* 0x000fea0003800200 */
.L_x_14944:
[----:B------:R-:W0:Y:S02]  /*e8c0*/  F2I.FTZ.TRUNC.NTZ R0, R0 ;  /* 0x0000000000007305 */ /* 0x000e24000021f100 */
[----:B0-----:R-:W-:Y:S01]  /*e8d0*/  PRMT R19, R0, 0x7610, R19 ;  /* 0x0000761000137816 */ /* 0x001fe20000000013 */
[----:B------:R-:W-:Y:S06]  /*e8e0*/  BRA `(.L_x_14929) ;  /* 0x0000000400107947 */ /* 0x000fec0003800000 */
.L_x_14942:
        /* <DEDUP_REMOVED lines=21> */
.L_x_14951:
[----:B------:R-:W-:Y:S05]  /*ea40*/  BSYNC.RECONVERGENT B1 ;  /* 0x0000000000017941 */ /* 0x000fea0003800200 */
.L_x_14950:
[----:B------:R-:W-:Y:S02]  /*ea50*/  SHF.L.U32 R0, R0, 0x15, RZ ;  /* 0x0000001500007819 */ /* 0x000fe400000006ff */
[----:B------:R-:W-:-:S04]  /*ea60*/  LEA R2, R2, 0x37800000, 0x17 ;  /* 0x3780000002027811 */ /* 0x000fc800078eb8ff */
[----:B------:R-:W-:-:S07]  /*ea70*/  LOP3.LUT R0, R2, R0, R7, 0xfe, !PT ;  /* 0x0000000002007212 */ /* 0x000fce00078efe07 */
.L_x_14949:
[----:B------:R-:W-:Y:S05]  /*ea80*/  BSYNC.RECONVERGENT B0 ;  /* 0x0000000000007941 */ /* 0x000fea0003800200 */
.L_x_14948:
[----:B------:R-:W0:Y:S02]  /*ea90*/  F2I.FTZ.TRUNC.NTZ R0, R0 ;  /* 0x0000000000007305 */ /* 0x000e24000021f100 */
[----:B0-----:R-:W-:Y:S01]  /*eaa0*/  PRMT R19, R0, 0x7610, R19 ;  /* 0x0000761000137816 */ /* 0x001fe20000000013 */
[----:B------:R-:W-:Y:S06]  /*eab0*/  BRA `(.L_x_14929) ;  /* 0x00000000009c7947 */ /* 0x000fec0003800000 */
.L_x_14941:
        /* <DEDUP_REMOVED lines=14> */
.L_x_14955:
[----:B------:R-:W-:Y:S05]  /*eba0*/  BSYNC.RECONVERGENT B0 ;  /* 0x0000000000007941 */ /* 0x000fea0003800200 */
.L_x_14954:
[----:B------:R-:W0:Y:S02]  /*ebb0*/  F2I.FTZ.TRUNC.NTZ R0, R0 ;  /* 0x0000000000007305 */ /* 0x000e24000021f100 */
[----:B0-----:R-:W-:Y:S01]  /*ebc0*/  PRMT R19, R0, 0x7610, R19 ;  /* 0x0000761000137816 */ /* 0x001fe20000000013 */
[----:B------:R-:W-:Y:S06]  /*ebd0*/  BRA `(.L_x_14929) ;  /* 0x0000000000547947 */ /* 0x000fec0003800000 */
.L_x_14928:
        /* <DEDUP_REMOVED lines=16> */
.L_x_14956:
[----:B------:R-:W-:Y:S01]  /*ece0*/  PRMT R19, RZ, 0x7610, R19 ;  /* 0x00007610ff137816 */ /* 0x000fe20000000013 */
[----:B------:R-:W-:Y:S06]  /*ecf0*/  BRA `(.L_x_14929) ;  /* 0x00000000000c7947 */ /* 0x000fec0003800000 */
.L_x_14953:
[----:B------:R0:W5:Y:S01]  /*ed00*/  LDG.E.U8 R19, desc[UR36][R2.64] ;  /* 0x0000002402137981 */ /* 0x000162000c1e1100 */
[----:B------:R-:W-:Y:S05]  /*ed10*/  BRA `(.L_x_14929) ;  /* 0x0000000000047947 */ /* 0x000fea0003800000 */
.L_x_14952:
[----:B------:R1:W5:Y:S02]  /*ed20*/  LDG.E.U8 R19, desc[UR36][R2.64] ;  /* 0x0000002402137981 */ /* 0x000364000c1e1100 */
.L_x_14929:
        /* <DEDUP_REMOVED lines=16> */
.L_x_14960:
[----:B------:R1:W5:Y:S01]  /*ee30*/  LDG.E.U8 R0, desc[UR36][R2.64] ;  /* 0x0000002402007981 */ /* 0x000362000c1e1100 */
[----:B------:R-:W-:Y:S05]  /*ee40*/  BRA `(.L_x_14962) ;  /* 0x0000000c004c7947 */ /* 0x000fea0003800000 */
.L_x_14959:
        /* <DEDUP_REMOVED lines=8> */
.L_x_14964:
[----:B------:R0:W5:Y:S01]  /*eed0*/  LDG.E.U8 R0, desc[UR36][R2.64] ;  /* 0x0000002402007981 */ /* 0x000162000c1e1100 */
[----:B------:R-:W-:Y:S05]  /*eee0*/  BRA `(.L_x_14962) ;  /* 0x0000000c00247947 */ /* 0x000fea0003800000 */
.L_x_14963:
[----:B------:R2:W5:Y:S01]  /*eef0*/  LDG.E.U16 R0, desc[UR36][R2.64] ;  /* 0x0000002402007981 */ /* 0x000562000c1e1500 */
[----:B------:R-:W-:Y:S05]  /*ef00*/  BRA `(.L_x_14962) ;  /* 0x0000000c001c7947 */ /* 0x000fea0003800000 */
.L_x_14958:
        /* <DEDUP_REMOVED lines=9> */
.L_x_14966:
[----:B------:R-:W2:Y:S02]  /*efa0*/  LDG.E.U16 R4, desc[UR36][R2.64] ;  /* 0x0000002402047981 */ /* 0x000ea4000c1e1500 */
[----:B--2---:R-:W-:-:S06]  /*efb0*/  HADD2.F32 R4, -RZ, R4.H0_H0 ;  /* 0x20000004ff047230 */ /* 0x004fcc0000004100 */
[----:B------:R-:W0:Y:S02]  /*efc0*/  F2I.FTZ.TRUNC.NTZ R4, R4 ;  /* 0x0000000400047305 */ /* 0x000e24000021f100 */
[----:B0-----:R-:W-:Y:S01]  /*efd0*/  PRMT R0, R4, 0x7610, R0 ;  /* 0x0000761004007816 */ /* 0x001fe20000000000 */
[----:B------:R-:W-:Y:S06]  /*efe0*/  BRA `(.L_x_14962) ;  /* 0x0000000800e47947 */ /* 0x000fec0003800000 */
.L_x_14965:
        /* <DEDUP_REMOVED lines=9> */
.L_x_14968:
[----:B------:R-:W2:Y:S02]  /*f080*/  LDG.E.U16 R2, desc[UR36][R2.64] ;  /* 0x0000002402027981 */ /* 0x000ea4000c1e1500 */
[----:B--2---:R-:W-:-:S06]  /*f090*/  HADD2.F32 R4, -RZ, R2.H0_H0 ;  /* 0x20000002ff047230 */ /* 0x004fcc0000004100 */
[----:B------:R-:W0:Y:S02]  /*f0a0*/  F2I.FTZ.TRUNC.NTZ R4, R4 ;  /* 0x0000000400047305 */ /* 0x000e24000021f100 */
[----:B0-----:R-:W-:Y:S01]  /*f0b0*/  PRMT R0, R4, 0x7610, R0 ;  /* 0x0000761004007816 */ /* 0x001fe20000000000 */
[----:B------:R-:W-:Y:S06]  /*f0c0*/  BRA `(.L_x_14962) ;  /* 0x0000000800ac7947 */ /* 0x000fec0003800000 */
.L_x_14967:
[----:B------:R-:W2:Y:S02]  /*f0d0*/  LDG.E.64 R2, desc[UR36][R2.64] ;  /* 0x0000002402027981 */ /* 0x000ea4000c1e1b00 */
[----:B--2---:R0:W1:Y:S02]  /*f0e0*/  F2I.F64.TRUNC R0, R2 ;  /* 0x0000000200007311 */ /* 0x004064000030d100 */
[----:B01----:R-:W-:Y:S05]  /*f0f0*/  BRA `(.L_x_14962) ;  /* 0x0000000800a07947 */ /* 0x003fea0003800000 */
.L_x_14957:
        /* <DEDUP_REMOVED lines=12> */
.L_x_14971:
[----:B------:R-:W2:Y:S02]  /*f1c0*/  LDG.E.64 R2, desc[UR36][R2.64] ;  /* 0x0000002402027981 */ /* 0x000ea4000c1e1b00 */
[----:B--2---:R0:W1:Y:S02]  /*f1d0*/  F2I.F64.TRUNC R0, R2 ;  /* 0x0000000200007311 */ /* 0x004064000030d100 */
[----:B01----:R-:W-:Y:S05]  /*f1e0*/  BRA `(.L_x_14962) ;  /* 0x0000000800647947 */ /* 0x003fea0003800000 */
.L_x_14970:
        /* <DEDUP_REMOVED lines=27> */
.L_x_14973:
        /* <DEDUP_REMOVED lines=14> */
.L_x_14972:
[----:B------:R-:W2:Y:S02]  /*f480*/  LDG.E.U16 R4, desc[UR36][R2.64] ;  /* 0x0000002402047981 */ /* 0x000ea4000c1e1500 */
[----:B--2---:R-:W-:-:S06]  /*f490*/  IMAD.U32 R4, R4, 0x10000, RZ ;  /* 0x0001000004047824 */ /* 0x004fcc00078e00ff */
[----:B------:R-:W0:Y:S02]  /*f4a0*/  F2I.FTZ.TRUNC.NTZ R4, R4 ;  /* 0x0000000400047305 */ /* 0x000e24000021f100 */
[----:B0-----:R-:W-:Y:S01]  /*f4b0*/  PRMT R0, R4, 0x7610, R0 ;  /* 0x0000761004007816 */ /* 0x001fe20000000000 */
[----:B------:R-:W-:Y:S06]  /*f4c0*/  BRA `(.L_x_14962) ;  /* 0x0000000400ac7947 */ /* 0x000fec0003800000 */
.L_x_14969:
        /* <DEDUP_REMOVED lines=10> */
.L_x_14976:
        /* <DEDUP_REMOVED lines=21> */
.L_x_14980:
[----:B------:R-:W-:Y:S05]  /*f6c0*/  BSYNC.RECONVERGENT B1 ;  /* 0x0000000000017941 */ /* 0x000fea0003800200 */
.L_x_14979:
[----:B------:R-:W-:Y:S02]  /*f6d0*/  SHF.L.U32 R0, R0, 0x14, RZ ;  /* 0x0000001400007819 */ /* 0x000fe400000006ff */
[----:B------:R-:W-:-:S04]  /*f6e0*/  LEA R2, R2, 0x3b800000, 0x17 ;  /* 0x3b80000002027811 */ /* 0x000fc800078eb8ff */
[----:B------:R-:W-:-:S07]  /*f6f0*/  LOP3.LUT R4, R2, R0, R7, 0xfe, !PT ;  /* 0x0000000002047212 */ /* 0x000fce00078efe07 */
.L_x_14978:
[----:B------:R-:W-:Y:S05]  /*f700*/  BSYNC.RECONVERGENT B0 ;  /* 0x0000000000007941 */ /* 0x000fea0003800200 */
.L_x_14977:
[----:B------:R-:W0:Y:S02]  /*f710*/  F2I.FTZ.TRUNC.NTZ R4, R4 ;  /* 0x0000000400047305 */ /* 0x000e24000021f100 */
[----:B0-----:R-:W-:Y:S01]  /*f720*/  PRMT R0, R4, 0x7610, R0 ;  /* 0x0000761004007816 */ /* 0x001fe20000000000 */
[----:B------:R-:W-:Y:S06]  /*f730*/  BRA `(.L_x_14962) ;  /* 0x0000000400107947 */ /* 0x000fec0003800000 */
.L_x_14975:
        /* <DEDUP_REMOVED lines=21> */
.L_x_14984:
[----:B------:R-:W-:Y:S05]  /*f890*/  BSYNC.RECONVERGENT B1 ;  /* 0x0000000000017941 */ /* 0x000fea0003800200 */
.L_x_14983:
[----:B------:R-:W-:Y:S01]  /*f8a0*/  IMAD.SHL.U32 R0, R0, 0x200000, RZ ;  /* 0x0020000000007824 */ /* 0x000fe200078e00ff */
[----:B------:R-:W-:-:S04]  /*f8b0*/  LEA R2, R2, 0x37800000, 0x17 ;  /* 0x3780000002027811 */ /* 0x000fc800078eb8ff */
[----:B------:R-:W-:-:S07]  /*f8c0*/  LOP3.LUT R4, R2, R0, R7, 0xfe, !PT ;  /* 0x0000000002047212 */ /* 0x000fce00078efe07 */
.L_x_14982:
[----:B------:R-:W-:Y:S05]  /*f8d0*/  BSYNC.RECONVERGENT B0 ;  /* 0x0000000000007941 */ /* 0x000fea0003800200 */
.L_x_14981:
[----:B------:R-:W0:Y:S02]  /*f8e0*/  F2I.FTZ.TRUNC.NTZ R4, R4 ;  /* 0x0000000400047305 */ /* 0x000e24000021f100 */
[----:B0-----:R-:W-:Y:S01]  /*f8f0*/  PRMT R0, R4, 0x7610, R0 ;  /* 0x0000761004007816 */ /* 0x001fe20000000000 */
[----:B------:R-:W-:Y:S06]  /*f900*/  BRA `(.L_x_14962) ;  /* 0x00000000009c7947 */ /* 0x000fec0003800000 */
.L_x_14974:
        /* <DEDUP_REMOVED lines=14> */
.L_x_14988:
[----:B------:R-:W-:Y:S05]  /*f9f0*/  BSYNC.RECONVERGENT B0 ;  /* 0x0000000000007941 */ /* 0x000fea0003800200 */
.L_x_14987:
[----:B------:R-:W0:Y:S02]  /*fa00*/  F2I.FTZ.TRUNC.NTZ R4, R4 ;  /* 0x0000000400047305 */ /* 0x000e24000021f100 */
[----:B0-----:R-:W-:Y:S01]  /*fa10*/  PRMT R0, R4, 0x7610, R0 ;  /* 0x0000761004007816 */ /* 0x001fe20000000000 */
[----:B------:R-:W-:Y:S06]  /*fa20*/  BRA `(.L_x_14962) ;  /* 0x0000000000547947 */ /* 0x000fec0003800000 */
.L_x_14961:
        /* <DEDUP_REMOVED lines=15> */
[----:B--2-45:R-:W-:Y:S05]  /*fb20*/  CALL.ABS.NOINC R2 ;  /* 0x0000000002007343 */ /* 0x034fea0003c00000 */
.L_x_14989:
[----:B------:R-:W-:Y:S01]  /*fb30*/  PRMT R0, RZ, 0x7610, R0 ;  /* 0x00007610ff007816 */ /* 0x000fe20000000000 */
[----:B------:R-:W-:Y:S06]  /*fb40*/  BRA `(.L_x_14962) ;  /* 0x00000000000c7947 */ /* 0x000fec0003800000 */
.L_x_14986:
[----:B------:R0:W5:Y:S01]  /*fb50*/  LDG.E.U8 R0, desc[UR36][R2.64] ;  /* 0x0000002402007981 */ /* 0x000162000c1e1100 */
[----:B------:R-:W-:Y:S05]  /*fb60*/  BRA `(.L_x_14962) ;  /* 0x0000000000047947 */ /* 0x000fea0003800000 */
.L_x_14985:
[----:B------:R0:W5:Y:S02]  /*fb70*/  LDG.E.U8 R0, desc[UR36][R2.64] ;  /* 0x0000002402007981 */ /* 0x000164000c1e1100 */
.L_x_14962:
[----:B------:R-:W-:Y:S01]  /*fb80*/  UPRMT UR4, UR43, 0x9910, URZ ;  /* 0x000099102b047896 */ /* 0x000fe200080000ff */
[----:B----45:R-:W-:Y:S02]  /*fb90*/  PRMT R19, R19, 0x9910, RZ ;  /* 0x0000991013137816 */ /* 0x030fe400000000ff */
[----:B0123--:R-:W-:Y:S01]  /*fba0*/  PRMT R3, R0, 0x9910, RZ ;  /* 0x0000991000037816 */ /* 0x00ffe200000000ff */
[----:B------:R-:W-:Y:S02]  /*fbb0*/  UISETP.GT.AND UP0, UPT, UR4, 0x9, UPT ;  /* 0x000000090400788c */ /* 0x000fe4000bf04270 */
[----:B------:R-:W-:-:S04]  /*fbc0*/  IMAD.MOV.U32 R0, RZ, RZ, R19 ;  /* 0x000000ffff007224 */ /* 0x000fc800078e0013 */
        /* <DEDUP_REMOVED lines=12> */
.L_x_14993:
[----:B------:R-:W-:Y:S01]  /*fc90*/  STG.E.U8 desc[UR36][R16.64], R5 ;  /* 0x0000000510007986 */ /* 0x000fe2000c101124 */
[----:B------:R-:W-:Y:S05]  /*fca0*/  EXIT ;  /* 0x000000000000794d */ /* 0x000fea0003800000 */
.L_x_14992:
        /* <DEDUP_REMOVED lines=10> */
[----:B------:R-:W-:Y:S01]  /*fd50*/  STG.E.64 desc[UR36][R16.64], R2 ;  /* 0x0000000210007986 */ /* 0x000fe2000c101b24 */
[----:B------:R-:W-:Y:S05]  /*fd60*/  EXIT ;  /* 0x000000000000794d */ /* 0x000fea0003800000 */
.L_x_14996:
[----:B------:R-:W-:-:S04]  /*fd70*/  LOP3.LUT R5, R5, 0xffff, RZ, 0xc0, !PT ;  /* 0x0000ffff05057812 */ /* 0x000fc800078ec0ff */
[----:B------:R-:W-:-:S05]  /*fd80*/  PRMT R3, R5, 0x8880, RZ ;  /* 0x0000888005037816 */ /* 0x000fca00000000ff */
[----:B------:R-:W-:Y:S01]  /*fd90*/  STG.E desc[UR36][R16.64], R3 ;  /* 0x0000000310007986 */ /* 0x000fe2000c101924 */
[----:B------:R-:W-:Y:S05]  /*fda0*/  EXIT ;  /* 0x000000000000794d */ /* 0x000fea0003800000 */
.L_x_14995:
[----:B------:R-:W-:-:S04]  /*fdb0*/  PRMT R3, R5, 0x8880, RZ ;  /* 0x0000888005037816 */ /* 0x000fc800000000ff */
[----:B------:R-:W-:-:S05]  /*fdc0*/  PRMT R3, R3, 0x7710, RZ ;  /* 0x0000771003037816 */ /* 0x000fca00000000ff */
[----:B------:R-:W-:Y:S01]  /*fdd0*/  STG.E.U16 desc[UR36][R16.64], R3 ;  /* 0x0000000310007986 */ /* 0x000fe2000c101524 */
[----:B------:R-:W-:Y:S05]  /*fde0*/  EXIT ;  /* 0x000000000000794d */ /* 0x000fea0003800000 */
.L_x_14991:
[----:B------:R-:W-:-:S09]  /*fdf0*/  UISETP.GT.AND UP0, UPT, UR4, 0x6, UPT ;  /* 0x000000060400788c */ /* 0x000fd2000bf04270 */
[----:B------:R-:W-:Y:S05]  /*fe00*/  BRA.U UP0, `(.L_x_14997) ;  /* 0x00000001002c7547 */ /* 0x000fea000b800000 */
[----:B------:R-:W-:-:S09]  /*fe10*/  UISETP.NE.AND UP0, UPT, UR4, 0x5, UPT ;  /* 0x000000050400788c */ /* 0x000fd2000bf05270 */
[----:B------:R-:W-:Y:S05]  /*fe20*/  BRA.U !UP0, `(.L_x_14998) ;  /* 0x0000000108147547 */ /* 0x000fea000b800000 */
[----:B------:R-:W-:-:S09]  /*fe30*/  UISETP.NE.AND UP0, UPT, UR4, 0x6, UPT ;  /* 0x000000060400788c */ /* 0x000fd2000bf05270 */
[----:B------:R-:W-:Y:S05]  /*fe40*/  BRA.U UP0, `(.L_x_14994) ;  /* 0x0000000900347547 */ /* 0x000fea000b800000 */
[----:B------:R-:W0:Y:S02]  /*fe50*/  I2F.S8 R3, R5 ;  /* 0x0000000500037306 */ /* 0x000e240000001400 */
[----:B0-----:R-:W-:Y:S01]  /*fe60*/  STG.E desc[UR36][R16.64], R3 ;  /* 0x0000000310007986 */ /* 0x001fe2000c101924 */
[----:B------:R-:W-:Y:S05]  /*fe70*/  EXIT ;  /* 0x000000000000794d */ /* 0x000fea0003800000 */
.L_x_14998:
[----:B------:R-:W0:Y:S02]  /*fe80*/  I2F.S8 R0, R5 ;  /* 0x0000000500007306 */ /* 0x000e240000001400 */
[----:B0-----:R-:W-:-:S05]  /*fe90*/  F2FP.F16.F32.PACK_AB R0, RZ, R0 ;  /* 0x00000000ff00723e */ /* 0x001fca00000000ff */
[----:B------:R-:W-:Y:S01]  /*fea0*/  STG.E.U16 desc[UR36][R16.64], R0 ;  /* 0x0000000010007986 */ /* 0x000fe2000c101524 */
[----:B------:R-:W-:Y:S05]  /*feb0*/  EXIT ;  /* 0x000000000000794d */ /* 0x000fea0003800000 */
.L_x_14997:
        /* <DEDUP_REMOVED lines=8> */
[----:B0-----:R-:W-:Y:S01]  /*ff40*/  STG.E.64 desc[UR36][R16.64], R2 ;  /* 0x0000000210007986 */ /* 0x001fe2000c101b24 */
[----:B------:R-:W-:Y:S05]  /*ff50*/  EXIT ;  /* 0x000000000000794d */ /* 0x000fea0003800000 */
.L_x_15000:
[----:B------:R-:W0:Y:S02]  /*ff60*/  I2F.S8 R5, R5 ;  /* 0x0000000500057306 */ /* 0x000e240000001400 */
[----:B0-----:R-:W-:-:S04]  /*ff70*/  F2FP.F16.F32.PACK_AB R3, RZ, R5 ;  /* 0x00000005ff03723e */ /* 0x001fc800000000ff */
[----:B------:R-:W-:-:S05]  /*ff80*/  PRMT R3, R3, 0x5410, RZ ;  /* 0x0000541003037816 */ /* 0x000fca00000000ff */
[----:B------:R-:W-:Y:S01]  /*ff90*/  STG.E desc[UR36][R16.64], R3 ;  /* 0x0000000310007986 */ /* 0x000fe2000c101924 */
[----:B------:R-:W-:Y:S05]  /*ffa0*/  EXIT ;  /* 0x000000000000794d */ /* 0x000fea0003800000 */
.L_x_14999:
[----:B------:R-:W-:-:S04]  /*ffb0*/  PRMT R2, R5, 0x8880, RZ ;  /* 0x0000888005027816 */ /* 0x000fc800000000ff */
[----:B------:R-:W-:-:S06]  /*ffc0*/  PRMT R2, R2, 0x7710, RZ ;  /* 0x0000771002027816 */ /* 0x000fcc00000000ff */
[----:B------:R-:W0:Y:S02]  /*ffd0*/  I2F.F64.S16 R2, R2 ;  /* 0x0000000200027312 */ /* 0x000e240000101c00 */
[----:B0-----:R-:W-:Y:S01]  /*ffe0*/  STG.E.64 desc[UR36][R16.64], R2 ;  /* 0x0000000210007986 */ /* 0x001fe2000c101b24 */
[----:B------:R-:W-:Y:S05]  /*fff0*/  EXIT ;  /* 0x000000000000794d */ /* 0x000fea0003800000 */
.L_x_14990:
        /* <DEDUP_REMOVED lines=12> */
[----:B------:R-:W-:Y:S01]  /*100c0*/  STG.E.U16 desc[UR36][R16.64], R3 ;  /* 0x0000000310007986 */ /* 0x000fe2000c101524 */
[----:B------:R-:W-:Y:S05]  /*100d0*/  EXIT ;  /* 0x000000000000794d */ /* 0x000fea0003800000 */
.L_x_15004:
        /* <DEDUP_REMOVED lines=17> */
.L_x_15007:
[----:B------:R-:W-:-:S04]  /*101f0*/  SHF.R.U32.HI R3, RZ, 0x18, R3 ;  /* 0x00000018ff037819 */ /* 0x000fc80000011603 */
[----:B------:R-:W-:-:S04]  /*10200*/  LOP3.LUT R0, R0, 0x80, R3, 0xf8, !PT ;  /* 0x0000008000007812 */ /* 0x000fc800078ef803 */
[----:B------:R-:W-:-:S07]  /*10210*/  PRMT R8, R0, 0x7610, R8 ;  /* 0x0000761000087816 */ /* 0x000fce0000000008 */
.L_x_15006:
[----:B------:R-:W-:Y:S05]  /*10220*/  BSYNC.RECONVERGENT B0 ;  /* 0x0000000000007941 */ /* 0x000fea0003800200 */
.L_x_15005:
[----:B------:R-:W-:Y:S01]  /*10230*/  STG.E.U8 desc[UR36][R16.64], R8 ;  /* 0x0000000810007986 */ /* 0x000fe2000c101124 */
[----:B------:R-:W-:Y:S05]  /*10240*/  EXIT ;  /* 0x000000000000794d */ /* 0x000fea0003800000 */
.L_x_15003:
        /* <DEDUP_REMOVED lines=17> */
.L_x_15010:
[----:B------:R-:W-:-:S04]  /*10360*/  SHF.R.U32.HI R3, RZ, 0x18, R3 ;  /* 0x00000018ff037819 */ /* 0x000fc80000011603 */
[----:B------:R-:W-:-:S04]  /*10370*/  LOP3.LUT R0, R0, 0x80, R3, 0xf8, !PT ;  /* 0x0000008000007812 */ /* 0x000fc800078ef803 */
[----:B------:R-:W-:-:S07]  /*10380*/  PRMT R8, R0, 0x7610, R8 ;  /* 0x0000761000087816 */ /* 0x000fce0000000008 */
.L_x_15009:
[----:B------:R-:W-:Y:S05]  /*10390*/  BSYNC.RECONVERGENT B0 ;  /* 0x0000000000007941 */ /* 0x000fea0003800200 */
.L_x_15008:
[----:B------:R-:W-:Y:S01]  /*103a0*/  STG.E.U8 desc[UR36][R16.64], R8 ;  /* 0x0000000810007986 */ /* 0x000fe2000c101124 */
[----:B------:R-:W-:Y:S05]  /*103b0*/  EXIT ;  /* 0x000000000000794d */ /* 0x000fea0003800000 */
.L_x_15002:
        /* <DEDUP_REMOVED lines=22> */
.L_x_15012:
[----:B------:R-:W-:-:S04]  /*10520*/  LOP3.LUT R5, R5, 0xffff, RZ, 0xc0, !PT ;  /* 0x0000ffff05057812 */ /* 0x000fc800078ec0ff */
[----:B------:R-:W-:-:S05]  /*10530*/  PRMT R5, R5, 0x8880, RZ ;  /* 0x0000888005057816 */ /* 0x000fca00000000ff */
[----:B------:R-:W-:-:S05]  /*10540*/  IMAD.MOV.U32 R2, RZ, RZ, R5 ;  /* 0x000000ffff027224 */ /* 0x000fca00078e0005 */
[----:B------:R-:W-:-:S05]  /*10550*/  SHF.R.S32.HI R3, RZ, 0x1f, R2 ;  /* 0x0000001fff037819 */ /* 0x000fca0000011402 */
[----:B------:R-:W-:Y:S01]  /*10560*/  STG.E.64 desc[UR36][R16.64], R2 ;  /* 0x0000000210007986 */ /* 0x000fe2000c101b24 */
[----:B------:R-:W-:Y:S05]  /*10570*/  EXIT ;  /* 0x000000000000794d */ /* 0x000fea0003800000 */
.L_x_15011:
[----:B------:R-:W-:-:S04]  /*10580*/  LOP3.LUT R5, R5, 0xffff, RZ, 0xc0, !PT ;  /* 0x0000ffff05057812 */ /* 0x000fc800078ec0ff */
[----:B------:R-:W-:-:S05]  /*10590*/  PRMT R3, R5, 0x8880, RZ ;  /* 0x0000888005037816 */ /* 0x000fca00000000ff */
[----:B------:R-:W-:Y:S01]  /*105a0*/  STG.E desc[UR36][R16.64], R3 ;  /* 0x0000000310007986 */ /* 0x000fe2000c101924 */
[----:B------:R-:W-:Y:S05]  /*105b0*/  EXIT ;  /* 0x000000000000794d */ /* 0x000fea0003800000 */
.L_x_15001:
        /* <DEDUP_REMOVED lines=8> */
[----:B------:R-:W-:Y:S01]  /*10640*/  STG.E.U8 desc[UR36][R16.64], R3 ;  /* 0x0000000310007986 */ /* 0x000fe2000c101124 */
[----:B------:R-:W-:Y:S05]  /*10650*/  EXIT ;  /* 0x000000000000794d */ /* 0x000fea0003800000 */
.L_x_15014:
[----:B------:R-:W-:Y:S02]  /*10660*/  PRMT R4, R5, 0x8880, RZ ;  /* 0x0000888005047816 */ /* 0x000fe400000000ff */
[----:B------:R-:W-:Y:S02]  /*10670*/  CS2R R6, SRZ ;  /* 0x0000000000067805 */ /* 0x000fe4000001ff00 */
[----:B------:R-:W-:-:S06]  /*10680*/  PRMT R4, R4, 0x7710, RZ ;  /* 0x0000771004047816 */ /* 0x000fcc00000000ff */
[----:B------:R-:W0:Y:S02]  /*10690*/  I2F.F64.S16 R4, R4 ;  /* 0x0000000400047312 */ /* 0x000e240000101c00 */
[----:B0-----:R-:W-:Y:S01]  /*106a0*/  STG.E.128 desc[UR36][R16.64], R4 ;  /* 0x0000000410007986 */ /* 0x001fe2000c101d24 */
[----:B------:R-:W-:Y:S05]  /*106b0*/  EXIT ;  /* 0x000000000000794d */ /* 0x000fea0003800000 */
.L_x_15013:
[----:B------:R-:W-:-:S09]  /*106c0*/  UISETP.NE.AND UP0, UPT, UR4, 0xf, UPT ;  /* 0x0000000f0400788c */ /* 0x000fd2000bf05270 */
[----:B------:R-:W-:Y:S05]  /*106d0*/  BRA.U !UP0, `(.L_x_15015) ;  /* 0x0000000108e87547 */ /* 0x000fea000b800000 */
[----:B------:R-:W-:-:S09]  /*106e0*/  UISETP.NE.AND UP0, UPT, UR4, 0x17, UPT ;  /* 0x000000170400788c */ /* 0x000fd2000bf05270 */
[----:B------:R-:W-:Y:S05]  /*106f0*/  BRA.U !UP0, `(.L_x_15016) ;  /* 0x0000000108907547 */ /* 0x000fea000b800000 */
[----:B------:R-:W-:-:S09]  /*10700*/  UISETP.NE.AND UP0, UPT, UR4, 0x18, UPT ;  /* 0x000000180400788c */ /* 0x000fd2000bf05270 */
[----:B------:R-:W-:Y:S05]  /*10710*/  BRA.U !UP0, `(.L_x_15017) ;  /* 0x0000000108447547 */ /* 0x000fea000b800000 */
.L_x_14994:
        /* <DEDUP_REMOVED lines=16> */
.L_x_15018:
[----:B------:R-:W-:Y:S05]  /*10820*/  EXIT ;  /* 0x000000000000794d */ /* 0x000fea0003800000 */
.L_x_15017:
        /* <DEDUP_REMOVED lines=13> */
.L_x_15020:
[----:B------:R-:W-:Y:S05]  /*10900*/  BSYNC.RECONVERGENT B0 ;  /* 0x0000000000007941 */ /* 0x000fea0003800200 */
.L_x_15019:
[----:B------:R-:W-:-:S05]  /*10910*/  LOP3.LUT R3, R0, 0x80, R3, 0xf8, !PT ;  /* 0x0000008000037812 */ /* 0x000fca00078ef803 */
[----:B------:R-:W-:Y:S01]  /*10920*/  STG.E.U8 desc[UR36][R16.64], R3 ;  /* 0x0000000310007986 */ /* 0x000fe2000c101124 */
[----:B------:R-:W-:Y:S05]  /*10930*/  EXIT ;  /* 0x000000000000794d */ /* 0x000fea0003800000 */
.L_x_15016:
        /* <DEDUP_REMOVED lines=12> */
.L_x_15022:
[----:B------:R-:W-:Y:S01]  /*10a00*/  IMAD.MOV.U32 R0, RZ, RZ, 0x7f ;  /* 0x0000007fff007424 */ /* 0x000fe200078e00ff */
[----:B------:R-:W-:-:S04]  /*10a10*/  ISETP.GT.U32.AND P0, PT, R2, 0x7f800000, PT ;  /* 0x7f8000000200780c */ /* 0x000fc80003f04070 */
[----:B------:R-:W-:-:S09]  /*10a20*/  SEL R0, R0, 0x7c, P0 ;  /* 0x0000007c00007807 */ /* 0x000fd20000000000 */
.L_x_15023:
[----:B------:R-:W-:Y:S05]  /*10a30*/  BSYNC.RECONVERGENT B0 ;  /* 0x0000000000007941 */ /* 0x000fea0003800200 */
.L_x_15021:
[----:B------:R-:W-:-:S04]  /*10a40*/  SHF.R.U32.HI R3, RZ, 0x18, R3 ;  /* 0x00000018ff037819 */ /* 0x000fc80000011603 */
[----:B------:R-:W-:-:S05]  /*10a50*/  LOP3.LUT R3, R0, 0x80, R3, 0xf8, !PT ;  /* 0x0000008000037812 */ /* 0x000fca00078ef803 */
[----:B------:R-:W-:Y:S01]  /*10a60*/  STG.E.U8 desc[UR36][R16.64], R3 ;  /* 0x0000000310007986 */ /* 0x000fe2000c101124 */
[----:B------:R-:W-:Y:S05]  /*10a70*/  EXIT ;  /* 0x000000000000794d */ /* 0x000fea0003800000 */
.L_x_15015:
[----:B------:R-:W0:Y:S02]  /*10a80*/  I2F.S8 R0, R5 ;  /* 0x0000000500007306 */ /* 0x000e240000001400 */
[----:B0-----:R-:W-:-:S05]  /*10a90*/  F2FP.BF16.F32.PACK_AB R0, RZ, R0 ;  /* 0x00000000ff00723e */ /* 0x001fca00000010ff */
[----:B------:R-:W-:Y:S01]  /*10aa0*/  STG.E.U16 desc[UR36][R16.64], R0 ;  /* 0x0000000010007986 */ /* 0x000fe2000c101524 */
[----:B------:R-:W-:Y:S05]  /*10ab0*/  EXIT ;  /* 0x000000000000794d */ /* 0x000fea0003800000 */
.L_x_15024:
        /* <DEDUP_REMOVED lines=12> */
.L_x_17082:


//--------------------- .text._ZN2at6native27unrolled_elementwise_kernelINS0_13BinaryFunctorIaaaNS0_15binary_internal10MulFunctorIaEEEESt5arrayIPcLm3EELi4E23TrivialOffsetCalculatorILi2EjESA_ILi1EjENS0_6memory12LoadWithCastILi2EEENSD_13StoreWithCastILi1EEEEEviT_T0_T2_T3_T4_T5_ --------------------------
	.section	.text._ZN2at6native27unrolled_elementwise_kernelINS0_13BinaryFunctorIaaaNS0_15binary_internal10MulFunctorIaEEEESt5arrayIPcLm3EELi4E23TrivialOffsetCalculatorILi2EjESA_ILi1EjENS0_6memory12LoadWithCastILi2EEENSD_13StoreWithCastILi1EEEEEviT_T0_T2_T3_T4_T5_,"ax",@progbits
	.align	128
        .global         _ZN2at6native27unrolled_elementwise_kernelINS0_13BinaryFunctorIaaaNS0_15binary_internal10MulFunctorIaEEEESt5arrayIPcLm3EELi4E23TrivialOffsetCalculatorILi2EjESA_ILi1EjENS0_6memory12LoadWithCastILi2EEENSD_13StoreWithCastILi1EEEEEviT_T0_T2_T3_T4_T5_
        .type           _ZN2at6native27unrolled_elementwise_kernelINS0_13BinaryFunctorIaaaNS0_15binary_internal10MulFunctorIaEEEESt5arrayIPcLm3EELi4E23TrivialOffsetCalculatorILi2EjESA_ILi1EjENS0_6memory12LoadWithCastILi2EEENSD_13StoreWithCastILi1EEEEEviT_T0_T2_T3_T4_T5_,@function
        .size           _ZN2at6native27unrolled_elementwise_kernelINS0_13BinaryFunctorIaaaNS0_15binary_internal10MulFunctorIaEEEESt5arrayIPcLm3EELi4E23TrivialOffsetCalculatorILi2EjESA_ILi1EjENS0_6memory12LoadWithCastILi2EEENSD_13StoreWithCastILi1EEEEEviT_T0_T2_T3_T4_T5_,(.L_x_17083 - _ZN2at6native27unrolled_elementwise_kernelINS0_13BinaryFunctorIaaaNS0_15binary_internal10MulFunctorIaEEEESt5arrayIPcLm3EELi4E23TrivialOffsetCalculatorILi2EjESA_ILi1EjENS0_6memory12LoadWithCastILi2EEENSD_13StoreWithCastILi1EEEEEviT_T0_T2_T3_T4_T5_)
        .other          _ZN2at6native27unrolled_elementwise_kernelINS0_13BinaryFunctorIaaaNS0_15binary_internal10MulFunctorIaEEEESt5arrayIPcLm3EELi4E23TrivialOffsetCalculatorILi2EjESA_ILi1EjENS0_6memory12LoadWithCastILi2EEENSD_13StoreWithCastILi1EEEEEviT_T0_T2_T3_T4_T5_,@"STO_CUDA_ENTRY STV_DEFAULT"
_ZN2at6native27unrolled_elementwise_kernelINS0_13BinaryFunctorIaaaNS0_15binary_internal10MulFunctorIaEEEESt5arrayIPcLm3EELi4E23TrivialOffsetCalculatorILi2EjESA_ILi1EjENS0_6memory12LoadWithCastILi2EEENSD_13StoreWithCastILi1EEEEEviT_T0_T2_T3_T4_T5_:
.text._ZN2at6native27unrolled_elementwise_kernelINS0_13BinaryFunctorIaaaNS0_15binary_internal10MulFunctorIaEEEESt5arrayIPcLm3EELi4E23TrivialOffsetCalculatorILi2EjESA_ILi1EjENS0_6memory12LoadWithCastILi2EEENSD_13StoreWithCastILi1EEEEEviT_T0_T2_T3_T4_T5_:
        /* <DEDUP_REMOVED lines=33> */
.L_x_15030:
[----:B------:R3:W5:Y:S01]  /*0210*/  LDG.E.U8 R16, desc[UR36][R4.64] ;  /* 0x0000002404107981 */ /* 0x000762000c1e1100 */
[----:B------:R-:W-:Y:S05]  /*0220*/  BRA `(.L_x_15032) ;  /* 0x0000000c00507947 */ /* 0x000fea0003800000 */
.L_x_15029:
        /* <DEDUP_REMOVED lines=8> */
.L_x_15034:
[----:B------:R1:W5:Y:S01]  /*02b0*/  LDG.E.U8 R16, desc[UR36][R4.64] ;  /* 0x0000002404107981 */ /* 0x000362000c1e1100 */
[----:B------:R-:W-:Y:S05]  /*02c0*/  BRA `(.L_x_15032) ;  /* 0x0000000c00287947 */ /* 0x000fea0003800000 */
.L_x_15033:
[----:B------:R2:W5:Y:S01]  /*02d0*/  LDG.E.U16 R16, desc[UR36][R4.64] ;  /* 0x0000002404107981 */ /* 0x000562000c1e1500 */
[----:B------:R-:W-:Y:S05]  /*02e0*/  BRA `(.L_x_15032) ;  /* 0x0000000c00207947 */ /* 0x000fea0003800000 */
.L_x_15028:
        /* <DEDUP_REMOVED lines=9> */
.L_x_15036:
[----:B------:R-:W2:Y:S02]  /*0380*/  LDG.E.U16 R0, desc[UR36][R4.64] ;  /* 0x0000002404007981 */ /* 0x000ea4000c1e1500 */
[----:B--2---:R-:W-:-:S06]  /*0390*/  HADD2.F32 R0, -RZ, R0.H0_H0 ;  /* 0x20000000ff007230 */ /* 0x004fcc0000004100 */
[----:B------:R-:W0:Y:S02]  /*03a0*/  F2I.FTZ.TRUNC.NTZ R0, R0 ;  /* 0x0000000000007305 */ /* 0x000e24000021f100 */
[----:B0-----:R-:W-:Y:S01]  /*03b0*/  PRMT R16, R0, 0x7610, R16 ;  /* 0x0000761000107816 */ /* 0x001fe20000000010 */
[----:B------:R-:W-:Y:S06]  /*03c0*/  BRA `(.L_x_15032) ;  /* 0x0000000800e87947 */ /* 0x000fec0003800000 */
.L_x_15035:
        /* <DEDUP_REMOVED lines=9> */
.L_x_15038:
[----:B------:R-:W2:Y:S02]  /*0460*/  LDG.E.U16 R4, desc[UR36][R4.64] ;  /* 0x0000002404047981 */ /* 0x000ea4000c1e1500 */
[----:B--2---:R-:W-:-:S06]  /*0470*/  HADD2.F32 R0, -RZ, R4.H0_H0 ;  /* 0x20000004ff007230 */ /* 0x004fcc0000004100 */
[----:B------:R-:W0:Y:S02]  /*0480*/  F2I.FTZ.TRUNC.NTZ R0, R0 ;  /* 0x0000000000007305 */ /* 0x000e24000021f100 */
[----:B0-----:R-:W-:Y:S01]  /*0490*/  PRMT R16, R0, 0x7610, R16 ;  /* 0x0000761000107816 */ /* 0x001fe20000000010 */
[----:B------:R-:W-:Y:S06]  /*04a0*/  BRA `(.L_x_15032) ;  /* 0x0000000800b07947 */ /* 0x000fec0003800000 */
.L_x_15037:
[----:B------:R-:W2:Y:S02]  /*04b0*/  LDG.E.64 R4, desc[UR36][R4.64] ;  /* 0x0000002404047981 */ /* 0x000ea4000c1e1b00 */
[----:B--2---:R0:W1:Y:S02]  /*04c0*/  F2I.F64.TRUNC R16, R4 ;  /* 0x0000000400107311 */ /* 0x004064000030d100 */
[----:B01----:R-:W-:Y:S05]  /*04d0*/  BRA `(.L_x_15032) ;  /* 0x0000000800a47947 */ /* 0x003fea0003800000 */
.L_x_15027:
        /* <DEDUP_REMOVED lines=12> */
.L_x_15041:
[----:B------:R-:W2:Y:S02]  /*05a0*/  LDG.E.64 R4, desc[UR36][R4.64] ;  /* 0x0000002404047981 */ /* 0x000ea4000c1e1b00 */
[----:B--2---:R0:W1:Y:S02]  /*05b0*/  F2I.F64.TRUNC R16, R4 ;  /* 0x0000000400107311 */ /* 0x004064000030d100 */
[----:B01----:R-:W-:Y:S05]  /*05c0*/  BRA `(.L_x_15032) ;  /* 0x0000000800687947 */ /* 0x003fea0003800000 */
.L_x_15040:
        /* <DEDUP_REMOVED lines=27> */
.L_x_15043:
        /* <DEDUP_REMOVED lines=15> */
.L_x_15042:
[----:B------:R-:W2:Y:S02]  /*0870*/  LDG.E.U16 R0, desc[UR36][R4.64] ;  /* 0x0000002404007981 */ /* 0x000ea4000c1e1500 */
[----:B--2---:R-:W-:-:S06]  /*0880*/  IMAD.U32 R0, R0, 0x10000, RZ ;  /* 0x0001000000007824 */ /* 0x004fcc00078e00ff */
[----:B------:R-:W0:Y:S02]  /*0890*/  F2I.FTZ.TRUNC.NTZ R0, R0 ;  /* 0x0000000000007305 */ /* 0x000e24000021f100 */
[----:B0-----:R-:W-:Y:S01]  /*08a0*/  PRMT R16, R0, 0x7610, R16 ;  /* 0x0000761000107816 */ /* 0x001fe20000000010 */
[----:B------:R-:W-:Y:S06]  /*08b0*/  BRA `(.L_x_15032) ;  /* 0x0000000400ac7947 */ /* 0x000fec0003800000 */
.L_x_15039:
        /* <DEDUP_REMOVED lines=10> */
.L_x_15046:
        /* <DEDUP_REMOVED lines=21> */
.L_x_15050:
[----:B------:R-:W-:Y:S05]  /*0ab0*/  BSYNC.RECONVERGENT B1 ;  /* 0x0000000000017941 */ /* 0x000fea0003800200 */
.L_x_15049:
[----:B------:R-:W-:Y:S01]  /*0ac0*/  IMAD.SHL.U32 R0, R0, 0x100000, RZ ;  /* 0x0010000000007824 */ /* 0x000fe200078e00ff */
[----:B------:R-:W-:-:S04]  /*0ad0*/  LEA R3, R3, 0x3b800000, 0x17 ;  /* 0x3b80000003037811 */ /* 0x000fc800078eb8ff */
[----:B------:R-:W-:-:S07]  /*0ae0*/  LOP3.LUT R0, R3, R0, R7, 0xfe, !PT ;  /* 0x0000000003007212 */ /* 0x000fce00078efe07 */
.L_x_15048:
[----:B------:R-:W-:Y:S05]  /*0af0*/  BSYNC.RECONVERGENT B0 ;  /* 0x0000000000007941 */ /* 0x000fea0003800200 */
.L_x_15047:
[----:B------:R-:W0:Y:S02]  /*0b00*/  F2I.FTZ.TRUNC.NTZ R0, R0 ;  /* 0x0000000000007305 */ /* 0x000e24000021f100 */
[----:B0-----:R-:W-:Y:S01]  /*0b10*/  PRMT R16, R0, 0x7610, R16 ;  /* 0x0000761000107816 */ /* 0x001fe20000000010 */
[----:B------:R-:W-:Y:S06]  /*0b20*/  BRA `(.L_x_15032) ;  /* 0x0000000400107947 */ /* 0x000fec0003800000 */
.L_x_15045:
        /* <DEDUP_REMOVED lines=21> */
.L_x_15054:
[----:B------:R-:W-:Y:S05]  /*0c80*/  BSYNC.RECONVERGENT B1 ;  /* 0x0000000000017941 */ /* 0x000fea0003800200 */
.L_x_15053:
[----:B------:R-:W-:Y:S01]  /*0c90*/  IMAD.SHL.U32 R0, R0, 0x200000, RZ ;  /* 0x0020000000007824 */ /* 0x000fe200078e00ff */
[----:B------:R-:W-:-:S04]  /*0ca0*/  LEA R3, R3, 0x37800000, 0x17 ;  /* 0x3780000003037811 */ /* 0x000fc800078eb8ff */
[----:B------:R-:W-:-:S07]  /*0cb0*/  LOP3.LUT R0, R3, R0, R7, 0xfe, !PT ;  /* 0x0000000003007212 */ /* 0x000fce00078efe07 */
.L_x_15052:
[----:B------:R-:W-:Y:S05]  /*0cc0*/  BSYNC.RECONVERGENT B0 ;  /* 0x0000000000007941 */ /* 0x000fea0003800200 */
.L_x_15051:
[----:B------:R-:W0:Y:S02]  /*0cd0*/  F2I.FTZ.TRUNC.NTZ R0, R0 ;  /* 0x0000000000007305 */ /* 0x000e24000021f100 */
[----:B0-----:R-:W-:Y:S01]  /*0ce0*/  PRMT R16, R0, 0x7610, R16 ;  /* 0x0000761000107816 */ /* 0x001fe20000000010 */
[----:B------:R-:W-:Y:S06]  /*0cf0*/  BRA `(.L_x_15032) ;  /* 0x00000000009c7947 */ /* 0x000fec0003800000 */
.L_x_15044:
[----:B------:R-:W-:-:S09]  /*0d00*/  UISETP.NE.AND UP0, UPT, UR4, 0x1c, UPT ;  /* 0x0000001c0400788c */ /* 0x000fd2000bf05270 */
[----:B------:R-:W-:Y:S05]  /*0d10*/  BRA.U !UP0, `(.L_x_15055) ;  /* 0x0000000108907547 */ /* 0x000fea000b800000 */
[----:B------:R-:W-:-:S09]  /*0d20*/  UISETP.NE.AND UP0, UPT, UR4, 0x1d, UPT ;  /* 0x0000001d0400788c */ /* 0x000fd2000bf05270 */
[----:B------:R-:W-:Y:S05]  /*0d30*/  BRA.U !UP0, `(.L_x_15056) ;  /* 0x0000000108807547 */ /* 0x000fea000b800000 */
[----:B------:R-:W-:-:S09]  /*0d40*/  UISETP.NE.AND UP0, UPT, UR4, 0x2c, UPT ;  /* 0x0000002c0400788c */ /* 0x000fd2000bf05270 */
[----:B------:R-:W-:Y:S05]  /*0d50*/  BRA.U !UP0, `(.L_x_15057) ;  /* 0x0000000108487547 */ /* 0x000fea000b800000 */
.L_x_15031:
        /* <DEDUP_REMOVED lines=16> */
.L_x_15058:
[----:B------:R-:W-:Y:S01]  /*0e60*/  PRMT R16, RZ, 0x7610, R16 ;  /* 0x00007610ff107816 */ /* 0x000fe20000000010 */
[----:B------:R-:W-:Y:S06]  /*0e70*/  BRA `(.L_x_15032) ;  /* 0x00000000003c7947 */ /* 0x000fec0003800000 */
.L_x_15057:
        /* <DEDUP_REMOVED lines=8> */
.L_x_15060:
[----:B------:R-:W-:Y:S05]  /*0f00*/  BSYNC.RECONVERGENT B0 ;  /* 0x0000000000007941 */ /* 0x000fea0003800200 */
.L_x_15059:
[----:B------:R-:W0:Y:S02]  /*0f10*/  F2I.FTZ.TRUNC.NTZ R0, R0 ;  /* 0x0000000000007305 */ /* 0x000e24000021f100 */
[----:B0-----:R-:W-:Y:S01]  /*0f20*/  PRMT R16, R0, 0x7610, R16 ;  /* 0x0000761000107816 */ /* 0x001fe20000000010 */
[----:B------:R-:W-:Y:S06]  /*0f30*/  BRA `(.L_x_15032) ;  /* 0x00000000000c7947 */ /* 0x000fec0003800000 */
.L_x_15056:
[----:B------:R0:W5:Y:S01]  /*0f40*/  LDG.E.U8 R16, desc[UR36][R4.64] ;  /* 0x0000002404107981 */ /* 0x000162000c1e1100 */
[----:B------:R-:W-:Y:S05]  /*0f50*/  BRA `(.L_x_15032) ;  /* 0x0000000000047947 */ /* 0x000fea0003800000 */
.L_x_15055:
[----:B------:R0:W5:Y:S02]  /*0f60*/  LDG.E.U8 R16, desc[UR36][R4.64] ;  /* 0x0000002404107981 */ /* 0x000164000c1e1100 */
.L_x_15032:
        /* <DEDUP_REMOVED lines=18> */
.L_x_15064:
[----:B------:R1:W5:Y:S01]  /*1090*/  LDG.E.U8 R17, desc[UR36][R4.64] ;  /* 0x0000002404117981 */ /* 0x000362000c1e1100 */
[----:B------:R-:W-:Y:S05]  /*10a0*/  BRA `(.L_x_15066) ;  /* 0x0000000c00507947 */ /* 0x000fea0003800000 */
.L_x_15063:
        /* <DEDUP_REMOVED lines=8> */
.L_x_15068:
[----:B------:R3:W5:Y:S01]  /*1130*/  LDG.E.U8 R17, desc[UR36][R4.64] ;  /* 0x0000002404117981 */ /* 0x000762000c1e1100 */
[----:B------:R-:W-:Y:S05]  /*1140*/  BRA `(.L_x_15066) ;  /* 0x0000000c00287947 */ /* 0x000fea0003800000 */
.L_x_15067:
[----:B------:R2:W5:Y:S01]  /*1150*/  LDG.E.U16 R17, desc[UR36][R4.64] ;  /* 0x0000002404117981 */ /* 0x000562000c1e1500 */
[----:B------:R-:W-:Y:S05]  /*1160*/  BRA `(.L_x_15066) ;  /* 0x0000000c00207947 */ /* 0x000fea0003800000 */
.L_x_15062:
        /* <DEDUP_REMOVED lines=9> */
.L_x_15070:
[----:B------:R-:W2:Y:S02]  /*1200*/  LDG.E.U16 R0, desc[UR36][R4.64] ;  /* 0x0000002404007981 */ /* 0x000ea4000c1e1500 */
[----:B--2---:R-:W-:-:S06]  /*1210*/  HADD2.F32 R0, -RZ, R0.H0_H0 ;  /* 0x20000000ff007230 */ /* 0x004fcc0000004100 */
[----:B------:R-:W0:Y:S02]  /*1220*/  F2I.FTZ.TRUNC.NTZ R0, R0 ;  /* 0x0000000000007305 */ /* 0x000e24000021f100 */
[----:B0-----:R-:W-:Y:S01]  /*1230*/  PRMT R17, R0, 0x7610, R17 ;  /* 0x0000761000117816 */ /* 0x001fe20000000011 */
[----:B------:R-:W-:Y:S06]  /*1240*/  BRA `(.L_x_15066) ;  /* 0x0000000800e87947 */ /* 0x000fec0003800000 */
.L_x_15069:
        /* <DEDUP_REMOVED lines=9> */
.L_x_15072:
[----:B------:R-:W2:Y:S02]  /*12e0*/  LDG.E.U16 R4, desc[UR36][R4.64] ;  /* 0x0000002404047981 */ /* 0x000ea4000c1e1500 */
[----:B--2---:R-:W-:-:S06]  /*12f0*/  HADD2.F32 R0, -RZ, R4.H0_H0 ;  /* 0x20000004ff007230 */ /* 0x004fcc0000004100 */
[----:B------:R-:W0:Y:S02]  /*1300*/  F2I.FTZ.TRUNC.NTZ R0, R0 ;  /* 0x0000000000007305 */ /* 0x000e24000021f100 */
[----:B0-----:R-:W-:Y:S01]  /*1310*/  PRMT R17, R0, 0x7610, R17 ;  /* 0x0000761000117816 */ /* 0x001fe20000000011 */
[----:B------:R-:W-:Y:S06]  /*1320*/  BRA `(.L_x_15066) ;  /* 0x0000000800b07947 */ /* 0x000fec0003800000 */
.L_x_15071:
[----:B------:R-:W2:Y:S02]  /*1330*/  LDG.E.64 R4, desc[UR36][R4.64] ;  /* 0x0000002404047981 */ /* 0x000ea4000c1e1b00 */
[----:B--2---:R0:W1:Y:S02]  /*1340*/  F2I.F64.TRUNC R17, R4 ;  /* 0x0000000400117311 */ /* 0x004064000030d100 */
[----:B01----:R-:W-:Y:S05]  /*1350*/  BRA `(.L_x_15066) ;  /* 0x0000000800a47947 */ /* 0x003fea0003800000 */
.L_x_15061:
        /* <DEDUP_REMOVED lines=12> */
.L_x_15075:
[----:B------:R-:W2:Y:S02]  /*1420*/  LDG.E.64 R4, desc[UR36][R4.64] ;  /* 0x0000002404047981 */ /* 0x000ea4000c1e1b00 */
[----:B--2---:R0:W1:Y:S02]  /*1430*/  F2I.F64.TRUNC R17, R4 ;  /* 0x0000000400117311 */ /* 0x004064000030d100 */
[----:B01----:R-:W-:Y:S05]  /*1440*/  BRA `(.L_x_15066) ;  /* 0x0000000800687947 */ /* 0x003fea0003800000 */
.L_x_15074:
        /* <DEDUP_REMOVED lines=27> */
.L_x_15077:
        /* <DEDUP_REMOVED lines=15> */
.L_x_15076:
[----:B------:R-:W2:Y:S02]  /*16f0*/  LDG.E.U16 R0, desc[UR36][R4.64] ;  /* 0x0000002404007981 */ /* 0x000ea4000c1e1500 */
[----:B--2---:R-:W-:-:S06]  /*1700*/  IMAD.U32 R0, R0, 0x10000, RZ ;  /* 0x0001000000007824 */ /* 0x004fcc00078e00ff */
[----:B------:R-:W0:Y:S02]  /*1710*/  F2I.FTZ.TRUNC.NTZ R0, R0 ;  /* 0x0000000000007305 */ /* 0x000e24000021f100 */
[----:B0-----:R-:W-:Y:S01]  /*1720*/  PRMT R17, R0, 0x7610, R17 ;  /* 0x0000761000117816 */ /* 0x001fe20000000011 */
[----:B------:R-:W-:Y:S06]  /*1730*/  BRA `(.L_x_15066) ;  /* 0x0000000400ac7947 */ /* 0x000fec0003800000 */
.L_x_15073:
        /* <DEDUP_REMOVED lines=10> */
.L_x_15080:
        /* <DEDUP_REMOVED lines=21> */
.L_x_15084:
[----:B------:R-:W-:Y:S05]  /*1930*/  BSYNC.RECONVERGENT B1 ;  /* 0x0000000000017941 */ /* 0x000fea0003800200 */
.L_x_15083:
[----:B------:R-:W-:Y:S01]  /*1940*/  IMAD.SHL.U32 R0, R0, 0x100000, RZ ;  /* 0x0010000000007824 */ /* 0x000fe200078e00ff */
[----:B------:R-:W-:-:S04]  /*1950*/  LEA R3, R3, 0x3b800000, 0x17 ;  /* 0x3b80000003037811 */ /* 0x000fc800078eb8ff */
[----:B------:R-:W-:-:S07]  /*1960*/  LOP3.LUT R0, R3, R0, R7, 0xfe, !PT ;  /* 0x0000000003007212 */ /* 0x000fce00078efe07 */
.L_x_15082:
[----:B------:R-:W-:Y:S05]  /*1970*/  BSYNC.RECONVERGENT B0 ;  /* 0x0000000000007941 */ /* 0x000fea0003800200 */
.L_x_15081:
[----:B------:R-:W0:Y:S02]  /*1980*/  F2I.FTZ.TRUNC.NTZ R0, R0 ;  /* 0x0000000000007305 */ /* 0x000e24000021f100 */
[----:B0-----:R-:W-:Y:S01]  /*1990*/  PRMT R17, R0, 0x7610, R17 ;  /* 0x0000761000117816 */ /* 0x001fe20000000011 */
[----:B------:R-:W-:Y:S06]  /*19a0*/  BRA `(.L_x_15066) ;  /* 0x0000000400107947 */ /* 0x000fec0003800000 */
.L_x_15079:
        /* <DEDUP_REMOVED lines=21> */
.L_x_15088:
[----:B------:R-:W-:Y:S05]  /*1b00*/  BSYNC.RECONVERGENT B1 ;  /* 0x0000000000017941 */ /* 0x000fea0003800200 */
.L_x_15087:
[----:B------:R-:W-:Y:S01]  /*1b10*/  IMAD.SHL.U32 R0, R0, 0x200000, RZ ;  /* 0x0020000000007824 */ /* 0x000fe200078e00ff */
[----:B------:R-:W-:-:S04]  /*1b20*/  LEA R3, R3, 0x37800000, 0x17 ;  /* 0x3780000003037811 */ /* 0x000fc800078eb8ff */
[----:B------:R-:W-:-:S07]  /*1b30*/  LOP3.LUT R0, R3, R0, R7, 0xfe, !PT ;  /* 0x0000000003007212 */ /* 0x000fce00078efe07 */
.L_x_15086:
[----:B------:R-:W-:Y:S05]  /*1b40*/  BSYNC.RECONVERGENT B0 ;  /* 0x0000000000007941 */ /* 0x000fea0003800200 */
.L_x_15085:
[----:B------:R-:W0:Y:S02]  /*1b50*/  F2I.FTZ.TRUNC.NTZ R0, R0 ;  /* 0x0000000000007305 */ /* 0x000e24000021f100 */
[----:B0-----:R-:W-:Y:S01]  /*1b60*/  PRMT R17, R0, 0x7610, R17 ;  /* 0x0000761000117816 */ /* 0x001fe20000000011 */
[----:B------:R-:W-:Y:S06]  /*1b70*/  BRA `(.L_x_15066) ;  /* 0x00000000009c7947 */ /* 0x000fec0003800000 */
.L_x_15078:
[----:B------:R-:W-:-:S09]  /*1b80*/  UISETP.NE.AND UP0, UPT, UR4, 0x1c, UPT ;  /* 0x0000001c0400788c */ /* 0x000fd2000bf05270 */
[----:B------:R-:W-:Y:S05]  /*1b90*/  BRA.U !UP0, `(.L_x_15089) ;  /* 0x0000000108907547 */ /* 0x000fea000b800000 */
[----:B------:R-:W-:-:S09]  /*1ba0*/  UISETP.NE.AND UP0, UPT, UR4, 0x1d, UPT ;  /* 0x0000001d0400788c */ /* 0x000fd2000bf05270 */
[----:B------:R-:W-:Y:S05]  /*1bb0*/  BRA.U !UP0, `(.L_x_15090) ;  /* 0x0000000108807547 */ /* 0x000fea000b800000 */
[----:B------:R-:W-:-:S09]  /*1bc0*/  UISETP.NE.AND UP0, UPT, UR4, 0x2c, UPT ;  /* 0x0000002c0400788c */ /* 0x000fd2000bf05270 */
[----:B------:R-:W-:Y:S05]  /*1bd0*/  BRA.U !UP0, `(.L_x_15091) ;  /* 0x0000000108487547 */ /* 0x000fea000b800000 */
.L_x_15065:
        /* <DEDUP_REMOVED lines=16> */
.L_x_15092:
[----:B------:R-:W-:Y:S01]  /*1ce0*/  PRMT R17, RZ, 0x7610, R17 ;  /* 0x00007610ff117816 */ /* 0x000fe20000000011 */
[----:B------:R-:W-:Y:S06]  /*1cf0*/  BRA `(.L_x_15066) ;  /* 0x00000000003c7947 */ /* 0x000fec0003800000 */
.L_x_15091:
        /* <DEDUP_REMOVED lines=8> */
.L_x_15094:
[----:B------:R-:W-:Y:S05]  /*1d80*/  BSYNC.RECONVERGENT B0 ;  /* 0x0000000000007941 */ /* 0x000fea0003800200 */
.L_x_15093:
[----:B------:R-:W0:Y:S02]  /*1d90*/  F2I.FTZ.TRUNC.NTZ R0, R0 ;  /* 0x0000000000007305 */ /* 0x000e24000021f100 */
[----:B0-----:R-:W-:Y:S01]  /*1da0*/  PRMT R17, R0, 0x7610, R17 ;  /* 0x0000761000117816 */ /* 0x001fe20000000011 */
[----:B------:R-:W-:Y:S06]  /*1db0*/  BRA `(.L_x_15066) ;  /* 0x00000000000c7947 */ /* 0x000fec0003800000 */
.L_x_15090:
[----:B------:R0:W5:Y:S01]  /*1dc0*/  LDG.E.U8 R17, desc[UR36][R4.64] ;  /* 0x0000002404117981 */ /* 0x000162000c1e1100 */
[----:B------:R-:W-:Y:S05]  /*1dd0*/  BRA `(.L_x_15066) ;  /* 0x0000000000047947 */ /* 0x000fea0003800000 */
.L_x_15089:
[----:B------:R0:W5:Y:S02]  /*1de0*/  LDG.E.U8 R17, desc[UR36][R4.64] ;  /* 0x0000002404117981 */ /* 0x000164000c1e1100 */
.L_x_15066:
[----:B------:R-:W-:-:S07]  /*1df0*/  VIADD R27, R19, 0x80 ;  /* 0x00000080131b7836 */ /* 0x000fce0000000000 */
.L_x_15026:
[----:B------:R-:W-:Y:S05]  /*1e00*/  BSYNC.RECONVERGENT B6 ;  /* 0x0000000000067941 */ /* 0x000fea0003800200 */
.L_x_15025:
        /* <DEDUP_REMOVED lines=24> */
.L_x_15100:
[----:B------:R3:W5:Y:S01]  /*1f90*/  LDG.E.U8 R18, desc[UR36][R4.64] ;  /* 0x0000002404127981 */ /* 0x000762000c1e1100 */
[----:B------:R-:W-:Y:S05]  /*1fa0*/  BRA `(.L_x_15102) ;  /* 0x0000000c00507947 */ /* 0x000fea0003800000 */
.L_x_15099:
        /* <DEDUP_REMOVED lines=8> */
.L_x_15104:
[----:B------:R0:W5:Y:S01]  /*2030*/  LDG.E.U8 R18, desc[UR36][R4.64] ;  /* 0x0000002404127981 */ /* 0x000162000c1e1100 */
[----:B------:R-:W-:Y:S05]  /*2040*/  BRA `(.L_x_15102) ;  /* 0x0000000c00287947 */ /* 0x000fea0003800000 */
.L_x_15103:
[----:B------:R0:W5:Y:S01]  /*2050*/  LDG.E.U16 R18, desc[UR36][R4.64] ;  /* 0x0000002404127981 */ /* 0x000162000c1e1500 */
[----:B------:R-:W-:Y:S05]  /*2060*/  BRA `(.L_x_15102) ;  /* 0x0000000c00207947 */ /* 0x000fea0003800000 */
.L_x_15098:
        /* <DEDUP_REMOVED lines=9> */
.L_x_15106:
[----:B------:R-:W2:Y:S02]  /*2100*/  LDG.E.U16 R0, desc[UR36][R4.64] ;  /* 0x0000002404007981 */ /* 0x000ea4000c1e1500 */
[----:B--2---:R-:W-:-:S06]  /*2110*/  HADD2.F32 R0, -RZ, R0.H0_H0 ;  /* 0x20000000ff007230 */ /* 0x004fcc0000004100 */
[----:B------:R-:W0:Y:S02]  /*2120*/  F2I.FTZ.TRUNC.NTZ R0, R0 ;  /* 0x0000000000007305 */ /* 0x000e24000021f100 */
[----:B0-----:R-:W-:Y:S01]  /*2130*/  PRMT R18, R0, 0x7610, R18 ;  /* 0x0000761000127816 */ /* 0x001fe20000000012 */
[----:B------:R-:W-:Y:S06]  /*2140*/  BRA `(.L_x_15102) ;  /* 0x0000000800e87947 */ /* 0x000fec0003800000 */
.L_x_15105:
        /* <DEDUP_REMOVED lines=9> */
.L_x_15108:
[----:B------:R-:W2:Y:S02]  /*21e0*/  LDG.E.U16 R4, desc[UR36][R4.64] ;  /* 0x0000002404047981 */ /* 0x000ea4000c1e1500 */
[----:B--2---:R-:W-:-:S06]  /*21f0*/  HADD2.F32 R0, -RZ, R4.H0_H0 ;  /* 0x20000004ff007230 */ /* 0x004fcc0000004100 */
[----:B------:R-:W0:Y:S02]  /*2200*/  F2I.FTZ.TRUNC.NTZ R0, R0 ;  /* 0x0000000000007305 */ /* 0x000e24000021f100 */
[----:B0-----:R-:W-:Y:S01]  /*2210*/  PRMT R18, R0, 0x7610, R18 ;  /* 0x0000761000127816 */ /* 0x001fe20000000012 */
[----:B------:R-:W-:Y:S06]  /*2220*/  BRA `(.L_x_15102) ;  /* 0x0000000800b07947 */ /* 0x000fec0003800000 */
.L_x_15107:
[----:B------:R-:W2:Y:S02]  /*2230*/  LDG.E.64 R4, desc[UR36][R4.64] ;  /* 0x0000002404047981 */ /* 0x000ea4000c1e1b00 */
[----:B--2---:R0:W1:Y:S02]  /*2240*/  F2I.F64.TRUNC R18, R4 ;  /* 0x0000000400127311 */ /* 0x004064000030d100 */
[----:B01----:R-:W-:Y:S05]  /*2250*/  BRA `(.L_x_15102) ;  /* 0x0000000800a47947 */ /* 0x003fea0003800000 */
.L_x_15097:
        /* <DEDUP_REMOVED lines=12> */
.L_x_15111:
[----:B------:R-:W2:Y:S02]  /*2320*/  LDG.E.64 R4, desc[UR36][R4.64] ;  /* 0x0000002404047981 */ /* 0x000ea4000c1e1b00 */
[----:B--2---:R0:W1:Y:S02]  /*2330*/  F2I.F64.TRUNC R18, R4 ;  /* 0x0000000400127311 */ /* 0x004064000030d100 */
[----:B01----:R-:W-:Y:S05]  /*2340*/  BRA `(.L_x_15102) ;  /* 0x0000000800687947 */ /* 0x003fea0003800000 */
.L_x_15110:
        /* <DEDUP_REMOVED lines=27> */
.L_x_15113:
        /* <DEDUP_REMOVED lines=15> */
.L_x_15112:
[----:B------:R-:W2:Y:S02]  /*25f0*/  LDG.E.U16 R0, desc[UR36][R4.64] ;  /* 0x0000002404007981 */ /* 0x000ea4000c1e1500 */
[----:B--2---:R-:W-:-:S06]  /*2600*/  IMAD.U32 R0, R0, 0x10000, RZ ;  /* 0x0001000000007824 */ /* 0x004fcc00078e00ff */
[----:B------:R-:W0:Y:S02]  /*2610*/  F2I.FTZ.TRUNC.NTZ R0, R0 ;  /* 0x0000000000007305 */ /* 0x000e24000021f100 */
[----:B0-----:R-:W-:Y:S01]  /*2620*/  PRMT R18, R0, 0x7610, R18 ;  /* 0x0000761000127816 */ /* 0x001fe20000000012 */
[----:B------:R-:W-:Y:S06]  /*2630*/  BRA `(.L_x_15102) ;  /* 0x0000000400ac7947 */ /* 0x000fec0003800000 */
.L_x_15109:
        /* <DEDUP_REMOVED lines=10> */
.L_x_15116:
        /* <DEDUP_REMOVED lines=21> */
.L_x_15120:
[----:B------:R-:W-:Y:S05]  /*2830*/  BSYNC.RECONVERGENT B1 ;  /* 0x0000000000017941 */ /* 0x000fea0003800200 */
.L_x_15119:
[----:B------:R-:W-:Y:S01]  /*2840*/  IMAD.SHL.U32 R0, R0, 0x100000, RZ ;  /* 0x0010000000007824 */ /* 0x000fe200078e00ff */
[----:B------:R-:W-:-:S04]  /*2850*/  LEA R3, R3, 0x3b800000, 0x17 ;  /* 0x3b80000003037811 */ /* 0x000fc800078eb8ff */
[----:B------:R-:W-:-:S07]  /*2860*/  LOP3.LUT R0, R3, R0, R7, 0xfe, !PT ;  /* 0x0000000003007212 */ /* 0x000fce00078efe07 */
.L_x_15118:
[----:B------:R-:W-:Y:S05]  /*2870*/  BSYNC.RECONVERGENT B0 ;  /* 0x0000000000007941 */ /* 0x000fea0003800200 */
.L_x_15117:
[----:B------:R-:W0:Y:S02]  /*2880*/  F2I.FTZ.TRUNC.NTZ R0, R0 ;  /* 0x0000000000007305 */ /* 0x000e24000021f100 */
[----:B0-----:R-:W-:Y:S01]  /*2890*/  PRMT R18, R0, 0x7610, R18 ;  /* 0x0000761000127816 */ /* 0x001fe20000000012 */
[----:B------:R-:W-:Y:S06]  /*28a0*/  BRA `(.L_x_15102) ;  /* 0x0000000400107947 */ /* 0x000fec0003800000 */
.L_x_15115:
        /* <DEDUP_REMOVED lines=21> */
.L_x_15124:
[----:B------:R-:W-:Y:S05]  /*2a00*/  BSYNC.RECONVERGENT B1 ;  /* 0x0000000000017941 */ /* 0x000fea0003800200 */
.L_x_15123:
[----:B------:R-:W-:Y:S01]  /*2a10*/  IMAD.SHL.U32 R0, R0, 0x200000, RZ ;  /* 0x0020000000007824 */ /* 0x000fe200078e00ff */
[----:B------:R-:W-:-:S04]  /*2a20*/  LEA R3, R3, 0x37800000, 0x17 ;  /* 0x3780000003037811 */ /* 0x000fc800078eb8ff */
[----:B------:R-:W-:-:S07]  /*2a30*/  LOP3.LUT R0, R3, R0, R7, 0xfe, !PT ;  /* 0x0000000003007212 */ /* 0x000fce00078efe07 */
.L_x_15122:
[----:B------:R-:W-:Y:S05]  /*2a40*/  BSYNC.RECONVERGENT B0 ;  /* 0x0000000000007941 */ /* 0x000fea0003800200 */
.L_x_15121:
[----:B------:R-:W0:Y:S02]  /*2a50*/  F2I.FTZ.TRUNC.NTZ R0, R0 ;  /* 0x0000000000007305 */ /* 0x000e24000021f100 */
[----:B0-----:R-:W-:Y:S01]  /*2a60*/  PRMT R18, R0, 0x7610, R18 ;  /* 0x0000761000127816 */ /* 0x001fe20000000012 */
[----:B------:R-:W-:Y:S06]  /*2a70*/  BRA `(.L_x_15102) ;  /* 0x00000000009c7947 */ /* 0x000fec0003800000 */
.L_x_15114:
        /* <DEDUP_REMOVED lines=14> */
.L_x_15128:
[----:B------:R-:W-:Y:S05]  /*2b60*/  BSYNC.RECONVERGENT B0 ;  /* 0x0000000000007941 */ /* 0x000fea0003800200 */
.L_x_15127:
[----:B------:R-:W0:Y:S02]  /*2b70*/  F2I.FTZ.TRUNC.NTZ R0, R0 ;  /* 0x0000000000007305 */ /* 0x000e24000021f100 */
[----:B0-----:R-:W-:Y:S01]  /*2b80*/  PRMT R18, R0, 0x7610, R18 ;  /* 0x0000761000127816 */ /* 0x001fe20000000012 */
[----:B------:R-:W-:Y:S06]  /*2b90*/  BRA `(.L_x_15102) ;  /* 0x0000000000547947 */ /* 0x000fec0003800000 */
.L_x_15101:
        /* <DEDUP_REMOVED lines=16> */
.L_x_15129:
[----:B------:R-:W-:Y:S01]  /*2ca0*/  PRMT R18, RZ, 0x7610, R18 ;  /* 0x00007610ff127816 */ /* 0x000fe20000000012 */
[----:B------:R-:W-:Y:S06]  /*2cb0*/  BRA `(.L_x_15102) ;  /* 0x00000000000c7947 */ /* 0x000fec0003800000 */
.L_x_15126:
[----:B------:R0:W5:Y:S01]  /*2cc0*/  LDG.E.U8 R18, desc[UR36][R4.64] ;  /* 0x0000002404127981 */ /* 0x000162000c1e1100 */
[----:B------:R-:W-:Y:S05]  /*2cd0*/  BRA `(.L_x_15102) ;  /* 0x0000000000047947 */ /* 0x000fea0003800000 */
.L_x_15125:
[----:B------:R1:W5:Y:S02]  /*2ce0*/  LDG.E.U8 R18, desc[UR36][R4.64] ;  /* 0x0000002404127981 */ /* 0x000364000c1e1100 */
.L_x_15102:
        /* <DEDUP_REMOVED lines=18> */
.L_x_15133:
[----:B------:R0:W5:Y:S01]  /*2e10*/  LDG.E.U8 R22, desc[UR36][R4.64] ;  /* 0x0000002404167981 */ /* 0x000162000c1e1100 */
[----:B------:R-:W-:Y:S05]  /*2e20*/  BRA `(.L_x_15135) ;  /* 0x0000000c00507947 */ /* 0x000fea0003800000 */
.L_x_15132:
        /* <DEDUP_REMOVED lines=8> */
.L_x_15137:
[----:B------:R0:W5:Y:S01]  /*2eb0*/  LDG.E.U8 R22, desc[UR36][R4.64] ;  /* 0x0000002404167981 */ /* 0x000162000c1e1100 */
[----:B------:R-:W-:Y:S05]  /*2ec0*/  BRA `(.L_x_15135) ;  /* 0x0000000c00287947 */ /* 0x000fea0003800000 */
.L_x_15136:
[----:B------:R0:W5:Y:S01]  /*2ed0*/  LDG.E.U16 R22, desc[UR36][R4.64] ;  /* 0x0000002404167981 */ /* 0x000162000c1e1500 */
[----:B------:R-:W-:Y:S05]  /*2ee0*/  BRA `(.L_x_15135) ;  /* 0x0000000c00207947 */ /* 0x000fea0003800000 */
.L_x_15131:
        /* <DEDUP_REMOVED lines=9> */
.L_x_15139:
[----:B------:R-:W2:Y:S02]  /*2f80*/  LDG.E.U16 R0, desc[UR36][R4.64] ;  /* 0x0000002404007981 */ /* 0x000ea4000c1e1500 */
[----:B--2---:R-:W-:-:S06]  /*2f90*/  HADD2.F32 R0, -RZ, R0.H0_H0 ;  /* 0x20000000ff007230 */ /* 0x004fcc0000004100 */
[----:B------:R-:W0:Y:S02]  /*2fa0*/  F2I.FTZ.TRUNC.NTZ R0, R0 ;  /* 0x0000000000007305 */ /* 0x000e24000021f100 */
[----:B0-----:R-:W-:Y:S01]  /*2fb0*/  PRMT R22, R0, 0x7610, R22 ;  /* 0x0000761000167816 */ /* 0x001fe20000000016 */
[----:B------:R-:W-:Y:S06]  /*2fc0*/  BRA `(.L_x_15135) ;  /* 0x0000000800e87947 */ /* 0x000fec0003800000 */
.L_x_15138:
        /* <DEDUP_REMOVED lines=9> */
.L_x_15141:
[----:B------:R-:W2:Y:S02]  /*3060*/  LDG.E.U16 R4, desc[UR36][R4.64] ;  /* 0x0000002404047981 */ /* 0x000ea4000c1e1500 */
[----:B--2---:R-:W-:-:S06]  /*3070*/  HADD2.F32 R0, -RZ, R4.H0_H0 ;  /* 0x20000004ff007230 */ /* 0x004fcc0000004100 */
[----:B------:R-:W0:Y:S02]  /*3080*/  F2I.FTZ.TRUNC.NTZ R0, R0 ;  /* 0x0000000000007305 */ /* 0x000e24000021f100 */
[----:B0-----:R-:W-:Y:S01]  /*3090*/  PRMT R22, R0, 0x7610, R22 ;  /* 0x0000761000167816 */ /* 0x001fe20000000016 */
[----:B------:R-:W-:Y:S06]  /*30a0*/  BRA `(.L_x_15135) ;  /* 0x0000000800b07947 */ /* 0x000fec0003800000 */
.L_x_15140:
[----:B------:R-:W2:Y:S02]  /*30b0*/  LDG.E.64 R4, desc[UR36][R4.64] ;  /* 0x0000002404047981 */ /* 0x000ea4000c1e1b00 */
[----:B--2---:R0:W1:Y:S02]  /*30c0*/  F2I.F64.TRUNC R22, R4 ;  /* 0x0000000400167311 */ /* 0x004064000030d100 */
[----:B01----:R-:W-:Y:S05]  /*30d0*/  BRA `(.L_x_15135) ;  /* 0x0000000800a47947 */ /* 0x003fea0003800000 */
.L_x_15130:
        /* <DEDUP_REMOVED lines=12> */
.L_x_15144:
[----:B------:R-:W2:Y:S02]  /*31a0*/  LDG.E.64 R4, desc[UR36][R4.64] ;  /* 0x0000002404047981 */ /* 0x000ea4000c1e1b00 */
[----:B--2---:R3:W4:Y:S02]  /*31b0*/  F2I.F64.TRUNC R22, R4 ;  /* 0x0000000400167311 */ /* 0x004724000030d100 */
[----:B---34-:R-:W-:Y:S05]  /*31c0*/  BRA `(.L_x_15135) ;  /* 0x0000000800687947 */ /* 0x018fea0003800000 */
.L_x_15143:
        /* <DEDUP_REMOVED lines=27> */
.L_x_15146:
        /* <DEDUP_REMOVED lines=15> */
.L_x_15145:
[----:B------:R-:W2:Y:S02]  /*3470*/  LDG.E.U16 R0, desc[UR36][R4.64] ;  /* 0x0000002404007981 */ /* 0x000ea4000c1e1500 */
[----:B--2---:R-:W-:-:S06]  /*3480*/  IMAD.U32 R0, R0, 0x10000, RZ ;  /* 0x0001000000007824 */ /* 0x004fcc00078e00ff */
[----:B------:R-:W0:Y:S02]  /*3490*/  F2I.FTZ.TRUNC.NTZ R0, R0 ;  /* 0x0000000000007305 */ /* 0x000e24000021f100 */
[----:B0-----:R-:W-:Y:S01]  /*34a0*/  PRMT R22, R0, 0x7610, R22 ;  /* 0x0000761000167816 */ /* 0x001fe20000000016 */
[----:B------:R-:W-:Y:S06]  /*34b0*/  BRA `(.L_x_15135) ;  /* 0x0000000400ac7947 */ /* 0x000fec0003800000 */
.L_x_15142:
        /* <DEDUP_REMOVED lines=10> */
.L_x_15149:
        /* <DEDUP_REMOVED lines=21> */
.L_x_15153:
[----:B------:R-:W-:Y:S05]  /*36b0*/  BSYNC.RECONVERGENT B1 ;  /* 0x0000000000017941 */ /* 0x000fea0003800200 */
.L_x_15152:
[----:B------:R-:W-:Y:S01]  /*36c0*/  IMAD.SHL.U32 R0, R0, 0x100000, RZ ;  /* 0x0010000000007824 */ /* 0x000fe200078e00ff */
[----:B------:R-:W-:-:S04]  /*36d0*/  LEA R3, R3, 0x3b800000, 0x17 ;  /* 0x3b80000003037811 */ /* 0x000fc800078eb8ff */
[----:B------:R-:W-:-:S07]  /*36e0*/  LOP3.LUT R0, R3, R0, R7, 0xfe, !PT ;  /* 0x0000000003007212 */ /* 0x000fce00078efe07 */
.L_x_15151:
[----:B------:R-:W-:Y:S05]  /*36f0*/  BSYNC.RECONVERGENT B0 ;  /* 0x0000000000007941 */ /* 0x000fea0003800200 */
.L_x_15150:
[----:B------:R-:W0:Y:S02]  /*3700*/  F2I.FTZ.TRUNC.NTZ R0, R0 ;  /* 0x0000000000007305 */ /* 0x000e24000021f100 */
[----:B0-----:R-:W-:Y:S01]  /*3710*/  PRMT R22, R0, 0x7610, R22 ;  /* 0x0000761000167816 */ /* 0x001fe20000000016 */
[----:B------:R-:W-:Y:S06]  /*3720*/  BRA `(.L_x_15135) ;  /* 0x0000000400107947 */ /* 0x000fec0003800000 */
.L_x_15148:
        /* <DEDUP_REMOVED lines=21> */
.L_x_15157:
[----:B------:R-:W-:Y:S05]  /*3880*/  BSYNC.RECONVERGENT B1 ;  /* 0x0000000000017941 */ /* 0x000fea0003800200 */
.L_x_15156:
[----:B------:R-:W-:Y:S01]  /*3890*/  IMAD.SHL.U32 R0, R0, 0x200000, RZ ;  /* 0x0020000000007824 */ /* 0x000fe200078e00ff */
[----:B------:R-:W-:-:S04]  /*38a0*/  LEA R3, R3, 0x37800000, 0x17 ;  /* 0x3780000003037811 */ /* 0x000fc800078eb8ff */
[----:B------:R-:W-:-:S07]  /*38b0*/  LOP3.LUT R0, R3, R0, R7, 0xfe, !PT ;  /* 0x0000000003007212 */ /* 0x000fce00078efe07 */
.L_x_15155:
[----:B------:R-:W-:Y:S05]  /*38c0*/  BSYNC.RECONVERGENT B0 ;  /* 0x0000000000007941 */ /* 0x000fea0003800200 */
.L_x_15154:
[----:B------:R-:W0:Y:S02]  /*38d0*/  F2I.FTZ.TRUNC.NTZ R0, R0 ;  /* 0x0000000000007305 */ /* 0x000e24000021f100 */
[----:B0-----:R-:W-:Y:S01]  /*38e0*/  PRMT R22, R0, 0x7610, R22 ;  /* 0x0000761000167816 */ /* 0x001fe20000000016 */
[----:B------:R-:W-:Y:S06]  /*38f0*/  BRA `(.L_x_15135) ;  /* 0x00000000009c7947 */ /* 0x000fec0003800000 */
.L_x_15147:
        /* <DEDUP_REMOVED lines=14> */
.L_x_15161:
[----:B------:R-:W-:Y:S05]  /*39e0*/  BSYNC.RECONVERGENT B0 ;  /* 0x0000000000007941 */ /* 0x000fea0003800200 */
.L_x_15160:
[----:B------:R-:W0:Y:S02]  /*39f0*/  F2I.FTZ.TRUNC.NTZ R0, R0 ;  /* 0x0000000000007305 */ /* 0x000e24000021f100 */
[----:B0-----:R-:W-:Y:S01]  /*3a00*/  PRMT R22, R0, 0x7610, R22 ;  /* 0x0000761000167816 */ /* 0x001fe20000000016 */
[----:B------:R-:W-:Y:S06]  /*3a10*/  BRA `(.L_x_15135) ;  /* 0x0000000000547947 */ /* 0x000fec0003800000 */
.L_x_15134:
        /* <DEDUP_REMOVED lines=16> */
.L_x_15162:
[----:B------:R-:W-:Y:S01]  /*3b20*/  PRMT R22, RZ, 0x7610, R22 ;  /* 0x00007610ff167816 */ /* 0x000fe20000000016 */
[----:B------:R-:W-:Y:S06]  /*3b30*/  BRA `(.L_x_15135) ;  /* 0x00000000000c7947 */ /* 0x000fec0003800000 */
.L_x_15159:
[----:B------:R1:W5:Y:S01]  /*3b40*/  LDG.E.U8 R22, desc[UR36][R4.64] ;  /* 0x0000002404167981 */ /* 0x000362000c1e1100 */
[----:B------:R-:W-:Y:S05]  /*3b50*/  BRA `(.L_x_15135) ;  /* 0x0000000000047947 */ /* 0x000fea0003800000 */
.L_x_15158:
[----:B------:R2:W5:Y:S02]  /*3b60*/  LDG.E.U8 R22, desc[UR36][R4.64] ;  /* 0x0000002404167981 */ /* 0x000564000c1e1100 */
.L_x_15135:
[----:B------:R-:W-:-:S07]  /*3b70*/  VIADD R27, R27, 0x80 ;  /* 0x000000801b1b7836 */ /* 0x000fce0000000000 */
.L_x_15096:
[----:B------:R-:W-:Y:S05]  /*3b80*/  BSYNC.RECONVERGENT B6 ;  /* 0x0000000000067941 */ /* 0x000fea0003800200 */
.L_x_15095:
        /* <DEDUP_REMOVED lines=24> */
.L_x_15168:
[----:B------:R3:W5:Y:S01]  /*3d10*/  LDG.E.U8 R23, desc[UR36][R4.64] ;  /* 0x0000002404177981 */ /* 0x000762000c1e1100 */
[----:B------:R-:W-:Y:S05]  /*3d20*/  BRA `(.L_x_15170) ;  /* 0x0000000c00507947 */ /* 0x000fea0003800000 */
.L_x_15167:
        /* <DEDUP_REMOVED lines=8> */
.L_x_15172:
[----:B------:R0:W5:Y:S01]  /*3db0*/  LDG.E.U8 R23, desc[UR36][R4.64] ;  /* 0x0000002404177981 */ /* 0x000162000c1e1100 */
[----:B------:R-:W-:Y:S05]  /*3dc0*/  BRA `(.L_x_15170) ;  /* 0x0000000c00287947 */ /* 0x000fea0003800000 */
.L_x_15171:
[----:B------:R0:W5:Y:S01]  /*3dd0*/  LDG.E.U16 R23, desc[UR36][R4.64] ;  /* 0x0000002404177981 */ /* 0x000162000c1e1500 */
[----:B------:R-:W-:Y:S05]  /*3de0*/  BRA `(.L_x_15170) ;  /* 0x0000000c00207947 */ /* 0x000fea0003800000 */
.L_x_15166:
        /* <DEDUP_REMOVED lines=9> */
.L_x_15174:
[----:B------:R-:W2:Y:S02]  /*3e80*/  LDG.E.U16 R0, desc[UR36][R4.64] ;  /* 0x0000002404007981 */ /* 0x000ea4000c1e1500 */
[----:B--2---:R-:W-:-:S06]  /*3e90*/  HADD2.F32 R0, -RZ, R0.H0_H0 ;  /* 0x20000000ff007230 */ /* 0x004fcc0000004100 */
[----:B------:R-:W0:Y:S02]  /*3ea0*/  F2I.FTZ.TRUNC.NTZ R0, R0 ;  /* 0x0000000000007305 */ /* 0x000e24000021f100 */
[----:B0-----:R-:W-:Y:S01]  /*3eb0*/  PRMT R23, R0, 0x7610, R23 ;  /* 0x0000761000177816 */ /* 0x001fe20000000017 */
[----:B------:R-:W-:Y:S06]  /*3ec0*/  BRA `(.L_x_15170) ;  /* 0x0000000800e87947 */ /* 0x000fec0003800000 */
.L_x_15173:
        /* <DEDUP_REMOVED lines=9> */
.L_x_15176:
[----:B------:R-:W2:Y:S02]  /*3f60*/  LDG.E.U16 R4, desc[UR36][R4.64] ;  /* 0x0000002404047981 */ /* 0x000ea4000c1e1500 */
[----:B--2---:R-:W-:-:S06]  /*3f70*/  HADD2.F32 R0, -RZ, R4.H0_H0 ;  /* 0x20000004ff007230 */ /* 0x004fcc0000004100 */
[----:B------:R-:W0:Y:S02]  /*3f80*/  F2I.FTZ.TRUNC.NTZ R0, R0 ;  /* 0x0000000000007305 */ /* 0x000e24000021f100 */
[----:B0-----:R-:W-:Y:S01]  /*3f90*/  PRMT R23, R0, 0x7610, R23 ;  /* 0x0000761000177816 */ /* 0x001fe20000000017 */
[----:B------:R-:W-:Y:S06]  /*3fa0*/  BRA `(.L_x_15170) ;  /* 0x0000000800b07947 */ /* 0x000fec0003800000 */
.L_x_15175:
[----:B------:R-:W2:Y:S02]  /*3fb0*/  LDG.E.64 R4, desc[UR36][R4.64] ;  /* 0x0000002404047981 */ /* 0x000ea4000c1e1b00 */
[----:B--2---:R0:W1:Y:S02]  /*3fc0*/  F2I.F64.TRUNC R23, R4 ;  /* 0x0000000400177311 */ /* 0x004064000030d100 */
[----:B01----:R-:W-:Y:S05]  /*3fd0*/  BRA `(.L_x_15170) ;  /* 0x0000000800a47947 */ /* 0x003fea0003800000 */
.L_x_15165:
        /* <DEDUP_REMOVED lines=12> */
.L_x_15179:
[----:B------:R-:W2:Y:S02]  /*40a0*/  LDG.E.64 R4, desc[UR36][R4.64] ;  /* 0x0000002404047981 */ /* 0x000ea4000c1e1b00 */
[----:B--2---:R0:W1:Y:S02]  /*40b0*/  F2I.F64.TRUNC R23, R4 ;  /* 0x0000000400177311 */ /* 0x004064000030d100 */
[----:B01----:R-:W-:Y:S05]  /*40c0*/  BRA `(.L_x_15170) ;  /* 0x0000000800687947 */ /* 0x003fea0003800000 */
.L_x_15178:
        /* <DEDUP_REMOVED lines=27> */
.L_x_15181:
        /* <DEDUP_REMOVED lines=15> */
.L_x_15180:
[----:B------:R-:W2:Y:S02]  /*4370*/  LDG.E.U16 R0, desc[UR36][R4.64] ;  /* 0x0000002404007981 */ /* 0x000ea4000c1e1500 */
[----:B--2---:R-:W-:-:S06]  /*4380*/  IMAD.U32 R0, R0, 0x10000, RZ ;  /* 0x0001000000007824 */ /* 0x004fcc00078e00ff */
[----:B------:R-:W0:Y:S02]  /*4390*/  F2I.FTZ.TRUNC.NTZ R0, R0 ;  /* 0x0000000000007305 */ /* 0x000e24000021f100 */
[----:B0-----:R-:W-:Y:S01]  /*43a0*/  PRMT R23, R0, 0x7610, R23 ;  /* 0x0000761000177816 */ /* 0x001fe20000000017 */
[----:B------:R-:W-:Y:S06]  /*43b0*/  BRA `(.L_x_15170) ;  /* 0x0000000400ac7947 */ /* 0x000fec0003800000 */
.L_x_15177:
        /* <DEDUP_REMOVED lines=10> */
.L_x_15184:
        /* <DEDUP_REMOVED lines=21> */
.L_x_15188:
[----:B------:R-:W-:Y:S05]  /*45b0*/  BSYNC.RECONVERGENT B1 ;  /* 0x0000000000017941 */ /* 0x000fea0003800200 */
.L_x_15187:
[----:B------:R-:W-:Y:S01]  /*45c0*/  IMAD.SHL.U32 R0, R0, 0x100000, RZ ;  /* 0x0010000000007824 */ /* 0x000fe200078e00ff */
[----:B------:R-:W-:-:S04]  /*45d0*/  LEA R3, R3, 0x3b800000, 0x17 ;  /* 0x3b80000003037811 */ /* 0x000fc800078eb8ff */
[----:B------:R-:W-:-:S07]  /*45e0*/  LOP3.LUT R0, R3, R0, R7, 0xfe, !PT ;  /* 0x0000000003007212 */ /* 0x000fce00078efe07 */
.L_x_15186:
[----:B------:R-:W-:Y:S05]  /*45f0*/  BSYNC.RECONVERGENT B0 ;  /* 0x0000000000007941 */ /* 0x000fea0003800200 */
.L_x_15185:
[----:B------:R-:W0:Y:S02]  /*4600*/  F2I.FTZ.TRUNC.NTZ R0, R0 ;  /* 0x0000000000007305 */ /* 0x000e24000021f100 */
[----:B0-----:R-:W-:Y:S01]  /*4610*/  PRMT R23, R0, 0x7610, R23 ;  /* 0x0000761000177816 */ /* 0x001fe20000000017 */
[----:B------:R-:W-:Y:S06]  /*4620*/  BRA `(.L_x_15170) ;  /* 0x0000000400107947 */ /* 0x000fec0003800000 */
.L_x_15183:
        /* <DEDUP_REMOVED lines=21> */
.L_x_15192:
[----:B------:R-:W-:Y:S05]  /*4780*/  BSYNC.RECONVERGENT B1 ;  /* 0x0000000000017941 */ /* 0x000fea0003800200 */
.L_x_15191:
[----:B------:R-:W-:Y:S01]  /*4790*/  IMAD.SHL.U32 R0, R0, 0x200000, RZ ;  /* 0x0020000000007824 */ /* 0x000fe200078e00ff */
[----:B------:R-:W-:-:S04]  /*47a0*/  LEA R3, R3, 0x37800000, 0x17 ;  /* 0x3780000003037811 */ /* 0x000fc800078eb8ff */
[----:B------:R-:W-:-:S07]  /*47b0*/  LOP3.LUT R0, R3, R0, R7, 0xfe, !PT ;  /* 0x0000000003007212 */ /* 0x000fce00078efe07 */
.L_x_15190:
[----:B------:R-:W-:Y:S05]  /*47c0*/  BSYNC.RECONVERGENT B0 ;  /* 0x0000000000007941 */ /* 0x000fea0003800200 */
.L_x_15189:
[----:B------:R-:W0:Y:S02]  /*47d0*/  F2I.FTZ.TRUNC.NTZ R0, R0 ;  /* 0x0000000000007305 */ /* 0x000e24000021f100 */
[----:B0-----:R-:W-:Y:S01]  /*47e0*/  PRMT R23, R0, 0x7610, R23 ;  /* 0x0000761000177816 */ /* 0x001fe20000000017 */
[----:B------:R-:W-:Y:S06]  /*47f0*/  BRA `(.L_x_15170) ;  /* 0x00000000009c7947 */ /* 0x000fec0003800000 */
.L_x_15182:
        /* <DEDUP_REMOVED lines=14> */
.L_x_15196:
[----:B------:R-:W-:Y:S05]  /*48e0*/  BSYNC.RECONVERGENT B0 ;  /* 0x0000000000007941 */ /* 0x000fea0003800200 */
.L_x_15195:
[----:B------:R-:W0:Y:S02]  /*48f0*/  F2I.FTZ.TRUNC.NTZ R0, R0 ;  /* 0x0000000000007305 */ /* 0x000e24000021f100 */
[----:B0-----:R-:W-:Y:S01]  /*4900*/  PRMT R23, R0, 0x7610, R23 ;  /* 0x0000761000177816 */ /* 0x001fe20000000017 */
[----:B------:R-:W-:Y:S06]  /*4910*/  BRA `(.L_x_15170) ;  /* 0x0000000000547947 */ /* 0x000fec0003800000 */
.L_x_15169:
        /* <DEDUP_REMOVED lines=16> */
.L_x_15197:
[----:B------:R-:W-:Y:S01]  /*4a20*/  PRMT R23, RZ, 0x7610, R23 ;  /* 0x00007610ff177816 */ /* 0x000fe20000000017 */
[----:B------:R-:W-:Y:S06]  /*4a30*/  BRA `(.L_x_15170) ;  /* 0x00000000000c7947 */ /* 0x000fec0003800000 */
.L_x_15194:
[----:B------:R1:W5:Y:S01]  /*4a40*/  LDG.E.U8 R23, desc[UR36][R4.64] ;  /* 0x0000002404177981 */ /* 0x000362000c1e1100 */
[----:B------:R-:W-:Y:S05]  /*4a50*/  BRA `(.L_x_15170) ;  /* 0x0000000000047947 */ /* 0x000fea0003800000 */
.L_x_15193:
[----:B------:R2:W5:Y:S02]  /*4a60*/  LDG.E.U8 R23, desc[UR36][R4.64] ;  /* 0x0000002404177981 */ /* 0x000564000c1e1100 */
.L_x_15170:
        /* <DEDUP_REMOVED lines=18> */
.L_x_15201:
[----:B------:R0:W5:Y:S01]  /*4b90*/  LDG.E.U8 R24, desc[UR36][R4.64] ;  /* 0x0000002404187981 */ /* 0x000162000c1e1100 */
[----:B------:R-:W-:Y:S05]  /*4ba0*/  BRA `(.L_x_15203) ;  /* 0x0000000c00507947 */ /* 0x000fea0003800000 */
.L_x_15200:
        /* <DEDUP_REMOVED lines=8> */
.L_x_15205:
[----:B------:R4:W5:Y:S01]  /*4c30*/  LDG.E.U8 R24, desc[UR36][R4.64] ;  /* 0x0000002404187981 */ /* 0x000962000c1e1100 */
[----:B------:R-:W-:Y:S05]  /*4c40*/  BRA `(.L_x_15203) ;  /* 0x0000000c00287947 */ /* 0x000fea0003800000 */
.L_x_15204:
[----:B------:R3:W5:Y:S01]  /*4c50*/  LDG.E.U16 R24, desc[UR36][R4.64] ;  /* 0x0000002404187981 */ /* 0x000762000c1e1500 */
[----:B------:R-:W-:Y:S05]  /*4c60*/  BRA `(.L_x_15203) ;  /* 0x0000000c00207947 */ /* 0x000fea0003800000 */
.L_x_15199:
        /* <DEDUP_REMOVED lines=9> */
.L_x_15207:
[----:B------:R-:W2:Y:S02]  /*4d00*/  LDG.E.U16 R0, desc[UR36][R4.64] ;  /* 0x0000002404007981 */ /* 0x000ea4000c1e1500 */
[----:B--2---:R-:W-:-:S06]  /*4d10*/  HADD2.F32 R0, -RZ, R0.H0_H0 ;  /* 0x20000000ff007230 */ /* 0x004fcc0000004100 */
[----:B------:R-:W0:Y:S02]  /*4d20*/  F2I.FTZ.TRUNC.NTZ R0, R0 ;  /* 0x0000000000007305 */ /* 0x000e24000021f100 */
[----:B0-----:R-:W-:Y:S01]  /*4d30*/  PRMT R24, R0, 0x7610, R24 ;  /* 0x0000761000187816 */ /* 0x001fe20000000018 */
[----:B------:R-:W-:Y:S06]  /*4d40*/  BRA `(.L_x_15203) ;  /* 0x0000000800e87947 */ /* 0x000fec0003800000 */
.L_x_15206:
        /* <DEDUP_REMOVED lines=9> */
.L_x_15209:
[----:B------:R-:W2:Y:S02]  /*4de0*/  LDG.E.U16 R4, desc[UR36][R4.64] ;  /* 0x0000002404047981 */ /* 0x000ea4000c1e1500 */
[----:B--2---:R-:W-:-:S06]  /*4df0*/  HADD2.F32 R0, -RZ, R4.H0_H0 ;  /* 0x20000004ff007230 */ /* 0x004fcc0000004100 */
[----:B------:R-:W0:Y:S02]  /*4e00*/  F2I.FTZ.TRUNC.NTZ R0, R0 ;  /* 0x0000000000007305 */ /* 0x000e24000021f100 */
[----:B0-----:R-:W-:Y:S01]  /*4e10*/  PRMT R24, R0, 0x7610, R24 ;  /* 0x0000761000187816 */ /* 0x001fe20000000018 */
[----:B------:R-:W-:Y:S06]  /*4e20*/  BRA `(.L_x_15203) ;  /* 0x0000000800b07947 */ /* 0x000fec0003800000 */
.L_x_15208:
[----:B------:R-:W2:Y:S02]  /*4e30*/  LDG.E.64 R4, desc[UR36][R4.64] ;  /* 0x0000002404047981 */ /* 0x000ea4000c1e1b00 */
[----:B--2---:R0:W1:Y:S02]  /*4e40*/  F2I.F64.TRUNC R24, R4 ;  /* 0x0000000400187311 */ /* 0x004064000030d100 */
[----:B01----:R-:W-:Y:S05]  /*4e50*/  BRA `(.L_x_15203) ;  /* 0x0000000800a47947 */ /* 0x003fea0003800000 */
.L_x_15198:
        /* <DEDUP_REMOVED lines=12> */
.L_x_15212:
[----:B------:R-:W2:Y:S02]  /*4f20*/  LDG.E.64 R4, desc[UR36][R4.64] ;  /* 0x0000002404047981 */ /* 0x000ea4000c1e1b00 */
[----:B--2---:R3:W4:Y:S02]  /*4f30*/  F2I.F64.TRUNC R24, R4 ;  /* 0x0000000400187311 */ /* 0x004724000030d100 */
[----:B---34-:R-:W-:Y:S05]  /*4f40*/  BRA `(.L_x_15203) ;  /* 0x0000000800687947 */ /* 0x018fea0003800000 */
.L_x_15211:
        /* <DEDUP_REMOVED lines=27> */
.L_x_15214:
        /* <DEDUP_REMOVED lines=15> */
.L_x_15213:
[----:B------:R-:W2:Y:S02]  /*51f0*/  LDG.E.U16 R0, desc[UR36][R4.64] ;  /* 0x0000002404007981 */ /* 0x000ea4000c1e1500 */
[----:B--2---:R-:W-:-:S06]  /*5200*/  IMAD.U32 R0, R0, 0x10000, RZ ;  /* 0x0001000000007824 */ /* 0x004fcc00078e00ff */
[----:B------:R-:W0:Y:S02]  /*5210*/  F2I.FTZ.TRUNC.NTZ R0, R0 ;  /* 0x0000000000007305 */ /* 0x000e24000021f100 */
[----:B0-----:R-:W-:Y:S01]  /*5220*/  PRMT R24, R0, 0x7610, R24 ;  /* 0x0000761000187816 */ /* 0x001fe20000000018 */
[----:B------:R-:W-:Y:S06]  /*5230*/  BRA `(.L_x_15203) ;  /* 0x0000000400ac7947 */ /* 0x000fec0003800000 */
.L_x_15210:
        /* <DEDUP_REMOVED lines=10> */
.L_x_15217:
        /* <DEDUP_REMOVED lines=21> */
.L_x_15221:
[----:B------:R-:W-:Y:S05]  /*5430*/  BSYNC.RECONVERGENT B1 ;  /* 0x0000000000017941 */ /* 0x000fea0003800200 */
.L_x_15220:
[----:B------:R-:W-:Y:S01]  /*5440*/  IMAD.SHL.U32 R0, R0, 0x100000, RZ ;  /* 0x0010000000007824 */ /* 0x000fe200078e00ff */
[----:B------:R-:W-:-:S04]  /*5450*/  LEA R3, R3, 0x3b800000, 0x17 ;  /* 0x3b80000003037811 */ /* 0x000fc800078eb8ff */
[----:B------:R-:W-:-:S07]  /*5460*/  LOP3.LUT R0, R3, R0, R7, 0xfe, !PT ;  /* 0x0000000003007212 */ /* 0x000fce00078efe07 */
.L_x_15219:
[----:B------:R-:W-:Y:S05]  /*5470*/  BSYNC.RECONVERGENT B0 ;  /* 0x0000000000007941 */ /* 0x000fea0003800200 */
.L_x_15218:
[----:B------:R-:W0:Y:S02]  /*5480*/  F2I.FTZ.TRUNC.NTZ R0, R0 ;  /* 0x0000000000007305 */ /* 0x000e24000021f100 */
[----:B0-----:R-:W-:Y:S01]  /*5490*/  PRMT R24, R0, 0x7610, R24 ;  /* 0x0000761000187816 */ /* 0x001fe20000000018 */
[----:B------:R-:W-:Y:S06]  /*54a0*/  BRA `(.L_x_15203) ;  /* 0x0000000400107947 */ /* 0x000fec0003800000 */
.L_x_15216:
        /* <DEDUP_REMOVED lines=21> */
.L_x_15225:
[----:B------:R-:W-:Y:S05]  /*5600*/  BSYNC.RECONVERGENT B1 ;  /* 0x0000000000017941 */ /* 0x000fea0003800200 */
.L_x_15224:
[----:B------:R-:W-:Y:S01]  /*5610*/  IMAD.SHL.U32 R0, R0, 0x200000, RZ ;  /* 0x0020000000007824 */ /* 0x000fe200078e00ff */
[----:B------:R-:W-:-:S04]  /*5620*/  LEA R3, R3, 0x37800000, 0x17 ;  /* 0x3780000003037811 */ /* 0x000fc800078eb8ff */
[----:B------:R-:W-:-:S07]  /*5630*/  LOP3.LUT R0, R3, R0, R7, 0xfe, !PT ;  /* 0x0000000003007212 */ /* 0x000fce00078efe07 */
.L_x_15223:
[----:B------:R-:W-:Y:S05]  /*5640*/  BSYNC.RECONVERGENT B0 ;  /* 0x0000000000007941 */ /* 0x000fea0003800200 */
.L_x_15222:
[----:B------:R-:W0:Y:S02]  /*5650*/  F2I.FTZ.TRUNC.NTZ R0, R0 ;  /* 0x0000000000007305 */ /* 0x000e24000021f100 */
[----:B0-----:R-:W-:Y:S01]  /*5660*/  PRMT R24, R0, 0x7610, R24 ;  /* 0x0000761000187816 */ /* 0x001fe20000000018 */
[----:B------:R-:W-:Y:S06]  /*5670*/  BRA `(.L_x_15203) ;  /* 0x00000000009c7947 */ /* 0x000fec0003800000 */
.L_x_15215:
        /* <DEDUP_REMOVED lines=14> */
.L_x_15229:
[----:B------:R-:W-:Y:S05]  /*5760*/  BSYNC.RECONVERGENT B0 ;  /* 0x0000000000007941 */ /* 0x000fea0003800200 */
.L_x_15228:
[----:B------:R-:W0:Y:S02]  /*5770*/  F2I.FTZ.TRUNC.NTZ R0, R0 ;  /* 0x0000000000007305 */ /* 0x000e24000021f100 */
[----:B0-----:R-:W-:Y:S01]  /*5780*/  PRMT R24, R0, 0x7610, R24 ;  /* 0x0000761000187816 */ /* 0x001fe20000000018 */
[----:B------:R-:W-:Y:S06]  /*5790*/  BRA `(.L_x_15203) ;  /* 0x0000000000547947 */ /* 0x000fec0003800000 */
.L_x_15202:
        /* <DEDUP_REMOVED lines=16> */
.L_x_15230:
[----:B------:R-:W-:Y:S01]  /*58a0*/  PRMT R24, RZ, 0x7610, R24 ;  /* 0x00007610ff187816 */ /* 0x000fe20000000018 */
[----:B------:R-:W-:Y:S06]  /*58b0*/  BRA `(.L_x_15203) ;  /* 0x00000000000c7947 */ /* 0x000fec0003800000 */
.L_x_15227:
[----:B------:R1:W5:Y:S01]  /*58c0*/  LDG.E.U8 R24, desc[UR36][R4.64] ;  /* 0x0000002404187981 */ /* 0x000362000c1e1100 */
[----:B------:R-:W-:Y:S05]  /*58d0*/  BRA `(.L_x_15203) ;  /* 0x0000000000047947 */ /* 0x000fea0003800000 */
.L_x_15226:
[----:B------:R2:W5:Y:S02]  /*58e0*/  LDG.E.U8 R24, desc[UR36][R4.64] ;  /* 0x0000002404187981 */ /* 0x000564000c1e1100 */
.L_x_15203:
[----:B------:R-:W-:-:S07]  /*58f0*/  VIADD R27, R27, 0x80 ;  /* 0x000000801b1b7836 */ /* 0x000fce0000000000 */
.L_x_15164:
[----:B------:R-:W-:Y:S05]  /*5900*/  BSYNC.RECONVERGENT B6 ;  /* 0x0000000000067941 */ /* 0x000fea0003800200 */
.L_x_15163:
        /* <DEDUP_REMOVED lines=24> */
.L_x_15236:
[----:B------:R0:W5:Y:S01]  /*5a90*/  LDG.E.U8 R26, desc[UR36][R4.64] ;  /* 0x00000024041a7981 */ /* 0x000162000c1e1100 */
[----:B------:R-:W-:Y:S05]  /*5aa0*/  BRA `(.L_x_15238) ;  /* 0x0000000c00507947 */ /* 0x000fea0003800000 */
.L_x_15235:
        /* <DEDUP_REMOVED lines=8> */
.L_x_15240:
[----:B------:R3:W5:Y:S01]  /*5b30*/  LDG.E.U8 R26, desc[UR36][R4.64] ;  /* 0x00000024041a7981 */ /* 0x000762000c1e1100 */
[----:B------:R-:W-:Y:S05]  /*5b40*/  BRA `(.L_x_15238) ;  /* 0x0000000c00287947 */ /* 0x000fea0003800000 */
.L_x_15239:
[----:B------:R2:W5:Y:S01]  /*5b50*/  LDG.E.U16 R26, desc[UR36][R4.64] ;  /* 0x00000024041a7981 */ /* 0x000562000c1e1500 */
[----:B------:R-:W-:Y:S05]  /*5b60*/  BRA `(.L_x_15238) ;  /* 0x0000000c00207947 */ /* 0x000fea0003800000 */
.L_x_15234:
        /* <DEDUP_REMOVED lines=9> */
.L_x_15242:
[----:B------:R-:W2:Y:S02]  /*5c00*/  LDG.E.U16 R0, desc[UR36][R4.64] ;  /* 0x0000002404007981 */ /* 0x000ea4000c1e1500 */
[----:B--2---:R-:W-:-:S06]  /*5c10*/  HADD2.F32 R0, -RZ, R0.H0_H0 ;  /* 0x20000000ff007230 */ /* 0x004fcc0000004100 */
[----:B------:R-:W0:Y:S02]  /*5c20*/  F2I.FTZ.TRUNC.NTZ R0, R0 ;  /* 0x0000000000007305 */ /* 0x000e24000021f100 */
[----:B0-----:R-:W-:Y:S01]  /*5c30*/  PRMT R26, R0, 0x7610, R26 ;  /* 0x00007610001a7816 */ /* 0x001fe2000000001a */
[----:B------:R-:W-:Y:S06]  /*5c40*/  BRA `(.L_x_15238) ;  /* 0x0000000800e87947 */ /* 0x000fec0003800000 */
.L_x_15241:
        /* <DEDUP_REMOVED lines=9> */
.L_x_15244:
[----:B------:R-:W2:Y:S02]  /*5ce0*/  LDG.E.U16 R4, desc[UR36][R4.64] ;  /* 0x0000002404047981 */ /* 0x000ea4000c1e1500 */
[----:B--2---:R-:W-:-:S06]  /*5cf0*/  HADD2.F32 R0, -RZ, R4.H0_H0 ;  /* 0x20000004ff007230 */ /* 0x004fcc0000004100 */
[----:B------:R-:W0:Y:S02]  /*5d00*/  F2I.FTZ.TRUNC.NTZ R0, R0 ;  /* 0x0000000000007305 */ /* 0x000e24000021f100 */
[----:B0-----:R-:W-:Y:S01]  /*5d10*/  PRMT R26, R0, 0x7610, R26 ;  /* 0x00007610001a7816 */ /* 0x001fe2000000001a */
[----:B------:R-:W-:Y:S06]  /*5d20*/  BRA `(.L_x_15238) ;  /* 0x0000000800b07947 */ /* 0x000fec0003800000 */
.L_x_15243:
[----:B------:R-:W2:Y:S02]  /*5d30*/  LDG.E.64 R4, desc[UR36][R4.64] ;  /* 0x0000002404047981 */ /* 0x000ea4000c1e1b00 */
[----:B--2---:R0:W1:Y:S02]  /*5d40*/  F2I.F64.TRUNC R26, R4 ;  /* 0x00000004001a7311 */ /* 0x004064000030d100 */
[----:B01----:R-:W-:Y:S05]  /*5d50*/  BRA `(.L_x_15238) ;  /* 0x0000000800a47947 */ /* 0x003fea0003800000 */
.L_x_15233:
        /* <DEDUP_REMOVED lines=12> */
.L_x_15247:
[----:B------:R-:W2:Y:S02]  /*5e20*/  LDG.E.64 R4, desc[UR36][R4.64] ;  /* 0x0000002404047981 */ /* 0x000ea4000c1e1b00 */
[----:B--2---:R0:W1:Y:S02]  /*5e30*/  F2I.F64.TRUNC R26, R4 ;  /* 0x00000004001a7311 */ /* 0x004064000030d100 */
[----:B01----:R-:W-:Y:S05]  /*5e40*/  BRA `(.L_x_15238) ;  /* 0x0000000800687947 */ /* 0x003fea0003800000 */
.L_x_15246:
        /* <DEDUP_REMOVED lines=27> */
.L_x_15249:
        /* <DEDUP_REMOVED lines=15> */
.L_x_15248:
[----:B------:R-:W2:Y:S02]  /*60f0*/  LDG.E.U16 R0, desc[UR36][R4.64] ;  /* 0x0000002404007981 */ /* 0x000ea4000c1e1500 */
[----:B--2---:R-:W-:-:S06]  /*6100*/  IMAD.U32 R0, R0, 0x10000, RZ ;  /* 0x0001000000007824 */ /* 0x004fcc00078e00ff */
[----:B------:R-:W0:Y:S02]  /*6110*/  F2I.FTZ.TRUNC.NTZ R0, R0 ;  /* 0x0000000000007305 */ /* 0x000e24000021f100 */
[----:B0-----:R-:W-:Y:S01]  /*6120*/  PRMT R26, R0, 0x7610, R26 ;  /* 0x00007610001a7816 */ /* 0x001fe2000000001a */
[----:B------:R-:W-:Y:S06]  /*6130*/  BRA `(.L_x_15238) ;  /* 0x0000000400ac7947 */ /* 0x000fec0003800000 */
.L_x_15245:
        /* <DEDUP_REMOVED lines=10> */
.L_x_15252:
        /* <DEDUP_REMOVED lines=21> */
.L_x_15256:
[----:B------:R-:W-:Y:S05]  /*6330*/  BSYNC.RECONVERGENT B1 ;  /* 0x0000000000017941 */ /* 0x000fea0003800200 */
.L_x_15255:
[----:B------:R-:W-:Y:S01]  /*6340*/  IMAD.SHL.U32 R0, R0, 0x100000, RZ ;  /* 0x0010000000007824 */ /* 0x000fe200078e00ff */
[----:B------:R-:W-:-:S04]  /*6350*/  LEA R3, R3, 0x3b800000, 0x17 ;  /* 0x3b80000003037811 */ /* 0x000fc800078eb8ff */
[----:B------:R-:W-:-:S07]  /*6360*/  LOP3.LUT R0, R3, R0, R7, 0xfe, !PT ;  /* 0x0000000003007212 */ /* 0x000fce00078efe07 */
.L_x_15254:
[----:B------:R-:W-:Y:S05]  /*6370*/  BSYNC.RECONVERGENT B0 ;  /* 0x0000000000007941 */ /* 0x000fea0003800200 */
.L_x_15253:
[----:B------:R-:W0:Y:S02]  /*6380*/  F2I.FTZ.TRUNC.NTZ R0, R0 ;  /* 0x0000000000007305 */ /* 0x000e24000021f100 */
[----:B0-----:R-:W-:Y:S01]  /*6390*/  PRMT R26, R0, 0x7610, R26 ;  /* 0x00007610001a7816 */ /* 0x001fe2000000001a */
[----:B------:R-:W-:Y:S06]  /*63a0*/  BRA `(.L_x_15238) ;  /* 0x0000000400107947 */ /* 0x000fec0003800000 */
.L_x_15251:
        /* <DEDUP_REMOVED lines=21> */
.L_x_15260:
[----:B------:R-:W-:Y:S05]  /*6500*/  BSYNC.RECONVERGENT B1 ;  /* 0x0000000000017941 */ /* 0x000fea0003800200 */
.L_x_15259:
[----:B------:R-:W-:Y:S01]  /*6510*/  IMAD.SHL.U32 R0, R0, 0x200000, RZ ;  /* 0x0020000000007824 */ /* 0x000fe200078e00ff */
[----:B------:R-:W-:-:S04]  /*6520*/  LEA R3, R3, 0x37800000, 0x17 ;  /* 0x3780000003037811 */ /* 0x000fc800078eb8ff */
[----:B------:R-:W-:-:S07]  /*6530*/  LOP3.LUT R0, R3, R0, R7, 0xfe, !PT ;  /* 0x0000000003007212 */ /* 0x000fce00078efe07 */
.L_x_15258:
[----:B------:R-:W-:Y:S05]  /*6540*/  BSYNC.RECONVERGENT B0 ;  /* 0x0000000000007941 */ /* 0x000fea0003800200 */
.L_x_15257:
[----:B------:R-:W0:Y:S02]  /*6550*/  F2I.FTZ.TRUNC.NTZ R0, R0 ;  /* 0x0000000000007305 */ /* 0x000e24000021f100 */
[----:B0-----:R-:W-:Y:S01]  /*6560*/  PRMT R26, R0, 0x7610, R26 ;  /* 0x00007610001a7816 */ /* 0x001fe2000000001a */
[----:B------:R-:W-:Y:S06]  /*6570*/  BRA `(.L_x_15238) ;  /* 0x00000000009c7947 */ /* 0x000fec0003800000 */
.L_x_15250:
        /* <DEDUP_REMOVED lines=14> */
.L_x_15264:
[----:B------:R-:W-:Y:S05]  /*6660*/  BSYNC.RECONVERGENT B0 ;  /* 0x0000000000007941 */ /* 0x000fea0003800200 */
.L_x_15263:
[----:B------:R-:W0:Y:S02]  /*6670*/  F2I.FTZ.TRUNC.NTZ R0, R0 ;  /* 0x0000000000007305 */ /* 0x000e24000021f100 */
[----:B0-----:R-:W-:Y:S01]  /*6680*/  PRMT R26, R0, 0x7610, R26 ;  /* 0x00007610001a7816 */ /* 0x001fe2000000001a */
[----:B------:R-:W-:Y:S06]  /*6690*/  BRA `(.L_x_15238) ;  /* 0x0000000000547947 */ /* 0x000fec0003800000 */
.L_x_15237:
        /* <DEDUP_REMOVED lines=16> */
.L_x_15265:
[----:B------:R-:W-:Y:S01]  /*67a0*/  PRMT R26, RZ, 0x7610, R26 ;  /* 0x00007610ff1a7816 */ /* 0x000fe2000000001a */
[----:B------:R-:W-:Y:S06]  /*67b0*/  BRA `(.L_x_15238) ;  /* 0x00000000000c7947 */ /* 0x000fec0003800000 */
.L_x_15262:
[----:B------:R0:W5:Y:S01]  /*67c0*/  LDG.E.U8 R26, desc[UR36][R4.64] ;  /* 0x00000024041a7981 */ /* 0x000162000c1e1100 */
[----:B------:R-:W-:Y:S05]  /*67d0*/  BRA `(.L_x_15238) ;  /* 0x0000000000047947 */ /* 0x000fea0003800000 */
.L_x_15261:
[----:B------:R0:W5:Y:S02]  /*67e0*/  LDG.E.U8 R26, desc[UR36][R4.64] ;  /* 0x00000024041a7981 */ /* 0x000164000c1e1100 */
.L_x_15238:
        /* <DEDUP_REMOVED lines=19> */
.L_x_15269:
[----:B------:R0:W5:Y:S01]  /*6920*/  LDG.E.U8 R25, desc[UR36][R4.64] ;  /* 0x0000002404197981 */ /* 0x000162000c1e1100 */
[----:B------:R-:W-:Y:S05]  /*6930*/  BRA `(.L_x_15232) ;  /* 0x0000000c004c7947 */ /* 0x000fea0003800000 */
.L_x_15268:
        /* <DEDUP_REMOVED lines=8> */
.L_x_15272:
[----:B------:R0:W5:Y:S01]  /*69c0*/  LDG.E.U8 R25, desc[UR36][R4.64] ;  /* 0x0000002404197981 */ /* 0x000162000c1e1100 */
[----:B------:R-:W-:Y:S05]  /*69d0*/  BRA `(.L_x_15232) ;  /* 0x0000000c00247947 */ /* 0x000fea0003800000 */
.L_x_15271:
[----:B------:R0:W5:Y:S01]  /*69e0*/  LDG.E.U16 R25, desc[UR36][R4.64] ;  /* 0x0000002404197981 */ /* 0x000162000c1e1500 */
[----:B------:R-:W-:Y:S05]  /*69f0*/  BRA `(.L_x_15232) ;  /* 0x0000000c001c7947 */ /* 0x000fea0003800000 */
.L_x_15267:
        /* <DEDUP_REMOVED lines=9> */
.L_x_15274:
[----:B------:R-:W2:Y:S02]  /*6a90*/  LDG.E.U16 R0, desc[UR36][R4.64] ;  /* 0x0000002404007981 */ /* 0x000ea4000c1e1500 */
[----:B--2---:R-:W-:-:S06]  /*6aa0*/  HADD2.F32 R0, -RZ, R0.H0_H0 ;  /* 0x20000000ff007230 */ /* 0x004fcc0000004100 */
[----:B------:R-:W0:Y:S02]  /*6ab0*/  F2I.FTZ.TRUNC.NTZ R0, R0 ;  /* 0x0000000000007305 */ /* 0x000e24000021f100 */
[----:B0-----:R-:W-:Y:S01]  /*6ac0*/  PRMT R25, R0, 0x7610, R25 ;  /* 0x0000761000197816 */ /* 0x001fe20000000019 */
[----:B------:R-:W-:Y:S06]  /*6ad0*/  BRA `(.L_x_15232) ;  /* 0x0000000800e47947 */ /* 0x000fec0003800000 */
.L_x_15273:
        /* <DEDUP_REMOVED lines=9> */
.L_x_15276:
[----:B------:R-:W2:Y:S02]  /*6b70*/  LDG.E.U16 R4, desc[UR36][R4.64] ;  /* 0x0000002404047981 */ /* 0x000ea4000c1e1500 */
[----:B--2---:R-:W-:-:S06]  /*6b80*/  HADD2.F32 R0, -RZ, R4.H0_H0 ;  /* 0x20000004ff007230 */ /* 0x004fcc0000004100 */
[----:B------:R-:W0:Y:S02]  /*6b90*/  F2I.FTZ.TRUNC.NTZ R0, R0 ;  /* 0x0000000000007305 */ /* 0x000e24000021f100 */
[----:B0-----:R-:W-:Y:S01]  /*6ba0*/  PRMT R25, R0, 0x7610, R25 ;  /* 0x0000761000197816 */ /* 0x001fe20000000019 */
[----:B------:R-:W-:Y:S06]  /*6bb0*/  BRA `(.L_x_15232) ;  /* 0x0000000800ac7947 */ /* 0x000fec0003800000 */
.L_x_15275:
[----:B------:R-:W2:Y:S02]  /*6bc0*/  LDG.E.64 R4, desc[UR36][R4.64] ;  /* 0x0000002404047981 */ /* 0x000ea4000c1e1b00 */
[----:B--2---:R0:W1:Y:S02]  /*6bd0*/  F2I.F64.TRUNC R25, R4 ;  /* 0x0000000400197311 */ /* 0x004064000030d100 */
[----:B01----:R-:W-:Y:S05]  /*6be0*/  BRA `(.L_x_15232) ;  /* 0x0000000800a07947 */ /* 0x003fea0003800000 */
.L_x_15266:
        /* <DEDUP_REMOVED lines=12> */
.L_x_15279:
[----:B------:R-:W2:Y:S02]  /*6cb0*/  LDG.E.64 R4, desc[UR36][R4.64] ;  /* 0x0000002404047981 */ /* 0x000ea4000c1e1b00 */
[----:B--2---:R0:W1:Y:S02]  /*6cc0*/  F2I.F64.TRUNC R25, R4 ;  /* 0x0000000400197311 */ /* 0x004064000030d100 */
[----:B01----:R-:W-:Y:S05]  /*6cd0*/  BRA `(.L_x_15232) ;  /* 0x0000000800647947 */ /* 0x003fea0003800000 */
.L_x_15278:
        /* <DEDUP_REMOVED lines=27> */
.L_x_15281:
        /* <DEDUP_REMOVED lines=15> */
.L_x_15280:
[----:B------:R-:W2:Y:S02]  /*6f80*/  LDG.E.U16 R0, desc[UR36][R4.64] ;  /* 0x0000002404007981 */ /* 0x000ea4000c1e1500 */
[----:B--2---:R-:W-:-:S06]  /*6f90*/  IMAD.U32 R0, R0, 0x10000, RZ ;  /* 0x0001000000007824 */ /* 0x004fcc00078e00ff */
[----:B------:R-:W0:Y:S02]  /*6fa0*/  F2I.FTZ.TRUNC.NTZ R0, R0 ;  /* 0x0000000000007305 */ /* 0x000e24000021f100 */
[----:B0-----:R-:W-:Y:S01]  /*6fb0*/  PRMT R25, R0, 0x7610, R25 ;  /* 0x0000761000197816 */ /* 0x001fe20000000019 */
[----:B------:R-:W-:Y:S06]  /*6fc0*/  BRA `(.L_x_15232) ;  /* 0x0000000400a87947 */ /* 0x000fec0003800000 */
.L_x_15277:
        /* <DEDUP_REMOVED lines=10> */
.L_x_15284:
        /* <DEDUP_REMOVED lines=21> */
.L_x_15288:
[----:B------:R-:W-:Y:S05]  /*71c0*/  BSYNC.RECONVERGENT B1 ;  /* 0x0000000000017941 */ /* 0x000fea0003800200 */
.L_x_15287:
[----:B------:R-:W-:Y:S01]  /*71d0*/  IMAD.SHL.U32 R0, R0, 0x100000, RZ ;  /* 0x0010000000007824 */ /* 0x000fe200078e00ff */
[----:B------:R-:W-:-:S04]  /*71e0*/  LEA R3, R3, 0x3b800000, 0x17 ;  /* 0x3b80000003037811 */ /* 0x000fc800078eb8ff */
[----:B------:R-:W-:-:S07]  /*71f0*/  LOP3.LUT R0, R3, R0, R7, 0xfe, !PT ;  /* 0x0000000003007212 */ /* 0x000fce00078efe07 */
.L_x_15286:
[----:B------:R-:W-:Y:S05]  /*7200*/  BSYNC.RECONVERGENT B0 ;  /* 0x0000000000007941 */ /* 0x000fea0003800200 */
.L_x_15285:
[----:B------:R-:W0:Y:S02]  /*7210*/  F2I.FTZ.TRUNC.NTZ R0, R0 ;  /* 0x0000000000007305 */ /* 0x000e24000021f100 */
[----:B0-----:R-:W-:Y:S01]  /*7220*/  PRMT R25, R0, 0x7610, R25 ;  /* 0x0000761000197816 */ /* 0x001fe20000000019 */
[----:B------:R-:W-:Y:S06]  /*7230*/  BRA `(.L_x_15232) ;  /* 0x00000004000c7947 */ /* 0x000fec0003800000 */
.L_x_15283:
        /* <DEDUP_REMOVED lines=21> */
.L_x_15292:
[----:B------:R-:W-:Y:S05]  /*7390*/  BSYNC.RECONVERGENT B1 ;  /* 0x0000000000017941 */ /* 0x000fea0003800200 */
.L_x_15291:
[----:B------:R-:W-:Y:S01]  /*73a0*/  IMAD.SHL.U32 R0, R0, 0x200000, RZ ;  /* 0x0020000000007824 */ /* 0x000fe200078e00ff */
[----:B------:R-:W-:-:S04]  /*73b0*/  LEA R3, R3, 0x37800000, 0x17 ;  /* 0x3780000003037811 */ /* 0x000fc800078eb8ff */
[----:B------:R-:W-:-:S07]  /*73c0*/  LOP3.LUT R0, R3, R0, R7, 0xfe, !PT ;  /* 0x0000000003007212 */ /* 0x000fce00078efe07 */
.L_x_15290:
[----:B------:R-:W-:Y:S05]  /*73d0*/  BSYNC.RECONVERGENT B0 ;  /* 0x0000000000007941 */ /* 0x000fea0003800200 */
.L_x_15289:
[----:B------:R-:W0:Y:S02]  /*73e0*/  F2I.FTZ.TRUNC.NTZ R0, R0 ;  /* 0x0000000000007305 */ /* 0x000e24000021f100 */
[----:B0-----:R-:W-:Y:S01]  /*73f0*/  PRMT R25, R0, 0x7610, R25 ;  /* 0x0000761000197816 */ /* 0x001fe20000000019 */
[----:B------:R-:W-:Y:S06]  /*7400*/  BRA `(.L_x_15232) ;  /* 0x0000000000987947 */ /* 0x000fec0003800000 */
.L_x_15282:
        /* <DEDUP_REMOVED lines=14> */
.L_x_15296:
[----:B------:R-:W-:Y:S05]  /*74f0*/  BSYNC.RECONVERGENT B0 ;  /* 0x0000000000007941 */ /* 0x000fea0003800200 */
.L_x_15295:
[----:B------:R-:W0:Y:S02]  /*7500*/  F2I.FTZ.TRUNC.NTZ R0, R0 ;  /* 0x0000000000007305 */ /* 0x000e24000021f100 */
[----:B0-----:R-:W-:Y:S01]  /*7510*/  PRMT R25, R0, 0x7610, R25 ;  /* 0x0000761000197816 */ /* 0x001fe20000000019 */
[----:B------:R-:W-:Y:S06]  /*7520*/  BRA `(.L_x_15232) ;  /* 0x0000000000507947 */ /* 0x000fec0003800000 */
.L_x_15270:
        /* <DEDUP_REMOVED lines=16> */
.L_x_15297:
[----:B------:R-:W-:Y:S05]  /*7630*/  BRA `(.L_x_15232) ;  /* 0x00000000000c7947 */ /* 0x000fea0003800000 */
.L_x_15294:
[----:B------:R0:W5:Y:S01]  /*7640*/  LDG.E.U8 R25, desc[UR36][R4.64] ;  /* 0x0000002404197981 */ /* 0x000162000c1e1100 */
[----:B------:R-:W-:Y:S05]  /*7650*/  BRA `(.L_x_15232) ;  /* 0x0000000000047947 */ /* 0x000fea0003800000 */
.L_x_15293:
[----:B------:R0:W5:Y:S02]  /*7660*/  LDG.E.U8 R25, desc[UR36][R4.64] ;  /* 0x0000002404197981 */ /* 0x000164000c1e1100 */
.L_x_15232:
[----:B------:R-:W-:Y:S05]  /*7670*/  BSYNC.RECONVERGENT B6 ;  /* 0x0000000000067941 */ /* 0x000fea0003800200 */
.L_x_15231:
[----:B-----5:R-:W-:Y:S01]  /*7680*/  PRMT R0, R16, 0x9910, RZ ;  /* 0x0000991010007816 */ /* 0x020fe200000000ff */
[----:B------:R-:W-:Y:S01]  /*7690*/  BSSY.RECONVERGENT B7, `(.L_x_15298) ;  /* 0x0000300000077945 */ /* 0x000fe20003800200 */
[----:B------:R-:W0:Y:S01]  /*76a0*/  LDC.U8 R16, c[0x0][0x3b0] ;  /* 0x0000ec00ff107b82 */ /* 0x000e220000000000 */
[----:B------:R-:W-:Y:S02]  /*76b0*/  ISETP.GE.AND P0, PT, R19, R28, PT ;  /* 0x0000001c1300720c */ /* 0x000fe40003f06270 */
[----:B------:R-:W-:Y:S01]  /*76c0*/  BSSY.RELIABLE B6, `(.L_x_15299) ;  /* 0x0000205000067945 */ /* 0x000fe20003800100 */
[----:B------:R-:W-:Y:S02]  /*76d0*/  PRMT R18, R18, 0x9910, RZ ;  /* 0x0000991012127816 */ /* 0x000fe400000000ff */
[----:B------:R-:W-:Y:S02]  /*76e0*/  PRMT R23, R23, 0x9910, RZ ;  /* 0x0000991017177816 */ /* 0x000fe400000000ff */
[----:B-1----:R-:W-:-:S02]  /*76f0*/  PRMT R3, R17, 0x9910, RZ ;  /* 0x0000991011037816 */ /* 0x002fc400000000ff */
[----:B0-234-:R-:W-:Y:S01]  /*7700*/  PRMT R5, R22, 0x9910, RZ ;  /* 0x0000991016057816 */ /* 0x01dfe200000000ff */
[----:B------:R-:W-:Y:S01]  /*7710*/  IMAD.MOV.U32 R22, RZ, RZ, R18 ;  /* 0x000000ffff167224 */ /* 0x000fe200078e0012 */
[----:B------:R-:W-:Y:S01]  /*7720*/  PRMT R7, R24, 0x9910, RZ ;  /* 0x0000991018077816 */ /* 0x000fe200000000ff */
[----:B------:R-:W-:Y:S01]  /*7730*/  IMAD.MOV.U32 R18, RZ, RZ, R23 ;  /* 0x000000ffff127224 */ /* 0x000fe200078e0017 */
[----:B------:R-:W-:Y:S01]  /*7740*/  PRMT R17, R26, 0x9910, RZ ;  /* 0x000099101a117816 */ /* 0x000fe200000000ff */
[----:B------:R-:W-:Y:S01]  /*7750*/  IMAD R3, R0, R3, RZ ;  /* 0x0000000300037224 */ /* 0x000fe200078e02ff */
[----:B------:R-:W-:Y:S01]  /*7760*/  PRMT R4, R25, 0x9910, RZ ;  /* 0x0000991019047816 */ /* 0x000fe200000000ff */
[----:B------:R-:W-:Y:S02]  /*7770*/  IMAD R22, R22, R5, RZ ;  /* 0x0000000516167224 */ /* 0x000fe400078e02ff */
[----:B------:R-:W-:Y:S02]  /*7780*/  IMAD R18, R18, R7, RZ ;  /* 0x0000000712127224 */ /* 0x000fe400078e02ff */
        /* <DEDUP_REMOVED lines=23> */
.L_x_15304:
[----:B------:R0:W-:Y:S01]  /*7900*/  STG.E.U8 desc[UR36][R8.64], R3 ;  /* 0x0000000308007986 */ /* 0x0001e2000c101124 */
[----:B------:R-:W-:Y:S05]  /*7910*/  BRA `(.L_x_15306) ;  /* 0x0000000c00887947 */ /* 0x000fea0003800000 */
.L_x_15303:
        /* <DEDUP_REMOVED lines=12> */
.L_x_15308:
[----:B------:R-:W-:-:S04]  /*79e0*/  LOP3.LUT R3, R3, 0xffff, RZ, 0xc0, !PT ;  /* 0x0000ffff03037812 */ /* 0x000fc800078ec0ff */
[----:B------:R-:W-:-:S05]  /*79f0*/  PRMT R3, R3, 0x8880, RZ ;  /* 0x0000888003037816 */ /* 0x000fca00000000ff */
[----:B------:R0:W-:Y:S01]  /*7a00*/  STG.E desc[UR36][R8.64], R3 ;  /* 0x0000000308007986 */ /* 0x0001e2000c101924 */
[----:B------:R-:W-:Y:S05]  /*7a10*/  BRA `(.L_x_15306) ;  /* 0x0000000c00487947 */ /* 0x000fea0003800000 */
.L_x_15307:
[----:B------:R-:W-:-:S04]  /*7a20*/  PRMT R3, R3, 0x8880, RZ ;  /* 0x0000888003037816 */ /* 0x000fc800000000ff */
[----:B------:R-:W-:-:S05]  /*7a30*/  PRMT R3, R3, 0x7710, RZ ;  /* 0x0000771003037816 */ /* 0x000fca00000000ff */
[----:B------:R0:W-:Y:S01]  /*7a40*/  STG.E.U16 desc[UR36][R8.64], R3 ;  /* 0x0000000308007986 */ /* 0x0001e2000c101524 */
[----:B------:R-:W-:Y:S05]  /*7a50*/  BRA `(.L_x_15306) ;  /* 0x0000000c00387947 */ /* 0x000fea0003800000 */
.L_x_15302:
        /* <DEDUP_REMOVED lines=9> */
.L_x_15310:
[----:B------:R-:W0:Y:S02]  /*7af0*/  I2F.S8 R0, R3 ;  /* 0x0000000300007306 */ /* 0x000e240000001400 */
[----:B0-----:R-:W-:-:S05]  /*7b00*/  F2FP.F16.F32.PACK_AB R0, RZ, R0 ;  /* 0x00000000ff00723e */ /* 0x001fca00000000ff */
[----:B------:R0:W-:Y:S01]  /*7b10*/  STG.E.U16 desc[UR36][R8.64], R0 ;  /* 0x0000000008007986 */ /* 0x0001e2000c101524 */
[----:B------:R-:W-:Y:S05]  /*7b20*/  BRA `(.L_x_15306) ;  /* 0x0000000c00047947 */ /* 0x000fea0003800000 */
.L_x_15309:
        /* <DEDUP_REMOVED lines=10> */
.L_x_15312:
[----:B------:R-:W0:Y:S02]  /*7bd0*/  I2F.S8 R3, R3 ;  /* 0x0000000300037306 */ /* 0x000e240000001400 */
[----:B0-----:R-:W-:-:S04]  /*7be0*/  F2FP.F16.F32.PACK_AB R3, RZ, R3 ;  /* 0x00000003ff03723e */ /* 0x001fc800000000ff */
[----:B------:R-:W-:-:S05]  /*7bf0*/  PRMT R3, R3, 0x5410, RZ ;  /* 0x0000541003037816 */ /* 0x000fca00000000ff */
[----:B------:R3:W-:Y:S01]  /*7c00*/  STG.E desc[UR36][R8.64], R3 ;  /* 0x0000000308007986 */ /* 0x0007e2000c101924 */
[----:B------:R-:W-:Y:S05]  /*7c10*/  BRA `(.L_x_15306) ;  /* 0x0000000800c87947 */ /* 0x000fea0003800000 */
.L_x_15311:
[----:B------:R-:W-:-:S04]  /*7c20*/  PRMT R4, R3, 0x8880, RZ ;  /* 0x0000888003047816 */ /* 0x000fc800000000ff */
[----:B------:R-:W-:-:S06]  /*7c30*/  PRMT R4, R4, 0x7710, RZ ;  /* 0x0000771004047816 */ /* 0x000fcc00000000ff */
[----:B------:R-:W0:Y:S02]  /*7c40*/  I2F.F64.S16 R4, R4 ;  /* 0x0000000400047312 */ /* 0x000e240000101c00 */
[----:B0-----:R4:W-:Y:S01]  /*7c50*/  STG.E.64 desc[UR36][R8.64], R4 ;  /* 0x0000000408007986 */ /* 0x0019e2000c101b24 */
[----:B------:R-:W-:Y:S05]  /*7c60*/  BRA `(.L_x_15306) ;  /* 0x0000000800b47947 */ /* 0x000fea0003800000 */
.L_x_15301:
        /* <DEDUP_REMOVED lines=12> */
.L_x_15315:
[----:B------:R-:W-:Y:S02]  /*7d30*/  PRMT R4, R3, 0x8880, RZ ;  /* 0x0000888003047816 */ /* 0x000fe400000000ff */
[----:B------:R-:W-:Y:S02]  /*7d40*/  CS2R R6, SRZ ;  /* 0x0000000000067805 */ /* 0x000fe4000001ff00 */
[----:B------:R-:W-:-:S06]  /*7d50*/  PRMT R4, R4, 0x7710, RZ ;  /* 0x0000771004047816 */ /* 0x000fcc00000000ff */
[----:B------:R-:W0:Y:S02]  /*7d60*/  I2F.F64.S16 R4, R4 ;  /* 0x0000000400047312 */ /* 0x000e240000101c00 */
[----:B0-----:R0:W-:Y:S01]  /*7d70*/  STG.E.128 desc[UR36][R8.64], R4 ;  /* 0x0000000408007986 */ /* 0x0011e2000c101d24 */
[----:B------:R-:W-:Y:S05]  /*7d80*/  BRA `(.L_x_15306) ;  /* 0x00000008006c7947 */ /* 0x000fea0003800000 */
.L_x_15314:
        /* <DEDUP_REMOVED lines=19> */
.L_x_15319:
[----:B------:R-:W-:Y:S05]  /*7ec0*/  BSYNC.RECONVERGENT B0 ;  /* 0x0000000000007941 */ /* 0x000fea0003800200 */
.L_x_15318:
[----:B------:R-:W-:-:S05]  /*7ed0*/  LOP3.LUT R5, R0, 0x80, R5, 0xf8, !PT ;  /* 0x0000008000057812 */ /* 0x000fca00078ef805 */
[----:B------:R0:W-:Y:S01]  /*7ee0*/  STG.E.U8 desc[UR36][R8.64], R5 ;  /* 0x0000000508007986 */ /* 0x0001e2000c101124 */
[----:B------:R-:W-:Y:S05]  /*7ef0*/  BRA `(.L_x_15306) ;  /* 0x0000000800107947 */ /* 0x000fea0003800000 */
.L_x_15317:
        /* <DEDUP_REMOVED lines=15> */
.L_x_15321:
[----:B------:R-:W-:Y:S05]  /*7ff0*/  BSYNC.RECONVERGENT B0 ;  /* 0x0000000000007941 */ /* 0x000fea0003800200 */
.L_x_15320:
[----:B------:R-:W-:-:S05]  /*8000*/  LOP3.LUT R5, R0, 0x80, R5, 0xf8, !PT ;  /* 0x0000008000057812 */ /* 0x000fca00078ef805 */
[----:B------:R0:W-:Y:S01]  /*8010*/  STG.E.U8 desc[UR36][R8.64], R5 ;  /* 0x0000000508007986 */ /* 0x0001e2000c101124 */
[----:B------:R-:W-:Y:S05]  /*8020*/  BRA `(.L_x_15306) ;  /* 0x0000000400c47947 */ /* 0x000fea0003800000 */
.L_x_15316:
[----:B------:R-:W0:Y:S02]  /*8030*/  I2F.S8 R0, R3 ;  /* 0x0000000300007306 */ /* 0x000e240000001400 */
[----:B0-----:R-:W-:-:S05]  /*8040*/  F2FP.BF16.F32.PACK_AB R0, RZ, R0 ;  /* 0x00000000ff00723e */ /* 0x001fca00000010ff */
[----:B------:R0:W-:Y:S01]  /*8050*/  STG.E.U16 desc[UR36][R8.64], R0 ;  /* 0x0000000008007986 */ /* 0x0001e2000c101524 */
[----:B------:R-:W-:Y:S05]  /*8060*/  BRA `(.L_x_15306) ;  /* 0x0000000400b47947 */ /* 0x000fea0003800000 */
.L_x_15313:
        /* <DEDUP_REMOVED lines=12> */
.L_x_15324:
        /* <DEDUP_REMOVED lines=13> */
.L_x_15327:
[----:B------:R-:W-:-:S04]  /*8200*/  SHF.R.U32.HI R0, RZ, 0x14, R3 ;  /* 0x00000014ff007819 */ /* 0x000fc80000011603 */
[----:B------:R-:W-:-:S04]  /*8210*/  LOP3.LUT R0, R0, 0x1, RZ, 0xc0, !PT ;  /* 0x0000000100007812 */ /* 0x000fc800078ec0ff */
[----:B------:R-:W-:-:S04]  /*8220*/  IADD3 R0, PT, PT, R3, 0x487ffff, R0 ;  /* 0x0487ffff03007810 */ /* 0x000fc80007ffe000 */
[----:B------:R-:W-:-:S04]  /*8230*/  SHF.R.U32.HI R0, RZ, 0x14, R0 ;  /* 0x00000014ff007819 */ /* 0x000fc80000011600 */
[----:B------:R-:W-:-:S07]  /*8240*/  LOP3.LUT R0, R0, 0xff, RZ, 0xc0, !PT ;  /* 0x000000ff00007812 */ /* 0x000fce00078ec0ff */
.L_x_15328:
[----:B------:R-:W-:-:S04]  /*8250*/  SHF.R.U32.HI R3, RZ, 0x18, R3 ;  /* 0x00000018ff037819 */ /* 0x000fc80000011603 */
[----:B------:R-:W-:-:S04]  /*8260*/  LOP3.LUT R0, R0, 0x80, R3, 0xf8, !PT ;  /* 0x0000008000007812 */ /* 0x000fc800078ef803 */
[----:B------:R-:W-:-:S07]  /*8270*/  PRMT R4, R0, 0x7610, R4 ;  /* 0x0000761000047816 */ /* 0x000fce0000000004 */
.L_x_15326:
[----:B------:R-:W-:Y:S05]  /*8280*/  BSYNC.RECONVERGENT B0 ;  /* 0x0000000000007941 */ /* 0x000fea0003800200 */
.L_x_15325:
[----:B------:R0:W-:Y:S01]  /*8290*/  STG.E.U8 desc[UR36][R8.64], R4 ;  /* 0x0000000408007986 */ /* 0x0001e2000c101124 */
[----:B------:R-:W-:Y:S05]  /*82a0*/  BRA `(.L_x_15306) ;  /* 0x0000000400247947 */ /* 0x000fea0003800000 */
.L_x_15323:
        /* <DEDUP_REMOVED lines=13> */
.L_x_15331:
[----:B------:R-:W-:-:S04]  /*8380*/  SHF.R.U32.HI R0, RZ, 0x15, R3 ;  /* 0x00000015ff007819 */ /* 0x000fc80000011603 */
[----:B------:R-:W-:-:S04]  /*8390*/  LOP3.LUT R0, R0, 0x1, RZ, 0xc0, !PT ;  /* 0x0000000100007812 */ /* 0x000fc800078ec0ff */
[----:B------:R-:W-:-:S04]  /*83a0*/  IADD3 R0, PT, PT, R3, 0x88fffff, R0 ;  /* 0x088fffff03007810 */ /* 0x000fc80007ffe000 */
[----:B------:R-:W-:-:S04]  /*83b0*/  SHF.R.U32.HI R0, RZ, 0x15, R0 ;  /* 0x00000015ff007819 */ /* 0x000fc80000011600 */
[----:B------:R-:W-:-:S07]  /*83c0*/  LOP3.LUT R0, R0, 0xff, RZ, 0xc0, !PT ;  /* 0x000000ff00007812 */ /* 0x000fce00078ec0ff */
.L_x_15332:
[----:B------:R-:W-:-:S04]  /*83d0*/  SHF.R.U32.HI R3, RZ, 0x18, R3 ;  /* 0x00000018ff037819 */ /* 0x000fc80000011603 */
[----:B------:R-:W-:-:S04]  /*83e0*/  LOP3.LUT R0, R0, 0x80, R3, 0xf8, !PT ;  /* 0x0000008000007812 */ /* 0x000fc800078ef803 */
[----:B------:R-:W-:-:S07]  /*83f0*/  PRMT R4, R0, 0x7610, R4 ;  /* 0x0000761000047816 */ /* 0x000fce0000000004 */
.L_x_15330:
[----:B------:R-:W-:Y:S05]  /*8400*/  BSYNC.RECONVERGENT B0 ;  /* 0x0000000000007941 */ /* 0x000fea0003800200 */
.L_x_15329:
[----:B------:R0:W-:Y:S01]  /*8410*/  STG.E.U8 desc[UR36][R8.64], R4 ;  /* 0x0000000408007986 */ /* 0x0001e2000c101124 */
[----:B------:R-:W-:Y:S05]  /*8420*/  BRA `(.L_x_15306) ;  /* 0x0000000000c47947 */ /* 0x000fea0003800000 */
.L_x_15322:
[----:B------:R-:W-:-:S13]  /*8430*/  ISETP.NE.AND P0, PT, R0, 0x1c, PT ;  /* 0x0000001c0000780c */ /* 0x000fda0003f05270 */
[----:B------:R-:W-:Y:S05]  /*8440*/  @!P0 BRA `(.L_x_15333) ;  /* 0x0000000000b08947 */ /* 0x000fea0003800000 */
[----:B------:R-:W-:-:S13]  /*8450*/  ISETP.NE.AND P0, PT, R0, 0x1d, PT ;  /* 0x0000001d0000780c */ /* 0x000fda0003f05270 */
[----:B------:R-:W-:Y:S05]  /*8460*/  @!P0 BRA `(.L_x_15334) ;  /* 0x0000000000908947 */ /* 0x000fea0003800000 */
[----:B------:R-:W-:-:S13]  /*8470*/  ISETP.NE.AND P0, PT, R0, 0x2c, PT ;  /* 0x0000002c0000780c */ /* 0x000fda0003f05270 */
[----:B------:R-:W-:Y:S05]  /*8480*/  @!P0 BRA `(.L_x_15335) ;  /* 0x0000000000448947 */ /* 0x000fea0003800000 */
.L_x_15305:
        /* <DEDUP_REMOVED lines=16> */
.L_x_15336:
[----:B------:R-:W-:Y:S05]  /*8590*/  BRA `(.L_x_15306) ;  /* 0x0000000000687947 */ /* 0x000fea0003800000 */
.L_x_15335:
        /* <DEDUP_REMOVED lines=17> */
.L_x_15334:
[----:B------:R-:W-:-:S04]  /*86b0*/  LOP3.LUT R3, R3, 0xffff, RZ, 0xc0, !PT ;  /* 0x0000ffff03037812 */ /* 0x000fc800078ec0ff */
[----:B------:R-:W-:-:S05]  /*86c0*/  PRMT R3, R3, 0x8880, RZ ;  /* 0x0000888003037816 */ /* 0x000fca00000000ff */
[----:B------:R-:W-:-:S05]  /*86d0*/  IMAD.MOV.U32 R4, RZ, RZ, R3 ;  /* 0x000000ffff047224 */ /* 0x000fca00078e0003 */
[----:B------:R-:W-:-:S05]  /*86e0*/  SHF.R.S32.HI R5, RZ, 0x1f, R4 ;  /* 0x0000001fff057819 */ /* 0x000fca0000011404 */
[----:B------:R0:W-:Y:S01]  /*86f0*/  STG.E.64 desc[UR36][R8.64], R4 ;  /* 0x0000000408007986 */ /* 0x0001e2000c101b24 */
[----:B------:R-:W-:Y:S05]  /*8700*/  BRA `(.L_x_15306) ;  /* 0x00000000000c7947 */ /* 0x000fea0003800000 */
.L_x_15333:
[----:B------:R-:W-:-:S04]  /*8710*/  LOP3.LUT R3, R3, 0xffff, RZ, 0xc0, !PT ;  /* 0x0000ffff03037812 */ /* 0x000fc800078ec0ff */
[----:B------:R-:W-:-:S05]  /*8720*/  PRMT R3, R3, 0x8880, RZ ;  /* 0x0000888003037816 */ /* 0x000fca00000000ff */
[----:B------:R0:W-:Y:S02]  /*8730*/  STG.E desc[UR36][R8.64], R3 ;  /* 0x0000000308007986 */ /* 0x0001e4000c101924 */
.L_x_15306:
        /* <DEDUP_REMOVED lines=23> */
.L_x_15341:
[----:B------:R4:W-:Y:S01]  /*88b0*/  STG.E.U8 desc[UR36][R8.64], R22 ;  /* 0x0000001608007986 */ /* 0x0009e2000c101124 */
[----:B------:R-:W-:Y:S05]  /*88c0*/  BRA `(.L_x_15343) ;  /* 0x0000000c00807947 */ /* 0x000fea0003800000 */
.L_x_15340:
        /* <DEDUP_REMOVED lines=12> */
.L_x_15345:
[----:B------:R-:W-:-:S04]  /*8990*/  LOP3.LUT R22, R22, 0xffff, RZ, 0xc0, !PT ;  /* 0x0000ffff16167812 */ /* 0x000fc800078ec0ff */
[----:B------:R-:W-:-:S05]  /*89a0*/  PRMT R3, R22, 0x8880, RZ ;  /* 0x0000888016037816 */ /* 0x000fca00000000ff */
[----:B------:R2:W-:Y:S01]  /*89b0*/  STG.E desc[UR36][R8.64], R3 ;  /* 0x0000000308007986 */ /* 0x0005e2000c101924 */
[----:B------:R-:W-:Y:S05]  /*89c0*/  BRA `(.L_x_15343) ;  /* 0x0000000c00407947 */ /* 0x000fea0003800000 */
.L_x_15344:
[----:B------:R-:W-:-:S04]  /*89d0*/  PRMT R3, R22, 0x8880, RZ ;  /* 0x0000888016037816 */ /* 0x000fc800000000ff */
[----:B------:R-:W-:-:S05]  /*89e0*/  PRMT R3, R3, 0x7710, RZ ;  /* 0x0000771003037816 */ /* 0x000fca00000000ff */
[----:B------:R0:W-:Y:S01]  /*89f0*/  STG.E.U16 desc[UR36][R8.64], R3 ;  /* 0x0000000308007986 */ /* 0x0001e2000c101524 */
[----:B------:R-:W-:Y:S05]  /*8a00*/  BRA `(.L_x_15343) ;  /* 0x0000000c00307947 */ /* 0x000fea0003800000 */
.L_x_15339:
        /* <DEDUP_REMOVED lines=9> */
.L_x_15347:
[----:B------:R-:W0:Y:S02]  /*8aa0*/  I2F.S8 R0, R22 ;  /* 0x0000001600007306 */ /* 0x000e240000001400 */
[----:B0-----:R-:W-:-:S05]  /*8ab0*/  F2FP.F16.F32.PACK_AB R0, RZ, R0 ;  /* 0x00000000ff00723e */ /* 0x001fca00000000ff */
[----:B------:R0:W-:Y:S01]  /*8ac0*/  STG.E.U16 desc[UR36][R8.64], R0 ;  /* 0x0000000008007986 */ /* 0x0001e2000c101524 */
[----:B------:R-:W-:Y:S05]  /*8ad0*/  BRA `(.L_x_15343) ;  /* 0x0000000800fc7947 */ /* 0x000fea0003800000 */
.L_x_15346:
        /* <DEDUP_REMOVED lines=10> */
.L_x_15349:
[----:B------:R-:W0:Y:S02]  /*8b80*/  I2F.S8 R22, R22 ;  /* 0x0000001600167306 */ /* 0x000e240000001400 */
[----:B0-----:R-:W-:-:S04]  /*8b90*/  F2FP.F16.F32.PACK_AB R3, RZ, R22 ;  /* 0x00000016ff03723e */ /* 0x001fc800000000ff */
[----:B------:R-:W-:-:S05]  /*8ba0*/  PRMT R3, R3, 0x5410, RZ ;  /* 0x0000541003037816 */ /* 0x000fca00000000ff */
[----:B------:R0:W-:Y:S01]  /*8bb0*/  STG.E desc[UR36][R8.64], R3 ;  /* 0x0000000308007986 */ /* 0x0001e2000c101924 */
[----:B------:R-:W-:Y:S05]  /*8bc0*/  BRA `(.L_x_15343) ;  /* 0x0000000800c07947 */ /* 0x000fea0003800000 */
.L_x_15348:
[----:B------:R-:W-:-:S04]  /*8bd0*/  PRMT R4, R22, 0x8880, RZ ;  /* 0x0000888016047816 */ /* 0x000fc800000000ff */
[----:B------:R-:W-:-:S06]  /*8be0*/  PRMT R4, R4, 0x7710, RZ ;  /* 0x0000771004047816 */ /* 0x000fcc00000000ff */
[----:B------:R-:W0:Y:S02]  /*8bf0*/  I2F.F64.S16 R4, R4 ;  /* 0x0000000400047312 */ /* 0x000e240000101c00 */
[----:B0-----:R0:W-:Y:S01]  /*8c00*/  STG.E.64 desc[UR36][R8.64], R4 ;  /* 0x0000000408007986 */ /* 0x0011e2000c101b24 */
[----:B------:R-:W-:Y:S05]  /*8c10*/  BRA `(.L_x_15343) ;  /* 0x0000000800ac7947 */ /* 0x000fea0003800000 */
.L_x_15338:
        /* <DEDUP_REMOVED lines=14> */
.L_x_15353:
        /* <DEDUP_REMOVED lines=17> */
.L_x_15356:
[----:B------:R-:W-:-:S04]  /*8e10*/  SHF.R.U32.HI R3, RZ, 0x18, R5 ;  /* 0x00000018ff037819 */ /* 0x000fc80000011605 */
[----:B------:R-:W-:-:S04]  /*8e20*/  LOP3.LUT R0, R0, 0x80, R3, 0xf8, !PT ;  /* 0x0000008000007812 */ /* 0x000fc800078ef803 */
[----:B------:R-:W-:-:S07]  /*8e30*/  PRMT R4, R0, 0x7610, R4 ;  /* 0x0000761000047816 */ /* 0x000fce0000000004 */
.L_x_15355:
[----:B------:R-:W-:Y:S05]  /*8e40*/  BSYNC.RECONVERGENT B0 ;  /* 0x0000000000007941 */ /* 0x000fea0003800200 */
.L_x_15354:
[----:B------:R0:W-:Y:S01]  /*8e50*/  STG.E.U8 desc[UR36][R8.64], R4 ;  /* 0x0000000408007986 */ /* 0x0001e2000c101124 */
[----:B------:R-:W-:Y:S05]  /*8e60*/  BRA `(.L_x_15343) ;  /* 0x0000000800187947 */ /* 0x000fea0003800000 */
.L_x_15352:
        /* <DEDUP_REMOVED lines=17> */
.L_x_15359:
[----:B------:R-:W-:-:S04]  /*8f80*/  SHF.R.U32.HI R3, RZ, 0x18, R5 ;  /* 0x00000018ff037819 */ /* 0x000fc80000011605 */
[----:B------:R-:W-:-:S04]  /*8f90*/  LOP3.LUT R0, R0, 0x80, R3, 0xf8, !PT ;  /* 0x0000008000007812 */ /* 0x000fc800078ef803 */
[----:B------:R-:W-:-:S07]  /*8fa0*/  PRMT R4, R0, 0x7610, R4 ;  /* 0x0000761000047816 */ /* 0x000fce0000000004 */
.L_x_15358:
[----:B------:R-:W-:Y:S05]  /*8fb0*/  BSYNC.RECONVERGENT B0 ;  /* 0x0000000000007941 */ /* 0x000fea0003800200 */
.L_x_15357:
[----:B------:R0:W-:Y:S01]  /*8fc0*/  STG.E.U8 desc[UR36][R8.64], R4 ;  /* 0x0000000408007986 */ /* 0x0001e2000c101124 */
[----:B------:R-:W-:Y:S05]  /*8fd0*/  BRA `(.L_x_15343) ;  /* 0x0000000400bc7947 */ /* 0x000fea0003800000 */
.L_x_15351:
        /* <DEDUP_REMOVED lines=22> */
.L_x_15361:
[----:B------:R-:W-:-:S04]  /*9140*/  LOP3.LUT R22, R22, 0xffff, RZ, 0xc0, !PT ;  /* 0x0000ffff16167812 */ /* 0x000fc800078ec0ff */
[----:B------:R-:W-:-:S05]  /*9150*/  PRMT R22, R22, 0x8880, RZ ;  /* 0x0000888016167816 */ /* 0x000fca00000000ff */
[----:B------:R-:W-:-:S05]  /*9160*/  IMAD.MOV.U32 R4, RZ, RZ, R22 ;  /* 0x000000ffff047224 */ /* 0x000fca00078e0016 */
[----:B------:R-:W-:-:S05]  /*9170*/  SHF.R.S32.HI R5, RZ, 0x1f, R4 ;  /* 0x0000001fff057819 */ /* 0x000fca0000011404 */
[----:B------:R0:W-:Y:S01]  /*9180*/  STG.E.64 desc[UR36][R8.64], R4 ;  /* 0x0000000408007986 */ /* 0x0001e2000c101b24 */
[----:B------:R-:W-:Y:S05]  /*9190*/  BRA `(.L_x_15343) ;  /* 0x00000004004c7947 */ /* 0x000fea0003800000 */
.L_x_15360:
[----:B------:R-:W-:-:S04]  /*91a0*/  LOP3.LUT R22, R22, 0xffff, RZ, 0xc0, !PT ;  /* 0x0000ffff16167812 */ /* 0x000fc800078ec0ff */
[----:B------:R-:W-:-:S05]  /*91b0*/  PRMT R3, R22, 0x8880, RZ ;  /* 0x0000888016037816 */ /* 0x000fca00000000ff */
[----:B------:R0:W-:Y:S01]  /*91c0*/  STG.E desc[UR36][R8.64], R3 ;  /* 0x0000000308007986 */ /* 0x0001e2000c101924 */
[----:B------:R-:W-:Y:S05]  /*91d0*/  BRA `(.L_x_15343) ;  /* 0x00000004003c7947 */ /* 0x000fea0003800000 */
.L_x_15350:
        /* <DEDUP_REMOVED lines=10> */
.L_x_15363:
[----:B------:R-:W-:Y:S02]  /*9280*/  PRMT R4, R22, 0x8880, RZ ;  /* 0x0000888016047816 */ /* 0x000fe400000000ff */
[----:B------:R-:W-:Y:S02]  /*9290*/  CS2R R6, SRZ ;  /* 0x0000000000067805 */ /* 0x000fe4000001ff00 */
[----:B------:R-:W-:-:S06]  /*92a0*/  PRMT R4, R4, 0x7710, RZ ;  /* 0x0000771004047816 */ /* 0x000fcc00000000ff */
[----:B------:R-:W0:Y:S02]  /*92b0*/  I2F.F64.S16 R4, R4 ;  /* 0x0000000400047312 */ /* 0x000e240000101c00 */
[----:B0-----:R0:W-:Y:S01]  /*92c0*/  STG.E.128 desc[UR36][R8.64], R4 ;  /* 0x0000000408007986 */ /* 0x0011e2000c101d24 */
[----:B------:R-:W-:Y:S05]  /*92d0*/  BRA `(.L_x_15343) ;  /* 0x0000000000fc7947 */ /* 0x000fea0003800000 */
.L_x_15362:
[----:B------:R-:W-:-:S13]  /*92e0*/  ISETP.NE.AND P0, PT, R0, 0xf, PT ;  /* 0x0000000f0000780c */ /* 0x000fda0003f05270 */
[----:B------:R-:W-:Y:S05]  /*92f0*/  @!P0 BRA `(.L_x_15364) ;  /* 0x0000000000e88947 */ /* 0x000fea0003800000 */
[----:B------:R-:W-:-:S13]  /*9300*/  ISETP.NE.AND P0, PT, R0, 0x17, PT ;  /* 0x000000170000780c */ /* 0x000fda0003f05270 */
[----:B------:R-:W-:Y:S05]  /*9310*/  @!P0 BRA `(.L_x_15365) ;  /* 0x0000000000908947 */ /* 0x000fea0003800000 */
[----:B------:R-:W-:-:S13]  /*9320*/  ISETP.NE.AND P0, PT, R0, 0x18, PT ;  /* 0x000000180000780c */ /* 0x000fda0003f05270 */
[----:B------:R-:W-:Y:S05]  /*9330*/  @!P0 BRA `(.L_x_15366) ;  /* 0x0000000000448947 */ /* 0x000fea0003800000 */
.L_x_15342:
        /* <DEDUP_REMOVED lines=16> */
.L_x_15367:
[----:B------:R-:W-:Y:S05]  /*9440*/  BRA `(.L_x_15343) ;  /* 0x0000000000a07947 */ /* 0x000fea0003800000 */
.L_x_15366:
        /* <DEDUP_REMOVED lines=13> */
.L_x_15369:
[----:B------:R-:W-:Y:S05]  /*9520*/  BSYNC.RECONVERGENT B0 ;  /* 0x0000000000007941 */ /* 0x000fea0003800200 */
.L_x_15368:
[----:B------:R-:W-:-:S05]  /*9530*/  LOP3.LUT R3, R0, 0x80, R3, 0xf8, !PT ;  /* 0x0000008000037812 */ /* 0x000fca00078ef803 */
[----:B------:R0:W-:Y:S01]  /*9540*/  STG.E.U8 desc[UR36][R8.64], R3 ;  /* 0x0000000308007986 */ /* 0x0001e2000c101124 */
[----:B------:R-:W-:Y:S05]  /*9550*/  BRA `(.L_x_15343) ;  /* 0x00000000005c7947 */ /* 0x000fea0003800000 */
.L_x_15365:
        /* <DEDUP_REMOVED lines=12> */
.L_x_15371:
[----:B------:R-:W-:Y:S01]  /*9620*/  IMAD.MOV.U32 R0, RZ, RZ, 0x7f ;  /* 0x0000007fff007424 */ /* 0x000fe200078e00ff */
[----:B------:R-:W-:-:S04]  /*9630*/  ISETP.GT.U32.AND P0, PT, R3, 0x7f800000, PT ;  /* 0x7f8000000300780c */ /* 0x000fc80003f04070 */
[----:B------:R-:W-:-:S09]  /*9640*/  SEL R0, R0, 0x7c, P0 ;  /* 0x0000007c00007807 */ /* 0x000fd20000000000 */
.L_x_15372:
[----:B------:R-:W-:Y:S05]  /*9650*/  BSYNC.RECONVERGENT B0 ;  /* 0x0000000000007941 */ /* 0x000fea0003800200 */
.L_x_15370:
[----:B------:R-:W-:-:S04]  /*9660*/  SHF.R.U32.HI R3, RZ, 0x18, R5 ;  /* 0x00000018ff037819 */ /* 0x000fc80000011605 */
[----:B------:R-:W-:-:S05]  /*9670*/  LOP3.LUT R3, R0, 0x80, R3, 0xf8, !PT ;  /* 0x0000008000037812 */ /* 0x000fca00078ef803 */
[----:B------:R0:W-:Y:S01]  /*9680*/  STG.E.U8 desc[UR36][R8.64], R3 ;  /* 0x0000000308007986 */ /* 0x0001e2000c101124 */
[----:B------:R-:W-:Y:S05]  /*9690*/  BRA `(.L_x_15343) ;  /* 0x00000000000c7947 */ /* 0x000fea0003800000 */
.L_x_15364:
[----:B------:R-:W0:Y:S02]  /*96a0*/  I2F.S8 R0, R22 ;  /* 0x0000001600007306 */ /* 0x000e240000001400 */
[----:B0-----:R-:W-:-:S05]  /*96b0*/  F2FP.BF16.F32.PACK_AB R0, RZ, R0 ;  /* 0x00000000ff00723e */ /* 0x001fca00000010ff */
[----:B------:R0:W-:Y:S02]  /*96c0*/  STG.E.U16 desc[UR36][R8.64], R0 ;  /* 0x0000000008007986 */ /* 0x0001e4000c101524 */
.L_x_15343:
[----:B------:R-:W-:-:S07]  /*96d0*/  VIADD R19, R19, 0x80 ;  /* 0x0000008013137836 */ /* 0x000fce0000000000 */
.L_x_15300:
[----:B------:R-:W-:-:S13]  /*96e0*/  ISETP.GE.AND P0, PT, R19, R28, PT ;  /* 0x0000001c1300720c */ /* 0x000fda0003f06270 */
[----:B------:R-:W-:Y:S05]  /*96f0*/  @P0 BREAK.RELIABLE B6 ;  /* 0x0000000000060942 */ /* 0x000fea0003800100 */
[----:B------:R-:W-:Y:S05]  /*9700*/  @P0 BRA `(.L_x_15337) ;  /* 0x0000000c00e00947 */ /* 0x000fea0003800000 */
[----:B------:R-:W-:Y:S05]  /*9710*/  BSYNC.RELIABLE B6 ;  /* 0x0000000000067941 */ /* 0x000fea0003800100 */
.L_x_15299:
        /* <DEDUP_REMOVED lines=20> */
.L_x_15376:
[----:B------:R0:W-:Y:S01]  /*9860*/  STG.E.U8 desc[UR36][R8.64], R18 ;  /* 0x0000001208007986 */ /* 0x0001e2000c101124 */
[----:B------:R-:W-:Y:S05]  /*9870*/  BRA `(.L_x_15378) ;  /* 0x0000000c00807947 */ /* 0x000fea0003800000 */
.L_x_15375:
        /* <DEDUP_REMOVED lines=12> */
.L_x_15380:
[----:B------:R-:W-:-:S04]  /*9940*/  LOP3.LUT R18, R18, 0xffff, RZ, 0xc0, !PT ;  /* 0x0000ffff12127812 */ /* 0x000fc800078ec0ff */
[----:B------:R-:W-:-:S05]  /*9950*/  PRMT R3, R18, 0x8880, RZ ;  /* 0x0000888012037816 */ /* 0x000fca00000000ff */
[----:B------:R0:W-:Y:S01]  /*9960*/  STG.E desc[UR36][R8.64], R3 ;  /* 0x0000000308007986 */ /* 0x0001e2000c101924 */
[----:B------:R-:W-:Y:S05]  /*9970*/  BRA `(.L_x_15378) ;  /* 0x0000000c00407947 */ /* 0x000fea0003800000 */
.L_x_15379:
[----:B------:R-:W-:-:S04]  /*9980*/  PRMT R3, R18, 0x8880, RZ ;  /* 0x0000888012037816 */ /* 0x000fc800000000ff */
[----:B------:R-:W-:-:S05]  /*9990*/  PRMT R3, R3, 0x7710, RZ ;  /* 0x0000771003037816 */ /* 0x000fca00000000ff */
[----:B------:R0:W-:Y:S01]  /*99a0*/  STG.E.U16 desc[UR36][R8.64], R3 ;  /* 0x0000000308007986 */ /* 0x0001e2000c101524 */
[----:B------:R-:W-:Y:S05]  /*99b0*/  BRA `(.L_x_15378) ;  /* 0x0000000c00307947 */ /* 0x000fea0003800000 */
.L_x_15374:
        /* <DEDUP_REMOVED lines=9> */
.L_x_15382:
[----:B------:R-:W0:Y:S02]  /*9a50*/  I2F.S8 R0, R18 ;  /* 0x0000001200007306 */ /* 0x000e240000001400 */
[----:B0-----:R-:W-:-:S05]  /*9a60*/  F2FP.F16.F32.PACK_AB R0, RZ, R0 ;  /* 0x00000000ff00723e */ /* 0x001fca00000000ff */
[----:B------:R0:W-:Y:S01]  /*9a70*/  STG.E.U16 desc[UR36][R8.64], R0 ;  /* 0x0000000008007986 */ /* 0x0001e2000c101524 */
[----:B------:R-:W-:Y:S05]  /*9a80*/  BRA `(.L_x_15378) ;  /* 0x0000000800fc7947 */ /* 0x000fea0003800000 */
.L_x_15381:
        /* <DEDUP_REMOVED lines=10> */
.L_x_15384:
[----:B------:R-:W0:Y:S02]  /*9b30*/  I2F.S8 R18, R18 ;  /* 0x0000001200127306 */ /* 0x000e240000001400 */
[----:B0-----:R-:W-:-:S04]  /*9b40*/  F2FP.F16.F32.PACK_AB R3, RZ, R18 ;  /* 0x00000012ff03723e */ /* 0x001fc800000000ff */
[----:B------:R-:W-:-:S05]  /*9b50*/  PRMT R3, R3, 0x5410, RZ ;  /* 0x0000541003037816 */ /* 0x000fca00000000ff */
[----:B------:R2:W-:Y:S01]  /*9b60*/  STG.E desc[UR36][R8.64], R3 ;  /* 0x0000000308007986 */ /* 0x0005e2000c101924 */
[----:B------:R-:W-:Y:S05]  /*9b70*/  BRA `(.L_x_15378) ;  /* 0x0000000800c07947 */ /* 0x000fea0003800000 */
.L_x_15383:
[----:B------:R-:W-:-:S04]  /*9b80*/  PRMT R4, R18, 0x8880, RZ ;  /* 0x0000888012047816 */ /* 0x000fc800000000ff */
[----:B------:R-:W-:-:S06]  /*9b90*/  PRMT R4, R4, 0x7710, RZ ;  /* 0x0000771004047816 */ /* 0x000fcc00000000ff */
[----:B------:R-:W0:Y:S02]  /*9ba0*/  I2F.F64.S16 R4, R4 ;  /* 0x0000000400047312 */ /* 0x000e240000101c00 */
[----:B0-----:R4:W-:Y:S01]  /*9bb0*/  STG.E.64 desc[UR36][R8.64], R4 ;  /* 0x0000000408007986 */ /* 0x0019e2000c101b24 */
[----:B------:R-:W-:Y:S05]  /*9bc0*/  BRA `(.L_x_15378) ;  /* 0x0000000800ac7947 */ /* 0x000fea0003800000 */
.L_x_15373:
        /* <DEDUP_REMOVED lines=14> */
.L_x_15388:
        /* <DEDUP_REMOVED lines=17> */
.L_x_15391:
[----:B------:R-:W-:-:S04]  /*9dc0*/  SHF.R.U32.HI R3, RZ, 0x18, R5 ;  /* 0x00000018ff037819 */ /* 0x000fc80000011605 */
[----:B------:R-:W-:-:S04]  /*9dd0*/  LOP3.LUT R0, R0, 0x80, R3, 0xf8, !PT ;  /* 0x0000008000007812 */ /* 0x000fc800078ef803 */
[----:B------:R-:W-:-:S07]  /*9de0*/  PRMT R4, R0, 0x7610, R4 ;  /* 0x0000761000047816 */ /* 0x000fce0000000004 */
.L_x_15390:
[----:B------:R-:W-:Y:S05]  /*9df0*/  BSYNC.RECONVERGENT B0 ;  /* 0x0000000000007941 */ /* 0x000fea0003800200 */
.L_x_15389:
[----:B------:R0:W-:Y:S01]  /*9e00*/  STG.E.U8 desc[UR36][R8.64], R4 ;  /* 0x0000000408007986 */ /* 0x0001e2000c101124 */
[----:B------:R-:W-:Y:S05]  /*9e10*/  BRA `(.L_x_15378) ;  /* 0x0000000800187947 */ /* 0x000fea0003800000 */
.L_x_15387:
        /* <DEDUP_REMOVED lines=17> */
.L_x_15394:
[----:B------:R-:W-:-:S04]  /*9f30*/  SHF.R.U32.HI R3, RZ, 0x18, R5 ;  /* 0x00000018ff037819 */ /* 0x000fc80000011605 */
[----:B------:R-:W-:-:S04]  /*9f40*/  LOP3.LUT R0, R0, 0x80, R3, 0xf8, !PT ;  /* 0x0000008000007812 */ /* 0x000fc800078ef803 */
[----:B------:R-:W-:-:S07]  /*9f50*/  PRMT R4, R0, 0x7610, R4 ;  /* 0x0000761000047816 */ /* 0x000fce0000000004 */
.L_x_15393:
[----:B------:R-:W-:Y:S05]  /*9f60*/  BSYNC.RECONVERGENT B0 ;  /* 0x0000000000007941 */ /* 0x000fea0003800200 */
.L_x_15392:
[----:B------:R0:W-:Y:S01]  /*9f70*/  STG.E.U8 desc[UR36][R8.64], R4 ;  /* 0x0000000408007986 */ /* 0x0001e2000c101124 */
[----:B------:R-:W-:Y:S05]  /*9f80*/  BRA `(.L_x_15378) ;  /* 0x0000000400bc7947 */ /* 0x000fea0003800000 */
.L_x_15386:
        /* <DEDUP_REMOVED lines=22> */
.L_x_15396:
[----:B------:R-:W-:-:S04]  /*a0f0*/  LOP3.LUT R18, R18, 0xffff, RZ, 0xc0, !PT ;  /* 0x0000ffff12127812 */ /* 0x000fc800078ec0ff */
[----:B------:R-:W-:-:S05]  /*a100*/  PRMT R18, R18, 0x8880, RZ ;  /* 0x0000888012127816 */ /* 0x000fca00000000ff */
[----:B------:R-:W-:-:S05]  /*a110*/  IMAD.MOV.U32 R4, RZ, RZ, R18 ;  /* 0x000000ffff047224 */ /* 0x000fca00078e0012 */
[----:B------:R-:W-:-:S05]  /*a120*/  SHF.R.S32.HI R5, RZ, 0x1f, R4 ;  /* 0x0000001fff057819 */ /* 0x000fca0000011404 */
[----:B------:R0:W-:Y:S01]  /*a130*/  STG.E.64 desc[UR36][R8.64], R4 ;  /* 0x0000000408007986 */ /* 0x0001e2000c101b24 */
[----:B------:R-:W-:Y:S05]  /*a140*/  BRA `(.L_x_15378) ;  /* 0x00000004004c7947 */ /* 0x000fea0003800000 */
.L_x_15395:
[----:B------:R-:W-:-:S04]  /*a150*/  LOP3.LUT R18, R18, 0xffff, RZ, 0xc0, !PT ;  /* 0x0000ffff12127812 */ /* 0x000fc800078ec0ff */
[----:B------:R-:W-:-:S05]  /*a160*/  PRMT R3, R18, 0x8880, RZ ;  /* 0x0000888012037816 */ /* 0x000fca00000000ff */
[----:B------:R0:W-:Y:S01]  /*a170*/  STG.E desc[UR36][R8.64], R3 ;  /* 0x0000000308007986 */ /* 0x0001e2000c101924 */
[----:B------:R-:W-:Y:S05]  /*a180*/  BRA `(.L_x_15378) ;  /* 0x00000004003c7947 */ /* 0x000fea0003800000 */
.L_x_15385:
        /* <DEDUP_REMOVED lines=10> */
.L_x_15398:
[----:B------:R-:W-:Y:S02]  /*a230*/  PRMT R4, R18, 0x8880, RZ ;  /* 0x0000888012047816 */ /* 0x000fe400000000ff */
[----:B------:R-:W-:Y:S02]  /*a240*/  CS2R R6, SRZ ;  /* 0x0000000000067805 */ /* 0x000fe4000001ff00 */
[----:B------:R-:W-:-:S06]  /*a250*/  PRMT R4, R4, 0x7710, RZ ;  /* 0x0000771004047816 */ /* 0x000fcc00000000ff */
[----:B------:R-:W0:Y:S02]  /*a260*/  I2F.F64.S16 R4, R4 ;  /* 0x0000000400047312 */ /* 0x000e240000101c00 */
[----:B0-----:R0:W-:Y:S01]  /*a270*/  STG.E.128 desc[UR36][R8.64], R4 ;  /* 0x0000000408007986 */ /* 0x0011e2000c101d24 */
[----:B------:R-:W-:Y:S05]  /*a280*/  BRA `(.L_x_15378) ;  /* 0x0000000000fc7947 */ /* 0x000fea0003800000 */
.L_x_15397:
[----:B------:R-:W-:-:S13]  /*a290*/  ISETP.NE.AND P0, PT, R0, 0xf, PT ;  /* 0x0000000f0000780c */ /* 0x000fda0003f05270 */
[----:B------:R-:W-:Y:S05]  /*a2a0*/  @!P0 BRA `(.L_x_15399) ;  /* 0x0000000000e88947 */ /* 0x000fea0003800000 */
[----:B------:R-:W-:-:S13]  /*a2b0*/  ISETP.NE.AND P0, PT, R0, 0x17, PT ;  /* 0x000000170000780c */ /* 0x000fda0003f05270 */
[----:B------:R-:W-:Y:S05]  /*a2c0*/  @!P0 BRA `(.L_x_15400) ;  /* 0x0000000000908947 */ /* 0x000fea0003800000 */
[----:B------:R-:W-:-:S13]  /*a2d0*/  ISETP.NE.AND P0, PT, R0, 0x18, PT ;  /* 0x000000180000780c */ /* 0x000fda0003f05270 */
[----:B------:R-:W-:Y:S05]  /*a2e0*/  @!P0 BRA `(.L_x_15401) ;  /* 0x0000000000448947 */ /* 0x000fea0003800000 */
.L_x_15377:
        /* <DEDUP_REMOVED lines=16> */
.L_x_15402:
[----:B------:R-:W-:Y:S05]  /*a3f0*/  BRA `(.L_x_15378) ;  /* 0x0000000000a07947 */ /* 0x000fea0003800000 */
.L_x_15401:
        /* <DEDUP_REMOVED lines=13> */
.L_x_15404:
[----:B------:R-:W-:Y:S05]  /*a4d0*/  BSYNC.RECONVERGENT B0 ;  /* 0x0000000000007941 */ /* 0x000fea0003800200 */
.L_x_15403:
[----:B------:R-:W-:-:S05]  /*a4e0*/  LOP3.LUT R3, R0, 0x80, R3, 0xf8, !PT ;  /* 0x0000008000037812 */ /* 0x000fca00078ef803 */
[----:B------:R0:W-:Y:S01]  /*a4f0*/  STG.E.U8 desc[UR36][R8.64], R3 ;  /* 0x0000000308007986 */ /* 0x0001e2000c101124 */
[----:B------:R-:W-:Y:S05]  /*a500*/  BRA `(.L_x_15378) ;  /* 0x00000000005c7947 */ /* 0x000fea0003800000 */
.L_x_15400:
        /* <DEDUP_REMOVED lines=12> */
.L_x_15406:
[----:B------:R-:W-:Y:S01]  /*a5d0*/  IMAD.MOV.U32 R0, RZ, RZ, 0x7f ;  /* 0x0000007fff007424 */ /* 0x000fe200078e00ff */
[----:B------:R-:W-:-:S04]  /*a5e0*/  ISETP.GT.U32.AND P0, PT, R3, 0x7f800000, PT ;  /* 0x7f8000000300780c */ /* 0x000fc80003f04070 */
[----:B------:R-:W-:-:S09]  /*a5f0*/  SEL R0, R0, 0x7c, P0 ;  /* 0x0000007c00007807 */ /* 0x000fd20000000000 */
.L_x_15407:
[----:B------:R-:W-:Y:S05]  /*a600*/  BSYNC.RECONVERGENT B0 ;  /* 0x0000000000007941 */ /* 0x000fea0003800200 */
.L_x_15405:
[----:B------:R-:W-:-:S04]  /*a610*/  SHF.R.U32.HI R3, RZ, 0x18, R5 ;  /* 0x00000018ff037819 */ /* 0x000fc80000011605 */
[----:B------:R-:W-:-:S05]  /*a620*/  LOP3.LUT R3, R0, 0x80, R3, 0xf8, !PT ;  /* 0x0000008000037812 */ /* 0x000fca00078ef803 */
[----:B------:R0:W-:Y:S01]  /*a630*/  STG.E.U8 desc[UR36][R8.64], R3 ;  /* 0x0000000308007986 */ /* 0x0001e2000c101124 */
[----:B------:R-:W-:Y:S05]  /*a640*/  BRA `(.L_x_15378) ;  /* 0x00000000000c7947 */ /* 0x000fea0003800000 */
.L_x_15399:
[----:B------:R-:W0:Y:S02]  /*a650*/  I2F.S8 R0, R18 ;  /* 0x0000001200007306 */ /* 0x000e240000001400 */
[----:B0-----:R-:W-:-:S05]  /*a660*/  F2FP.BF16.F32.PACK_AB R0, RZ, R0 ;  /* 0x00000000ff00723e */ /* 0x001fca00000010ff */
[----:B------:R0:W-:Y:S02]  /*a670*/  STG.E.U16 desc[UR36][R8.64], R0 ;  /* 0x0000000008007986 */ /* 0x0001e4000c101524 */
.L_x_15378:
[----:B------:R-:W-:-:S07]  /*a680*/  VIADD R19, R19, 0x80 ;  /* 0x0000008013137836 */ /* 0x000fce0000000000 */
.L_x_15337:
[----:B------:R-:W-:Y:S05]  /*a690*/  BSYNC.RECONVERGENT B7 ;  /* 0x0000000000077941 */ /* 0x000fea0003800200 */
.L_x_15298:
        /* <DEDUP_REMOVED lines=21> */
.L_x_15411:
[----:B------:R-:W-:Y:S01]  /*a7f0*/  STG.E.U8 desc[UR36][R2.64], R17 ;  /* 0x0000001102007986 */ /* 0x000fe2000c101124 */
[----:B------:R-:W-:Y:S05]  /*a800*/  EXIT ;  /* 0x000000000000794d */ /* 0x000fea0003800000 */
.L_x_15410:
        /* <DEDUP_REMOVED lines=12> */
.L_x_15414:
[----:B------:R-:W-:-:S04]  /*a8d0*/  LOP3.LUT R17, R17, 0xffff, RZ, 0xc0, !PT ;  /* 0x0000ffff11117812 */ /* 0x000fc800078ec0ff */
[----:B------:R-:W-:-:S05]  /*a8e0*/  PRMT R5, R17, 0x8880, RZ ;  /* 0x0000888011057816 */ /* 0x000fca00000000ff */
[----:B------:R-:W-:Y:S01]  /*a8f0*/  STG.E desc[UR36][R2.64], R5 ;  /* 0x0000000502007986 */ /* 0x000fe2000c101924 */
[----:B------:R-:W-:Y:S05]  /*a900*/  EXIT ;  /* 0x000000000000794d */ /* 0x000fea0003800000 */
.L_x_15413:
[----:B------:R-:W-:-:S04]  /*a910*/  PRMT R5, R17, 0x8880, RZ ;  /* 0x0000888011057816 */ /* 0x000fc800000000ff */
[----:B------:R-:W-:-:S05]  /*a920*/  PRMT R5, R5, 0x7710, RZ ;  /* 0x0000771005057816 */ /* 0x000fca00000000ff */
[----:B------:R-:W-:Y:S01]  /*a930*/  STG.E.U16 desc[UR36][R2.64], R5 ;  /* 0x0000000502007986 */ /* 0x000fe2000c101524 */
[----:B------:R-:W-:Y:S05]  /*a940*/  EXIT ;  /* 0x000000000000794d */ /* 0x000fea0003800000 */
.L_x_15409:
        /* <DEDUP_REMOVED lines=9> */
.L_x_15416:
[----:B------:R-:W0:Y:S02]  /*a9e0*/  I2F.S8 R0, R17 ;  /* 0x0000001100007306 */ /* 0x000e240000001400 */
[----:B0-----:R-:W-:-:S05]  /*a9f0*/  F2FP.F16.F32.PACK_AB R0, RZ, R0 ;  /* 0x00000000ff00723e */ /* 0x001fca00000000ff */
[----:B------:R-:W-:Y:S01]  /*aa00*/  STG.E.U16 desc[UR36][R2.64], R0 ;  /* 0x0000000002007986 */ /* 0x000fe2000c101524 */
[----:B------:R-:W-:Y:S05]  /*aa10*/  EXIT ;  /* 0x000000000000794d */ /* 0x000fea0003800000 */
.L_x_15415:
        /* <DEDUP_REMOVED lines=10> */
.L_x_15418:
[----:B------:R-:W0:Y:S02]  /*aac0*/  I2F.S8 R17, R17 ;  /* 0x0000001100117306 */ /* 0x000e240000001400 */
[----:B0-----:R-:W-:-:S04]  /*aad0*/  F2FP.F16.F32.PACK_AB R5, RZ, R17 ;  /* 0x00000011ff05723e */ /* 0x001fc800000000ff */
[----:B------:R-:W-:-:S05]  /*aae0*/  PRMT R5, R5, 0x5410, RZ ;  /* 0x0000541005057816 */ /* 0x000fca00000000ff */
[----:B------:R-:W-:Y:S01]  /*aaf0*/  STG.E desc[UR36][R2.64], R5 ;  /* 0x0000000502007986 */ /* 0x000fe2000c101924 */
[----:B------:R-:W-:Y:S05]  /*ab00*/  EXIT ;  /* 0x000000000000794d */ /* 0x000fea0003800000 */
.L_x_15417:
[----:B------:R-:W-:-:S04]  /*ab10*/  PRMT R4, R17, 0x8880, RZ ;  /* 0x0000888011047816 */ /* 0x000fc800000000ff */
[----:B------:R-:W-:-:S06]  /*ab20*/  PRMT R4, R4, 0x7710, RZ ;  /* 0x0000771004047816 */ /* 0x000fcc00000000ff */
[----:B------:R-:W0:Y:S02]  /*ab30*/  I2F.F64.S16 R4, R4 ;  /* 0x0000000400047312 */ /* 0x000e240000101c00 */
[----:B0-----:R-:W-:Y:S01]  /*ab40*/  STG.E.64 desc[UR36][R2.64], R4 ;  /* 0x0000000402007986 */ /* 0x001fe2000c101b24 */
[----:B------:R-:W-:Y:S05]  /*ab50*/  EXIT ;  /* 0x000000000000794d */ /* 0x000fea0003800000 */
.L_x_15408:
        /* <DEDUP_REMOVED lines=14> */
.L_x_15422:
        /* <DEDUP_REMOVED lines=18> */
.L_x_15425:
[----:B------:R-:W-:-:S04]  /*ad60*/  SHF.R.U32.HI R5, RZ, 0x18, R5 ;  /* 0x00000018ff057819 */ /* 0x000fc80000011605 */
[----:B------:R-:W-:-:S07]  /*ad70*/  LOP3.LUT R0, R0, 0x80, R5, 0xf8, !PT ;  /* 0x0000008000007812 */ /* 0x000fce00078ef805 */
.L_x_15424:
[----:B------:R-:W-:Y:S05]  /*ad80*/  BSYNC.RECONVERGENT B0 ;  /* 0x0000000000007941 */ /* 0x000fea0003800200 */
.L_x_15423:
[----:B------:R-:W-:Y:S01]  /*ad90*/  STG.E.U8 desc[UR36][R2.64], R0 ;  /* 0x0000000002007986 */ /* 0x000fe2000c101124 */
[----:B------:R-:W-:Y:S05]  /*ada0*/  EXIT ;  /* 0x000000000000794d */ /* 0x000fea0003800000 */
.L_x_15421:
        /* <DEDUP_REMOVED lines=18> */
.L_x_15428:
[----:B------:R-:W-:-:S04]  /*aed0*/  SHF.R.U32.HI R5, RZ, 0x18, R5 ;  /* 0x00000018ff057819 */ /* 0x000fc80000011605 */
[----:B------:R-:W-:-:S07]  /*aee0*/  LOP3.LUT R0, R0, 0x80, R5, 0xf8, !PT ;  /* 0x0000008000007812 */ /* 0x000fce00078ef805 */
.L_x_15427:
[----:B------:R-:W-:Y:S05]  /*aef0*/  BSYNC.RECONVERGENT B0 ;  /* 0x0000000000007941 */ /* 0x000fea0003800200 */
.L_x_15426:
[----:B------:R-:W-:Y:S01]  /*af00*/  STG.E.U8 desc[UR36][R2.64], R0 ;  /* 0x0000000002007986 */ /* 0x000fe2000c101124 */
[----:B------:R-:W-:Y:S05]  /*af10*/  EXIT ;  /* 0x000000000000794d */ /* 0x000fea0003800000 */
.L_x_15420:
        /* <DEDUP_REMOVED lines=22> */
.L_x_15430:
[----:B------:R-:W-:-:S04]  /*b080*/  LOP3.LUT R17, R17, 0xffff, RZ, 0xc0, !PT ;  /* 0x0000ffff11117812 */ /* 0x000fc800078ec0ff */
[----:B------:R-:W-:-:S05]  /*b090*/  PRMT R17, R17, 0x8880, RZ ;  /* 0x0000888011117816 */ /* 0x000fca00000000ff */
[----:B------:R-:W-:-:S05]  /*b0a0*/  IMAD.MOV.U32 R4, RZ, RZ, R17 ;  /* 0x000000ffff047224 */ /* 0x000fca00078e0011 */
[----:B------:R-:W-:-:S05]  /*b0b0*/  SHF.R.S32.HI R5, RZ, 0x1f, R4 ;  /* 0x0000001fff057819 */ /* 0x000fca0000011404 */
[----:B------:R-:W-:Y:S01]  /*b0c0*/  STG.E.64 desc[UR36][R2.64], R4 ;  /* 0x0000000402007986 */ /* 0x000fe2000c101b24 */
[----:B------:R-:W-:Y:S05]  /*b0d0*/  EXIT ;  /* 0x000000000000794d */ /* 0x000fea0003800000 */
.L_x_15429:
[----:B------:R-:W-:-:S04]  /*b0e0*/  LOP3.LUT R17, R17, 0xffff, RZ, 0xc0, !PT ;  /* 0x0000ffff11117812 */ /* 0x000fc800078ec0ff */
[----:B------:R-:W-:-:S05]  /*b0f0*/  PRMT R5, R17, 0x8880, RZ ;  /* 0x0000888011057816 */ /* 0x000fca00000000ff */
[----:B------:R-:W-:Y:S01]  /*b100*/  STG.E desc[UR36][R2.64], R5 ;  /* 0x0000000502007986 */ /* 0x000fe2000c101924 */
[----:B------:R-:W-:Y:S05]  /*b110*/  EXIT ;  /* 0x000000000000794d */ /* 0x000fea0003800000 */
.L_x_15419:
        /* <DEDUP_REMOVED lines=10> */
.L_x_15432:
[----:B------:R-:W-:Y:S02]  /*b1c0*/  PRMT R4, R17, 0x8880, RZ ;  /* 0x0000888011047816 */ /* 0x000fe400000000ff */
[----:B------:R-:W-:Y:S02]  /*b1d0*/  CS2R R6, SRZ ;  /* 0x0000000000067805 */ /* 0x000fe4000001ff00 */
[----:B------:R-:W-:-:S06]  /*b1e0*/  PRMT R4, R4, 0x7710, RZ ;  /* 0x0000771004047816 */ /* 0x000fcc00000000ff */
[----:B------:R-:W0:Y:S02]  /*b1f0*/  I2F.F64.S16 R4, R4 ;  /* 0x0000000400047312 */ /* 0x000e240000101c00 */
[----:B0-----:R-:W-:Y:S01]  /*b200*/  STG.E.128 desc[UR36][R2.64], R4 ;  /* 0x0000000402007986 */ /* 0x001fe2000c101d24 */
[----:B------:R-:W-:Y:S05]  /*b210*/  EXIT ;  /* 0x000000000000794d */ /* 0x000fea0003800000 */
.L_x_15431:
[----:B------:R-:W-:-:S13]  /*b220*/  ISETP.NE.AND P0, PT, R0, 0xf, PT ;  /* 0x0000000f0000780c */ /* 0x000fda0003f05270 */
[----:B------:R-:W-:Y:S05]  /*b230*/  @!P0 BRA `(.L_x_15433) ;  /* 0x0000000000e88947 */ /* 0x000fea0003800000 */
[----:B------:R-:W-:-:S13]  /*b240*/  ISETP.NE.AND P0, PT, R0, 0x17, PT ;  /* 0x000000170000780c */ /* 0x000fda0003f05270 */
[----:B------:R-:W-:Y:S05]  /*b250*/  @!P0 BRA `(.L_x_15434) ;  /* 0x0000000000908947 */ /* 0x000fea0003800000 */
[----:B------:R-:W-:-:S13]  /*b260*/  ISETP.NE.AND P0, PT, R0, 0x18, PT ;  /* 0x000000180000780c */ /* 0x000fda0003f05270 */
[----:B------:R-:W-:Y:S05]  /*b270*/  @!P0 BRA `(.L_x_15435) ;  /* 0x0000000000448947 */ /* 0x000fea0003800000 */
.L_x_15412:
        /* <DEDUP_REMOVED lines=16> */
.L_x_15436:
[----:B------:R-:W-:Y:S05]  /*b380*/  EXIT ;  /* 0x000000000000794d */ /* 0x000fea0003800000 */
.L_x_15435:
        /* <DEDUP_REMOVED lines=13> */
.L_x_15438:
[----:B------:R-:W-:Y:S05]  /*b460*/  BSYNC.RECONVERGENT B0 ;  /* 0x0000000000007941 */ /* 0x000fea0003800200 */
.L_x_15437:
[----:B------:R-:W-:-:S05]  /*b470*/  LOP3.LUT R5, R0, 0x80, R5, 0xf8, !PT ;  /* 0x0000008000057812 */ /* 0x000fca00078ef805 */
[----:B------:R-:W-:Y:S01]  /*b480*/  STG.E.U8 desc[UR36][R2.64], R5 ;  /* 0x0000000502007986 */ /* 0x000fe2000c101124 */
[----:B------:R-:W-:Y:S05]  /*b490*/  EXIT ;  /* 0x000000000000794d */ /* 0x000fea0003800000 */
.L_x_15434:
        /* <DEDUP_REMOVED lines=12> */
.L_x_15440:
[----:B------:R-:W-:Y:S01]  /*b560*/  IMAD.MOV.U32 R0, RZ, RZ, 0x7f ;  /* 0x0000007fff007424 */ /* 0x000fe200078e00ff */
[----:B------:R-:W-:-:S04]  /*b570*/  ISETP.GT.U32.AND P0, PT, R4, 0x7f800000, PT ;  /* 0x7f8000000400780c */ /* 0x000fc80003f04070 */
[----:B------:R-:W-:-:S09]  /*b580*/  SEL R0, R0, 0x7c, P0 ;  /* 0x0000007c00007807 */ /* 0x000fd20000000000 */
.L_x_15441:
[----:B------:R-:W-:Y:S05]  /*b590*/  BSYNC.RECONVERGENT B0 ;  /* 0x0000000000007941 */ /* 0x000fea0003800200 */
.L_x_15439:
[----:B------:R-:W-:-:S04]  /*b5a0*/  SHF.R.U32.HI R5, RZ, 0x18, R5 ;  /* 0x00000018ff057819 */ /* 0x000fc80000011605 */
[----:B------:R-:W-:-:S05]  /*b5b0*/  LOP3.LUT R5, R0, 0x80, R5, 0xf8, !PT ;  /* 0x0000008000057812 */ /* 0x000fca00078ef805 */
[----:B------:R-:W-:Y:S01]  /*b5c0*/  STG.E.U8 desc[UR36][R2.64], R5 ;  /* 0x0000000502007986 */ /* 0x000fe2000c101124 */
[----:B------:R-:W-:Y:S05]  /*b5d0*/  EXIT ;  /* 0x000000000000794d */ /* 0x000fea0003800000 */
.L_x_15433:
[----:B------:R-:W0:Y:S02]  /*b5e0*/  I2F.S8 R0, R17 ;  /* 0x0000001100007306 */ /* 0x000e240000001400 */
[----:B0-----:R-:W-:-:S05]  /*b5f0*/  F2FP.BF16.F32.PACK_AB R0, RZ, R0 ;  /* 0x00000000ff00723e */ /* 0x001fca00000010ff */
[----:B------:R-:W-:Y:S01]  /*b600*/  STG.E.U16 desc[UR36][R2.64], R0 ;  /* 0x0000000002007986 */ /* 0x000fe2000c101524 */
[----:B------:R-:W-:Y:S05]  /*b610*/  EXIT ;  /* 0x000000000000794d */ /* 0x000fea0003800000 */
.L_x_15442:
        /* <DEDUP_REMOVED lines=14> */
.L_x_17083:


//--------------------- .text._ZN2at6native18elementwise_kernelILi128ELi4EZNS0_22gpu_kernel_impl_nocastINS0_13BinaryFunctorIaaaNS0_15binary_internal10MulFunctorIaEEEEEEvRNS_18TensorIteratorBaseERKT_EUliE_EEviT1_ --------------------------
	.section	.text._ZN2at6native18elementwise_kernelILi128ELi4EZNS0_22gpu_kernel_impl_nocastINS0_13BinaryFunctorIaaaNS0_15binary_internal10MulFunctorIaEEEEEEvRNS_18TensorIteratorBaseERKT_EUliE_EEviT1_,"ax",@progbits
	.align	128
        .global         _ZN2at6native18elementwise_kernelILi128ELi4EZNS0_22gpu_kernel_impl_nocastINS0_13BinaryFunctorIaaaNS0_15binary_internal10MulFunctorIaEEEEEEvRNS_18TensorIteratorBaseERKT_EUliE_EEviT1_
        .type           _ZN2at6native18elementwise_kernelILi128ELi4EZNS0_22gpu_kernel_impl_nocastINS0_13BinaryFunctorIaaaNS0_15binary_internal10MulFunctorIaEEEEEEvRNS_18TensorIteratorBaseERKT_EUliE_EEviT1_,@function
        .size           _ZN2at6native18elementwise_kernelILi128ELi4EZNS0_22gpu_kernel_impl_nocastINS0_13BinaryFunctorIaaaNS0_15binary_internal10MulFunctorIaEEEEEEvRNS_18TensorIteratorBaseERKT_EUliE_EEviT1_,(.L_x_17084 - _ZN2at6native18elementwise_kernelILi128ELi4EZNS0_22gpu_kernel_impl_nocastINS0_13BinaryFunctorIaaaNS0_15binary_internal10MulFunctorIaEEEEEEvRNS_18TensorIteratorBaseERKT_EUliE_EEviT1_)
        .other          _ZN2at6native18elementwise_kernelILi128ELi4EZNS0_22gpu_kernel_impl_nocastINS0_13BinaryFunctorIaaaNS0_15binary_internal10MulFunctorIaEEEEEEvRNS_18TensorIteratorBaseERKT_EUliE_EEviT1_,@"STO_CUDA_ENTRY STV_DEFAULT"
_ZN2at6native18elementwise_kernelILi128ELi4EZNS0_22gpu_kernel_impl_nocastINS0_13BinaryFunctorIaaaNS0_15binary_internal10MulFunctorIaEEEEEEvRNS_18TensorIteratorBaseERKT_EUliE_EEviT1_:
.text._ZN2at6native18elementwise_kernelILi128ELi4EZNS0_22gpu_kernel_impl_nocastINS0_13BinaryFunctorIaaaNS0_15binary_internal10MulFunctorIaEEEEEEvRNS_18TensorIteratorBaseERKT_EUliE_EEviT1_:
        /* <DEDUP_REMOVED lines=17> */
[----:B-1----:R-:W2:Y:S03]  /*0110*/  LDG.E.U8 R7, desc[UR6][R6.64] ;  /* 0x0000000606077981 */ /* 0x002ea6000c1e1100 */
[----:B------:R-:W0:Y:S01]  /*0120*/  LDC.64 R8, c[0x0][0x5e8] ;  /* 0x00017a00ff087b82 */ /* 0x000e220000000a00 */
[----:B------:R-:W-:-:S04]  /*0130*/  IADD3 R3, PT, PT, R3, 0x80, RZ ;  /* 0x0000008003037810 */ /* 0x000fc80007ffe0ff */
[----:B------:R-:W-:-:S13]  /*0140*/  ISETP.GE.AND P0, PT, R3, UR4, PT ;  /* 0x0000000403007c0c */ /* 0x000fda000bf06270 */
[----:B------:R-:W-:Y:S05]  /*0150*/  @P0 BREAK.RELIABLE B1 ;  /* 0x0000000000010942 */ /* 0x000fea0003800100 */
[----:B--2---:R-:W-:-:S05]  /*0160*/  IMAD R11, R4, R7, RZ ;  /* 0x00000007040b7224 */ /* 0x004fca00078e02ff */
[----:B0-----:R0:W-:Y:S01]  /*0170*/  STG.E.U8 desc[UR6][R8.64], R11 ;  /* 0x0000000b08007986 */ /* 0x0011e2000c101106 */
[----:B------:R-:W-:Y:S05]  /*0180*/  @P0 BRA `(.L_x_15447) ;  /* 0x0000000000500947 */ /* 0x000fea0003800000 */
[----:B------:R-:W1:Y:S08]  /*0190*/  LDC.64 R4, c[0x0][0x5f0] ;  /* 0x00017c00ff047b82 */ /* 0x000e700000000a00 */
[----:B------:R-:W2:Y:S01]  /*01a0*/  LDC.64 R6, c[0x0][0x5f8] ;  /* 0x00017e00ff067b82 */ /* 0x000ea20000000a00 */
[----:B-1----:R-:W3:Y:S04]  /*01b0*/  LDG.E.U8 R4, desc[UR6][R4.64] ;  /* 0x0000000604047981 */ /* 0x002ee8000c1e1100 */
[----:B--2---:R-:W3:Y:S03]  /*01c0*/  LDG.E.U8 R7, desc[UR6][R6.64] ;  /* 0x0000000606077981 */ /* 0x004ee6000c1e1100 */
[----:B0-----:R-:W0:Y:S01]  /*01d0*/  LDC.64 R8, c[0x0][0x5e8] ;  /* 0x00017a00ff087b82 */ /* 0x001e220000000a00 */
[----:B------:R-:W-:Y:S01]  /*01e0*/  IADD3 R3, PT, PT, R3, 0x80, RZ ;  /* 0x0000008003037810 */ /* 0x000fe20007ffe0ff */
[----:B---3--:R-:W-:-:S05]  /*01f0*/  IMAD R11, R4, R7, RZ ;  /* 0x00000007040b7224 */ /* 0x008fca00078e02ff */
[----:B0-----:R0:W-:Y:S02]  /*0200*/  STG.E.U8 desc[UR6][R8.64], R11 ;  /* 0x0000000b08007986 */ /* 0x0011e4000c101106 */
.L_x_15446:
[----:B------:R-:W-:-:S13]  /*0210*/  ISETP.GE.AND P0, PT, R3, UR4, PT ;  /* 0x0000000403007c0c */ /* 0x000fda000bf06270 */
[----:B------:R-:W-:Y:S05]  /*0220*/  @P0 BREAK.RELIABLE B1 ;  /* 0x0000000000010942 */ /* 0x000fea0003800100 */
[----:B------:R-:W-:Y:S05]  /*0230*/  @P0 BRA `(.L_x_15447) ;  /* 0x0000000000240947 */ /* 0x000fea0003800000 */
[----:B------:R-:W-:Y:S05]  /*0240*/  BSYNC.RELIABLE B1 ;  /* 0x0000000000017941 */ /* 0x000fea0003800100 */
.L_x_15445:
        /* <DEDUP_REMOVED lines=8> */
.L_x_15447:
[----:B------:R-:W-:Y:S05]  /*02d0*/  BSYNC.RECONVERGENT B0 ;  /* 0x0000000000007941 */ /* 0x000fea0003800200 */
.L_x_15444:
[----:B------:R-:W-:Y:S05]  /*02e0*/  WARPSYNC.ALL ;  /* 0x0000000000007948 */ /* 0x000fea0003800000 */
[----:B------:R-:W-:-:S13]  /*02f0*/  ISETP.GE.AND P0, PT, R3, UR4, PT ;  /* 0x0000000403007c0c */ /* 0x000fda000bf06270 */
[----:B------:R-:W-:Y:S05]  /*0300*/  @P0 EXIT ;  /* 0x000000000000094d */ /* 0x000fea0003800000 */
[----:B------:R-:W2:Y:S08]  /*0310*/  LDC.64 R2, c[0x0][0x5f0] ;  /* 0x00017c00ff027b82 */ /* 0x000eb00000000a00 */
[----:B------:R-:W3:Y:S01]  /*0320*/  LDC.64 R4, c[0x0][0x5f8] ;  /* 0x00017e00ff047b82 */ /* 0x000ee20000000a00 */
[----:B--2---:R-:W0:Y:S04]  /*0330*/  LDG.E.U8 R2, desc[UR6][R2.64] ;  /* 0x0000000602027981 */ /* 0x004e28000c1e1100 */
[----:B---3--:R-:W0:Y:S03]  /*0340*/  LDG.E.U8 R5, desc[UR6][R4.64] ;  /* 0x0000000604057981 */ /* 0x008e26000c1e1100 */
[----:B------:R-:W2:Y:S01]  /*0350*/  LDC.64 R6, c[0x0][0x5e8] ;  /* 0x00017a00ff067b82 */ /* 0x000ea20000000a00 */
[----:B01----:R-:W-:-:S05]  /*0360*/  IMAD R9, R2, R5, RZ ;  /* 0x0000000502097224 */ /* 0x003fca00078e02ff */
[----:B--2---:R-:W-:Y:S01]  /*0370*/  STG.E.U8 desc[UR6][R6.64], R9 ;  /* 0x0000000906007986 */ /* 0x004fe2000c101106 */
[----:B------:R-:W-:Y:S05]  /*0380*/  EXIT ;  /* 0x000000000000794d */ /* 0x000fea0003800000 */
.L_x_15443:
        /* <DEDUP_REMOVED lines=356> */
.L_x_15451:
[----:B------:R-:W0:Y:S02]  /*19d0*/  LDCU.128 UR8, c[0x0][0x5f0] ;  /* 0x0000be00ff0877ac */ /* 0x000e240008000c00 */
[----:B0-----:R-:W-:Y:S02]  /*19e0*/  IADD3 R8, P1, PT, R4, UR10, RZ ;  /* 0x0000000a04087c10 */ /* 0x001fe4000ff3e0ff */
[----:B------:R-:W-:Y:S02]  /*19f0*/  IADD3 R6, P0, PT, R6, UR8, RZ ;  /* 0x0000000806067c10 */ /* 0x000fe4000ff1e0ff */
[----:B------:R-:W-:Y:S02]  /*1a00*/  IADD3.X R9, PT, PT, RZ, UR11, RZ, P1, !PT ;  /* 0x0000000bff097c10 */ /* 0x000fe40008ffe4ff */
[----:B------:R-:W-:Y:S01]  /*1a10*/  IADD3.X R7, PT, PT, RZ, UR9, RZ, P0, !PT ;  /* 0x00000009ff077c10 */ /* 0x000fe200087fe4ff */
[----:B------:R-:W0:Y:S03]  /*1a20*/  LDCU.64 UR8, c[0x0][0x5e8] ;  /* 0x0000bd00ff0877ac */ /* 0x000e260008000a00 */
[----:B------:R-:W2:Y:S04]  /*1a30*/  LDG.E.U8 R9, desc[UR6][R8.64] ;  /* 0x0000000608097981 */ /* 0x000ea8000c1e1100 */
[----:B------:R-:W2:Y:S01]  /*1a40*/  LDG.E.U8 R6, desc[UR6][R6.64] ;  /* 0x0000000606067981 */ /* 0x000ea2000c1e1100 */
[----:B------:R-:W-:-:S02]  /*1a50*/  IADD3 R3, PT, PT, R3, 0x80, RZ ;  /* 0x0000008003037810 */ /* 0x000fc40007ffe0ff */
[----:B0-----:R-:W-:-:S04]  /*1a60*/  IADD3 R4, P0, PT, R5, UR8, RZ ;  /* 0x0000000805047c10 */ /* 0x001fc8000ff1e0ff */
[----:B------:R-:W-:Y:S02]  /*1a70*/  IADD3.X R5, PT, PT, RZ, UR9, RZ, P0, !PT ;  /* 0x00000009ff057c10 */ /* 0x000fe400087fe4ff */
[----:B------:R-:W-:-:S13]  /*1a80*/  ISETP.GE.AND P0, PT, R3, UR4, PT ;  /* 0x0000000403007c0c */ /* 0x000fda000bf06270 */
[----:B------:R-:W-:Y:S05]  /*1a90*/  @P0 BREAK.RELIABLE B1 ;  /* 0x0000000000010942 */ /* 0x000fea0003800100 */
[----:B--2---:R-:W-:-:S05]  /*1aa0*/  IMAD R11, R6, R9, RZ ;  /* 0x00000009060b7224 */ /* 0x004fca00078e02ff */
[----:B------:R0:W-:Y:S01]  /*1ab0*/  STG.E.U8 desc[UR6][R4.64], R11 ;  /* 0x0000000b04007986 */ /* 0x0001e2000c101106 */
        /* <DEDUP_REMOVED lines=349> */
.L_x_15453:
        /* <DEDUP_REMOVED lines=8> */
[----:B0-----:R-:W-:-:S04]  /*3110*/  IADD3 R4, P0, PT, R5, UR8, RZ ;  /* 0x0000000805047c10 */ /* 0x001fc8000ff1e0ff */
[----:B------:R-:W-:Y:S02]  /*3120*/  IADD3.X R5, PT, PT, RZ, UR9, RZ, P0, !PT ;  /* 0x00000009ff057c10 */ /* 0x000fe400087fe4ff */
[----:B------:R-:W-:Y:S01]  /*3130*/  IADD3 R3, PT, PT, R3, 0x80, RZ ;  /* 0x0000008003037810 */ /* 0x000fe20007ffe0ff */
[----:B--2---:R-:W-:-:S05]  /*3140*/  IMAD R11, R6, R9, RZ ;  /* 0x00000009060b7224 */ /* 0x004fca00078e02ff */
[----:B------:R0:W-:Y:S02]  /*3150*/  STG.E.U8 desc[UR6][R4.64], R11 ;  /* 0x0000000b04007986 */ /* 0x0001e4000c101106 */
.L_x_15450:
[----:B------:R-:W-:-:S13]  /*3160*/  ISETP.GE.AND P0, PT, R3, UR4, PT ;  /* 0x0000000403007c0c */ /* 0x000fda000bf06270 */
[----:B------:R-:W-:Y:S05]  /*3170*/  @P0 BREAK.RELIABLE B1 ;  /* 0x0000000000010942 */ /* 0x000fea0003800100 */
[----:B------:R-:W-:Y:S05]  /*3180*/  @P0 BRA `(.L_x_15452) ;  /* 0x0000001400a80947 */ /* 0x000fea0003800000 */
[----:B------:R-:W-:Y:S05]  /*3190*/  BSYNC.RELIABLE B1 ;  /* 0x0000000000017941 */ /* 0x000fea0003800100 */
.L_x_15449:
        /* <DEDUP_REMOVED lines=348> */
.L_x_15454:
        /* <DEDUP_REMOVED lines=13> */
.L_x_15452:
[----:B------:R-:W-:Y:S05]  /*4830*/  BSYNC.RECONVERGENT B0 ;  /* 0x0000000000007941 */ /* 0x000fea0003800200 */
.L_x_15448:
        /* <DEDUP_REMOVED lines=351> */
.L_x_15455:
[----:B------:R-:W0:Y:S01]  /*5e30*/  LDCU.128 UR8, c[0x0][0x5f0] ;  /* 0x0000be00ff0877ac */ /* 0x000e220008000c00 */
[----:B------:R-:W1:Y:S01]  /*5e40*/  LDCU.64 UR4, c[0x0][0x5e8] ;  /* 0x0000bd00ff0477ac */ /* 0x000e620008000a00 */
[----:B0-----:R-:W-:Y:S02]  /*5e50*/  IADD3 R6, P1, PT, R2, UR10, RZ ;  /* 0x0000000a02067c10 */ /* 0x001fe4000ff3e0ff */
[----:B------:R-:W-:Y:S02]  /*5e60*/  IADD3 R4, P0, PT, R4, UR8, RZ ;  /* 0x0000000804047c10 */ /* 0x000fe4000ff1e0ff */
[----:B------:R-:W-:Y:S02]  /*5e70*/  IADD3.X R7, PT, PT, RZ, UR11, RZ, P1, !PT ;  /* 0x0000000bff077c10 */ /* 0x000fe40008ffe4ff */
[----:B------:R-:W-:-:S04]  /*5e80*/  IADD3.X R5, PT, PT, RZ, UR9, RZ, P0, !PT ;  /* 0x00000009ff057c10 */ /* 0x000fc800087fe4ff */
[----:B------:R-:W2:Y:S04]  /*5e90*/  LDG.E.U8 R7, desc[UR6][R6.64] ;  /* 0x0000000606077981 */ /* 0x000ea8000c1e1100 */
[----:B------:R-:W2:Y:S01]  /*5ea0*/  LDG.E.U8 R4, desc[UR6][R4.64] ;  /* 0x0000000604047981 */ /* 0x000ea2000c1e1100 */
[----:B-1----:R-:W-:-:S04]  /*5eb0*/  IADD3 R2, P0, PT, R3, UR4, RZ ;  /* 0x0000000403027c10 */ /* 0x002fc8000ff1e0ff */
[----:B------:R-:W-:Y:S01]  /*5ec0*/  IADD3.X R3, PT, PT, RZ, UR5, RZ, P0, !PT ;  /* 0x00000005ff037c10 */ /* 0x000fe200087fe4ff */
[----:B--2---:R-:W-:-:S05]  /*5ed0*/  IMAD R9, R4, R7, RZ ;  /* 0x0000000704097224 */ /* 0x004fca00078e02ff */
[----:B------:R-:W-:Y:S01]  /*5ee0*/  STG.E.U8 desc[UR6][R2.64], R9 ;  /* 0x0000000902007986 */ /* 0x000fe2000c101106 */
[----:B------:R-:W-:Y:S05]  /*5ef0*/  EXIT ;  /* 0x000000000000794d */ /* 0x000fea0003800000 */
.L_x_15456:
        /* <DEDUP_REMOVED lines=16> */
.L_x_17084:


//--------------------- .text._ZN2at6native27unrolled_elementwise_kernelINS0_13BinaryFunctorIaaaNS0_15binary_internal10MulFunctorIaEEEESt5arrayIPcLm3EELi4E23TrivialOffsetCalculatorILi2EjESA_ILi1EjENS0_6memory15LoadWithoutCastENSD_16StoreWithoutCastEEEviT_T0_T2_T3_T4_T5_ --------------------------
	.section	.text._ZN2at6native27unrolled_elementwise_kernelINS0_13BinaryFunctorIaaaNS0_15binary_internal10MulFunctorIaEEEESt5arrayIPcLm3EELi4E23TrivialOffsetCalculatorILi2EjESA_ILi1EjENS0_6memory15LoadWithoutCastENSD_16StoreWithoutCastEEEviT_T0_T2_T3_T4_T5_,"ax",@progbits
	.align	128
        .global         _ZN2at6native27unrolled_elementwise_kernelINS0_13BinaryFunctorIaaaNS0_15binary_internal10MulFunctorIaEEEESt5arrayIPcLm3EELi4E23TrivialOffsetCalculatorILi2EjESA_ILi1EjENS0_6memory15LoadWithoutCastENSD_16StoreWithoutCastEEEviT_T0_T2_T3_T4_T5_
        .type           _ZN2at6native27unrolled_elementwise_kernelINS0_13BinaryFunctorIaaaNS0_15binary_internal10MulFunctorIaEEEESt5arrayIPcLm3EELi4E23TrivialOffsetCalculatorILi2EjESA_ILi1EjENS0_6memory15LoadWithoutCastENSD_16StoreWithoutCastEEEviT_T0_T2_T3_T4_T5_,@function
        .size           _ZN2at6native27unrolled_elementwise_kernelINS0_13BinaryFunctorIaaaNS0_15binary_internal10MulFunctorIaEEEESt5arrayIPcLm3EELi4E23TrivialOffsetCalculatorILi2EjESA_ILi1EjENS0_6memory15LoadWithoutCastENSD_16StoreWithoutCastEEEviT_T0_T2_T3_T4_T5_,(.L_x_17085 - _ZN2at6native27unrolled_elementwise_kernelINS0_13BinaryFunctorIaaaNS0_15binary_internal10MulFunctorIaEEEESt5arrayIPcLm3EELi4E23TrivialOffsetCalculatorILi2EjESA_ILi1EjENS0_6memory15LoadWithoutCastENSD_16StoreWithoutCastEEEviT_T0_T2_T3_T4_T5_)
        .other          _ZN2at6native27unrolled_elementwise_kernelINS0_13BinaryFunctorIaaaNS0_15binary_internal10MulFunctorIaEEEESt5arrayIPcLm3EELi4E23TrivialOffsetCalculatorILi2EjESA_ILi1EjENS0_6memory15LoadWithoutCastENSD_16StoreWithoutCastEEEviT_T0_T2_T3_T4_T5_,@"STO_CUDA_ENTRY STV_DEFAULT"
_ZN2at6native27unrolled_elementwise_kernelINS0_13BinaryFunctorIaaaNS0_15binary_internal10MulFunctorIaEEEESt5arrayIPcLm3EELi4E23TrivialOffsetCalculatorILi2EjESA_ILi1EjENS0_6memory15LoadWithoutCastENSD_16StoreWithoutCastEEEviT_T0_T2_T3_T4_T5_:
.text._ZN2at6native27unrolled_elementwise_kernelINS0_13BinaryFunctorIaaaNS0_15binary_internal10MulFunctorIaEEEESt5arrayIPcLm3EELi4E23TrivialOffsetCalculatorILi2EjESA_ILi1EjENS0_6memory15LoadWithoutCastENSD_16StoreWithoutCastEEEviT_T0_T2_T3_T4_T5_:
        /* <DEDUP_REMOVED lines=18> */
[----:B---3--:R-:W-:Y:S01]  /*0120*/  @!P1 IADD3 R24, P0, PT, R13, R24, RZ ;  /* 0x000000180d189210 */ /* 0x008fe20007f1e0ff */
[----:B------:R-:W3:Y:S04]  /*0130*/  LDC.64 R10, c[0x0][0x398] ;  /* 0x0000e600ff0a7b82 */ /* 0x000ee80000000a00 */
[----:B------:R-:W-:-:S06]  /*0140*/  @!P1 IMAD.X R25, RZ, RZ, R25, P0 ;  /* 0x000000ffff199224 */ /* 0x000fcc00000e0619 */
[----:B------:R-:W-:Y:S01]  /*0150*/  @!P2 IMAD R23, R0, 0x200, R19 ;  /* 0x000002000017a824 */ /* 0x000fe200078e0213 */
[----:B--2---:R-:W-:Y:S01]  /*0160*/  @!P1 IADD3 R2, P0, PT, R13, R2, RZ ;  /* 0x000000020d029210 */ /* 0x004fe20007f1e0ff */
[----:B------:R-:W-:Y:S01]  /*0170*/  @!P2 VIADD R19, R19, 0x80 ;  /* 0x000000801313a836 */ /* 0x000fe20000000000 */
[----:B------:R-:W2:Y:S01]  /*0180*/  LDC.64 R12, c[0x0][0x390] ;  /* 0x0000e400ff0c7b82 */ /* 0x000ea20000000a00 */
[----:B------:R-:W-:Y:S01]  /*0190*/  PRMT R20, RZ, 0x7610, R20 ;  /* 0x00007610ff147816 */ /* 0x000fe20000000014 */
[----:B-1----:R1:W2:Y:S02]  /*01a0*/  @!P1 LDG.E.U8 R18, desc[UR4][R24.64] ;  /* 0x0000000418129981 */ /* 0x0022a4000c1e1100 */
[----:B------:R-:W-:Y:S01]  /*01b0*/  ISETP.GE.AND P3, PT, R19, R16, PT ;  /* 0x000000101300720c */ /* 0x000fe20003f66270 */
[----:B------:R-:W-:Y:S01]  /*01c0*/  @!P1 IMAD.X R3, RZ, RZ, R3, P0 ;  /* 0x000000ffff039224 */ /* 0x000fe200000e0603 */
[C---:B----4-:R-:W-:Y:S02]  /*01d0*/  @!P2 IADD3 R4, P4, PT, R23.reuse, R4, RZ ;  /* 0x000000041704a210 */ /* 0x050fe40007f9e0ff */
[----:B-----5:R-:W-:-:S09]  /*01e0*/  @!P2 IADD3 R6, P5, PT, R23, R6, RZ ;  /* 0x000000061706a210 */ /* 0x020fd20007fbe0ff */
[----:B------:R-:W-:Y:S01]  /*01f0*/  @!P3 IMAD R21, R0, 0x200, R19 ;  /* 0x000002000015b824 */ /* 0x000fe200078e0213 */
[----:B------:R-:W-:Y:S01]  /*0200*/  PRMT R22, RZ, 0x7610, R22 ;  /* 0x00007610ff167816 */ /* 0x000fe20000000016 */
[----:B------:R-:W-:Y:S01]  /*0210*/  @!P3 VIADD R19, R19, 0x80 ;  /* 0x000000801313b836 */ /* 0x000fe20000000000 */
[----:B------:R4:W5:Y:S04]  /*0220*/  @!P1 LDG.E.U8 R20, desc[UR4][R2.64] ;  /* 0x0000000402149981 */ /* 0x000968000c1e1100 */
[----:B------:R-:W-:Y:S01]  /*0230*/  ISETP.GE.AND P0, PT, R19, R16, PT ;  /* 0x000000101300720c */ /* 0x000fe20003f06270 */
[----:B------:R-:W-:Y:S01]  /*0240*/  @!P2 IMAD.X R5, RZ, RZ, R5, P4 ;  /* 0x000000ffff05a224 */ /* 0x000fe200020e0605 */
[----:B------:R-:W-:Y:S01]  /*0250*/  PRMT R23, RZ, 0x7610, R23 ;  /* 0x00007610ff177816 */ /* 0x000fe20000000017 */
[----:B------:R-:W-:Y:S01]  /*0260*/  @!P2 IMAD.X R7, RZ, RZ, R7, P5 ;  /* 0x000000ffff07a224 */ /* 0x000fe200028e0607 */
[----:B0-----:R-:W-:-:S02]  /*0270*/  @!P3 IADD3 R8, P1, PT, R21, R8, RZ ;  /* 0x000000081508b210 */ /* 0x001fc40007f3e0ff */
[----:B------:R0:W5:Y:S01]  /*0280*/  @!P2 LDG.E.U8 R22, desc[UR4][R4.64] ;  /* 0x000000040416a981 */ /* 0x000162000c1e1100 */
[----:B---3--:R-:W-:-:S06]  /*0290*/  @!P3 IADD3 R10, P4, PT, R21, R10, RZ ;  /* 0x0000000a150ab210 */ /* 0x008fcc0007f9e0ff */
[----:B-1----:R-:W-:Y:S01]  /*02a0*/  @!P0 IMAD R25, R0, 0x200, R19 ;  /* 0x0000020000198824 */ /* 0x002fe200078e0213 */
[----:B------:R5:W3:Y:S01]  /*02b0*/  @!P2 LDG.E.U8 R23, desc[UR4][R6.64] ;  /* 0x000000040617a981 */ /* 0x000ae2000c1e1100 */
[----:B------:R-:W-:-:S03]  /*02c0*/  @!P3 IMAD.X R9, RZ, RZ, R9, P1 ;  /* 0x000000ffff09b224 */ /* 0x000fc600008e0609 */
[C---:B------:R-:W-:Y:S02]  /*02d0*/  @!P0 IADD3 R14, P2, PT, R25.reuse, R14, RZ ;  /* 0x0000000e190e8210 */ /* 0x040fe40007f5e0ff */
[----:B--2---:R-:W-:Y:S01]  /*02e0*/  @!P0 IADD3 R12, P1, PT, R25, R12, RZ ;  /* 0x0000000c190c8210 */ /* 0x004fe20007f3e0ff */
[----:B------:R-:W-:Y:S01]  /*02f0*/  @!P3 IMAD.X R11, RZ, RZ, R11, P4 ;  /* 0x000000ffff0bb224 */ /* 0x000fe200020e060b */
[----:B------:R-:W-:Y:S01]  /*0300*/  PRMT R19, RZ, 0x7610, R19 ;  /* 0x00007610ff137816 */ /* 0x000fe20000000013 */
[----:B------:R-:W-:Y:S01]  /*0310*/  @!P0 IMAD.X R15, RZ, RZ, R15, P2 ;  /* 0x000000ffff0f8224 */ /* 0x000fe200010e060f */
[----:B----4-:R-:W-:Y:S01]  /*0320*/  PRMT R2, RZ, 0x7610, R2 ;  /* 0x00007610ff027816 */ /* 0x010fe20000000002 */
[----:B------:R-:W-:-:S03]  /*0330*/  @!P0 IMAD.X R13, RZ, RZ, R13, P1 ;  /* 0x000000ffff0d8224 */ /* 0x000fc600008e060d */
[----:B------:R1:W2:Y:S04]  /*0340*/  @!P3 LDG.E.U8 R19, desc[UR4][R8.64] ;  /* 0x000000040813b981 */ /* 0x0002a8000c1e1100 */
[----:B------:R-:W4:Y:S04]  /*0350*/  @!P3 LDG.E.U8 R2, desc[UR4][R10.64] ;  /* 0x000000040a02b981 */ /* 0x000f28000c1e1100 */
[----:B------:R-:W4:Y:S04]  /*0360*/  @!P0 LDG.E.U8 R12, desc[UR4][R12.64] ;  /* 0x000000040c0c8981 */ /* 0x000f28000c1e1100 */
[----:B------:R-:W4:Y:S01]  /*0370*/  @!P0 LDG.E.U8 R15, desc[UR4][R14.64] ;  /* 0x000000040e0f8981 */ /* 0x000f22000c1e1100 */
[----:B------:R-:W-:Y:S01]  /*0380*/  ISETP.GE.AND P1, PT, R17, R16, PT ;  /* 0x000000101100720c */ /* 0x000fe20003f26270 */
[----:B------:R-:W-:Y:S01]  /*0390*/  BSSY.RECONVERGENT B0, `(.L_x_15457) ;  /* 0x0000027000007945 */ /* 0x000fe20003800200 */
[----:B0-----:R-:W-:-:S03]  /*03a0*/  PRMT R4, RZ, 0x7610, R4 ;  /* 0x00007610ff047816 */ /* 0x001fc60000000004 */
[----:B------:R-:W-:Y:S01]  /*03b0*/  BSSY.RELIABLE B1, `(.L_x_15458) ;  /* 0x000001d000017945 */ /* 0x000fe20003800100 */
[----:B------:R-:W-:Y:S02]  /*03c0*/  PRMT R3, R18, 0x9910, RZ ;  /* 0x0000991012037816 */ /* 0x000fe400000000ff */
[----:B-----5:R-:W-:Y:S02]  /*03d0*/  PRMT R6, R20, 0x9910, RZ ;  /* 0x0000991014067816 */ /* 0x020fe400000000ff */
[----:B------:R-:W-:-:S03]  /*03e0*/  PRMT R22, R22, 0x9910, RZ ;  /* 0x0000991016167816 */ /* 0x000fc600000000ff */
[----:B-1----:R-:W-:Y:S01]  /*03f0*/  IMAD R9, R3, R6, RZ ;  /* 0x0000000603097224 */ /* 0x002fe200078e02ff */
[----:B---3--:R-:W-:Y:S02]  /*0400*/  PRMT R5, R23, 0x9910, RZ ;  /* 0x0000991017057816 */ /* 0x008fe400000000ff */
[----:B--2---:R-:W-:Y:S02]  /*0410*/  PRMT R7, R19, 0x9910, RZ ;  /* 0x0000991013077816 */ /* 0x004fe400000000ff */
[----:B----4-:R-:W-:Y:S01]  /*0420*/  PRMT R8, R2, 0x9910, RZ ;  /* 0x0000991002087816 */ /* 0x010fe200000000ff */
[----:B------:R-:W-:Y:S02]  /*0430*/  IMAD.MOV.U32 R2, RZ, RZ, R22 ;  /* 0x000000ffff027224 */ /* 0x000fe400078e0016 */
[----:B------:R-:W-:Y:S02]  /*0440*/  @!P0 IMAD R12, R12, R15, RZ ;  /* 0x0000000f0c0c8224 */ /* 0x000fe400078e02ff */
[----:B------:R-:W-:-:S02]  /*0450*/  IMAD R5, R2, R5, RZ ;  /* 0x0000000502057224 */ /* 0x000fc400078e02ff */
[----:B------:R-:W-:Y:S01]  /*0460*/  IMAD R7, R7, R8, RZ ;  /* 0x0000000807077224 */ /* 0x000fe200078e02ff */
[----:B------:R-:W-:Y:S01]  /*0470*/  @!P0 PRMT R4, R12, 0x7610, R4 ;  /* 0x000076100c048816 */ /* 0x000fe20000000004 */
[----:B------:R-:W-:Y:S06]  /*0480*/  @P1 BRA `(.L_x_15459) ;  /* 0x00000000003c1947 */ /* 0x000fec0003800000 */
        /* <DEDUP_REMOVED lines=15> */
.L_x_15459:
[----:B------:R-:W-:Y:S05]  /*0580*/  BSYNC.RELIABLE B1 ;  /* 0x0000000000017941 */ /* 0x000fea0003800100 */
.L_x_15458:
[----:B------:R-:W-:-:S13]  /*0590*/  ISETP.GE.AND P0, PT, R17, R16, PT ;  /* 0x000000101100720c */ /* 0x000fda0003f06270 */
[----:B------:R-:W1:Y:S01]  /*05a0*/  @!P0 LDC.64 R8, c[0x0][0x388] ;  /* 0x0000e200ff088b82 */ /* 0x000e620000000a00 */
[----:B0-----:R-:W-:Y:S02]  /*05b0*/  @!P0 IMAD R3, R0, 0x200, R17 ;  /* 0x0000020000038824 */ /* 0x001fe400078e0211 */
[----:B------:R-:W-:-:S03]  /*05c0*/  @!P0 VIADD R17, R17, 0x80 ;  /* 0x0000008011118836 */ /* 0x000fc60000000000 */
[----:B-1----:R-:W-:-:S05]  /*05d0*/  @!P0 IADD3 R2, P1, PT, R3, R8, RZ ;  /* 0x0000000803028210 */ /* 0x002fca0007f3e0ff */
[----:B------:R-:W-:-:S05]  /*05e0*/  @!P0 IMAD.X R3, RZ, RZ, R9, P1 ;  /* 0x000000ffff038224 */ /* 0x000fca00008e0609 */
[----:B------:R1:W-:Y:S03]  /*05f0*/  @!P0 STG.E.U8 desc[UR4][R2.64], R7 ;  /* 0x0000000702008986 */ /* 0x0003e6000c101104 */
.L_x_15460:
[----:B------:R-:W-:Y:S05]  /*0600*/  BSYNC.RECONVERGENT B0 ;  /* 0x0000000000007941 */ /* 0x000fea0003800200 */
.L_x_15457:
        /* <DEDUP_REMOVED lines=9> */
.L_x_15461:
        /* <DEDUP_REMOVED lines=14> */
.L_x_17085:


//--------------------- .text._ZN2at6native29vectorized_elementwise_kernelILi2ENS0_13BinaryFunctorIaaaNS0_15binary_internal10MulFunctorIaEEEESt5arrayIPcLm3EEEEviT0_T1_ --------------------------
	.section	.text._ZN2at6native29vectorized_elementwise_kernelILi2ENS0_13BinaryFunctorIaaaNS0_15binary_internal10MulFunctorIaEEEESt5arrayIPcLm3EEEEviT0_T1_,"ax",@progbits
	.align	128
        .global         _ZN2at6native29vectorized_elementwise_kernelILi2ENS0_13BinaryFunctorIaaaNS0_15binary_internal10MulFunctorIaEEEESt5arrayIPcLm3EEEEviT0_T1_
        .type           _ZN2at6native29vectorized_elementwise_kernelILi2ENS0_13BinaryFunctorIaaaNS0_15binary_internal10MulFunctorIaEEEESt5arrayIPcLm3EEEEviT0_T1_,@function
        .size           _ZN2at6native29vectorized_elementwise_kernelILi2ENS0_13BinaryFunctorIaaaNS0_15binary_internal10MulFunctorIaEEEESt5arrayIPcLm3EEEEviT0_T1_,(.L_x_17086 - _ZN2at6native29vectorized_elementwise_kernelILi2ENS0_13BinaryFunctorIaaaNS0_15binary_internal10MulFunctorIaEEEESt5arrayIPcLm3EEEEviT0_T1_)
        .other          _ZN2at6native29vectorized_elementwise_kernelILi2ENS0_13BinaryFunctorIaaaNS0_15binary_internal10MulFunctorIaEEEESt5arrayIPcLm3EEEEviT0_T1_,@"STO_CUDA_ENTRY STV_DEFAULT"
_ZN2at6native29vectorized_elementwise_kernelILi2ENS0_13BinaryFunctorIaaaNS0_15binary_internal10MulFunctorIaEEEESt5arrayIPcLm3EEEEviT0_T1_:
.text._ZN2at6native29vectorized_elementwise_kernelILi2ENS0_13BinaryFunctorIaaaNS0_15binary_internal10MulFunctorIaEEEESt5arrayIPcLm3EEEEviT0_T1_:
        /* <DEDUP_REMOVED lines=9> */
[----:B------:R-:W1:Y:S01]  /*0090*/  LDC.64 R14, c[0x0][0x390] ;  /* 0x0000e400ff0e7b82 */ /* 0x000e620000000a00 */
[----:B------:R-:W-:Y:S02]  /*00a0*/  PRMT R6, RZ, 0x7610, R6 ;  /* 0x00007610ff067816 */ /* 0x000fe40000000006 */
[----:B------:R-:W-:-:S05]  /*00b0*/  PRMT R24, RZ, 0x7610, R24 ;  /* 0x00007610ff187816 */ /* 0x000fca0000000018 */
        /* <DEDUP_REMOVED lines=11> */
[C---:B-1----:R-:W-:Y:S02]  /*0170*/  @!P3 IADD3 R14, P1, PT, R13.reuse, R14, RZ ;  /* 0x0000000e0d0eb210 */ /* 0x042fe40007f3e0ff */
[----:B--2---:R-:W-:-:S03]  /*0180*/  @!P3 IADD3 R12, P4, PT, R13, R10, RZ ;  /* 0x0000000a0d0cb210 */ /* 0x004fc60007f9e0ff */
[----:B------:R-:W-:Y:S02]  /*0190*/  @!P3 IMAD.X R15, RZ, RZ, R15, P1 ;  /* 0x000000ffff0fb224 */ /* 0x000fe400008e060f */
[----:B------:R-:W-:Y:S02]  /*01a0*/  @!P3 IMAD.X R13, RZ, RZ, R11, P4 ;  /* 0x000000ffff0db224 */ /* 0x000fe400020e060b */
[----:B------:R-:W1:Y:S01]  /*01b0*/  LDC.64 R10, c[0x0][0x390] ;  /* 0x0000e400ff0a7b82 */ /* 0x000e620000000a00 */
[----:B------:R2:W5:Y:S01]  /*01c0*/  @!P3 LDG.E.U8 R6, desc[UR12][R14.64] ;  /* 0x0000000c0e06b981 */ /* 0x000562000c1e1100 */
[C---:B------:R-:W-:Y:S02]  /*01d0*/  @!P2 VIADD R7, R0.reuse, UR4 ;  /* 0x000000040007ac36 */ /* 0x040fe40008000000 */
[----:B------:R-:W-:Y:S01]  /*01e0*/  @!P2 VIADD R0, R0, 0x80 ;  /* 0x000000800000a836 */ /* 0x000fe20000000000 */
[----:B------:R4:W5:Y:S02]  /*01f0*/  @!P3 LDG.E.U8 R24, desc[UR12][R12.64] ;  /* 0x0000000c0c18b981 */ /* 0x000964000c1e1100 */
[----:B---3--:R-:W-:-:S02]  /*0200*/  @!P2 IADD3 R22, P4, PT, R7, R8, RZ ;  /* 0x000000080716a210 */ /* 0x008fc40007f9e0ff */
[C---:B------:R-:W-:Y:S02]  /*0210*/  ISETP.GE.U32.AND P0, PT, R0.reuse, UR5, PT ;  /* 0x0000000500007c0c */ /* 0x040fe4000bf06070 */
[----:B------:R-:W-:Y:S01]  /*0220*/  PRMT R25, RZ, 0x7610, R25 ;  /* 0x00007610ff197816 */ /* 0x000fe20000000019 */
[----:B--2---:R-:W2:Y:S08]  /*0230*/  LDC.64 R14, c[0x0][0x398] ;  /* 0x0000e600ff0e7b82 */ /* 0x004eb00000000a00 */
[----:B----4-:R-:W3:Y:S02]  /*0240*/  LDC.64 R12, c[0x0][0x390] ;  /* 0x0000e400ff0c7b82 */ /* 0x010ee40000000a00 */
[----:B------:R-:W-:-:S02]  /*0250*/  @!P0 VIADD R21, R0, UR4 ;  /* 0x0000000400158c36 */ /* 0x000fc40008000000 */
[----:B------:R-:W-:-:S05]  /*0260*/  @!P0 VIADD R0, R0, 0x80 ;  /* 0x0000008000008836 */ /* 0x000fca0000000000 */
[----:B------:R-:W-:Y:S01]  /*0270*/  ISETP.GE.U32.AND P1, PT, R0, UR5, PT ;  /* 0x0000000500007c0c */ /* 0x000fe2000bf26070 */
[----:B------:R-:W-:Y:S01]  /*0280*/  @!P2 IMAD.X R23, RZ, RZ, R9, P4 ;  /* 0x000000ffff17a224 */ /* 0x000fe200020e0609 */
[----:B------:R-:W-:-:S11]  /*0290*/  @!P2 IADD3 R18, P3, PT, R7, R18, RZ ;  /* 0x000000120712a210 */ /* 0x000fd60007f7e0ff */
[C---:B------:R-:W-:Y:S01]  /*02a0*/  @!P1 VIADD R9, R0.reuse, UR4 ;  /* 0x0000000400099c36 */ /* 0x040fe20008000000 */
[C---:B0-----:R-:W-:Y:S01]  /*02b0*/  @!P0 IADD3 R28, P4, PT, R21.reuse, R4, RZ ;  /* 0x00000004151c8210 */ /* 0x041fe20007f9e0ff */
[----:B------:R-:W-:Y:S01]  /*02c0*/  @!P1 VIADD R0, R0, 0x80 ;  /* 0x0000008000009836 */ /* 0x000fe20000000000 */
[----:B-----5:R-:W-:Y:S01]  /*02d0*/  @!P0 IADD3 R26, P5, PT, R21, R26, RZ ;  /* 0x0000001a151a8210 */ /* 0x020fe20007fbe0ff */
[----:B------:R-:W-:Y:S01]  /*02e0*/  @!P2 IMAD.X R19, RZ, RZ, R19, P3 ;  /* 0x000000ffff13a224 */ /* 0x000fe200018e0613 */
[----:B------:R0:W4:Y:S01]  /*02f0*/  @!P2 LDG.E.U8 R25, desc[UR12][R22.64] ;  /* 0x0000000c1619a981 */ /* 0x000122000c1e1100 */
[----:B------:R-:W-:Y:S01]  /*0300*/  @!P0 IMAD.X R29, RZ, RZ, R5, P4 ;  /* 0x000000ffff1d8224 */ /* 0x000fe200020e0605 */
[----:B------:R-:W-:Y:S01]  /*0310*/  ISETP.GE.U32.AND P3, PT, R0, UR5, PT ;  /* 0x0000000500007c0c */ /* 0x000fe2000bf66070 */
[----:B------:R-:W-:Y:S01]  /*0320*/  @!P0 IMAD.X R27, RZ, RZ, R27, P5 ;  /* 0x000000ffff1b8224 */ /* 0x000fe200028e061b */
[----:B------:R-:W-:Y:S01]  /*0330*/  PRMT R5, RZ, 0x7610, R5 ;  /* 0x00007610ff057816 */ /* 0x000fe20000000005 */
[----:B------:R-:W5:Y:S01]  /*0340*/  LDC.64 R20, c[0x0][0x390] ;  /* 0x0000e400ff147b82 */ /* 0x000f620000000a00 */
[----:B------:R-:W-:-:S02]  /*0350*/  PRMT R7, RZ, 0x7610, R7 ;  /* 0x00007610ff077816 */ /* 0x000fc40000000007 */
[----:B------:R-:W-:Y:S02]  /*0360*/  PRMT R8, RZ, 0x7610, R8 ;  /* 0x00007610ff087816 */ /* 0x000fe40000000008 */
[----:B------:R-:W4:Y:S04]  /*0370*/  @!P0 LDG.E.U8 R5, desc[UR12][R28.64] ;  /* 0x0000000c1c058981 */ /* 0x000f28000c1e1100 */
[----:B------:R-:W4:Y:S01]  /*0380*/  @!P0 LDG.E.U8 R7, desc[UR12][R26.64] ;  /* 0x0000000c1a078981 */ /* 0x000f22000c1e1100 */
[C---:B0-----:R-:W-:Y:S02]  /*0390*/  @!P3 VIADD R23, R0.reuse, UR4 ;  /* 0x000000040017bc36 */ /* 0x041fe40008000000 */
[----:B------:R-:W-:Y:S01]  /*03a0*/  @!P3 VIADD R0, R0, 0x80 ;  /* 0x000000800000b836 */ /* 0x000fe20000000000 */
[----:B------:R1:W4:Y:S04]  /*03b0*/  @!P2 LDG.E.U8 R8, desc[UR12][R18.64] ;  /* 0x0000000c1208a981 */ /* 0x000328000c1e1100 */
[----:B------:R-:W-:-:S02]  /*03c0*/  ISETP.GE.U32.AND P0, PT, R0, UR5, PT ;  /* 0x0000000500007c0c */ /* 0x000fc4000bf06070 */
[C---:B------:R-:W-:Y:S02]  /*03d0*/  @!P1 IADD3 R16, P4, PT, R9.reuse, R16, RZ ;  /* 0x0000001009109210 */ /* 0x040fe40007f9e0ff */
[----:B-1----:R-:W-:-:S03]  /*03e0*/  @!P1 IADD3 R18, P2, PT, R9, R10, RZ ;  /* 0x0000000a09129210 */ /* 0x002fc60007f5e0ff */
[----:B------:R-:W-:Y:S01]  /*03f0*/  @!P1 IMAD.X R17, RZ, RZ, R17, P4 ;  /* 0x000000ffff119224 */ /* 0x000fe200020e0611 */
[----:B------:R-:W-:Y:S02]  /*0400*/  PRMT R9, RZ, 0x7610, R9 ;  /* 0x00007610ff097816 */ /* 0x000fe40000000009 */
[----:B------:R-:W-:Y:S01]  /*0410*/  PRMT R4, RZ, 0x7610, R4 ;  /* 0x00007610ff047816 */ /* 0x000fe20000000004 */
[----:B------:R-:W-:Y:S02]  /*0420*/  @!P1 IMAD.X R19, RZ, RZ, R11, P2 ;  /* 0x000000ffff139224 */ /* 0x000fe400010e060b */
[C---:B------:R-:W-:Y:S01]  /*0430*/  @!P0 VIADD R27, R0.reuse, UR4 ;  /* 0x00000004001b8c36 */ /* 0x040fe20008000000 */
[----:B------:R-:W0:Y:S01]  /*0440*/  LDC.64 R10, c[0x0][0x398] ;  /* 0x0000e600ff0a7b82 */ /* 0x000e220000000a00 */
[----:B------:R-:W-:Y:S01]  /*0450*/  @!P0 VIADD R0, R0, 0x80 ;  /* 0x0000008000008836 */ /* 0x000fe20000000000 */
[----:B------:R1:W4:Y:S04]  /*0460*/  @!P1 LDG.E.U8 R9, desc[UR12][R18.64] ;  /* 0x0000000c12099981 */ /* 0x000328000c1e1100 */
[----:B------:R3:W4:Y:S01]  /*0470*/  @!P1 LDG.E.U8 R4, desc[UR12][R16.64] ;  /* 0x0000000c10049981 */ /* 0x000722000c1e1100 */
[----:B------:R-:W-:-:S02]  /*0480*/  ISETP.GE.U32.AND P1, PT, R0, UR5, PT ;  /* 0x0000000500007c0c */ /* 0x000fc4000bf26070 */
[C---:B-----5:R-:W-:Y:S02]  /*0490*/  @!P3 IADD3 R20, P2, PT, R23.reuse, R20, RZ ;  /* 0x000000141714b210 */ /* 0x060fe40007f5e0ff */
[----:B------:R-:W-:Y:S01]  /*04a0*/  PRMT R2, RZ, 0x7610, R2 ;  /* 0x00007610ff027816 */ /* 0x000fe20000000002 */
[----:B-1----:R-:W1:Y:S02]  /*04b0*/  LDC.64 R18, c[0x0][0x398] ;  /* 0x0000e600ff127b82 */ /* 0x002e640000000a00 */
[----:B------:R-:W-:Y:S01]  /*04c0*/  @!P3 IMAD.X R21, RZ, RZ, R21, P2 ;  /* 0x000000ffff15b224 */ /* 0x000fe200010e0615 */
[----:B--2---:R-:W-:Y:S02]  /*04d0*/  @!P3 IADD3 R14, P2, PT, R23, R14, RZ ;  /* 0x0000000e170eb210 */ /* 0x004fe40007f5e0ff */
[----:B------:R-:W-:Y:S02]  /*04e0*/  PRMT R26, RZ, 0x7610, R26 ;  /* 0x00007610ff1a7816 */ /* 0x000fe4000000001a */
[----:B------:R2:W5:Y:S01]  /*04f0*/  @!P3 LDG.E.U8 R2, desc[UR12][R20.64] ;  /* 0x0000000c1402b981 */ /* 0x000562000c1e1100 */
[----:B---3--:R-:W3:Y:S01]  /*0500*/  LDC.64 R16, c[0x0][0x390] ;  /* 0x0000e400ff107b82 */ /* 0x008ee20000000a00 */
[----:B------:R-:W-:-:S02]  /*0510*/  @!P1 VIADD R29, R0, UR4 ;  /* 0x00000004001d9c36 */ /* 0x000fc40008000000 */
[----:B------:R-:W-:Y:S02]  /*0520*/  @!P1 VIADD R0, R0, 0x80 ;  /* 0x0000008000009836 */ /* 0x000fe40000000000 */
[----:B------:R-:W-:-:S03]  /*0530*/  @!P3 IMAD.X R15, RZ, RZ, R15, P2 ;  /* 0x000000ffff0fb224 */ /* 0x000fc600010e060f */
[----:B------:R-:W1:Y:S01]  /*0540*/  LDC.64 R22, c[0x0][0x398] ;  /* 0x0000e600ff167b82 */ /* 0x000e620000000a00 */
[----:B------:R-:W-:Y:S01]  /*0550*/  ISETP.GE.U32.AND P2, PT, R0, UR5, PT ;  /* 0x0000000500007c0c */ /* 0x000fe2000bf46070 */
[----:B------:R-:W5:Y:S06]  /*0560*/  @!P3 LDG.E.U8 R26, desc[UR12][R14.64] ;  /* 0x0000000c0e1ab981 */ /* 0x000f6c000c1e1100 */
[----:B--2---:R-:W2:Y:S01]  /*0570*/  LDC.64 R20, c[0x0][0x390] ;  /* 0x0000e400ff147b82 */ /* 0x004ea20000000a00 */
[C---:B------:R-:W-:Y:S02]  /*0580*/  @!P0 IADD3 R12, P4, PT, R27.reuse, R12, RZ ;  /* 0x0000000c1b0c8210 */ /* 0x040fe40007f9e0ff */
[----:B0-----:R-:W-:-:S02]  /*0590*/  @!P0 IADD3 R10, P3, PT, R27, R10, RZ ;  /* 0x0000000a1b0a8210 */ /* 0x001fc40007f7e0ff */
[----:B------:R-:W-:Y:S01]  /*05a0*/  PRMT R28, RZ, 0x7610, R28 ;  /* 0x00007610ff1c7816 */ /* 0x000fe2000000001c */
[----:B------:R-:W-:Y:S01]  /*05b0*/  @!P0 IMAD.X R13, RZ, RZ, R13, P4 ;  /* 0x000000ffff0d8224 */ /* 0x000fe200020e060d */
[----:B------:R-:W-:Y:S01]  /*05c0*/  PRMT R27, RZ, 0x7610, R27 ;  /* 0x00007610ff1b7816 */ /* 0x000fe2000000001b */
[----:B------:R-:W-:-:S03]  /*05d0*/  @!P0 IMAD.X R11, RZ, RZ, R11, P3 ;  /* 0x000000ffff0b8224 */ /* 0x000fc600018e060b */
[----:B------:R0:W5:Y:S04]  /*05e0*/  @!P0 LDG.E.U8 R28, desc[UR12][R12.64] ;  /* 0x0000000c0c1c8981 */ /* 0x000168000c1e1100 */
[----:B------:R2:W5:Y:S01]  /*05f0*/  @!P0 LDG.E.U8 R27, desc[UR12][R10.64] ;  /* 0x0000000c0a1b8981 */ /* 0x000562000c1e1100 */
[C---:B---3--:R-:W-:Y:S01]  /*0600*/  @!P1 IADD3 R16, P0, PT, R29.reuse, R16, RZ ;  /* 0x000000101d109210 */ /* 0x048fe20007f1e0ff */
[----:B0-----:R-:W-:Y:S01]  /*0610*/  @!P2 VIADD R13, R0, UR4 ;  /* 0x00000004000dac36 */ /* 0x001fe20008000000 */
[----:B-1----:R-:W-:-:S03]  /*0620*/  @!P1 IADD3 R18, P4, PT, R29, R18, RZ ;  /* 0x000000121d129210 */ /* 0x002fc60007f9e0ff */
[----:B------:R-:W-:Y:S01]  /*0630*/  @!P1 IMAD.X R17, RZ, RZ, R17, P0 ;  /* 0x000000ffff119224 */ /* 0x000fe200000e0611 */
[C---:B------:R-:W-:Y:S02]  /*0640*/  @!P2 IADD3 R22, P3, PT, R13.reuse, R22, RZ ;  /* 0x000000160d16a210 */ /* 0x040fe40007f7e0ff */
[----:B--2---:R-:W-:Y:S01]  /*0650*/  @!P2 IADD3 R20, P0, PT, R13, R20, RZ ;  /* 0x000000140d14a210 */ /* 0x004fe20007f1e0ff */
[----:B------:R-:W-:Y:S01]  /*0660*/  @!P1 IMAD.X R19, RZ, RZ, R19, P4 ;  /* 0x000000ffff139224 */ /* 0x000fe200020e0613 */
[----:B------:R-:W-:Y:S01]  /*0670*/  PRMT R0, RZ, 0x7610, R0 ;  /* 0x00007610ff007816 */ /* 0x000fe20000000000 */
[----:B------:R-:W-:Y:S01]  /*0680*/  @!P2 IMAD.X R23, RZ, RZ, R23, P3 ;  /* 0x000000ffff17a224 */ /* 0x000fe200018e0617 */
[----:B------:R-:W-:Y:S01]  /*0690*/  PRMT R12, RZ, 0x7610, R12 ;  /* 0x00007610ff0c7816 */ /* 0x000fe2000000000c */
[----:B------:R-:W-:-:S03]  /*06a0*/  @!P2 IMAD.X R21, RZ, RZ, R21, P0 ;  /* 0x000000ffff15a224 */ /* 0x000fc600000e0615 */
[----:B------:R-:W2:Y:S04]  /*06b0*/  @!P1 LDG.E.U8 R0, desc[UR12][R16.64] ;  /* 0x0000000c10009981 */ /* 0x000ea8000c1e1100 */
[----:B------:R-:W3:Y:S04]  /*06c0*/  @!P1 LDG.E.U8 R12, desc[UR12][R18.64] ;  /* 0x0000000c120c9981 */ /* 0x000ee8000c1e1100 */
[----:B------:R-:W3:Y:S04]  /*06d0*/  @!P2 LDG.E.U8 R20, desc[UR12][R20.64] ;  /* 0x0000000c1414a981 */ /* 0x000ee8000c1e1100 */
[----:B------:R-:W3:Y:S01]  /*06e0*/  @!P2 LDG.E.U8 R23, desc[UR12][R22.64] ;  /* 0x0000000c1617a981 */ /* 0x000ee2000c1e1100 */
[----:B------:R-:W-:Y:S01]  /*06f0*/  ISETP.GE.U32.AND P0, PT, R3, UR5, PT ;  /* 0x0000000503007c0c */ /* 0x000fe2000bf06070 */
[----:B------:R-:W-:Y:S04]  /*0700*/  BSSY.RECONVERGENT B0, `(.L_x_15463) ;  /* 0x0000056000007945 */ /* 0x000fe80003800200 */
[----:B------:R-:W-:Y:S01]  /*0710*/  BSSY.RELIABLE B1, `(.L_x_15464) ;  /* 0x000004d000017945 */ /* 0x000fe20003800100 */
[----:B------:R-:W-:-:S02]  /*0720*/  PRMT R6, R6, 0x9910, RZ ;  /* 0x0000991006067816 */ /* 0x000fc400000000ff */
[----:B------:R-:W-:Y:S02]  /*0730*/  PRMT R11, R24, 0x9910, RZ ;  /* 0x00009910180b7816 */ /* 0x000fe400000000ff */
[----:B----4-:R-:W-:Y:S02]  /*0740*/  PRMT R25, R25, 0x9910, RZ ;  /* 0x0000991019197816 */ /* 0x010fe400000000ff */
[----:B------:R-:W-:Y:S02]  /*0750*/  PRMT R10, R5, 0x9910, RZ ;  /* 0x00009910050a7816 */ /* 0x000fe400000000ff */
[----:B------:R-:W-:-:S03]  /*0760*/  PRMT R13, R7, 0x9910, RZ ;  /* 0x00009910070d7816 */ /* 0x000fc600000000ff */
[----:B------:R-:W-:Y:S02]  /*0770*/  IMAD.MOV.U32 R7, RZ, RZ, R10 ;  /* 0x000000ffff077224 */ /* 0x000fe400078e000a */
[----:B------:R-:W-:Y:S01]  /*0780*/  IMAD.MOV.U32 R10, RZ, RZ, R13 ;  /* 0x000000ffff0a7224 */ /* 0x000fe200078e000d */
[----:B------:R-:W-:Y:S01]  /*0790*/  PRMT R8, R8, 0x9910, RZ ;  /* 0x0000991008087816 */ /* 0x000fe200000000ff */
[----:B------:R-:W-:-:S04]  /*07a0*/  IMAD.MOV.U32 R5, RZ, RZ, R25 ;  /* 0x000000ffff057224 */ /* 0x000fc800078e0019 */
[----:B------:R-:W-:Y:S01]  /*07b0*/  IMAD R5, R5, R8, RZ ;  /* 0x0000000805057224 */ /* 0x000fe200078e02ff */
[----:B------:R-:W-:Y:S02]  /*07c0*/  PRMT R9, R9, 0x9910, RZ ;  /* 0x0000991009097816 */ /* 0x000fe400000000ff */
[----:B------:R-:W-:Y:S01]  /*07d0*/  PRMT R14, R4, 0x9910, RZ ;  /* 0x00009910040e7816 */ /* 0x000fe200000000ff */
[----:B------:R-:W-:Y:S02]  /*07e0*/  IMAD R4, R6, R11, RZ ;  /* 0x0000000b06047224 */ /* 0x000fe400078e02ff */
[----:B------:R-:W-:Y:S01]  /*07f0*/  IMAD R6, R7, R10, RZ ;  /* 0x0000000a07067224 */ /* 0x000fe200078e02ff */
[----:B-----5:R-:W-:Y:S01]  /*0800*/  PRMT R7, R2, 0x9910, RZ ;  /* 0x0000991002077816 */ /* 0x020fe200000000ff */
[----:B------:R-:W-:-:S04]  /*0810*/  IMAD R2, R9, R14, RZ ;  /* 0x0000000e09027224 */ /* 0x000fc800078e02ff */
[----:B------:R-:W-:Y:S01]  /*0820*/  IMAD.MOV.U32 R9, RZ, RZ, R7 ;  /* 0x000000ffff097224 */ /* 0x000fe200078e0007 */
[----:B------:R-:W-:-:S05]  /*0830*/  PRMT R8, R26, 0x9910, RZ ;  /* 0x000099101a087816 */ /* 0x000fca00000000ff */
[----:B------:R-:W-:Y:S01]  /*0840*/  IMAD R9, R9, R8, RZ ;  /* 0x0000000809097224 */ /* 0x000fe200078e02ff */
[----:B------:R-:W-:Y:S02]  /*0850*/  PRMT R7, R28, 0x9910, RZ ;  /* 0x000099101c077816 */ /* 0x000fe400000000ff */
[----:B------:R-:W-:-:S05]  /*0860*/  PRMT R10, R27, 0x9910, RZ ;  /* 0x000099101b0a7816 */ /* 0x000fca00000000ff */
[----:B------:R-:W-:Y:S01]  /*0870*/  IMAD R8, R7, R10, RZ ;  /* 0x0000000a07087224 */ /* 0x000fe200078e02ff */
[----:B--2---:R-:W-:Y:S02]  /*0880*/  PRMT R11, R0, 0x9910, RZ ;  /* 0x00009910000b7816 */ /* 0x004fe400000000ff */
[----:B------:R-:W-:Y:S02]  /*0890*/  PRMT R0, RZ, 0x7610, R0 ;  /* 0x00007610ff007816 */ /* 0x000fe40000000000 */
[----:B---3--:R-:W-:Y:S01]  /*08a0*/  PRMT R12, R12, 0x9910, RZ ;  /* 0x000099100c0c7816 */ /* 0x008fe200000000ff */
[----:B------:R-:W-:-:S04]  /*08b0*/  @!P2 IMAD R20, R20, R23, RZ ;  /* 0x000000171414a224 */ /* 0x000fc800078e02ff */
[----:B------:R-:W-:Y:S01]  /*08c0*/  IMAD R7, R11, R12, RZ ;  /* 0x0000000c0b077224 */ /* 0x000fe200078e02ff */
[----:B------:R-:W-:Y:S01]  /*08d0*/  @!P2 PRMT R0, R20, 0x7610, R0 ;  /* 0x000076101400a816 */ /* 0x000fe20000000000 */
        /* <DEDUP_REMOVED lines=15> */
.L_x_15465:
[----:B------:R-:W-:-:S13]  /*09d0*/  ISETP.GE.U32.AND P0, PT, R3, UR5, PT ;  /* 0x0000000503007c0c */ /* 0x000fda000bf06070 */
[----:B------:R-:W-:Y:S05]  /*09e0*/  @P0 BRA `(.L_x_15467) ;  /* 0x0000000000380947 */ /* 0x000fea0003800000 */
[----:B------:R-:W1:Y:S01]  /*09f0*/  LDCU.64 UR6, c[0x0][0x388] ;  /* 0x00007100ff0677ac */ /* 0x000e620008000a00 */
[C---:B------:R-:W-:Y:S02]  /*0a00*/  VIADD R4, R3.reuse, UR4 ;  /* 0x0000000403047c36 */ /* 0x040fe40008000000 */
[----:B------:R-:W-:-:S03]  /*0a10*/  VIADD R3, R3, 0x80 ;  /* 0x0000008003037836 */ /* 0x000fc60000000000 */
[----:B-1----:R-:W-:-:S05]  /*0a20*/  IADD3 R4, P0, PT, R4, UR6, RZ ;  /* 0x0000000604047c10 */ /* 0x002fca000ff1e0ff */
[----:B0-----:R-:W-:-:S05]  /*0a30*/  IMAD.X R5, RZ, RZ, UR7, P0 ;  /* 0x00000007ff057e24 */ /* 0x001fca00080e06ff */
[----:B------:R1:W-:Y:S03]  /*0a40*/  STG.E.U8 desc[UR12][R4.64], R6 ;  /* 0x0000000604007986 */ /* 0x0003e6000c10110c */
.L_x_15466:
        /* <DEDUP_REMOVED lines=8> */
.L_x_15467:
[----:B------:R-:W-:-:S13]  /*0ad0*/  ISETP.GE.U32.AND P0, PT, R3, UR5, PT ;  /* 0x0000000503007c0c */ /* 0x000fda000bf06070 */
[----:B------:R-:W-:Y:S05]  /*0ae0*/  @P0 BRA `(.L_x_15469) ;  /* 0x00000000003c0947 */ /* 0x000fea0003800000 */
[----:B------:R-:W2:Y:S01]  /*0af0*/  LDCU.64 UR6, c[0x0][0x388] ;  /* 0x00007100ff0677ac */ /* 0x000ea20008000a00 */
[C---:B-1----:R-:W-:Y:S02]  /*0b00*/  VIADD R4, R3.reuse, UR4 ;  /* 0x0000000403047c36 */ /* 0x042fe40008000000 */
[----:B------:R-:W-:-:S03]  /*0b10*/  VIADD R3, R3, 0x80 ;  /* 0x0000008003037836 */ /* 0x000fc60000000000 */
[----:B--2---:R-:W-:-:S05]  /*0b20*/  IADD3 R4, P0, PT, R4, UR6, RZ ;  /* 0x0000000604047c10 */ /* 0x004fca000ff1e0ff */
[----:B0-----:R-:W-:-:S05]  /*0b30*/  IMAD.X R5, RZ, RZ, UR7, P0 ;  /* 0x00000007ff057e24 */ /* 0x001fca00080e06ff */
[----:B------:R2:W-:Y:S03]  /*0b40*/  STG.E.U8 desc[UR12][R4.64], R9 ;  /* 0x0000000904007986 */ /* 0x0005e6000c10110c */
.L_x_15468:
        /* <DEDUP_REMOVED lines=9> */
.L_x_15469:
[----:B------:R-:W-:Y:S05]  /*0be0*/  BSYNC.RELIABLE B1 ;  /* 0x0000000000017941 */ /* 0x000fea0003800100 */
.L_x_15464:
[----:B------:R-:W-:-:S13]  /*0bf0*/  ISETP.GE.U32.AND P0, PT, R3, UR5, PT ;  /* 0x0000000503007c0c */ /* 0x000fda000bf06070 */
[----:B--2---:R-:W2:Y:S01]  /*0c00*/  @!P0 LDC.64 R8, c[0x0][0x388] ;  /* 0x0000e200ff088b82 */ /* 0x004ea20000000a00 */
[C---:B01----:R-:W-:Y:S02]  /*0c10*/  @!P0 VIADD R5, R3.reuse, UR4 ;  /* 0x0000000403058c36 */ /* 0x043fe40008000000 */
[----:B------:R-:W-:-:S03]  /*0c20*/  @!P0 VIADD R3, R3, 0x80 ;  /* 0x0000008003038836 */ /* 0x000fc60000000000 */
[----:B--2---:R-:W-:-:S04]  /*0c30*/  @!P0 IADD3 R4, P1, PT, R5, R8, RZ ;  /* 0x0000000805048210 */ /* 0x004fc80007f3e0ff */
[----:B------:R-:W-:-:S05]  /*0c40*/  @!P0 IADD3.X R5, PT, PT, RZ, R9, RZ, P1, !PT ;  /* 0x00000009ff058210 */ /* 0x000fca0000ffe4ff */
[----:B------:R3:W-:Y:S04]  /*0c50*/  @!P0 STG.E.U8 desc[UR12][R4.64], R7 ;  /* 0x0000000704008986 */ /* 0x0007e8000c10110c */
.L_x_15470:
[----:B------:R-:W-:Y:S05]  /*0c60*/  BSYNC.RECONVERGENT B0 ;  /* 0x0000000000007941 */ /* 0x000fea0003800200 */
.L_x_15463:
[----:B------:R-:W-:Y:S05]  /*0c70*/  WARPSYNC.ALL ;  /* 0x0000000000007948 */ /* 0x000fea0003800000 */
[----:B------:R-:W-:-:S13]  /*0c80*/  ISETP.GE.U32.AND P0, PT, R3, UR5, PT ;  /* 0x0000000503007c0c */ /* 0x000fda000bf06070 */
[----:B------:R-:W-:Y:S05]  /*0c90*/  @P0 EXIT ;  /* 0x000000000000094d */ /* 0x000fea0003800000 */
[----:B------:R-:W4:Y:S01]  /*0ca0*/  LDCU.64 UR6, c[0x0][0x388] ;  /* 0x00007100ff0677ac */ /* 0x000f220008000a00 */
[----:B------:R-:W-:-:S05]  /*0cb0*/  VIADD R3, R3, UR4 ;  /* 0x0000000403037c36 */ /* 0x000fca0008000000 */
[----:B----4-:R-:W-:-:S05]  /*0cc0*/  IADD3 R2, P0, PT, R3, UR6, RZ ;  /* 0x0000000603027c10 */ /* 0x010fca000ff1e0ff */
[----:B------:R-:W-:-:S05]  /*0cd0*/  IMAD.X R3, RZ, RZ, UR7, P0 ;  /* 0x00000007ff037e24 */ /* 0x000fca00080e06ff */
[----:B------:R-:W-:Y:S01]  /*0ce0*/  STG.E.U8 desc[UR12][R2.64], R0 ;  /* 0x0000000002007986 */ /* 0x000fe2000c10110c */
[----:B------:R-:W-:Y:S05]  /*0cf0*/  EXIT ;  /* 0x000000000000794d */ /* 0x000fea0003800000 */
.L_x_15462:
[----:B------:R-:W0:Y:S01]  /*0d00*/  LDCU.128 UR8, c[0x0][0x390] ;  /* 0x00007200ff0877ac */ /* 0x000e220008000c00 */
[----:B------:R-:W1:Y:S01]  /*0d10*/  S2R R0, SR_TID.X ;  /* 0x0000000000007919 */ /* 0x000e620000002100 */
[----:B0-----:R-:W-:Y:S02]  /*0d20*/  UIADD3 UR6, UP1, UPT, UR4, UR10, URZ ;  /* 0x0000000a04067290 */ /* 0x001fe4000ff3e0ff */
[----:B------:R-:W-:Y:S02]  /*0d30*/  UIADD3 UR8, UP0, UPT, UR4, UR8, URZ ;  /* 0x0000000804087290 */ /* 0x000fe4000ff1e0ff */
[----:B------:R-:W-:Y:S02]  /*0d40*/  UIADD3.X UR7, UPT, UPT, URZ, UR11, URZ, UP1, !UPT ;  /* 0x0000000bff077290 */ /* 0x000fe40008ffe4ff */
[----:B------:R-:W-:Y:S01]  /*0d50*/  UIADD3.X UR9, UPT, UPT, URZ, UR9, URZ, UP0, !UPT ;  /* 0x00000009ff097290 */ /* 0x000fe200087fe4ff */
[----:B------:R-:W-:Y:S02]  /*0d60*/  IMAD.U32 R10, RZ, RZ, UR6 ;  /* 0x00000006ff0a7e24 */ /* 0x000fe4000f8e00ff */
[----:B------:R-:W-:-:S02]  /*0d70*/  IMAD.U32 R8, RZ, RZ, UR8 ;  /* 0x00000008ff087e24 */ /* 0x000fc4000f8e00ff */
[----:B------:R-:W-:Y:S02]  /*0d80*/  IMAD.U32 R11, RZ, RZ, UR7 ;  /* 0x00000007ff0b7e24 */ /* 0x000fe4000f8e00ff */
[----:B------:R-:W-:Y:S02]  /*0d90*/  IMAD.U32 R9, RZ, RZ, UR9 ;  /* 0x00000009ff097e24 */ /* 0x000fe4000f8e00ff */
[C---:B-1----:R-:W-:Y:S01]  /*0da0*/  IMAD.WIDE.U32 R10, R0.reuse, 0x2, R10 ;  /* 0x00000002000a7825 */ /* 0x042fe200078e000a */
[----:B------:R-:W0:Y:S03]  /*0db0*/  LDCU.64 UR6, c[0x0][0x388] ;  /* 0x00007100ff0677ac */ /* 0x000e260008000a00 */
[----:B------:R-:W-:Y:S01]  /*0dc0*/  IMAD.WIDE.U32 R8, R0, 0x2, R8 ;  /* 0x0000000200087825 */ /* 0x000fe200078e0008 */
[----:B------:R-:W2:Y:S04]  /*0dd0*/  LDG.E.U16 R12, desc[UR12][R10.64] ;  /* 0x0000000c0a0c7981 */ /* 0x000ea8000c1e1500 */
[----:B------:R-:W3:Y:S04]  /*0de0*/  LDG.E.U16 R4, desc[UR12][R8.64+0x100] ;  /* 0x0001000c08047981 */ /* 0x000ee8000c1e1500 */
[----:B------:R-:W4:Y:S04]  /*0df0*/  LDG.E.U16 R13, desc[UR12][R10.64+0x100] ;  /* 0x0001000c0a0d7981 */ /* 0x000f28000c1e1500 */
[----:B------:R-:W5:Y:S04]  /*0e00*/  LDG.E.U16 R2, desc[UR12][R8.64] ;  /* 0x0000000c08027981 */ /* 0x000f68000c1e1500 */
[----:B------:R-:W5:Y:S04]  /*0e10*/  LDG.E.U16 R5, desc[UR12][R8.64+0x200] ;  /* 0x0002000c08057981 */ /* 0x000f68000c1e1500 */
[----:B------:R-:W5:Y:S04]  /*0e20*/  LDG.E.U16 R3, desc[UR12][R10.64+0x200] ;  /* 0x0002000c0a037981 */ /* 0x000f68000c1e1500 */
[----:B------:R-:W5:Y:S04]  /*0e30*/  LDG.E.U16 R6, desc[UR12][R8.64+0x300] ;  /* 0x0003000c08067981 */ /* 0x000f68000c1e1500 */
[----:B------:R1:W5:Y:S01]  /*0e40*/  LDG.E.U16 R7, desc[UR12][R10.64+0x300] ;  /* 0x0003000c0a077981 */ /* 0x000362000c1e1500 */
[----:B0-----:R-:W-:-:S04]  /*0e50*/  UIADD3 UR6, UP0, UPT, UR4, UR6, URZ ;  /* 0x0000000604067290 */ /* 0x001fc8000ff1e0ff */
[----:B------:R-:W-:Y:S01]  /*0e60*/  UIADD3.X UR7, UPT, UPT, URZ, UR7, URZ, UP0, !UPT ;  /* 0x00000007ff077290 */ /* 0x000fe200087fe4ff */
[C---:B--2---:R-:W-:Y:S02]  /*0e70*/  LOP3.LUT R15, R12.reuse, 0xff, RZ, 0xc0, !PT ;  /* 0x000000ff0c0f7812 */ /* 0x044fe400078ec0ff */
[----:B------:R-:W-:Y:S02]  /*0e80*/  PRMT R16, R12, 0x7771, RZ ;  /* 0x000077710c107816 */ /* 0x000fe400000000ff */
[C---:B---3--:R-:W-:Y:S02]  /*0e90*/  LOP3.LUT R12, R4.reuse, 0xff, RZ, 0xc0, !PT ;  /* 0x000000ff040c7812 */ /* 0x048fe400078ec0ff */
[----:B------:R-:W-:Y:S02]  /*0ea0*/  PRMT R4, R4, 0x7771, RZ ;  /* 0x0000777104047816 */ /* 0x000fe400000000ff */
[C---:B----4-:R-:W-:Y:S02]  /*0eb0*/  LOP3.LUT R17, R13.reuse, 0xff, RZ, 0xc0, !PT ;  /* 0x000000ff0d117812 */ /* 0x050fe400078ec0ff */
[----:B------:R-:W-:Y:S01]  /*0ec0*/  PRMT R13, R13, 0x7771, RZ ;  /* 0x000077710d0d7816 */ /* 0x000fe200000000ff */
[----:B-1----:R-:W-:Y:S01]  /*0ed0*/  IMAD.MOV.U32 R11, RZ, RZ, R4 ;  /* 0x000000ffff0b7224 */ /* 0x002fe200078e0004 */
[----:B-----5:R-:W-:-:S02]  /*0ee0*/  LOP3.LUT R14, R2, 0xff, RZ, 0xc0, !PT ;  /* 0x000000ff020e7812 */ /* 0x020fc400078ec0ff */
[----:B------:R-:W-:Y:S01]  /*0ef0*/  PRMT R2, R2, 0x7771, RZ ;  /* 0x0000777102027816 */ /* 0x000fe200000000ff */
[----:B------:R-:W-:Y:S02]  /*0f00*/  IMAD.MOV.U32 R10, RZ, RZ, R13 ;  /* 0x000000ffff0a7224 */ /* 0x000fe400078e000d */
[----:B------:R-:W-:Y:S01]  /*0f10*/  IMAD R4, R14, R15, RZ ;  /* 0x0000000f0e047224 */ /* 0x000fe200078e02ff */
[----:B------:R-:W-:Y:S01]  /*0f20*/  PRMT R14, R5, 0x7771, RZ ;  /* 0x00007771050e7816 */ /* 0x000fe200000000ff */
[----:B------:R-:W-:Y:S01]  /*0f30*/  IMAD R11, R11, R10, RZ ;  /* 0x0000000a0b0b7224 */ /* 0x000fe200078e02ff */
[----:B------:R-:W-:Y:S01]  /*0f40*/  LOP3.LUT R10, R5, 0xff, RZ, 0xc0, !PT ;  /* 0x000000ff050a7812 */ /* 0x000fe200078ec0ff */
[----:B------:R-:W-:Y:S01]  /*0f50*/  IMAD.MOV.U32 R9, RZ, RZ, R2 ;  /* 0x000000ffff097224 */ /* 0x000fe200078e0002 */
[----:B------:R-:W-:Y:S01]  /*0f60*/  LOP3.LUT R5, R3, 0xff, RZ, 0xc0, !PT ;  /* 0x000000ff03057812 */ /* 0x000fe200078ec0ff */
[----:B------:R-:W-:Y:S01]  /*0f70*/  IMAD.MOV.U32 R2, RZ, RZ, R16 ;  /* 0x000000ffff027224 */ /* 0x000fe200078e0010 */
[----:B------:R-:W-:-:S02]  /*0f80*/  PRMT R15, R6, 0x7771, RZ ;  /* 0x00007771060f7816 */ /* 0x000fc400000000ff */
[----:B------:R-:W-:Y:S01]  /*0f90*/  PRMT R3, R3, 0x7771, RZ ;  /* 0x0000777103037816 */ /* 0x000fe200000000ff */
[----:B------:R-:W-:Y:S01]  /*0fa0*/  IMAD R8, R12, R17, RZ ;  /* 0x000000110c087224 */ /* 0x000fe200078e02ff */
[C---:B------:R-:W-:Y:S02]  /*0fb0*/  PRMT R16, R7.reuse, 0x7771, RZ ;  /* 0x0000777107107816 */ /* 0x040fe400000000ff */
[----:B------:R-:W-:Y:S01]  /*0fc0*/  LOP3.LUT R12, R6, 0xff, RZ, 0xc0, !PT ;  /* 0x000000ff060c7812 */ /* 0x000fe200078ec0ff */
[----:B------:R-:W-:Y:S01]  /*0fd0*/  IMAD.MOV.U32 R6, RZ, RZ, R14 ;  /* 0x000000ffff067224 */ /* 0x000fe200078e000e */
[----:B------:R-:W-:Y:S01]  /*0fe0*/  LOP3.LUT R13, R7, 0xff, RZ, 0xc0, !PT ;  /* 0x000000ff070d7812 */ /* 0x000fe200078ec0ff */
[----:B------:R-:W-:Y:S02]  /*0ff0*/  IMAD.MOV.U32 R7, RZ, RZ, R3 ;  /* 0x000000ffff077224 */ /* 0x000fe400078e0003 */
[----:B------:R-:W-:Y:S02]  /*1000*/  IMAD.MOV.U32 R14, RZ, RZ, R15 ;  /* 0x000000ffff0e7224 */ /* 0x000fe400078e000f */
[----:B------:R-:W-:-:S02]  /*1010*/  IMAD.MOV.U32 R15, RZ, RZ, R16 ;  /* 0x000000ffff0f7224 */ /* 0x000fc400078e0010 */
[----:B------:R-:W-:Y:S02]  /*1020*/  IMAD R5, R10, R5, RZ ;  /* 0x000000050a057224 */ /* 0x000fe400078e02ff */
[----:B------:R-:W-:Y:S02]  /*1030*/  IMAD R6, R6, R7, RZ ;  /* 0x0000000706067224 */ /* 0x000fe400078e02ff */
[----:B------:R-:W-:Y:S02]  /*1040*/  IMAD R9, R9, R2, RZ ;  /* 0x0000000209097224 */ /* 0x000fe400078e02ff */
[----:B------:R-:W-:Y:S02]  /*1050*/  IMAD R7, R12, R13, RZ ;  /* 0x0000000d0c077224 */ /* 0x000fe400078e02ff */
[----:B------:R-:W-:Y:S02]  /*1060*/  IMAD R10, R14, R15, RZ ;  /* 0x0000000f0e0a7224 */ /* 0x000fe400078e02ff */
[----:B------:R-:W-:-:S02]  /*1070*/  IMAD.U32 R2, RZ, RZ, UR6 ;  /* 0x00000006ff027e24 */ /* 0x000fc4000f8e00ff */
[----:B------:R-:W-:Y:S01]  /*1080*/  IMAD.U32 R3, RZ, RZ, UR7 ;  /* 0x00000007ff037e24 */ /* 0x000fe2000f8e00ff */
[----:B------:R-:W-:Y:S02]  /*1090*/  PRMT R9, R9, 0x7604, R4 ;  /* 0x0000760409097816 */ /* 0x000fe40000000004 */
[----:B------:R-:W-:Y:S01]  /*10a0*/  PRMT R11, R11, 0x7604, R8 ;  /* 0x000076040b0b7816 */ /* 0x000fe20000000008 */
[----:B------:R-:W-:Y:S01]  /*10b0*/  IMAD.WIDE.U32 R2, R0, 0x2, R2 ;  /* 0x0000000200027825 */ /* 0x000fe200078e0002 */
[----:B------:R-:W-:Y:S02]  /*10c0*/  PRMT R5, R6, 0x7604, R5 ;  /* 0x0000760406057816 */ /* 0x000fe40000000005 */
[----:B------:R-:W-:Y:S02]  /*10d0*/  PRMT R7, R10, 0x7604, R7 ;  /* 0x000076040a077816 */ /* 0x000fe40000000007 */
[----:B------:R-:W-:Y:S04]  /*10e0*/  STG.E.U16 desc[UR12][R2.64], R9 ;  /* 0x0000000902007986 */ /* 0x000fe8000c10150c */
[----:B------:R-:W-:Y:S04]  /*10f0*/  STG.E.U16 desc[UR12][R2.64+0x100], R11 ;  /* 0x0001000b02007986 */ /* 0x000fe8000c10150c */
[----:B------:R-:W-:Y:S04]  /*1100*/  STG.E.U16 desc[UR12][R2.64+0x200], R5 ;  /* 0x0002000502007986 */ /* 0x000fe8000c10150c */
[----:B------:R-:W-:Y:S01]  /*1110*/  STG.E.U16 desc[UR12][R2.64+0x300], R7 ;  /* 0x0003000702007986 */ /* 0x000fe2000c10150c */
[----:B------:R-:W-:Y:S05]  /*1120*/  EXIT ;  /* 0x000000000000794d */ /* 0x000fea0003800000 */
.L_x_15471:
        /* <DEDUP_REMOVED lines=13> */
.L_x_17086:


//--------------------- .text._ZN2at6native29vectorized_elementwise_kernelILi4ENS0_13BinaryFunctorIaaaNS0_15binary_internal10MulFunctorIaEEEESt5arrayIPcLm3EEEEviT0_T1_ --------------------------
	.section	.text._ZN2at6native29vectorized_elementwise_kernelILi4ENS0_13BinaryFunctorIaaaNS0_15binary_internal10MulFunctorIaEEEESt5arrayIPcLm3EEEEviT0_T1_,"ax",@progbits
	.align	128
        .global         _ZN2at6native29vectorized_elementwise_kernelILi4ENS0_13BinaryFunctorIaaaNS0_15binary_internal10MulFunctorIaEEEESt5arrayIPcLm3EEEEviT0_T1_
        .type           _ZN2at6native29vectorized_elementwise_kernelILi4ENS0_13BinaryFunctorIaaaNS0_15binary_internal10MulFunctorIaEEEESt5arrayIPcLm3EEEEviT0_T1_,@function
        .size           _ZN2at6native29vectorized_elementwise_kernelILi4ENS0_13BinaryFunctorIaaaNS0_15binary_internal10MulFunctorIaEEEESt5arrayIPcLm3EEEEviT0_T1_,(.L_x_17087 - _ZN2at6native29vectorized_elementwise_kernelILi4ENS0_13BinaryFunctorIaaaNS0_15binary_internal10MulFunctorIaEEEESt5arrayIPcLm3EEEEviT0_T1_)
        .other          _ZN2at6native29vectorized_elementwise_kernelILi4ENS0_13BinaryFunctorIaaaNS0_15binary_internal10MulFunctorIaEEEESt5arrayIPcLm3EEEEviT0_T1_,@"STO_CUDA_ENTRY STV_DEFAULT"
_ZN2at6native29vectorized_elementwise_kernelILi4ENS0_13BinaryFunctorIaaaNS0_15binary_internal10MulFunctorIaEEEESt5arrayIPcLm3EEEEviT0_T1_:
.text._ZN2at6native29vectorized_elementwise_kernelILi4ENS0_13BinaryFunctorIaaaNS0_15binary_internal10MulFunctorIaEEEESt5arrayIPcLm3EEEEviT0_T1_:
        /* <DEDUP_REMOVED lines=157> */
.L_x_15475:
        /* <DEDUP_REMOVED lines=8> */
.L_x_15476:
        /* <DEDUP_REMOVED lines=8> */
.L_x_15477:
        /* <DEDUP_REMOVED lines=8> */
.L_x_15478:
        /* <DEDUP_REMOVED lines=9> */
.L_x_15479:
[----:B------:R-:W-:Y:S05]  /*0be0*/  BSYNC.RELIABLE B1 ;  /* 0x0000000000017941 */ /* 0x000fea0003800100 */
.L_x_15474:
[----:B------:R-:W-:-:S13]  /*0bf0*/  ISETP.GE.U32.AND P0, PT, R3, UR5, PT ;  /* 0x0000000503007c0c */ /* 0x000fda000bf06070 */
[----:B--2---:R-:W2:Y:S01]  /*0c00*/  @!P0 LDC.64 R8, c[0x0][0x388] ;  /* 0x0000e200ff088b82 */ /* 0x004ea20000000a00 */
[C---:B01----:R-:W-:Y:S02]  /*0c10*/  @!P0 VIADD R5, R3.reuse, UR4 ;  /* 0x0000000403058c36 */ /* 0x043fe40008000000 */
[----:B------:R-:W-:-:S03]  /*0c20*/  @!P0 VIADD R3, R3, 0x80 ;  /* 0x0000008003038836 */ /* 0x000fc60000000000 */
[----:B--2---:R-:W-:-:S05]  /*0c30*/  @!P0 IADD3 R4, P1, PT, R5, R8, RZ ;  /* 0x0000000805048210 */ /* 0x004fca0007f3e0ff */
[----:B------:R-:W-:-:S05]  /*0c40*/  @!P0 IMAD.X R5, RZ, RZ, R9, P1 ;  /* 0x000000ffff058224 */ /* 0x000fca00008e0609 */
[----:B------:R3:W-:Y:S03]  /*0c50*/  @!P0 STG.E.U8 desc[UR12][R4.64], R7 ;  /* 0x0000000704008986 */ /* 0x0007e6000c10110c */
.L_x_15480:
[----:B------:R-:W-:Y:S05]  /*0c60*/  BSYNC.RECONVERGENT B0 ;  /* 0x0000000000007941 */ /* 0x000fea0003800200 */
.L_x_15473:
        /* <DEDUP_REMOVED lines=9> */
.L_x_15472:
        /* <DEDUP_REMOVED lines=10> */
[C---:B-1----:R-:W-:Y:S02]  /*0da0*/  IMAD.WIDE.U32 R6, R5.reuse, 0x4, R6 ;  /* 0x0000000405067825 */ /* 0x042fe400078e0006 */
[----:B------:R-:W0:Y:S02]  /*0db0*/  LDCU.64 UR6, c[0x0][0x388] ;  /* 0x00007100ff0677ac */ /* 0x000e240008000a00 */
[----:B------:R-:W-:Y:S01]  /*0dc0*/  IMAD.WIDE.U32 R8, R5, 0x4, R8 ;  /* 0x0000000405087825 */ /* 0x000fe200078e0008 */
[----:B------:R-:W2:Y:S04]  /*0dd0*/  LDG.E R0, desc[UR12][R6.64] ;  /* 0x0000000c06007981 */ /* 0x000ea8000c1e1900 */
[----:B------:R-:W3:Y:S04]  /*0de0*/  LDG.E R4, desc[UR12][R8.64] ;  /* 0x0000000c08047981 */ /* 0x000ee8000c1e1900 */
[----:B------:R-:W4:Y:S04]  /*0df0*/  LDG.E R2, desc[UR12][R8.64+0x200] ;  /* 0x0002000c08027981 */ /* 0x000f28000c1e1900 */
[----:B------:R1:W5:Y:S01]  /*0e00*/  LDG.E R3, desc[UR12][R6.64+0x200] ;  /* 0x0002000c06037981 */ /* 0x000362000c1e1900 */
[----:B0-----:R-:W-:-:S04]  /*0e10*/  UIADD3 UR6, UP0, UPT, UR4, UR6, URZ ;  /* 0x0000000604067290 */ /* 0x001fc8000ff1e0ff */
[----:B------:R-:W-:Y:S01]  /*0e20*/  UIADD3.X UR7, UPT, UPT, URZ, UR7, URZ, UP0, !UPT ;  /* 0x00000007ff077290 */ /* 0x000fe200087fe4ff */
[C---:B--2---:R-:W-:Y:S02]  /*0e30*/  PRMT R12, R0.reuse, 0x7771, RZ ;  /* 0x00007771000c7816 */ /* 0x044fe400000000ff */
[----:B------:R-:W-:Y:S02]  /*0e40*/  PRMT R16, R0, 0x7773, RZ ;  /* 0x0000777300107816 */ /* 0x000fe400000000ff */
[C---:B---3--:R-:W-:Y:S02]  /*0e50*/  PRMT R13, R4.reuse, 0x7771, RZ ;  /* 0x00007771040d7816 */ /* 0x048fe400000000ff */
[C---:B------:R-:W-:Y:S02]  /*0e60*/  PRMT R15, R4.reuse, 0x7772, RZ ;  /* 0x00007772040f7816 */ /* 0x040fe400000000ff */
[C---:B------:R-:W-:Y:S02]  /*0e70*/  LOP3.LUT R11, R4.reuse, 0xff, RZ, 0xc0, !PT ;  /* 0x000000ff040b7812 */ /* 0x040fe400078ec0ff */
[----:B------:R-:W-:-:S02]  /*0e80*/  PRMT R4, R4, 0x7773, RZ ;  /* 0x0000777304047816 */ /* 0x000fc400000000ff */
[C---:B------:R-:W-:Y:S01]  /*0e90*/  PRMT R14, R0.reuse, 0x7772, RZ ;  /* 0x00007772000e7816 */ /* 0x040fe200000000ff */
[----:B-1----:R-:W-:Y:S01]  /*0ea0*/  IMAD.MOV.U32 R7, RZ, RZ, R13 ;  /* 0x000000ffff077224 */ /* 0x002fe200078e000d */
[----:B------:R-:W-:Y:S01]  /*0eb0*/  LOP3.LUT R10, R0, 0xff, RZ, 0xc0, !PT ;  /* 0x000000ff000a7812 */ /* 0x000fe200078ec0ff */
[----:B------:R-:W-:Y:S02]  /*0ec0*/  IMAD.MOV.U32 R0, RZ, RZ, R12 ;  /* 0x000000ffff007224 */ /* 0x000fe400078e000c */
[----:B------:R-:W-:Y:S02]  /*0ed0*/  IMAD.MOV.U32 R8, RZ, RZ, R16 ;  /* 0x000000ffff087224 */ /* 0x000fe400078e0010 */
[----:B------:R-:W-:Y:S02]  /*0ee0*/  IMAD.MOV.U32 R13, RZ, RZ, R4 ;  /* 0x000000ffff0d7224 */ /* 0x000fe400078e0004 */
[----:B------:R-:W-:Y:S02]  /*0ef0*/  IMAD.MOV.U32 R6, RZ, RZ, R14 ;  /* 0x000000ffff067224 */ /* 0x000fe400078e000e */
[----:B------:R-:W-:-:S02]  /*0f00*/  IMAD.MOV.U32 R9, RZ, RZ, R15 ;  /* 0x000000ffff097224 */ /* 0x000fc400078e000f */
[----:B------:R-:W-:Y:S01]  /*0f10*/  IMAD R4, R10, R11, RZ ;  /* 0x0000000b0a047224 */ /* 0x000fe200078e02ff */
[----:B----4-:R-:W-:Y:S01]  /*0f20*/  PRMT R11, R2, 0x7771, RZ ;  /* 0x00007771020b7816 */ /* 0x010fe200000000ff */
[----:B------:R-:W-:Y:S02]  /*0f30*/  IMAD R0, R0, R7, RZ ;  /* 0x0000000700007224 */ /* 0x000fe400078e02ff */
[----:B------:R-:W-:Y:S01]  /*0f40*/  IMAD R7, R8, R13, RZ ;  /* 0x0000000d08077224 */ /* 0x000fe200078e02ff */
[----:B------:R-:W-:Y:S01]  /*0f50*/  PRMT R13, R2, 0x7772, RZ ;  /* 0x00007772020d7816 */ /* 0x000fe200000000ff */
[----:B------:R-:W-:Y:S01]  /*0f60*/  IMAD R6, R6, R9, RZ ;  /* 0x0000000906067224 */ /* 0x000fe200078e02ff */
[----:B------:R-:W-:Y:S02]  /*0f70*/  PRMT R14, R2, 0x7773, RZ ;  /* 0x00007773020e7816 */ /* 0x000fe400000000ff */
[C---:B-----5:R-:W-:Y:S02]  /*0f80*/  PRMT R9, R3.reuse, 0x7771, RZ ;  /* 0x0000777103097816 */ /* 0x060fe400000000ff */
[----:B------:R-:W-:-:S02]  /*0f90*/  PRMT R10, R3, 0x7772, RZ ;  /* 0x00007772030a7816 */ /* 0x000fc400000000ff */
[C---:B------:R-:W-:Y:S02]  /*0fa0*/  LOP3.LUT R8, R3.reuse, 0xff, RZ, 0xc0, !PT ;  /* 0x000000ff03087812 */ /* 0x040fe400078ec0ff */
[----:B------:R-:W-:Y:S02]  /*0fb0*/  PRMT R12, R3, 0x7773, RZ ;  /* 0x00007773030c7816 */ /* 0x000fe400000000ff */
[----:B------:R-:W-:Y:S01]  /*0fc0*/  LOP3.LUT R3, R2, 0xff, RZ, 0xc0, !PT ;  /* 0x000000ff02037812 */ /* 0x000fe200078ec0ff */
[----:B------:R-:W-:Y:S02]  /*0fd0*/  IMAD.MOV.U32 R2, RZ, RZ, R11 ;  /* 0x000000ffff027224 */ /* 0x000fe400078e000b */
[----:B------:R-:W-:Y:S02]  /*0fe0*/  IMAD.MOV.U32 R11, RZ, RZ, R13 ;  /* 0x000000ffff0b7224 */ /* 0x000fe400078e000d */
[----:B------:R-:W-:Y:S02]  /*0ff0*/  IMAD.MOV.U32 R13, RZ, RZ, R14 ;  /* 0x000000ffff0d7224 */ /* 0x000fe400078e000e */
[----:B------:R-:W-:-:S02]  /*1000*/  IMAD R10, R10, R11, RZ ;  /* 0x0000000b0a0a7224 */ /* 0x000fc400078e02ff */
[----:B------:R-:W-:Y:S02]  /*1010*/  IMAD R8, R8, R3, RZ ;  /* 0x0000000308087224 */ /* 0x000fe400078e02ff */
[----:B------:R-:W-:Y:S02]  /*1020*/  IMAD R9, R9, R2, RZ ;  /* 0x0000000209097224 */ /* 0x000fe400078e02ff */
[----:B------:R-:W-:Y:S01]  /*1030*/  IMAD R11, R12, R13, RZ ;  /* 0x0000000d0c0b7224 */ /* 0x000fe200078e02ff */
[----:B------:R-:W-:Y:S02]  /*1040*/  LOP3.LUT R13, R4, 0xffff, RZ, 0xc0, !PT ;  /* 0x0000ffff040d7812 */ /* 0x000fe400078ec0ff */
[----:B------:R-:W-:Y:S02]  /*1050*/  LOP3.LUT R8, R8, 0xffff, RZ, 0xc0, !PT ;  /* 0x0000ffff08087812 */ /* 0x000fe400078ec0ff */
[----:B------:R-:W-:Y:S02]  /*1060*/  LOP3.LUT R7, R7, 0xffff, RZ, 0xc0, !PT ;  /* 0x0000ffff07077812 */ /* 0x000fe400078ec0ff */
[----:B------:R-:W-:-:S02]  /*1070*/  LOP3.LUT R6, R6, 0xffff, RZ, 0xc0, !PT ;  /* 0x0000ffff06067812 */ /* 0x000fc400078ec0ff */
[----:B------:R-:W-:Y:S02]  /*1080*/  LOP3.LUT R0, R0, 0xffff, RZ, 0xc0, !PT ;  /* 0x0000ffff00007812 */ /* 0x000fe400078ec0ff */
[----:B------:R-:W-:Y:S02]  /*1090*/  LOP3.LUT R11, R11, 0xffff, RZ, 0xc0, !PT ;  /* 0x0000ffff0b0b7812 */ /* 0x000fe400078ec0ff */
[----:B------:R-:W-:Y:S02]  /*10a0*/  LOP3.LUT R10, R10, 0xffff, RZ, 0xc0, !PT ;  /* 0x0000ffff0a0a7812 */ /* 0x000fe400078ec0ff */
[----:B------:R-:W-:Y:S01]  /*10b0*/  LOP3.LUT R9, R9, 0xffff, RZ, 0xc0, !PT ;  /* 0x0000ffff09097812 */ /* 0x000fe200078ec0ff */
        /* <DEDUP_REMOVED lines=12> */
.L_x_15481:
        /* <DEDUP_REMOVED lines=16> */
.L_x_17087:


//--------------------- .text._ZN2at6native29vectorized_elementwise_kernelILi8ENS0_13BinaryFunctorIaaaNS0_15binary_internal10MulFunctorIaEEEESt5arrayIPcLm3EEEEviT0_T1_ --------------------------
	.section	.text._ZN2at6native29vectorized_elementwise_kernelILi8ENS0_13BinaryFunctorIaaaNS0_15binary_internal10MulFunctorIaEEEESt5arrayIPcLm3EEEEviT0_T1_,"ax",@progbits
	.align	128
        .global         _ZN2at6native29vectorized_elementwise_kernelILi8ENS0_13BinaryFunctorIaaaNS0_15binary_internal10MulFunctorIaEEEESt5arrayIPcLm3EEEEviT0_T1_
        .type           _ZN2at6native29vectorized_elementwise_kernelILi8ENS0_13BinaryFunctorIaaaNS0_15binary_internal10MulFunctorIaEEEESt5arrayIPcLm3EEEEviT0_T1_,@function
        .size           _ZN2at6native29vectorized_elementwise_kernelILi8ENS0_13BinaryFunctorIaaaNS0_15binary_internal10MulFunctorIaEEEESt5arrayIPcLm3EEEEviT0_T1_,(.L_x_17088 - _ZN2at6native29vectorized_elementwise_kernelILi8ENS0_13BinaryFunctorIaaaNS0_15binary_internal10MulFunctorIaEEEESt5arrayIPcLm3EEEEviT0_T1_)
        .other          _ZN2at6native29vectorized_elementwise_kernelILi8ENS0_13BinaryFunctorIaaaNS0_15binary_internal10MulFunctorIaEEEESt5arrayIPcLm3EEEEviT0_T1_,@"STO_CUDA_ENTRY STV_DEFAULT"
_ZN2at6native29vectorized_elementwise_kernelILi8ENS0_13BinaryFunctorIaaaNS0_15binary_internal10MulFunctorIaEEEESt5arrayIPcLm3EEEEviT0_T1_:
.text._ZN2at6native29vectorized_elementwise_kernelILi8ENS0_13BinaryFunctorIaaaNS0_15binary_internal10MulFunctorIaEEEESt5arrayIPcLm3EEEEviT0_T1_:
[----:B------:R-:W-:Y:S01]  /*0000*/  LDC R1, c[0x0][0x37c] ;  /* 0x0000df00ff017b82 */ /* 0x000fe20000000800 */
[----:B------:R-:W-:Y:S05]  /*0010*/  EXIT ;  /* 0x000000000000794d */ /* 0x000fea0003800000 */
.L_x_15482:
        /* <DEDUP_REMOVED lines=14> */
.L_x_17088:


//--------------------- .text._ZN2at6native18elementwise_kernelILi128ELi4EZNS0_15gpu_kernel_implINS0_13AUnaryFunctorIhhhNS0_15binary_internal10MulFunctorIhEEEEEEvRNS_18TensorIteratorBaseERKT_EUliE_EEviT1_ --------------------------
	.section	.text._ZN2at6native18elementwise_kernelILi128ELi4EZNS0_15gpu_kernel_implINS0_13AUnaryFunctorIhhhNS0_15binary_internal10MulFunctorIhEEEEEEvRNS_18TensorIteratorBaseERKT_EUliE_EEviT1_,"ax",@progbits
	.align	128
        .global         _ZN2at6native18elementwise_kernelILi128ELi4EZNS0_15gpu_kernel_implINS0_13AUnaryFunctorIhhhNS0_15binary_internal10MulFunctorIhEEEEEEvRNS_18TensorIteratorBaseERKT_EUliE_EEviT1_
        .type           _ZN2at6native18elementwise_kernelILi128ELi4EZNS0_15gpu_kernel_implINS0_13AUnaryFunctorIhhhNS0_15binary_internal10MulFunctorIhEEEEEEvRNS_18TensorIteratorBaseERKT_EUliE_EEviT1_,@function
        .size           _ZN2at6native18elementwise_kernelILi128ELi4EZNS0_15gpu_kernel_implINS0_13AUnaryFunctorIhhhNS0_15binary_internal10MulFunctorIhEEEEEEvRNS_18TensorIteratorBaseERKT_EUliE_EEviT1_,(.L_x_17089 - _ZN2at6native18elementwise_kernelILi128ELi4EZNS0_15gpu_kernel_implINS0_13AUnaryFunctorIhhhNS0_15binary_internal10MulFunctorIhEEEEEEvRNS_18TensorIteratorBaseERKT_EUliE_EEviT1_)
        .other          _ZN2at6native18elementwise_kernelILi128ELi4EZNS0_15gpu_kernel_implINS0_13AUnaryFunctorIhhhNS0_15binary_internal10MulFunctorIhEEEEEEvRNS_18TensorIteratorBaseERKT_EUliE_EEviT1_,@"STO_CUDA_ENTRY STV_DEFAULT"
_ZN2at6native18elementwise_kernelILi128ELi4EZNS0_15gpu_kernel_implINS0_13AUnaryFunctorIhhhNS0_15binary_internal10MulFunctorIhEEEEEEvRNS_18TensorIteratorBaseERKT_EUliE_EEviT1_:
.text._ZN2at6native18elementwise_kernelILi128ELi4EZNS0_15gpu_kernel_implINS0_13AUnaryFunctorIhhhNS0_15binary_internal10MulFunctorIhEEEEEEvRNS_18TensorIteratorBaseERKT_EUliE_EEviT1_:
        /* <DEDUP_REMOVED lines=320> */
.L_x_15485:
        /* <DEDUP_REMOVED lines=16> */
.L_x_15489:
[----:B------:R0:W5:Y:S01]  /*1500*/  LDG.E.U8 R0, desc[UR36][R4.64] ;  /* 0x0000002404007981 */ /* 0x000162000c1e1100 */
[----:B------:R-:W-:Y:S05]  /*1510*/  BRA `(.L_x_15491) ;  /* 0x0000000c005c7947 */ /* 0x000fea0003800000 */
.L_x_15488:
        /* <DEDUP_REMOVED lines=8> */
.L_x_15493:
[----:B------:R3:W5:Y:S01]  /*15a0*/  LDG.E.U8 R0, desc[UR36][R4.64] ;  /* 0x0000002404007981 */ /* 0x000762000c1e1100 */
[----:B------:R-:W-:Y:S05]  /*15b0*/  BRA `(.L_x_15491) ;  /* 0x0000000c00347947 */ /* 0x000fea0003800000 */
.L_x_15492:
[----:B------:R0:W5:Y:S01]  /*15c0*/  LDG.E.U16 R0, desc[UR36][R4.64] ;  /* 0x0000002404007981 */ /* 0x000162000c1e1500 */
[----:B------:R-:W-:Y:S05]  /*15d0*/  BRA `(.L_x_15491) ;  /* 0x0000000c002c7947 */ /* 0x000fea0003800000 */
.L_x_15487:
        /* <DEDUP_REMOVED lines=8> */
[----:B0-----:R-:W-:Y:S01]  /*1660*/  PRMT R0, R2, 0x7610, R0 ;  /* 0x0000761002007816 */ /* 0x001fe20000000000 */
[----:B------:R-:W-:Y:S06]  /*1670*/  BRA `(.L_x_15491) ;  /* 0x0000000c00047947 */ /* 0x000fec0003800000 */
.L_x_15495:
[----:B------:R-:W2:Y:S02]  /*1680*/  LDG.E.U16 R2, desc[UR36][R4.64] ;  /* 0x0000002404027981 */ /* 0x000ea4000c1e1500 */
[----:B--2---:R-:W-:-:S06]  /*1690*/  HADD2.F32 R2, -RZ, R2.H0_H0 ;  /* 0x20000002ff027230 */ /* 0x004fcc0000004100 */
[----:B------:R-:W0:Y:S02]  /*16a0*/  F2I.S64.TRUNC R2, R2 ;  /* 0x0000000200027311 */ /* 0x000e24000020d900 */
[----:B0-----:R-:W-:Y:S01]  /*16b0*/  PRMT R0, R2, 0x7610, R0 ;  /* 0x0000761002007816 */ /* 0x001fe20000000000 */
[----:B------:R-:W-:Y:S06]  /*16c0*/  BRA `(.L_x_15491) ;  /* 0x0000000800f07947 */ /* 0x000fec0003800000 */
.L_x_15494:
        /* <DEDUP_REMOVED lines=10> */
.L_x_15497:
[----:B------:R-:W2:Y:S02]  /*1770*/  LDG.E.U16 R4, desc[UR36][R4.64] ;  /* 0x0000002404047981 */ /* 0x000ea4000c1e1500 */
[----:B--2---:R-:W-:-:S06]  /*1780*/  HADD2.F32 R2, -RZ, R4.H0_H0 ;  /* 0x20000004ff027230 */ /* 0x004fcc0000004100 */
[----:B------:R-:W0:Y:S02]  /*1790*/  F2I.S64.TRUNC R2, R2 ;  /* 0x0000000200027311 */ /* 0x000e24000020d900 */
[----:B0-----:R-:W-:Y:S01]  /*17a0*/  PRMT R0, R2, 0x7610, R0 ;  /* 0x0000761002007816 */ /* 0x001fe20000000000 */
[----:B------:R-:W-:Y:S06]  /*17b0*/  BRA `(.L_x_15491) ;  /* 0x0000000800b47947 */ /* 0x000fec0003800000 */
.L_x_15496:
[----:B------:R-:W2:Y:S02]  /*17c0*/  LDG.E.64 R2, desc[UR36][R4.64] ;  /* 0x0000002404027981 */ /* 0x000ea4000c1e1b00 */
[----:B--2---:R-:W0:Y:S02]  /*17d0*/  F2I.S64.F64.TRUNC R2, R2 ;  /* 0x0000000200027311 */ /* 0x004e24000030d900 */
[----:B0-----:R-:W-:Y:S01]  /*17e0*/  PRMT R0, R2, 0x7610, R0 ;  /* 0x0000761002007816 */ /* 0x001fe20000000000 */
[----:B------:R-:W-:Y:S06]  /*17f0*/  BRA `(.L_x_15491) ;  /* 0x0000000800a47947 */ /* 0x000fec0003800000 */
.L_x_15486:
        /* <DEDUP_REMOVED lines=12> */
.L_x_15500:
[----:B------:R-:W2:Y:S02]  /*18c0*/  LDG.E.64 R4, desc[UR36][R4.64] ;  /* 0x0000002404047981 */ /* 0x000ea4000c1e1b00 */
[----:B--2---:R-:W0:Y:S02]  /*18d0*/  F2I.S64.F64.TRUNC R2, R4 ;  /* 0x0000000400027311 */ /* 0x004e24000030d900 */
[----:B0-----:R-:W-:Y:S01]  /*18e0*/  PRMT R0, R2, 0x7610, R0 ;  /* 0x0000761002007816 */ /* 0x001fe20000000000 */
[----:B------:R-:W-:Y:S06]  /*18f0*/  BRA `(.L_x_15491) ;  /* 0x0000000800647947 */ /* 0x000fec0003800000 */
.L_x_15499:
        /* <DEDUP_REMOVED lines=24> */
[----:B------:R-:W0:Y:S02]  /*1a80*/  F2I.S64.TRUNC R2, R3 ;  /* 0x0000000300027311 */ /* 0x000e24000020d900 */
[----:B0-----:R-:W-:Y:S01]  /*1a90*/  PRMT R0, R2, 0x7610, R0 ;  /* 0x0000761002007816 */ /* 0x001fe20000000000 */
[----:B------:R-:W-:Y:S06]  /*1aa0*/  BRA `(.L_x_15491) ;  /* 0x0000000400f87947 */ /* 0x000fec0003800000 */
.L_x_15502:
        /* <DEDUP_REMOVED lines=11> */
[----:B------:R-:W0:Y:S02]  /*1b60*/  F2I.S64.TRUNC R2, R3 ;  /* 0x0000000300027311 */ /* 0x000e24000020d900 */
[----:B0-----:R-:W-:Y:S01]  /*1b70*/  PRMT R0, R2, 0x7610, R0 ;  /* 0x0000761002007816 */ /* 0x001fe20000000000 */
[----:B------:R-:W-:Y:S06]  /*1b80*/  BRA `(.L_x_15491) ;  /* 0x0000000400c07947 */ /* 0x000fec0003800000 */
.L_x_15501:
[----:B------:R-:W2:Y:S02]  /*1b90*/  LDG.E.U16 R2, desc[UR36][R4.64] ;  /* 0x0000002404027981 */ /* 0x000ea4000c1e1500 */
[----:B--2---:R-:W-:-:S06]  /*1ba0*/  IMAD.U32 R2, R2, 0x10000, RZ ;  /* 0x0001000002027824 */ /* 0x004fcc00078e00ff */
[----:B------:R-:W0:Y:S02]  /*1bb0*/  F2I.S64.TRUNC R2, R2 ;  /* 0x0000000200027311 */ /* 0x000e24000020d900 */
[----:B0-----:R-:W-:Y:S01]  /*1bc0*/  PRMT R0, R2, 0x7610, R0 ;  /* 0x0000761002007816 */ /* 0x001fe20000000000 */
[----:B------:R-:W-:Y:S06]  /*1bd0*/  BRA `(.L_x_15491) ;  /* 0x0000000400ac7947 */ /* 0x000fec0003800000 */
.L_x_15498:
        /* <DEDUP_REMOVED lines=10> */
.L_x_15505:
        /* <DEDUP_REMOVED lines=21> */
.L_x_15509:
[----:B------:R-:W-:Y:S05]  /*1dd0*/  BSYNC.RECONVERGENT B1 ;  /* 0x0000000000017941 */ /* 0x000fea0003800200 */
.L_x_15508:
[----:B------:R-:W-:Y:S02]  /*1de0*/  SHF.L.U32 R0, R0, 0x14, RZ ;  /* 0x0000001400007819 */ /* 0x000fe400000006ff */
[----:B------:R-:W-:-:S04]  /*1df0*/  LEA R2, R2, 0x3b800000, 0x17 ;  /* 0x3b80000002027811 */ /* 0x000fc800078eb8ff */
[----:B------:R-:W-:-:S07]  /*1e00*/  LOP3.LUT R2, R2, R0, R7, 0xfe, !PT ;  /* 0x0000000002027212 */ /* 0x000fce00078efe07 */
.L_x_15507:
[----:B------:R-:W-:Y:S05]  /*1e10*/  BSYNC.RECONVERGENT B0 ;  /* 0x0000000000007941 */ /* 0x000fea0003800200 */
.L_x_15506:
[----:B------:R-:W0:Y:S02]  /*1e20*/  F2I.S64.TRUNC R2, R2 ;  /* 0x0000000200027311 */ /* 0x000e24000020d900 */
[----:B0-----:R-:W-:Y:S01]  /*1e30*/  PRMT R0, R2, 0x7610, R0 ;  /* 0x0000761002007816 */ /* 0x001fe20000000000 */
[----:B------:R-:W-:Y:S06]  /*1e40*/  BRA `(.L_x_15491) ;  /* 0x0000000400107947 */ /* 0x000fec0003800000 */
.L_x_15504:
        /* <DEDUP_REMOVED lines=21> */
.L_x_15513:
[----:B------:R-:W-:Y:S05]  /*1fa0*/  BSYNC.RECONVERGENT B1 ;  /* 0x0000000000017941 */ /* 0x000fea0003800200 */
.L_x_15512:
[----:B------:R-:W-:Y:S01]  /*1fb0*/  IMAD.SHL.U32 R0, R0, 0x200000, RZ ;  /* 0x0020000000007824 */ /* 0x000fe200078e00ff */
[----:B------:R-:W-:-:S04]  /*1fc0*/  LEA R2, R2, 0x37800000, 0x17 ;  /* 0x3780000002027811 */ /* 0x000fc800078eb8ff */
[----:B------:R-:W-:-:S07]  /*1fd0*/  LOP3.LUT R2, R2, R0, R7, 0xfe, !PT ;  /* 0x0000000002027212 */ /* 0x000fce00078efe07 */
.L_x_15511:
[----:B------:R-:W-:Y:S05]  /*1fe0*/  BSYNC.RECONVERGENT B0 ;  /* 0x0000000000007941 */ /* 0x000fea0003800200 */
.L_x_15510:
[----:B------:R-:W0:Y:S02]  /*1ff0*/  F2I.S64.TRUNC R2, R2 ;  /* 0x0000000200027311 */ /* 0x000e24000020d900 */
[----:B0-----:R-:W-:Y:S01]  /*2000*/  PRMT R0, R2, 0x7610, R0 ;  /* 0x0000761002007816 */ /* 0x001fe20000000000 */
[----:B------:R-:W-:Y:S06]  /*2010*/  BRA `(.L_x_15491) ;  /* 0x00000000009c7947 */ /* 0x000fec0003800000 */
.L_x_15503:
[----:B------:R-:W-:-:S09]  /*2020*/  UISETP.NE.AND UP0, UPT, UR4, 0x1c, UPT ;  /* 0x0000001c0400788c */ /* 0x000fd2000bf05270 */
[----:B------:R-:W-:Y:S05]  /*2030*/  BRA.U !UP0, `(.L_x_15514) ;  /* 0x0000000108907547 */ /* 0x000fea000b800000 */
[----:B------:R-:W-:-:S09]  /*2040*/  UISETP.NE.AND UP0, UPT, UR4, 0x1d, UPT ;  /* 0x0000001d0400788c */ /* 0x000fd2000bf05270 */
[----:B------:R-:W-:Y:S05]  /*2050*/  BRA.U !UP0, `(.L_x_15515) ;  /* 0x0000000108807547 */ /* 0x000fea000b800000 */
[----:B------:R-:W-:-:S09]  /*2060*/  UISETP.NE.AND UP0, UPT, UR4, 0x2c, UPT ;  /* 0x0000002c0400788c */ /* 0x000fd2000bf05270 */
[----:B------:R-:W-:Y:S05]  /*2070*/  BRA.U !UP0, `(.L_x_15516) ;  /* 0x0000000108487547 */ /* 0x000fea000b800000 */
.L_x_15490:
        /* <DEDUP_REMOVED lines=16> */
.L_x_15517:
[----:B------:R-:W-:Y:S01]  /*2180*/  PRMT R0, RZ, 0x7610, R0 ;  /* 0x00007610ff007816 */ /* 0x000fe20000000000 */
[----:B------:R-:W-:Y:S06]  /*2190*/  BRA `(.L_x_15491) ;  /* 0x00000000003c7947 */ /* 0x000fec0003800000 */
.L_x_15516:
        /* <DEDUP_REMOVED lines=8> */
.L_x_15519:
[----:B------:R-:W-:Y:S05]  /*2220*/  BSYNC.RECONVERGENT B0 ;  /* 0x0000000000007941 */ /* 0x000fea0003800200 */
.L_x_15518:
[----:B------:R-:W0:Y:S02]  /*2230*/  F2I.S64.TRUNC R2, R2 ;  /* 0x0000000200027311 */ /* 0x000e24000020d900 */
[----:B0-----:R-:W-:Y:S01]  /*2240*/  PRMT R0, R2, 0x7610, R0 ;  /* 0x0000761002007816 */ /* 0x001fe20000000000 */
[----:B------:R-:W-:Y:S06]  /*2250*/  BRA `(.L_x_15491) ;  /* 0x00000000000c7947 */ /* 0x000fec0003800000 */
.L_x_15515:
[----:B------:R2:W5:Y:S01]  /*2260*/  LDG.E.U8 R0, desc[UR36][R4.64] ;  /* 0x0000002404007981 */ /* 0x000562000c1e1100 */
[----:B------:R-:W-:Y:S05]  /*2270*/  BRA `(.L_x_15491) ;  /* 0x0000000000047947 */ /* 0x000fea0003800000 */
.L_x_15514:
[----:B------:R1:W5:Y:S02]  /*2280*/  LDG.E.U8 R0, desc[UR36][R4.64] ;  /* 0x0000002404007981 */ /* 0x000364000c1e1100 */
.L_x_15491:
[----:B------:R-:W0:Y:S01]  /*2290*/  LDCU.64 UR6, c[0x0][0x580] ;  /* 0x0000b000ff0677ac */ /* 0x000e220008000a00 */
[----:B-----5:R-:W-:Y:S01]  /*22a0*/  PRMT R0, R0, 0x9910, RZ ;  /* 0x0000991000007816 */ /* 0x020fe200000000ff */
[----:B------:R-:W-:Y:S01]  /*22b0*/  BSSY.RECONVERGENT B6, `(.L_x_15520) ;  /* 0x00000e9000067945 */ /* 0x000fe20003800200 */
[----:B------:R-:W-:Y:S02]  /*22c0*/  UPRMT UR5, UR39, 0x9910, URZ ;  /* 0x0000991027057896 */ /* 0x000fe400080000ff */
[----:B------:R-:W-:Y:S02]  /*22d0*/  UPRMT UR4, UR43, 0x9910, URZ ;  /* 0x000099102b047896 */ /* 0x000fe400080000ff */
[----:B------:R-:W-:-:S04]  /*22e0*/  UISETP.GT.AND UP0, UPT, UR5, 0x9, UPT ;  /* 0x000000090500788c */ /* 0x000fc8000bf04270 */
[----:B01234-:R-:W-:Y:S01]  /*22f0*/  IMAD R5, R0, UR4, RZ ;  /* 0x0000000400057c24 */ /* 0x01ffe2000f8e02ff */
[----:B------:R-:W-:-:S05]  /*2300*/  IADD3 R2, P0, PT, R16, UR6, RZ ;  /* 0x0000000610027c10 */ /* 0x000fca000ff1e0ff */
        /* <DEDUP_REMOVED lines=12> */
.L_x_15524:
[----:B------:R3:W-:Y:S01]  /*23d0*/  STG.E.U8 desc[UR36][R2.64], R5 ;  /* 0x0000000502007986 */ /* 0x0007e2000c101124 */
[----:B------:R-:W-:Y:S05]  /*23e0*/  BRA `(.L_x_15526) ;  /* 0x0000000c00547947 */ /* 0x000fea0003800000 */
.L_x_15523:
[----:B------:R-:W-:-:S09]  /*23f0*/  UISETP.NE.AND UP0, UPT, UR5, 0x2, UPT ;  /* 0x000000020500788c */ /* 0x000fd2000bf05270 */
[----:B------:R-:W-:Y:S05]  /*2400*/  BRA.U !UP0, `(.L_x_15527) ;  /* 0x00000001082c7547 */ /* 0x000fea000b800000 */
[----:B------:R-:W-:-:S09]  /*2410*/  UISETP.NE.AND UP0, UPT, UR5, 0x3, UPT ;  /* 0x000000030500788c */ /* 0x000fd2000bf05270 */
[----:B------:R-:W-:Y:S05]  /*2420*/  BRA.U !UP0, `(.L_x_15528) ;  /* 0x0000000108187547 */ /* 0x000fea000b800000 */
[----:B------:R-:W-:-:S09]  /*2430*/  UISETP.NE.AND UP0, UPT, UR5, 0x4, UPT ;  /* 0x000000040500788c */ /* 0x000fd2000bf05270 */
[----:B------:R-:W-:Y:S05]  /*2440*/  BRA.U UP0, `(.L_x_15525) ;  /* 0x00000009009c7547 */ /* 0x000fea000b800000 */
[----:B------:R-:W-:Y:S01]  /*2450*/  LOP3.LUT R4, R5, 0xff, RZ, 0xc0, !PT ;  /* 0x000000ff05047812 */ /* 0x000fe200078ec0ff */
[----:B------:R-:W-:-:S05]  /*2460*/  IMAD.MOV.U32 R5, RZ, RZ, RZ ;  /* 0x000000ffff057224 */ /* 0x000fca00078e00ff */
[----:B------:R0:W-:Y:S01]  /*2470*/  STG.E.64 desc[UR36][R2.64], R4 ;  /* 0x0000000402007986 */ /* 0x0001e2000c101b24 */
[----:B------:R-:W-:Y:S05]  /*2480*/  BRA `(.L_x_15526) ;  /* 0x0000000c002c7947 */ /* 0x000fea0003800000 */
.L_x_15528:
[----:B------:R-:W-:-:S05]  /*2490*/  LOP3.LUT R5, R5, 0xff, RZ, 0xc0, !PT ;  /* 0x000000ff05057812 */ /* 0x000fca00078ec0ff */
[----:B------:R1:W-:Y:S01]  /*24a0*/  STG.E desc[UR36][R2.64], R5 ;  /* 0x0000000502007986 */ /* 0x0003e2000c101924 */
[----:B------:R-:W-:Y:S05]  /*24b0*/  BRA `(.L_x_15526) ;  /* 0x0000000c00207947 */ /* 0x000fea0003800000 */
.L_x_15527:
[----:B------:R-:W-:-:S05]  /*24c0*/  LOP3.LUT R5, R5, 0xff, RZ, 0xc0, !PT ;  /* 0x000000ff05057812 */ /* 0x000fca00078ec0ff */
[----:B------:R2:W-:Y:S01]  /*24d0*/  STG.E.U16 desc[UR36][R2.64], R5 ;  /* 0x0000000502007986 */ /* 0x0005e2000c101524 */
[----:B------:R-:W-:Y:S05]  /*24e0*/  BRA `(.L_x_15526) ;  /* 0x0000000c00147947 */ /* 0x000fea0003800000 */
.L_x_15522:
[----:B------:R-:W-:-:S09]  /*24f0*/  UISETP.GT.AND UP0, UPT, UR5, 0x6, UPT ;  /* 0x000000060500788c */ /* 0x000fd2000bf04270 */
[----:B------:R-:W-:Y:S05]  /*2500*/  BRA.U UP0, `(.L_x_15529) ;  /* 0x0000000100347547 */ /* 0x000fea000b800000 */
[----:B------:R-:W-:-:S09]  /*2510*/  UISETP.NE.AND UP0, UPT, UR5, 0x5, UPT ;  /* 0x000000050500788c */ /* 0x000fd2000bf05270 */
[----:B------:R-:W-:Y:S05]  /*2520*/  BRA.U !UP0, `(.L_x_15530) ;  /* 0x0000000108187547 */ /* 0x000fea000b800000 */
[----:B------:R-:W-:-:S09]  /*2530*/  UISETP.NE.AND UP0, UPT, UR5, 0x6, UPT ;  /* 0x000000060500788c */ /* 0x000fd2000bf05270 */
[----:B------:R-:W-:Y:S05]  /*2540*/  BRA.U UP0, `(.L_x_15525) ;  /* 0x00000009005c7547 */ /* 0x000fea000b800000 */
[----:B------:R-:W-:-:S06]  /*2550*/  LOP3.LUT R5, R5, 0xff, RZ, 0xc0, !PT ;  /* 0x000000ff05057812 */ /* 0x000fcc00078ec0ff */
[----:B------:R-:W0:Y:S02]  /*2560*/  I2F.U16 R5, R5 ;  /* 0x0000000500057306 */ /* 0x000e240000101000 */
[----:B0-----:R0:W-:Y:S01]  /*2570*/  STG.E desc[UR36][R2.64], R5 ;  /* 0x0000000502007986 */ /* 0x0011e2000c101924 */
[----:B------:R-:W-:Y:S05]  /*2580*/  BRA `(.L_x_15526) ;  /* 0x0000000800ec7947 */ /* 0x000fea0003800000 */
.L_x_15530:
[----:B------:R-:W-:-:S04]  /*2590*/  LOP3.LUT R5, R5, 0xff, RZ, 0xc0, !PT ;  /* 0x000000ff05057812 */ /* 0x000fc800078ec0ff */
[----:B------:R-:W0:Y:S02]  /*25a0*/  I2F.U16 R0, R5 ;  /* 0x0000000500007306 */ /* 0x000e240000101000 */
[----:B0-----:R-:W-:-:S05]  /*25b0*/  F2FP.F16.F32.PACK_AB R0, RZ, R0 ;  /* 0x00000000ff00723e */ /* 0x001fca00000000ff */
[----:B------:R0:W-:Y:S01]  /*25c0*/  STG.E.U16 desc[UR36][R2.64], R0 ;  /* 0x0000000002007986 */ /* 0x0001e2000c101524 */
[----:B------:R-:W-:Y:S05]  /*25d0*/  BRA `(.L_x_15526) ;  /* 0x0000000800d87947 */ /* 0x000fea0003800000 */
.L_x_15529:
[----:B------:R-:W-:-:S09]  /*25e0*/  UISETP.NE.AND UP0, UPT, UR5, 0x7, UPT ;  /* 0x000000070500788c */ /* 0x000fd2000bf05270 */
[----:B------:R-:W-:Y:S05]  /*25f0*/  BRA.U !UP0, `(.L_x_15531) ;  /* 0x00000001083c7547 */ /* 0x000fea000b800000 */
[----:B------:R-:W-:-:S09]  /*2600*/  UISETP.NE.AND UP0, UPT, UR5, 0x8, UPT ;  /* 0x000000080500788c */ /* 0x000fd2000bf05270 */
[----:B------:R-:W-:Y:S05]  /*2610*/  BRA.U !UP0, `(.L_x_15532) ;  /* 0x00000001081c7547 */ /* 0x000fea000b800000 */
[----:B------:R-:W-:-:S09]  /*2620*/  UISETP.NE.AND UP0, UPT, UR5, 0x9, UPT ;  /* 0x000000090500788c */ /* 0x000fd2000bf05270 */
[----:B------:R-:W-:Y:S05]  /*2630*/  BRA.U UP0, `(.L_x_15525) ;  /* 0x0000000900207547 */ /* 0x000fea000b800000 */
[----:B------:R-:W-:Y:S01]  /*2640*/  LOP3.LUT R5, R5, 0xff, RZ, 0xc0, !PT ;  /* 0x000000ff05057812 */ /* 0x000fe200078ec0ff */
[----:B------:R-:W-:-:S03]  /*2650*/  HFMA2 R7, -RZ, RZ, 0, 0 ;  /* 0x00000000ff077431 */ /* 0x000fc600000001ff */
[----:B------:R-:W0:Y:S02]  /*2660*/  I2F.U16 R6, R5 ;  /* 0x0000000500067306 */ /* 0x000e240000101000 */
[----:B0-----:R0:W-:Y:S01]  /*2670*/  STG.E.64 desc[UR36][R2.64], R6 ;  /* 0x0000000602007986 */ /* 0x0011e2000c101b24 */
[----:B------:R-:W-:Y:S05]  /*2680*/  BRA `(.L_x_15526) ;  /* 0x0000000800ac7947 */ /* 0x000fea0003800000 */
.L_x_15532:
[----:B------:R-:W-:-:S06]  /*2690*/  LOP3.LUT R5, R5, 0xff, RZ, 0xc0, !PT ;  /* 0x000000ff05057812 */ /* 0x000fcc00078ec0ff */
[----:B------:R-:W0:Y:S02]  /*26a0*/  I2F.U16 R5, R5 ;  /* 0x0000000500057306 */ /* 0x000e240000101000 */
[----:B0-----:R-:W-:-:S04]  /*26b0*/  F2FP.F16.F32.PACK_AB R5, RZ, R5 ;  /* 0x00000005ff05723e */ /* 0x001fc800000000ff */
[----:B------:R-:W-:-:S05]  /*26c0*/  PRMT R5, R5, 0x5410, RZ ;  /* 0x0000541005057816 */ /* 0x000fca00000000ff */
[----:B------:R0:W-:Y:S01]  /*26d0*/  STG.E desc[UR36][R2.64], R5 ;  /* 0x0000000502007986 */ /* 0x0001e2000c101924 */
[----:B------:R-:W-:Y:S05]  /*26e0*/  BRA `(.L_x_15526) ;  /* 0x0000000800947947 */ /* 0x000fea0003800000 */
.L_x_15531:
[----:B------:R-:W-:-:S06]  /*26f0*/  LOP3.LUT R5, R5, 0xff, RZ, 0xc0, !PT ;  /* 0x000000ff05057812 */ /* 0x000fcc00078ec0ff */
[----:B------:R-:W0:Y:S02]  /*2700*/  I2F.F64.U16 R4, R5 ;  /* 0x0000000500047312 */ /* 0x000e240000101800 */
[----:B0-----:R0:W-:Y:S01]  /*2710*/  STG.E.64 desc[UR36][R2.64], R4 ;  /* 0x0000000402007986 */ /* 0x0011e2000c101b24 */
[----:B------:R-:W-:Y:S05]  /*2720*/  BRA `(.L_x_15526) ;  /* 0x0000000800847947 */ /* 0x000fea0003800000 */
.L_x_15521:
        /* <DEDUP_REMOVED lines=12> */
.L_x_15535:
[----:B------:R-:W-:Y:S02]  /*27f0*/  LOP3.LUT R5, R5, 0xff, RZ, 0xc0, !PT ;  /* 0x000000ff05057812 */ /* 0x000fe400078ec0ff */
[----:B------:R-:W-:-:S04]  /*2800*/  CS2R R6, SRZ ;  /* 0x0000000000067805 */ /* 0x000fc8000001ff00 */
[----:B------:R-:W0:Y:S02]  /*2810*/  I2F.F64.U16 R4, R5 ;  /* 0x0000000500047312 */ /* 0x000e240000101800 */
[----:B0-----:R0:W-:Y:S01]  /*2820*/  STG.E.128 desc[UR36][R2.64], R4 ;  /* 0x0000000402007986 */ /* 0x0011e2000c101d24 */
[----:B------:R-:W-:Y:S05]  /*2830*/  BRA `(.L_x_15526) ;  /* 0x0000000800407947 */ /* 0x000fea0003800000 */
.L_x_15534:
        /* <DEDUP_REMOVED lines=8> */
[----:B------:R-:W-:Y:S02]  /*28c0*/  IMAD.MOV.U32 R5, RZ, RZ, 0x7f ;  /* 0x0000007fff057424 */ /* 0x000fe400078e00ff */
[----:B------:R-:W0:Y:S02]  /*28d0*/  I2F.U16 R7, R0 ;  /* 0x0000000000077306 */ /* 0x000e240000101000 */
        /* <DEDUP_REMOVED lines=8> */
.L_x_15539:
[----:B------:R-:W-:Y:S05]  /*2960*/  BSYNC.RECONVERGENT B0 ;  /* 0x0000000000007941 */ /* 0x000fea0003800200 */
.L_x_15538:
[----:B------:R0:W-:Y:S01]  /*2970*/  STG.E.U8 desc[UR36][R2.64], R5 ;  /* 0x0000000502007986 */ /* 0x0001e2000c101124 */
[----:B------:R-:W-:Y:S05]  /*2980*/  BRA `(.L_x_15526) ;  /* 0x0000000400ec7947 */ /* 0x000fea0003800000 */
.L_x_15537:
[----:B------:R-:W-:-:S04]  /*2990*/  LOP3.LUT R0, R5, 0xff, RZ, 0xc0, !PT ;  /* 0x000000ff05007812 */ /* 0x000fc800078ec0ff */
[----:B------:R-:W0:Y:S02]  /*29a0*/  I2F.U16 R7, R0 ;  /* 0x0000000000077306 */ /* 0x000e240000101000 */
        /* <DEDUP_REMOVED lines=15> */
.L_x_15536:
[----:B------:R-:W-:-:S04]  /*2aa0*/  LOP3.LUT R5, R5, 0xff, RZ, 0xc0, !PT ;  /* 0x000000ff05057812 */ /* 0x000fc800078ec0ff */
[----:B------:R-:W0:Y:S02]  /*2ab0*/  I2F.U16 R0, R5 ;  /* 0x0000000500007306 */ /* 0x000e240000101000 */
[----:B0-----:R-:W-:-:S05]  /*2ac0*/  F2FP.BF16.F32.PACK_AB R0, RZ, R0 ;  /* 0x00000000ff00723e */ /* 0x001fca00000010ff */
[----:B------:R0:W-:Y:S01]  /*2ad0*/  STG.E.U16 desc[UR36][R2.64], R0 ;  /* 0x0000000002007986 */ /* 0x0001e2000c101524 */
[----:B------:R-:W-:Y:S05]  /*2ae0*/  BRA `(.L_x_15526) ;  /* 0x0000000400947947 */ /* 0x000fea0003800000 */
.L_x_15533:
        /* <DEDUP_REMOVED lines=8> */
[----:B------:R-:W-:-:S05]  /*2b70*/  LOP3.LUT R5, R5, 0xff, RZ, 0xc0, !PT ;  /* 0x000000ff05057812 */ /* 0x000fca00078ec0ff */
[----:B------:R0:W-:Y:S01]  /*2b80*/  STG.E.U16 desc[UR36][R2.64], R5 ;  /* 0x0000000502007986 */ /* 0x0001e2000c101524 */
[----:B------:R-:W-:Y:S05]  /*2b90*/  BRA `(.L_x_15526) ;  /* 0x0000000400687947 */ /* 0x000fea0003800000 */
.L_x_15542:
[----:B------:R-:W-:Y:S01]  /*2ba0*/  LOP3.LUT R5, R5, 0xff, RZ, 0xc0, !PT ;  /* 0x000000ff05057812 */ /* 0x000fe200078ec0ff */
[----:B------:R-:W-:Y:S01]  /*2bb0*/  BSSY.RECONVERGENT B0, `(.L_x_15543) ;  /* 0x0000012000007945 */ /* 0x000fe20003800200 */
[----:B------:R-:W-:-:S04]  /*2bc0*/  IMAD.MOV.U32 R0, RZ, RZ, 0x80 ;  /* 0x00000080ff007424 */ /* 0x000fc800078e00ff */
[----:B------:R-:W0:Y:S02]  /*2bd0*/  I2F.U16 R5, R5 ;  /* 0x0000000500057306 */ /* 0x000e240000101000 */
[----:B0-----:R-:W-:-:S13]  /*2be0*/  ISETP.GT.U32.AND P0, PT, R5, 0x437fffff, PT ;  /* 0x437fffff0500780c */ /* 0x001fda0003f04070 */
        /* <DEDUP_REMOVED lines=8> */
.L_x_15545:
[----:B------:R-:W-:-:S04]  /*2c70*/  SHF.R.U32.HI R0, RZ, 0x14, R5 ;  /* 0x00000014ff007819 */ /* 0x000fc80000011605 */
[----:B------:R-:W-:-:S04]  /*2c80*/  LOP3.LUT R0, R0, 0x1, RZ, 0xc0, !PT ;  /* 0x0000000100007812 */ /* 0x000fc800078ec0ff */
[----:B------:R-:W-:-:S04]  /*2c90*/  IADD3 R0, PT, PT, R5, 0x487ffff, R0 ;  /* 0x0487ffff05007810 */ /* 0x000fc80007ffe000 */
[----:B------:R-:W-:-:S04]  /*2ca0*/  SHF.R.U32.HI R0, RZ, 0x14, R0 ;  /* 0x00000014ff007819 */ /* 0x000fc80000011600 */
[----:B------:R-:W-:-:S07]  /*2cb0*/  LOP3.LUT R4, R0, 0xff, RZ, 0xc0, !PT ;  /* 0x000000ff00047812 */ /* 0x000fce00078ec0ff */
.L_x_15546:
[----:B------:R-:W-:-:S07]  /*2cc0*/  PRMT R0, R4, 0x7610, R0 ;  /* 0x0000761004007816 */ /* 0x000fce0000000000 */
.L_x_15544:
[----:B------:R-:W-:Y:S05]  /*2cd0*/  BSYNC.RECONVERGENT B0 ;  /* 0x0000000000007941 */ /* 0x000fea0003800200 */
.L_x_15543:
[----:B------:R0:W-:Y:S01]  /*2ce0*/  STG.E.U8 desc[UR36][R2.64], R0 ;  /* 0x0000000002007986 */ /* 0x0001e2000c101124 */
[----:B------:R-:W-:Y:S05]  /*2cf0*/  BRA `(.L_x_15526) ;  /* 0x0000000400107947 */ /* 0x000fea0003800000 */
.L_x_15541:
[----:B------:R-:W-:Y:S01]  /*2d00*/  LOP3.LUT R5, R5, 0xff, RZ, 0xc0, !PT ;  /* 0x000000ff05057812 */ /* 0x000fe200078ec0ff */
[----:B------:R-:W-:Y:S01]  /*2d10*/  BSSY.RECONVERGENT B0, `(.L_x_15547) ;  /* 0x0000012000007945 */ /* 0x000fe20003800200 */
[----:B------:R-:W-:-:S04]  /*2d20*/  MOV R0, 0x80 ;  /* 0x0000008000007802 */ /* 0x000fc80000000f00 */
        /* <DEDUP_REMOVED lines=10> */
.L_x_15549:
[----:B------:R-:W-:-:S04]  /*2dd0*/  SHF.R.U32.HI R0, RZ, 0x15, R5 ;  /* 0x00000015ff007819 */ /* 0x000fc80000011605 */
[----:B------:R-:W-:-:S04]  /*2de0*/  LOP3.LUT R0, R0, 0x1, RZ, 0xc0, !PT ;  /* 0x0000000100007812 */ /* 0x000fc800078ec0ff */
[----:B------:R-:W-:-:S04]  /*2df0*/  IADD3 R0, PT, PT, R5, 0x88fffff, R0 ;  /* 0x088fffff05007810 */ /* 0x000fc80007ffe000 */
[----:B------:R-:W-:-:S04]  /*2e00*/  SHF.R.U32.HI R0, RZ, 0x15, R0 ;  /* 0x00000015ff007819 */ /* 0x000fc80000011600 */
[----:B------:R-:W-:-:S07]  /*2e10*/  LOP3.LUT R4, R0, 0xff, RZ, 0xc0, !PT ;  /* 0x000000ff00047812 */ /* 0x000fce00078ec0ff */
.L_x_15550:
[----:B------:R-:W-:-:S07]  /*2e20*/  PRMT R0, R4, 0x7610, R0 ;  /* 0x0000761004007816 */ /* 0x000fce0000000000 */
.L_x_15548:
[----:B------:R-:W-:Y:S05]  /*2e30*/  BSYNC.RECONVERGENT B0 ;  /* 0x0000000000007941 */ /* 0x000fea0003800200 */
.L_x_15547:
[----:B------:R0:W-:Y:S01]  /*2e40*/  STG.E.U8 desc[UR36][R2.64], R0 ;  /* 0x0000000002007986 */ /* 0x0001e2000c101124 */
[----:B------:R-:W-:Y:S05]  /*2e50*/  BRA `(.L_x_15526) ;  /* 0x0000000000b87947 */ /* 0x000fea0003800000 */
.L_x_15540:
[----:B------:R-:W-:-:S09]  /*2e60*/  UISETP.NE.AND UP0, UPT, UR5, 0x1c, UPT ;  /* 0x0000001c0500788c */ /* 0x000fd2000bf05270 */
[----:B------:R-:W-:Y:S05]  /*2e70*/  BRA.U !UP0, `(.L_x_15551) ;  /* 0x0000000108a87547 */ /* 0x000fea000b800000 */
[----:B------:R-:W-:-:S09]  /*2e80*/  UISETP.NE.AND UP0, UPT, UR5, 0x1d, UPT ;  /* 0x0000001d0500788c */ /* 0x000fd2000bf05270 */
[----:B------:R-:W-:Y:S05]  /*2e90*/  BRA.U !UP0, `(.L_x_15552) ;  /* 0x0000000108907547 */ /* 0x000fea000b800000 */
[----:B------:R-:W-:-:S09]  /*2ea0*/  UISETP.NE.AND UP0, UPT, UR5, 0x2c, UPT ;  /* 0x0000002c0500788c */ /* 0x000fd2000bf05270 */
[----:B------:R-:W-:Y:S05]  /*2eb0*/  BRA.U !UP0, `(.L_x_15553) ;  /* 0x0000000108447547 */ /* 0x000fea000b800000 */
.L_x_15525:
        /* <DEDUP_REMOVED lines=16> */
.L_x_15554:
[----:B------:R-:W-:Y:S05]  /*2fc0*/  BRA `(.L_x_15526) ;  /* 0x00000000005c7947 */ /* 0x000fea0003800000 */
.L_x_15553:
[----:B------:R-:W-:Y:S01]  /*2fd0*/  LOP3.LUT R5, R5, 0xff, RZ, 0xc0, !PT ;  /* 0x000000ff05057812 */ /* 0x000fe200078ec0ff */
[----:B------:R-:W-:-:S05]  /*2fe0*/  IMAD.MOV.U32 R6, RZ, RZ, 0xff ;  /* 0x000000ffff067424 */ /* 0x000fca00078e00ff */
[----:B------:R-:W0:Y:S02]  /*2ff0*/  I2F.U16 R5, R5 ;  /* 0x0000000500057306 */ /* 0x000e240000101000 */
[----:B0-----:R-:W-:-:S04]  /*3000*/  SHF.R.U32.HI R4, RZ, 0x17, R5 ;  /* 0x00000017ff047819 */ /* 0x001fc80000011605 */
[----:B------:R-:W-:-:S13]  /*3010*/  ISETP.NE.AND P1, PT, R4, 0xff, PT ;  /* 0x000000ff0400780c */ /* 0x000fda0003f25270 */
[--C-:B------:R-:W-:Y:S02]  /*3020*/  @P1 SHF.R.U32.HI R0, RZ, 0x16, R5.reuse ;  /* 0x00000016ff001819 */ /* 0x100fe40000011605 */
[--C-:B------:R-:W-:Y:S02]  /*3030*/  @P1 LOP3.LUT P0, RZ, R4, 0x3fffff, R5.reuse, 0xf8, !PT ;  /* 0x003fffff04ff1812 */ /* 0x100fe4000780f805 */
[----:B------:R-:W-:Y:S02]  /*3040*/  @P1 LOP3.LUT R0, R0, 0x1, RZ, 0xc0, !PT ;  /* 0x0000000100001812 */ /* 0x000fe400078ec0ff */
[----:B------:R-:W-:Y:S02]  /*3050*/  PRMT R5, R6, 0x7610, R5 ;  /* 0x0000761006057816 */ /* 0x000fe40000000005 */
[----:B------:R-:W-:Y:S01]  /*3060*/  @P1 ISETP.EQ.U32.AND P2, PT, R0, 0x1, P0 ;  /* 0x000000010000180c */ /* 0x000fe20000742070 */
[----:B------:R-:W-:Y:S01]  /*3070*/  @P1 VIADD R0, R4, 0x1 ;  /* 0x0000000104001836 */ /* 0x000fe20000000000 */
[----:B------:R-:W-:-:S02]  /*3080*/  PLOP3.LUT P0, PT, PT, PT, PT, 0x80, 0x8 ;  /* 0x000000000008781c */ /* 0x000fc40003f0f070 */
[----:B------:R-:W-:-:S13]  /*3090*/  @P1 PLOP3.LUT P0, PT, P2, PT, PT, 0x80, 0x8 ;  /* 0x000000000008181c */ /* 0x000fda000170f070 */
[----:B------:R-:W-:-:S05]  /*30a0*/  @!P0 IADD3 R0, PT, PT, R4, RZ, RZ ;  /* 0x000000ff04008210 */ /* 0x000fca0007ffe0ff */
[----:B------:R-:W-:-:S05]  /*30b0*/  @P1 IMAD.MOV.U32 R5, RZ, RZ, R0 ;  /* 0x000000ffff051224 */ /* 0x000fca00078e0000 */
[----:B------:R0:W-:Y:S01]  /*30c0*/  STG.E.U8 desc[UR36][R2.64], R5 ;  /* 0x0000000502007986 */ /* 0x0001e2000c101124 */
[----:B------:R-:W-:Y:S05]  /*30d0*/  BRA `(.L_x_15526) ;  /* 0x0000000000187947 */ /* 0x000fea0003800000 */
.L_x_15552:
[----:B------:R-:W-:Y:S01]  /*30e0*/  LOP3.LUT R4, R5, 0xff, RZ, 0xc0, !PT ;  /* 0x000000ff05047812 */ /* 0x000fe200078ec0ff */
[----:B------:R-:W-:-:S05]  /*30f0*/  IMAD.MOV.U32 R5, RZ, RZ, RZ ;  /* 0x000000ffff057224 */ /* 0x000fca00078e00ff */
[----:B------:R0:W-:Y:S01]  /*3100*/  STG.E.64 desc[UR36][R2.64], R4 ;  /* 0x0000000402007986 */ /* 0x0001e2000c101b24 */
[----:B------:R-:W-:Y:S05]  /*3110*/  BRA `(.L_x_15526) ;  /* 0x0000000000087947 */ /* 0x000fea0003800000 */
.L_x_15551:
[----:B------:R-:W-:-:S05]  /*3120*/  LOP3.LUT R5, R5, 0xff, RZ, 0xc0, !PT ;  /* 0x000000ff05057812 */ /* 0x000fca00078ec0ff */
[----:B------:R0:W-:Y:S02]  /*3130*/  STG.E desc[UR36][R2.64], R5 ;  /* 0x0000000502007986 */ /* 0x0001e4000c101924 */
.L_x_15526:
[----:B------:R-:W-:Y:S05]  /*3140*/  BSYNC.RECONVERGENT B6 ;  /* 0x0000000000067941 */ /* 0x000fea0003800200 */
.L_x_15520:
[----:B------:R-:W-:-:S07]  /*3150*/  VIADD R17, R17, 0x80 ;  /* 0x0000008011117836 */ /* 0x000fce0000000000 */
.L_x_15484:
[----:B------:R-:W-:Y:S05]  /*3160*/  BSYNC.RECONVERGENT B7 ;  /* 0x0000000000077941 */ /* 0x000fea0003800200 */
.L_x_15483:
        /* <DEDUP_REMOVED lines=307> */
.L_x_15557:
[----:B------:R-:W0:Y:S01]  /*44a0*/  LDCU.64 UR6, c[0x0][0x588] ;  /* 0x0000b100ff0677ac */ /* 0x000e220008000a00 */
[----:B------:R-:W-:-:S04]  /*44b0*/  UPRMT UR4, UR42, 0x9910, URZ ;  /* 0x000099102a047896 */ /* 0x000fc800080000ff */
[----:B------:R-:W-:Y:S01]  /*44c0*/  UISETP.GT.AND UP0, UPT, UR4, 0x9, UPT ;  /* 0x000000090400788c */ /* 0x000fe2000bf04270 */
[----:B0-----:R-:W-:-:S04]  /*44d0*/  IADD3 R4, P0, PT, R0, UR6, RZ ;  /* 0x0000000600047c10 */ /* 0x001fc8000ff1e0ff */
[----:B-1234-:R-:W-:-:S04]  /*44e0*/  IADD3.X R5, PT, PT, RZ, UR7, RZ, P0, !PT ;  /* 0x00000007ff057c10 */ /* 0x01efc800087fe4ff */
        /* <DEDUP_REMOVED lines=11> */
.L_x_15561:
[----:B------:R4:W5:Y:S01]  /*45a0*/  LDG.E.U8 R0, desc[UR36][R4.64] ;  /* 0x0000002404007981 */ /* 0x000962000c1e1100 */
[----:B------:R-:W-:Y:S05]  /*45b0*/  BRA `(.L_x_15563) ;  /* 0x0000000c005c7947 */ /* 0x000fea0003800000 */
.L_x_15560:
        /* <DEDUP_REMOVED lines=8> */
.L_x_15565:
[----:B------:R0:W5:Y:S01]  /*4640*/  LDG.E.U8 R0, desc[UR36][R4.64] ;  /* 0x0000002404007981 */ /* 0x000162000c1e1100 */
[----:B------:R-:W-:Y:S05]  /*4650*/  BRA `(.L_x_15563) ;  /* 0x0000000c00347947 */ /* 0x000fea0003800000 */
.L_x_15564:
[----:B------:R0:W5:Y:S01]  /*4660*/  LDG.E.U16 R0, desc[UR36][R4.64] ;  /* 0x0000002404007981 */ /* 0x000162000c1e1500 */
[----:B------:R-:W-:Y:S05]  /*4670*/  BRA `(.L_x_15563) ;  /* 0x0000000c002c7947 */ /* 0x000fea0003800000 */
.L_x_15559:
        /* <DEDUP_REMOVED lines=10> */
.L_x_15567:
[----:B------:R-:W2:Y:S02]  /*4720*/  LDG.E.U16 R2, desc[UR36][R4.64] ;  /* 0x0000002404027981 */ /* 0x000ea4000c1e1500 */
[----:B--2---:R-:W-:-:S06]  /*4730*/  HADD2.F32 R2, -RZ, R2.H0_H0 ;  /* 0x20000002ff027230 */ /* 0x004fcc0000004100 */
[----:B------:R-:W0:Y:S02]  /*4740*/  F2I.S64.TRUNC R2, R2 ;  /* 0x0000000200027311 */ /* 0x000e24000020d900 */
[----:B0-----:R-:W-:Y:S01]  /*4750*/  PRMT R0, R2, 0x7610, R0 ;  /* 0x0000761002007816 */ /* 0x001fe20000000000 */
[----:B------:R-:W-:Y:S06]  /*4760*/  BRA `(.L_x_15563) ;  /* 0x0000000800f07947 */ /* 0x000fec0003800000 */
.L_x_15566:
        /* <DEDUP_REMOVED lines=10> */
.L_x_15569:
[----:B------:R-:W2:Y:S02]  /*4810*/  LDG.E.U16 R4, desc[UR36][R4.64] ;  /* 0x0000002404047981 */ /* 0x000ea4000c1e1500 */
[----:B--2---:R-:W-:-:S06]  /*4820*/  HADD2.F32 R2, -RZ, R4.H0_H0 ;  /* 0x20000004ff027230 */ /* 0x004fcc0000004100 */
[----:B------:R-:W0:Y:S02]  /*4830*/  F2I.S64.TRUNC R2, R2 ;  /* 0x0000000200027311 */ /* 0x000e24000020d900 */
[----:B0-----:R-:W-:Y:S01]  /*4840*/  PRMT R0, R2, 0x7610, R0 ;  /* 0x0000761002007816 */ /* 0x001fe20000000000 */
[----:B------:R-:W-:Y:S06]  /*4850*/  BRA `(.L_x_15563) ;  /* 0x0000000800b47947 */ /* 0x000fec0003800000 */
.L_x_15568:
[----:B------:R-:W2:Y:S02]  /*4860*/  LDG.E.64 R2, desc[UR36][R4.64] ;  /* 0x0000002404027981 */ /* 0x000ea4000c1e1b00 */
[----:B--2---:R-:W0:Y:S02]  /*4870*/  F2I.S64.F64.TRUNC R2, R2 ;  /* 0x0000000200027311 */ /* 0x004e24000030d900 */
[----:B0-----:R-:W-:Y:S01]  /*4880*/  PRMT R0, R2, 0x7610, R0 ;  /* 0x0000761002007816 */ /* 0x001fe20000000000 */
[----:B------:R-:W-:Y:S06]  /*4890*/  BRA `(.L_x_15563) ;  /* 0x0000000800a47947 */ /* 0x000fec0003800000 */
.L_x_15558:
        /* <DEDUP_REMOVED lines=12> */
.L_x_15572:
[----:B------:R-:W2:Y:S02]  /*4960*/  LDG.E.64 R4, desc[UR36][R4.64] ;  /* 0x0000002404047981 */ /* 0x000ea4000c1e1b00 */
[----:B--2---:R-:W0:Y:S02]  /*4970*/  F2I.S64.F64.TRUNC R2, R4 ;  /* 0x0000000400027311 */ /* 0x004e24000030d900 */
[----:B0-----:R-:W-:Y:S01]  /*4980*/  PRMT R0, R2, 0x7610, R0 ;  /* 0x0000761002007816 */ /* 0x001fe20000000000 */
[----:B------:R-:W-:Y:S06]  /*4990*/  BRA `(.L_x_15563) ;  /* 0x0000000800647947 */ /* 0x000fec0003800000 */
.L_x_15571:
        /* <DEDUP_REMOVED lines=25> */
[----:B0-----:R-:W-:Y:S01]  /*4b30*/  PRMT R0, R2, 0x7610, R0 ;  /* 0x0000761002007816 */ /* 0x001fe20000000000 */
[----:B------:R-:W-:Y:S06]  /*4b40*/  BRA `(.L_x_15563) ;  /* 0x0000000400f87947 */ /* 0x000fec0003800000 */
.L_x_15574:
        /* <DEDUP_REMOVED lines=12> */
[----:B0-----:R-:W-:Y:S01]  /*4c10*/  PRMT R0, R2, 0x7610, R0 ;  /* 0x0000761002007816 */ /* 0x001fe20000000000 */
[----:B------:R-:W-:Y:S06]  /*4c20*/  BRA `(.L_x_15563) ;  /* 0x0000000400c07947 */ /* 0x000fec0003800000 */
.L_x_15573:
[----:B------:R-:W2:Y:S02]  /*4c30*/  LDG.E.U16 R2, desc[UR36][R4.64] ;  /* 0x0000002404027981 */ /* 0x000ea4000c1e1500 */
[----:B--2---:R-:W-:-:S06]  /*4c40*/  IMAD.U32 R2, R2, 0x10000, RZ ;  /* 0x0001000002027824 */ /* 0x004fcc00078e00ff */
[----:B------:R-:W0:Y:S02]  /*4c50*/  F2I.S64.TRUNC R2, R2 ;  /* 0x0000000200027311 */ /* 0x000e24000020d900 */
[----:B0-----:R-:W-:Y:S01]  /*4c60*/  PRMT R0, R2, 0x7610, R0 ;  /* 0x0000761002007816 */ /* 0x001fe20000000000 */
[----:B------:R-:W-:Y:S06]  /*4c70*/  BRA `(.L_x_15563) ;  /* 0x0000000400ac7947 */ /* 0x000fec0003800000 */
.L_x_15570:
        /* <DEDUP_REMOVED lines=10> */
.L_x_15577:
        /* <DEDUP_REMOVED lines=21> */
.L_x_15581:
[----:B------:R-:W-:Y:S05]  /*4e70*/  BSYNC.RECONVERGENT B1 ;  /* 0x0000000000017941 */ /* 0x000fea0003800200 */
.L_x_15580:
[----:B------:R-:W-:Y:S01]  /*4e80*/  IMAD.SHL.U32 R0, R0, 0x100000, RZ ;  /* 0x0010000000007824 */ /* 0x000fe200078e00ff */
[----:B------:R-:W-:-:S04]  /*4e90*/  LEA R2, R2, 0x3b800000, 0x17 ;  /* 0x3b80000002027811 */ /* 0x000fc800078eb8ff */
[----:B------:R-:W-:-:S07]  /*4ea0*/  LOP3.LUT R2, R2, R0, R7, 0xfe, !PT ;  /* 0x0000000002027212 */ /* 0x000fce00078efe07 */
.L_x_15579:
[----:B------:R-:W-:Y:S05]  /*4eb0*/  BSYNC.RECONVERGENT B0 ;  /* 0x0000000000007941 */ /* 0x000fea0003800200 */
.L_x_15578:
[----:B------:R-:W0:Y:S02]  /*4ec0*/  F2I.S64.TRUNC R2, R2 ;  /* 0x0000000200027311 */ /* 0x000e24000020d900 */
[----:B0-----:R-:W-:Y:S01]  /*4ed0*/  PRMT R0, R2, 0x7610, R0 ;  /* 0x0000761002007816 */ /* 0x001fe20000000000 */
[----:B------:R-:W-:Y:S06]  /*4ee0*/  BRA `(.L_x_15563) ;  /* 0x0000000400107947 */ /* 0x000fec0003800000 */
.L_x_15576:
        /* <DEDUP_REMOVED lines=21> */
.L_x_15585:
[----:B------:R-:W-:Y:S05]  /*5040*/  BSYNC.RECONVERGENT B1 ;  /* 0x0000000000017941 */ /* 0x000fea0003800200 */
.L_x_15584:
[----:B------:R-:W-:Y:S02]  /*5050*/  SHF.L.U32 R0, R0, 0x15, RZ ;  /* 0x0000001500007819 */ /* 0x000fe400000006ff */
[----:B------:R-:W-:-:S04]  /*5060*/  LEA R2, R2, 0x37800000, 0x17 ;  /* 0x3780000002027811 */ /* 0x000fc800078eb8ff */
[----:B------:R-:W-:-:S07]  /*5070*/  LOP3.LUT R2, R2, R0, R7, 0xfe, !PT ;  /* 0x0000000002027212 */ /* 0x000fce00078efe07 */
.L_x_15583:
[----:B------:R-:W-:Y:S05]  /*5080*/  BSYNC.RECONVERGENT B0 ;  /* 0x0000000000007941 */ /* 0x000fea0003800200 */
.L_x_15582:
[----:B------:R-:W0:Y:S02]  /*5090*/  F2I.S64.TRUNC R2, R2 ;  /* 0x0000000200027311 */ /* 0x000e24000020d900 */
[----:B0-----:R-:W-:Y:S01]  /*50a0*/  PRMT R0, R2, 0x7610, R0 ;  /* 0x0000761002007816 */ /* 0x001fe20000000000 */
[----:B------:R-:W-:Y:S06]  /*50b0*/  BRA `(.L_x_15563) ;  /* 0x00000000009c7947 */ /* 0x000fec0003800000 */
.L_x_15575:
        /* <DEDUP_REMOVED lines=14> */
.L_x_15589:
[----:B------:R-:W-:Y:S05]  /*51a0*/  BSYNC.RECONVERGENT B0 ;  /* 0x0000000000007941 */ /* 0x000fea0003800200 */
.L_x_15588:
[----:B------:R-:W0:Y:S02]  /*51b0*/  F2I.S64.TRUNC R2, R2 ;  /* 0x0000000200027311 */ /* 0x000e24000020d900 */
[----:B0-----:R-:W-:Y:S01]  /*51c0*/  PRMT R0, R2, 0x7610, R0 ;  /* 0x0000761002007816 */ /* 0x001fe20000000000 */
[----:B------:R-:W-:Y:S06]  /*51d0*/  BRA `(.L_x_15563) ;  /* 0x0000000000547947 */ /* 0x000fec0003800000 */
.L_x_15562:
        /* <DEDUP_REMOVED lines=16> */
.L_x_15590:
[----:B------:R-:W-:Y:S01]  /*52e0*/  PRMT R0, RZ, 0x7610, R0 ;  /* 0x00007610ff007816 */ /* 0x000fe20000000000 */
[----:B------:R-:W-:Y:S06]  /*52f0*/  BRA `(.L_x_15563) ;  /* 0x00000000000c7947 */ /* 0x000fec0003800000 */
.L_x_15587:
[----:B------:R1:W5:Y:S01]  /*5300*/  LDG.E.U8 R0, desc[UR36][R4.64] ;  /* 0x0000002404007981 */ /* 0x000362000c1e1100 */
[----:B------:R-:W-:Y:S05]  /*5310*/  BRA `(.L_x_15563) ;  /* 0x0000000000047947 */ /* 0x000fea0003800000 */
.L_x_15586:
[----:B------:R2:W5:Y:S02]  /*5320*/  LDG.E.U8 R0, desc[UR36][R4.64] ;  /* 0x0000002404007981 */ /* 0x000564000c1e1100 */
.L_x_15563:
        /* <DEDUP_REMOVED lines=20> */
.L_x_15595:
[----:B------:R0:W-:Y:S01]  /*5470*/  STG.E.U8 desc[UR36][R2.64], R5 ;  /* 0x0000000502007986 */ /* 0x0001e2000c101124 */
[----:B------:R-:W-:Y:S05]  /*5480*/  BRA `(.L_x_15597) ;  /* 0x0000000c00507947 */ /* 0x000fea0003800000 */
.L_x_15594:
        /* <DEDUP_REMOVED lines=10> */
.L_x_15599:
[----:B------:R-:W-:-:S05]  /*5530*/  LOP3.LUT R5, R5, 0xff, RZ, 0xc0, !PT ;  /* 0x000000ff05057812 */ /* 0x000fca00078ec0ff */
[----:B------:R0:W-:Y:S01]  /*5540*/  STG.E desc[UR36][R2.64], R5 ;  /* 0x0000000502007986 */ /* 0x0001e2000c101924 */
[----:B------:R-:W-:Y:S05]  /*5550*/  BRA `(.L_x_15597) ;  /* 0x0000000c001c7947 */ /* 0x000fea0003800000 */
.L_x_15598:
[----:B------:R-:W-:-:S05]  /*5560*/  LOP3.LUT R5, R5, 0xff, RZ, 0xc0, !PT ;  /* 0x000000ff05057812 */ /* 0x000fca00078ec0ff */
[----:B------:R0:W-:Y:S01]  /*5570*/  STG.E.U16 desc[UR36][R2.64], R5 ;  /* 0x0000000502007986 */ /* 0x0001e2000c101524 */
[----:B------:R-:W-:Y:S05]  /*5580*/  BRA `(.L_x_15597) ;  /* 0x0000000c00107947 */ /* 0x000fea0003800000 */
.L_x_15593:
        /* <DEDUP_REMOVED lines=10> */
.L_x_15601:
[----:B------:R-:W-:-:S04]  /*5630*/  LOP3.LUT R5, R5, 0xff, RZ, 0xc0, !PT ;  /* 0x000000ff05057812 */ /* 0x000fc800078ec0ff */
[----:B------:R-:W0:Y:S02]  /*5640*/  I2F.U16 R0, R5 ;  /* 0x0000000500007306 */ /* 0x000e240000101000 */
[----:B0-----:R-:W-:-:S05]  /*5650*/  F2FP.F16.F32.PACK_AB R0, RZ, R0 ;  /* 0x00000000ff00723e */ /* 0x001fca00000000ff */
[----:B------:R0:W-:Y:S01]  /*5660*/  STG.E.U16 desc[UR36][R2.64], R0 ;  /* 0x0000000002007986 */ /* 0x0001e2000c101524 */
[----:B------:R-:W-:Y:S05]  /*5670*/  BRA `(.L_x_15597) ;  /* 0x0000000800d47947 */ /* 0x000fea0003800000 */
.L_x_15600:
[----:B------:R-:W-:-:S09]  /*5680*/  UISETP.NE.AND UP0, UPT, UR5, 0x7, UPT ;  /* 0x000000070500788c */ /* 0x000fd2000bf05270 */
[----:B------:R-:W-:Y:S05]  /*5690*/  BRA.U !UP0, `(.L_x_15602) ;  /* 0x00000001083c7547 */ /* 0x000fea000b800000 */
[----:B------:R-:W-:-:S09]  /*56a0*/  UISETP.NE.AND UP0, UPT, UR5, 0x8, UPT ;  /* 0x000000080500788c */ /* 0x000fd2000bf05270 */
[----:B------:R-:W-:Y:S05]  /*56b0*/  BRA.U !UP0, `(.L_x_15603) ;  /* 0x00000001081c7547 */ /* 0x000fea000b800000 */
[----:B------:R-:W-:-:S09]  /*56c0*/  UISETP.NE.AND UP0, UPT, UR5, 0x9, UPT ;  /* 0x000000090500788c */ /* 0x000fd2000bf05270 */
[----:B------:R-:W-:Y:S05]  /*56d0*/  BRA.U UP0, `(.L_x_15596) ;  /* 0x0000000500e47547 */ /* 0x000fea000b800000 */
[----:B------:R-:W-:Y:S01]  /*56e0*/  LOP3.LUT R5, R5, 0xff, RZ, 0xc0, !PT ;  /* 0x000000ff05057812 */ /* 0x000fe200078ec0ff */
[----:B------:R-:W-:-:S03]  /*56f0*/  IMAD.MOV.U32 R7, RZ, RZ, RZ ;  /* 0x000000ffff077224 */ /* 0x000fc600078e00ff */
[----:B------:R-:W0:Y:S02]  /*5700*/  I2F.U16 R6, R5 ;  /* 0x0000000500067306 */ /* 0x000e240000101000 */
[----:B0-----:R0:W-:Y:S01]  /*5710*/  STG.E.64 desc[UR36][R2.64], R6 ;  /* 0x0000000602007986 */ /* 0x0011e2000c101b24 */
[----:B------:R-:W-:Y:S05]  /*5720*/  BRA `(.L_x_15597) ;  /* 0x0000000800a87947 */ /* 0x000fea0003800000 */
.L_x_15603:
[----:B------:R-:W-:-:S06]  /*5730*/  LOP3.LUT R5, R5, 0xff, RZ, 0xc0, !PT ;  /* 0x000000ff05057812 */ /* 0x000fcc00078ec0ff */
[----:B------:R-:W0:Y:S02]  /*5740*/  I2F.U16 R5, R5 ;  /* 0x0000000500057306 */ /* 0x000e240000101000 */
[----:B0-----:R-:W-:-:S04]  /*5750*/  F2FP.F16.F32.PACK_AB R5, RZ, R5 ;  /* 0x00000005ff05723e */ /* 0x001fc800000000ff */
[----:B------:R-:W-:-:S05]  /*5760*/  PRMT R5, R5, 0x5410, RZ ;  /* 0x0000541005057816 */ /* 0x000fca00000000ff */
[----:B------:R0:W-:Y:S01]  /*5770*/  STG.E desc[UR36][R2.64], R5 ;  /* 0x0000000502007986 */ /* 0x0001e2000c101924 */
[----:B------:R-:W-:Y:S05]  /*5780*/  BRA `(.L_x_15597) ;  /* 0x0000000800907947 */ /* 0x000fea0003800000 */
.L_x_15602:
[----:B------:R-:W-:-:S06]  /*5790*/  LOP3.LUT R5, R5, 0xff, RZ, 0xc0, !PT ;  /* 0x000000ff05057812 */ /* 0x000fcc00078ec0ff */
[----:B------:R-:W0:Y:S02]  /*57a0*/  I2F.F64.U16 R4, R5 ;  /* 0x0000000500047312 */ /* 0x000e240000101800 */
[----:B0-----:R0:W-:Y:S01]  /*57b0*/  STG.E.64 desc[UR36][R2.64], R4 ;  /* 0x0000000402007986 */ /* 0x0011e2000c101b24 */
[----:B------:R-:W-:Y:S05]  /*57c0*/  BRA `(.L_x_15597) ;  /* 0x0000000800807947 */ /* 0x000fea0003800000 */
.L_x_15592:
        /* <DEDUP_REMOVED lines=13> */
.L_x_15607:
[----:B------:R-:W-:Y:S01]  /*58a0*/  LOP3.LUT R5, R5, 0xff, RZ, 0xc0, !PT ;  /* 0x000000ff05057812 */ /* 0x000fe200078ec0ff */
[----:B------:R-:W-:Y:S01]  /*58b0*/  BSSY.RECONVERGENT B0, `(.L_x_15608) ;  /* 0x0000011000007945 */ /* 0x000fe20003800200 */
[----:B------:R-:W-:-:S04]  /*58c0*/  MOV R0, 0x80 ;  /* 0x0000008000007802 */ /* 0x000fc80000000f00 */
[----:B------:R-:W0:Y:S02]  /*58d0*/  I2F.U16 R5, R5 ;  /* 0x0000000500057306 */ /* 0x000e240000101000 */
        /* <DEDUP_REMOVED lines=14> */
.L_x_15609:
[----:B------:R-:W-:Y:S05]  /*59c0*/  BSYNC.RECONVERGENT B0 ;  /* 0x0000000000007941 */ /* 0x000fea0003800200 */
.L_x_15608:
[----:B------:R0:W-:Y:S01]  /*59d0*/  STG.E.U8 desc[UR36][R2.64], R0 ;  /* 0x0000000002007986 */ /* 0x0001e2000c101124 */
[----:B------:R-:W-:Y:S05]  /*59e0*/  BRA `(.L_x_15597) ;  /* 0x0000000400f87947 */ /* 0x000fea0003800000 */
.L_x_15606:
[----:B------:R-:W-:Y:S01]  /*59f0*/  LOP3.LUT R5, R5, 0xff, RZ, 0xc0, !PT ;  /* 0x000000ff05057812 */ /* 0x000fe200078ec0ff */
[----:B------:R-:W-:Y:S01]  /*5a00*/  BSSY.RECONVERGENT B0, `(.L_x_15610) ;  /* 0x0000011000007945 */ /* 0x000fe20003800200 */
[----:B------:R-:W-:-:S04]  /*5a10*/  IMAD.MOV.U32 R0, RZ, RZ, 0x80 ;  /* 0x00000080ff007424 */ /* 0x000fc800078e00ff */
        /* <DEDUP_REMOVED lines=15> */
.L_x_15611:
[----:B------:R-:W-:Y:S05]  /*5b10*/  BSYNC.RECONVERGENT B0 ;  /* 0x0000000000007941 */ /* 0x000fea0003800200 */
.L_x_15610:
[----:B------:R0:W-:Y:S01]  /*5b20*/  STG.E.U8 desc[UR36][R2.64], R0 ;  /* 0x0000000002007986 */ /* 0x0001e2000c101124 */
[----:B------:R-:W-:Y:S05]  /*5b30*/  BRA `(.L_x_15597) ;  /* 0x0000000400a47947 */ /* 0x000fea0003800000 */
.L_x_15605:
[----:B------:R-:W-:-:S09]  /*5b40*/  UISETP.NE.AND UP0, UPT, UR5, 0x1c, UPT ;  /* 0x0000001c0500788c */ /* 0x000fd2000bf05270 */
[----:B------:R-:W-:Y:S05]  /*5b50*/  BRA.U !UP0, `(.L_x_15612) ;  /* 0x0000000108647547 */ /* 0x000fea000b800000 */
[----:B------:R-:W-:-:S09]  /*5b60*/  UISETP.NE.AND UP0, UPT, UR5, 0x1d, UPT ;  /* 0x0000001d0500788c */ /* 0x000fd2000bf05270 */
[----:B------:R-:W-:Y:S05]  /*5b70*/  BRA.U !UP0, `(.L_x_15613) ;  /* 0x00000001084c7547 */ /* 0x000fea000b800000 */
[----:B------:R-:W-:-:S09]  /*5b80*/  UISETP.NE.AND UP0, UPT, UR5, 0x2c, UPT ;  /* 0x0000002c0500788c */ /* 0x000fd2000bf05270 */
[----:B------:R-:W-:Y:S05]  /*5b90*/  BRA.U UP0, `(.L_x_15596) ;  /* 0x0000000100b47547 */ /* 0x000fea000b800000 */
[----:B------:R-:W-:Y:S01]  /*5ba0*/  LOP3.LUT R5, R5, 0xff, RZ, 0xc0, !PT ;  /* 0x000000ff05057812 */ /* 0x000fe200078ec0ff */
[----:B------:R-:W-:-:S05]  /*5bb0*/  HFMA2 R6, -RZ, RZ, 0, 1.5199184417724609375e-05 ;  /* 0x000000ffff067431 */ /* 0x000fca00000001ff */
        /* <DEDUP_REMOVED lines=11> */
[----:B------:R-:W-:-:S04]  /*5c70*/  @!P0 IMAD.MOV R0, RZ, RZ, R4 ;  /* 0x000000ffff008224 */ /* 0x000fc800078e0204 */
[----:B------:R-:W-:-:S05]  /*5c80*/  @P1 IMAD.MOV.U32 R5, RZ, RZ, R0 ;  /* 0x000000ffff051224 */ /* 0x000fca00078e0000 */
[----:B------:R0:W-:Y:S01]  /*5c90*/  STG.E.U8 desc[UR36][R2.64], R5 ;  /* 0x0000000502007986 */ /* 0x0001e2000c101124 */
[----:B------:R-:W-:Y:S05]  /*5ca0*/  BRA `(.L_x_15597) ;  /* 0x0000000400487947 */ /* 0x000fea0003800000 */
.L_x_15613:
[----:B------:R-:W-:Y:S02]  /*5cb0*/  LOP3.LUT R4, R5, 0xff, RZ, 0xc0, !PT ;  /* 0x000000ff05047812 */ /* 0x000fe400078ec0ff */
[----:B------:R-:W-:-:S05]  /*5cc0*/  MOV R5, RZ ;  /* 0x000000ff00057202 */ /* 0x000fca0000000f00 */
[----:B------:R0:W-:Y:S01]  /*5cd0*/  STG.E.64 desc[UR36][R2.64], R4 ;  /* 0x0000000402007986 */ /* 0x0001e2000c101b24 */
[----:B------:R-:W-:Y:S05]  /*5ce0*/  BRA `(.L_x_15597) ;  /* 0x0000000400387947 */ /* 0x000fea0003800000 */
.L_x_15612:
[----:B------:R-:W-:-:S05]  /*5cf0*/  LOP3.LUT R5, R5, 0xff, RZ, 0xc0, !PT ;  /* 0x000000ff05057812 */ /* 0x000fca00078ec0ff */
[----:B------:R0:W-:Y:S01]  /*5d00*/  STG.E desc[UR36][R2.64], R5 ;  /* 0x0000000502007986 */ /* 0x0001e2000c101924 */
[----:B------:R-:W-:Y:S05]  /*5d10*/  BRA `(.L_x_15597) ;  /* 0x00000004002c7947 */ /* 0x000fea0003800000 */
.L_x_15604:
        /* <DEDUP_REMOVED lines=10> */
.L_x_15615:
[----:B------:R-:W-:Y:S02]  /*5dc0*/  LOP3.LUT R5, R5, 0xff, RZ, 0xc0, !PT ;  /* 0x000000ff05057812 */ /* 0x000fe400078ec0ff */
[----:B------:R-:W-:-:S04]  /*5dd0*/  CS2R R6, SRZ ;  /* 0x0000000000067805 */ /* 0x000fc8000001ff00 */
[----:B------:R-:W0:Y:S02]  /*5de0*/  I2F.F64.U16 R4, R5 ;  /* 0x0000000500047312 */ /* 0x000e240000101800 */
[----:B0-----:R4:W-:Y:S01]  /*5df0*/  STG.E.128 desc[UR36][R2.64], R4 ;  /* 0x0000000402007986 */ /* 0x0019e2000c101d24 */
[----:B------:R-:W-:Y:S05]  /*5e00*/  BRA `(.L_x_15597) ;  /* 0x0000000000f07947 */ /* 0x000fea0003800000 */
.L_x_15614:
[----:B------:R-:W-:-:S09]  /*5e10*/  UISETP.NE.AND UP0, UPT, UR5, 0xf, UPT ;  /* 0x0000000f0500788c */ /* 0x000fd2000bf05270 */
[----:B------:R-:W-:Y:S05]  /*5e20*/  BRA.U !UP0, `(.L_x_15616) ;  /* 0x0000000108d87547 */ /* 0x000fea000b800000 */
[----:B------:R-:W-:-:S09]  /*5e30*/  UISETP.NE.AND UP0, UPT, UR5, 0x17, UPT ;  /* 0x000000170500788c */ /* 0x000fd2000bf05270 */
[----:B------:R-:W-:Y:S05]  /*5e40*/  BRA.U !UP0, `(.L_x_15617) ;  /* 0x0000000108887547 */ /* 0x000fea000b800000 */
[----:B------:R-:W-:-:S09]  /*5e50*/  UISETP.NE.AND UP0, UPT, UR5, 0x18, UPT ;  /* 0x000000180500788c */ /* 0x000fd2000bf05270 */
[----:B------:R-:W-:Y:S05]  /*5e60*/  BRA.U !UP0, `(.L_x_15618) ;  /* 0x0000000108447547 */ /* 0x000fea000b800000 */
.L_x_15596:
        /* <DEDUP_REMOVED lines=16> */
.L_x_15619:
[----:B------:R-:W-:Y:S05]  /*5f70*/  BRA `(.L_x_15597) ;  /* 0x0000000000947947 */ /* 0x000fea0003800000 */
.L_x_15618:
[----:B------:R-:W-:Y:S01]  /*5f80*/  LOP3.LUT R0, R5, 0xff, RZ, 0xc0, !PT ;  /* 0x000000ff05007812 */ /* 0x000fe200078ec0ff */
[----:B------:R-:W-:Y:S01]  /*5f90*/  BSSY.RECONVERGENT B0, `(.L_x_15620) ;  /* 0x000000b000007945 */ /* 0x000fe20003800200 */
[----:B------:R-:W-:Y:S02]  /*5fa0*/  IMAD.MOV.U32 R5, RZ, RZ, 0x7f ;  /* 0x0000007fff057424 */ /* 0x000fe400078e00ff */
[----:B------:R-:W0:Y:S02]  /*5fb0*/  I2F.U16 R7, R0 ;  /* 0x0000000000077306 */ /* 0x000e240000101000 */
        /* <DEDUP_REMOVED lines=8> */
.L_x_15621:
[----:B------:R-:W-:Y:S05]  /*6040*/  BSYNC.RECONVERGENT B0 ;  /* 0x0000000000007941 */ /* 0x000fea0003800200 */
.L_x_15620:
[----:B------:R3:W-:Y:S01]  /*6050*/  STG.E.U8 desc[UR36][R2.64], R5 ;  /* 0x0000000502007986 */ /* 0x0007e2000c101124 */
[----:B------:R-:W-:Y:S05]  /*6060*/  BRA `(.L_x_15597) ;  /* 0x0000000000587947 */ /* 0x000fea0003800000 */
.L_x_15617:
[----:B------:R-:W-:-:S04]  /*6070*/  LOP3.LUT R5, R5, 0xff, RZ, 0xc0, !PT ;  /* 0x000000ff05057812 */ /* 0x000fc800078ec0ff */
[----:B------:R-:W0:Y:S02]  /*6080*/  I2F.U16 R7, R5 ;  /* 0x0000000500077306 */ /* 0x000e240000101000 */
        /* <DEDUP_REMOVED lines=11> */
.L_x_15622:
[----:B------:R-:W-:Y:S01]  /*6140*/  IMAD.MOV.U32 R5, RZ, RZ, 0x7f ;  /* 0x0000007fff057424 */ /* 0x000fe200078e00ff */
[----:B------:R-:W-:-:S04]  /*6150*/  ISETP.GT.U32.AND P0, PT, R7, 0x7f800000, PT ;  /* 0x7f8000000700780c */ /* 0x000fc80003f04070 */
[----:B------:R-:W-:-:S05]  /*6160*/  SEL R5, R5, 0x7c, P0 ;  /* 0x0000007c05057807 */ /* 0x000fca0000000000 */
[----:B------:R2:W-:Y:S01]  /*6170*/  STG.E.U8 desc[UR36][R2.64], R5 ;  /* 0x0000000502007986 */ /* 0x0005e2000c101124 */
[----:B------:R-:W-:Y:S05]  /*6180*/  BRA `(.L_x_15597) ;  /* 0x0000000000107947 */ /* 0x000fea0003800000 */
.L_x_15616:
[----:B------:R-:W-:-:S04]  /*6190*/  LOP3.LUT R5, R5, 0xff, RZ, 0xc0, !PT ;  /* 0x000000ff05057812 */ /* 0x000fc800078ec0ff */
[----:B------:R-:W0:Y:S02]  /*61a0*/  I2F.U16 R0, R5 ;  /* 0x0000000500007306 */ /* 0x000e240000101000 */
[----:B0-----:R-:W-:-:S05]  /*61b0*/  F2FP.BF16.F32.PACK_AB R0, RZ, R0 ;  /* 0x00000000ff00723e */ /* 0x001fca00000010ff */
[----:B------:R0:W-:Y:S02]  /*61c0*/  STG.E.U16 desc[UR36][R2.64], R0 ;  /* 0x0000000002007986 */ /* 0x0001e4000c101524 */
.L_x_15597:
[----:B------:R-:W-:Y:S05]  /*61d0*/  BSYNC.RECONVERGENT B6 ;  /* 0x0000000000067941 */ /* 0x000fea0003800200 */
.L_x_15591:
[----:B------:R-:W-:-:S07]  /*61e0*/  IADD3 R17, PT, PT, R17, 0x80, RZ ;  /* 0x0000008011117810 */ /* 0x000fce0007ffe0ff */
.L_x_15556:
[----:B------:R-:W-:Y:S05]  /*61f0*/  BSYNC.RECONVERGENT B7 ;  /* 0x0000000000077941 */ /* 0x000fea0003800200 */
.L_x_15555:
        /* <DEDUP_REMOVED lines=307> */
.L_x_15625:
[----:B------:R-:W4:Y:S01]  /*7530*/  LDCU.64 UR6, c[0x0][0x588] ;  /* 0x0000b100ff0677ac */ /* 0x000f220008000a00 */
[----:B------:R-:W-:-:S04]  /*7540*/  UPRMT UR4, UR42, 0x9910, URZ ;  /* 0x000099102a047896 */ /* 0x000fc800080000ff */
[----:B------:R-:W-:Y:S01]  /*7550*/  UISETP.GT.AND UP0, UPT, UR4, 0x9, UPT ;  /* 0x000000090400788c */ /* 0x000fe2000bf04270 */
[----:B----4-:R-:W-:-:S05]  /*7560*/  IADD3 R4, P0, PT, R0, UR6, RZ ;  /* 0x0000000600047c10 */ /* 0x010fca000ff1e0ff */
[----:B-123--:R-:W-:-:S03]  /*7570*/  IMAD.X R5, RZ, RZ, UR7, P0 ;  /* 0x00000007ff057e24 */ /* 0x00efc600080e06ff */
        /* <DEDUP_REMOVED lines=11> */
.L_x_15629:
[----:B------:R0:W5:Y:S01]  /*7630*/  LDG.E.U8 R0, desc[UR36][R4.64] ;  /* 0x0000002404007981 */ /* 0x000162000c1e1100 */
[----:B------:R-:W-:Y:S05]  /*7640*/  BRA `(.L_x_15631) ;  /* 0x0000000c005c7947 */ /* 0x000fea0003800000 */
.L_x_15628:
        /* <DEDUP_REMOVED lines=8> */
.L_x_15633:
[----:B------:R3:W5:Y:S01]  /*76d0*/  LDG.E.U8 R0, desc[UR36][R4.64] ;  /* 0x0000002404007981 */ /* 0x000762000c1e1100 */
[----:B------:R-:W-:Y:S05]  /*76e0*/  BRA `(.L_x_15631) ;  /* 0x0000000c00347947 */ /* 0x000fea0003800000 */
.L_x_15632:
[----:B------:R2:W5:Y:S01]  /*76f0*/  LDG.E.U16 R0, desc[UR36][R4.64] ;  /* 0x0000002404007981 */ /* 0x000562000c1e1500 */
[----:B------:R-:W-:Y:S05]  /*7700*/  BRA `(.L_x_15631) ;  /* 0x0000000c002c7947 */ /* 0x000fea0003800000 */
.L_x_15627:
        /* <DEDUP_REMOVED lines=10> */
.L_x_15635:
[----:B------:R-:W2:Y:S02]  /*77b0*/  LDG.E.U16 R2, desc[UR36][R4.64] ;  /* 0x0000002404027981 */ /* 0x000ea4000c1e1500 */
[----:B--2---:R-:W-:-:S06]  /*77c0*/  HADD2.F32 R2, -RZ, R2.H0_H0 ;  /* 0x20000002ff027230 */ /* 0x004fcc0000004100 */
[----:B------:R-:W0:Y:S02]  /*77d0*/  F2I.S64.TRUNC R2, R2 ;  /* 0x0000000200027311 */ /* 0x000e24000020d900 */
[----:B0-----:R-:W-:Y:S01]  /*77e0*/  PRMT R0, R2, 0x7610, R0 ;  /* 0x0000761002007816 */ /* 0x001fe20000000000 */
[----:B------:R-:W-:Y:S06]  /*77f0*/  BRA `(.L_x_15631) ;  /* 0x0000000800f07947 */ /* 0x000fec0003800000 */
.L_x_15634:
        /* <DEDUP_REMOVED lines=10> */
.L_x_15637:
[----:B------:R-:W2:Y:S02]  /*78a0*/  LDG.E.U16 R4, desc[UR36][R4.64] ;  /* 0x0000002404047981 */ /* 0x000ea4000c1e1500 */
[----:B--2---:R-:W-:-:S06]  /*78b0*/  HADD2.F32 R2, -RZ, R4.H0_H0 ;  /* 0x20000004ff027230 */ /* 0x004fcc0000004100 */
[----:B------:R-:W0:Y:S02]  /*78c0*/  F2I.S64.TRUNC R2, R2 ;  /* 0x0000000200027311 */ /* 0x000e24000020d900 */
[----:B0-----:R-:W-:Y:S01]  /*78d0*/  PRMT R0, R2, 0x7610, R0 ;  /* 0x0000761002007816 */ /* 0x001fe20000000000 */
[----:B------:R-:W-:Y:S06]  /*78e0*/  BRA `(.L_x_15631) ;  /* 0x0000000800b47947 */ /* 0x000fec0003800000 */
.L_x_15636:
[----:B------:R-:W2:Y:S02]  /*78f0*/  LDG.E.64 R2, desc[UR36][R4.64] ;  /* 0x0000002404027981 */ /* 0x000ea4000c1e1b00 */
[----:B--2---:R-:W0:Y:S02]  /*7900*/  F2I.S64.F64.TRUNC R2, R2 ;  /* 0x0000000200027311 */ /* 0x004e24000030d900 */
[----:B0-----:R-:W-:Y:S01]  /*7910*/  PRMT R0, R2, 0x7610, R0 ;  /* 0x0000761002007816 */ /* 0x001fe20000000000 */
[----:B------:R-:W-:Y:S06]  /*7920*/  BRA `(.L_x_15631) ;  /* 0x0000000800a47947 */ /* 0x000fec0003800000 */
.L_x_15626:
        /* <DEDUP_REMOVED lines=12> */
.L_x_15640:
[----:B------:R-:W2:Y:S02]  /*79f0*/  LDG.E.64 R4, desc[UR36][R4.64] ;  /* 0x0000002404047981 */ /* 0x000ea4000c1e1b00 */
[----:B--2---:R-:W0:Y:S02]  /*7a00*/  F2I.S64.F64.TRUNC R2, R4 ;  /* 0x0000000400027311 */ /* 0x004e24000030d900 */
[----:B0-----:R-:W-:Y:S01]  /*7a10*/  PRMT R0, R2, 0x7610, R0 ;  /* 0x0000761002007816 */ /* 0x001fe20000000000 */
[----:B------:R-:W-:Y:S06]  /*7a20*/  BRA `(.L_x_15631) ;  /* 0x0000000800647947 */ /* 0x000fec0003800000 */
.L_x_15639:
        /* <DEDUP_REMOVED lines=27> */
.L_x_15642:
        /* <DEDUP_REMOVED lines=14> */
.L_x_15641:
[----:B------:R-:W2:Y:S02]  /*7cc0*/  LDG.E.U16 R2, desc[UR36][R4.64] ;  /* 0x0000002404027981 */ /* 0x000ea4000c1e1500 */
[----:B--2---:R-:W-:-:S06]  /*7cd0*/  IMAD.U32 R2, R2, 0x10000, RZ ;  /* 0x0001000002027824 */ /* 0x004fcc00078e00ff */
[----:B------:R-:W0:Y:S02]  /*7ce0*/  F2I.S64.TRUNC R2, R2 ;  /* 0x0000000200027311 */ /* 0x000e24000020d900 */
[----:B0-----:R-:W-:Y:S01]  /*7cf0*/  PRMT R0, R2, 0x7610, R0 ;  /* 0x0000761002007816 */ /* 0x001fe20000000000 */
[----:B------:R-:W-:Y:S06]  /*7d00*/  BRA `(.L_x_15631) ;  /* 0x0000000400ac7947 */ /* 0x000fec0003800000 */
.L_x_15638:
        /* <DEDUP_REMOVED lines=10> */
.L_x_15645:
        /* <DEDUP_REMOVED lines=21> */
.L_x_15649:
[----:B------:R-:W-:Y:S05]  /*7f00*/  BSYNC.RECONVERGENT B1 ;  /* 0x0000000000017941 */ /* 0x000fea0003800200 */
.L_x_15648:
[----:B------:R-:W-:Y:S01]  /*7f10*/  IMAD.SHL.U32 R0, R0, 0x100000, RZ ;  /* 0x0010000000007824 */ /* 0x000fe200078e00ff */
[----:B------:R-:W-:-:S04]  /*7f20*/  LEA R2, R2, 0x3b800000, 0x17 ;  /* 0x3b80000002027811 */ /* 0x000fc800078eb8ff */
[----:B------:R-:W-:-:S07]  /*7f30*/  LOP3.LUT R2, R2, R0, R7, 0xfe, !PT ;  /* 0x0000000002027212 */ /* 0x000fce00078efe07 */
.L_x_15647:
[----:B------:R-:W-:Y:S05]  /*7f40*/  BSYNC.RECONVERGENT B0 ;  /* 0x0000000000007941 */ /* 0x000fea0003800200 */
.L_x_15646:
[----:B------:R-:W0:Y:S02]  /*7f50*/  F2I.S64.TRUNC R2, R2 ;  /* 0x0000000200027311 */ /* 0x000e24000020d900 */
[----:B0-----:R-:W-:Y:S01]  /*7f60*/  PRMT R0, R2, 0x7610, R0 ;  /* 0x0000761002007816 */ /* 0x001fe20000000000 */
[----:B------:R-:W-:Y:S06]  /*7f70*/  BRA `(.L_x_15631) ;  /* 0x0000000400107947 */ /* 0x000fec0003800000 */
.L_x_15644:
        /* <DEDUP_REMOVED lines=21> */
.L_x_15653:
[----:B------:R-:W-:Y:S05]  /*80d0*/  BSYNC.RECONVERGENT B1 ;  /* 0x0000000000017941 */ /* 0x000fea0003800200 */
.L_x_15652:
[----:B------:R-:W-:Y:S02]  /*80e0*/  SHF.L.U32 R0, R0, 0x15, RZ ;  /* 0x0000001500007819 */ /* 0x000fe400000006ff */
[----:B------:R-:W-:-:S04]  /*80f0*/  LEA R2, R2, 0x37800000, 0x17 ;  /* 0x3780000002027811 */ /* 0x000fc800078eb8ff */
[----:B------:R-:W-:-:S07]  /*8100*/  LOP3.LUT R2, R2, R0, R7, 0xfe, !PT ;  /* 0x0000000002027212 */ /* 0x000fce00078efe07 */
.L_x_15651:
[----:B------:R-:W-:Y:S05]  /*8110*/  BSYNC.RECONVERGENT B0 ;  /* 0x0000000000007941 */ /* 0x000fea0003800200 */
.L_x_15650:
[----:B------:R-:W0:Y:S02]  /*8120*/  F2I.S64.TRUNC R2, R2 ;  /* 0x0000000200027311 */ /* 0x000e24000020d900 */
[----:B0-----:R-:W-:Y:S01]  /*8130*/  PRMT R0, R2, 0x7610, R0 ;  /* 0x0000761002007816 */ /* 0x001fe20000000000 */
[----:B------:R-:W-:Y:S06]  /*8140*/  BRA `(.L_x_15631) ;  /* 0x00000000009c7947 */ /* 0x000fec0003800000 */
.L_x_15643:
        /* <DEDUP_REMOVED lines=14> */
.L_x_15657:
[----:B------:R-:W-:Y:S05]  /*8230*/  BSYNC.RECONVERGENT B0 ;  /* 0x0000000000007941 */ /* 0x000fea0003800200 */
.L_x_15656:
[----:B------:R-:W0:Y:S02]  /*8240*/  F2I.S64.TRUNC R2, R2 ;  /* 0x0000000200027311 */ /* 0x000e24000020d900 */
[----:B0-----:R-:W-:Y:S01]  /*8250*/  PRMT R0, R2, 0x7610, R0 ;  /* 0x0000761002007816 */ /* 0x001fe20000000000 */
[----:B------:R-:W-:Y:S06]  /*8260*/  BRA `(.L_x_15631) ;  /* 0x0000000000547947 */ /* 0x000fec0003800000 */
.L_x_15630:
        /* <DEDUP_REMOVED lines=16> */
.L_x_15658:
[----:B------:R-:W-:Y:S01]  /*8370*/  PRMT R0, RZ, 0x7610, R0 ;  /* 0x00007610ff007816 */ /* 0x000fe20000000000 */
[----:B------:R-:W-:Y:S06]  /*8380*/  BRA `(.L_x_15631) ;  /* 0x00000000000c7947 */ /* 0x000fec0003800000 */
.L_x_15655:
[----:B------:R0:W5:Y:S01]  /*8390*/  LDG.E.U8 R0, desc[UR36][R4.64] ;  /* 0x0000002404007981 */ /* 0x000162000c1e1100 */
[----:B------:R-:W-:Y:S05]  /*83a0*/  BRA `(.L_x_15631) ;  /* 0x0000000000047947 */ /* 0x000fea0003800000 */
.L_x_15654:
[----:B------:R0:W5:Y:S02]  /*83b0*/  LDG.E.U8 R0, desc[UR36][R4.64] ;  /* 0x0000002404007981 */ /* 0x000164000c1e1100 */
.L_x_15631:
        /* <DEDUP_REMOVED lines=20> */
.L_x_15663:
[----:B------:R0:W-:Y:S01]  /*8500*/  STG.E.U8 desc[UR36][R2.64], R5 ;  /* 0x0000000502007986 */ /* 0x0001e2000c101124 */
[----:B------:R-:W-:Y:S05]  /*8510*/  BRA `(.L_x_15665) ;  /* 0x0000000c00507947 */ /* 0x000fea0003800000 */
.L_x_15662:
        /* <DEDUP_REMOVED lines=10> */
.L_x_15667:
[----:B------:R-:W-:-:S05]  /*85c0*/  LOP3.LUT R5, R5, 0xff, RZ, 0xc0, !PT ;  /* 0x000000ff05057812 */ /* 0x000fca00078ec0ff */
[----:B------:R0:W-:Y:S01]  /*85d0*/  STG.E desc[UR36][R2.64], R5 ;  /* 0x0000000502007986 */ /* 0x0001e2000c101924 */
[----:B------:R-:W-:Y:S05]  /*85e0*/  BRA `(.L_x_15665) ;  /* 0x0000000c001c7947 */ /* 0x000fea0003800000 */
.L_x_15666:
[----:B------:R-:W-:-:S05]  /*85f0*/  LOP3.LUT R5, R5, 0xff, RZ, 0xc0, !PT ;  /* 0x000000ff05057812 */ /* 0x000fca00078ec0ff */
[----:B------:R0:W-:Y:S01]  /*8600*/  STG.E.U16 desc[UR36][R2.64], R5 ;  /* 0x0000000502007986 */ /* 0x0001e2000c101524 */
[----:B------:R-:W-:Y:S05]  /*8610*/  BRA `(.L_x_15665) ;  /* 0x0000000c00107947 */ /* 0x000fea0003800000 */
.L_x_15661:
        /* <DEDUP_REMOVED lines=10> */
.L_x_15669:
[----:B------:R-:W-:-:S04]  /*86c0*/  LOP3.LUT R5, R5, 0xff, RZ, 0xc0, !PT ;  /* 0x000000ff05057812 */ /* 0x000fc800078ec0ff */
[----:B------:R-:W0:Y:S02]  /*86d0*/  I2F.U16 R0, R5 ;  /* 0x0000000500007306 */ /* 0x000e240000101000 */
[----:B0-----:R-:W-:-:S05]  /*86e0*/  F2FP.F16.F32.PACK_AB R0, RZ, R0 ;  /* 0x00000000ff00723e */ /* 0x001fca00000000ff */
[----:B------:R0:W-:Y:S01]  /*86f0*/  STG.E.U16 desc[UR36][R2.64], R0 ;  /* 0x0000000002007986 */ /* 0x0001e2000c101524 */
[----:B------:R-:W-:Y:S05]  /*8700*/  BRA `(.L_x_15665) ;  /* 0x0000000800d47947 */ /* 0x000fea0003800000 */
.L_x_15668:
[----:B------:R-:W-:-:S09]  /*8710*/  UISETP.NE.AND UP0, UPT, UR5, 0x7, UPT ;  /* 0x000000070500788c */ /* 0x000fd2000bf05270 */
[----:B------:R-:W-:Y:S05]  /*8720*/  BRA.U !UP0, `(.L_x_15670) ;  /* 0x00000001083c7547 */ /* 0x000fea000b800000 */
[----:B------:R-:W-:-:S09]  /*8730*/  UISETP.NE.AND UP0, UPT, UR5, 0x8, UPT ;  /* 0x000000080500788c */ /* 0x000fd2000bf05270 */
[----:B------:R-:W-:Y:S05]  /*8740*/  BRA.U !UP0, `(.L_x_15671) ;  /* 0x00000001081c7547 */ /* 0x000fea000b800000 */
[----:B------:R-:W-:-:S09]  /*8750*/  UISETP.NE.AND UP0, UPT, UR5, 0x9, UPT ;  /* 0x000000090500788c */ /* 0x000fd2000bf05270 */
[----:B------:R-:W-:Y:S05]  /*8760*/  BRA.U UP0, `(.L_x_15664) ;  /* 0x0000000500e47547 */ /* 0x000fea000b800000 */
[----:B------:R-:W-:Y:S02]  /*8770*/  LOP3.LUT R5, R5, 0xff, RZ, 0xc0, !PT ;  /* 0x000000ff05057812 */ /* 0x000fe400078ec0ff */
[----:B------:R-:W-:Y:S02]  /*8780*/  MOV R7, RZ ;  /* 0x000000ff00077202 */ /* 0x000fe40000000f00 */
[----:B------:R-:W0:Y:S03]  /*8790*/  I2F.U16 R6, R5 ;  /* 0x0000000500067306 */ /* 0x000e260000101000 */
[----:B0-----:R0:W-:Y:S01]  /*87a0*/  STG.E.64 desc[UR36][R2.64], R6 ;  /* 0x0000000602007986 */ /* 0x0011e2000c101b24 */
[----:B------:R-:W-:Y:S05]  /*87b0*/  BRA `(.L_x_15665) ;  /* 0x0000000800a87947 */ /* 0x000fea0003800000 */
.L_x_15671:
[----:B------:R-:W-:-:S06]  /*87c0*/  LOP3.LUT R5, R5, 0xff, RZ, 0xc0, !PT ;  /* 0x000000ff05057812 */ /* 0x000fcc00078ec0ff */
[----:B------:R-:W0:Y:S02]  /*87d0*/  I2F.U16 R5, R5 ;  /* 0x0000000500057306 */ /* 0x000e240000101000 */
[----:B0-----:R-:W-:-:S04]  /*87e0*/  F2FP.F16.F32.PACK_AB R5, RZ, R5 ;  /* 0x00000005ff05723e */ /* 0x001fc800000000ff */
[----:B------:R-:W-:-:S05]  /*87f0*/  PRMT R5, R5, 0x5410, RZ ;  /* 0x0000541005057816 */ /* 0x000fca00000000ff */
[----:B------:R0:W-:Y:S01]  /*8800*/  STG.E desc[UR36][R2.64], R5 ;  /* 0x0000000502007986 */ /* 0x0001e2000c101924 */
[----:B------:R-:W-:Y:S05]  /*8810*/  BRA `(.L_x_15665) ;  /* 0x0000000800907947 */ /* 0x000fea0003800000 */
.L_x_15670:
[----:B------:R-:W-:-:S06]  /*8820*/  LOP3.LUT R5, R5, 0xff, RZ, 0xc0, !PT ;  /* 0x000000ff05057812 */ /* 0x000fcc00078ec0ff */
[----:B------:R-:W0:Y:S02]  /*8830*/  I2F.F64.U16 R4, R5 ;  /* 0x0000000500047312 */ /* 0x000e240000101800 */
[----:B0-----:R0:W-:Y:S01]  /*8840*/  STG.E.64 desc[UR36][R2.64], R4 ;  /* 0x0000000402007986 */ /* 0x0011e2000c101b24 */
[----:B------:R-:W-:Y:S05]  /*8850*/  BRA `(.L_x_15665) ;  /* 0x0000000800807947 */ /* 0x000fea0003800000 */
.L_x_15660:
        /* <DEDUP_REMOVED lines=13> */
.L_x_15675:
        /* <DEDUP_REMOVED lines=18> */
.L_x_15677:
[----:B------:R-:W-:Y:S05]  /*8a50*/  BSYNC.RECONVERGENT B0 ;  /* 0x0000000000007941 */ /* 0x000fea0003800200 */
.L_x_15676:
[----:B------:R0:W-:Y:S01]  /*8a60*/  STG.E.U8 desc[UR36][R2.64], R0 ;  /* 0x0000000002007986 */ /* 0x0001e2000c101124 */
[----:B------:R-:W-:Y:S05]  /*8a70*/  BRA `(.L_x_15665) ;  /* 0x0000000400f87947 */ /* 0x000fea0003800000 */
.L_x_15674:
[----:B------:R-:W-:Y:S01]  /*8a80*/  LOP3.LUT R5, R5, 0xff, RZ, 0xc0, !PT ;  /* 0x000000ff05057812 */ /* 0x000fe200078ec0ff */
[----:B------:R-:W-:Y:S01]  /*8a90*/  BSSY.RECONVERGENT B0, `(.L_x_15678) ;  /* 0x0000011000007945 */ /* 0x000fe20003800200 */
[----:B------:R-:W-:-:S04]  /*8aa0*/  HFMA2 R0, -RZ, RZ, 0, 7.62939453125e-06 ;  /* 0x00000080ff007431 */ /* 0x000fc800000001ff */
        /* <DEDUP_REMOVED lines=15> */
.L_x_15679:
[----:B------:R-:W-:Y:S05]  /*8ba0*/  BSYNC.RECONVERGENT B0 ;  /* 0x0000000000007941 */ /* 0x000fea0003800200 */
.L_x_15678:
[----:B------:R0:W-:Y:S01]  /*8bb0*/  STG.E.U8 desc[UR36][R2.64], R0 ;  /* 0x0000000002007986 */ /* 0x0001e2000c101124 */
[----:B------:R-:W-:Y:S05]  /*8bc0*/  BRA `(.L_x_15665) ;  /* 0x0000000400a47947 */ /* 0x000fea0003800000 */
.L_x_15673:
[----:B------:R-:W-:-:S09]  /*8bd0*/  UISETP.NE.AND UP0, UPT, UR5, 0x1c, UPT ;  /* 0x0000001c0500788c */ /* 0x000fd2000bf05270 */
[----:B------:R-:W-:Y:S05]  /*8be0*/  BRA.U !UP0, `(.L_x_15680) ;  /* 0x0000000108647547 */ /* 0x000fea000b800000 */
[----:B------:R-:W-:-:S09]  /*8bf0*/  UISETP.NE.AND UP0, UPT, UR5, 0x1d, UPT ;  /* 0x0000001d0500788c */ /* 0x000fd2000bf05270 */
[----:B------:R-:W-:Y:S05]  /*8c00*/  BRA.U !UP0, `(.L_x_15681) ;  /* 0x00000001084c7547 */ /* 0x000fea000b800000 */
[----:B------:R-:W-:-:S09]  /*8c10*/  UISETP.NE.AND UP0, UPT, UR5, 0x2c, UPT ;  /* 0x0000002c0500788c */ /* 0x000fd2000bf05270 */
[----:B------:R-:W-:Y:S05]  /*8c20*/  BRA.U UP0, `(.L_x_15664) ;  /* 0x0000000100b47547 */ /* 0x000fea000b800000 */
        /* <DEDUP_REMOVED lines=9> */
[----:B------:R-:W-:Y:S02]  /*8cc0*/  @P1 ISETP.EQ.U32.AND P2, PT, R0, 0x1, P0 ;  /* 0x000000010000180c */ /* 0x000fe40000742070 */
[----:B------:R-:W-:-:S02]  /*8cd0*/  PLOP3.LUT P0, PT, PT, PT, PT, 0x80, 0x8 ;  /* 0x000000000008781c */ /* 0x000fc40003f0f070 */
[----:B------:R-:W-:Y:S02]  /*8ce0*/  @P1 PLOP3.LUT P0, PT, P2, PT, PT, 0x80, 0x8 ;  /* 0x000000000008181c */ /* 0x000fe4000170f070 */
[----:B------:R-:W-:-:S11]  /*8cf0*/  @P1 IADD3 R0, PT, PT, R4, 0x1, RZ ;  /* 0x0000000104001810 */ /* 0x000fd60007ffe0ff */
[----:B------:R-:W-:-:S04]  /*8d00*/  @!P0 IMAD.MOV R0, RZ, RZ, R4 ;  /* 0x000000ffff008224 */ /* 0x000fc800078e0204 */
[----:B------:R-:W-:-:S05]  /*8d10*/  @P1 IMAD.MOV.U32 R5, RZ, RZ, R0 ;  /* 0x000000ffff051224 */ /* 0x000fca00078e0000 */
[----:B------:R0:W-:Y:S01]  /*8d20*/  STG.E.U8 desc[UR36][R2.64], R5 ;  /* 0x0000000502007986 */ /* 0x0001e2000c101124 */
[----:B------:R-:W-:Y:S05]  /*8d30*/  BRA `(.L_x_15665) ;  /* 0x0000000400487947 */ /* 0x000fea0003800000 */
.L_x_15681:
[----:B------:R-:W-:Y:S01]  /*8d40*/  LOP3.LUT R4, R5, 0xff, RZ, 0xc0, !PT ;  /* 0x000000ff05047812 */ /* 0x000fe200078ec0ff */
[----:B------:R-:W-:-:S05]  /*8d50*/  HFMA2 R5, -RZ, RZ, 0, 0 ;  /* 0x00000000ff057431 */ /* 0x000fca00000001ff */
[----:B------:R0:W-:Y:S01]  /*8d60*/  STG.E.64 desc[UR36][R2.64], R4 ;  /* 0x0000000402007986 */ /* 0x0001e2000c101b24 */
[----:B------:R-:W-:Y:S05]  /*8d70*/  BRA `(.L_x_15665) ;  /* 0x0000000400387947 */ /* 0x000fea0003800000 */
.L_x_15680:
[----:B------:R-:W-:-:S05]  /*8d80*/  LOP3.LUT R5, R5, 0xff, RZ, 0xc0, !PT ;  /* 0x000000ff05057812 */ /* 0x000fca00078ec0ff */
[----:B------:R0:W-:Y:S01]  /*8d90*/  STG.E desc[UR36][R2.64], R5 ;  /* 0x0000000502007986 */ /* 0x0001e2000c101924 */
[----:B------:R-:W-:Y:S05]  /*8da0*/  BRA `(.L_x_15665) ;  /* 0x00000004002c7947 */ /* 0x000fea0003800000 */
.L_x_15672:
        /* <DEDUP_REMOVED lines=10> */
.L_x_15683:
[----:B------:R-:W-:Y:S02]  /*8e50*/  LOP3.LUT R5, R5, 0xff, RZ, 0xc0, !PT ;  /* 0x000000ff05057812 */ /* 0x000fe400078ec0ff */
[----:B------:R-:W-:-:S04]  /*8e60*/  CS2R R6, SRZ ;  /* 0x0000000000067805 */ /* 0x000fc8000001ff00 */
[----:B------:R-:W0:Y:S02]  /*8e70*/  I2F.F64.U16 R4, R5 ;  /* 0x0000000500047312 */ /* 0x000e240000101800 */
[----:B0-----:R4:W-:Y:S01]  /*8e80*/  STG.E.128 desc[UR36][R2.64], R4 ;  /* 0x0000000402007986 */ /* 0x0019e2000c101d24 */
[----:B------:R-:W-:Y:S05]  /*8e90*/  BRA `(.L_x_15665) ;  /* 0x0000000000f07947 */ /* 0x000fea0003800000 */
.L_x_15682:
[----:B------:R-:W-:-:S09]  /*8ea0*/  UISETP.NE.AND UP0, UPT, UR5, 0xf, UPT ;  /* 0x0000000f0500788c */ /* 0x000fd2000bf05270 */
[----:B------:R-:W-:Y:S05]  /*8eb0*/  BRA.U !UP0, `(.L_x_15684) ;  /* 0x0000000108d87547 */ /* 0x000fea000b800000 */
[----:B------:R-:W-:-:S09]  /*8ec0*/  UISETP.NE.AND UP0, UPT, UR5, 0x17, UPT ;  /* 0x000000170500788c */ /* 0x000fd2000bf05270 */
[----:B------:R-:W-:Y:S05]  /*8ed0*/  BRA.U !UP0, `(.L_x_15685) ;  /* 0x0000000108887547 */ /* 0x000fea000b800000 */
[----:B------:R-:W-:-:S09]  /*8ee0*/  UISETP.NE.AND UP0, UPT, UR5, 0x18, UPT ;  /* 0x000000180500788c */ /* 0x000fd2000bf05270 */
[----:B------:R-:W-:Y:S05]  /*8ef0*/  BRA.U !UP0, `(.L_x_15686) ;  /* 0x0000000108447547 */ /* 0x000fea000b800000 */
.L_x_15664:
        /* <DEDUP_REMOVED lines=16> */
.L_x_15687:
[----:B------:R-:W-:Y:S05]  /*9000*/  BRA `(.L_x_15665) ;  /* 0x0000000000947947 */ /* 0x000fea0003800000 */
.L_x_15686:
        /* <DEDUP_REMOVED lines=12> */
.L_x_15689:
[----:B------:R-:W-:Y:S05]  /*90d0*/  BSYNC.RECONVERGENT B0 ;  /* 0x0000000000007941 */ /* 0x000fea0003800200 */
.L_x_15688:
[----:B------:R3:W-:Y:S01]  /*90e0*/  STG.E.U8 desc[UR36][R2.64], R5 ;  /* 0x0000000502007986 */ /* 0x0007e2000c101124 */
[----:B------:R-:W-:Y:S05]  /*90f0*/  BRA `(.L_x_15665) ;  /* 0x0000000000587947 */ /* 0x000fea0003800000 */
.L_x_15685:
        /* <DEDUP_REMOVED lines=13> */
.L_x_15690:
[----:B------:R-:W-:Y:S01]  /*91d0*/  IMAD.MOV.U32 R5, RZ, RZ, 0x7f ;  /* 0x0000007fff057424 */ /* 0x000fe200078e00ff */
[----:B------:R-:W-:-:S04]  /*91e0*/  ISETP.GT.U32.AND P0, PT, R7, 0x7f800000, PT ;  /* 0x7f8000000700780c */ /* 0x000fc80003f04070 */
[----:B------:R-:W-:-:S05]  /*91f0*/  SEL R5, R5, 0x7c, P0 ;  /* 0x0000007c05057807 */ /* 0x000fca0000000000 */
[----:B------:R2:W-:Y:S01]  /*9200*/  STG.E.U8 desc[UR36][R2.64], R5 ;  /* 0x0000000502007986 */ /* 0x0005e2000c101124 */
[----:B------:R-:W-:Y:S05]  /*9210*/  BRA `(.L_x_15665) ;  /* 0x0000000000107947 */ /* 0x000fea0003800000 */
.L_x_15684:
[----:B------:R-:W-:-:S04]  /*9220*/  LOP3.LUT R5, R5, 0xff, RZ, 0xc0, !PT ;  /* 0x000000ff05057812 */ /* 0x000fc800078ec0ff */
[----:B------:R-:W0:Y:S02]  /*9230*/  I2F.U16 R0, R5 ;  /* 0x0000000500007306 */ /* 0x000e240000101000 */
[----:B0-----:R-:W-:-:S05]  /*9240*/  F2FP.BF16.F32.PACK_AB R0, RZ, R0 ;  /* 0x00000000ff00723e */ /* 0x001fca00000010ff */
[----:B------:R0:W-:Y:S02]  /*9250*/  STG.E.U16 desc[UR36][R2.64], R0 ;  /* 0x0000000002007986 */ /* 0x0001e4000c101524 */
.L_x_15665:
[----:B------:R-:W-:Y:S05]  /*9260*/  BSYNC.RECONVERGENT B6 ;  /* 0x0000000000067941 */ /* 0x000fea0003800200 */
.L_x_15659:
[----:B------:R-:W-:-:S07]  /*9270*/  IADD3 R17, PT, PT, R17, 0x80, RZ ;  /* 0x0000008011117810 */ /* 0x000fce0007ffe0ff */
.L_x_15624:
[----:B------:R-:W-:Y:S05]  /*9280*/  BSYNC.RECONVERGENT B7 ;  /* 0x0000000000077941 */ /* 0x000fea0003800200 */
.L_x_15623:
        /* <DEDUP_REMOVED lines=306> */
.L_x_15691:
[----:B------:R-:W0:Y:S01]  /*a5b0*/  LDCU.128 UR8, c[0x0][0x580] ;  /* 0x0000b000ff0877ac */ /* 0x000e220008000c00 */
[----:B------:R-:W-:-:S04]  /*a5c0*/  UPRMT UR4, UR42, 0x9910, URZ ;  /* 0x000099102a047896 */ /* 0x000fc800080000ff */
[----:B------:R-:W-:Y:S01]  /*a5d0*/  UISETP.GT.AND UP0, UPT, UR4, 0x9, UPT ;  /* 0x000000090400788c */ /* 0x000fe2000bf04270 */
[----:B0-----:R-:W-:Y:S02]  /*a5e0*/  IADD3 R16, P0, PT, R16, UR8, RZ ;  /* 0x0000000810107c10 */ /* 0x001fe4000ff1e0ff */
[----:B----4-:R-:W-:-:S03]  /*a5f0*/  IADD3 R4, P1, PT, R0, UR10, RZ ;  /* 0x0000000a00047c10 */ /* 0x010fc6000ff3e0ff */
[----:B------:R-:W-:Y:S01]  /*a600*/  IMAD.X R17, RZ, RZ, UR9, P0 ;  /* 0x00000009ff117e24 */ /* 0x000fe200080e06ff */
[----:B-123--:R-:W-:Y:S02]  /*a610*/  IADD3.X R5, PT, PT, RZ, UR11, RZ, P1, !PT ;  /* 0x0000000bff057c10 */ /* 0x00efe40008ffe4ff */
        /* <DEDUP_REMOVED lines=11> */
.L_x_15695:
[----:B------:R4:W5:Y:S01]  /*a6d0*/  LDG.E.U8 R0, desc[UR36][R4.64] ;  /* 0x0000002404007981 */ /* 0x000962000c1e1100 */
[----:B------:R-:W-:Y:S05]  /*a6e0*/  BRA `(.L_x_15697) ;  /* 0x0000000c005c7947 */ /* 0x000fea0003800000 */
.L_x_15694:
        /* <DEDUP_REMOVED lines=8> */
.L_x_15699:
[----:B------:R2:W5:Y:S01]  /*a770*/  LDG.E.U8 R0, desc[UR36][R4.64] ;  /* 0x0000002404007981 */ /* 0x000562000c1e1100 */
[----:B------:R-:W-:Y:S05]  /*a780*/  BRA `(.L_x_15697) ;  /* 0x0000000c00347947 */ /* 0x000fea0003800000 */
.L_x_15698:
[----:B------:R0:W5:Y:S01]  /*a790*/  LDG.E.U16 R0, desc[UR36][R4.64] ;  /* 0x0000002404007981 */ /* 0x000162000c1e1500 */
[----:B------:R-:W-:Y:S05]  /*a7a0*/  BRA `(.L_x_15697) ;  /* 0x0000000c002c7947 */ /* 0x000fea0003800000 */
.L_x_15693:
        /* <DEDUP_REMOVED lines=10> */
.L_x_15701:
[----:B------:R-:W2:Y:S02]  /*a850*/  LDG.E.U16 R2, desc[UR36][R4.64] ;  /* 0x0000002404027981 */ /* 0x000ea4000c1e1500 */
[----:B--2---:R-:W-:-:S06]  /*a860*/  HADD2.F32 R2, -RZ, R2.H0_H0 ;  /* 0x20000002ff027230 */ /* 0x004fcc0000004100 */
[----:B------:R-:W0:Y:S02]  /*a870*/  F2I.S64.TRUNC R2, R2 ;  /* 0x0000000200027311 */ /* 0x000e24000020d900 */
[----:B0-----:R-:W-:Y:S01]  /*a880*/  PRMT R0, R2, 0x7610, R0 ;  /* 0x0000761002007816 */ /* 0x001fe20000000000 */
[----:B------:R-:W-:Y:S06]  /*a890*/  BRA `(.L_x_15697) ;  /* 0x0000000800f07947 */ /* 0x000fec0003800000 */
.L_x_15700:
        /* <DEDUP_REMOVED lines=10> */
.L_x_15703:
[----:B------:R-:W2:Y:S02]  /*a940*/  LDG.E.U16 R4, desc[UR36][R4.64] ;  /* 0x0000002404047981 */ /* 0x000ea4000c1e1500 */
[----:B--2---:R-:W-:-:S06]  /*a950*/  HADD2.F32 R2, -RZ, R4.H0_H0 ;  /* 0x20000004ff027230 */ /* 0x004fcc0000004100 */
[----:B------:R-:W0:Y:S02]  /*a960*/  F2I.S64.TRUNC R2, R2 ;  /* 0x0000000200027311 */ /* 0x000e24000020d900 */
[----:B0-----:R-:W-:Y:S01]  /*a970*/  PRMT R0, R2, 0x7610, R0 ;  /* 0x0000761002007816 */ /* 0x001fe20000000000 */
[----:B------:R-:W-:Y:S06]  /*a980*/  BRA `(.L_x_15697) ;  /* 0x0000000800b47947 */ /* 0x000fec0003800000 */
.L_x_15702:
[----:B------:R-:W2:Y:S02]  /*a990*/  LDG.E.64 R2, desc[UR36][R4.64] ;  /* 0x0000002404027981 */ /* 0x000ea4000c1e1b00 */
[----:B--2---:R-:W0:Y:S02]  /*a9a0*/  F2I.S64.F64.TRUNC R2, R2 ;  /* 0x0000000200027311 */ /* 0x004e24000030d900 */
[----:B0-----:R-:W-:Y:S01]  /*a9b0*/  PRMT R0, R2, 0x7610, R0 ;  /* 0x0000761002007816 */ /* 0x001fe20000000000 */
[----:B------:R-:W-:Y:S06]  /*a9c0*/  BRA `(.L_x_15697) ;  /* 0x0000000800a47947 */ /* 0x000fec0003800000 */
.L_x_15692:
        /* <DEDUP_REMOVED lines=12> */
.L_x_15706:
[----:B------:R-:W2:Y:S02]  /*aa90*/  LDG.E.64 R4, desc[UR36][R4.64] ;  /* 0x0000002404047981 */ /* 0x000ea4000c1e1b00 */
[----:B--2---:R-:W0:Y:S02]  /*aaa0*/  F2I.S64.F64.TRUNC R2, R4 ;  /* 0x0000000400027311 */ /* 0x004e24000030d900 */
[----:B0-----:R-:W-:Y:S01]  /*aab0*/  PRMT R0, R2, 0x7610, R0 ;  /* 0x0000761002007816 */ /* 0x001fe20000000000 */
[----:B------:R-:W-:Y:S06]  /*aac0*/  BRA `(.L_x_15697) ;  /* 0x0000000800647947 */ /* 0x000fec0003800000 */
.L_x_15705:
        /* <DEDUP_REMOVED lines=27> */
.L_x_15708:
        /* <DEDUP_REMOVED lines=14> */
.L_x_15707:
[----:B------:R-:W2:Y:S02]  /*ad60*/  LDG.E.U16 R2, desc[UR36][R4.64] ;  /* 0x0000002404027981 */ /* 0x000ea4000c1e1500 */
[----:B--2---:R-:W-:-:S06]  /*ad70*/  IMAD.U32 R2, R2, 0x10000, RZ ;  /* 0x0001000002027824 */ /* 0x004fcc00078e00ff */
[----:B------:R-:W0:Y:S02]  /*ad80*/  F2I.S64.TRUNC R2, R2 ;  /* 0x0000000200027311 */ /* 0x000e24000020d900 */
[----:B0-----:R-:W-:Y:S01]  /*ad90*/  PRMT R0, R2, 0x7610, R0 ;  /* 0x0000761002007816 */ /* 0x001fe20000000000 */
[----:B------:R-:W-:Y:S06]  /*ada0*/  BRA `(.L_x_15697) ;  /* 0x0000000400ac7947 */ /* 0x000fec0003800000 */
.L_x_15704:
        /* <DEDUP_REMOVED lines=10> */
.L_x_15711:
        /* <DEDUP_REMOVED lines=21> */
.L_x_15715:
[----:B------:R-:W-:Y:S05]  /*afa0*/  BSYNC.RECONVERGENT B1 ;  /* 0x0000000000017941 */ /* 0x000fea0003800200 */
.L_x_15714:
[----:B------:R-:W-:Y:S02]  /*afb0*/  SHF.L.U32 R0, R0, 0x14, RZ ;  /* 0x0000001400007819 */ /* 0x000fe400000006ff */
[----:B------:R-:W-:-:S04]  /*afc0*/  LEA R2, R2, 0x3b800000, 0x17 ;  /* 0x3b80000002027811 */ /* 0x000fc800078eb8ff */
[----:B------:R-:W-:-:S07]  /*afd0*/  LOP3.LUT R2, R2, R0, R7, 0xfe, !PT ;  /* 0x0000000002027212 */ /* 0x000fce00078efe07 */
.L_x_15713:
[----:B------:R-:W-:Y:S05]  /*afe0*/  BSYNC.RECONVERGENT B0 ;  /* 0x0000000000007941 */ /* 0x000fea0003800200 */
.L_x_15712:
[----:B------:R-:W0:Y:S02]  /*aff0*/  F2I.S64.TRUNC R2, R2 ;  /* 0x0000000200027311 */ /* 0x000e24000020d900 */
[----:B0-----:R-:W-:Y:S01]  /*b000*/  PRMT R0, R2, 0x7610, R0 ;  /* 0x0000761002007816 */ /* 0x001fe20000000000 */
[----:B------:R-:W-:Y:S06]  /*b010*/  BRA `(.L_x_15697) ;  /* 0x0000000400107947 */ /* 0x000fec0003800000 */
.L_x_15710:
        /* <DEDUP_REMOVED lines=21> */
.L_x_15719:
[----:B------:R-:W-:Y:S05]  /*b170*/  BSYNC.RECONVERGENT B1 ;  /* 0x0000000000017941 */ /* 0x000fea0003800200 */
.L_x_15718:
[----:B------:R-:W-:Y:S01]  /*b180*/  IMAD.SHL.U32 R0, R0, 0x200000, RZ ;  /* 0x0020000000007824 */ /* 0x000fe200078e00ff */
[----:B------:R-:W-:-:S04]  /*b190*/  LEA R2, R2, 0x37800000, 0x17 ;  /* 0x3780000002027811 */ /* 0x000fc800078eb8ff */
[----:B------:R-:W-:-:S07]  /*b1a0*/  LOP3.LUT R2, R2, R0, R7, 0xfe, !PT ;  /* 0x0000000002027212 */ /* 0x000fce00078efe07 */
.L_x_15717:
[----:B------:R-:W-:Y:S05]  /*b1b0*/  BSYNC.RECONVERGENT B0 ;  /* 0x0000000000007941 */ /* 0x000fea0003800200 */
.L_x_15716:
[----:B------:R-:W0:Y:S02]  /*b1c0*/  F2I.S64.TRUNC R2, R2 ;  /* 0x0000000200027311 */ /* 0x000e24000020d900 */
[----:B0-----:R-:W-:Y:S01]  /*b1d0*/  PRMT R0, R2, 0x7610, R0 ;  /* 0x0000761002007816 */ /* 0x001fe20000000000 */
[----:B------:R-:W-:Y:S06]  /*b1e0*/  BRA `(.L_x_15697) ;  /* 0x00000000009c7947 */ /* 0x000fec0003800000 */
.L_x_15709:
        /* <DEDUP_REMOVED lines=14> */
.L_x_15723:
[----:B------:R-:W-:Y:S05]  /*b2d0*/  BSYNC.RECONVERGENT B0 ;  /* 0x0000000000007941 */ /* 0x000fea0003800200 */
.L_x_15722:
[----:B------:R-:W0:Y:S02]  /*b2e0*/  F2I.S64.TRUNC R2, R2 ;  /* 0x0000000200027311 */ /* 0x000e24000020d900 */
[----:B0-----:R-:W-:Y:S01]  /*b2f0*/  PRMT R0, R2, 0x7610, R0 ;  /* 0x0000761002007816 */ /* 0x001fe20000000000 */
[----:B------:R-:W-:Y:S06]  /*b300*/  BRA `(.L_x_15697) ;  /* 0x0000000000547947 */ /* 0x000fec0003800000 */
.L_x_15696:
        /* <DEDUP_REMOVED lines=16> */
.L_x_15724:
[----:B------:R-:W-:Y:S01]  /*b410*/  PRMT R0, RZ, 0x7610, R0 ;  /* 0x00007610ff007816 */ /* 0x000fe20000000000 */
[----:B------:R-:W-:Y:S06]  /*b420*/  BRA `(.L_x_15697) ;  /* 0x00000000000c7947 */ /* 0x000fec0003800000 */
.L_x_15721:
[----:B------:R0:W5:Y:S01]  /*b430*/  LDG.E.U8 R0, desc[UR36][R4.64] ;  /* 0x0000002404007981 */ /* 0x000162000c1e1100 */
[----:B------:R-:W-:Y:S05]  /*b440*/  BRA `(.L_x_15697) ;  /* 0x0000000000047947 */ /* 0x000fea0003800000 */
.L_x_15720:
[----:B------:R0:W5:Y:S02]  /*b450*/  LDG.E.U8 R0, desc[UR36][R4.64] ;  /* 0x0000002404007981 */ /* 0x000164000c1e1100 */
.L_x_15697:
[----:B------:R-:W-:Y:S01]  /*b460*/  UPRMT UR5, UR39, 0x9910, URZ ;  /* 0x0000991027057896 */ /* 0x000fe200080000ff */
[----:B-----5:R-:W-:Y:S01]  /*b470*/  PRMT R0, R0, 0x9910, RZ ;  /* 0x0000991000007816 */ /* 0x020fe200000000ff */
        /* <DEDUP_REMOVED lines=14> */
.L_x_15728:
[----:B------:R-:W-:Y:S01]  /*b560*/  STG.E.U8 desc[UR36][R16.64], R3 ;  /* 0x0000000310007986 */ /* 0x000fe2000c101124 */
[----:B------:R-:W-:Y:S05]  /*b570*/  EXIT ;  /* 0x000000000000794d */ /* 0x000fea0003800000 */
.L_x_15727:
[----:B------:R-:W-:-:S09]  /*b580*/  UISETP.NE.AND UP0, UPT, UR5, 0x2, UPT ;  /* 0x000000020500788c */ /* 0x000fd2000bf05270 */
[----:B------:R-:W-:Y:S05]  /*b590*/  BRA.U !UP0, `(.L_x_15730) ;  /* 0x00000001082c7547 */ /* 0x000fea000b800000 */
[----:B------:R-:W-:-:S09]  /*b5a0*/  UISETP.NE.AND UP0, UPT, UR5, 0x3, UPT ;  /* 0x000000030500788c */ /* 0x000fd2000bf05270 */
[----:B------:R-:W-:Y:S05]  /*b5b0*/  BRA.U !UP0, `(.L_x_15731) ;  /* 0x0000000108187547 */ /* 0x000fea000b800000 */
[----:B------:R-:W-:-:S09]  /*b5c0*/  UISETP.NE.AND UP0, UPT, UR5, 0x4, UPT ;  /* 0x000000040500788c */ /* 0x000fd2000bf05270 */
[----:B------:R-:W-:Y:S05]  /*b5d0*/  BRA.U UP0, `(.L_x_15729) ;  /* 0x0000000900607547 */ /* 0x000fea000b800000 */
[----:B------:R-:W-:Y:S02]  /*b5e0*/  LOP3.LUT R2, R3, 0xff, RZ, 0xc0, !PT ;  /* 0x000000ff03027812 */ /* 0x000fe400078ec0ff */
[----:B------:R-:W-:-:S05]  /*b5f0*/  MOV R3, RZ ;  /* 0x000000ff00037202 */ /* 0x000fca0000000f00 */
[----:B------:R-:W-:Y:S01]  /*b600*/  STG.E.64 desc[UR36][R16.64], R2 ;  /* 0x0000000210007986 */ /* 0x000fe2000c101b24 */
[----:B------:R-:W-:Y:S05]  /*b610*/  EXIT ;  /* 0x000000000000794d */ /* 0x000fea0003800000 */
.L_x_15731:
[----:B------:R-:W-:-:S05]  /*b620*/  LOP3.LUT R3, R3, 0xff, RZ, 0xc0, !PT ;  /* 0x000000ff03037812 */ /* 0x000fca00078ec0ff */
[----:B------:R-:W-:Y:S01]  /*b630*/  STG.E desc[UR36][R16.64], R3 ;  /* 0x0000000310007986 */ /* 0x000fe2000c101924 */
[----:B------:R-:W-:Y:S05]  /*b640*/  EXIT ;  /* 0x000000000000794d */ /* 0x000fea0003800000 */
.L_x_15730:
[----:B------:R-:W-:-:S05]  /*b650*/  LOP3.LUT R3, R3, 0xff, RZ, 0xc0, !PT ;  /* 0x000000ff03037812 */ /* 0x000fca00078ec0ff */
[----:B------:R-:W-:Y:S01]  /*b660*/  STG.E.U16 desc[UR36][R16.64], R3 ;  /* 0x0000000310007986 */ /* 0x000fe2000c101524 */
[----:B------:R-:W-:Y:S05]  /*b670*/  EXIT ;  /* 0x000000000000794d */ /* 0x000fea0003800000 */
.L_x_15726:
[----:B------:R-:W-:-:S09]  /*b680*/  UISETP.GT.AND UP0, UPT, UR5, 0x6, UPT ;  /* 0x000000060500788c */ /* 0x000fd2000bf04270 */
[----:B------:R-:W-:Y:S05]  /*b690*/  BRA.U UP0, `(.L_x_15732) ;  /* 0x0000000100347547 */ /* 0x000fea000b800000 */
[----:B------:R-:W-:-:S09]  /*b6a0*/  UISETP.NE.AND UP0, UPT, UR5, 0x5, UPT ;  /* 0x000000050500788c */ /* 0x000fd2000bf05270 */
[----:B------:R-:W-:Y:S05]  /*b6b0*/  BRA.U !UP0, `(.L_x_15733) ;  /* 0x0000000108187547 */ /* 0x000fea000b800000 */
[----:B------:R-:W-:-:S09]  /*b6c0*/  UISETP.NE.AND UP0, UPT, UR5, 0x6, UPT ;  /* 0x000000060500788c */ /* 0x000fd2000bf05270 */
[----:B------:R-:W-:Y:S05]  /*b6d0*/  BRA.U UP0, `(.L_x_15729) ;  /* 0x0000000900207547 */ /* 0x000fea000b800000 */
[----:B------:R-:W-:-:S06]  /*b6e0*/  LOP3.LUT R3, R3, 0xff, RZ, 0xc0, !PT ;  /* 0x000000ff03037812 */ /* 0x000fcc00078ec0ff */
[----:B------:R-:W5:Y:S02]  /*b6f0*/  I2F.U16 R3, R3 ;  /* 0x0000000300037306 */ /* 0x000f640000101000 */
[----:B-----5:R-:W-:Y:S01]  /*b700*/  STG.E desc[UR36][R16.64], R3 ;  /* 0x0000000310007986 */ /* 0x020fe2000c101924 */
[----:B------:R-:W-:Y:S05]  /*b710*/  EXIT ;  /* 0x000000000000794d */ /* 0x000fea0003800000 */
.L_x_15733:
[----:B------:R-:W-:-:S04]  /*b720*/  LOP3.LUT R3, R3, 0xff, RZ, 0xc0, !PT ;  /* 0x000000ff03037812 */ /* 0x000fc800078ec0ff */
[----:B------:R-:W5:Y:S02]  /*b730*/  I2F.U16 R0, R3 ;  /* 0x0000000300007306 */ /* 0x000f640000101000 */
[----:B-----5:R-:W-:-:S05]  /*b740*/  F2FP.F16.F32.PACK_AB R0, RZ, R0 ;  /* 0x00000000ff00723e */ /* 0x020fca00000000ff */
[----:B------:R-:W-:Y:S01]  /*b750*/  STG.E.U16 desc[UR36][R16.64], R0 ;  /* 0x0000000010007986 */ /* 0x000fe2000c101524 */
[----:B------:R-:W-:Y:S05]  /*b760*/  EXIT ;  /* 0x000000000000794d */ /* 0x000fea0003800000 */
.L_x_15732:
[----:B------:R-:W-:-:S09]  /*b770*/  UISETP.NE.AND UP0, UPT, UR5, 0x7, UPT ;  /* 0x000000070500788c */ /* 0x000fd2000bf05270 */
[----:B------:R-:W-:Y:S05]  /*b780*/  BRA.U !UP0, `(.L_x_15734) ;  /* 0x00000001083c7547 */ /* 0x000fea000b800000 */
[----:B------:R-:W-:-:S09]  /*b790*/  UISETP.NE.AND UP0, UPT, UR5, 0x8, UPT ;  /* 0x000000080500788c */ /* 0x000fd2000bf05270 */
[----:B------:R-:W-:Y:S05]  /*b7a0*/  BRA.U !UP0, `(.L_x_15735) ;  /* 0x00000001081c7547 */ /* 0x000fea000b800000 */
[----:B------:R-:W-:-:S09]  /*b7b0*/  UISETP.NE.AND UP0, UPT, UR5, 0x9, UPT ;  /* 0x000000090500788c */ /* 0x000fd2000bf05270 */
[----:B------:R-:W-:Y:S05]  /*b7c0*/  BRA.U UP0, `(.L_x_15729) ;  /* 0x0000000500e47547 */ /* 0x000fea000b800000 */
[----:B------:R-:W-:Y:S01]  /*b7d0*/  LOP3.LUT R3, R3, 0xff, RZ, 0xc0, !PT ;  /* 0x000000ff03037812 */ /* 0x000fe200078ec0ff */
[----:B01234-:R-:W-:-:S03]  /*b7e0*/  IMAD.MOV.U32 R5, RZ, RZ, RZ ;  /* 0x000000ffff057224 */ /* 0x01ffc600078e00ff */
[----:B------:R-:W0:Y:S02]  /*b7f0*/  I2F.U16 R4, R3 ;  /* 0x0000000300047306 */ /* 0x000e240000101000 */
[----:B0-----:R-:W-:Y:S01]  /*b800*/  STG.E.64 desc[UR36][R16.64], R4 ;  /* 0x0000000410007986 */ /* 0x001fe2000c101b24 */
[----:B------:R-:W-:Y:S05]  /*b810*/  EXIT ;  /* 0x000000000000794d */ /* 0x000fea0003800000 */
.L_x_15735:
[----:B------:R-:W-:-:S06]  /*b820*/  LOP3.LUT R3, R3, 0xff, RZ, 0xc0, !PT ;  /* 0x000000ff03037812 */ /* 0x000fcc00078ec0ff */
[----:B------:R-:W5:Y:S02]  /*b830*/  I2F.U16 R3, R3 ;  /* 0x0000000300037306 */ /* 0x000f640000101000 */
[----:B-----5:R-:W-:-:S04]  /*b840*/  F2FP.F16.F32.PACK_AB R3, RZ, R3 ;  /* 0x00000003ff03723e */ /* 0x020fc800000000ff */
[----:B------:R-:W-:-:S05]  /*b850*/  PRMT R3, R3, 0x5410, RZ ;  /* 0x0000541003037816 */ /* 0x000fca00000000ff */
[----:B------:R-:W-:Y:S01]  /*b860*/  STG.E desc[UR36][R16.64], R3 ;  /* 0x0000000310007986 */ /* 0x000fe2000c101924 */
[----:B------:R-:W-:Y:S05]  /*b870*/  EXIT ;  /* 0x000000000000794d */ /* 0x000fea0003800000 */
.L_x_15734:
[----:B------:R-:W-:-:S06]  /*b880*/  LOP3.LUT R3, R3, 0xff, RZ, 0xc0, !PT ;  /* 0x000000ff03037812 */ /* 0x000fcc00078ec0ff */
[----:B------:R-:W5:Y:S02]  /*b890*/  I2F.F64.U16 R2, R3 ;  /* 0x0000000300027312 */ /* 0x000f640000101800 */
[----:B-----5:R-:W-:Y:S01]  /*b8a0*/  STG.E.64 desc[UR36][R16.64], R2 ;  /* 0x0000000210007986 */ /* 0x020fe2000c101b24 */
[----:B------:R-:W-:Y:S05]  /*b8b0*/  EXIT ;  /* 0x000000000000794d */ /* 0x000fea0003800000 */
.L_x_15725:
        /* <DEDUP_REMOVED lines=11> */
[----:B------:R-:W-:Y:S01]  /*b970*/  STG.E.U16 desc[UR36][R16.64], R3 ;  /* 0x0000000310007986 */ /* 0x000fe2000c101524 */
[----:B------:R-:W-:Y:S05]  /*b980*/  EXIT ;  /* 0x000000000000794d */ /* 0x000fea0003800000 */
.L_x_15739:
[----:B------:R-:W-:Y:S01]  /*b990*/  LOP3.LUT R3, R3, 0xff, RZ, 0xc0, !PT ;  /* 0x000000ff03037812 */ /* 0x000fe200078ec0ff */
[----:B------:R-:W-:Y:S01]  /*b9a0*/  BSSY.RECONVERGENT B0, `(.L_x_15740) ;  /* 0x0000011000007945 */ /* 0x000fe20003800200 */
[----:B------:R-:W-:-:S04]  /*b9b0*/  IMAD.MOV.U32 R8, RZ, RZ, 0x80 ;  /* 0x00000080ff087424 */ /* 0x000fc800078e00ff */
[----:B------:R-:W5:Y:S02]  /*b9c0*/  I2F.U16 R3, R3 ;  /* 0x0000000300037306 */ /* 0x000f640000101000 */
[----:B-----5:R-:W-:-:S13]  /*b9d0*/  ISETP.GT.U32.AND P0, PT, R3, 0x437fffff, PT ;  /* 0x437fffff0300780c */ /* 0x020fda0003f04070 */
        /* <DEDUP_REMOVED lines=12> */
.L_x_15742:
[----:B------:R-:W-:-:S07]  /*baa0*/  PRMT R8, R0, 0x7610, R8 ;  /* 0x0000761000087816 */ /* 0x000fce0000000008 */
.L_x_15741:
[----:B------:R-:W-:Y:S05]  /*bab0*/  BSYNC.RECONVERGENT B0 ;  /* 0x0000000000007941 */ /* 0x000fea0003800200 */
.L_x_15740:
[----:B------:R-:W-:Y:S01]  /*bac0*/  STG.E.U8 desc[UR36][R16.64], R8 ;  /* 0x0000000810007986 */ /* 0x000fe2000c101124 */
[----:B------:R-:W-:Y:S05]  /*bad0*/  EXIT ;  /* 0x000000000000794d */ /* 0x000fea0003800000 */
.L_x_15738:
[----:B------:R-:W-:Y:S01]  /*bae0*/  LOP3.LUT R3, R3, 0xff, RZ, 0xc0, !PT ;  /* 0x000000ff03037812 */ /* 0x000fe200078ec0ff */
[----:B------:R-:W-:Y:S01]  /*baf0*/  BSSY.RECONVERGENT B0, `(.L_x_15743) ;  /* 0x0000011000007945 */ /* 0x000fe20003800200 */
[----:B------:R-:W-:-:S04]  /*bb00*/  HFMA2 R8, -RZ, RZ, 0, 7.62939453125e-06 ;  /* 0x00000080ff087431 */ /* 0x000fc800000001ff */
        /* <DEDUP_REMOVED lines=14> */
.L_x_15745:
[----:B------:R-:W-:-:S07]  /*bbf0*/  PRMT R8, R0, 0x7610, R8 ;  /* 0x0000761000087816 */ /* 0x000fce0000000008 */
.L_x_15744:
[----:B------:R-:W-:Y:S05]  /*bc00*/  BSYNC.RECONVERGENT B0 ;  /* 0x0000000000007941 */ /* 0x000fea0003800200 */
.L_x_15743:
[----:B------:R-:W-:Y:S01]  /*bc10*/  STG.E.U8 desc[UR36][R16.64], R8 ;  /* 0x0000000810007986 */ /* 0x000fe2000c101124 */
[----:B------:R-:W-:Y:S05]  /*bc20*/  EXIT ;  /* 0x000000000000794d */ /* 0x000fea0003800000 */
.L_x_15737:
[----:B------:R-:W-:-:S09]  /*bc30*/  UISETP.NE.AND UP0, UPT, UR5, 0x1c, UPT ;  /* 0x0000001c0500788c */ /* 0x000fd2000bf05270 */
[----:B------:R-:W-:Y:S05]  /*bc40*/  BRA.U !UP0, `(.L_x_15746) ;  /* 0x0000000108647547 */ /* 0x000fea000b800000 */
[----:B------:R-:W-:-:S09]  /*bc50*/  UISETP.NE.AND UP0, UPT, UR5, 0x1d, UPT ;  /* 0x0000001d0500788c */ /* 0x000fd2000bf05270 */
[----:B------:R-:W-:Y:S05]  /*bc60*/  BRA.U !UP0, `(.L_x_15747) ;  /* 0x00000001084c7547 */ /* 0x000fea000b800000 */
[----:B------:R-:W-:-:S09]  /*bc70*/  UISETP.NE.AND UP0, UPT, UR5, 0x2c, UPT ;  /* 0x0000002c0500788c */ /* 0x000fd2000bf05270 */
[----:B------:R-:W-:Y:S05]  /*bc80*/  BRA.U UP0, `(.L_x_15729) ;  /* 0x0000000100b47547 */ /* 0x000fea000b800000 */
[----:B------:R-:W-:Y:S01]  /*bc90*/  LOP3.LUT R3, R3, 0xff, RZ, 0xc0, !PT ;  /* 0x000000ff03037812 */ /* 0x000fe200078ec0ff */
[----:B01234-:R-:W-:-:S05]  /*bca0*/  IMAD.MOV.U32 R4, RZ, RZ, 0xff ;  /* 0x000000ffff047424 */ /* 0x01ffca00078e00ff */
        /* <DEDUP_REMOVED lines=13> */
[----:B------:R-:W-:Y:S01]  /*bd80*/  STG.E.U8 desc[UR36][R16.64], R3 ;  /* 0x0000000310007986 */ /* 0x000fe2000c101124 */
[----:B------:R-:W-:Y:S05]  /*bd90*/  EXIT ;  /* 0x000000000000794d */ /* 0x000fea0003800000 */
.L_x_15747:
[----:B------:R-:W-:Y:S01]  /*bda0*/  LOP3.LUT R2, R3, 0xff, RZ, 0xc0, !PT ;  /* 0x000000ff03027812 */ /* 0x000fe200078ec0ff */
[----:B------:R-:W-:-:S05]  /*bdb0*/  IMAD.MOV.U32 R3, RZ, RZ, RZ ;  /* 0x000000ffff037224 */ /* 0x000fca00078e00ff */
[----:B------:R-:W-:Y:S01]  /*bdc0*/  STG.E.64 desc[UR36][R16.64], R2 ;  /* 0x0000000210007986 */ /* 0x000fe2000c101b24 */
[----:B------:R-:W-:Y:S05]  /*bdd0*/  EXIT ;  /* 0x000000000000794d */ /* 0x000fea0003800000 */
.L_x_15746:
[----:B------:R-:W-:-:S05]  /*bde0*/  LOP3.LUT R3, R3, 0xff, RZ, 0xc0, !PT ;  /* 0x000000ff03037812 */ /* 0x000fca00078ec0ff */
[----:B------:R-:W-:Y:S01]  /*bdf0*/  STG.E desc[UR36][R16.64], R3 ;  /* 0x0000000310007986 */ /* 0x000fe2000c101924 */
[----:B------:R-:W-:Y:S05]  /*be00*/  EXIT ;  /* 0x000000000000794d */ /* 0x000fea0003800000 */
.L_x_15736:
        /* <DEDUP_REMOVED lines=10> */
.L_x_15749:
[----:B01234-:R-:W-:Y:S02]  /*beb0*/  LOP3.LUT R4, R3, 0xff, RZ, 0xc0, !PT ;  /* 0x000000ff03047812 */ /* 0x01ffe400078ec0ff */
[----:B------:R-:W-:-:S04]  /*bec0*/  CS2R R6, SRZ ;  /* 0x0000000000067805 */ /* 0x000fc8000001ff00 */
[----:B------:R-:W0:Y:S02]  /*bed0*/  I2F.F64.U16 R4, R4 ;  /* 0x0000000400047312 */ /* 0x000e240000101800 */
[----:B0-----:R-:W-:Y:S01]  /*bee0*/  STG.E.128 desc[UR36][R16.64], R4 ;  /* 0x0000000410007986 */ /* 0x001fe2000c101d24 */
[----:B------:R-:W-:Y:S05]  /*bef0*/  EXIT ;  /* 0x000000000000794d */ /* 0x000fea0003800000 */
.L_x_15748:
[----:B------:R-:W-:-:S09]  /*bf00*/  UISETP.NE.AND UP0, UPT, UR5, 0xf, UPT ;  /* 0x0000000f0500788c */ /* 0x000fd2000bf05270 */
[----:B------:R-:W-:Y:S05]  /*bf10*/  BRA.U !UP0, `(.L_x_15750) ;  /* 0x0000000108dc7547 */ /* 0x000fea000b800000 */
[----:B------:R-:W-:-:S09]  /*bf20*/  UISETP.NE.AND UP0, UPT, UR5, 0x17, UPT ;  /* 0x000000170500788c */ /* 0x000fd2000bf05270 */
[----:B------:R-:W-:Y:S05]  /*bf30*/  BRA.U !UP0, `(.L_x_15751) ;  /* 0x0000000108887547 */ /* 0x000fea000b800000 */
[----:B------:R-:W-:-:S09]  /*bf40*/  UISETP.NE.AND UP0, UPT, UR5, 0x18, UPT ;  /* 0x000000180500788c */ /* 0x000fd2000bf05270 */
[----:B------:R-:W-:Y:S05]  /*bf50*/  BRA.U !UP0, `(.L_x_15752) ;  /* 0x0000000108447547 */ /* 0x000fea000b800000 */
.L_x_15729:
[----:B------:R-:W-:Y:S01]  /*bf60*/  MOV R0, 0x0 ;  /* 0x0000000000007802 */ /* 0x000fe20000000f00 */
[----:B------:R-:W0:Y:S01]  /*bf70*/  LDCU.64 UR4, c[0x4][0x1a8] ;  /* 0x01003500ff0477ac */ /* 0x000e220008000a00 */
[----:B------:R-:W-:Y:S02]  /*bf80*/  HFMA2 R8, -RZ, RZ, 0, 6.020069122314453125e-06 ;  /* 0x00000065ff087431 */ /* 0x000fe400000001ff */
[----:B------:R-:W-:Y:S01]  /*bf90*/  IMAD.MOV.U32 R12, RZ, RZ, 0x1 ;  /* 0x00000001ff0c7424 */ /* 0x000fe200078e00ff */
[----:B------:R0:W0:Y:S01]  /*bfa0*/  LDC.64 R2, c[0x4][R0] ;  /* 0x0100000000027b82 */ /* 0x0000220000000a00 */
[----:B------:R-:W5:Y:S01]  /*bfb0*/  LDCU.64 UR6, c[0x4][0x1b0] ;  /* 0x01003600ff0677ac */ /* 0x000f620008000a00 */
[----:B------:R-:W-:Y:S01]  /*bfc0*/  IMAD.MOV.U32 R13, RZ, RZ, RZ ;  /* 0x000000ffff0d7224 */ /* 0x000fe200078e00ff */
[----:B------:R-:W5:Y:S01]  /*bfd0*/  LDCU.64 UR8, c[0x4][0x18] ;  /* 0x01000300ff0877ac */ /* 0x000f620008000a00 */
[----:B01234-:R-:W-:Y:S01]  /*bfe0*/  MOV R4, UR4 ;  /* 0x0000000400047c02 */ /* 0x01ffe20008000f00 */
[----:B------:R-:W-:-:S02]  /*bff0*/  IMAD.U32 R5, RZ, RZ, UR5 ;  /* 0x00000005ff057e24 */ /* 0x000fc4000f8e00ff */
[----:B-----5:R-:W-:Y:S01]  /*c000*/  IMAD.U32 R6, RZ, RZ, UR6 ;  /* 0x00000006ff067e24 */ /* 0x020fe2000f8e00ff */
[----:B------:R-:W-:Y:S01]  /*c010*/  MOV R7, UR7 ;  /* 0x0000000700077c02 */ /* 0x000fe20008000f00 */
[----:B------:R-:W-:Y:S02]  /*c020*/  IMAD.U32 R10, RZ, RZ, UR8 ;  /* 0x00000008ff0a7e24 */ /* 0x000fe4000f8e00ff */
[----:B------:R-:W-:-:S07]  /*c030*/  IMAD.U32 R11, RZ, RZ, UR9 ;  /* 0x00000009ff0b7e24 */ /* 0x000fce000f8e00ff */
[----:B------:R-:W-:-:S07]  /*c040*/  LEPC R20, `(.L_x_15753) ;  /* 0x000000001014794e */ /* 0x000fce0000000000 */
[----:B------:R-:W-:Y:S05]  /*c050*/  CALL.ABS.NOINC R2 ;  /* 0x0000000002007343 */ /* 0x000fea0003c00000 */
.L_x_15753:
[----:B------:R-:W-:Y:S05]  /*c060*/  EXIT ;  /* 0x000000000000794d */ /* 0x000fea0003800000 */
.L_x_15752:
[----:B------:R-:W-:Y:S01]  /*c070*/  LOP3.LUT R0, R3, 0xff, RZ, 0xc0, !PT ;  /* 0x000000ff03007812 */ /* 0x000fe200078ec0ff */
[----:B------:R-:W-:Y:S01]  /*c080*/  BSSY.RECONVERGENT B0, `(.L_x_15754) ;  /* 0x000000b000007945 */ /* 0x000fe20003800200 */
[----:B------:R-:W-:Y:S02]  /*c090*/  MOV R3, 0x7f ;  /* 0x0000007f00037802 */ /* 0x000fe40000000f00 */
[----:B01234-:R-:W0:Y:S02]  /*c0a0*/  I2F.U16 R5, R0 ;  /* 0x0000000000057306 */ /* 0x01fe240000101000 */
        /* <DEDUP_REMOVED lines=8> */
.L_x_15755:
[----:B------:R-:W-:Y:S05]  /*c130*/  BSYNC.RECONVERGENT B0 ;  /* 0x0000000000007941 */ /* 0x000fea0003800200 */
.L_x_15754:
[----:B------:R-:W-:Y:S01]  /*c140*/  STG.E.U8 desc[UR36][R16.64], R3 ;  /* 0x0000000310007986 */ /* 0x000fe2000c101124 */
[----:B------:R-:W-:Y:S05]  /*c150*/  EXIT ;  /* 0x000000000000794d */ /* 0x000fea0003800000 */
.L_x_15751:
[----:B------:R-:W-:-:S04]  /*c160*/  LOP3.LUT R3, R3, 0xff, RZ, 0xc0, !PT ;  /* 0x000000ff03037812 */ /* 0x000fc800078ec0ff */
[----:B01234-:R-:W0:Y:S02]  /*c170*/  I2F.U16 R5, R3 ;  /* 0x0000000300057306 */ /* 0x01fe240000101000 */
        /* <DEDUP_REMOVED lines=12> */
.L_x_15756:
[----:B------:R-:W-:Y:S01]  /*c240*/  IMAD.MOV.U32 R3, RZ, RZ, 0x7f ;  /* 0x0000007fff037424 */ /* 0x000fe200078e00ff */
[----:B------:R-:W-:-:S04]  /*c250*/  ISETP.GT.U32.AND P0, PT, R5, 0x7f800000, PT ;  /* 0x7f8000000500780c */ /* 0x000fc80003f04070 */
[----:B------:R-:W-:-:S05]  /*c260*/  SEL R3, R3, 0x7c, P0 ;  /* 0x0000007c03037807 */ /* 0x000fca0000000000 */
[----:B------:R-:W-:Y:S01]  /*c270*/  STG.E.U8 desc[UR36][R16.64], R3 ;  /* 0x0000000310007986 */ /* 0x000fe2000c101124 */
[----:B------:R-:W-:Y:S05]  /*c280*/  EXIT ;  /* 0x000000000000794d */ /* 0x000fea0003800000 */
.L_x_15750:
[----:B------:R-:W-:-:S04]  /*c290*/  LOP3.LUT R3, R3, 0xff, RZ, 0xc0, !PT ;  /* 0x000000ff03037812 */ /* 0x000fc800078ec0ff */
[----:B------:R-:W5:Y:S02]  /*c2a0*/  I2F.U16 R0, R3 ;  /* 0x0000000300007306 */ /* 0x000f640000101000 */
[----:B-----5:R-:W-:-:S05]  /*c2b0*/  F2FP.BF16.F32.PACK_AB R0, RZ, R0 ;  /* 0x00000000ff00723e */ /* 0x020fca00000010ff */
[----:B------:R-:W-:Y:S01]  /*c2c0*/  STG.E.U16 desc[UR36][R16.64], R0 ;  /* 0x0000000010007986 */ /* 0x000fe2000c101524 */
[----:B------:R-:W-:Y:S05]  /*c2d0*/  EXIT ;  /* 0x000000000000794d */ /* 0x000fea0003800000 */
.L_x_15757:
        /* <DEDUP_REMOVED lines=10> */
.L_x_17089:


//--------------------- .text._ZN2at6native27unrolled_elementwise_kernelINS0_13AUnaryFunctorIhhhNS0_15binary_internal10MulFunctorIhEEEESt5arrayIPcLm2EELi4E23TrivialOffsetCalculatorILi1EjESB_NS0_6memory12LoadWithCastILi1EEENSC_13StoreWithCastILi1EEEEEviT_T0_T2_T3_T4_T5_ --------------------------
	.section	.text._ZN2at6native27unrolled_elementwise_kernelINS0_13AUnaryFunctorIhhhNS0_15binary_internal10MulFunctorIhEEEESt5arrayIPcLm2EELi4E23TrivialOffsetCalculatorILi1EjESB_NS0_6memory12LoadWithCastILi1EEENSC_13StoreWithCastILi1EEEEEviT_T0_T2_T3_T4_T5_,"ax",@progbits
	.align	128
        .global         _ZN2at6native27unrolled_elementwise_kernelINS0_13AUnaryFunctorIhhhNS0_15binary_internal10MulFunctorIhEEEESt5arrayIPcLm2EELi4E23TrivialOffsetCalculatorILi1EjESB_NS0_6memory12LoadWithCastILi1EEENSC_13StoreWithCastILi1EEEEEviT_T0_T2_T3_T4_T5_
        .type           _ZN2at6native27unrolled_elementwise_kernelINS0_13AUnaryFunctorIhhhNS0_15binary_internal10MulFunctorIhEEEESt5arrayIPcLm2EELi4E23TrivialOffsetCalculatorILi1EjESB_NS0_6memory12LoadWithCastILi1EEENSC_13StoreWithCastILi1EEEEEviT_T0_T2_T3_T4_T5_,@function
        .size           _ZN2at6native27unrolled_elementwise_kernelINS0_13AUnaryFunctorIhhhNS0_15binary_internal10MulFunctorIhEEEESt5arrayIPcLm2EELi4E23TrivialOffsetCalculatorILi1EjESB_NS0_6memory12LoadWithCastILi1EEENSC_13StoreWithCastILi1EEEEEviT_T0_T2_T3_T4_T5_,(.L_x_17090 - _ZN2at6native27unrolled_elementwise_kernelINS0_13AUnaryFunctorIhhhNS0_15binary_internal10MulFunctorIhEEEESt5arrayIPcLm2EELi4E23TrivialOffsetCalculatorILi1EjESB_NS0_6memory12LoadWithCastILi1EEENSC_13StoreWithCastILi1EEEEEviT_T0_T2_T3_T4_T5_)
        .other          _ZN2at6native27unrolled_elementwise_kernelINS0_13AUnaryFunctorIhhhNS0_15binary_internal10MulFunctorIhEEEESt5arrayIPcLm2EELi4E23TrivialOffsetCalculatorILi1EjESB_NS0_6memory12LoadWithCastILi1EEENSC_13StoreWithCastILi1EEEEEviT_T0_T2_T3_T4_T5_,@"STO_CUDA_ENTRY STV_DEFAULT"
_ZN2at6native27unrolled_elementwise_kernelINS0_13AUnaryFunctorIhhhNS0_15binary_internal10MulFunctorIhEEEESt5arrayIPcLm2EELi4E23TrivialOffsetCalculatorILi1EjESB_NS0_6memory12LoadWithCastILi1EEENSC_13StoreWithCastILi1EEEEEviT_T0_T2_T3_T4_T5_:
.text._ZN2at6native27unrolled_elementwise_kernelINS0_13AUnaryFunctorIhhhNS0_15binary_internal10MulFunctorIhEEEESt5arrayIPcLm2EELi4E23TrivialOffsetCalculatorILi1EjESB_NS0_6memory12LoadWithCastILi1EEENSC_13StoreWithCastILi1EEEEEviT_T0_T2_T3_T4_T5_:
        /* <DEDUP_REMOVED lines=31> */
.L_x_15763:
[----:B------:R3:W5:Y:S01]  /*01f0*/  LDG.E.U8 R16, desc[UR36][R6.64] ;  /* 0x0000002406107981 */ /* 0x000762000c1e1100 */
[----:B------:R-:W-:Y:S05]  /*0200*/  BRA `(.L_x_15765) ;  /* 0x0000000c00607947 */ /* 0x000fea0003800000 */
.L_x_15762:
        /* <DEDUP_REMOVED lines=8> */
.L_x_15767:
[----:B------:R1:W5:Y:S01]  /*0290*/  LDG.E.U8 R16, desc[UR36][R6.64] ;  /* 0x0000002406107981 */ /* 0x000362000c1e1100 */
[----:B------:R-:W-:Y:S05]  /*02a0*/  BRA `(.L_x_15765) ;  /* 0x0000000c00387947 */ /* 0x000fea0003800000 */
.L_x_15766:
[----:B------:R2:W5:Y:S01]  /*02b0*/  LDG.E.U16 R16, desc[UR36][R6.64] ;  /* 0x0000002406107981 */ /* 0x000562000c1e1500 */
[----:B------:R-:W-:Y:S05]  /*02c0*/  BRA `(.L_x_15765) ;  /* 0x0000000c00307947 */ /* 0x000fea0003800000 */
.L_x_15761:
        /* <DEDUP_REMOVED lines=10> */
.L_x_15769:
[----:B------:R-:W2:Y:S02]  /*0370*/  LDG.E.U16 R4, desc[UR36][R6.64] ;  /* 0x0000002406047981 */ /* 0x000ea4000c1e1500 */
[----:B--2---:R-:W-:-:S06]  /*0380*/  HADD2.F32 R4, -RZ, R4.H0_H0 ;  /* 0x20000004ff047230 */ /* 0x004fcc0000004100 */
[----:B------:R-:W0:Y:S02]  /*0390*/  F2I.S64.TRUNC R4, R4 ;  /* 0x0000000400047311 */ /* 0x000e24000020d900 */
[----:B0-----:R-:W-:Y:S01]  /*03a0*/  PRMT R16, R4, 0x7610, R16 ;  /* 0x0000761004107816 */ /* 0x001fe20000000010 */
[----:B------:R-:W-:Y:S06]  /*03b0*/  BRA `(.L_x_15765) ;  /* 0x0000000800f47947 */ /* 0x000fec0003800000 */
.L_x_15768:
        /* <DEDUP_REMOVED lines=10> */
.L_x_15771:
[----:B------:R-:W2:Y:S02]  /*0460*/  LDG.E.U16 R6, desc[UR36][R6.64] ;  /* 0x0000002406067981 */ /* 0x000ea4000c1e1500 */
[----:B--2---:R-:W-:-:S06]  /*0470*/  HADD2.F32 R4, -RZ, R6.H0_H0 ;  /* 0x20000006ff047230 */ /* 0x004fcc0000004100 */
[----:B------:R-:W0:Y:S02]  /*0480*/  F2I.S64.TRUNC R4, R4 ;  /* 0x0000000400047311 */ /* 0x000e24000020d900 */
[----:B0-----:R-:W-:Y:S01]  /*0490*/  PRMT R16, R4, 0x7610, R16 ;  /* 0x0000761004107816 */ /* 0x001fe20000000010 */
[----:B------:R-:W-:Y:S06]  /*04a0*/  BRA `(.L_x_15765) ;  /* 0x0000000800b87947 */ /* 0x000fec0003800000 */
.L_x_15770:
[----:B------:R-:W2:Y:S02]  /*04b0*/  LDG.E.64 R4, desc[UR36][R6.64] ;  /* 0x0000002406047981 */ /* 0x000ea4000c1e1b00 */
[----:B--2---:R-:W0:Y:S02]  /*04c0*/  F2I.S64.F64.TRUNC R4, R4 ;  /* 0x0000000400047311 */ /* 0x004e24000030d900 */
[----:B0-----:R-:W-:Y:S01]  /*04d0*/  PRMT R16, R4, 0x7610, R16 ;  /* 0x0000761004107816 */ /* 0x001fe20000000010 */
[----:B------:R-:W-:Y:S06]  /*04e0*/  BRA `(.L_x_15765) ;  /* 0x0000000800a87947 */ /* 0x000fec0003800000 */
.L_x_15760:
        /* <DEDUP_REMOVED lines=12> */
.L_x_15774:
[----:B------:R-:W2:Y:S02]  /*05b0*/  LDG.E.64 R6, desc[UR36][R6.64] ;  /* 0x0000002406067981 */ /* 0x000ea4000c1e1b00 */
[----:B--2---:R-:W0:Y:S02]  /*05c0*/  F2I.S64.F64.TRUNC R4, R6 ;  /* 0x0000000600047311 */ /* 0x004e24000030d900 */
[----:B0-----:R-:W-:Y:S01]  /*05d0*/  PRMT R16, R4, 0x7610, R16 ;  /* 0x0000761004107816 */ /* 0x001fe20000000010 */
[----:B------:R-:W-:Y:S06]  /*05e0*/  BRA `(.L_x_15765) ;  /* 0x0000000800687947 */ /* 0x000fec0003800000 */
.L_x_15773:
        /* <DEDUP_REMOVED lines=24> */
[----:B------:R-:W0:Y:S02]  /*0770*/  F2I.S64.TRUNC R4, R3 ;  /* 0x0000000300047311 */ /* 0x000e24000020d900 */
[----:B0-----:R-:W-:Y:S01]  /*0780*/  PRMT R16, R4, 0x7610, R16 ;  /* 0x0000761004107816 */ /* 0x001fe20000000010 */
[----:B------:R-:W-:Y:S06]  /*0790*/  BRA `(.L_x_15765) ;  /* 0x0000000400fc7947 */ /* 0x000fec0003800000 */
.L_x_15776:
        /* <DEDUP_REMOVED lines=12> */
[----:B------:R-:W0:Y:S02]  /*0860*/  F2I.S64.TRUNC R4, R0 ;  /* 0x0000000000047311 */ /* 0x000e24000020d900 */
[----:B0-----:R-:W-:Y:S01]  /*0870*/  PRMT R16, R4, 0x7610, R16 ;  /* 0x0000761004107816 */ /* 0x001fe20000000010 */
[----:B------:R-:W-:Y:S06]  /*0880*/  BRA `(.L_x_15765) ;  /* 0x0000000400c07947 */ /* 0x000fec0003800000 */
.L_x_15775:
[----:B------:R-:W2:Y:S02]  /*0890*/  LDG.E.U16 R4, desc[UR36][R6.64] ;  /* 0x0000002406047981 */ /* 0x000ea4000c1e1500 */
[----:B--2---:R-:W-:-:S06]  /*08a0*/  IMAD.U32 R4, R4, 0x10000, RZ ;  /* 0x0001000004047824 */ /* 0x004fcc00078e00ff */
[----:B------:R-:W0:Y:S02]  /*08b0*/  F2I.S64.TRUNC R4, R4 ;  /* 0x0000000400047311 */ /* 0x000e24000020d900 */
[----:B0-----:R-:W-:Y:S01]  /*08c0*/  PRMT R16, R4, 0x7610, R16 ;  /* 0x0000761004107816 */ /* 0x001fe20000000010 */
[----:B------:R-:W-:Y:S06]  /*08d0*/  BRA `(.L_x_15765) ;  /* 0x0000000400ac7947 */ /* 0x000fec0003800000 */
.L_x_15772:
        /* <DEDUP_REMOVED lines=10> */
.L_x_15779:
        /* <DEDUP_REMOVED lines=21> */
.L_x_15783:
[----:B------:R-:W-:Y:S05]  /*0ad0*/  BSYNC.RECONVERGENT B1 ;  /* 0x0000000000017941 */ /* 0x000fea0003800200 */
.L_x_15782:
[----:B------:R-:W-:Y:S01]  /*0ae0*/  IMAD.SHL.U32 R0, R0, 0x100000, RZ ;  /* 0x0010000000007824 */ /* 0x000fe200078e00ff */
[----:B------:R-:W-:-:S04]  /*0af0*/  LEA R3, R3, 0x3b800000, 0x17 ;  /* 0x3b80000003037811 */ /* 0x000fc800078eb8ff */
[----:B------:R-:W-:-:S07]  /*0b00*/  LOP3.LUT R4, R3, R0, R7, 0xfe, !PT ;  /* 0x0000000003047212 */ /* 0x000fce00078efe07 */
.L_x_15781:
[----:B------:R-:W-:Y:S05]  /*0b10*/  BSYNC.RECONVERGENT B0 ;  /* 0x0000000000007941 */ /* 0x000fea0003800200 */
.L_x_15780:
[----:B------:R-:W0:Y:S02]  /*0b20*/  F2I.S64.TRUNC R4, R4 ;  /* 0x0000000400047311 */ /* 0x000e24000020d900 */
[----:B0-----:R-:W-:Y:S01]  /*0b30*/  PRMT R16, R4, 0x7610, R16 ;  /* 0x0000761004107816 */ /* 0x001fe20000000010 */
[----:B------:R-:W-:Y:S06]  /*0b40*/  BRA `(.L_x_15765) ;  /* 0x0000000400107947 */ /* 0x000fec0003800000 */
.L_x_15778:
        /* <DEDUP_REMOVED lines=21> */
.L_x_15787:
[----:B------:R-:W-:Y:S05]  /*0ca0*/  BSYNC.RECONVERGENT B1 ;  /* 0x0000000000017941 */ /* 0x000fea0003800200 */
.L_x_15786:
[----:B------:R-:W-:Y:S01]  /*0cb0*/  IMAD.SHL.U32 R0, R0, 0x200000, RZ ;  /* 0x0020000000007824 */ /* 0x000fe200078e00ff */
[----:B------:R-:W-:-:S04]  /*0cc0*/  LEA R3, R3, 0x37800000, 0x17 ;  /* 0x3780000003037811 */ /* 0x000fc800078eb8ff */
[----:B------:R-:W-:-:S07]  /*0cd0*/  LOP3.LUT R4, R3, R0, R7, 0xfe, !PT ;  /* 0x0000000003047212 */ /* 0x000fce00078efe07 */
.L_x_15785:
[----:B------:R-:W-:Y:S05]  /*0ce0*/  BSYNC.RECONVERGENT B0 ;  /* 0x0000000000007941 */ /* 0x000fea0003800200 */
.L_x_15784:
[----:B------:R-:W0:Y:S02]  /*0cf0*/  F2I.S64.TRUNC R4, R4 ;  /* 0x0000000400047311 */ /* 0x000e24000020d900 */
[----:B0-----:R-:W-:Y:S01]  /*0d00*/  PRMT R16, R4, 0x7610, R16 ;  /* 0x0000761004107816 */ /* 0x001fe20000000010 */
[----:B------:R-:W-:Y:S06]  /*0d10*/  BRA `(.L_x_15765) ;  /* 0x00000000009c7947 */ /* 0x000fec0003800000 */
.L_x_15777:
[----:B------:R-:W-:-:S09]  /*0d20*/  UISETP.NE.AND UP0, UPT, UR4, 0x1c, UPT ;  /* 0x0000001c0400788c */ /* 0x000fd2000bf05270 */
[----:B------:R-:W-:Y:S05]  /*0d30*/  BRA.U !UP0, `(.L_x_15788) ;  /* 0x0000000108907547 */ /* 0x000fea000b800000 */
[----:B------:R-:W-:-:S09]  /*0d40*/  UISETP.NE.AND UP0, UPT, UR4, 0x1d, UPT ;  /* 0x0000001d0400788c */ /* 0x000fd2000bf05270 */
[----:B------:R-:W-:Y:S05]  /*0d50*/  BRA.U !UP0, `(.L_x_15789) ;  /* 0x0000000108807547 */ /* 0x000fea000b800000 */
[----:B------:R-:W-:-:S09]  /*0d60*/  UISETP.NE.AND UP0, UPT, UR4, 0x2c, UPT ;  /* 0x0000002c0400788c */ /* 0x000fd2000bf05270 */
[----:B------:R-:W-:Y:S05]  /*0d70*/  BRA.U !UP0, `(.L_x_15790) ;  /* 0x0000000108487547 */ /* 0x000fea000b800000 */
.L_x_15764:
        /* <DEDUP_REMOVED lines=16> */
.L_x_15791:
[----:B------:R-:W-:Y:S01]  /*0e80*/  PRMT R16, RZ, 0x7610, R16 ;  /* 0x00007610ff107816 */ /* 0x000fe20000000010 */
[----:B------:R-:W-:Y:S06]  /*0e90*/  BRA `(.L_x_15765) ;  /* 0x00000000003c7947 */ /* 0x000fec0003800000 */
.L_x_15790:
        /* <DEDUP_REMOVED lines=8> */
.L_x_15793:
[----:B------:R-:W-:Y:S05]  /*0f20*/  BSYNC.RECONVERGENT B0 ;  /* 0x0000000000007941 */ /* 0x000fea0003800200 */
.L_x_15792:
[----:B------:R-:W0:Y:S02]  /*0f30*/  F2I.S64.TRUNC R4, R4 ;  /* 0x0000000400047311 */ /* 0x000e24000020d900 */
[----:B0-----:R-:W-:Y:S01]  /*0f40*/  PRMT R16, R4, 0x7610, R16 ;  /* 0x0000761004107816 */ /* 0x001fe20000000010 */
[----:B------:R-:W-:Y:S06]  /*0f50*/  BRA `(.L_x_15765) ;  /* 0x00000000000c7947 */ /* 0x000fec0003800000 */
.L_x_15789:
[----:B------:R0:W5:Y:S01]  /*0f60*/  LDG.E.U8 R16, desc[UR36][R6.64] ;  /* 0x0000002406107981 */ /* 0x000162000c1e1100 */
[----:B------:R-:W-:Y:S05]  /*0f70*/  BRA `(.L_x_15765) ;  /* 0x0000000000047947 */ /* 0x000fea0003800000 */
.L_x_15788:
[----:B------:R0:W5:Y:S02]  /*0f80*/  LDG.E.U8 R16, desc[UR36][R6.64] ;  /* 0x0000002406107981 */ /* 0x000164000c1e1100 */
.L_x_15765:
[----:B------:R-:W-:-:S07]  /*0f90*/  VIADD R19, R2, 0x80 ;  /* 0x0000008002137836 */ /* 0x000fce0000000000 */
.L_x_15759:
[----:B------:R-:W-:Y:S05]  /*0fa0*/  BSYNC.RECONVERGENT B6 ;  /* 0x0000000000067941 */ /* 0x000fea0003800200 */
.L_x_15758:
        /* <DEDUP_REMOVED lines=23> */
.L_x_15799:
[----:B------:R0:W5:Y:S01]  /*1120*/  LDG.E.U8 R17, desc[UR36][R6.64] ;  /* 0x0000002406117981 */ /* 0x000162000c1e1100 */
[----:B------:R-:W-:Y:S05]  /*1130*/  BRA `(.L_x_15801) ;  /* 0x0000000c00607947 */ /* 0x000fea0003800000 */
.L_x_15798:
        /* <DEDUP_REMOVED lines=8> */
.L_x_15803:
[----:B------:R4:W5:Y:S01]  /*11c0*/  LDG.E.U8 R17, desc[UR36][R6.64] ;  /* 0x0000002406117981 */ /* 0x000962000c1e1100 */
[----:B------:R-:W-:Y:S05]  /*11d0*/  BRA `(.L_x_15801) ;  /* 0x0000000c00387947 */ /* 0x000fea0003800000 */
.L_x_15802:
[----:B------:R0:W5:Y:S01]  /*11e0*/  LDG.E.U16 R17, desc[UR36][R6.64] ;  /* 0x0000002406117981 */ /* 0x000162000c1e1500 */
[----:B------:R-:W-:Y:S05]  /*11f0*/  BRA `(.L_x_15801) ;  /* 0x0000000c00307947 */ /* 0x000fea0003800000 */
.L_x_15797:
        /* <DEDUP_REMOVED lines=10> */
.L_x_15805:
[----:B------:R-:W2:Y:S02]  /*12a0*/  LDG.E.U16 R4, desc[UR36][R6.64] ;  /* 0x0000002406047981 */ /* 0x000ea4000c1e1500 */
[----:B--2---:R-:W-:-:S06]  /*12b0*/  HADD2.F32 R4, -RZ, R4.H0_H0 ;  /* 0x20000004ff047230 */ /* 0x004fcc0000004100 */
[----:B------:R-:W0:Y:S02]  /*12c0*/  F2I.S64.TRUNC R4, R4 ;  /* 0x0000000400047311 */ /* 0x000e24000020d900 */
[----:B0-----:R-:W-:Y:S01]  /*12d0*/  PRMT R17, R4, 0x7610, R17 ;  /* 0x0000761004117816 */ /* 0x001fe20000000011 */
[----:B------:R-:W-:Y:S06]  /*12e0*/  BRA `(.L_x_15801) ;  /* 0x0000000800f47947 */ /* 0x000fec0003800000 */
.L_x_15804:
        /* <DEDUP_REMOVED lines=10> */
.L_x_15807:
[----:B------:R-:W2:Y:S02]  /*1390*/  LDG.E.U16 R6, desc[UR36][R6.64] ;  /* 0x0000002406067981 */ /* 0x000ea4000c1e1500 */
[----:B--2---:R-:W-:-:S06]  /*13a0*/  HADD2.F32 R4, -RZ, R6.H0_H0 ;  /* 0x20000006ff047230 */ /* 0x004fcc0000004100 */
[----:B------:R-:W0:Y:S02]  /*13b0*/  F2I.S64.TRUNC R4, R4 ;  /* 0x0000000400047311 */ /* 0x000e24000020d900 */
[----:B0-----:R-:W-:Y:S01]  /*13c0*/  PRMT R17, R4, 0x7610, R17 ;  /* 0x0000761004117816 */ /* 0x001fe20000000011 */
[----:B------:R-:W-:Y:S06]  /*13d0*/  BRA `(.L_x_15801) ;  /* 0x0000000800b87947 */ /* 0x000fec0003800000 */
.L_x_15806:
[----:B------:R-:W2:Y:S02]  /*13e0*/  LDG.E.64 R4, desc[UR36][R6.64] ;  /* 0x0000002406047981 */ /* 0x000ea4000c1e1b00 */
[----:B--2---:R-:W0:Y:S02]  /*13f0*/  F2I.S64.F64.TRUNC R4, R4 ;  /* 0x0000000400047311 */ /* 0x004e24000030d900 */
[----:B0-----:R-:W-:Y:S01]  /*1400*/  PRMT R17, R4, 0x7610, R17 ;  /* 0x0000761004117816 */ /* 0x001fe20000000011 */
[----:B------:R-:W-:Y:S06]  /*1410*/  BRA `(.L_x_15801) ;  /* 0x0000000800a87947 */ /* 0x000fec0003800000 */
.L_x_15796:
        /* <DEDUP_REMOVED lines=12> */
.L_x_15810:
[----:B------:R-:W2:Y:S02]  /*14e0*/  LDG.E.64 R6, desc[UR36][R6.64] ;  /* 0x0000002406067981 */ /* 0x000ea4000c1e1b00 */
[----:B--2---:R-:W0:Y:S02]  /*14f0*/  F2I.S64.F64.TRUNC R4, R6 ;  /* 0x0000000600047311 */ /* 0x004e24000030d900 */
[----:B0-----:R-:W-:Y:S01]  /*1500*/  PRMT R17, R4, 0x7610, R17 ;  /* 0x0000761004117816 */ /* 0x001fe20000000011 */
[----:B------:R-:W-:Y:S06]  /*1510*/  BRA `(.L_x_15801) ;  /* 0x0000000800687947 */ /* 0x000fec0003800000 */
.L_x_15809:
        /* <DEDUP_REMOVED lines=27> */
.L_x_15812:
        /* <DEDUP_REMOVED lines=12> */
[----:B------:R-:W0:Y:S02]  /*1790*/  F2I.S64.TRUNC R4, R0 ;  /* 0x0000000000047311 */ /* 0x000e24000020d900 */
[----:B0-----:R-:W-:Y:S01]  /*17a0*/  PRMT R17, R4, 0x7610, R17 ;  /* 0x0000761004117816 */ /* 0x001fe20000000011 */
[----:B------:R-:W-:Y:S06]  /*17b0*/  BRA `(.L_x_15801) ;  /* 0x0000000400c07947 */ /* 0x000fec0003800000 */
.L_x_15811:
[----:B------:R-:W2:Y:S02]  /*17c0*/  LDG.E.U16 R4, desc[UR36][R6.64] ;  /* 0x0000002406047981 */ /* 0x000ea4000c1e1500 */
[----:B--2---:R-:W-:-:S06]  /*17d0*/  IMAD.U32 R4, R4, 0x10000, RZ ;  /* 0x0001000004047824 */ /* 0x004fcc00078e00ff */
[----:B------:R-:W0:Y:S02]  /*17e0*/  F2I.S64.TRUNC R4, R4 ;  /* 0x0000000400047311 */ /* 0x000e24000020d900 */
[----:B0-----:R-:W-:Y:S01]  /*17f0*/  PRMT R17, R4, 0x7610, R17 ;  /* 0x0000761004117816 */ /* 0x001fe20000000011 */
[----:B------:R-:W-:Y:S06]  /*1800*/  BRA `(.L_x_15801) ;  /* 0x0000000400ac7947 */ /* 0x000fec0003800000 */
.L_x_15808:
        /* <DEDUP_REMOVED lines=10> */
.L_x_15815:
        /* <DEDUP_REMOVED lines=21> */
.L_x_15819:
[----:B------:R-:W-:Y:S05]  /*1a00*/  BSYNC.RECONVERGENT B1 ;  /* 0x0000000000017941 */ /* 0x000fea0003800200 */
.L_x_15818:
[----:B------:R-:W-:Y:S01]  /*1a10*/  IMAD.SHL.U32 R0, R0, 0x100000, RZ ;  /* 0x0010000000007824 */ /* 0x000fe200078e00ff */
[----:B------:R-:W-:-:S04]  /*1a20*/  LEA R3, R3, 0x3b800000, 0x17 ;  /* 0x3b80000003037811 */ /* 0x000fc800078eb8ff */
[----:B------:R-:W-:-:S07]  /*1a30*/  LOP3.LUT R4, R3, R0, R7, 0xfe, !PT ;  /* 0x0000000003047212 */ /* 0x000fce00078efe07 */
.L_x_15817:
[----:B------:R-:W-:Y:S05]  /*1a40*/  BSYNC.RECONVERGENT B0 ;  /* 0x0000000000007941 */ /* 0x000fea0003800200 */
.L_x_15816:
[----:B------:R-:W0:Y:S02]  /*1a50*/  F2I.S64.TRUNC R4, R4 ;  /* 0x0000000400047311 */ /* 0x000e24000020d900 */
[----:B0-----:R-:W-:Y:S01]  /*1a60*/  PRMT R17, R4, 0x7610, R17 ;  /* 0x0000761004117816 */ /* 0x001fe20000000011 */
[----:B------:R-:W-:Y:S06]  /*1a70*/  BRA `(.L_x_15801) ;  /* 0x0000000400107947 */ /* 0x000fec0003800000 */
.L_x_15814:
        /* <DEDUP_REMOVED lines=21> */
.L_x_15823:
[----:B------:R-:W-:Y:S05]  /*1bd0*/  BSYNC.RECONVERGENT B1 ;  /* 0x0000000000017941 */ /* 0x000fea0003800200 */
.L_x_15822:
[----:B------:R-:W-:Y:S01]  /*1be0*/  IMAD.SHL.U32 R0, R0, 0x200000, RZ ;  /* 0x0020000000007824 */ /* 0x000fe200078e00ff */
[----:B------:R-:W-:-:S04]  /*1bf0*/  LEA R3, R3, 0x37800000, 0x17 ;  /* 0x3780000003037811 */ /* 0x000fc800078eb8ff */
[----:B------:R-:W-:-:S07]  /*1c00*/  LOP3.LUT R4, R3, R0, R7, 0xfe, !PT ;  /* 0x0000000003047212 */ /* 0x000fce00078efe07 */
.L_x_15821:
[----:B------:R-:W-:Y:S05]  /*1c10*/  BSYNC.RECONVERGENT B0 ;  /* 0x0000000000007941 */ /* 0x000fea0003800200 */
.L_x_15820:
[----:B------:R-:W0:Y:S02]  /*1c20*/  F2I.S64.TRUNC R4, R4 ;  /* 0x0000000400047311 */ /* 0x000e24000020d900 */
[----:B0-----:R-:W-:Y:S01]  /*1c30*/  PRMT R17, R4, 0x7610, R17 ;  /* 0x0000761004117816 */ /* 0x001fe20000000011 */
[----:B------:R-:W-:Y:S06]  /*1c40*/  BRA `(.L_x_15801) ;  /* 0x00000000009c7947 */ /* 0x000fec0003800000 */
.L_x_15813:
        /* <DEDUP_REMOVED lines=14> */
.L_x_15827:
[----:B------:R-:W-:Y:S05]  /*1d30*/  BSYNC.RECONVERGENT B0 ;  /* 0x0000000000007941 */ /* 0x000fea0003800200 */
.L_x_15826:
[----:B------:R-:W0:Y:S02]  /*1d40*/  F2I.S64.TRUNC R4, R4 ;  /* 0x0000000400047311 */ /* 0x000e24000020d900 */
[----:B0-----:R-:W-:Y:S01]  /*1d50*/  PRMT R17, R4, 0x7610, R17 ;  /* 0x0000761004117816 */ /* 0x001fe20000000011 */
[----:B------:R-:W-:Y:S06]  /*1d60*/  BRA `(.L_x_15801) ;  /* 0x0000000000547947 */ /* 0x000fec0003800000 */
.L_x_15800:
        /* <DEDUP_REMOVED lines=16> */
.L_x_15828:
[----:B------:R-:W-:Y:S01]  /*1e70*/  PRMT R17, RZ, 0x7610, R17 ;  /* 0x00007610ff117816 */ /* 0x000fe20000000011 */
[----:B------:R-:W-:Y:S06]  /*1e80*/  BRA `(.L_x_15801) ;  /* 0x00000000000c7947 */ /* 0x000fec0003800000 */
.L_x_15825:
[----:B------:R1:W5:Y:S01]  /*1e90*/  LDG.E.U8 R17, desc[UR36][R6.64] ;  /* 0x0000002406117981 */ /* 0x000362000c1e1100 */
[----:B------:R-:W-:Y:S05]  /*1ea0*/  BRA `(.L_x_15801) ;  /* 0x0000000000047947 */ /* 0x000fea0003800000 */
.L_x_15824:
[----:B------:R0:W5:Y:S02]  /*1eb0*/  LDG.E.U8 R17, desc[UR36][R6.64] ;  /* 0x0000002406117981 */ /* 0x000164000c1e1100 */
.L_x_15801:
[----:B------:R-:W-:-:S07]  /*1ec0*/  VIADD R19, R19, 0x80 ;  /* 0x0000008013137836 */ /* 0x000fce0000000000 */
.L_x_15795:
[----:B------:R-:W-:Y:S05]  /*1ed0*/  BSYNC.RECONVERGENT B6 ;  /* 0x0000000000067941 */ /* 0x000fea0003800200 */
.L_x_15794:
        /* <DEDUP_REMOVED lines=23> */
.L_x_15834:
[----:B------:R0:W5:Y:S01]  /*2050*/  LDG.E.U8 R18, desc[UR36][R6.64] ;  /* 0x0000002406127981 */ /* 0x000162000c1e1100 */
[----:B------:R-:W-:Y:S05]  /*2060*/  BRA `(.L_x_15836) ;  /* 0x0000000c00607947 */ /* 0x000fea0003800000 */
.L_x_15833:
        /* <DEDUP_REMOVED lines=8> */
.L_x_15838:
[----:B------:R3:W5:Y:S01]  /*20f0*/  LDG.E.U8 R18, desc[UR36][R6.64] ;  /* 0x0000002406127981 */ /* 0x000762000c1e1100 */
[----:B------:R-:W-:Y:S05]  /*2100*/  BRA `(.L_x_15836) ;  /* 0x0000000c00387947 */ /* 0x000fea0003800000 */
.L_x_15837:
[----:B------:R0:W5:Y:S01]  /*2110*/  LDG.E.U16 R18, desc[UR36][R6.64] ;  /* 0x0000002406127981 */ /* 0x000162000c1e1500 */
[----:B------:R-:W-:Y:S05]  /*2120*/  BRA `(.L_x_15836) ;  /* 0x0000000c00307947 */ /* 0x000fea0003800000 */
.L_x_15832:
        /* <DEDUP_REMOVED lines=10> */
.L_x_15840:
[----:B------:R-:W2:Y:S02]  /*21d0*/  LDG.E.U16 R4, desc[UR36][R6.64] ;  /* 0x0000002406047981 */ /* 0x000ea4000c1e1500 */
[----:B--2---:R-:W-:-:S06]  /*21e0*/  HADD2.F32 R4, -RZ, R4.H0_H0 ;  /* 0x20000004ff047230 */ /* 0x004fcc0000004100 */
[----:B------:R-:W0:Y:S02]  /*21f0*/  F2I.S64.TRUNC R4, R4 ;  /* 0x0000000400047311 */ /* 0x000e24000020d900 */
[----:B0-----:R-:W-:Y:S01]  /*2200*/  PRMT R18, R4, 0x7610, R18 ;  /* 0x0000761004127816 */ /* 0x001fe20000000012 */
[----:B------:R-:W-:Y:S06]  /*2210*/  BRA `(.L_x_15836) ;  /* 0x0000000800f47947 */ /* 0x000fec0003800000 */
.L_x_15839:
        /* <DEDUP_REMOVED lines=10> */
.L_x_15842:
[----:B------:R-:W2:Y:S02]  /*22c0*/  LDG.E.U16 R6, desc[UR36][R6.64] ;  /* 0x0000002406067981 */ /* 0x000ea4000c1e1500 */
[----:B--2---:R-:W-:-:S06]  /*22d0*/  HADD2.F32 R4, -RZ, R6.H0_H0 ;  /* 0x20000006ff047230 */ /* 0x004fcc0000004100 */
[----:B------:R-:W0:Y:S02]  /*22e0*/  F2I.S64.TRUNC R4, R4 ;  /* 0x0000000400047311 */ /* 0x000e24000020d900 */
[----:B0-----:R-:W-:Y:S01]  /*22f0*/  PRMT R18, R4, 0x7610, R18 ;  /* 0x0000761004127816 */ /* 0x001fe20000000012 */
[----:B------:R-:W-:Y:S06]  /*2300*/  BRA `(.L_x_15836) ;  /* 0x0000000800b87947 */ /* 0x000fec0003800000 */
.L_x_15841:
[----:B------:R-:W2:Y:S02]  /*2310*/  LDG.E.64 R4, desc[UR36][R6.64] ;  /* 0x0000002406047981 */ /* 0x000ea4000c1e1b00 */
[----:B--2---:R-:W0:Y:S02]  /*2320*/  F2I.S64.F64.TRUNC R4, R4 ;  /* 0x0000000400047311 */ /* 0x004e24000030d900 */
[----:B0-----:R-:W-:Y:S01]  /*2330*/  PRMT R18, R4, 0x7610, R18 ;  /* 0x0000761004127816 */ /* 0x001fe20000000012 */
[----:B------:R-:W-:Y:S06]  /*2340*/  BRA `(.L_x_15836) ;  /* 0x0000000800a87947 */ /* 0x000fec0003800000 */
.L_x_15831:
        /* <DEDUP_REMOVED lines=12> */
.L_x_15845:
[----:B------:R-:W2:Y:S02]  /*2410*/  LDG.E.64 R6, desc[UR36][R6.64] ;  /* 0x0000002406067981 */ /* 0x000ea4000c1e1b00 */
[----:B--2---:R-:W0:Y:S02]  /*2420*/  F2I.S64.F64.TRUNC R4, R6 ;  /* 0x0000000600047311 */ /* 0x004e24000030d900 */
[----:B0-----:R-:W-:Y:S01]  /*2430*/  PRMT R18, R4, 0x7610, R18 ;  /* 0x0000761004127816 */ /* 0x001fe20000000012 */
[----:B------:R-:W-:Y:S06]  /*2440*/  BRA `(.L_x_15836) ;  /* 0x0000000800687947 */ /* 0x000fec0003800000 */
.L_x_15844:
        /* <DEDUP_REMOVED lines=27> */
.L_x_15847:
        /* <DEDUP_REMOVED lines=15> */
.L_x_15846:
[----:B------:R-:W2:Y:S02]  /*26f0*/  LDG.E.U16 R4, desc[UR36][R6.64] ;  /* 0x0000002406047981 */ /* 0x000ea4000c1e1500 */
[----:B--2---:R-:W-:-:S06]  /*2700*/  IMAD.U32 R4, R4, 0x10000, RZ ;  /* 0x0001000004047824 */ /* 0x004fcc00078e00ff */
[----:B------:R-:W0:Y:S02]  /*2710*/  F2I.S64.TRUNC R4, R4 ;  /* 0x0000000400047311 */ /* 0x000e24000020d900 */
[----:B0-----:R-:W-:Y:S01]  /*2720*/  PRMT R18, R4, 0x7610, R18 ;  /* 0x0000761004127816 */ /* 0x001fe20000000012 */
[----:B------:R-:W-:Y:S06]  /*2730*/  BRA `(.L_x_15836) ;  /* 0x0000000400ac7947 */ /* 0x000fec0003800000 */
.L_x_15843:
        /* <DEDUP_REMOVED lines=10> */
.L_x_15850:
        /* <DEDUP_REMOVED lines=21> */
.L_x_15854:
[----:B------:R-:W-:Y:S05]  /*2930*/  BSYNC.RECONVERGENT B1 ;  /* 0x0000000000017941 */ /* 0x000fea0003800200 */
.L_x_15853:
[----:B------:R-:W-:Y:S01]  /*2940*/  IMAD.SHL.U32 R0, R0, 0x100000, RZ ;  /* 0x0010000000007824 */ /* 0x000fe200078e00ff */
[----:B------:R-:W-:-:S04]  /*2950*/  LEA R3, R3, 0x3b800000, 0x17 ;  /* 0x3b80000003037811 */ /* 0x000fc800078eb8ff */
[----:B------:R-:W-:-:S07]  /*2960*/  LOP3.LUT R4, R3, R0, R7, 0xfe, !PT ;  /* 0x0000000003047212 */ /* 0x000fce00078efe07 */
.L_x_15852:
[----:B------:R-:W-:Y:S05]  /*2970*/  BSYNC.RECONVERGENT B0 ;  /* 0x0000000000007941 */ /* 0x000fea0003800200 */
.L_x_15851:
[----:B------:R-:W0:Y:S02]  /*2980*/  F2I.S64.TRUNC R4, R4 ;  /* 0x0000000400047311 */ /* 0x000e24000020d900 */
[----:B0-----:R-:W-:Y:S01]  /*2990*/  PRMT R18, R4, 0x7610, R18 ;  /* 0x0000761004127816 */ /* 0x001fe20000000012 */
[----:B------:R-:W-:Y:S06]  /*29a0*/  BRA `(.L_x_15836) ;  /* 0x0000000400107947 */ /* 0x000fec0003800000 */
.L_x_15849:
        /* <DEDUP_REMOVED lines=21> */
.L_x_15858:
[----:B------:R-:W-:Y:S05]  /*2b00*/  BSYNC.RECONVERGENT B1 ;  /* 0x0000000000017941 */ /* 0x000fea0003800200 */
.L_x_15857:
[----:B------:R-:W-:Y:S01]  /*2b10*/  IMAD.SHL.U32 R0, R0, 0x200000, RZ ;  /* 0x0020000000007824 */ /* 0x000fe200078e00ff */
[----:B------:R-:W-:-:S04]  /*2b20*/  LEA R3, R3, 0x37800000, 0x17 ;  /* 0x3780000003037811 */ /* 0x000fc800078eb8ff */
[----:B------:R-:W-:-:S07]  /*2b30*/  LOP3.LUT R4, R3, R0, R7, 0xfe, !PT ;  /* 0x0000000003047212 */ /* 0x000fce00078efe07 */
.L_x_15856:
[----:B------:R-:W-:Y:S05]  /*2b40*/  BSYNC.RECONVERGENT B0 ;  /* 0x0000000000007941 */ /* 0x000fea0003800200 */
.L_x_15855:
[----:B------:R-:W0:Y:S02]  /*2b50*/  F2I.S64.TRUNC R4, R4 ;  /* 0x0000000400047311 */ /* 0x000e24000020d900 */
[----:B0-----:R-:W-:Y:S01]  /*2b60*/  PRMT R18, R4, 0x7610, R18 ;  /* 0x0000761004127816 */ /* 0x001fe20000000012 */
[----:B------:R-:W-:Y:S06]  /*2b70*/  BRA `(.L_x_15836) ;  /* 0x00000000009c7947 */ /* 0x000fec0003800000 */
.L_x_15848:
        /* <DEDUP_REMOVED lines=14> */
.L_x_15862:
[----:B------:R-:W-:Y:S05]  /*2c60*/  BSYNC.RECONVERGENT B0 ;  /* 0x0000000000007941 */ /* 0x000fea0003800200 */
.L_x_15861:
[----:B------:R-:W0:Y:S02]  /*2c70*/  F2I.S64.TRUNC R4, R4 ;  /* 0x0000000400047311 */ /* 0x000e24000020d900 */
[----:B0-----:R-:W-:Y:S01]  /*2c80*/  PRMT R18, R4, 0x7610, R18 ;  /* 0x0000761004127816 */ /* 0x001fe20000000012 */
[----:B------:R-:W-:Y:S06]  /*2c90*/  BRA `(.L_x_15836) ;  /* 0x0000000000547947 */ /* 0x000fec0003800000 */
.L_x_15835:
        /* <DEDUP_REMOVED lines=16> */
.L_x_15863:
[----:B------:R-:W-:Y:S01]  /*2da0*/  PRMT R18, RZ, 0x7610, R18 ;  /* 0x00007610ff127816 */ /* 0x000fe20000000012 */
[----:B------:R-:W-:Y:S06]  /*2db0*/  BRA `(.L_x_15836) ;  /* 0x00000000000c7947 */ /* 0x000fec0003800000 */
.L_x_15860:
[----:B------:R2:W5:Y:S01]  /*2dc0*/  LDG.E.U8 R18, desc[UR36][R6.64] ;  /* 0x0000002406127981 */ /* 0x000562000c1e1100 */
[----:B------:R-:W-:Y:S05]  /*2dd0*/  BRA `(.L_x_15836) ;  /* 0x0000000000047947 */ /* 0x000fea0003800000 */
.L_x_15859:
[----:B------:R1:W5:Y:S02]  /*2de0*/  LDG.E.U8 R18, desc[UR36][R6.64] ;  /* 0x0000002406127981 */ /* 0x000364000c1e1100 */
.L_x_15836:
[----:B------:R-:W-:-:S07]  /*2df0*/  VIADD R19, R19, 0x80 ;  /* 0x0000008013137836 */ /* 0x000fce0000000000 */
.L_x_15830:
[----:B------:R-:W-:Y:S05]  /*2e00*/  BSYNC.RECONVERGENT B6 ;  /* 0x0000000000067941 */ /* 0x000fea0003800200 */
.L_x_15829:
        /* <DEDUP_REMOVED lines=23> */
.L_x_15869:
[----:B------:R0:W5:Y:S01]  /*2f80*/  LDG.E.U8 R24, desc[UR36][R6.64] ;  /* 0x0000002406187981 */ /* 0x000162000c1e1100 */
[----:B------:R-:W-:Y:S05]  /*2f90*/  BRA `(.L_x_15865) ;  /* 0x0000000c005c7947 */ /* 0x000fea0003800000 */
.L_x_15868:
        /* <DEDUP_REMOVED lines=8> */
.L_x_15872:
[----:B------:R0:W5:Y:S01]  /*3020*/  LDG.E.U8 R24, desc[UR36][R6.64] ;  /* 0x0000002406187981 */ /* 0x000162000c1e1100 */
[----:B------:R-:W-:Y:S05]  /*3030*/  BRA `(.L_x_15865) ;  /* 0x0000000c00347947 */ /* 0x000fea0003800000 */
.L_x_15871:
[----:B------:R0:W5:Y:S01]  /*3040*/  LDG.E.U16 R24, desc[UR36][R6.64] ;  /* 0x0000002406187981 */ /* 0x000162000c1e1500 */
[----:B------:R-:W-:Y:S05]  /*3050*/  BRA `(.L_x_15865) ;  /* 0x0000000c002c7947 */ /* 0x000fea0003800000 */
.L_x_15867:
        /* <DEDUP_REMOVED lines=10> */
.L_x_15874:
[----:B------:R-:W2:Y:S02]  /*3100*/  LDG.E.U16 R4, desc[UR36][R6.64] ;  /* 0x0000002406047981 */ /* 0x000ea4000c1e1500 */
[----:B--2---:R-:W-:-:S06]  /*3110*/  HADD2.F32 R4, -RZ, R4.H0_H0 ;  /* 0x20000004ff047230 */ /* 0x004fcc0000004100 */
[----:B------:R-:W0:Y:S02]  /*3120*/  F2I.S64.TRUNC R4, R4 ;  /* 0x0000000400047311 */ /* 0x000e24000020d900 */
[----:B0-----:R-:W-:Y:S01]  /*3130*/  PRMT R24, R4, 0x7610, R24 ;  /* 0x0000761004187816 */ /* 0x001fe20000000018 */
[----:B------:R-:W-:Y:S06]  /*3140*/  BRA `(.L_x_15865) ;  /* 0x0000000800f07947 */ /* 0x000fec0003800000 */
.L_x_15873:
        /* <DEDUP_REMOVED lines=10> */
.L_x_15876:
[----:B------:R-:W2:Y:S02]  /*31f0*/  LDG.E.U16 R6, desc[UR36][R6.64] ;  /* 0x0000002406067981 */ /* 0x000ea4000c1e1500 */
[----:B--2---:R-:W-:-:S06]  /*3200*/  HADD2.F32 R4, -RZ, R6.H0_H0 ;  /* 0x20000006ff047230 */ /* 0x004fcc0000004100 */
[----:B------:R-:W0:Y:S02]  /*3210*/  F2I.S64.TRUNC R4, R4 ;  /* 0x0000000400047311 */ /* 0x000e24000020d900 */
[----:B0-----:R-:W-:Y:S01]  /*3220*/  PRMT R24, R4, 0x7610, R24 ;  /* 0x0000761004187816 */ /* 0x001fe20000000018 */
[----:B------:R-:W-:Y:S06]  /*3230*/  BRA `(.L_x_15865) ;  /* 0x0000000800b47947 */ /* 0x000fec0003800000 */
.L_x_15875:
[----:B------:R-:W2:Y:S02]  /*3240*/  LDG.E.64 R4, desc[UR36][R6.64] ;  /* 0x0000002406047981 */ /* 0x000ea4000c1e1b00 */
[----:B--2---:R-:W0:Y:S02]  /*3250*/  F2I.S64.F64.TRUNC R4, R4 ;  /* 0x0000000400047311 */ /* 0x004e24000030d900 */
[----:B0-----:R-:W-:Y:S01]  /*3260*/  PRMT R24, R4, 0x7610, R24 ;  /* 0x0000761004187816 */ /* 0x001fe20000000018 */
[----:B------:R-:W-:Y:S06]  /*3270*/  BRA `(.L_x_15865) ;  /* 0x0000000800a47947 */ /* 0x000fec0003800000 */
.L_x_15866:
        /* <DEDUP_REMOVED lines=12> */
.L_x_15879:
[----:B------:R-:W2:Y:S02]  /*3340*/  LDG.E.64 R6, desc[UR36][R6.64] ;  /* 0x0000002406067981 */ /* 0x000ea4000c1e1b00 */
[----:B--2---:R-:W0:Y:S02]  /*3350*/  F2I.S64.F64.TRUNC R4, R6 ;  /* 0x0000000600047311 */ /* 0x004e24000030d900 */
[----:B0-----:R-:W-:Y:S01]  /*3360*/  PRMT R24, R4, 0x7610, R24 ;  /* 0x0000761004187816 */ /* 0x001fe20000000018 */
[----:B------:R-:W-:Y:S06]  /*3370*/  BRA `(.L_x_15865) ;  /* 0x0000000800647947 */ /* 0x000fec0003800000 */
.L_x_15878:
        /* <DEDUP_REMOVED lines=27> */
.L_x_15881:
        /* <DEDUP_REMOVED lines=15> */
.L_x_15880:
[----:B------:R-:W2:Y:S02]  /*3620*/  LDG.E.U16 R4, desc[UR36][R6.64] ;  /* 0x0000002406047981 */ /* 0x000ea4000c1e1500 */
[----:B--2---:R-:W-:-:S06]  /*3630*/  IMAD.U32 R4, R4, 0x10000, RZ ;  /* 0x0001000004047824 */ /* 0x004fcc00078e00ff */
[----:B------:R-:W0:Y:S02]  /*3640*/  F2I.S64.TRUNC R4, R4 ;  /* 0x0000000400047311 */ /* 0x000e24000020d900 */
[----:B0-----:R-:W-:Y:S01]  /*3650*/  PRMT R24, R4, 0x7610, R24 ;  /* 0x0000761004187816 */ /* 0x001fe20000000018 */
[----:B------:R-:W-:Y:S06]  /*3660*/  BRA `(.L_x_15865) ;  /* 0x0000000400a87947 */ /* 0x000fec0003800000 */
.L_x_15877:
        /* <DEDUP_REMOVED lines=10> */
.L_x_15884:
        /* <DEDUP_REMOVED lines=21> */
.L_x_15888:
[----:B------:R-:W-:Y:S05]  /*3860*/  BSYNC.RECONVERGENT B1 ;  /* 0x0000000000017941 */ /* 0x000fea0003800200 */
.L_x_15887:
[----:B------:R-:W-:Y:S01]  /*3870*/  IMAD.SHL.U32 R0, R0, 0x100000, RZ ;  /* 0x0010000000007824 */ /* 0x000fe200078e00ff */
[----:B------:R-:W-:-:S04]  /*3880*/  LEA R3, R3, 0x3b800000, 0x17 ;  /* 0x3b80000003037811 */ /* 0x000fc800078eb8ff */
[----:B------:R-:W-:-:S07]  /*3890*/  LOP3.LUT R4, R3, R0, R7, 0xfe, !PT ;  /* 0x0000000003047212 */ /* 0x000fce00078efe07 */
.L_x_15886:
[----:B------:R-:W-:Y:S05]  /*38a0*/  BSYNC.RECONVERGENT B0 ;  /* 0x0000000000007941 */ /* 0x000fea0003800200 */
.L_x_15885:
[----:B------:R-:W0:Y:S02]  /*38b0*/  F2I.S64.TRUNC R4, R4 ;  /* 0x0000000400047311 */ /* 0x000e24000020d900 */
[----:B0-----:R-:W-:Y:S01]  /*38c0*/  PRMT R24, R4, 0x7610, R24 ;  /* 0x0000761004187816 */ /* 0x001fe20000000018 */
[----:B------:R-:W-:Y:S06]  /*38d0*/  BRA `(.L_x_15865) ;  /* 0x00000004000c7947 */ /* 0x000fec0003800000 */
.L_x_15883:
        /* <DEDUP_REMOVED lines=21> */
.L_x_15892:
[----:B------:R-:W-:Y:S05]  /*3a30*/  BSYNC.RECONVERGENT B1 ;  /* 0x0000000000017941 */ /* 0x000fea0003800200 */
.L_x_15891:
[----:B------:R-:W-:Y:S01]  /*3a40*/  IMAD.SHL.U32 R0, R0, 0x200000, RZ ;  /* 0x0020000000007824 */ /* 0x000fe200078e00ff */
[----:B------:R-:W-:-:S04]  /*3a50*/  LEA R3, R3, 0x37800000, 0x17 ;  /* 0x3780000003037811 */ /* 0x000fc800078eb8ff */
[----:B------:R-:W-:-:S07]  /*3a60*/  LOP3.LUT R4, R3, R0, R7, 0xfe, !PT ;  /* 0x0000000003047212 */ /* 0x000fce00078efe07 */
.L_x_15890:
[----:B------:R-:W-:Y:S05]  /*3a70*/  BSYNC.RECONVERGENT B0 ;  /* 0x0000000000007941 */ /* 0x000fea0003800200 */
.L_x_15889:
[----:B------:R-:W0:Y:S02]  /*3a80*/  F2I.S64.TRUNC R4, R4 ;  /* 0x0000000400047311 */ /* 0x000e24000020d900 */
[----:B0-----:R-:W-:Y:S01]  /*3a90*/  PRMT R24, R4, 0x7610, R24 ;  /* 0x0000761004187816 */ /* 0x001fe20000000018 */
[----:B------:R-:W-:Y:S06]  /*3aa0*/  BRA `(.L_x_15865) ;  /* 0x0000000000987947 */ /* 0x000fec0003800000 */
.L_x_15882:
        /* <DEDUP_REMOVED lines=14> */
.L_x_15896:
[----:B------:R-:W-:Y:S05]  /*3b90*/  BSYNC.RECONVERGENT B0 ;  /* 0x0000000000007941 */ /* 0x000fea0003800200 */
.L_x_15895:
[----:B------:R-:W0:Y:S02]  /*3ba0*/  F2I.S64.TRUNC R4, R4 ;  /* 0x0000000400047311 */ /* 0x000e24000020d900 */
[----:B0-----:R-:W-:Y:S01]  /*3bb0*/  PRMT R24, R4, 0x7610, R24 ;  /* 0x0000761004187816 */ /* 0x001fe20000000018 */
[----:B------:R-:W-:Y:S06]  /*3bc0*/  BRA `(.L_x_15865) ;  /* 0x0000000000507947 */ /* 0x000fec0003800000 */
.L_x_15870:
        /* <DEDUP_REMOVED lines=16> */
.L_x_15897:
[----:B------:R-:W-:Y:S05]  /*3cd0*/  BRA `(.L_x_15865) ;  /* 0x00000000000c7947 */ /* 0x000fea0003800000 */
.L_x_15894:
[----:B------:R0:W5:Y:S01]  /*3ce0*/  LDG.E.U8 R24, desc[UR36][R6.64] ;  /* 0x0000002406187981 */ /* 0x000162000c1e1100 */
[----:B------:R-:W-:Y:S05]  /*3cf0*/  BRA `(.L_x_15865) ;  /* 0x0000000000047947 */ /* 0x000fea0003800000 */
.L_x_15893:
[----:B------:R0:W5:Y:S02]  /*3d00*/  LDG.E.U8 R24, desc[UR36][R6.64] ;  /* 0x0000002406187981 */ /* 0x000164000c1e1100 */
.L_x_15865:
[----:B------:R-:W-:Y:S05]  /*3d10*/  BSYNC.RECONVERGENT B6 ;  /* 0x0000000000067941 */ /* 0x000fea0003800200 */
.L_x_15864:
[----:B------:R-:W1:Y:S01]  /*3d20*/  LDCU.U8 UR4, c[0x0][0x385] ;  /* 0x000070a0ff0477ac */ /* 0x000e620008000000 */
[----:B------:R-:W0:Y:S01]  /*3d30*/  LDC.U8 R19, c[0x0][0x3a4] ;  /* 0x0000e900ff137b82 */ /* 0x000e220000000000 */
[----:B------:R-:W-:Y:S01]  /*3d40*/  ISETP.GE.AND P0, PT, R2, R22, PT ;  /* 0x000000160200720c */ /* 0x000fe20003f06270 */
[----:B------:R-:W-:Y:S01]  /*3d50*/  BSSY.RECONVERGENT B8, `(.L_x_15898) ;  /* 0x00002da000087945 */ /* 0x000fe20003800200 */
[----:B-----5:R-:W-:-:S03]  /*3d60*/  PRMT R17, R17, 0x9910, RZ ;  /* 0x0000991011117816 */ /* 0x020fc600000000ff */
[----:B------:R-:W-:Y:S01]  /*3d70*/  BSSY.RELIABLE B7, `(.L_x_15899) ;  /* 0x00001eb000077945 */ /* 0x000fe20003800100 */
[----:B------:R-:W-:Y:S02]  /*3d80*/  PRMT R3, R18, 0x9910, RZ ;  /* 0x0000991012037816 */ /* 0x000fe400000000ff */
[----:B------:R-:W-:Y:S01]  /*3d90*/  PRMT R0, R16, 0x9910, RZ ;  /* 0x0000991010007816 */ /* 0x000fe200000000ff */
[----:B------:R-:W-:Y:S01]  /*3da0*/  IMAD.MOV.U32 R18, RZ, RZ, R17 ;  /* 0x000000ffff127224 */ /* 0x000fe200078e0011 */
[----:B------:R-:W-:Y:S01]  /*3db0*/  PRMT R16, R24, 0x9910, RZ ;  /* 0x0000991018107816 */ /* 0x000fe200000000ff */
[----:B------:R-:W-:Y:S01]  /*3dc0*/  IMAD.MOV.U32 R17, RZ, RZ, R3 ;  /* 0x000000ffff117224 */ /* 0x000fe200078e0003 */
[----:B-1----:R-:W-:-:S06]  /*3dd0*/  UPRMT UR4, UR4, 0x9910, URZ ;  /* 0x0000991004047896 */ /* 0x002fcc00080000ff */
[----:B------:R-:W-:Y:S02]  /*3de0*/  IMAD R5, R0, UR4, RZ ;  /* 0x0000000400057c24 */ /* 0x000fe4000f8e02ff */
[----:B------:R-:W-:Y:S02]  /*3df0*/  IMAD R18, R18, UR4, RZ ;  /* 0x0000000412127c24 */ /* 0x000fe4000f8e02ff */
[----:B------:R-:W-:Y:S02]  /*3e00*/  IMAD R17, R17, UR4, RZ ;  /* 0x0000000411117c24 */ /* 0x000fe4000f8e02ff */
[----:B------:R-:W-:Y:S01]  /*3e10*/  IMAD R16, R16, UR4, RZ ;  /* 0x0000000410107c24 */ /* 0x000fe2000f8e02ff */
[----:B------:R-:W-:Y:S06]  /*3e20*/  @P0 BRA `(.L_x_15900) ;  /* 0x0000001c00700947 */ /* 0x000fec0003800000 */
[----:B------:R-:W1:Y:S01]  /*3e30*/  LDCU UR4, c[0x0][0x3a8] ;  /* 0x00007500ff0477ac */ /* 0x000e620008000800 */
[----:B------:R-:W5:Y:S01]  /*3e40*/  LDC.64 R8, c[0x0][0x388] ;  /* 0x0000e200ff087b82 */ /* 0x000f620000000a00 */
[----:B------:R-:W-:Y:S01]  /*3e50*/  IMAD R0, R23, 0x200, R2 ;  /* 0x0000020017007824 */ /* 0x000fe200078e0202 */
[----:B0-----:R-:W-:Y:S01]  /*3e60*/  PRMT R4, R19, 0x9910, RZ ;  /* 0x0000991013047816 */ /* 0x001fe200000000ff */
[----:B------:R-:W-:Y:S01]  /*3e70*/  BSSY.RECONVERGENT B6, `(.L_x_15901) ;  /* 0x00000e8000067945 */ /* 0x000fe20003800200 */
[----:B------:R-:W-:Y:S02]  /*3e80*/  VIADD R2, R2, 0x80 ;  /* 0x0000008002027836 */ /* 0x000fe40000000000 */
[----:B-1----:R-:W-:Y:S02]  /*3e90*/  IMAD R3, R0, UR4, RZ ;  /* 0x0000000400037c24 */ /* 0x002fe4000f8e02ff */
        /* <DEDUP_REMOVED lines=15> */
.L_x_15905:
[----:B------:R0:W-:Y:S01]  /*3f90*/  STG.E.U8 desc[UR36][R8.64], R5 ;  /* 0x0000000508007986 */ /* 0x0001e2000c101124 */
[----:B------:R-:W-:Y:S05]  /*3fa0*/  BRA `(.L_x_15907) ;  /* 0x0000000c00507947 */ /* 0x000fea0003800000 */
.L_x_15904:
[----:B------:R-:W-:-:S13]  /*3fb0*/  ISETP.NE.AND P0, PT, R0, 0x2, PT ;  /* 0x000000020000780c */ /* 0x000fda0003f05270 */
[----:B------:R-:W-:Y:S05]  /*3fc0*/  @!P0 BRA `(.L_x_15908) ;  /* 0x00000000002c8947 */ /* 0x000fea0003800000 */
[----:B------:R-:W-:-:S13]  /*3fd0*/  ISETP.NE.AND P0, PT, R0, 0x3, PT ;  /* 0x000000030000780c */ /* 0x000fda0003f05270 */
[----:B------:R-:W-:Y:S05]  /*3fe0*/  @!P0 BRA `(.L_x_15909) ;  /* 0x0000000000188947 */ /* 0x000fea0003800000 */
[----:B------:R-:W-:-:S13]  /*3ff0*/  ISETP.NE.AND P0, PT, R0, 0x4, PT ;  /* 0x000000040000780c */ /* 0x000fda0003f05270 */
[----:B------:R-:W-:Y:S05]  /*4000*/  @P0 BRA `(.L_x_15906) ;  /* 0x00000008009c0947 */ /* 0x000fea0003800000 */
[----:B------:R-:W-:Y:S01]  /*4010*/  LOP3.LUT R4, R5, 0xff, RZ, 0xc0, !PT ;  /* 0x000000ff05047812 */ /* 0x000fe200078ec0ff */
[----:B------:R-:W-:-:S05]  /*4020*/  IMAD.MOV.U32 R5, RZ, RZ, RZ ;  /* 0x000000ffff057224 */ /* 0x000fca00078e00ff */
[----:B------:R0:W-:Y:S01]  /*4030*/  STG.E.64 desc[UR36][R8.64], R4 ;  /* 0x0000000408007986 */ /* 0x0001e2000c101b24 */
[----:B------:R-:W-:Y:S05]  /*4040*/  BRA `(.L_x_15907) ;  /* 0x0000000c00287947 */ /* 0x000fea0003800000 */
.L_x_15909:
[----:B------:R-:W-:-:S05]  /*4050*/  LOP3.LUT R5, R5, 0xff, RZ, 0xc0, !PT ;  /* 0x000000ff05057812 */ /* 0x000fca00078ec0ff */
[----:B------:R0:W-:Y:S01]  /*4060*/  STG.E desc[UR36][R8.64], R5 ;  /* 0x0000000508007986 */ /* 0x0001e2000c101924 */
[----:B------:R-:W-:Y:S05]  /*4070*/  BRA `(.L_x_15907) ;  /* 0x0000000c001c7947 */ /* 0x000fea0003800000 */
.L_x_15908:
[----:B------:R-:W-:-:S05]  /*4080*/  LOP3.LUT R3, R5, 0xff, RZ, 0xc0, !PT ;  /* 0x000000ff05037812 */ /* 0x000fca00078ec0ff */
[----:B------:R0:W-:Y:S01]  /*4090*/  STG.E.U16 desc[UR36][R8.64], R3 ;  /* 0x0000000308007986 */ /* 0x0001e2000c101524 */
[----:B------:R-:W-:Y:S05]  /*40a0*/  BRA `(.L_x_15907) ;  /* 0x0000000c00107947 */ /* 0x000fea0003800000 */
.L_x_15903:
[----:B------:R-:W-:-:S13]  /*40b0*/  ISETP.GT.AND P0, PT, R0, 0x6, PT ;  /* 0x000000060000780c */ /* 0x000fda0003f04270 */
[----:B------:R-:W-:Y:S05]  /*40c0*/  @P0 BRA `(.L_x_15910) ;  /* 0x0000000000340947 */ /* 0x000fea0003800000 */
[----:B------:R-:W-:-:S13]  /*40d0*/  ISETP.NE.AND P0, PT, R0, 0x5, PT ;  /* 0x000000050000780c */ /* 0x000fda0003f05270 */
[----:B------:R-:W-:Y:S05]  /*40e0*/  @!P0 BRA `(.L_x_15911) ;  /* 0x0000000000188947 */ /* 0x000fea0003800000 */
[----:B------:R-:W-:-:S13]  /*40f0*/  ISETP.NE.AND P0, PT, R0, 0x6, PT ;  /* 0x000000060000780c */ /* 0x000fda0003f05270 */
[----:B------:R-:W-:Y:S05]  /*4100*/  @P0 BRA `(.L_x_15906) ;  /* 0x00000008005c0947 */ /* 0x000fea0003800000 */
[----:B------:R-:W-:-:S06]  /*4110*/  LOP3.LUT R3, R5, 0xff, RZ, 0xc0, !PT ;  /* 0x000000ff05037812 */ /* 0x000fcc00078ec0ff */
[----:B------:R-:W0:Y:S02]  /*4120*/  I2F.U16 R3, R3 ;  /* 0x0000000300037306 */ /* 0x000e240000101000 */
[----:B0-----:R0:W-:Y:S01]  /*4130*/  STG.E desc[UR36][R8.64], R3 ;  /* 0x0000000308007986 */ /* 0x0011e2000c101924 */
[----:B------:R-:W-:Y:S05]  /*4140*/  BRA `(.L_x_15907) ;  /* 0x0000000800e87947 */ /* 0x000fea0003800000 */
.L_x_15911:
[----:B------:R-:W-:-:S04]  /*4150*/  LOP3.LUT R5, R5, 0xff, RZ, 0xc0, !PT ;  /* 0x000000ff05057812 */ /* 0x000fc800078ec0ff */
[----:B------:R-:W0:Y:S02]  /*4160*/  I2F.U16 R0, R5 ;  /* 0x0000000500007306 */ /* 0x000e240000101000 */
[----:B0-----:R-:W-:-:S05]  /*4170*/  F2FP.F16.F32.PACK_AB R0, RZ, R0 ;  /* 0x00000000ff00723e */ /* 0x001fca00000000ff */
[----:B------:R0:W-:Y:S01]  /*4180*/  STG.E.U16 desc[UR36][R8.64], R0 ;  /* 0x0000000008007986 */ /* 0x0001e2000c101524 */
[----:B------:R-:W-:Y:S05]  /*4190*/  BRA `(.L_x_15907) ;  /* 0x0000000800d47947 */ /* 0x000fea0003800000 */
.L_x_15910:
[----:B------:R-:W-:-:S13]  /*41a0*/  ISETP.NE.AND P0, PT, R0, 0x7, PT ;  /* 0x000000070000780c */ /* 0x000fda0003f05270 */
[----:B------:R-:W-:Y:S05]  /*41b0*/  @!P0 BRA `(.L_x_15912) ;  /* 0x00000000003c8947 */ /* 0x000fea0003800000 */
[----:B------:R-:W-:-:S13]  /*41c0*/  ISETP.NE.AND P0, PT, R0, 0x8, PT ;  /* 0x000000080000780c */ /* 0x000fda0003f05270 */
[----:B------:R-:W-:Y:S05]  /*41d0*/  @!P0 BRA `(.L_x_15913) ;  /* 0x00000000001c8947 */ /* 0x000fea0003800000 */
[----:B------:R-:W-:-:S13]  /*41e0*/  ISETP.NE.AND P0, PT, R0, 0x9, PT ;  /* 0x000000090000780c */ /* 0x000fda0003f05270 */
[----:B------:R-:W-:Y:S05]  /*41f0*/  @P0 BRA `(.L_x_15906) ;  /* 0x0000000800200947 */ /* 0x000fea0003800000 */
[----:B------:R-:W-:Y:S01]  /*4200*/  LOP3.LUT R5, R5, 0xff, RZ, 0xc0, !PT ;  /* 0x000000ff05057812 */ /* 0x000fe200078ec0ff */
[----:B--234-:R-:W-:-:S03]  /*4210*/  IMAD.MOV.U32 R7, RZ, RZ, RZ ;  /* 0x000000ffff077224 */ /* 0x01cfc600078e00ff */
[----:B------:R-:W0:Y:S02]  /*4220*/  I2F.U16 R6, R5 ;  /* 0x0000000500067306 */ /* 0x000e240000101000 */
[----:B0-----:R0:W-:Y:S01]  /*4230*/  STG.E.64 desc[UR36][R8.64], R6 ;  /* 0x0000000608007986 */ /* 0x0011e2000c101b24 */
[----:B------:R-:W-:Y:S05]  /*4240*/  BRA `(.L_x_15907) ;  /* 0x0000000800a87947 */ /* 0x000fea0003800000 */
.L_x_15913:
[----:B------:R-:W-:-:S06]  /*4250*/  LOP3.LUT R5, R5, 0xff, RZ, 0xc0, !PT ;  /* 0x000000ff05057812 */ /* 0x000fcc00078ec0ff */
[----:B------:R-:W0:Y:S02]  /*4260*/  I2F.U16 R5, R5 ;  /* 0x0000000500057306 */ /* 0x000e240000101000 */
[----:B0-----:R-:W-:-:S04]  /*4270*/  F2FP.F16.F32.PACK_AB R3, RZ, R5 ;  /* 0x00000005ff03723e */ /* 0x001fc800000000ff */
[----:B------:R-:W-:-:S05]  /*4280*/  PRMT R3, R3, 0x5410, RZ ;  /* 0x0000541003037816 */ /* 0x000fca00000000ff */
[----:B------:R0:W-:Y:S01]  /*4290*/  STG.E desc[UR36][R8.64], R3 ;  /* 0x0000000308007986 */ /* 0x0001e2000c101924 */
[----:B------:R-:W-:Y:S05]  /*42a0*/  BRA `(.L_x_15907) ;  /* 0x0000000800907947 */ /* 0x000fea0003800000 */
.L_x_15912:
[----:B------:R-:W-:-:S06]  /*42b0*/  LOP3.LUT R5, R5, 0xff, RZ, 0xc0, !PT ;  /* 0x000000ff05057812 */ /* 0x000fcc00078ec0ff */
[----:B------:R-:W0:Y:S02]  /*42c0*/  I2F.F64.U16 R4, R5 ;  /* 0x0000000500047312 */ /* 0x000e240000101800 */
[----:B0-----:R0:W-:Y:S01]  /*42d0*/  STG.E.64 desc[UR36][R8.64], R4 ;  /* 0x0000000408007986 */ /* 0x0011e2000c101b24 */
[----:B------:R-:W-:Y:S05]  /*42e0*/  BRA `(.L_x_15907) ;  /* 0x0000000800807947 */ /* 0x000fea0003800000 */
.L_x_15902:
        /* <DEDUP_REMOVED lines=12> */
.L_x_15916:
[----:B------:R-:W-:Y:S02]  /*43b0*/  LOP3.LUT R5, R5, 0xff, RZ, 0xc0, !PT ;  /* 0x000000ff05057812 */ /* 0x000fe400078ec0ff */
[----:B--234-:R-:W-:-:S04]  /*43c0*/  CS2R R6, SRZ ;  /* 0x0000000000067805 */ /* 0x01cfc8000001ff00 */
[----:B------:R-:W0:Y:S02]  /*43d0*/  I2F.F64.U16 R4, R5 ;  /* 0x0000000500047312 */ /* 0x000e240000101800 */
[----:B0-----:R0:W-:Y:S01]  /*43e0*/  STG.E.128 desc[UR36][R8.64], R4 ;  /* 0x0000000408007986 */ /* 0x0011e2000c101d24 */
[----:B------:R-:W-:Y:S05]  /*43f0*/  BRA `(.L_x_15907) ;  /* 0x00000008003c7947 */ /* 0x000fea0003800000 */
.L_x_15915:
        /* <DEDUP_REMOVED lines=8> */
[----:B------:R-:W-:-:S04]  /*4480*/  IMAD.MOV.U32 R3, RZ, RZ, 0x7f ;  /* 0x0000007fff037424 */ /* 0x000fc800078e00ff */
        /* <DEDUP_REMOVED lines=9> */
.L_x_15920:
[----:B------:R-:W-:Y:S05]  /*4520*/  BSYNC.RECONVERGENT B0 ;  /* 0x0000000000007941 */ /* 0x000fea0003800200 */
.L_x_15919:
[----:B------:R0:W-:Y:S01]  /*4530*/  STG.E.U8 desc[UR36][R8.64], R3 ;  /* 0x0000000308007986 */ /* 0x0001e2000c101124 */
[----:B------:R-:W-:Y:S05]  /*4540*/  BRA `(.L_x_15907) ;  /* 0x0000000400e87947 */ /* 0x000fea0003800000 */
.L_x_15918:
[----:B------:R-:W-:-:S06]  /*4550*/  LOP3.LUT R5, R5, 0xff, RZ, 0xc0, !PT ;  /* 0x000000ff05057812 */ /* 0x000fcc00078ec0ff */
        /* <DEDUP_REMOVED lines=16> */
.L_x_15917:
[----:B------:R-:W-:-:S04]  /*4660*/  LOP3.LUT R5, R5, 0xff, RZ, 0xc0, !PT ;  /* 0x000000ff05057812 */ /* 0x000fc800078ec0ff */
[----:B------:R-:W0:Y:S02]  /*4670*/  I2F.U16 R0, R5 ;  /* 0x0000000500007306 */ /* 0x000e240000101000 */
[----:B0-----:R-:W-:-:S05]  /*4680*/  F2FP.BF16.F32.PACK_AB R0, RZ, R0 ;  /* 0x00000000ff00723e */ /* 0x001fca00000010ff */
[----:B------:R0:W-:Y:S01]  /*4690*/  STG.E.U16 desc[UR36][R8.64], R0 ;  /* 0x0000000008007986 */ /* 0x0001e2000c101524 */
[----:B------:R-:W-:Y:S05]  /*46a0*/  BRA `(.L_x_15907) ;  /* 0x0000000400907947 */ /* 0x000fea0003800000 */
.L_x_15914:
        /* <DEDUP_REMOVED lines=8> */
[----:B------:R-:W-:-:S05]  /*4730*/  LOP3.LUT R5, R5, 0xff, RZ, 0xc0, !PT ;  /* 0x000000ff05057812 */ /* 0x000fca00078ec0ff */
[----:B------:R0:W-:Y:S01]  /*4740*/  STG.E.U16 desc[UR36][R8.64], R5 ;  /* 0x0000000508007986 */ /* 0x0001e2000c101524 */
[----:B------:R-:W-:Y:S05]  /*4750*/  BRA `(.L_x_15907) ;  /* 0x0000000400647947 */ /* 0x000fea0003800000 */
.L_x_15923:
        /* <DEDUP_REMOVED lines=13> */
.L_x_15926:
[----:B------:R-:W-:-:S04]  /*4830*/  SHF.R.U32.HI R0, RZ, 0x14, R5 ;  /* 0x00000014ff007819 */ /* 0x000fc80000011605 */
[----:B------:R-:W-:-:S04]  /*4840*/  LOP3.LUT R0, R0, 0x1, RZ, 0xc0, !PT ;  /* 0x0000000100007812 */ /* 0x000fc800078ec0ff */
[----:B------:R-:W-:-:S04]  /*4850*/  IADD3 R0, PT, PT, R5, 0x487ffff, R0 ;  /* 0x0487ffff05007810 */ /* 0x000fc80007ffe000 */
[----:B------:R-:W-:-:S04]  /*4860*/  SHF.R.U32.HI R0, RZ, 0x14, R0 ;  /* 0x00000014ff007819 */ /* 0x000fc80000011600 */
[----:B------:R-:W-:-:S07]  /*4870*/  LOP3.LUT R0, R0, 0xff, RZ, 0xc0, !PT ;  /* 0x000000ff00007812 */ /* 0x000fce00078ec0ff */
.L_x_15927:
[----:B------:R-:W-:-:S07]  /*4880*/  PRMT R4, R0, 0x7610, R4 ;  /* 0x0000761000047816 */ /* 0x000fce0000000004 */
.L_x_15925:
[----:B------:R-:W-:Y:S05]  /*4890*/  BSYNC.RECONVERGENT B0 ;  /* 0x0000000000007941 */ /* 0x000fea0003800200 */
.L_x_15924:
[----:B------:R0:W-:Y:S01]  /*48a0*/  STG.E.U8 desc[UR36][R8.64], R4 ;  /* 0x0000000408007986 */ /* 0x0001e2000c101124 */
[----:B------:R-:W-:Y:S05]  /*48b0*/  BRA `(.L_x_15907) ;  /* 0x00000004000c7947 */ /* 0x000fea0003800000 */
.L_x_15922:
        /* <DEDUP_REMOVED lines=13> */
.L_x_15930:
[----:B------:R-:W-:-:S04]  /*4990*/  SHF.R.U32.HI R0, RZ, 0x15, R5 ;  /* 0x00000015ff007819 */ /* 0x000fc80000011605 */
[----:B------:R-:W-:-:S04]  /*49a0*/  LOP3.LUT R0, R0, 0x1, RZ, 0xc0, !PT ;  /* 0x0000000100007812 */ /* 0x000fc800078ec0ff */
[----:B------:R-:W-:-:S04]  /*49b0*/  IADD3 R0, PT, PT, R5, 0x88fffff, R0 ;  /* 0x088fffff05007810 */ /* 0x000fc80007ffe000 */
[----:B------:R-:W-:-:S04]  /*49c0*/  SHF.R.U32.HI R0, RZ, 0x15, R0 ;  /* 0x00000015ff007819 */ /* 0x000fc80000011600 */
[----:B------:R-:W-:-:S07]  /*49d0*/  LOP3.LUT R0, R0, 0xff, RZ, 0xc0, !PT ;  /* 0x000000ff00007812 */ /* 0x000fce00078ec0ff */
.L_x_15931:
[----:B------:R-:W-:-:S07]  /*49e0*/  PRMT R4, R0, 0x7610, R4 ;  /* 0x0000761000047816 */ /* 0x000fce0000000004 */
.L_x_15929:
[----:B------:R-:W-:Y:S05]  /*49f0*/  BSYNC.RECONVERGENT B0 ;  /* 0x0000000000007941 */ /* 0x000fea0003800200 */
.L_x_15928:
[----:B------:R0:W-:Y:S01]  /*4a00*/  STG.E.U8 desc[UR36][R8.64], R4 ;  /* 0x0000000408007986 */ /* 0x0001e2000c101124 */
[----:B------:R-:W-:Y:S05]  /*4a10*/  BRA `(.L_x_15907) ;  /* 0x0000000000b47947 */ /* 0x000fea0003800000 */
.L_x_15921:
[----:B------:R-:W-:-:S13]  /*4a20*/  ISETP.NE.AND P0, PT, R0, 0x1c, PT ;  /* 0x0000001c0000780c */ /* 0x000fda0003f05270 */
[----:B------:R-:W-:Y:S05]  /*4a30*/  @!P0 BRA `(.L_x_15932) ;  /* 0x0000000000a48947 */ /* 0x000fea0003800000 */
[----:B------:R-:W-:-:S13]  /*4a40*/  ISETP.NE.AND P0, PT, R0, 0x1d, PT ;  /* 0x0000001d0000780c */ /* 0x000fda0003f05270 */
[----:B------:R-:W-:Y:S05]  /*4a50*/  @!P0 BRA `(.L_x_15933) ;  /* 0x00000000008c8947 */ /* 0x000fea0003800000 */
[----:B------:R-:W-:-:S13]  /*4a60*/  ISETP.NE.AND P0, PT, R0, 0x2c, PT ;  /* 0x0000002c0000780c */ /* 0x000fda0003f05270 */
[----:B------:R-:W-:Y:S05]  /*4a70*/  @!P0 BRA `(.L_x_15934) ;  /* 0x0000000000448947 */ /* 0x000fea0003800000 */
.L_x_15906:
[----:B------:R-:W-:Y:S01]  /*4a80*/  MOV R14, 0x0 ;  /* 0x00000000000e7802 */ /* 0x000fe20000000f00 */
[----:B------:R-:W0:Y:S01]  /*4a90*/  LDCU.64 UR6, c[0x4][0x1a8] ;  /* 0x01003500ff0677ac */ /* 0x000e220008000a00 */
[----:B------:R-:W-:Y:S02]  /*4aa0*/  IMAD.MOV.U32 R8, RZ, RZ, 0x65 ;  /* 0x00000065ff087424 */ /* 0x000fe400078e00ff */
[----:B------:R-:W-:Y:S01]  /*4ab0*/  IMAD.MOV.U32 R12, RZ, RZ, 0x1 ;  /* 0x00000001ff0c7424 */ /* 0x000fe200078e00ff */
[----:B------:R-:W2:Y:S01]  /*4ac0*/  LDCU.64 UR8, c[0x4][0x1b0] ;  /* 0x01003600ff0877ac */ /* 0x000ea20008000a00 */
[----:B------:R-:W1:Y:S01]  /*4ad0*/  LDC.64 R14, c[0x4][R14] ;  /* 0x010000000e0e7b82 */ /* 0x000e620000000a00 */
[----:B------:R-:W-:Y:S01]  /*4ae0*/  IMAD.MOV.U32 R13, RZ, RZ, RZ ;  /* 0x000000ffff0d7224 */ /* 0x000fe200078e00ff */
[----:B------:R-:W5:Y:S01]  /*4af0*/  LDCU.64 UR4, c[0x4][0x18] ;  /* 0x01000300ff0477ac */ /* 0x000f620008000a00 */
[----:B0-----:R-:W-:Y:S02]  /*4b00*/  IMAD.U32 R4, RZ, RZ, UR6 ;  /* 0x00000006ff047e24 */ /* 0x001fe4000f8e00ff */
[----:B------:R-:W-:-:S02]  /*4b10*/  IMAD.U32 R5, RZ, RZ, UR7 ;  /* 0x00000007ff057e24 */ /* 0x000fc4000f8e00ff */
[----:B--234-:R-:W-:Y:S02]  /*4b20*/  IMAD.U32 R6, RZ, RZ, UR8 ;  /* 0x00000008ff067e24 */ /* 0x01cfe4000f8e00ff */
[----:B------:R-:W-:Y:S02]  /*4b30*/  IMAD.U32 R7, RZ, RZ, UR9 ;  /* 0x00000009ff077e24 */ /* 0x000fe4000f8e00ff */
[----:B-----5:R-:W-:Y:S02]  /*4b40*/  IMAD.U32 R10, RZ, RZ, UR4 ;  /* 0x00000004ff0a7e24 */ /* 0x020fe4000f8e00ff */
[----:B------:R-:W-:-:S07]  /*4b50*/  IMAD.U32 R11, RZ, RZ, UR5 ;  /* 0x00000005ff0b7e24 */ /* 0x000fce000f8e00ff */
[----:B------:R-:W-:-:S07]  /*4b60*/  LEPC R20, `(.L_x_15935) ;  /* 0x000000001014794e */ /* 0x000fce0000000000 */
[----:B-1----:R-:W-:Y:S05]  /*4b70*/  CALL.ABS.NOINC R14 ;  /* 0x000000000e007343 */ /* 0x002fea0003c00000 */
.L_x_15935:
[----:B------:R-:W-:Y:S05]  /*4b80*/  BRA `(.L_x_15907) ;  /* 0x0000000000587947 */ /* 0x000fea0003800000 */
.L_x_15934:
[----:B------:R-:W-:Y:S01]  /*4b90*/  LOP3.LUT R5, R5, 0xff, RZ, 0xc0, !PT ;  /* 0x000000ff05057812 */ /* 0x000fe200078ec0ff */
[----:B------:R-:W-:-:S05]  /*4ba0*/  IMAD.MOV.U32 R3, RZ, RZ, 0xff ;  /* 0x000000ffff037424 */ /* 0x000fca00078e00ff */
[----:B------:R-:W0:Y:S02]  /*4bb0*/  I2F.U16 R5, R5 ;  /* 0x0000000500057306 */ /* 0x000e240000101000 */
        /* <DEDUP_REMOVED lines=13> */
.L_x_15933:
[----:B------:R-:W-:Y:S01]  /*4c90*/  LOP3.LUT R4, R5, 0xff, RZ, 0xc0, !PT ;  /* 0x000000ff05047812 */ /* 0x000fe200078ec0ff */
[----:B------:R-:W-:-:S05]  /*4ca0*/  IMAD.MOV.U32 R5, RZ, RZ, RZ ;  /* 0x000000ffff057224 */ /* 0x000fca00078e00ff */
[----:B------:R1:W-:Y:S01]  /*4cb0*/  STG.E.64 desc[UR36][R8.64], R4 ;  /* 0x0000000408007986 */ /* 0x0003e2000c101b24 */
[----:B------:R-:W-:Y:S05]  /*4cc0*/  BRA `(.L_x_15907) ;  /* 0x0000000000087947 */ /* 0x000fea0003800000 */
.L_x_15932:
[----:B------:R-:W-:-:S05]  /*4cd0*/  LOP3.LUT R5, R5, 0xff, RZ, 0xc0, !PT ;  /* 0x000000ff05057812 */ /* 0x000fca00078ec0ff */
[----:B------:R0:W-:Y:S02]  /*4ce0*/  STG.E desc[UR36][R8.64], R5 ;  /* 0x0000000508007986 */ /* 0x0001e4000c101924 */
.L_x_15907:
[----:B------:R-:W-:Y:S05]  /*4cf0*/  BSYNC.RECONVERGENT B6 ;  /* 0x0000000000067941 */ /* 0x000fea0003800200 */
.L_x_15901:
[----:B------:R-:W-:-:S13]  /*4d00*/  ISETP.GE.AND P0, PT, R2, R22, PT ;  /* 0x000000160200720c */ /* 0x000fda0003f06270 */
[----:B------:R-:W-:Y:S05]  /*4d10*/  @P0 BREAK.RELIABLE B7 ;  /* 0x0000000000070942 */ /* 0x000fea0003800100 */
[----:B------:R-:W-:Y:S05]  /*4d20*/  @P0 BRA `(.L_x_15936) ;  /* 0x0000001c00700947 */ /* 0x000fea0003800000 */
[----:B------:R-:W5:Y:S01]  /*4d30*/  LDCU UR4, c[0x0][0x3a8] ;  /* 0x00007500ff0477ac */ /* 0x000f620008000800 */
[----:B01----:R-:W0:Y:S01]  /*4d40*/  LDC.64 R8, c[0x0][0x388] ;  /* 0x0000e200ff087b82 */ /* 0x003e220000000a00 */
        /* <DEDUP_REMOVED lines=19> */
.L_x_15941:
[----:B------:R0:W-:Y:S01]  /*4e80*/  STG.E.U8 desc[UR36][R8.64], R18 ;  /* 0x0000001208007986 */ /* 0x0001e2000c101124 */
[----:B------:R-:W-:Y:S05]  /*4e90*/  BRA `(.L_x_15943) ;  /* 0x0000000c004c7947 */ /* 0x000fea0003800000 */
.L_x_15940:
        /* <DEDUP_REMOVED lines=10> */
.L_x_15945:
[----:B------:R-:W-:-:S05]  /*4f40*/  LOP3.LUT R3, R18, 0xff, RZ, 0xc0, !PT ;  /* 0x000000ff12037812 */ /* 0x000fca00078ec0ff */
[----:B------:R0:W-:Y:S01]  /*4f50*/  STG.E desc[UR36][R8.64], R3 ;  /* 0x0000000308007986 */ /* 0x0001e2000c101924 */
[----:B------:R-:W-:Y:S05]  /*4f60*/  BRA `(.L_x_15943) ;  /* 0x0000000c00187947 */ /* 0x000fea0003800000 */
.L_x_15944:
[----:B------:R-:W-:-:S05]  /*4f70*/  LOP3.LUT R3, R18, 0xff, RZ, 0xc0, !PT ;  /* 0x000000ff12037812 */ /* 0x000fca00078ec0ff */
[----:B------:R0:W-:Y:S01]  /*4f80*/  STG.E.U16 desc[UR36][R8.64], R3 ;  /* 0x0000000308007986 */ /* 0x0001e2000c101524 */
[----:B------:R-:W-:Y:S05]  /*4f90*/  BRA `(.L_x_15943) ;  /* 0x0000000c000c7947 */ /* 0x000fea0003800000 */
.L_x_15939:
        /* <DEDUP_REMOVED lines=10> */
.L_x_15947:
[----:B------:R-:W-:-:S04]  /*5040*/  LOP3.LUT R18, R18, 0xff, RZ, 0xc0, !PT ;  /* 0x000000ff12127812 */ /* 0x000fc800078ec0ff */
[----:B------:R-:W0:Y:S02]  /*5050*/  I2F.U16 R0, R18 ;  /* 0x0000001200007306 */ /* 0x000e240000101000 */
[----:B0-----:R-:W-:-:S05]  /*5060*/  F2FP.F16.F32.PACK_AB R0, RZ, R0 ;  /* 0x00000000ff00723e */ /* 0x001fca00000000ff */
[----:B------:R0:W-:Y:S01]  /*5070*/  STG.E.U16 desc[UR36][R8.64], R0 ;  /* 0x0000000008007986 */ /* 0x0001e2000c101524 */
[----:B------:R-:W-:Y:S05]  /*5080*/  BRA `(.L_x_15943) ;  /* 0x0000000800d07947 */ /* 0x000fea0003800000 */
.L_x_15946:
[----:B------:R-:W-:-:S13]  /*5090*/  ISETP.NE.AND P0, PT, R0, 0x7, PT ;  /* 0x000000070000780c */ /* 0x000fda0003f05270 */
[----:B------:R-:W-:Y:S05]  /*50a0*/  @!P0 BRA `(.L_x_15948) ;  /* 0x00000000003c8947 */ /* 0x000fea0003800000 */
[----:B------:R-:W-:-:S13]  /*50b0*/  ISETP.NE.AND P0, PT, R0, 0x8, PT ;  /* 0x000000080000780c */ /* 0x000fda0003f05270 */
[----:B------:R-:W-:Y:S05]  /*50c0*/  @!P0 BRA `(.L_x_15949) ;  /* 0x00000000001c8947 */ /* 0x000fea0003800000 */
[----:B------:R-:W-:-:S13]  /*50d0*/  ISETP.NE.AND P0, PT, R0, 0x9, PT ;  /* 0x000000090000780c */ /* 0x000fda0003f05270 */
[----:B------:R-:W-:Y:S05]  /*50e0*/  @P0 BRA `(.L_x_15942) ;  /* 0x0000000400e00947 */ /* 0x000fea0003800000 */
[----:B------:R-:W-:Y:S01]  /*50f0*/  LOP3.LUT R18, R18, 0xff, RZ, 0xc0, !PT ;  /* 0x000000ff12127812 */ /* 0x000fe200078ec0ff */
[----:B------:R-:W-:-:S03]  /*5100*/  IMAD.MOV.U32 R5, RZ, RZ, RZ ;  /* 0x000000ffff057224 */ /* 0x000fc600078e00ff */
[----:B------:R-:W0:Y:S02]  /*5110*/  I2F.U16 R4, R18 ;  /* 0x0000001200047306 */ /* 0x000e240000101000 */
[----:B0-----:R0:W-:Y:S01]  /*5120*/  STG.E.64 desc[UR36][R8.64], R4 ;  /* 0x0000000408007986 */ /* 0x0011e2000c101b24 */
[----:B------:R-:W-:Y:S05]  /*5130*/  BRA `(.L_x_15943) ;  /* 0x0000000800a47947 */ /* 0x000fea0003800000 */
.L_x_15949:
[----:B------:R-:W-:-:S06]  /*5140*/  LOP3.LUT R18, R18, 0xff, RZ, 0xc0, !PT ;  /* 0x000000ff12127812 */ /* 0x000fcc00078ec0ff */
[----:B------:R-:W0:Y:S02]  /*5150*/  I2F.U16 R18, R18 ;  /* 0x0000001200127306 */ /* 0x000e240000101000 */
[----:B0-----:R-:W-:-:S04]  /*5160*/  F2FP.F16.F32.PACK_AB R3, RZ, R18 ;  /* 0x00000012ff03723e */ /* 0x001fc800000000ff */
[----:B------:R-:W-:-:S05]  /*5170*/  PRMT R3, R3, 0x5410, RZ ;  /* 0x0000541003037816 */ /* 0x000fca00000000ff */
[----:B------:R0:W-:Y:S01]  /*5180*/  STG.E desc[UR36][R8.64], R3 ;  /* 0x0000000308007986 */ /* 0x0001e2000c101924 */
[----:B------:R-:W-:Y:S05]  /*5190*/  BRA `(.L_x_15943) ;  /* 0x00000008008c7947 */ /* 0x000fea0003800000 */
.L_x_15948:
[----:B------:R-:W-:-:S06]  /*51a0*/  LOP3.LUT R4, R18, 0xff, RZ, 0xc0, !PT ;  /* 0x000000ff12047812 */ /* 0x000fcc00078ec0ff */
[----:B------:R-:W0:Y:S02]  /*51b0*/  I2F.F64.U16 R4, R4 ;  /* 0x0000000400047312 */ /* 0x000e240000101800 */
[----:B0-----:R0:W-:Y:S01]  /*51c0*/  STG.E.64 desc[UR36][R8.64], R4 ;  /* 0x0000000408007986 */ /* 0x0011e2000c101b24 */
[----:B------:R-:W-:Y:S05]  /*51d0*/  BRA `(.L_x_15943) ;  /* 0x00000008007c7947 */ /* 0x000fea0003800000 */
.L_x_15938:
        /* <DEDUP_REMOVED lines=13> */
.L_x_15953:
        /* <DEDUP_REMOVED lines=17> */
.L_x_15956:
[----:B------:R-:W-:-:S07]  /*53c0*/  PRMT R4, R0, 0x7610, R4 ;  /* 0x0000761000047816 */ /* 0x000fce0000000004 */
.L_x_15955:
[----:B------:R-:W-:Y:S05]  /*53d0*/  BSYNC.RECONVERGENT B0 ;  /* 0x0000000000007941 */ /* 0x000fea0003800200 */
.L_x_15954:
[----:B------:R0:W-:Y:S01]  /*53e0*/  STG.E.U8 desc[UR36][R8.64], R4 ;  /* 0x0000000408007986 */ /* 0x0001e2000c101124 */
[----:B------:R-:W-:Y:S05]  /*53f0*/  BRA `(.L_x_15943) ;  /* 0x0000000400f47947 */ /* 0x000fea0003800000 */
.L_x_15952:
        /* <DEDUP_REMOVED lines=17> */
.L_x_15959:
[----:B------:R-:W-:-:S07]  /*5510*/  PRMT R4, R0, 0x7610, R4 ;  /* 0x0000761000047816 */ /* 0x000fce0000000004 */
.L_x_15958:
[----:B------:R-:W-:Y:S05]  /*5520*/  BSYNC.RECONVERGENT B0 ;  /* 0x0000000000007941 */ /* 0x000fea0003800200 */
.L_x_15957:
[----:B------:R0:W-:Y:S01]  /*5530*/  STG.E.U8 desc[UR36][R8.64], R4 ;  /* 0x0000000408007986 */ /* 0x0001e2000c101124 */
[----:B------:R-:W-:Y:S05]  /*5540*/  BRA `(.L_x_15943) ;  /* 0x0000000400a07947 */ /* 0x000fea0003800000 */
.L_x_15951:
[----:B------:R-:W-:-:S13]  /*5550*/  ISETP.NE.AND P0, PT, R0, 0x1c, PT ;  /* 0x0000001c0000780c */ /* 0x000fda0003f05270 */
[----:B------:R-:W-:Y:S05]  /*5560*/  @!P0 BRA `(.L_x_15960) ;  /* 0x0000000000608947 */ /* 0x000fea0003800000 */
[----:B------:R-:W-:-:S13]  /*5570*/  ISETP.NE.AND P0, PT, R0, 0x1d, PT ;  /* 0x0000001d0000780c */ /* 0x000fda0003f05270 */
[----:B------:R-:W-:Y:S05]  /*5580*/  @!P0 BRA `(.L_x_15961) ;  /* 0x0000000000488947 */ /* 0x000fea0003800000 */
[----:B------:R-:W-:-:S13]  /*5590*/  ISETP.NE.AND P0, PT, R0, 0x2c, PT ;  /* 0x0000002c0000780c */ /* 0x000fda0003f05270 */
[----:B------:R-:W-:Y:S05]  /*55a0*/  @P0 BRA `(.L_x_15942) ;  /* 0x0000000000b00947 */ /* 0x000fea0003800000 */
[----:B------:R-:W-:-:S04]  /*55b0*/  LOP3.LUT R18, R18, 0xff, RZ, 0xc0, !PT ;  /* 0x000000ff12127812 */ /* 0x000fc800078ec0ff */
[----:B------:R-:W0:Y:S02]  /*55c0*/  I2F.U16 R3, R18 ;  /* 0x0000001200037306 */ /* 0x000e240000101000 */
        /* <DEDUP_REMOVED lines=14> */
.L_x_15961:
[----:B------:R-:W-:Y:S01]  /*56b0*/  LOP3.LUT R4, R18, 0xff, RZ, 0xc0, !PT ;  /* 0x000000ff12047812 */ /* 0x000fe200078ec0ff */
[----:B------:R-:W-:-:S05]  /*56c0*/  IMAD.MOV.U32 R5, RZ, RZ, RZ ;  /* 0x000000ffff057224 */ /* 0x000fca00078e00ff */
[----:B------:R0:W-:Y:S01]  /*56d0*/  STG.E.64 desc[UR36][R8.64], R4 ;  /* 0x0000000408007986 */ /* 0x0001e2000c101b24 */
[----:B------:R-:W-:Y:S05]  /*56e0*/  BRA `(.L_x_15943) ;  /* 0x0000000400387947 */ /* 0x000fea0003800000 */
.L_x_15960:
[----:B------:R-:W-:-:S05]  /*56f0*/  LOP3.LUT R3, R18, 0xff, RZ, 0xc0, !PT ;  /* 0x000000ff12037812 */ /* 0x000fca00078ec0ff */
[----:B------:R0:W-:Y:S01]  /*5700*/  STG.E desc[UR36][R8.64], R3 ;  /* 0x0000000308007986 */ /* 0x0001e2000c101924 */
[----:B------:R-:W-:Y:S05]  /*5710*/  BRA `(.L_x_15943) ;  /* 0x00000004002c7947 */ /* 0x000fea0003800000 */
.L_x_15950:
        /* <DEDUP_REMOVED lines=10> */
.L_x_15963:
[----:B------:R-:W-:Y:S02]  /*57c0*/  LOP3.LUT R4, R18, 0xff, RZ, 0xc0, !PT ;  /* 0x000000ff12047812 */ /* 0x000fe400078ec0ff */
[----:B--234-:R-:W-:-:S04]  /*57d0*/  CS2R R6, SRZ ;  /* 0x0000000000067805 */ /* 0x01cfc8000001ff00 */
[----:B------:R-:W0:Y:S02]  /*57e0*/  I2F.F64.U16 R4, R4 ;  /* 0x0000000400047312 */ /* 0x000e240000101800 */
[----:B0-----:R0:W-:Y:S01]  /*57f0*/  STG.E.128 desc[UR36][R8.64], R4 ;  /* 0x0000000408007986 */ /* 0x0011e2000c101d24 */
[----:B------:R-:W-:Y:S05]  /*5800*/  BRA `(.L_x_15943) ;  /* 0x0000000000f07947 */ /* 0x000fea0003800000 */
.L_x_15962:
[----:B------:R-:W-:-:S13]  /*5810*/  ISETP.NE.AND P0, PT, R0, 0xf, PT ;  /* 0x0000000f0000780c */ /* 0x000fda0003f05270 */
[----:B------:R-:W-:Y:S05]  /*5820*/  @!P0 BRA `(.L_x_15964) ;  /* 0x0000000000d88947 */ /* 0x000fea0003800000 */
[----:B------:R-:W-:-:S13]  /*5830*/  ISETP.NE.AND P0, PT, R0, 0x17, PT ;  /* 0x000000170000780c */ /* 0x000fda0003f05270 */
[----:B------:R-:W-:Y:S05]  /*5840*/  @!P0 BRA `(.L_x_15965) ;  /* 0x0000000000888947 */ /* 0x000fea0003800000 */
[----:B------:R-:W-:-:S13]  /*5850*/  ISETP.NE.AND P0, PT, R0, 0x18, PT ;  /* 0x000000180000780c */ /* 0x000fda0003f05270 */
[----:B------:R-:W-:Y:S05]  /*5860*/  @!P0 BRA `(.L_x_15966) ;  /* 0x0000000000448947 */ /* 0x000fea0003800000 */
.L_x_15942:
        /* <DEDUP_REMOVED lines=16> */
.L_x_15967:
[----:B------:R-:W-:Y:S05]  /*5970*/  BRA `(.L_x_15943) ;  /* 0x0000000000947947 */ /* 0x000fea0003800000 */
.L_x_15966:
        /* <DEDUP_REMOVED lines=12> */
.L_x_15969:
[----:B------:R-:W-:Y:S05]  /*5a40*/  BSYNC.RECONVERGENT B0 ;  /* 0x0000000000007941 */ /* 0x000fea0003800200 */
.L_x_15968:
[----:B------:R1:W-:Y:S01]  /*5a50*/  STG.E.U8 desc[UR36][R8.64], R3 ;  /* 0x0000000308007986 */ /* 0x0003e2000c101124 */
[----:B------:R-:W-:Y:S05]  /*5a60*/  BRA `(.L_x_15943) ;  /* 0x0000000000587947 */ /* 0x000fea0003800000 */
.L_x_15965:
        /* <DEDUP_REMOVED lines=13> */
.L_x_15970:
[----:B------:R-:W-:Y:S01]  /*5b40*/  IMAD.MOV.U32 R3, RZ, RZ, 0x7f ;  /* 0x0000007fff037424 */ /* 0x000fe200078e00ff */
[----:B------:R-:W-:-:S04]  /*5b50*/  ISETP.GT.U32.AND P0, PT, R5, 0x7f800000, PT ;  /* 0x7f8000000500780c */ /* 0x000fc80003f04070 */
[----:B------:R-:W-:-:S05]  /*5b60*/  SEL R3, R3, 0x7c, P0 ;  /* 0x0000007c03037807 */ /* 0x000fca0000000000 */
[----:B------:R0:W-:Y:S01]  /*5b70*/  STG.E.U8 desc[UR36][R8.64], R3 ;  /* 0x0000000308007986 */ /* 0x0001e2000c101124 */
[----:B------:R-:W-:Y:S05]  /*5b80*/  BRA `(.L_x_15943) ;  /* 0x0000000000107947 */ /* 0x000fea0003800000 */
.L_x_15964:
[----:B------:R-:W-:-:S04]  /*5b90*/  LOP3.LUT R18, R18, 0xff, RZ, 0xc0, !PT ;  /* 0x000000ff12127812 */ /* 0x000fc800078ec0ff */
[----:B------:R-:W0:Y:S02]  /*5ba0*/  I2F.U16 R0, R18 ;  /* 0x0000001200007306 */ /* 0x000e240000101000 */
[----:B0-----:R-:W-:-:S05]  /*5bb0*/  F2FP.BF16.F32.PACK_AB R0, RZ, R0 ;  /* 0x00000000ff00723e */ /* 0x001fca00000010ff */
[----:B------:R0:W-:Y:S02]  /*5bc0*/  STG.E.U16 desc[UR36][R8.64], R0 ;  /* 0x0000000008007986 */ /* 0x0001e4000c101524 */
.L_x_15943:
[----:B------:R-:W-:Y:S05]  /*5bd0*/  BSYNC.RECONVERGENT B6 ;  /* 0x0000000000067941 */ /* 0x000fea0003800200 */
.L_x_15937:
[----:B------:R-:W-:-:S07]  /*5be0*/  VIADD R2, R2, 0x80 ;  /* 0x0000008002027836 */ /* 0x000fce0000000000 */
.L_x_15900:
[----:B------:R-:W-:-:S13]  /*5bf0*/  ISETP.GE.AND P0, PT, R2, R22, PT ;  /* 0x000000160200720c */ /* 0x000fda0003f06270 */
[----:B------:R-:W-:Y:S05]  /*5c00*/  @P0 BREAK.RELIABLE B7 ;  /* 0x0000000000070942 */ /* 0x000fea0003800100 */
[----:B------:R-:W-:Y:S05]  /*5c10*/  @P0 BRA `(.L_x_15936) ;  /* 0x0000000c00b40947 */ /* 0x000fea0003800000 */
[----:B------:R-:W-:Y:S05]  /*5c20*/  BSYNC.RELIABLE B7 ;  /* 0x0000000000077941 */ /* 0x000fea0003800100 */
.L_x_15899:
        /* <DEDUP_REMOVED lines=21> */
.L_x_15975:
[----:B------:R0:W-:Y:S01]  /*5d80*/  STG.E.U8 desc[UR36][R8.64], R17 ;  /* 0x0000001108007986 */ /* 0x0001e2000c101124 */
[----:B------:R-:W-:Y:S05]  /*5d90*/  BRA `(.L_x_15977) ;  /* 0x0000000c004c7947 */ /* 0x000fea0003800000 */
.L_x_15974:
        /* <DEDUP_REMOVED lines=10> */
.L_x_15979:
[----:B------:R-:W-:-:S05]  /*5e40*/  LOP3.LUT R17, R17, 0xff, RZ, 0xc0, !PT ;  /* 0x000000ff11117812 */ /* 0x000fca00078ec0ff */
[----:B------:R0:W-:Y:S01]  /*5e50*/  STG.E desc[UR36][R8.64], R17 ;  /* 0x0000001108007986 */ /* 0x0001e2000c101924 */
[----:B------:R-:W-:Y:S05]  /*5e60*/  BRA `(.L_x_15977) ;  /* 0x0000000c00187947 */ /* 0x000fea0003800000 */
.L_x_15978:
[----:B------:R-:W-:-:S05]  /*5e70*/  LOP3.LUT R17, R17, 0xff, RZ, 0xc0, !PT ;  /* 0x000000ff11117812 */ /* 0x000fca00078ec0ff */
[----:B------:R0:W-:Y:S01]  /*5e80*/  STG.E.U16 desc[UR36][R8.64], R17 ;  /* 0x0000001108007986 */ /* 0x0001e2000c101524 */
[----:B------:R-:W-:Y:S05]  /*5e90*/  BRA `(.L_x_15977) ;  /* 0x0000000c000c7947 */ /* 0x000fea0003800000 */
.L_x_15973:
        /* <DEDUP_REMOVED lines=10> */
.L_x_15981:
[----:B------:R-:W-:-:S04]  /*5f40*/  LOP3.LUT R17, R17, 0xff, RZ, 0xc0, !PT ;  /* 0x000000ff11117812 */ /* 0x000fc800078ec0ff */
[----:B------:R-:W0:Y:S02]  /*5f50*/  I2F.U16 R0, R17 ;  /* 0x0000001100007306 */ /* 0x000e240000101000 */
[----:B0-----:R-:W-:-:S05]  /*5f60*/  F2FP.F16.F32.PACK_AB R0, RZ, R0 ;  /* 0x00000000ff00723e */ /* 0x001fca00000000ff */
[----:B------:R0:W-:Y:S01]  /*5f70*/  STG.E.U16 desc[UR36][R8.64], R0 ;  /* 0x0000000008007986 */ /* 0x0001e2000c101524 */
[----:B------:R-:W-:Y:S05]  /*5f80*/  BRA `(.L_x_15977) ;  /* 0x0000000800d07947 */ /* 0x000fea0003800000 */
.L_x_15980:
        /* <DEDUP_REMOVED lines=11> */
.L_x_15983:
[----:B------:R-:W-:-:S06]  /*6040*/  LOP3.LUT R17, R17, 0xff, RZ, 0xc0, !PT ;  /* 0x000000ff11117812 */ /* 0x000fcc00078ec0ff */
[----:B------:R-:W0:Y:S02]  /*6050*/  I2F.U16 R17, R17 ;  /* 0x0000001100117306 */ /* 0x000e240000101000 */
[----:B0-----:R-:W-:-:S04]  /*6060*/  F2FP.F16.F32.PACK_AB R3, RZ, R17 ;  /* 0x00000011ff03723e */ /* 0x001fc800000000ff */
[----:B------:R-:W-:-:S05]  /*6070*/  PRMT R3, R3, 0x5410, RZ ;  /* 0x0000541003037816 */ /* 0x000fca00000000ff */
[----:B------:R0:W-:Y:S01]  /*6080*/  STG.E desc[UR36][R8.64], R3 ;  /* 0x0000000308007986 */ /* 0x0001e2000c101924 */
[----:B------:R-:W-:Y:S05]  /*6090*/  BRA `(.L_x_15977) ;  /* 0x00000008008c7947 */ /* 0x000fea0003800000 */
.L_x_15982:
[----:B------:R-:W-:-:S06]  /*60a0*/  LOP3.LUT R4, R17, 0xff, RZ, 0xc0, !PT ;  /* 0x000000ff11047812 */ /* 0x000fcc00078ec0ff */
[----:B------:R-:W0:Y:S02]  /*60b0*/  I2F.F64.U16 R4, R4 ;  /* 0x0000000400047312 */ /* 0x000e240000101800 */
[----:B0-----:R0:W-:Y:S01]  /*60c0*/  STG.E.64 desc[UR36][R8.64], R4 ;  /* 0x0000000408007986 */ /* 0x0011e2000c101b24 */
[----:B------:R-:W-:Y:S05]  /*60d0*/  BRA `(.L_x_15977) ;  /* 0x00000008007c7947 */ /* 0x000fea0003800000 */
.L_x_15972:
        /* <DEDUP_REMOVED lines=13> */
.L_x_15987:
        /* <DEDUP_REMOVED lines=17> */
.L_x_15990:
[----:B------:R-:W-:-:S07]  /*62c0*/  PRMT R4, R0, 0x7610, R4 ;  /* 0x0000761000047816 */ /* 0x000fce0000000004 */
.L_x_15989:
[----:B------:R-:W-:Y:S05]  /*62d0*/  BSYNC.RECONVERGENT B0 ;  /* 0x0000000000007941 */ /* 0x000fea0003800200 */
.L_x_15988:
[----:B------:R0:W-:Y:S01]  /*62e0*/  STG.E.U8 desc[UR36][R8.64], R4 ;  /* 0x0000000408007986 */ /* 0x0001e2000c101124 */
[----:B------:R-:W-:Y:S05]  /*62f0*/  BRA `(.L_x_15977) ;  /* 0x0000000400f47947 */ /* 0x000fea0003800000 */
.L_x_15986:
        /* <DEDUP_REMOVED lines=17> */
.L_x_15993:
[----:B------:R-:W-:-:S07]  /*6410*/  PRMT R4, R0, 0x7610, R4 ;  /* 0x0000761000047816 */ /* 0x000fce0000000004 */
.L_x_15992:
[----:B------:R-:W-:Y:S05]  /*6420*/  BSYNC.RECONVERGENT B0 ;  /* 0x0000000000007941 */ /* 0x000fea0003800200 */
.L_x_15991:
[----:B------:R0:W-:Y:S01]  /*6430*/  STG.E.U8 desc[UR36][R8.64], R4 ;  /* 0x0000000408007986 */ /* 0x0001e2000c101124 */
[----:B------:R-:W-:Y:S05]  /*6440*/  BRA `(.L_x_15977) ;  /* 0x0000000400a07947 */ /* 0x000fea0003800000 */
.L_x_15985:
[----:B------:R-:W-:-:S13]  /*6450*/  ISETP.NE.AND P0, PT, R0, 0x1c, PT ;  /* 0x0000001c0000780c */ /* 0x000fda0003f05270 */
[----:B------:R-:W-:Y:S05]  /*6460*/  @!P0 BRA `(.L_x_15994) ;  /* 0x0000000000608947 */ /* 0x000fea0003800000 */
[----:B------:R-:W-:-:S13]  /*6470*/  ISETP.NE.AND P0, PT, R0, 0x1d, PT ;  /* 0x0000001d0000780c */ /* 0x000fda0003f05270 */
[----:B------:R-:W-:Y:S05]  /*6480*/  @!P0 BRA `(.L_x_15995) ;  /* 0x0000000000488947 */ /* 0x000fea0003800000 */
[----:B------:R-:W-:-:S13]  /*6490*/  ISETP.NE.AND P0, PT, R0, 0x2c, PT ;  /* 0x0000002c0000780c */ /* 0x000fda0003f05270 */
[----:B------:R-:W-:Y:S05]  /*64a0*/  @P0 BRA `(.L_x_15976) ;  /* 0x0000000000b00947 */ /* 0x000fea0003800000 */
        /* <DEDUP_REMOVED lines=16> */
.L_x_15995:
[----:B------:R-:W-:Y:S01]  /*65b0*/  LOP3.LUT R4, R17, 0xff, RZ, 0xc0, !PT ;  /* 0x000000ff11047812 */ /* 0x000fe200078ec0ff */
[----:B------:R-:W-:-:S05]  /*65c0*/  IMAD.MOV.U32 R5, RZ, RZ, RZ ;  /* 0x000000ffff057224 */ /* 0x000fca00078e00ff */
[----:B------:R0:W-:Y:S01]  /*65d0*/  STG.E.64 desc[UR36][R8.64], R4 ;  /* 0x0000000408007986 */ /* 0x0001e2000c101b24 */
[----:B------:R-:W-:Y:S05]  /*65e0*/  BRA `(.L_x_15977) ;  /* 0x0000000400387947 */ /* 0x000fea0003800000 */
.L_x_15994:
[----:B------:R-:W-:-:S05]  /*65f0*/  LOP3.LUT R17, R17, 0xff, RZ, 0xc0, !PT ;  /* 0x000000ff11117812 */ /* 0x000fca00078ec0ff */
[----:B------:R0:W-:Y:S01]  /*6600*/  STG.E desc[UR36][R8.64], R17 ;  /* 0x0000001108007986 */ /* 0x0001e2000c101924 */
[----:B------:R-:W-:Y:S05]  /*6610*/  BRA `(.L_x_15977) ;  /* 0x00000004002c7947 */ /* 0x000fea0003800000 */
.L_x_15984:
        /* <DEDUP_REMOVED lines=10> */
.L_x_15997:
[----:B------:R-:W-:Y:S02]  /*66c0*/  LOP3.LUT R4, R17, 0xff, RZ, 0xc0, !PT ;  /* 0x000000ff11047812 */ /* 0x000fe400078ec0ff */
[----:B--234-:R-:W-:-:S04]  /*66d0*/  CS2R R6, SRZ ;  /* 0x0000000000067805 */ /* 0x01cfc8000001ff00 */
[----:B------:R-:W0:Y:S02]  /*66e0*/  I2F.F64.U16 R4, R4 ;  /* 0x0000000400047312 */ /* 0x000e240000101800 */
[----:B0-----:R0:W-:Y:S01]  /*66f0*/  STG.E.128 desc[UR36][R8.64], R4 ;  /* 0x0000000408007986 */ /* 0x0011e2000c101d24 */
[----:B------:R-:W-:Y:S05]  /*6700*/  BRA `(.L_x_15977) ;  /* 0x0000000000f07947 */ /* 0x000fea0003800000 */
.L_x_15996:
[----:B------:R-:W-:-:S13]  /*6710*/  ISETP.NE.AND P0, PT, R0, 0xf, PT ;  /* 0x0000000f0000780c */ /* 0x000fda0003f05270 */
[----:B------:R-:W-:Y:S05]  /*6720*/  @!P0 BRA `(.L_x_15998) ;  /* 0x0000000000d88947 */ /* 0x000fea0003800000 */
[----:B------:R-:W-:-:S13]  /*6730*/  ISETP.NE.AND P0, PT, R0, 0x17, PT ;  /* 0x000000170000780c */ /* 0x000fda0003f05270 */
[----:B------:R-:W-:Y:S05]  /*6740*/  @!P0 BRA `(.L_x_15999) ;  /* 0x0000000000888947 */ /* 0x000fea0003800000 */
[----:B------:R-:W-:-:S13]  /*6750*/  ISETP.NE.AND P0, PT, R0, 0x18, PT ;  /* 0x000000180000780c */ /* 0x000fda0003f05270 */
[----:B------:R-:W-:Y:S05]  /*6760*/  @!P0 BRA `(.L_x_16000) ;  /* 0x0000000000448947 */ /* 0x000fea0003800000 */
.L_x_15976:
        /* <DEDUP_REMOVED lines=16> */
.L_x_16001:
[----:B------:R-:W-:Y:S05]  /*6870*/  BRA `(.L_x_15977) ;  /* 0x0000000000947947 */ /* 0x000fea0003800000 */
.L_x_16000:
        /* <DEDUP_REMOVED lines=12> */
.L_x_16003:
[----:B------:R-:W-:Y:S05]  /*6940*/  BSYNC.RECONVERGENT B0 ;  /* 0x0000000000007941 */ /* 0x000fea0003800200 */
.L_x_16002:
[----:B------:R1:W-:Y:S01]  /*6950*/  STG.E.U8 desc[UR36][R8.64], R3 ;  /* 0x0000000308007986 */ /* 0x0003e2000c101124 */
[----:B------:R-:W-:Y:S05]  /*6960*/  BRA `(.L_x_15977) ;  /* 0x0000000000587947 */ /* 0x000fea0003800000 */
.L_x_15999:
[----:B------:R-:W-:-:S06]  /*6970*/  LOP3.LUT R17, R17, 0xff, RZ, 0xc0, !PT ;  /* 0x000000ff11117812 */ /* 0x000fcc00078ec0ff */
[----:B------:R-:W0:Y:S02]  /*6980*/  I2F.U16 R17, R17 ;  /* 0x0000001100117306 */ /* 0x000e240000101000 */
[----:B0-----:R-:W-:-:S13]  /*6990*/  ISETP.GT.U32.AND P0, PT, R17, 0x477fffff, PT ;  /* 0x477fffff1100780c */ /* 0x001fda0003f04070 */
[----:B------:R-:W-:Y:S05]  /*69a0*/  @P0 BRA `(.L_x_16004) ;  /* 0x0000000000240947 */ /* 0x000fea0003800000 */
[----:B------:R-:W-:-:S13]  /*69b0*/  ISETP.GE.U32.AND P0, PT, R17, 0x38800000, PT ;  /* 0x388000001100780c */ /* 0x000fda0003f06070 */
[----:B------:R-:W-:Y:S01]  /*69c0*/  @P0 SHF.R.U32.HI R0, RZ, 0x15, R17 ;  /* 0x00000015ff000819 */ /* 0x000fe20000011611 */
[----:B------:R-:W-:-:S03]  /*69d0*/  @!P0 FADD.FTZ R5, R17, 128 ;  /* 0x4300000011058421 */ /* 0x000fc60000010000 */
[----:B------:R-:W-:-:S04]  /*69e0*/  @P0 LOP3.LUT R0, R0, 0x1, RZ, 0xc0, !PT ;  /* 0x0000000100000812 */ /* 0x000fc800078ec0ff */
[----:B------:R-:W-:-:S04]  /*69f0*/  @P0 IADD3 R0, PT, PT, R17, 0x80fffff, R0 ;  /* 0x080fffff11000810 */ /* 0x000fc80007ffe000 */
[----:B------:R-:W-:-:S05]  /*6a00*/  @P0 SHF.R.U32.HI R3, RZ, 0x15, R0 ;  /* 0x00000015ff030819 */ /* 0x000fca0000011600 */
[----:B------:R0:W-:Y:S04]  /*6a10*/  @P0 STG.E.U8 desc[UR36][R8.64], R3 ;  /* 0x0000000308000986 */ /* 0x0001e8000c101124 */
[----:B------:R0:W-:Y:S01]  /*6a20*/  @!P0 STG.E.U8 desc[UR36][R8.64], R5 ;  /* 0x0000000508008986 */ /* 0x0001e2000c101124 */
[----:B------:R-:W-:Y:S05]  /*6a30*/  BRA `(.L_x_15977) ;  /* 0x0000000000247947 */ /* 0x000fea0003800000 */
.L_x_16004:
[----:B------:R-:W-:Y:S01]  /*6a40*/  IMAD.MOV.U32 R3, RZ, RZ, 0x7f ;  /* 0x0000007fff037424 */ /* 0x000fe200078e00ff */
[----:B------:R-:W-:-:S04]  /*6a50*/  ISETP.GT.U32.AND P0, PT, R17, 0x7f800000, PT ;  /* 0x7f8000001100780c */ /* 0x000fc80003f04070 */
[----:B------:R-:W-:-:S05]  /*6a60*/  SEL R3, R3, 0x7c, P0 ;  /* 0x0000007c03037807 */ /* 0x000fca0000000000 */
[----:B------:R0:W-:Y:S01]  /*6a70*/  STG.E.U8 desc[UR36][R8.64], R3 ;  /* 0x0000000308007986 */ /* 0x0001e2000c101124 */
[----:B------:R-:W-:Y:S05]  /*6a80*/  BRA `(.L_x_15977) ;  /* 0x0000000000107947 */ /* 0x000fea0003800000 */
.L_x_15998:
[----:B------:R-:W-:-:S04]  /*6a90*/  LOP3.LUT R17, R17, 0xff, RZ, 0xc0, !PT ;  /* 0x000000ff11117812 */ /* 0x000fc800078ec0ff */
[----:B------:R-:W0:Y:S02]  /*6aa0*/  I2F.U16 R0, R17 ;  /* 0x0000001100007306 */ /* 0x000e240000101000 */
[----:B0-----:R-:W-:-:S05]  /*6ab0*/  F2FP.BF16.F32.PACK_AB R0, RZ, R0 ;  /* 0x00000000ff00723e */ /* 0x001fca00000010ff */
[----:B------:R0:W-:Y:S02]  /*6ac0*/  STG.E.U16 desc[UR36][R8.64], R0 ;  /* 0x0000000008007986 */ /* 0x0001e4000c101524 */
.L_x_15977:
[----:B------:R-:W-:Y:S05]  /*6ad0*/  BSYNC.RECONVERGENT B6 ;  /* 0x0000000000067941 */ /* 0x000fea0003800200 */
.L_x_15971:
[----:B------:R-:W-:-:S07]  /*6ae0*/  VIADD R2, R2, 0x80 ;  /* 0x0000008002027836 */ /* 0x000fce0000000000 */
.L_x_15936:
[----:B------:R-:W-:Y:S05]  /*6af0*/  BSYNC.RECONVERGENT B8 ;  /* 0x0000000000087941 */ /* 0x000fea0003800200 */
.L_x_15898:
[----:B------:R-:W-:-:S13]  /*6b00*/  ISETP.GE.AND P0, PT, R2, R22, PT ;  /* 0x000000160200720c */ /* 0x000fda0003f06270 */
[----:B------:R-:W-:Y:S05]  /*6b10*/  @P0 EXIT ;  /* 0x000000000000094d */ /* 0x000fea0003800000 */
[----:B01----:R-:W0:Y:S01]  /*6b20*/  LDC.64 R4, c[0x0][0x388] ;  /* 0x0000e200ff047b82 */ /* 0x003e220000000a00 */
        /* <DEDUP_REMOVED lines=18> */
.L_x_16008:
[----:B------:R-:W-:Y:S01]  /*6c50*/  STG.E.U8 desc[UR36][R2.64], R16 ;  /* 0x0000001002007986 */ /* 0x000fe2000c101124 */
[----:B------:R-:W-:Y:S05]  /*6c60*/  EXIT ;  /* 0x000000000000794d */ /* 0x000fea0003800000 */
.L_x_16007:
        /* <DEDUP_REMOVED lines=8> */
[----:B------:R-:W-:Y:S01]  /*6cf0*/  STG.E.64 desc[UR36][R2.64], R16 ;  /* 0x0000001002007986 */ /* 0x000fe2000c101b24 */
[----:B------:R-:W-:Y:S05]  /*6d00*/  EXIT ;  /* 0x000000000000794d */ /* 0x000fea0003800000 */
.L_x_16011:
[----:B------:R-:W-:-:S05]  /*6d10*/  LOP3.LUT R5, R16, 0xff, RZ, 0xc0, !PT ;  /* 0x000000ff10057812 */ /* 0x000fca00078ec0ff */
[----:B------:R-:W-:Y:S01]  /*6d20*/  STG.E desc[UR36][R2.64], R5 ;  /* 0x0000000502007986 */ /* 0x000fe2000c101924 */
[----:B------:R-:W-:Y:S05]  /*6d30*/  EXIT ;  /* 0x000000000000794d */ /* 0x000fea0003800000 */
.L_x_16010:
[----:B------:R-:W-:-:S05]  /*6d40*/  LOP3.LUT R5, R16, 0xff, RZ, 0xc0, !PT ;  /* 0x000000ff10057812 */ /* 0x000fca00078ec0ff */
[----:B------:R-:W-:Y:S01]  /*6d50*/  STG.E.U16 desc[UR36][R2.64], R5 ;  /* 0x0000000502007986 */ /* 0x000fe2000c101524 */
[----:B------:R-:W-:Y:S05]  /*6d60*/  EXIT ;  /* 0x000000000000794d */ /* 0x000fea0003800000 */
.L_x_16006:
        /* <DEDUP_REMOVED lines=8> */
[----:B0-----:R-:W-:Y:S01]  /*6df0*/  STG.E desc[UR36][R2.64], R5 ;  /* 0x0000000502007986 */ /* 0x001fe2000c101924 */
[----:B------:R-:W-:Y:S05]  /*6e00*/  EXIT ;  /* 0x000000000000794d */ /* 0x000fea0003800000 */
.L_x_16013:
[----:B------:R-:W-:-:S04]  /*6e10*/  LOP3.LUT R16, R16, 0xff, RZ, 0xc0, !PT ;  /* 0x000000ff10107812 */ /* 0x000fc800078ec0ff */
[----:B------:R-:W0:Y:S02]  /*6e20*/  I2F.U16 R0, R16 ;  /* 0x0000001000007306 */ /* 0x000e240000101000 */
[----:B0-----:R-:W-:-:S05]  /*6e30*/  F2FP.F16.F32.PACK_AB R0, RZ, R0 ;  /* 0x00000000ff00723e */ /* 0x001fca00000000ff */
[----:B------:R-:W-:Y:S01]  /*6e40*/  STG.E.U16 desc[UR36][R2.64], R0 ;  /* 0x0000000002007986 */ /* 0x000fe2000c101524 */
[----:B------:R-:W-:Y:S05]  /*6e50*/  EXIT ;  /* 0x000000000000794d */ /* 0x000fea0003800000 */
.L_x_16012:
        /* <DEDUP_REMOVED lines=8> */
[----:B------:R-:W0:Y:S02]  /*6ee0*/  I2F.U16 R16, R16 ;  /* 0x0000001000107306 */ /* 0x000e240000101000 */
[----:B0-----:R-:W-:Y:S01]  /*6ef0*/  STG.E.64 desc[UR36][R2.64], R16 ;  /* 0x0000001002007986 */ /* 0x001fe2000c101b24 */
[----:B------:R-:W-:Y:S05]  /*6f00*/  EXIT ;  /* 0x000000000000794d */ /* 0x000fea0003800000 */
.L_x_16015:
[----:B------:R-:W-:-:S06]  /*6f10*/  LOP3.LUT R16, R16, 0xff, RZ, 0xc0, !PT ;  /* 0x000000ff10107812 */ /* 0x000fcc00078ec0ff */
[----:B------:R-:W0:Y:S02]  /*6f20*/  I2F.U16 R16, R16 ;  /* 0x0000001000107306 */ /* 0x000e240000101000 */
[----:B0-----:R-:W-:-:S04]  /*6f30*/  F2FP.F16.F32.PACK_AB R5, RZ, R16 ;  /* 0x00000010ff05723e */ /* 0x001fc800000000ff */
[----:B------:R-:W-:-:S05]  /*6f40*/  PRMT R5, R5, 0x5410, RZ ;  /* 0x0000541005057816 */ /* 0x000fca00000000ff */
[----:B------:R-:W-:Y:S01]  /*6f50*/  STG.E desc[UR36][R2.64], R5 ;  /* 0x0000000502007986 */ /* 0x000fe2000c101924 */
[----:B------:R-:W-:Y:S05]  /*6f60*/  EXIT ;  /* 0x000000000000794d */ /* 0x000fea0003800000 */
.L_x_16014:
[----:B------:R-:W-:-:S06]  /*6f70*/  LOP3.LUT R4, R16, 0xff, RZ, 0xc0, !PT ;  /* 0x000000ff10047812 */ /* 0x000fcc00078ec0ff */
[----:B------:R-:W0:Y:S02]  /*6f80*/  I2F.F64.U16 R4, R4 ;  /* 0x0000000400047312 */ /* 0x000e240000101800 */
[----:B0-----:R-:W-:Y:S01]  /*6f90*/  STG.E.64 desc[UR36][R2.64], R4 ;  /* 0x0000000402007986 */ /* 0x001fe2000c101b24 */
[----:B------:R-:W-:Y:S05]  /*6fa0*/  EXIT ;  /* 0x000000000000794d */ /* 0x000fea0003800000 */
.L_x_16005:
        /* <DEDUP_REMOVED lines=11> */
[----:B------:R-:W-:Y:S01]  /*7060*/  STG.E.U16 desc[UR36][R2.64], R5 ;  /* 0x0000000502007986 */ /* 0x000fe2000c101524 */
[----:B------:R-:W-:Y:S05]  /*7070*/  EXIT ;  /* 0x000000000000794d */ /* 0x000fea0003800000 */
.L_x_16019:
        /* <DEDUP_REMOVED lines=18> */
.L_x_16021:
[----:B------:R-:W-:Y:S05]  /*71a0*/  BSYNC.RECONVERGENT B0 ;  /* 0x0000000000007941 */ /* 0x000fea0003800200 */
.L_x_16020:
[----:B------:R-:W-:Y:S01]  /*71b0*/  STG.E.U8 desc[UR36][R2.64], R0 ;  /* 0x0000000002007986 */ /* 0x000fe2000c101124 */
[----:B------:R-:W-:Y:S05]  /*71c0*/  EXIT ;  /* 0x000000000000794d */ /* 0x000fea0003800000 */
.L_x_16018:
        /* <DEDUP_REMOVED lines=18> */
.L_x_16023:
[----:B------:R-:W-:Y:S05]  /*72f0*/  BSYNC.RECONVERGENT B0 ;  /* 0x0000000000007941 */ /* 0x000fea0003800200 */
.L_x_16022:
[----:B------:R-:W-:Y:S01]  /*7300*/  STG.E.U8 desc[UR36][R2.64], R0 ;  /* 0x0000000002007986 */ /* 0x000fe2000c101124 */
[----:B------:R-:W-:Y:S05]  /*7310*/  EXIT ;  /* 0x000000000000794d */ /* 0x000fea0003800000 */
.L_x_16017:
        /* <DEDUP_REMOVED lines=22> */
.L_x_16025:
[----:B------:R-:W-:Y:S01]  /*7480*/  LOP3.LUT R16, R16, 0xff, RZ, 0xc0, !PT ;  /* 0x000000ff10107812 */ /* 0x000fe200078ec0ff */
[----:B------:R-:W-:-:S05]  /*7490*/  IMAD.MOV.U32 R17, RZ, RZ, RZ ;  /* 0x000000ffff117224 */ /* 0x000fca00078e00ff */
[----:B------:R-:W-:Y:S01]  /*74a0*/  STG.E.64 desc[UR36][R2.64], R16 ;  /* 0x0000001002007986 */ /* 0x000fe2000c101b24 */
[----:B------:R-:W-:Y:S05]  /*74b0*/  EXIT ;  /* 0x000000000000794d */ /* 0x000fea0003800000 */
.L_x_16024:
[----:B------:R-:W-:-:S05]  /*74c0*/  LOP3.LUT R5, R16, 0xff, RZ, 0xc0, !PT ;  /* 0x000000ff10057812 */ /* 0x000fca00078ec0ff */
[----:B------:R-:W-:Y:S01]  /*74d0*/  STG.E desc[UR36][R2.64], R5 ;  /* 0x0000000502007986 */ /* 0x000fe2000c101924 */
[----:B------:R-:W-:Y:S05]  /*74e0*/  EXIT ;  /* 0x000000000000794d */ /* 0x000fea0003800000 */
.L_x_16016:
        /* <DEDUP_REMOVED lines=10> */
.L_x_16027:
[----:B------:R-:W-:Y:S02]  /*7590*/  LOP3.LUT R4, R16, 0xff, RZ, 0xc0, !PT ;  /* 0x000000ff10047812 */ /* 0x000fe400078ec0ff */
[----:B--234-:R-:W-:-:S04]  /*75a0*/  CS2R R6, SRZ ;  /* 0x0000000000067805 */ /* 0x01cfc8000001ff00 */
[----:B------:R-:W0:Y:S02]  /*75b0*/  I2F.F64.U16 R4, R4 ;  /* 0x0000000400047312 */ /* 0x000e240000101800 */
[----:B0-----:R-:W-:Y:S01]  /*75c0*/  STG.E.128 desc[UR36][R2.64], R4 ;  /* 0x0000000402007986 */ /* 0x001fe2000c101d24 */
[----:B------:R-:W-:Y:S05]  /*75d0*/  EXIT ;  /* 0x000000000000794d */ /* 0x000fea0003800000 */
.L_x_16026:
[----:B------:R-:W-:-:S13]  /*75e0*/  ISETP.NE.AND P0, PT, R0, 0xf, PT ;  /* 0x0000000f0000780c */ /* 0x000fda0003f05270 */
[----:B------:R-:W-:Y:S05]  /*75f0*/  @!P0 BRA `(.L_x_16028) ;  /* 0x0000000000dc8947 */ /* 0x000fea0003800000 */
[----:B------:R-:W-:-:S13]  /*7600*/  ISETP.NE.AND P0, PT, R0, 0x17, PT ;  /* 0x000000170000780c */ /* 0x000fda0003f05270 */
[----:B------:R-:W-:Y:S05]  /*7610*/  @!P0 BRA `(.L_x_16029) ;  /* 0x0000000000888947 */ /* 0x000fea0003800000 */
[----:B------:R-:W-:-:S13]  /*7620*/  ISETP.NE.AND P0, PT, R0, 0x18, PT ;  /* 0x000000180000780c */ /* 0x000fda0003f05270 */
[----:B------:R-:W-:Y:S05]  /*7630*/  @!P0 BRA `(.L_x_16030) ;  /* 0x0000000000448947 */ /* 0x000fea0003800000 */
.L_x_16009:
[----:B------:R-:W-:Y:S01]  /*7640*/  MOV R0, 0x0 ;  /* 0x0000000000007802 */ /* 0x000fe20000000f00 */
[----:B------:R-:W0:Y:S01]  /*7650*/  LDCU.64 UR4, c[0x4][0x1a8] ;  /* 0x01003500ff0477ac */ /* 0x000e220008000a00 */
[----:B------:R-:W-:Y:S02]  /*7660*/  IMAD.MOV.U32 R8, RZ, RZ, 0x65 ;  /* 0x00000065ff087424 */ /* 0x000fe400078e00ff */
[----:B------:R1:W1:Y:S01]  /*7670*/  LDC.64 R2, c[0x4][R0] ;  /* 0x0100000000027b82 */ /* 0x0002620000000a00 */
[----:B------:R-:W2:Y:S01]  /*7680*/  LDCU.64 UR6, c[0x4][0x1b0] ;  /* 0x01003600ff0677ac */ /* 0x000ea20008000a00 */
[----:B------:R-:W-:Y:S02]  /*7690*/  IMAD.MOV.U32 R12, RZ, RZ, 0x1 ;  /* 0x00000001ff0c7424 */ /* 0x000fe400078e00ff */
[----:B------:R-:W-:Y:S01]  /*76a0*/  IMAD.MOV.U32 R13, RZ, RZ, RZ ;  /* 0x000000ffff0d7224 */ /* 0x000fe200078e00ff */
[----:B------:R-:W5:Y:S01]  /*76b0*/  LDCU.64 UR8, c[0x4][0x18] ;  /* 0x01000300ff0877ac */ /* 0x000f620008000a00 */
[----:B0-----:R-:W-:-:S02]  /*76c0*/  IMAD.U32 R4, RZ, RZ, UR4 ;  /* 0x00000004ff047e24 */ /* 0x001fc4000f8e00ff */
[----:B------:R-:W-:Y:S02]  /*76d0*/  IMAD.U32 R5, RZ, RZ, UR5 ;  /* 0x00000005ff057e24 */ /* 0x000fe4000f8e00ff */
[----:B--234-:R-:W-:Y:S02]  /*76e0*/  IMAD.U32 R6, RZ, RZ, UR6 ;  /* 0x00000006ff067e24 */ /* 0x01cfe4000f8e00ff */
[----:B------:R-:W-:Y:S02]  /*76f0*/  IMAD.U32 R7, RZ, RZ, UR7 ;  /* 0x00000007ff077e24 */ /* 0x000fe4000f8e00ff */
[----:B-----5:R-:W-:Y:S02]  /*7700*/  IMAD.U32 R10, RZ, RZ, UR8 ;  /* 0x00000008ff0a7e24 */ /* 0x020fe4000f8e00ff */
[----:B------:R-:W-:-:S07]  /*7710*/  IMAD.U32 R11, RZ, RZ, UR9 ;  /* 0x00000009ff0b7e24 */ /* 0x000fce000f8e00ff */
[----:B------:R-:W-:-:S07]  /*7720*/  LEPC R20, `(.L_x_16031) ;  /* 0x000000001014794e */ /* 0x000fce0000000000 */
[----:B-1----:R-:W-:Y:S05]  /*7730*/  CALL.ABS.NOINC R2 ;  /* 0x0000000002007343 */ /* 0x002fea0003c00000 */
.L_x_16031:
[----:B------:R-:W-:Y:S05]  /*7740*/  EXIT ;  /* 0x000000000000794d */ /* 0x000fea0003800000 */
.L_x_16030:
[----:B------:R-:W-:Y:S01]  /*7750*/  LOP3.LUT R16, R16, 0xff, RZ, 0xc0, !PT ;  /* 0x000000ff10107812 */ /* 0x000fe200078ec0ff */
[----:B------:R-:W-:Y:S01]  /*7760*/  BSSY.RECONVERGENT B0, `(.L_x_16032) ;  /* 0x000000b000007945 */ /* 0x000fe20003800200 */
[----:B------:R-:W-:Y:S02]  /*7770*/  IMAD.MOV.U32 R5, RZ, RZ, 0x7f ;  /* 0x0000007fff057424 */ /* 0x000fe400078e00ff */
[----:B--234-:R-:W0:Y:S02]  /*7780*/  I2F.U16 R7, R16 ;  /* 0x0000001000077306 */ /* 0x01ce240000101000 */
        /* <DEDUP_REMOVED lines=8> */
.L_x_16033:
[----:B------:R-:W-:Y:S05]  /*7810*/  BSYNC.RECONVERGENT B0 ;  /* 0x0000000000007941 */ /* 0x000fea0003800200 */
.L_x_16032:
[----:B------:R-:W-:Y:S01]  /*7820*/  STG.E.U8 desc[UR36][R2.64], R5 ;  /* 0x0000000502007986 */ /* 0x000fe2000c101124 */
[----:B------:R-:W-:Y:S05]  /*7830*/  EXIT ;  /* 0x000000000000794d */ /* 0x000fea0003800000 */
.L_x_16029:
[----:B------:R-:W-:-:S04]  /*7840*/  LOP3.LUT R16, R16, 0xff, RZ, 0xc0, !PT ;  /* 0x000000ff10107812 */ /* 0x000fc800078ec0ff */
[----:B--234-:R-:W0:Y:S02]  /*7850*/  I2F.U16 R7, R16 ;  /* 0x0000001000077306 */ /* 0x01ce240000101000 */
        /* <DEDUP_REMOVED lines=12> */
.L_x_16034:
[----:B------:R-:W-:Y:S01]  /*7920*/  IMAD.MOV.U32 R5, RZ, RZ, 0x7f ;  /* 0x0000007fff057424 */ /* 0x000fe200078e00ff */
[----:B------:R-:W-:-:S04]  /*7930*/  ISETP.GT.U32.AND P0, PT, R7, 0x7f800000, PT ;  /* 0x7f8000000700780c */ /* 0x000fc80003f04070 */
[----:B------:R-:W-:-:S05]  /*7940*/  SEL R5, R5, 0x7c, P0 ;  /* 0x0000007c05057807 */ /* 0x000fca0000000000 */
[----:B------:R-:W-:Y:S01]  /*7950*/  STG.E.U8 desc[UR36][R2.64], R5 ;  /* 0x0000000502007986 */ /* 0x000fe2000c101124 */
[----:B------:R-:W-:Y:S05]  /*7960*/  EXIT ;  /* 0x000000000000794d */ /* 0x000fea0003800000 */
.L_x_16028:
[----:B------:R-:W-:-:S04]  /*7970*/  LOP3.LUT R16, R16, 0xff, RZ, 0xc0, !PT ;  /* 0x000000ff10107812 */ /* 0x000fc800078ec0ff */
[----:B------:R-:W0:Y:S02]  /*7980*/  I2F.U16 R0, R16 ;  /* 0x0000001000007306 */ /* 0x000e240000101000 */
[----:B0-----:R-:W-:-:S05]  /*7990*/  F2FP.BF16.F32.PACK_AB R0, RZ, R0 ;  /* 0x00000000ff00723e */ /* 0x001fca00000010ff */
[----:B------:R-:W-:Y:S01]  /*79a0*/  STG.E.U16 desc[UR36][R2.64], R0 ;  /* 0x0000000002007986 */ /* 0x000fe2000c101524 */
[----:B------:R-:W-:Y:S05]  /*79b0*/  EXIT ;  /* 0x000000000000794d */ /* 0x000fea0003800000 */
.L_x_16035:
        /* <DEDUP_REMOVED lines=12> */
.L_x_17090:


//--------------------- .text._ZN2at6native18elementwise_kernelILi128ELi4EZNS0_22gpu_kernel_impl_nocastINS0_13AUnaryFunctorIhhhNS0_15binary_internal10MulFunctorIhEEEEEEvRNS_18TensorIteratorBaseERKT_EUliE_EEviT1_ --------------------------
	.section	.text._ZN2at6native18elementwise_kernelILi128ELi4EZNS0_22gpu_kernel_impl_nocastINS0_13AUnaryFunctorIhhhNS0_15binary_internal10MulFunctorIhEEEEEEvRNS_18TensorIteratorBaseERKT_EUliE_EEviT1_,"ax",@progbits
	.align	128
        .global         _ZN2at6native18elementwise_kernelILi128ELi4EZNS0_22gpu_kernel_impl_nocastINS0_13AUnaryFunctorIhhhNS0_15binary_internal10MulFunctorIhEEEEEEvRNS_18TensorIteratorBaseERKT_EUliE_EEviT1_
        .type           _ZN2at6native18elementwise_kernelILi128ELi4EZNS0_22gpu_kernel_impl_nocastINS0_13AUnaryFunctorIhhhNS0_15binary_internal10MulFunctorIhEEEEEEvRNS_18TensorIteratorBaseERKT_EUliE_EEviT1_,@function
        .size           _ZN2at6native18elementwise_kernelILi128ELi4EZNS0_22gpu_kernel_impl_nocastINS0_13AUnaryFunctorIhhhNS0_15binary_internal10MulFunctorIhEEEEEEvRNS_18TensorIteratorBaseERKT_EUliE_EEviT1_,(.L_x_17091 - _ZN2at6native18elementwise_kernelILi128ELi4EZNS0_22gpu_kernel_impl_nocastINS0_13AUnaryFunctorIhhhNS0_15binary_internal10MulFunctorIhEEEEEEvRNS_18TensorIteratorBaseERKT_EUliE_EEviT1_)
        .other          _ZN2at6native18elementwise_kernelILi128ELi4EZNS0_22gpu_kernel_impl_nocastINS0_13AUnaryFunctorIhhhNS0_15binary_internal10MulFunctorIhEEEEEEvRNS_18TensorIteratorBaseERKT_EUliE_EEviT1_,@"STO_CUDA_ENTRY STV_DEFAULT"
_ZN2at6native18elementwise_kernelILi128ELi4EZNS0_22gpu_kernel_impl_nocastINS0_13AUnaryFunctorIhhhNS0_15binary_internal10MulFunctorIhEEEEEEvRNS_18TensorIteratorBaseERKT_EUliE_EEviT1_:
.text._ZN2at6native18elementwise_kernelILi128ELi4EZNS0_22gpu_kernel_impl_nocastINS0_13AUnaryFunctorIhhhNS0_15binary_internal10MulFunctorIhEEEEEEvRNS_18TensorIteratorBaseERKT_EUliE_EEviT1_:
        /* <DEDUP_REMOVED lines=32> */
.L_x_16039:
[----:B------:R-:W-:-:S13]  /*0200*/  ISETP.GE.AND P0, PT, R3, UR8, PT ;  /* 0x0000000803007c0c */ /* 0x000fda000bf06270 */
[----:B------:R-:W-:Y:S05]  /*0210*/  @P0 BREAK.RELIABLE B1 ;  /* 0x0000000000010942 */ /* 0x000fea0003800100 */
[----:B------:R-:W-:Y:S05]  /*0220*/  @P0 BRA `(.L_x_16040) ;  /* 0x0000000000200947 */ /* 0x000fea0003800000 */
[----:B------:R-:W-:Y:S05]  /*0230*/  BSYNC.RELIABLE B1 ;  /* 0x0000000000017941 */ /* 0x000fea0003800100 */
.L_x_16038:
[----:B------:R-:W1:Y:S02]  /*0240*/  LDC.64 R4, c[0x0][0x588] ;  /* 0x00016200ff047b82 */ /* 0x000e640000000a00 */
[----:B-1----:R-:W2:Y:S06]  /*0250*/  LDG.E.U8 R4, desc[UR6][R4.64] ;  /* 0x0000000604047981 */ /* 0x002eac000c1e1100 */
[----:B0-----:R-:W0:Y:S01]  /*0260*/  LDC.64 R6, c[0x0][0x580] ;  /* 0x00016000ff067b82 */ /* 0x001e220000000a00 */
[----:B------:R-:W-:Y:S01]  /*0270*/  UPRMT UR4, UR5, 0x9910, URZ ;  /* 0x0000991005047896 */ /* 0x000fe200080000ff */
[----:B------:R-:W-:-:S05]  /*0280*/  IADD3 R3, PT, PT, R3, 0x80, RZ ;  /* 0x0000008003037810 */ /* 0x000fca0007ffe0ff */
[----:B--2---:R-:W-:-:S05]  /*0290*/  IMAD R9, R4, UR4, RZ ;  /* 0x0000000404097c24 */ /* 0x004fca000f8e02ff */
[----:B0-----:R1:W-:Y:S02]  /*02a0*/  STG.E.U8 desc[UR6][R6.64], R9 ;  /* 0x0000000906007986 */ /* 0x0013e4000c101106 */
.L_x_16040:
[----:B------:R-:W-:Y:S05]  /*02b0*/  BSYNC.RECONVERGENT B0 ;  /* 0x0000000000007941 */ /* 0x000fea0003800200 */
.L_x_16037:
        /* <DEDUP_REMOVED lines=10> */
.L_x_16036:
        /* <DEDUP_REMOVED lines=306> */
.L_x_16044:
        /* <DEDUP_REMOVED lines=311> */
.L_x_16046:
        /* <DEDUP_REMOVED lines=10> */
.L_x_16043:
[----:B------:R-:W-:-:S13]  /*2a90*/  ISETP.GE.AND P0, PT, R3, UR8, PT ;  /* 0x0000000803007c0c */ /* 0x000fda000bf06270 */
[----:B------:R-:W-:Y:S05]  /*2aa0*/  @P0 BREAK.RELIABLE B1 ;  /* 0x0000000000010942 */ /* 0x000fea0003800100 */
[----:B------:R-:W-:Y:S05]  /*2ab0*/  @P0 BRA `(.L_x_16045) ;  /* 0x0000001000d40947 */ /* 0x000fea0003800000 */
[----:B------:R-:W-:Y:S05]  /*2ac0*/  BSYNC.RELIABLE B1 ;  /* 0x0000000000017941 */ /* 0x000fea0003800100 */
.L_x_16042:
        /* <DEDUP_REMOVED lines=298> */
.L_x_16047:
        /* <DEDUP_REMOVED lines=10> */
.L_x_16045:
[----:B------:R-:W-:Y:S05]  /*3e10*/  BSYNC.RECONVERGENT B0 ;  /* 0x0000000000007941 */ /* 0x000fea0003800200 */
.L_x_16041:
        /* <DEDUP_REMOVED lines=301> */
.L_x_16048:
        /* <DEDUP_REMOVED lines=10> */
.L_x_16049:
        /* <DEDUP_REMOVED lines=15> */
.L_x_17091:


//--------------------- .text._ZN2at6native27unrolled_elementwise_kernelINS0_13AUnaryFunctorIhhhNS0_15binary_internal10MulFunctorIhEEEESt5arrayIPcLm2EELi4E23TrivialOffsetCalculatorILi1EjESB_NS0_6memory15LoadWithoutCastENSC_16StoreWithoutCastEEEviT_T0_T2_T3_T4_T5_ --------------------------
	.section	.text._ZN2at6native27unrolled_elementwise_kernelINS0_13AUnaryFunctorIhhhNS0_15binary_internal10MulFunctorIhEEEESt5arrayIPcLm2EELi4E23TrivialOffsetCalculatorILi1EjESB_NS0_6memory15LoadWithoutCastENSC_16StoreWithoutCastEEEviT_T0_T2_T3_T4_T5_,"ax",@progbits
	.align	128
        .global         _ZN2at6native27unrolled_elementwise_kernelINS0_13AUnaryFunctorIhhhNS0_15binary_internal10MulFunctorIhEEEESt5arrayIPcLm2EELi4E23TrivialOffsetCalculatorILi1EjESB_NS0_6memory15LoadWithoutCastENSC_16StoreWithoutCastEEEviT_T0_T2_T3_T4_T5_
        .type           _ZN2at6native27unrolled_elementwise_kernelINS0_13AUnaryFunctorIhhhNS0_15binary_internal10MulFunctorIhEEEESt5arrayIPcLm2EELi4E23TrivialOffsetCalculatorILi1EjESB_NS0_6memory15LoadWithoutCastENSC_16StoreWithoutCastEEEviT_T0_T2_T3_T4_T5_,@function
        .size           _ZN2at6native27unrolled_elementwise_kernelINS0_13AUnaryFunctorIhhhNS0_15binary_internal10MulFunctorIhEEEESt5arrayIPcLm2EELi4E23TrivialOffsetCalculatorILi1EjESB_NS0_6memory15LoadWithoutCastENSC_16StoreWithoutCastEEEviT_T0_T2_T3_T4_T5_,(.L_x_17092 - _ZN2at6native27unrolled_elementwise_kernelINS0_13AUnaryFunctorIhhhNS0_15binary_internal10MulFunctorIhEEEESt5arrayIPcLm2EELi4E23TrivialOffsetCalculatorILi1EjESB_NS0_6memory15LoadWithoutCastENSC_16StoreWithoutCastEEEviT_T0_T2_T3_T4_T5_)
        .other          _ZN2at6native27unrolled_elementwise_kernelINS0_13AUnaryFunctorIhhhNS0_15binary_internal10MulFunctorIhEEEESt5arrayIPcLm2EELi4E23TrivialOffsetCalculatorILi1EjESB_NS0_6memory15LoadWithoutCastENSC_16StoreWithoutCastEEEviT_T0_T2_T3_T4_T5_,@"STO_CUDA_ENTRY STV_DEFAULT"
_ZN2at6native27unrolled_elementwise_kernelINS0_13AUnaryFunctorIhhhNS0_15binary_internal10MulFunctorIhEEEESt5arrayIPcLm2EELi4E23TrivialOffsetCalculatorILi1EjESB_NS0_6memory15LoadWithoutCastENSC_16StoreWithoutCastEEEviT_T0_T2_T3_T4_T5_:
.text._ZN2at6native27unrolled_elementwise_kernelINS0_13AUnaryFunctorIhhhNS0_15binary_internal10MulFunctorIhEEEESt5arrayIPcLm2EELi4E23TrivialOffsetCalculatorILi1EjESB_NS0_6memory15LoadWithoutCastENSC_16StoreWithoutCastEEEviT_T0_T2_T3_T4_T5_:
        /* <DEDUP_REMOVED lines=67> */
.L_x_16052:
[----:B------:R-:W-:Y:S05]  /*0430*/  BSYNC.RELIABLE B1 ;  /* 0x0000000000017941 */ /* 0x000fea0003800100 */
.L_x_16051:
[----:B------:R-:W-:-:S13]  /*0440*/  ISETP.GE.AND P0, PT, R5, R4, PT ;  /* 0x000000040500720c */ /* 0x000fda0003f06270 */
[----:B0-----:R-:W0:Y:S01]  /*0450*/  @!P0 LDC.64 R6, c[0x0][0x388] ;  /* 0x0000e200ff068b82 */ /* 0x001e220000000a00 */
[----:B------:R-:W-:Y:S02]  /*0460*/  @!P0 IMAD R3, R0, 0x200, R5 ;  /* 0x0000020000038824 */ /* 0x000fe400078e0205 */
[----:B------:R-:W-:-:S03]  /*0470*/  @!P0 VIADD R5, R5, 0x80 ;  /* 0x0000008005058836 */ /* 0x000fc60000000000 */
[----:B0-----:R-:W-:-:S04]  /*0480*/  @!P0 IADD3 R2, P1, PT, R3, R6, RZ ;  /* 0x0000000603028210 */ /* 0x001fc80007f3e0ff */
[----:B------:R-:W-:-:S05]  /*0490*/  @!P0 IADD3.X R3, PT, PT, RZ, R7, RZ, P1, !PT ;  /* 0x00000007ff038210 */ /* 0x000fca0000ffe4ff */
[----:B------:R1:W-:Y:S04]  /*04a0*/  @!P0 STG.E.U8 desc[UR6][R2.64], R11 ;  /* 0x0000000b02008986 */ /* 0x0003e8000c101106 */
.L_x_16053:
[----:B------:R-:W-:Y:S05]  /*04b0*/  BSYNC.RECONVERGENT B0 ;  /* 0x0000000000007941 */ /* 0x000fea0003800200 */
.L_x_16050:
        /* <DEDUP_REMOVED lines=9> */
.L_x_16054:
        /* <DEDUP_REMOVED lines=11> */
.L_x_17092:


//--------------------- .text._ZN2at6native29vectorized_elementwise_kernelILi2ENS0_13AUnaryFunctorIhhhNS0_15binary_internal10MulFunctorIhEEEESt5arrayIPcLm2EEEEviT0_T1_ --------------------------
	.section	.text._ZN2at6native29vectorized_elementwise_kernelILi2ENS0_13AUnaryFunctorIhhhNS0_15binary_internal10MulFunctorIhEEEESt5arrayIPcLm2EEEEviT0_T1_,"ax",@progbits
	.align	128
        .global         _ZN2at6native29vectorized_elementwise_kernelILi2ENS0_13AUnaryFunctorIhhhNS0_15binary_internal10MulFunctorIhEEEESt5arrayIPcLm2EEEEviT0_T1_
        .type           _ZN2at6native29vectorized_elementwise_kernelILi2ENS0_13AUnaryFunctorIhhhNS0_15binary_internal10MulFunctorIhEEEESt5arrayIPcLm2EEEEviT0_T1_,@function
        .size           _ZN2at6native29vectorized_elementwise_kernelILi2ENS0_13AUnaryFunctorIhhhNS0_15binary_internal10MulFunctorIhEEEESt5arrayIPcLm2EEEEviT0_T1_,(.L_x_17093 - _ZN2at6native29vectorized_elementwise_kernelILi2ENS0_13AUnaryFunctorIhhhNS0_15binary_internal10MulFunctorIhEEEESt5arrayIPcLm2EEEEviT0_T1_)
        .other          _ZN2at6native29vectorized_elementwise_kernelILi2ENS0_13AUnaryFunctorIhhhNS0_15binary_internal10MulFunctorIhEEEESt5arrayIPcLm2EEEEviT0_T1_,@"STO_CUDA_ENTRY STV_DEFAULT"
_ZN2at6native29vectorized_elementwise_kernelILi2ENS0_13AUnaryFunctorIhhhNS0_15binary_internal10MulFunctorIhEEEESt5arrayIPcLm2EEEEviT0_T1_:
.text._ZN2at6native29vectorized_elementwise_kernelILi2ENS0_13AUnaryFunctorIhhhNS0_15binary_internal10MulFunctorIhEEEESt5arrayIPcLm2EEEEviT0_T1_:
        /* <DEDUP_REMOVED lines=110> */
.L_x_16058:
        /* <DEDUP_REMOVED lines=8> */
.L_x_16059:
        /* <DEDUP_REMOVED lines=8> */
.L_x_16060:
        /* <DEDUP_REMOVED lines=8> */
.L_x_16061:
        /* <DEDUP_REMOVED lines=9> */
.L_x_16062:
[----:B------:R-:W-:Y:S05]  /*08f0*/  BSYNC.RELIABLE B1 ;  /* 0x0000000000017941 */ /* 0x000fea0003800100 */
.L_x_16057:
[----:B------:R-:W-:-:S13]  /*0900*/  ISETP.GE.U32.AND P0, PT, R0, UR5, PT ;  /* 0x0000000500007c0c */ /* 0x000fda000bf06070 */
[----:B012---:R-:W0:Y:S01]  /*0910*/  @!P0 LDC.64 R6, c[0x0][0x388] ;  /* 0x0000e200ff068b82 */ /* 0x007e220000000a00 */
[C---:B------:R-:W-:Y:S01]  /*0920*/  @!P0 VIADD R5, R0.reuse, UR4 ;  /* 0x0000000400058c36 */ /* 0x040fe20008000000 */
[----:B------:R-:W-:-:S04]  /*0930*/  @!P0 IADD3 R0, PT, PT, R0, 0x80, RZ ;  /* 0x0000008000008810 */ /* 0x000fc80007ffe0ff */
[----:B0-----:R-:W-:-:S05]  /*0940*/  @!P0 IADD3 R4, P1, PT, R5, R6, RZ ;  /* 0x0000000605048210 */ /* 0x001fca0007f3e0ff */
[----:B------:R-:W-:-:S05]  /*0950*/  @!P0 IMAD.X R5, RZ, RZ, R7, P1 ;  /* 0x000000ffff058224 */ /* 0x000fca00008e0607 */
[----:B------:R3:W-:Y:S03]  /*0960*/  @!P0 STG.E.U8 desc[UR10][R4.64], R3 ;  /* 0x0000000304008986 */ /* 0x0007e6000c10110a */
.L_x_16063:
[----:B------:R-:W-:Y:S05]  /*0970*/  BSYNC.RECONVERGENT B0 ;  /* 0x0000000000007941 */ /* 0x000fea0003800200 */
.L_x_16056:
        /* <DEDUP_REMOVED lines=9> */
.L_x_16055:
        /* <DEDUP_REMOVED lines=48> */
.L_x_16064:
        /* <DEDUP_REMOVED lines=15> */
.L_x_17093:


//--------------------- .text._ZN2at6native29vectorized_elementwise_kernelILi4ENS0_13AUnaryFunctorIhhhNS0_15binary_internal10MulFunctorIhEEEESt5arrayIPcLm2EEEEviT0_T1_ --------------------------
	.section	.text._ZN2at6native29vectorized_elementwise_kernelILi4ENS0_13AUnaryFunctorIhhhNS0_15binary_internal10MulFunctorIhEEEESt5arrayIPcLm2EEEEviT0_T1_,"ax",@progbits
	.align	128
        .global         _ZN2at6native29vectorized_elementwise_kernelILi4ENS0_13AUnaryFunctorIhhhNS0_15binary_internal10MulFunctorIhEEEESt5arrayIPcLm2EEEEviT0_T1_
        .type           _ZN2at6native29vectorized_elementwise_kernelILi4ENS0_13AUnaryFunctorIhhhNS0_15binary_internal10MulFunctorIhEEEESt5arrayIPcLm2EEEEviT0_T1_,@function
        .size           _ZN2at6native29vectorized_elementwise_kernelILi4ENS0_13AUnaryFunctorIhhhNS0_15binary_internal10MulFunctorIhEEEESt5arrayIPcLm2EEEEviT0_T1_,(.L_x_17094 - _ZN2at6native29vectorized_elementwise_kernelILi4ENS0_13AUnaryFunctorIhhhNS0_15binary_internal10MulFunctorIhEEEESt5arrayIPcLm2EEEEviT0_T1_)
        .other          _ZN2at6native29vectorized_elementwise_kernelILi4ENS0_13AUnaryFunctorIhhhNS0_15binary_internal10MulFunctorIhEEEESt5arrayIPcLm2EEEEviT0_T1_,@"STO_CUDA_ENTRY STV_DEFAULT"
_ZN2at6native29vectorized_elementwise_kernelILi4ENS0_13AUnaryFunctorIhhhNS0_15binary_internal10MulFunctorIhEEEESt5arrayIPcLm2EEEEviT0_T1_:
.text._ZN2at6native29vectorized_elementwise_kernelILi4ENS0_13AUnaryFunctorIhhhNS0_15binary_internal10MulFunctorIhEEEESt5arrayIPcLm2EEEEviT0_T1_:
        /* <DEDUP_REMOVED lines=110> */
.L_x_16068:
        /* <DEDUP_REMOVED lines=8> */
.L_x_16069:
        /* <DEDUP_REMOVED lines=8> */
.L_x_16070:
        /* <DEDUP_REMOVED lines=8> */
.L_x_16071:
        /* <DEDUP_REMOVED lines=9> */
.L_x_16072:
[----:B------:R-:W-:Y:S05]  /*08f0*/  BSYNC.RELIABLE B1 ;  /* 0x0000000000017941 */ /* 0x000fea0003800100 */
.L_x_16067:
[----:B------:R-:W-:-:S13]  /*0900*/  ISETP.GE.U32.AND P0, PT, R0, UR5, PT ;  /* 0x0000000500007c0c */ /* 0x000fda000bf06070 */
[----:B012---:R-:W0:Y:S01]  /*0910*/  @!P0 LDC.64 R6, c[0x0][0x388] ;  /* 0x0000e200ff068b82 */ /* 0x007e220000000a00 */
[C---:B------:R-:W-:Y:S02]  /*0920*/  @!P0 VIADD R5, R0.reuse, UR4 ;  /* 0x0000000400058c36 */ /* 0x040fe40008000000 */
[----:B------:R-:W-:-:S03]  /*0930*/  @!P0 VIADD R0, R0, 0x80 ;  /* 0x0000008000008836 */ /* 0x000fc60000000000 */
[----:B0-----:R-:W-:-:S05]  /*0940*/  @!P0 IADD3 R4, P1, PT, R5, R6, RZ ;  /* 0x0000000605048210 */ /* 0x001fca0007f3e0ff */
[----:B------:R-:W-:-:S05]  /*0950*/  @!P0 IMAD.X R5, RZ, RZ, R7, P1 ;  /* 0x000000ffff058224 */ /* 0x000fca00008e0607 */
[----:B------:R3:W-:Y:S03]  /*0960*/  @!P0 STG.E.U8 desc[UR10][R4.64], R3 ;  /* 0x0000000304008986 */ /* 0x0007e6000c10110a */
.L_x_16073:
[----:B------:R-:W-:Y:S05]  /*0970*/  BSYNC.RECONVERGENT B0 ;  /* 0x0000000000007941 */ /* 0x000fea0003800200 */
.L_x_16066:
        /* <DEDUP_REMOVED lines=9> */
.L_x_16065:
        /* <DEDUP_REMOVED lines=54> */
.L_x_16074:
        /* <DEDUP_REMOVED lines=9> */
.L_x_17094:


//--------------------- .text._ZN2at6native29vectorized_elementwise_kernelILi8ENS0_13AUnaryFunctorIhhhNS0_15binary_internal10MulFunctorIhEEEESt5arrayIPcLm2EEEEviT0_T1_ --------------------------
	.section	.text._ZN2at6native29vectorized_elementwise_kernelILi8ENS0_13AUnaryFunctorIhhhNS0_15binary_internal10MulFunctorIhEEEESt5arrayIPcLm2EEEEviT0_T1_,"ax",@progbits
	.align	128
        .global         _ZN2at6native29vectorized_elementwise_kernelILi8ENS0_13AUnaryFunctorIhhhNS0_15binary_internal10MulFunctorIhEEEESt5arrayIPcLm2EEEEviT0_T1_
        .type           _ZN2at6native29vectorized_elementwise_kernelILi8ENS0_13AUnaryFunctorIhhhNS0_15binary_internal10MulFunctorIhEEEESt5arrayIPcLm2EEEEviT0_T1_,@function
        .size           _ZN2at6native29vectorized_elementwise_kernelILi8ENS0_13AUnaryFunctorIhhhNS0_15binary_internal10MulFunctorIhEEEESt5arrayIPcLm2EEEEviT0_T1_,(.L_x_17095 - _ZN2at6native29vectorized_elementwise_kernelILi8ENS0_13AUnaryFunctorIhhhNS0_15binary_internal10MulFunctorIhEEEESt5arrayIPcLm2EEEEviT0_T1_)
        .other          _ZN2at6native29vectorized_elementwise_kernelILi8ENS0_13AUnaryFunctorIhhhNS0_15binary_internal10MulFunctorIhEEEESt5arrayIPcLm2EEEEviT0_T1_,@"STO_CUDA_ENTRY STV_DEFAULT"
_ZN2at6native29vectorized_elementwise_kernelILi8ENS0_13AUnaryFunctorIhhhNS0_15binary_internal10MulFunctorIhEEEESt5arrayIPcLm2EEEEviT0_T1_:
.text._ZN2at6native29vectorized_elementwise_kernelILi8ENS0_13AUnaryFunctorIhhhNS0_15binary_internal10MulFunctorIhEEEESt5arrayIPcLm2EEEEviT0_T1_:
[----:B------:R-:W-:Y:S01]  /*0000*/  LDC R1, c[0x0][0x37c] ;  /* 0x0000df00ff017b82 */ /* 0x000fe20000000800 */
[----:B------:R-:W-:Y:S05]  /*0010*/  EXIT ;  /* 0x000000000000794d */ /* 0x000fea0003800000 */
.L_x_16075:
        /* <DEDUP_REMOVED lines=14> */
.L_x_17095:


//--------------------- .text._ZN2at6native18elementwise_kernelILi128ELi4EZNS0_15gpu_kernel_implINS0_13BinaryFunctorIhhhNS0_15binary_internal10MulFunctorIhEEEEEEvRNS_18TensorIteratorBaseERKT_EUliE_EEviT1_ --------------------------
	.section	.text._ZN2at6native18elementwise_kernelILi128ELi4EZNS0_15gpu_kernel_implINS0_13BinaryFunctorIhhhNS0_15binary_internal10MulFunctorIhEEEEEEvRNS_18TensorIteratorBaseERKT_EUliE_EEviT1_,"ax",@progbits
	.align	128
        .global         _ZN2at6native18elementwise_kernelILi128ELi4EZNS0_15gpu_kernel_implINS0_13BinaryFunctorIhhhNS0_15binary_internal10MulFunctorIhEEEEEEvRNS_18TensorIteratorBaseERKT_EUliE_EEviT1_
        .type           _ZN2at6native18elementwise_kernelILi128ELi4EZNS0_15gpu_kernel_implINS0_13BinaryFunctorIhhhNS0_15binary_internal10MulFunctorIhEEEEEEvRNS_18TensorIteratorBaseERKT_EUliE_EEviT1_,@function
        .size           _ZN2at6native18elementwise_kernelILi128ELi4EZNS0_15gpu_kernel_implINS0_13BinaryFunctorIhhhNS0_15binary_internal10MulFunctorIhEEEEEEvRNS_18TensorIteratorBaseERKT_EUliE_EEviT1_,(.L_x_17096 - _ZN2at6native18elementwise_kernelILi128ELi4EZNS0_15gpu_kernel_implINS0_13BinaryFunctorIhhhNS0_15binary_internal10MulFunctorIhEEEEEEvRNS_18TensorIteratorBaseERKT_EUliE_EEviT1_)
        .other          _ZN2at6native18elementwise_kernelILi128ELi4EZNS0_15gpu_kernel_implINS0_13BinaryFunctorIhhhNS0_15binary_internal10MulFunctorIhEEEEEEvRNS_18TensorIteratorBaseERKT_EUliE_EEviT1_,@"STO_CUDA_ENTRY STV_DEFAULT"
_ZN2at6native18elementwise_kernelILi128ELi4EZNS0_15gpu_kernel_implINS0_13BinaryFunctorIhhhNS0_15binary_internal10MulFunctorIhEEEEEEvRNS_18TensorIteratorBaseERKT_EUliE_EEviT1_:
.text._ZN2at6native18elementwise_kernelILi128ELi4EZNS0_15gpu_kernel_implINS0_13BinaryFunctorIhhhNS0_15binary_internal10MulFunctorIhEEEEEEvRNS_18TensorIteratorBaseERKT_EUliE_EEviT1_:
        /* <DEDUP_REMOVED lines=371> */
.L_x_16078:
        /* <DEDUP_REMOVED lines=16> */
.L_x_16082:
[----:B------:R0:W5:Y:S01]  /*1830*/  LDG.E.U8 R19, desc[UR36][R4.64] ;  /* 0x0000002404137981 */ /* 0x000162000c1e1100 */
[----:B------:R-:W-:Y:S05]  /*1840*/  BRA `(.L_x_16084) ;  /* 0x0000000c005c7947 */ /* 0x000fea0003800000 */
.L_x_16081:
        /* <DEDUP_REMOVED lines=8> */
.L_x_16086:
[----:B------:R3:W5:Y:S01]  /*18d0*/  LDG.E.U8 R19, desc[UR36][R4.64] ;  /* 0x0000002404137981 */ /* 0x000762000c1e1100 */
[----:B------:R-:W-:Y:S05]  /*18e0*/  BRA `(.L_x_16084) ;  /* 0x0000000c00347947 */ /* 0x000fea0003800000 */
.L_x_16085:
[----:B------:R0:W5:Y:S01]  /*18f0*/  LDG.E.U16 R19, desc[UR36][R4.64] ;  /* 0x0000002404137981 */ /* 0x000162000c1e1500 */
[----:B------:R-:W-:Y:S05]  /*1900*/  BRA `(.L_x_16084) ;  /* 0x0000000c002c7947 */ /* 0x000fea0003800000 */
.L_x_16080:
        /* <DEDUP_REMOVED lines=10> */
.L_x_16088:
[----:B------:R-:W2:Y:S02]  /*19b0*/  LDG.E.U16 R2, desc[UR36][R4.64] ;  /* 0x0000002404027981 */ /* 0x000ea4000c1e1500 */
[----:B--2---:R-:W-:-:S06]  /*19c0*/  HADD2.F32 R2, -RZ, R2.H0_H0 ;  /* 0x20000002ff027230 */ /* 0x004fcc0000004100 */
[----:B------:R-:W0:Y:S02]  /*19d0*/  F2I.S64.TRUNC R2, R2 ;  /* 0x0000000200027311 */ /* 0x000e24000020d900 */
[----:B0-----:R-:W-:Y:S01]  /*19e0*/  PRMT R19, R2, 0x7610, R19 ;  /* 0x0000761002137816 */ /* 0x001fe20000000013 */
[----:B------:R-:W-:Y:S06]  /*19f0*/  BRA `(.L_x_16084) ;  /* 0x0000000800f07947 */ /* 0x000fec0003800000 */
.L_x_16087:
        /* <DEDUP_REMOVED lines=10> */
.L_x_16090:
[----:B------:R-:W2:Y:S02]  /*1aa0*/  LDG.E.U16 R4, desc[UR36][R4.64] ;  /* 0x0000002404047981 */ /* 0x000ea4000c1e1500 */
[----:B--2---:R-:W-:-:S06]  /*1ab0*/  HADD2.F32 R2, -RZ, R4.H0_H0 ;  /* 0x20000004ff027230 */ /* 0x004fcc0000004100 */
[----:B------:R-:W0:Y:S02]  /*1ac0*/  F2I.S64.TRUNC R2, R2 ;  /* 0x0000000200027311 */ /* 0x000e24000020d900 */
[----:B0-----:R-:W-:Y:S01]  /*1ad0*/  PRMT R19, R2, 0x7610, R19 ;  /* 0x0000761002137816 */ /* 0x001fe20000000013 */
[----:B------:R-:W-:Y:S06]  /*1ae0*/  BRA `(.L_x_16084) ;  /* 0x0000000800b47947 */ /* 0x000fec0003800000 */
.L_x_16089:
[----:B------:R-:W2:Y:S02]  /*1af0*/  LDG.E.64 R2, desc[UR36][R4.64] ;  /* 0x0000002404027981 */ /* 0x000ea4000c1e1b00 */
[----:B--2---:R-:W0:Y:S02]  /*1b00*/  F2I.S64.F64.TRUNC R2, R2 ;  /* 0x0000000200027311 */ /* 0x004e24000030d900 */
[----:B0-----:R-:W-:Y:S01]  /*1b10*/  PRMT R19, R2, 0x7610, R19 ;  /* 0x0000761002137816 */ /* 0x001fe20000000013 */
[----:B------:R-:W-:Y:S06]  /*1b20*/  BRA `(.L_x_16084) ;  /* 0x0000000800a47947 */ /* 0x000fec0003800000 */
.L_x_16079:
        /* <DEDUP_REMOVED lines=12> */
.L_x_16093:
[----:B------:R-:W2:Y:S02]  /*1bf0*/  LDG.E.64 R4, desc[UR36][R4.64] ;  /* 0x0000002404047981 */ /* 0x000ea4000c1e1b00 */
[----:B--2---:R-:W0:Y:S02]  /*1c00*/  F2I.S64.F64.TRUNC R2, R4 ;  /* 0x0000000400027311 */ /* 0x004e24000030d900 */
[----:B0-----:R-:W-:Y:S01]  /*1c10*/  PRMT R19, R2, 0x7610, R19 ;  /* 0x0000761002137816 */ /* 0x001fe20000000013 */
[----:B------:R-:W-:Y:S06]  /*1c20*/  BRA `(.L_x_16084) ;  /* 0x0000000800647947 */ /* 0x000fec0003800000 */
.L_x_16092:
        /* <DEDUP_REMOVED lines=27> */
.L_x_16095:
        /* <DEDUP_REMOVED lines=14> */
.L_x_16094:
[----:B------:R-:W2:Y:S02]  /*1ec0*/  LDG.E.U16 R2, desc[UR36][R4.64] ;  /* 0x0000002404027981 */ /* 0x000ea4000c1e1500 */
[----:B--2---:R-:W-:-:S06]  /*1ed0*/  IMAD.U32 R2, R2, 0x10000, RZ ;  /* 0x0001000002027824 */ /* 0x004fcc00078e00ff */
[----:B------:R-:W0:Y:S02]  /*1ee0*/  F2I.S64.TRUNC R2, R2 ;  /* 0x0000000200027311 */ /* 0x000e24000020d900 */
[----:B0-----:R-:W-:Y:S01]  /*1ef0*/  PRMT R19, R2, 0x7610, R19 ;  /* 0x0000761002137816 */ /* 0x001fe20000000013 */
[----:B------:R-:W-:Y:S06]  /*1f00*/  BRA `(.L_x_16084) ;  /* 0x0000000400ac7947 */ /* 0x000fec0003800000 */
.L_x_16091:
        /* <DEDUP_REMOVED lines=10> */
.L_x_16098:
        /* <DEDUP_REMOVED lines=21> */
.L_x_16102:
[----:B------:R-:W-:Y:S05]  /*2100*/  BSYNC.RECONVERGENT B1 ;  /* 0x0000000000017941 */ /* 0x000fea0003800200 */
.L_x_16101:
[----:B------:R-:W-:Y:S01]  /*2110*/  IMAD.SHL.U32 R0, R0, 0x100000, RZ ;  /* 0x0010000000007824 */ /* 0x000fe200078e00ff */
[----:B------:R-:W-:-:S04]  /*2120*/  LEA R2, R2, 0x3b800000, 0x17 ;  /* 0x3b80000002027811 */ /* 0x000fc800078eb8ff */
[----:B------:R-:W-:-:S07]  /*2130*/  LOP3.LUT R2, R2, R0, R7, 0xfe, !PT ;  /* 0x0000000002027212 */ /* 0x000fce00078efe07 */
.L_x_16100:
[----:B------:R-:W-:Y:S05]  /*2140*/  BSYNC.RECONVERGENT B0 ;  /* 0x0000000000007941 */ /* 0x000fea0003800200 */
.L_x_16099:
[----:B------:R-:W0:Y:S02]  /*2150*/  F2I.S64.TRUNC R2, R2 ;  /* 0x0000000200027311 */ /* 0x000e24000020d900 */
[----:B0-----:R-:W-:Y:S01]  /*2160*/  PRMT R19, R2, 0x7610, R19 ;  /* 0x0000761002137816 */ /* 0x001fe20000000013 */
[----:B------:R-:W-:Y:S06]  /*2170*/  BRA `(.L_x_16084) ;  /* 0x0000000400107947 */ /* 0x000fec0003800000 */
.L_x_16097:
        /* <DEDUP_REMOVED lines=21> */
.L_x_16106:
[----:B------:R-:W-:Y:S05]  /*22d0*/  BSYNC.RECONVERGENT B1 ;  /* 0x0000000000017941 */ /* 0x000fea0003800200 */
.L_x_16105:
[----:B------:R-:W-:Y:S01]  /*22e0*/  IMAD.SHL.U32 R0, R0, 0x200000, RZ ;  /* 0x0020000000007824 */ /* 0x000fe200078e00ff */
[----:B------:R-:W-:-:S04]  /*22f0*/  LEA R2, R2, 0x37800000, 0x17 ;  /* 0x3780000002027811 */ /* 0x000fc800078eb8ff */
[----:B------:R-:W-:-:S07]  /*2300*/  LOP3.LUT R2, R2, R0, R7, 0xfe, !PT ;  /* 0x0000000002027212 */ /* 0x000fce00078efe07 */
.L_x_16104:
[----:B------:R-:W-:Y:S05]  /*2310*/  BSYNC.RECONVERGENT B0 ;  /* 0x0000000000007941 */ /* 0x000fea0003800200 */
.L_x_16103:
[----:B------:R-:W0:Y:S02]  /*2320*/  F2I.S64.TRUNC R2, R2 ;  /* 0x0000000200027311 */ /* 0x000e24000020d900 */
[----:B0-----:R-:W-:Y:S01]  /*2330*/  PRMT R19, R2, 0x7610, R19 ;  /* 0x0000761002137816 */ /* 0x001fe20000000013 */
[----:B------:R-:W-:Y:S06]  /*2340*/  BRA `(.L_x_16084) ;  /* 0x00000000009c7947 */ /* 0x000fec0003800000 */
.L_x_16096:
[----:B------:R-:W-:-:S09]  /*2350*/  UISETP.NE.AND UP0, UPT, UR4, 0x1c, UPT ;  /* 0x0000001c0400788c */ /* 0x000fd2000bf05270 */
[----:B------:R-:W-:Y:S05]  /*2360*/  BRA.U !UP0, `(.L_x_16107) ;  /* 0x0000000108907547 */ /* 0x000fea000b800000 */
[----:B------:R-:W-:-:S09]  /*2370*/  UISETP.NE.AND UP0, UPT, UR4, 0x1d, UPT ;  /* 0x0000001d0400788c */ /* 0x000fd2000bf05270 */
[----:B------:R-:W-:Y:S05]  /*2380*/  BRA.U !UP0, `(.L_x_16108) ;  /* 0x0000000108807547 */ /* 0x000fea000b800000 */
[----:B------:R-:W-:-:S09]  /*2390*/  UISETP.NE.AND UP0, UPT, UR4, 0x2c, UPT ;  /* 0x0000002c0400788c */ /* 0x000fd2000bf05270 */
[----:B------:R-:W-:Y:S05]  /*23a0*/  BRA.U !UP0, `(.L_x_16109) ;  /* 0x0000000108487547 */ /* 0x000fea000b800000 */
.L_x_16083:
        /* <DEDUP_REMOVED lines=16> */
.L_x_16110:
[----:B------:R-:W-:Y:S01]  /*24b0*/  PRMT R19, RZ, 0x7610, R19 ;  /* 0x00007610ff137816 */ /* 0x000fe20000000013 */
[----:B------:R-:W-:Y:S06]  /*24c0*/  BRA `(.L_x_16084) ;  /* 0x00000000003c7947 */ /* 0x000fec0003800000 */
.L_x_16109:
        /* <DEDUP_REMOVED lines=8> */
.L_x_16112:
[----:B------:R-:W-:Y:S05]  /*2550*/  BSYNC.RECONVERGENT B0 ;  /* 0x0000000000007941 */ /* 0x000fea0003800200 */
.L_x_16111:
[----:B------:R-:W0:Y:S02]  /*2560*/  F2I.S64.TRUNC R2, R2 ;  /* 0x0000000200027311 */ /* 0x000e24000020d900 */
[----:B0-----:R-:W-:Y:S01]  /*2570*/  PRMT R19, R2, 0x7610, R19 ;  /* 0x0000761002137816 */ /* 0x001fe20000000013 */
[----:B------:R-:W-:Y:S06]  /*2580*/  BRA `(.L_x_16084) ;  /* 0x00000000000c7947 */ /* 0x000fec0003800000 */
.L_x_16108:
[----:B------:R2:W5:Y:S01]  /*2590*/  LDG.E.U8 R19, desc[UR36][R4.64] ;  /* 0x0000002404137981 */ /* 0x000562000c1e1100 */
[----:B------:R-:W-:Y:S05]  /*25a0*/  BRA `(.L_x_16084) ;  /* 0x0000000000047947 */ /* 0x000fea0003800000 */
.L_x_16107:
[----:B------:R1:W5:Y:S02]  /*25b0*/  LDG.E.U8 R19, desc[UR36][R4.64] ;  /* 0x0000002404137981 */ /* 0x000364000c1e1100 */
.L_x_16084:
        /* <DEDUP_REMOVED lines=16> */
.L_x_16116:
[----:B------:R3:W5:Y:S01]  /*26c0*/  LDG.E.U8 R0, desc[UR36][R4.64] ;  /* 0x0000002404007981 */ /* 0x000762000c1e1100 */
[----:B------:R-:W-:Y:S05]  /*26d0*/  BRA `(.L_x_16118) ;  /* 0x0000000c005c7947 */ /* 0x000fea0003800000 */
.L_x_16115:
        /* <DEDUP_REMOVED lines=8> */
.L_x_16120:
[----:B------:R1:W5:Y:S01]  /*2760*/  LDG.E.U8 R0, desc[UR36][R4.64] ;  /* 0x0000002404007981 */ /* 0x000362000c1e1100 */
[----:B------:R-:W-:Y:S05]  /*2770*/  BRA `(.L_x_16118) ;  /* 0x0000000c00347947 */ /* 0x000fea0003800000 */
.L_x_16119:
[----:B------:R2:W5:Y:S01]  /*2780*/  LDG.E.U16 R0, desc[UR36][R4.64] ;  /* 0x0000002404007981 */ /* 0x000562000c1e1500 */
[----:B------:R-:W-:Y:S05]  /*2790*/  BRA `(.L_x_16118) ;  /* 0x0000000c002c7947 */ /* 0x000fea0003800000 */
.L_x_16114:
        /* <DEDUP_REMOVED lines=10> */
.L_x_16122:
[----:B------:R-:W2:Y:S02]  /*2840*/  LDG.E.U16 R2, desc[UR36][R4.64] ;  /* 0x0000002404027981 */ /* 0x000ea4000c1e1500 */
[----:B--2---:R-:W-:-:S06]  /*2850*/  HADD2.F32 R2, -RZ, R2.H0_H0 ;  /* 0x20000002ff027230 */ /* 0x004fcc0000004100 */
[----:B------:R-:W0:Y:S02]  /*2860*/  F2I.S64.TRUNC R2, R2 ;  /* 0x0000000200027311 */ /* 0x000e24000020d900 */
[----:B0-----:R-:W-:Y:S01]  /*2870*/  PRMT R0, R2, 0x7610, R0 ;  /* 0x0000761002007816 */ /* 0x001fe20000000000 */
[----:B------:R-:W-:Y:S06]  /*2880*/  BRA `(.L_x_16118) ;  /* 0x0000000800f07947 */ /* 0x000fec0003800000 */
.L_x_16121:
        /* <DEDUP_REMOVED lines=10> */
.L_x_16124:
[----:B------:R-:W2:Y:S02]  /*2930*/  LDG.E.U16 R4, desc[UR36][R4.64] ;  /* 0x0000002404047981 */ /* 0x000ea4000c1e1500 */
[----:B--2---:R-:W-:-:S06]  /*2940*/  HADD2.F32 R2, -RZ, R4.H0_H0 ;  /* 0x20000004ff027230 */ /* 0x004fcc0000004100 */
[----:B------:R-:W0:Y:S02]  /*2950*/  F2I.S64.TRUNC R2, R2 ;  /* 0x0000000200027311 */ /* 0x000e24000020d900 */
[----:B0-----:R-:W-:Y:S01]  /*2960*/  PRMT R0, R2, 0x7610, R0 ;  /* 0x0000761002007816 */ /* 0x001fe20000000000 */
[----:B------:R-:W-:Y:S06]  /*2970*/  BRA `(.L_x_16118) ;  /* 0x0000000800b47947 */ /* 0x000fec0003800000 */
.L_x_16123:
[----:B------:R-:W2:Y:S02]  /*2980*/  LDG.E.64 R2, desc[UR36][R4.64] ;  /* 0x0000002404027981 */ /* 0x000ea4000c1e1b00 */
[----:B--2---:R-:W0:Y:S02]  /*2990*/  F2I.S64.F64.TRUNC R2, R2 ;  /* 0x0000000200027311 */ /* 0x004e24000030d900 */
[----:B0-----:R-:W-:Y:S01]  /*29a0*/  PRMT R0, R2, 0x7610, R0 ;  /* 0x0000761002007816 */ /* 0x001fe20000000000 */
[----:B------:R-:W-:Y:S06]  /*29b0*/  BRA `(.L_x_16118) ;  /* 0x0000000800a47947 */ /* 0x000fec0003800000 */
.L_x_16113:
        /* <DEDUP_REMOVED lines=12> */
.L_x_16127:
[----:B------:R-:W2:Y:S02]  /*2a80*/  LDG.E.64 R4, desc[UR36][R4.64] ;  /* 0x0000002404047981 */ /* 0x000ea4000c1e1b00 */
[----:B--2---:R-:W0:Y:S02]  /*2a90*/  F2I.S64.F64.TRUNC R2, R4 ;  /* 0x0000000400027311 */ /* 0x004e24000030d900 */
[----:B0-----:R-:W-:Y:S01]  /*2aa0*/  PRMT R0, R2, 0x7610, R0 ;  /* 0x0000761002007816 */ /* 0x001fe20000000000 */
[----:B------:R-:W-:Y:S06]  /*2ab0*/  BRA `(.L_x_16118) ;  /* 0x0000000800647947 */ /* 0x000fec0003800000 */
.L_x_16126:
        /* <DEDUP_REMOVED lines=27> */
.L_x_16129:
        /* <DEDUP_REMOVED lines=14> */
.L_x_16128:
[----:B------:R-:W2:Y:S02]  /*2d50*/  LDG.E.U16 R2, desc[UR36][R4.64] ;  /* 0x0000002404027981 */ /* 0x000ea4000c1e1500 */
[----:B--2---:R-:W-:-:S06]  /*2d60*/  IMAD.U32 R2, R2, 0x10000, RZ ;  /* 0x0001000002027824 */ /* 0x004fcc00078e00ff */
[----:B------:R-:W0:Y:S02]  /*2d70*/  F2I.S64.TRUNC R2, R2 ;  /* 0x0000000200027311 */ /* 0x000e24000020d900 */
[----:B0-----:R-:W-:Y:S01]  /*2d80*/  PRMT R0, R2, 0x7610, R0 ;  /* 0x0000761002007816 */ /* 0x001fe20000000000 */
[----:B------:R-:W-:Y:S06]  /*2d90*/  BRA `(.L_x_16118) ;  /* 0x0000000400ac7947 */ /* 0x000fec0003800000 */
.L_x_16125:
        /* <DEDUP_REMOVED lines=10> */
.L_x_16132:
        /* <DEDUP_REMOVED lines=21> */
.L_x_16136:
[----:B------:R-:W-:Y:S05]  /*2f90*/  BSYNC.RECONVERGENT B1 ;  /* 0x0000000000017941 */ /* 0x000fea0003800200 */
.L_x_16135:
[----:B------:R-:W-:Y:S01]  /*2fa0*/  IMAD.SHL.U32 R0, R0, 0x100000, RZ ;  /* 0x0010000000007824 */ /* 0x000fe200078e00ff */
[----:B------:R-:W-:-:S04]  /*2fb0*/  LEA R2, R2, 0x3b800000, 0x17 ;  /* 0x3b80000002027811 */ /* 0x000fc800078eb8ff */
[----:B------:R-:W-:-:S07]  /*2fc0*/  LOP3.LUT R2, R2, R0, R7, 0xfe, !PT ;  /* 0x0000000002027212 */ /* 0x000fce00078efe07 */
.L_x_16134:
[----:B------:R-:W-:Y:S05]  /*2fd0*/  BSYNC.RECONVERGENT B0 ;  /* 0x0000000000007941 */ /* 0x000fea0003800200 */
.L_x_16133:
[----:B------:R-:W0:Y:S02]  /*2fe0*/  F2I.S64.TRUNC R2, R2 ;  /* 0x0000000200027311 */ /* 0x000e24000020d900 */
[----:B0-----:R-:W-:Y:S01]  /*2ff0*/  PRMT R0, R2, 0x7610, R0 ;  /* 0x0000761002007816 */ /* 0x001fe20000000000 */
[----:B------:R-:W-:Y:S06]  /*3000*/  BRA `(.L_x_16118) ;  /* 0x0000000400107947 */ /* 0x000fec0003800000 */
.L_x_16131:
        /* <DEDUP_REMOVED lines=21> */
.L_x_16140:
[----:B------:R-:W-:Y:S05]  /*3160*/  BSYNC.RECONVERGENT B1 ;  /* 0x0000000000017941 */ /* 0x000fea0003800200 */
.L_x_16139:
[----:B------:R-:W-:Y:S01]  /*3170*/  IMAD.SHL.U32 R0, R0, 0x200000, RZ ;  /* 0x0020000000007824 */ /* 0x000fe200078e00ff */
[----:B------:R-:W-:-:S04]  /*3180*/  LEA R2, R2, 0x37800000, 0x17 ;  /* 0x3780000002027811 */ /* 0x000fc800078eb8ff */
[----:B------:R-:W-:-:S07]  /*3190*/  LOP3.LUT R2, R2, R0, R7, 0xfe, !PT ;  /* 0x0000000002027212 */ /* 0x000fce00078efe07 */
.L_x_16138:
[----:B------:R-:W-:Y:S05]  /*31a0*/  BSYNC.RECONVERGENT B0 ;  /* 0x0000000000007941 */ /* 0x000fea0003800200 */
.L_x_16137:
[----:B------:R-:W0:Y:S02]  /*31b0*/  F2I.S64.TRUNC R2, R2 ;  /* 0x0000000200027311 */ /* 0x000e24000020d900 */
[----:B0-----:R-:W-:Y:S01]  /*31c0*/  PRMT R0, R2, 0x7610, R0 ;  /* 0x0000761002007816 */ /* 0x001fe20000000000 */
[----:B------:R-:W-:Y:S06]  /*31d0*/  BRA `(.L_x_16118) ;  /* 0x00000000009c7947 */ /* 0x000fec0003800000 */
.L_x_16130:
[----:B------:R-:W-:-:S09]  /*31e0*/  UISETP.NE.AND UP0, UPT, UR4, 0x1c, UPT ;  /* 0x0000001c0400788c */ /* 0x000fd2000bf05270 */
[----:B------:R-:W-:Y:S05]  /*31f0*/  BRA.U !UP0, `(.L_x_16141) ;  /* 0x0000000108907547 */ /* 0x000fea000b800000 */
[----:B------:R-:W-:-:S09]  /*3200*/  UISETP.NE.AND UP0, UPT, UR4, 0x1d, UPT ;  /* 0x0000001d0400788c */ /* 0x000fd2000bf05270 */
[----:B------:R-:W-:Y:S05]  /*3210*/  BRA.U !UP0, `(.L_x_16142) ;  /* 0x0000000108807547 */ /* 0x000fea000b800000 */
[----:B------:R-:W-:-:S09]  /*3220*/  UISETP.NE.AND UP0, UPT, UR4, 0x2c, UPT ;  /* 0x0000002c0400788c */ /* 0x000fd2000bf05270 */
[----:B------:R-:W-:Y:S05]  /*3230*/  BRA.U !UP0, `(.L_x_16143) ;  /* 0x0000000108487547 */ /* 0x000fea000b800000 */
.L_x_16117:
        /* <DEDUP_REMOVED lines=16> */
.L_x_16144:
[----:B------:R-:W-:Y:S01]  /*3340*/  PRMT R0, RZ, 0x7610, R0 ;  /* 0x00007610ff007816 */ /* 0x000fe20000000000 */
[----:B------:R-:W-:Y:S06]  /*3350*/  BRA `(.L_x_16118) ;  /* 0x00000000003c7947 */ /* 0x000fec0003800000 */
.L_x_16143:
        /* <DEDUP_REMOVED lines=8> */
.L_x_16146:
[----:B------:R-:W-:Y:S05]  /*33e0*/  BSYNC.RECONVERGENT B0 ;  /* 0x0000000000007941 */ /* 0x000fea0003800200 */
.L_x_16145:
[----:B------:R-:W0:Y:S02]  /*33f0*/  F2I.S64.TRUNC R2, R2 ;  /* 0x0000000200027311 */ /* 0x000e24000020d900 */
[----:B0-----:R-:W-:Y:S01]  /*3400*/  PRMT R0, R2, 0x7610, R0 ;  /* 0x0000761002007816 */ /* 0x001fe20000000000 */
[----:B------:R-:W-:Y:S06]  /*3410*/  BRA `(.L_x_16118) ;  /* 0x00000000000c7947 */ /* 0x000fec0003800000 */
.L_x_16142:
[----:B------:R0:W5:Y:S01]  /*3420*/  LDG.E.U8 R0, desc[UR36][R4.64] ;  /* 0x0000002404007981 */ /* 0x000162000c1e1100 */
[----:B------:R-:W-:Y:S05]  /*3430*/  BRA `(.L_x_16118) ;  /* 0x0000000000047947 */ /* 0x000fea0003800000 */
.L_x_16141:
[----:B------:R0:W5:Y:S02]  /*3440*/  LDG.E.U8 R0, desc[UR36][R4.64] ;  /* 0x0000002404007981 */ /* 0x000164000c1e1100 */
.L_x_16118:
[----:B------:R-:W0:Y:S01]  /*3450*/  LDCU.64 UR6, c[0x0][0x5e8] ;  /* 0x0000bd00ff0677ac */ /* 0x000e220008000a00 */
[----:B-----5:R-:W-:Y:S01]  /*3460*/  PRMT R19, R19, 0x9910, RZ ;  /* 0x0000991013137816 */ /* 0x020fe200000000ff */
[----:B------:R-:W-:Y:S01]  /*3470*/  BSSY.RECONVERGENT B6, `(.L_x_16147) ;  /* 0x00000ea000067945 */ /* 0x000fe20003800200 */
[----:B01234-:R-:W-:Y:S01]  /*3480*/  PRMT R5, R0, 0x9910, RZ ;  /* 0x0000991000057816 */ /* 0x01ffe200000000ff */
[----:B------:R-:W-:Y:S01]  /*3490*/  UPRMT UR4, UR43, 0x9910, URZ ;  /* 0x000099102b047896 */ /* 0x000fe200080000ff */
[----:B------:R-:W-:-:S03]  /*34a0*/  MOV R0, R19 ;  /* 0x0000001300007202 */ /* 0x000fc60000000f00 */
[----:B------:R-:W-:Y:S02]  /*34b0*/  UISETP.GT.AND UP0, UPT, UR4, 0x9, UPT ;  /* 0x000000090400788c */ /* 0x000fe4000bf04270 */
[----:B------:R-:W-:Y:S01]  /*34c0*/  IMAD R5, R0, R5, RZ ;  /* 0x0000000500057224 */ /* 0x000fe200078e02ff */
        /* <DEDUP_REMOVED lines=13> */
.L_x_16151:
[----:B------:R1:W-:Y:S01]  /*35a0*/  STG.E.U8 desc[UR36][R2.64], R5 ;  /* 0x0000000502007986 */ /* 0x0003e2000c101124 */
[----:B------:R-:W-:Y:S05]  /*35b0*/  BRA `(.L_x_16153) ;  /* 0x0000000c00547947 */ /* 0x000fea0003800000 */
.L_x_16150:
        /* <DEDUP_REMOVED lines=10> */
.L_x_16155:
[----:B------:R-:W-:-:S05]  /*3660*/  LOP3.LUT R5, R5, 0xff, RZ, 0xc0, !PT ;  /* 0x000000ff05057812 */ /* 0x000fca00078ec0ff */
[----:B------:R3:W-:Y:S01]  /*3670*/  STG.E desc[UR36][R2.64], R5 ;  /* 0x0000000502007986 */ /* 0x0007e2000c101924 */
[----:B------:R-:W-:Y:S05]  /*3680*/  BRA `(.L_x_16153) ;  /* 0x0000000c00207947 */ /* 0x000fea0003800000 */
.L_x_16154:
[----:B------:R-:W-:-:S05]  /*3690*/  LOP3.LUT R5, R5, 0xff, RZ, 0xc0, !PT ;  /* 0x000000ff05057812 */ /* 0x000fca00078ec0ff */
[----:B------:R2:W-:Y:S01]  /*36a0*/  STG.E.U16 desc[UR36][R2.64], R5 ;  /* 0x0000000502007986 */ /* 0x0005e2000c101524 */
[----:B------:R-:W-:Y:S05]  /*36b0*/  BRA `(.L_x_16153) ;  /* 0x0000000c00147947 */ /* 0x000fea0003800000 */
.L_x_16149:
        /* <DEDUP_REMOVED lines=10> */
.L_x_16157:
[----:B------:R-:W-:-:S04]  /*3760*/  LOP3.LUT R5, R5, 0xff, RZ, 0xc0, !PT ;  /* 0x000000ff05057812 */ /* 0x000fc800078ec0ff */
[----:B------:R-:W0:Y:S02]  /*3770*/  I2F.U16 R0, R5 ;  /* 0x0000000500007306 */ /* 0x000e240000101000 */
[----:B0-----:R-:W-:-:S05]  /*3780*/  F2FP.F16.F32.PACK_AB R0, RZ, R0 ;  /* 0x00000000ff00723e */ /* 0x001fca00000000ff */
[----:B------:R0:W-:Y:S01]  /*3790*/  STG.E.U16 desc[UR36][R2.64], R0 ;  /* 0x0000000002007986 */ /* 0x0001e2000c101524 */
[----:B------:R-:W-:Y:S05]  /*37a0*/  BRA `(.L_x_16153) ;  /* 0x0000000800d87947 */ /* 0x000fea0003800000 */
.L_x_16156:
        /* <DEDUP_REMOVED lines=11> */
.L_x_16159:
[----:B------:R-:W-:-:S06]  /*3860*/  LOP3.LUT R5, R5, 0xff, RZ, 0xc0, !PT ;  /* 0x000000ff05057812 */ /* 0x000fcc00078ec0ff */
[----:B------:R-:W0:Y:S02]  /*3870*/  I2F.U16 R5, R5 ;  /* 0x0000000500057306 */ /* 0x000e240000101000 */
[----:B0-----:R-:W-:-:S04]  /*3880*/  F2FP.F16.F32.PACK_AB R5, RZ, R5 ;  /* 0x00000005ff05723e */ /* 0x001fc800000000ff */
[----:B------:R-:W-:-:S05]  /*3890*/  PRMT R5, R5, 0x5410, RZ ;  /* 0x0000541005057816 */ /* 0x000fca00000000ff */
[----:B------:R0:W-:Y:S01]  /*38a0*/  STG.E desc[UR36][R2.64], R5 ;  /* 0x0000000502007986 */ /* 0x0001e2000c101924 */
[----:B------:R-:W-:Y:S05]  /*38b0*/  BRA `(.L_x_16153) ;  /* 0x0000000800947947 */ /* 0x000fea0003800000 */
.L_x_16158:
[----:B------:R-:W-:-:S06]  /*38c0*/  LOP3.LUT R5, R5, 0xff, RZ, 0xc0, !PT ;  /* 0x000000ff05057812 */ /* 0x000fcc00078ec0ff */
[----:B------:R-:W0:Y:S02]  /*38d0*/  I2F.F64.U16 R4, R5 ;  /* 0x0000000500047312 */ /* 0x000e240000101800 */
[----:B0-----:R0:W-:Y:S01]  /*38e0*/  STG.E.64 desc[UR36][R2.64], R4 ;  /* 0x0000000402007986 */ /* 0x0011e2000c101b24 */
[----:B------:R-:W-:Y:S05]  /*38f0*/  BRA `(.L_x_16153) ;  /* 0x0000000800847947 */ /* 0x000fea0003800000 */
.L_x_16148:
        /* <DEDUP_REMOVED lines=12> */
.L_x_16162:
[----:B------:R-:W-:Y:S02]  /*39c0*/  LOP3.LUT R5, R5, 0xff, RZ, 0xc0, !PT ;  /* 0x000000ff05057812 */ /* 0x000fe400078ec0ff */
[----:B------:R-:W-:-:S04]  /*39d0*/  CS2R R6, SRZ ;  /* 0x0000000000067805 */ /* 0x000fc8000001ff00 */
[----:B------:R-:W0:Y:S02]  /*39e0*/  I2F.F64.U16 R4, R5 ;  /* 0x0000000500047312 */ /* 0x000e240000101800 */
[----:B0-----:R0:W-:Y:S01]  /*39f0*/  STG.E.128 desc[UR36][R2.64], R4 ;  /* 0x0000000402007986 */ /* 0x0011e2000c101d24 */
[----:B------:R-:W-:Y:S05]  /*3a00*/  BRA `(.L_x_16153) ;  /* 0x0000000800407947 */ /* 0x000fea0003800000 */
.L_x_16161:
        /* <DEDUP_REMOVED lines=18> */
.L_x_16166:
[----:B------:R-:W-:Y:S05]  /*3b30*/  BSYNC.RECONVERGENT B0 ;  /* 0x0000000000007941 */ /* 0x000fea0003800200 */
.L_x_16165:
[----:B------:R0:W-:Y:S01]  /*3b40*/  STG.E.U8 desc[UR36][R2.64], R5 ;  /* 0x0000000502007986 */ /* 0x0001e2000c101124 */
[----:B------:R-:W-:Y:S05]  /*3b50*/  BRA `(.L_x_16153) ;  /* 0x0000000400ec7947 */ /* 0x000fea0003800000 */
.L_x_16164:
[----:B------:R-:W-:-:S04]  /*3b60*/  LOP3.LUT R0, R5, 0xff, RZ, 0xc0, !PT ;  /* 0x000000ff05007812 */ /* 0x000fc800078ec0ff */
[----:B------:R-:W0:Y:S02]  /*3b70*/  I2F.U16 R7, R0 ;  /* 0x0000000000077306 */ /* 0x000e240000101000 */
[----:B0-----:R-:W-:-:S13]  /*3b80*/  ISETP.GE.U32.AND P1, PT, R7, 0x47800000, PT ;  /* 0x478000000700780c */ /* 0x001fda0003f26070 */
        /* <DEDUP_REMOVED lines=14> */
.L_x_16163:
[----:B------:R-:W-:-:S04]  /*3c70*/  LOP3.LUT R5, R5, 0xff, RZ, 0xc0, !PT ;  /* 0x000000ff05057812 */ /* 0x000fc800078ec0ff */
[----:B------:R-:W0:Y:S02]  /*3c80*/  I2F.U16 R0, R5 ;  /* 0x0000000500007306 */ /* 0x000e240000101000 */
[----:B0-----:R-:W-:-:S05]  /*3c90*/  F2FP.BF16.F32.PACK_AB R0, RZ, R0 ;  /* 0x00000000ff00723e */ /* 0x001fca00000010ff */
[----:B------:R0:W-:Y:S01]  /*3ca0*/  STG.E.U16 desc[UR36][R2.64], R0 ;  /* 0x0000000002007986 */ /* 0x0001e2000c101524 */
[----:B------:R-:W-:Y:S05]  /*3cb0*/  BRA `(.L_x_16153) ;  /* 0x0000000400947947 */ /* 0x000fea0003800000 */
.L_x_16160:
        /* <DEDUP_REMOVED lines=11> */
.L_x_16169:
        /* <DEDUP_REMOVED lines=13> */
.L_x_16172:
[----:B------:R-:W-:-:S04]  /*3e40*/  SHF.R.U32.HI R0, RZ, 0x14, R5 ;  /* 0x00000014ff007819 */ /* 0x000fc80000011605 */
[----:B------:R-:W-:-:S04]  /*3e50*/  LOP3.LUT R0, R0, 0x1, RZ, 0xc0, !PT ;  /* 0x0000000100007812 */ /* 0x000fc800078ec0ff */
[----:B------:R-:W-:-:S04]  /*3e60*/  IADD3 R0, PT, PT, R5, 0x487ffff, R0 ;  /* 0x0487ffff05007810 */ /* 0x000fc80007ffe000 */
[----:B------:R-:W-:-:S04]  /*3e70*/  SHF.R.U32.HI R0, RZ, 0x14, R0 ;  /* 0x00000014ff007819 */ /* 0x000fc80000011600 */
[----:B------:R-:W-:-:S07]  /*3e80*/  LOP3.LUT R4, R0, 0xff, RZ, 0xc0, !PT ;  /* 0x000000ff00047812 */ /* 0x000fce00078ec0ff */
.L_x_16173:
[----:B------:R-:W-:-:S07]  /*3e90*/  PRMT R0, R4, 0x7610, R0 ;  /* 0x0000761004007816 */ /* 0x000fce0000000000 */
.L_x_16171:
[----:B------:R-:W-:Y:S05]  /*3ea0*/  BSYNC.RECONVERGENT B0 ;  /* 0x0000000000007941 */ /* 0x000fea0003800200 */
.L_x_16170:
[----:B------:R0:W-:Y:S01]  /*3eb0*/  STG.E.U8 desc[UR36][R2.64], R0 ;  /* 0x0000000002007986 */ /* 0x0001e2000c101124 */
[----:B------:R-:W-:Y:S05]  /*3ec0*/  BRA `(.L_x_16153) ;  /* 0x0000000400107947 */ /* 0x000fea0003800000 */
.L_x_16168:
        /* <DEDUP_REMOVED lines=13> */
.L_x_16176:
[----:B------:R-:W-:-:S04]  /*3fa0*/  SHF.R.U32.HI R0, RZ, 0x15, R5 ;  /* 0x00000015ff007819 */ /* 0x000fc80000011605 */
[----:B------:R-:W-:-:S04]  /*3fb0*/  LOP3.LUT R0, R0, 0x1, RZ, 0xc0, !PT ;  /* 0x0000000100007812 */ /* 0x000fc800078ec0ff */
[----:B------:R-:W-:-:S04]  /*3fc0*/  IADD3 R0, PT, PT, R5, 0x88fffff, R0 ;  /* 0x088fffff05007810 */ /* 0x000fc80007ffe000 */
[----:B------:R-:W-:-:S04]  /*3fd0*/  SHF.R.U32.HI R0, RZ, 0x15, R0 ;  /* 0x00000015ff007819 */ /* 0x000fc80000011600 */
[----:B------:R-:W-:-:S07]  /*3fe0*/  LOP3.LUT R4, R0, 0xff, RZ, 0xc0, !PT ;  /* 0x000000ff00047812 */ /* 0x000fce00078ec0ff */
.L_x_16177:
[----:B------:R-:W-:-:S07]  /*3ff0*/  PRMT R0, R4, 0x7610, R0 ;  /* 0x0000761004007816 */ /* 0x000fce0000000000 */
.L_x_16175:
[----:B------:R-:W-:Y:S05]  /*4000*/  BSYNC.RECONVERGENT B0 ;  /* 0x0000000000007941 */ /* 0x000fea0003800200 */
.L_x_16174:
[----:B------:R0:W-:Y:S01]  /*4010*/  STG.E.U8 desc[UR36][R2.64], R0 ;  /* 0x0000000002007986 */ /* 0x0001e2000c101124 */
[----:B------:R-:W-:Y:S05]  /*4020*/  BRA `(.L_x_16153) ;  /* 0x0000000000b87947 */ /* 0x000fea0003800000 */
.L_x_16167:
[----:B------:R-:W-:-:S09]  /*4030*/  UISETP.NE.AND UP0, UPT, UR4, 0x1c, UPT ;  /* 0x0000001c0400788c */ /* 0x000fd2000bf05270 */
[----:B------:R-:W-:Y:S05]  /*4040*/  BRA.U !UP0, `(.L_x_16178) ;  /* 0x0000000108a87547 */ /* 0x000fea000b800000 */
[----:B------:R-:W-:-:S09]  /*4050*/  UISETP.NE.AND UP0, UPT, UR4, 0x1d, UPT ;  /* 0x0000001d0400788c */ /* 0x000fd2000bf05270 */
[----:B------:R-:W-:Y:S05]  /*4060*/  BRA.U !UP0, `(.L_x_16179) ;  /* 0x0000000108907547 */ /* 0x000fea000b800000 */
[----:B------:R-:W-:-:S09]  /*4070*/  UISETP.NE.AND UP0, UPT, UR4, 0x2c, UPT ;  /* 0x0000002c0400788c */ /* 0x000fd2000bf05270 */
[----:B------:R-:W-:Y:S05]  /*4080*/  BRA.U !UP0, `(.L_x_16180) ;  /* 0x0000000108447547 */ /* 0x000fea000b800000 */
.L_x_16152:
        /* <DEDUP_REMOVED lines=16> */
.L_x_16181:
[----:B------:R-:W-:Y:S05]  /*4190*/  BRA `(.L_x_16153) ;  /* 0x00000000005c7947 */ /* 0x000fea0003800000 */
.L_x_16180:
        /* <DEDUP_REMOVED lines=13> */
[----:B------:R-:W-:-:S05]  /*4270*/  @!P0 IMAD.MOV R0, RZ, RZ, R4 ;  /* 0x000000ffff008224 */ /* 0x000fca00078e0204 */
[----:B------:R-:W-:-:S05]  /*4280*/  @P1 MOV R5, R0 ;  /* 0x0000000000051202 */ /* 0x000fca0000000f00 */
[----:B------:R0:W-:Y:S01]  /*4290*/  STG.E.U8 desc[UR36][R2.64], R5 ;  /* 0x0000000502007986 */ /* 0x0001e2000c101124 */
[----:B------:R-:W-:Y:S05]  /*42a0*/  BRA `(.L_x_16153) ;  /* 0x0000000000187947 */ /* 0x000fea0003800000 */
.L_x_16179:
[----:B------:R-:W-:Y:S01]  /*42b0*/  LOP3.LUT R4, R5, 0xff, RZ, 0xc0, !PT ;  /* 0x000000ff05047812 */ /* 0x000fe200078ec0ff */
[----:B------:R-:W-:-:S05]  /*42c0*/  IMAD.MOV.U32 R5, RZ, RZ, RZ ;  /* 0x000000ffff057224 */ /* 0x000fca00078e00ff */
[----:B------:R0:W-:Y:S01]  /*42d0*/  STG.E.64 desc[UR36][R2.64], R4 ;  /* 0x0000000402007986 */ /* 0x0001e2000c101b24 */
[----:B------:R-:W-:Y:S05]  /*42e0*/  BRA `(.L_x_16153) ;  /* 0x0000000000087947 */ /* 0x000fea0003800000 */
.L_x_16178:
[----:B------:R-:W-:-:S05]  /*42f0*/  LOP3.LUT R5, R5, 0xff, RZ, 0xc0, !PT ;  /* 0x000000ff05057812 */ /* 0x000fca00078ec0ff */
[----:B------:R0:W-:Y:S02]  /*4300*/  STG.E desc[UR36][R2.64], R5 ;  /* 0x0000000502007986 */ /* 0x0001e4000c101924 */
.L_x_16153:
[----:B------:R-:W-:Y:S05]  /*4310*/  BSYNC.RECONVERGENT B6 ;  /* 0x0000000000067941 */ /* 0x000fea0003800200 */
.L_x_16147:
[----:B------:R-:W-:-:S07]  /*4320*/  VIADD R17, R17, 0x80 ;  /* 0x0000008011117836 */ /* 0x000fce0000000000 */
.L_x_16077:
[----:B------:R-:W-:Y:S05]  /*4330*/  BSYNC.RECONVERGENT B7 ;  /* 0x0000000000077941 */ /* 0x000fea0003800200 */
.L_x_16076:
        /* <DEDUP_REMOVED lines=358> */
.L_x_16184:
        /* <DEDUP_REMOVED lines=16> */
.L_x_16188:
[----:B------:R3:W5:Y:S01]  /*5aa0*/  LDG.E.U8 R19, desc[UR36][R4.64] ;  /* 0x0000002404137981 */ /* 0x000762000c1e1100 */
[----:B------:R-:W-:Y:S05]  /*5ab0*/  BRA `(.L_x_16190) ;  /* 0x0000000c005c7947 */ /* 0x000fea0003800000 */
.L_x_16187:
        /* <DEDUP_REMOVED lines=8> */
.L_x_16192:
[----:B------:R0:W5:Y:S01]  /*5b40*/  LDG.E.U8 R19, desc[UR36][R4.64] ;  /* 0x0000002404137981 */ /* 0x000162000c1e1100 */
[----:B------:R-:W-:Y:S05]  /*5b50*/  BRA `(.L_x_16190) ;  /* 0x0000000c00347947 */ /* 0x000fea0003800000 */
.L_x_16191:
[----:B------:R0:W5:Y:S01]  /*5b60*/  LDG.E.U16 R19, desc[UR36][R4.64] ;  /* 0x0000002404137981 */ /* 0x000162000c1e1500 */
[----:B------:R-:W-:Y:S05]  /*5b70*/  BRA `(.L_x_16190) ;  /* 0x0000000c002c7947 */ /* 0x000fea0003800000 */
.L_x_16186:
        /* <DEDUP_REMOVED lines=10> */
.L_x_16194:
[----:B------:R-:W2:Y:S02]  /*5c20*/  LDG.E.U16 R2, desc[UR36][R4.64] ;  /* 0x0000002404027981 */ /* 0x000ea4000c1e1500 */
[----:B--2---:R-:W-:-:S06]  /*5c30*/  HADD2.F32 R2, -RZ, R2.H0_H0 ;  /* 0x20000002ff027230 */ /* 0x004fcc0000004100 */
[----:B------:R-:W0:Y:S02]  /*5c40*/  F2I.S64.TRUNC R2, R2 ;  /* 0x0000000200027311 */ /* 0x000e24000020d900 */
[----:B0-----:R-:W-:Y:S01]  /*5c50*/  PRMT R19, R2, 0x7610, R19 ;  /* 0x0000761002137816 */ /* 0x001fe20000000013 */
[----:B------:R-:W-:Y:S06]  /*5c60*/  BRA `(.L_x_16190) ;  /* 0x0000000800f07947 */ /* 0x000fec0003800000 */
.L_x_16193:
        /* <DEDUP_REMOVED lines=10> */
.L_x_16196:
[----:B------:R-:W2:Y:S02]  /*5d10*/  LDG.E.U16 R4, desc[UR36][R4.64] ;  /* 0x0000002404047981 */ /* 0x000ea4000c1e1500 */
[----:B--2---:R-:W-:-:S06]  /*5d20*/  HADD2.F32 R2, -RZ, R4.H0_H0 ;  /* 0x20000004ff027230 */ /* 0x004fcc0000004100 */
[----:B------:R-:W0:Y:S02]  /*5d30*/  F2I.S64.TRUNC R2, R2 ;  /* 0x0000000200027311 */ /* 0x000e24000020d900 */
[----:B0-----:R-:W-:Y:S01]  /*5d40*/  PRMT R19, R2, 0x7610, R19 ;  /* 0x0000761002137816 */ /* 0x001fe20000000013 */
[----:B------:R-:W-:Y:S06]  /*5d50*/  BRA `(.L_x_16190) ;  /* 0x0000000800b47947 */ /* 0x000fec0003800000 */
.L_x_16195:
[----:B------:R-:W2:Y:S02]  /*5d60*/  LDG.E.64 R2, desc[UR36][R4.64] ;  /* 0x0000002404027981 */ /* 0x000ea4000c1e1b00 */
[----:B--2---:R-:W0:Y:S02]  /*5d70*/  F2I.S64.F64.TRUNC R2, R2 ;  /* 0x0000000200027311 */ /* 0x004e24000030d900 */
[----:B0-----:R-:W-:Y:S01]  /*5d80*/  PRMT R19, R2, 0x7610, R19 ;  /* 0x0000761002137816 */ /* 0x001fe20000000013 */
[----:B------:R-:W-:Y:S06]  /*5d90*/  BRA `(.L_x_16190) ;  /* 0x0000000800a47947 */ /* 0x000fec0003800000 */
.L_x_16185:
        /* <DEDUP_REMOVED lines=12> */
.L_x_16199:
[----:B------:R-:W2:Y:S02]  /*5e60*/  LDG.E.64 R4, desc[UR36][R4.64] ;  /* 0x0000002404047981 */ /* 0x000ea4000c1e1b00 */
[----:B--2---:R-:W0:Y:S02]  /*5e70*/  F2I.S64.F64.TRUNC R2, R4 ;  /* 0x0000000400027311 */ /* 0x004e24000030d900 */
[----:B0-----:R-:W-:Y:S01]  /*5e80*/  PRMT R19, R2, 0x7610, R19 ;  /* 0x0000761002137816 */ /* 0x001fe20000000013 */
[----:B------:R-:W-:Y:S06]  /*5e90*/  BRA `(.L_x_16190) ;  /* 0x0000000800647947 */ /* 0x000fec0003800000 */
.L_x_16198:
        /* <DEDUP_REMOVED lines=27> */
.L_x_16201:
        /* <DEDUP_REMOVED lines=14> */
.L_x_16200:
[----:B------:R-:W2:Y:S02]  /*6130*/  LDG.E.U16 R2, desc[UR36][R4.64] ;  /* 0x0000002404027981 */ /* 0x000ea4000c1e1500 */
[----:B--2---:R-:W-:-:S06]  /*6140*/  IMAD.U32 R2, R2, 0x10000, RZ ;  /* 0x0001000002027824 */ /* 0x004fcc00078e00ff */
[----:B------:R-:W0:Y:S02]  /*6150*/  F2I.S64.TRUNC R2, R2 ;  /* 0x0000000200027311 */ /* 0x000e24000020d900 */
[----:B0-----:R-:W-:Y:S01]  /*6160*/  PRMT R19, R2, 0x7610, R19 ;  /* 0x0000761002137816 */ /* 0x001fe20000000013 */
[----:B------:R-:W-:Y:S06]  /*6170*/  BRA `(.L_x_16190) ;  /* 0x0000000400ac7947 */ /* 0x000fec0003800000 */
.L_x_16197:
        /* <DEDUP_REMOVED lines=10> */
.L_x_16204:
        /* <DEDUP_REMOVED lines=21> */
.L_x_16208:
[----:B------:R-:W-:Y:S05]  /*6370*/  BSYNC.RECONVERGENT B1 ;  /* 0x0000000000017941 */ /* 0x000fea0003800200 */
.L_x_16207:
[----:B------:R-:W-:Y:S01]  /*6380*/  IMAD.SHL.U32 R0, R0, 0x100000, RZ ;  /* 0x0010000000007824 */ /* 0x000fe200078e00ff */
[----:B------:R-:W-:-:S04]  /*6390*/  LEA R2, R2, 0x3b800000, 0x17 ;  /* 0x3b80000002027811 */ /* 0x000fc800078eb8ff */
[----:B------:R-:W-:-:S07]  /*63a0*/  LOP3.LUT R2, R2, R0, R7, 0xfe, !PT ;  /* 0x0000000002027212 */ /* 0x000fce00078efe07 */
.L_x_16206:
[----:B------:R-:W-:Y:S05]  /*63b0*/  BSYNC.RECONVERGENT B0 ;  /* 0x0000000000007941 */ /* 0x000fea0003800200 */
.L_x_16205:
[----:B------:R-:W0:Y:S02]  /*63c0*/  F2I.S64.TRUNC R2, R2 ;  /* 0x0000000200027311 */ /* 0x000e24000020d900 */
[----:B0-----:R-:W-:Y:S01]  /*63d0*/  PRMT R19, R2, 0x7610, R19 ;  /* 0x0000761002137816 */ /* 0x001fe20000000013 */
[----:B------:R-:W-:Y:S06]  /*63e0*/  BRA `(.L_x_16190) ;  /* 0x0000000400107947 */ /* 0x000fec0003800000 */
.L_x_16203:
        /* <DEDUP_REMOVED lines=21> */
.L_x_16212:
[----:B------:R-:W-:Y:S05]  /*6540*/  BSYNC.RECONVERGENT B1 ;  /* 0x0000000000017941 */ /* 0x000fea0003800200 */
.L_x_16211:
[----:B------:R-:W-:Y:S01]  /*6550*/  IMAD.SHL.U32 R0, R0, 0x200000, RZ ;  /* 0x0020000000007824 */ /* 0x000fe200078e00ff */
[----:B------:R-:W-:-:S04]  /*6560*/  LEA R2, R2, 0x37800000, 0x17 ;  /* 0x3780000002027811 */ /* 0x000fc800078eb8ff */
[----:B------:R-:W-:-:S07]  /*6570*/  LOP3.LUT R2, R2, R0, R7, 0xfe, !PT ;  /* 0x0000000002027212 */ /* 0x000fce00078efe07 */
.L_x_16210:
[----:B------:R-:W-:Y:S05]  /*6580*/  BSYNC.RECONVERGENT B0 ;  /* 0x0000000000007941 */ /* 0x000fea0003800200 */
.L_x_16209:
[----:B------:R-:W0:Y:S02]  /*6590*/  F2I.S64.TRUNC R2, R2 ;  /* 0x0000000200027311 */ /* 0x000e24000020d900 */
[----:B0-----:R-:W-:Y:S01]  /*65a0*/  PRMT R19, R2, 0x7610, R19 ;  /* 0x0000761002137816 */ /* 0x001fe20000000013 */
[----:B------:R-:W-:Y:S06]  /*65b0*/  BRA `(.L_x_16190) ;  /* 0x00000000009c7947 */ /* 0x000fec0003800000 */
.L_x_16202:
        /* <DEDUP_REMOVED lines=14> */
.L_x_16216:
[----:B------:R-:W-:Y:S05]  /*66a0*/  BSYNC.RECONVERGENT B0 ;  /* 0x0000000000007941 */ /* 0x000fea0003800200 */
.L_x_16215:
[----:B------:R-:W0:Y:S02]  /*66b0*/  F2I.S64.TRUNC R2, R2 ;  /* 0x0000000200027311 */ /* 0x000e24000020d900 */
[----:B0-----:R-:W-:Y:S01]  /*66c0*/  PRMT R19, R2, 0x7610, R19 ;  /* 0x0000761002137816 */ /* 0x001fe20000000013 */
[----:B------:R-:W-:Y:S06]  /*66d0*/  BRA `(.L_x_16190) ;  /* 0x0000000000547947 */ /* 0x000fec0003800000 */
.L_x_16189:
        /* <DEDUP_REMOVED lines=16> */
.L_x_16217:
[----:B------:R-:W-:Y:S01]  /*67e0*/  PRMT R19, RZ, 0x7610, R19 ;  /* 0x00007610ff137816 */ /* 0x000fe20000000013 */
[----:B------:R-:W-:Y:S06]  /*67f0*/  BRA `(.L_x_16190) ;  /* 0x00000000000c7947 */ /* 0x000fec0003800000 */
.L_x_16214:
[----:B------:R2:W5:Y:S01]  /*6800*/  LDG.E.U8 R19, desc[UR36][R4.64] ;  /* 0x0000002404137981 */ /* 0x000562000c1e1100 */
[----:B------:R-:W-:Y:S05]  /*6810*/  BRA `(.L_x_16190) ;  /* 0x0000000000047947 */ /* 0x000fea0003800000 */
.L_x_16213:
[----:B------:R1:W5:Y:S02]  /*6820*/  LDG.E.U8 R19, desc[UR36][R4.64] ;  /* 0x0000002404137981 */ /* 0x000364000c1e1100 */
.L_x_16190:
        /* <DEDUP_REMOVED lines=16> */
.L_x_16221:
[----:B------:R0:W5:Y:S01]  /*6930*/  LDG.E.U8 R0, desc[UR36][R4.64] ;  /* 0x0000002404007981 */ /* 0x000162000c1e1100 */
[----:B------:R-:W-:Y:S05]  /*6940*/  BRA `(.L_x_16223) ;  /* 0x0000000c005c7947 */ /* 0x000fea0003800000 */
.L_x_16220:
        /* <DEDUP_REMOVED lines=8> */
.L_x_16225:
[----:B------:R3:W5:Y:S01]  /*69d0*/  LDG.E.U8 R0, desc[UR36][R4.64] ;  /* 0x0000002404007981 */ /* 0x000762000c1e1100 */
[----:B------:R-:W-:Y:S05]  /*69e0*/  BRA `(.L_x_16223) ;  /* 0x0000000c00347947 */ /* 0x000fea0003800000 */
.L_x_16224:
[----:B------:R0:W5:Y:S01]  /*69f0*/  LDG.E.U16 R0, desc[UR36][R4.64] ;  /* 0x0000002404007981 */ /* 0x000162000c1e1500 */
[----:B------:R-:W-:Y:S05]  /*6a00*/  BRA `(.L_x_16223) ;  /* 0x0000000c002c7947 */ /* 0x000fea0003800000 */
.L_x_16219:
        /* <DEDUP_REMOVED lines=10> */
.L_x_16227:
[----:B------:R-:W2:Y:S02]  /*6ab0*/  LDG.E.U16 R2, desc[UR36][R4.64] ;  /* 0x0000002404027981 */ /* 0x000ea4000c1e1500 */
[----:B--2---:R-:W-:-:S06]  /*6ac0*/  HADD2.F32 R2, -RZ, R2.H0_H0 ;  /* 0x20000002ff027230 */ /* 0x004fcc0000004100 */
[----:B------:R-:W0:Y:S02]  /*6ad0*/  F2I.S64.TRUNC R2, R2 ;  /* 0x0000000200027311 */ /* 0x000e24000020d900 */
[----:B0-----:R-:W-:Y:S01]  /*6ae0*/  PRMT R0, R2, 0x7610, R0 ;  /* 0x0000761002007816 */ /* 0x001fe20000000000 */
[----:B------:R-:W-:Y:S06]  /*6af0*/  BRA `(.L_x_16223) ;  /* 0x0000000800f07947 */ /* 0x000fec0003800000 */
.L_x_16226:
        /* <DEDUP_REMOVED lines=10> */
.L_x_16229:
[----:B------:R-:W2:Y:S02]  /*6ba0*/  LDG.E.U16 R4, desc[UR36][R4.64] ;  /* 0x0000002404047981 */ /* 0x000ea4000c1e1500 */
[----:B--2---:R-:W-:-:S06]  /*6bb0*/  HADD2.F32 R2, -RZ, R4.H0_H0 ;  /* 0x20000004ff027230 */ /* 0x004fcc0000004100 */
[----:B------:R-:W0:Y:S02]  /*6bc0*/  F2I.S64.TRUNC R2, R2 ;  /* 0x0000000200027311 */ /* 0x000e24000020d900 */
[----:B0-----:R-:W-:Y:S01]  /*6bd0*/  PRMT R0, R2, 0x7610, R0 ;  /* 0x0000761002007816 */ /* 0x001fe20000000000 */
[----:B------:R-:W-:Y:S06]  /*6be0*/  BRA `(.L_x_16223) ;  /* 0x0000000800b47947 */ /* 0x000fec0003800000 */
.L_x_16228:
[----:B------:R-:W2:Y:S02]  /*6bf0*/  LDG.E.64 R2, desc[UR36][R4.64] ;  /* 0x0000002404027981 */ /* 0x000ea4000c1e1b00 */
[----:B--2---:R-:W0:Y:S02]  /*6c00*/  F2I.S64.F64.TRUNC R2, R2 ;  /* 0x0000000200027311 */ /* 0x004e24000030d900 */
[----:B0-----:R-:W-:Y:S01]  /*6c10*/  PRMT R0, R2, 0x7610, R0 ;  /* 0x0000761002007816 */ /* 0x001fe20000000000 */
[----:B------:R-:W-:Y:S06]  /*6c20*/  BRA `(.L_x_16223) ;  /* 0x0000000800a47947 */ /* 0x000fec0003800000 */
.L_x_16218:
        /* <DEDUP_REMOVED lines=12> */
.L_x_16232:
[----:B------:R-:W2:Y:S02]  /*6cf0*/  LDG.E.64 R4, desc[UR36][R4.64] ;  /* 0x0000002404047981 */ /* 0x000ea4000c1e1b00 */
[----:B--2---:R-:W0:Y:S02]  /*6d00*/  F2I.S64.F64.TRUNC R2, R4 ;  /* 0x0000000400027311 */ /* 0x004e24000030d900 */
[----:B0-----:R-:W-:Y:S01]  /*6d10*/  PRMT R0, R2, 0x7610, R0 ;  /* 0x0000761002007816 */ /* 0x001fe20000000000 */
[----:B------:R-:W-:Y:S06]  /*6d20*/  BRA `(.L_x_16223) ;  /* 0x0000000800647947 */ /* 0x000fec0003800000 */
.L_x_16231:
        /* <DEDUP_REMOVED lines=27> */
.L_x_16234:
        /* <DEDUP_REMOVED lines=14> */
.L_x_16233:
[----:B------:R-:W2:Y:S02]  /*6fc0*/  LDG.E.U16 R2, desc[UR36][R4.64] ;  /* 0x0000002404027981 */ /* 0x000ea4000c1e1500 */
[----:B--2---:R-:W-:-:S06]  /*6fd0*/  IMAD.U32 R2, R2, 0x10000, RZ ;  /* 0x0001000002027824 */ /* 0x004fcc00078e00ff */
[----:B------:R-:W0:Y:S02]  /*6fe0*/  F2I.S64.TRUNC R2, R2 ;  /* 0x0000000200027311 */ /* 0x000e24000020d900 */
[----:B0-----:R-:W-:Y:S01]  /*6ff0*/  PRMT R0, R2, 0x7610, R0 ;  /* 0x0000761002007816 */ /* 0x001fe20000000000 */
[----:B------:R-:W-:Y:S06]  /*7000*/  BRA `(.L_x_16223) ;  /* 0x0000000400ac7947 */ /* 0x000fec0003800000 */
.L_x_16230:
        /* <DEDUP_REMOVED lines=10> */
.L_x_16237:
        /* <DEDUP_REMOVED lines=21> */
.L_x_16241:
[----:B------:R-:W-:Y:S05]  /*7200*/  BSYNC.RECONVERGENT B1 ;  /* 0x0000000000017941 */ /* 0x000fea0003800200 */
.L_x_16240:
[----:B------:R-:W-:Y:S01]  /*7210*/  IMAD.SHL.U32 R0, R0, 0x100000, RZ ;  /* 0x0010000000007824 */ /* 0x000fe200078e00ff */
[----:B------:R-:W-:-:S04]  /*7220*/  LEA R2, R2, 0x3b800000, 0x17 ;  /* 0x3b80000002027811 */ /* 0x000fc800078eb8ff */
[----:B------:R-:W-:-:S07]  /*7230*/  LOP3.LUT R2, R2, R0, R7, 0xfe, !PT ;  /* 0x0000000002027212 */ /* 0x000fce00078efe07 */
.L_x_16239:
[----:B------:R-:W-:Y:S05]  /*7240*/  BSYNC.RECONVERGENT B0 ;  /* 0x0000000000007941 */ /* 0x000fea0003800200 */
.L_x_16238:
[----:B------:R-:W0:Y:S02]  /*7250*/  F2I.S64.TRUNC R2, R2 ;  /* 0x0000000200027311 */ /* 0x000e24000020d900 */
[----:B0-----:R-:W-:Y:S01]  /*7260*/  PRMT R0, R2, 0x7610, R0 ;  /* 0x0000761002007816 */ /* 0x001fe20000000000 */
[----:B------:R-:W-:Y:S06]  /*7270*/  BRA `(.L_x_16223) ;  /* 0x0000000400107947 */ /* 0x000fec0003800000 */
.L_x_16236:
        /* <DEDUP_REMOVED lines=21> */
.L_x_16245:
[----:B------:R-:W-:Y:S05]  /*73d0*/  BSYNC.RECONVERGENT B1 ;  /* 0x0000000000017941 */ /* 0x000fea0003800200 */
.L_x_16244:
[----:B------:R-:W-:Y:S02]  /*73e0*/  SHF.L.U32 R0, R0, 0x15, RZ ;  /* 0x0000001500007819 */ /* 0x000fe400000006ff */
[----:B------:R-:W-:-:S04]  /*73f0*/  LEA R2, R2, 0x37800000, 0x17 ;  /* 0x3780000002027811 */ /* 0x000fc800078eb8ff */
[----:B------:R-:W-:-:S07]  /*7400*/  LOP3.LUT R2, R2, R0, R7, 0xfe, !PT ;  /* 0x0000000002027212 */ /* 0x000fce00078efe07 */
.L_x_16243:
[----:B------:R-:W-:Y:S05]  /*7410*/  BSYNC.RECONVERGENT B0 ;  /* 0x0000000000007941 */ /* 0x000fea0003800200 */
.L_x_16242:
[----:B------:R-:W0:Y:S02]  /*7420*/  F2I.S64.TRUNC R2, R2 ;  /* 0x0000000200027311 */ /* 0x000e24000020d900 */
[----:B0-----:R-:W-:Y:S01]  /*7430*/  PRMT R0, R2, 0x7610, R0 ;  /* 0x0000761002007816 */ /* 0x001fe20000000000 */
[----:B------:R-:W-:Y:S06]  /*7440*/  BRA `(.L_x_16223) ;  /* 0x00000000009c7947 */ /* 0x000fec0003800000 */
.L_x_16235:
        /* <DEDUP_REMOVED lines=14> */
.L_x_16249:
[----:B------:R-:W-:Y:S05]  /*7530*/  BSYNC.RECONVERGENT B0 ;  /* 0x0000000000007941 */ /* 0x000fea0003800200 */
.L_x_16248:
[----:B------:R-:W0:Y:S02]  /*7540*/  F2I.S64.TRUNC R2, R2 ;  /* 0x0000000200027311 */ /* 0x000e24000020d900 */
[----:B0-----:R-:W-:Y:S01]  /*7550*/  PRMT R0, R2, 0x7610, R0 ;  /* 0x0000761002007816 */ /* 0x001fe20000000000 */
[----:B------:R-:W-:Y:S06]  /*7560*/  BRA `(.L_x_16223) ;  /* 0x0000000000547947 */ /* 0x000fec0003800000 */
.L_x_16222:
        /* <DEDUP_REMOVED lines=16> */
.L_x_16250:
[----:B------:R-:W-:Y:S01]  /*7670*/  PRMT R0, RZ, 0x7610, R0 ;  /* 0x00007610ff007816 */ /* 0x000fe20000000000 */
[----:B------:R-:W-:Y:S06]  /*7680*/  BRA `(.L_x_16223) ;  /* 0x00000000000c7947 */ /* 0x000fec0003800000 */
.L_x_16247:
[----:B------:R1:W5:Y:S01]  /*7690*/  LDG.E.U8 R0, desc[UR36][R4.64] ;  /* 0x0000002404007981 */ /* 0x000362000c1e1100 */
[----:B------:R-:W-:Y:S05]  /*76a0*/  BRA `(.L_x_16223) ;  /* 0x0000000000047947 */ /* 0x000fea0003800000 */
.L_x_16246:
[----:B------:R2:W5:Y:S02]  /*76b0*/  LDG.E.U8 R0, desc[UR36][R4.64] ;  /* 0x0000002404007981 */ /* 0x000564000c1e1100 */
.L_x_16223:
[----:B------:R-:W0:Y:S01]  /*76c0*/  LDCU.64 UR6, c[0x0][0x5e8] ;  /* 0x0000bd00ff0677ac */ /* 0x000e220008000a00 */
[----:B-----5:R-:W-:Y:S01]  /*76d0*/  PRMT R19, R19, 0x9910, RZ ;  /* 0x0000991013137816 */ /* 0x020fe200000000ff */
[----:B------:R-:W-:Y:S01]  /*76e0*/  BSSY.RECONVERGENT B6, `(.L_x_16251) ;  /* 0x00000e9000067945 */ /* 0x000fe20003800200 */
[----:B01234-:R-:W-:Y:S01]  /*76f0*/  PRMT R5, R0, 0x9910, RZ ;  /* 0x0000991000057816 */ /* 0x01ffe200000000ff */
[----:B------:R-:W-:Y:S02]  /*7700*/  UPRMT UR4, UR43, 0x9910, URZ ;  /* 0x000099102b047896 */ /* 0x000fe400080000ff */
[----:B------:R-:W-:Y:S02]  /*7710*/  IMAD.MOV.U32 R0, RZ, RZ, R19 ;  /* 0x000000ffff007224 */ /* 0x000fe400078e0013 */
        /* <DEDUP_REMOVED lines=15> */
.L_x_16255:
[----:B------:R4:W-:Y:S01]  /*7810*/  STG.E.U8 desc[UR36][R2.64], R5 ;  /* 0x0000000502007986 */ /* 0x0009e2000c101124 */
[----:B------:R-:W-:Y:S05]  /*7820*/  BRA `(.L_x_16257) ;  /* 0x0000000c00507947 */ /* 0x000fea0003800000 */
.L_x_16254:
        /* <DEDUP_REMOVED lines=10> */
.L_x_16259:
[----:B------:R-:W-:-:S05]  /*78d0*/  LOP3.LUT R5, R5, 0xff, RZ, 0xc0, !PT ;  /* 0x000000ff05057812 */ /* 0x000fca00078ec0ff */
[----:B------:R2:W-:Y:S01]  /*78e0*/  STG.E desc[UR36][R2.64], R5 ;  /* 0x0000000502007986 */ /* 0x0005e2000c101924 */
[----:B------:R-:W-:Y:S05]  /*78f0*/  BRA `(.L_x_16257) ;  /* 0x0000000c001c7947 */ /* 0x000fea0003800000 */
.L_x_16258:
[----:B------:R-:W-:-:S05]  /*7900*/  LOP3.LUT R5, R5, 0xff, RZ, 0xc0, !PT ;  /* 0x000000ff05057812 */ /* 0x000fca00078ec0ff */
[----:B------:R0:W-:Y:S01]  /*7910*/  STG.E.U16 desc[UR36][R2.64], R5 ;  /* 0x0000000502007986 */ /* 0x0001e2000c101524 */
[----:B------:R-:W-:Y:S05]  /*7920*/  BRA `(.L_x_16257) ;  /* 0x0000000c00107947 */ /* 0x000fea0003800000 */
.L_x_16253:
        /* <DEDUP_REMOVED lines=10> */
.L_x_16261:
[----:B------:R-:W-:-:S04]  /*79d0*/  LOP3.LUT R5, R5, 0xff, RZ, 0xc0, !PT ;  /* 0x000000ff05057812 */ /* 0x000fc800078ec0ff */
[----:B------:R-:W0:Y:S02]  /*79e0*/  I2F.U16 R0, R5 ;  /* 0x0000000500007306 */ /* 0x000e240000101000 */
[----:B0-----:R-:W-:-:S05]  /*79f0*/  F2FP.F16.F32.PACK_AB R0, RZ, R0 ;  /* 0x00000000ff00723e */ /* 0x001fca00000000ff */
[----:B------:R0:W-:Y:S01]  /*7a00*/  STG.E.U16 desc[UR36][R2.64], R0 ;  /* 0x0000000002007986 */ /* 0x0001e2000c101524 */
[----:B------:R-:W-:Y:S05]  /*7a10*/  BRA `(.L_x_16257) ;  /* 0x0000000800d47947 */ /* 0x000fea0003800000 */
.L_x_16260:
        /* <DEDUP_REMOVED lines=11> */
.L_x_16263:
[----:B------:R-:W-:-:S06]  /*7ad0*/  LOP3.LUT R5, R5, 0xff, RZ, 0xc0, !PT ;  /* 0x000000ff05057812 */ /* 0x000fcc00078ec0ff */
[----:B------:R-:W0:Y:S02]  /*7ae0*/  I2F.U16 R5, R5 ;  /* 0x0000000500057306 */ /* 0x000e240000101000 */
[----:B0-----:R-:W-:-:S04]  /*7af0*/  F2FP.F16.F32.PACK_AB R5, RZ, R5 ;  /* 0x00000005ff05723e */ /* 0x001fc800000000ff */
[----:B------:R-:W-:-:S05]  /*7b00*/  PRMT R5, R5, 0x5410, RZ ;  /* 0x0000541005057816 */ /* 0x000fca00000000ff */
[----:B------:R0:W-:Y:S01]  /*7b10*/  STG.E desc[UR36][R2.64], R5 ;  /* 0x0000000502007986 */ /* 0x0001e2000c101924 */
[----:B------:R-:W-:Y:S05]  /*7b20*/  BRA `(.L_x_16257) ;  /* 0x0000000800907947 */ /* 0x000fea0003800000 */
.L_x_16262:
[----:B------:R-:W-:-:S06]  /*7b30*/  LOP3.LUT R5, R5, 0xff, RZ, 0xc0, !PT ;  /* 0x000000ff05057812 */ /* 0x000fcc00078ec0ff */
[----:B------:R-:W0:Y:S02]  /*7b40*/  I2F.F64.U16 R4, R5 ;  /* 0x0000000500047312 */ /* 0x000e240000101800 */
[----:B0-----:R0:W-:Y:S01]  /*7b50*/  STG.E.64 desc[UR36][R2.64], R4 ;  /* 0x0000000402007986 */ /* 0x0011e2000c101b24 */
[----:B------:R-:W-:Y:S05]  /*7b60*/  BRA `(.L_x_16257) ;  /* 0x0000000800807947 */ /* 0x000fea0003800000 */
.L_x_16252:
        /* <DEDUP_REMOVED lines=13> */
.L_x_16267:
        /* <DEDUP_REMOVED lines=18> */
.L_x_16269:
[----:B------:R-:W-:Y:S05]  /*7d60*/  BSYNC.RECONVERGENT B0 ;  /* 0x0000000000007941 */ /* 0x000fea0003800200 */
.L_x_16268:
[----:B------:R0:W-:Y:S01]  /*7d70*/  STG.E.U8 desc[UR36][R2.64], R0 ;  /* 0x0000000002007986 */ /* 0x0001e2000c101124 */
[----:B------:R-:W-:Y:S05]  /*7d80*/  BRA `(.L_x_16257) ;  /* 0x0000000400f87947 */ /* 0x000fea0003800000 */
.L_x_16266:
        /* <DEDUP_REMOVED lines=18> */
.L_x_16271:
[----:B------:R-:W-:Y:S05]  /*7eb0*/  BSYNC.RECONVERGENT B0 ;  /* 0x0000000000007941 */ /* 0x000fea0003800200 */
.L_x_16270:
[----:B------:R0:W-:Y:S01]  /*7ec0*/  STG.E.U8 desc[UR36][R2.64], R0 ;  /* 0x0000000002007986 */ /* 0x0001e2000c101124 */
[----:B------:R-:W-:Y:S05]  /*7ed0*/  BRA `(.L_x_16257) ;  /* 0x0000000400a47947 */ /* 0x000fea0003800000 */
.L_x_16265:
        /* <DEDUP_REMOVED lines=23> */
.L_x_16273:
[----:B------:R-:W-:Y:S01]  /*8050*/  LOP3.LUT R4, R5, 0xff, RZ, 0xc0, !PT ;  /* 0x000000ff05047812 */ /* 0x000fe200078ec0ff */
[----:B------:R-:W-:-:S05]  /*8060*/  IMAD.MOV.U32 R5, RZ, RZ, RZ ;  /* 0x000000ffff057224 */ /* 0x000fca00078e00ff */
[----:B------:R0:W-:Y:S01]  /*8070*/  STG.E.64 desc[UR36][R2.64], R4 ;  /* 0x0000000402007986 */ /* 0x0001e2000c101b24 */
[----:B------:R-:W-:Y:S05]  /*8080*/  BRA `(.L_x_16257) ;  /* 0x0000000400387947 */ /* 0x000fea0003800000 */
.L_x_16272:
[----:B------:R-:W-:-:S05]  /*8090*/  LOP3.LUT R5, R5, 0xff, RZ, 0xc0, !PT ;  /* 0x000000ff05057812 */ /* 0x000fca00078ec0ff */
[----:B------:R0:W-:Y:S01]  /*80a0*/  STG.E desc[UR36][R2.64], R5 ;  /* 0x0000000502007986 */ /* 0x0001e2000c101924 */
[----:B------:R-:W-:Y:S05]  /*80b0*/  BRA `(.L_x_16257) ;  /* 0x00000004002c7947 */ /* 0x000fea0003800000 */
.L_x_16264:
        /* <DEDUP_REMOVED lines=10> */
.L_x_16275:
[----:B------:R-:W-:Y:S02]  /*8160*/  LOP3.LUT R5, R5, 0xff, RZ, 0xc0, !PT ;  /* 0x000000ff05057812 */ /* 0x000fe400078ec0ff */
[----:B------:R-:W-:-:S04]  /*8170*/  CS2R R6, SRZ ;  /* 0x0000000000067805 */ /* 0x000fc8000001ff00 */
[----:B------:R-:W0:Y:S02]  /*8180*/  I2F.F64.U16 R4, R5 ;  /* 0x0000000500047312 */ /* 0x000e240000101800 */
[----:B0-----:R0:W-:Y:S01]  /*8190*/  STG.E.128 desc[UR36][R2.64], R4 ;  /* 0x0000000402007986 */ /* 0x0011e2000c101d24 */
[----:B------:R-:W-:Y:S05]  /*81a0*/  BRA `(.L_x_16257) ;  /* 0x0000000000f07947 */ /* 0x000fea0003800000 */
.L_x_16274:
[----:B------:R-:W-:-:S09]  /*81b0*/  UISETP.NE.AND UP0, UPT, UR4, 0xf, UPT ;  /* 0x0000000f0400788c */ /* 0x000fd2000bf05270 */
[----:B------:R-:W-:Y:S05]  /*81c0*/  BRA.U !UP0, `(.L_x_16276) ;  /* 0x0000000108d87547 */ /* 0x000fea000b800000 */
[----:B------:R-:W-:-:S09]  /*81d0*/  UISETP.NE.AND UP0, UPT, UR4, 0x17, UPT ;  /* 0x000000170400788c */ /* 0x000fd2000bf05270 */
[----:B------:R-:W-:Y:S05]  /*81e0*/  BRA.U !UP0, `(.L_x_16277) ;  /* 0x0000000108887547 */ /* 0x000fea000b800000 */
[----:B------:R-:W-:-:S09]  /*81f0*/  UISETP.NE.AND UP0, UPT, UR4, 0x18, UPT ;  /* 0x000000180400788c */ /* 0x000fd2000bf05270 */
[----:B------:R-:W-:Y:S05]  /*8200*/  BRA.U !UP0, `(.L_x_16278) ;  /* 0x0000000108447547 */ /* 0x000fea000b800000 */
.L_x_16256:
        /* <DEDUP_REMOVED lines=16> */
.L_x_16279:
[----:B------:R-:W-:Y:S05]  /*8310*/  BRA `(.L_x_16257) ;  /* 0x0000000000947947 */ /* 0x000fea0003800000 */
.L_x_16278:
        /* <DEDUP_REMOVED lines=12> */
.L_x_16281:
[----:B------:R-:W-:Y:S05]  /*83e0*/  BSYNC.RECONVERGENT B0 ;  /* 0x0000000000007941 */ /* 0x000fea0003800200 */
.L_x_16280:
[----:B------:R0:W-:Y:S01]  /*83f0*/  STG.E.U8 desc[UR36][R2.64], R5 ;  /* 0x0000000502007986 */ /* 0x0001e2000c101124 */
[----:B------:R-:W-:Y:S05]  /*8400*/  BRA `(.L_x_16257) ;  /* 0x0000000000587947 */ /* 0x000fea0003800000 */
.L_x_16277:
        /* <DEDUP_REMOVED lines=13> */
.L_x_16282:
[----:B------:R-:W-:Y:S02]  /*84e0*/  ISETP.GT.U32.AND P0, PT, R7, 0x7f800000, PT ;  /* 0x7f8000000700780c */ /* 0x000fe40003f04070 */
[----:B------:R-:W-:-:S04]  /*84f0*/  MOV R5, 0x7f ;  /* 0x0000007f00057802 */ /* 0x000fc80000000f00 */
[----:B------:R-:W-:-:S05]  /*8500*/  SEL R5, R5, 0x7c, P0 ;  /* 0x0000007c05057807 */ /* 0x000fca0000000000 */
[----:B------:R0:W-:Y:S01]  /*8510*/  STG.E.U8 desc[UR36][R2.64], R5 ;  /* 0x0000000502007986 */ /* 0x0001e2000c101124 */
[----:B------:R-:W-:Y:S05]  /*8520*/  BRA `(.L_x_16257) ;  /* 0x0000000000107947 */ /* 0x000fea0003800000 */
.L_x_16276:
[----:B------:R-:W-:-:S04]  /*8530*/  LOP3.LUT R5, R5, 0xff, RZ, 0xc0, !PT ;  /* 0x000000ff05057812 */ /* 0x000fc800078ec0ff */
[----:B------:R-:W0:Y:S02]  /*8540*/  I2F.U16 R0, R5 ;  /* 0x0000000500007306 */ /* 0x000e240000101000 */
[----:B0-----:R-:W-:-:S05]  /*8550*/  F2FP.BF16.F32.PACK_AB R0, RZ, R0 ;  /* 0x00000000ff00723e */ /* 0x001fca00000010ff */
[----:B------:R0:W-:Y:S02]  /*8560*/  STG.E.U16 desc[UR36][R2.64], R0 ;  /* 0x0000000002007986 */ /* 0x0001e4000c101524 */
.L_x_16257:
[----:B------:R-:W-:Y:S05]  /*8570*/  BSYNC.RECONVERGENT B6 ;  /* 0x0000000000067941 */ /* 0x000fea0003800200 */
.L_x_16251:
[----:B------:R-:W-:-:S07]  /*8580*/  VIADD R17, R17, 0x80 ;  /* 0x0000008011117836 */ /* 0x000fce0000000000 */
.L_x_16183:
[----:B------:R-:W-:Y:S05]  /*8590*/  BSYNC.RECONVERGENT B7 ;  /* 0x0000000000077941 */ /* 0x000fea0003800200 */
.L_x_16182:
        /* <DEDUP_REMOVED lines=358> */
.L_x_16285:
[----:B------:R-:W1:Y:S01]  /*9c00*/  LDCU.64 UR6, c[0x0][0x5f0] ;  /* 0x0000be00ff0677ac */ /* 0x000e620008000a00 */
[----:B------:R-:W-:-:S04]  /*9c10*/  UPRMT UR4, UR39, 0x9910, URZ ;  /* 0x0000991027047896 */ /* 0x000fc800080000ff */
[----:B------:R-:W-:Y:S01]  /*9c20*/  UISETP.GT.AND UP0, UPT, UR4, 0x9, UPT ;  /* 0x000000090400788c */ /* 0x000fe2000bf04270 */
[----:B-1--4-:R-:W-:-:S05]  /*9c30*/  IADD3 R4, P0, PT, R0, UR6, RZ ;  /* 0x0000000600047c10 */ /* 0x012fca000ff1e0ff */
[----:B--23--:R-:W-:-:S03]  /*9c40*/  IMAD.X R5, RZ, RZ, UR7, P0 ;  /* 0x00000007ff057e24 */ /* 0x00cfc600080e06ff */
        /* <DEDUP_REMOVED lines=11> */
.L_x_16289:
[----:B------:R3:W5:Y:S01]  /*9d00*/  LDG.E.U8 R19, desc[UR36][R4.64] ;  /* 0x0000002404137981 */ /* 0x000762000c1e1100 */
[----:B------:R-:W-:Y:S05]  /*9d10*/  BRA `(.L_x_16291) ;  /* 0x0000000c005c7947 */ /* 0x000fea0003800000 */
.L_x_16288:
        /* <DEDUP_REMOVED lines=8> */
.L_x_16293:
[----:B------:R0:W5:Y:S01]  /*9da0*/  LDG.E.U8 R19, desc[UR36][R4.64] ;  /* 0x0000002404137981 */ /* 0x000162000c1e1100 */
[----:B------:R-:W-:Y:S05]  /*9db0*/  BRA `(.L_x_16291) ;  /* 0x0000000c00347947 */ /* 0x000fea0003800000 */
.L_x_16292:
[----:B------:R0:W5:Y:S01]  /*9dc0*/  LDG.E.U16 R19, desc[UR36][R4.64] ;  /* 0x0000002404137981 */ /* 0x000162000c1e1500 */
[----:B------:R-:W-:Y:S05]  /*9dd0*/  BRA `(.L_x_16291) ;  /* 0x0000000c002c7947 */ /* 0x000fea0003800000 */
.L_x_16287:
        /* <DEDUP_REMOVED lines=10> */
.L_x_16295:
[----:B------:R-:W2:Y:S02]  /*9e80*/  LDG.E.U16 R2, desc[UR36][R4.64] ;  /* 0x0000002404027981 */ /* 0x000ea4000c1e1500 */
[----:B--2---:R-:W-:-:S06]  /*9e90*/  HADD2.F32 R2, -RZ, R2.H0_H0 ;  /* 0x20000002ff027230 */ /* 0x004fcc0000004100 */
[----:B------:R-:W0:Y:S02]  /*9ea0*/  F2I.S64.TRUNC R2, R2 ;  /* 0x0000000200027311 */ /* 0x000e24000020d900 */
[----:B0-----:R-:W-:Y:S01]  /*9eb0*/  PRMT R19, R2, 0x7610, R19 ;  /* 0x0000761002137816 */ /* 0x001fe20000000013 */
[----:B------:R-:W-:Y:S06]  /*9ec0*/  BRA `(.L_x_16291) ;  /* 0x0000000800f07947 */ /* 0x000fec0003800000 */
.L_x_16294:
        /* <DEDUP_REMOVED lines=10> */
.L_x_16297:
[----:B------:R-:W2:Y:S02]  /*9f70*/  LDG.E.U16 R4, desc[UR36][R4.64] ;  /* 0x0000002404047981 */ /* 0x000ea4000c1e1500 */
[----:B--2---:R-:W-:-:S06]  /*9f80*/  HADD2.F32 R2, -RZ, R4.H0_H0 ;  /* 0x20000004ff027230 */ /* 0x004fcc0000004100 */
[----:B------:R-:W0:Y:S02]  /*9f90*/  F2I.S64.TRUNC R2, R2 ;  /* 0x0000000200027311 */ /* 0x000e24000020d900 */
[----:B0-----:R-:W-:Y:S01]  /*9fa0*/  PRMT R19, R2, 0x7610, R19 ;  /* 0x0000761002137816 */ /* 0x001fe20000000013 */
[----:B------:R-:W-:Y:S06]  /*9fb0*/  BRA `(.L_x_16291) ;  /* 0x0000000800b47947 */ /* 0x000fec0003800000 */
.L_x_16296:
[----:B------:R-:W2:Y:S02]  /*9fc0*/  LDG.E.64 R2, desc[UR36][R4.64] ;  /* 0x0000002404027981 */ /* 0x000ea4000c1e1b00 */
[----:B--2---:R-:W0:Y:S02]  /*9fd0*/  F2I.S64.F64.TRUNC R2, R2 ;  /* 0x0000000200027311 */ /* 0x004e24000030d900 */
[----:B0-----:R-:W-:Y:S01]  /*9fe0*/  PRMT R19, R2, 0x7610, R19 ;  /* 0x0000761002137816 */ /* 0x001fe20000000013 */
[----:B------:R-:W-:Y:S06]  /*9ff0*/  BRA `(.L_x_16291) ;  /* 0x0000000800a47947 */ /* 0x000fec0003800000 */
.L_x_16286:
        /* <DEDUP_REMOVED lines=12> */
.L_x_16300:
[----:B------:R-:W2:Y:S02]  /*a0c0*/  LDG.E.64 R4, desc[UR36][R4.64] ;  /* 0x0000002404047981 */ /* 0x000ea4000c1e1b00 */
[----:B--2---:R-:W0:Y:S02]  /*a0d0*/  F2I.S64.F64.TRUNC R2, R4 ;  /* 0x0000000400027311 */ /* 0x004e24000030d900 */
[----:B0-----:R-:W-:Y:S01]  /*a0e0*/  PRMT R19, R2, 0x7610, R19 ;  /* 0x0000761002137816 */ /* 0x001fe20000000013 */
[----:B------:R-:W-:Y:S06]  /*a0f0*/  BRA `(.L_x_16291) ;  /* 0x0000000800647947 */ /* 0x000fec0003800000 */
.L_x_16299:
        /* <DEDUP_REMOVED lines=27> */
.L_x_16302:
        /* <DEDUP_REMOVED lines=14> */
.L_x_16301:
[----:B------:R-:W2:Y:S02]  /*a390*/  LDG.E.U16 R2, desc[UR36][R4.64] ;  /* 0x0000002404027981 */ /* 0x000ea4000c1e1500 */
[----:B--2---:R-:W-:-:S06]  /*a3a0*/  IMAD.U32 R2, R2, 0x10000, RZ ;  /* 0x0001000002027824 */ /* 0x004fcc00078e00ff */
[----:B------:R-:W0:Y:S02]  /*a3b0*/  F2I.S64.TRUNC R2, R2 ;  /* 0x0000000200027311 */ /* 0x000e24000020d900 */
[----:B0-----:R-:W-:Y:S01]  /*a3c0*/  PRMT R19, R2, 0x7610, R19 ;  /* 0x0000761002137816 */ /* 0x001fe20000000013 */
[----:B------:R-:W-:Y:S06]  /*a3d0*/  BRA `(.L_x_16291) ;  /* 0x0000000400ac7947 */ /* 0x000fec0003800000 */
.L_x_16298:
        /* <DEDUP_REMOVED lines=10> */
.L_x_16305:
        /* <DEDUP_REMOVED lines=21> */
.L_x_16309:
[----:B------:R-:W-:Y:S05]  /*a5d0*/  BSYNC.RECONVERGENT B1 ;  /* 0x0000000000017941 */ /* 0x000fea0003800200 */
.L_x_16308:
[----:B------:R-:W-:Y:S01]  /*a5e0*/  IMAD.SHL.U32 R0, R0, 0x100000, RZ ;  /* 0x0010000000007824 */ /* 0x000fe200078e00ff */
[----:B------:R-:W-:-:S04]  /*a5f0*/  LEA R2, R2, 0x3b800000, 0x17 ;  /* 0x3b80000002027811 */ /* 0x000fc800078eb8ff */
[----:B------:R-:W-:-:S07]  /*a600*/  LOP3.LUT R2, R2, R0, R7, 0xfe, !PT ;  /* 0x0000000002027212 */ /* 0x000fce00078efe07 */
.L_x_16307:
[----:B------:R-:W-:Y:S05]  /*a610*/  BSYNC.RECONVERGENT B0 ;  /* 0x0000000000007941 */ /* 0x000fea0003800200 */
.L_x_16306:
[----:B------:R-:W0:Y:S02]  /*a620*/  F2I.S64.TRUNC R2, R2 ;  /* 0x0000000200027311 */ /* 0x000e24000020d900 */
[----:B0-----:R-:W-:Y:S01]  /*a630*/  PRMT R19, R2, 0x7610, R19 ;  /* 0x0000761002137816 */ /* 0x001fe20000000013 */
[----:B------:R-:W-:Y:S06]  /*a640*/  BRA `(.L_x_16291) ;  /* 0x0000000400107947 */ /* 0x000fec0003800000 */
.L_x_16304:
        /* <DEDUP_REMOVED lines=21> */
.L_x_16313:
[----:B------:R-:W-:Y:S05]  /*a7a0*/  BSYNC.RECONVERGENT B1 ;  /* 0x0000000000017941 */ /* 0x000fea0003800200 */
.L_x_16312:
[----:B------:R-:W-:Y:S01]  /*a7b0*/  IMAD.SHL.U32 R0, R0, 0x200000, RZ ;  /* 0x0020000000007824 */ /* 0x000fe200078e00ff */
[----:B------:R-:W-:-:S04]  /*a7c0*/  LEA R2, R2, 0x37800000, 0x17 ;  /* 0x3780000002027811 */ /* 0x000fc800078eb8ff */
[----:B------:R-:W-:-:S07]  /*a7d0*/  LOP3.LUT R2, R2, R0, R7, 0xfe, !PT ;  /* 0x0000000002027212 */ /* 0x000fce00078efe07 */
.L_x_16311:
[----:B------:R-:W-:Y:S05]  /*a7e0*/  BSYNC.RECONVERGENT B0 ;  /* 0x0000000000007941 */ /* 0x000fea0003800200 */
.L_x_16310:
[----:B------:R-:W0:Y:S02]  /*a7f0*/  F2I.S64.TRUNC R2, R2 ;  /* 0x0000000200027311 */ /* 0x000e24000020d900 */
[----:B0-----:R-:W-:Y:S01]  /*a800*/  PRMT R19, R2, 0x7610, R19 ;  /* 0x0000761002137816 */ /* 0x001fe20000000013 */
[----:B------:R-:W-:Y:S06]  /*a810*/  BRA `(.L_x_16291) ;  /* 0x00000000009c7947 */ /* 0x000fec0003800000 */
.L_x_16303:
        /* <DEDUP_REMOVED lines=14> */
.L_x_16317:
[----:B------:R-:W-:Y:S05]  /*a900*/  BSYNC.RECONVERGENT B0 ;  /* 0x0000000000007941 */ /* 0x000fea0003800200 */
.L_x_16316:
[----:B------:R-:W0:Y:S02]  /*a910*/  F2I.S64.TRUNC R2, R2 ;  /* 0x0000000200027311 */ /* 0x000e24000020d900 */
[----:B0-----:R-:W-:Y:S01]  /*a920*/  PRMT R19, R2, 0x7610, R19 ;  /* 0x0000761002137816 */ /* 0x001fe20000000013 */
[----:B------:R-:W-:Y:S06]  /*a930*/  BRA `(.L_x_16291) ;  /* 0x0000000000547947 */ /* 0x000fec0003800000 */
.L_x_16290:
        /* <DEDUP_REMOVED lines=16> */
.L_x_16318:
[----:B------:R-:W-:Y:S01]  /*aa40*/  PRMT R19, RZ, 0x7610, R19 ;  /* 0x00007610ff137816 */ /* 0x000fe20000000013 */
[----:B------:R-:W-:Y:S06]  /*aa50*/  BRA `(.L_x_16291) ;  /* 0x00000000000c7947 */ /* 0x000fec0003800000 */
.L_x_16315:
[----:B------:R2:W5:Y:S01]  /*aa60*/  LDG.E.U8 R19, desc[UR36][R4.64] ;  /* 0x0000002404137981 */ /* 0x000562000c1e1100 */
[----:B------:R-:W-:Y:S05]  /*aa70*/  BRA `(.L_x_16291) ;  /* 0x0000000000047947 */ /* 0x000fea0003800000 */
.L_x_16314:
[----:B------:R1:W5:Y:S02]  /*aa80*/  LDG.E.U8 R19, desc[UR36][R4.64] ;  /* 0x0000002404137981 */ /* 0x000364000c1e1100 */
.L_x_16291:
        /* <DEDUP_REMOVED lines=16> */
.L_x_16322:
[----:B------:R0:W5:Y:S01]  /*ab90*/  LDG.E.U8 R0, desc[UR36][R4.64] ;  /* 0x0000002404007981 */ /* 0x000162000c1e1100 */
[----:B------:R-:W-:Y:S05]  /*aba0*/  BRA `(.L_x_16324) ;  /* 0x0000000c005c7947 */ /* 0x000fea0003800000 */
.L_x_16321:
        /* <DEDUP_REMOVED lines=8> */
.L_x_16326:
[----:B------:R4:W5:Y:S01]  /*ac30*/  LDG.E.U8 R0, desc[UR36][R4.64] ;  /* 0x0000002404007981 */ /* 0x000962000c1e1100 */
[----:B------:R-:W-:Y:S05]  /*ac40*/  BRA `(.L_x_16324) ;  /* 0x0000000c00347947 */ /* 0x000fea0003800000 */
.L_x_16325:
[----:B------:R0:W5:Y:S01]  /*ac50*/  LDG.E.U16 R0, desc[UR36][R4.64] ;  /* 0x0000002404007981 */ /* 0x000162000c1e1500 */
[----:B------:R-:W-:Y:S05]  /*ac60*/  BRA `(.L_x_16324) ;  /* 0x0000000c002c7947 */ /* 0x000fea0003800000 */
.L_x_16320:
        /* <DEDUP_REMOVED lines=10> */
.L_x_16328:
[----:B------:R-:W2:Y:S02]  /*ad10*/  LDG.E.U16 R2, desc[UR36][R4.64] ;  /* 0x0000002404027981 */ /* 0x000ea4000c1e1500 */
[----:B--2---:R-:W-:-:S06]  /*ad20*/  HADD2.F32 R2, -RZ, R2.H0_H0 ;  /* 0x20000002ff027230 */ /* 0x004fcc0000004100 */
[----:B------:R-:W0:Y:S02]  /*ad30*/  F2I.S64.TRUNC R2, R2 ;  /* 0x0000000200027311 */ /* 0x000e24000020d900 */
[----:B0-----:R-:W-:Y:S01]  /*ad40*/  PRMT R0, R2, 0x7610, R0 ;  /* 0x0000761002007816 */ /* 0x001fe20000000000 */
[----:B------:R-:W-:Y:S06]  /*ad50*/  BRA `(.L_x_16324) ;  /* 0x0000000800f07947 */ /* 0x000fec0003800000 */
.L_x_16327:
        /* <DEDUP_REMOVED lines=10> */
.L_x_16330:
[----:B------:R-:W2:Y:S02]  /*ae00*/  LDG.E.U16 R4, desc[UR36][R4.64] ;  /* 0x0000002404047981 */ /* 0x000ea4000c1e1500 */
[----:B--2---:R-:W-:-:S06]  /*ae10*/  HADD2.F32 R2, -RZ, R4.H0_H0 ;  /* 0x20000004ff027230 */ /* 0x004fcc0000004100 */
[----:B------:R-:W0:Y:S02]  /*ae20*/  F2I.S64.TRUNC R2, R2 ;  /* 0x0000000200027311 */ /* 0x000e24000020d900 */
[----:B0-----:R-:W-:Y:S01]  /*ae30*/  PRMT R0, R2, 0x7610, R0 ;  /* 0x0000761002007816 */ /* 0x001fe20000000000 */
[----:B------:R-:W-:Y:S06]  /*ae40*/  BRA `(.L_x_16324) ;  /* 0x0000000800b47947 */ /* 0x000fec0003800000 */
.L_x_16329:
[----:B------:R-:W2:Y:S02]  /*ae50*/  LDG.E.64 R2, desc[UR36][R4.64] ;  /* 0x0000002404027981 */ /* 0x000ea4000c1e1b00 */
[----:B--2---:R-:W0:Y:S02]  /*ae60*/  F2I.S64.F64.TRUNC R2, R2 ;  /* 0x0000000200027311 */ /* 0x004e24000030d900 */
[----:B0-----:R-:W-:Y:S01]  /*ae70*/  PRMT R0, R2, 0x7610, R0 ;  /* 0x0000761002007816 */ /* 0x001fe20000000000 */
[----:B------:R-:W-:Y:S06]  /*ae80*/  BRA `(.L_x_16324) ;  /* 0x0000000800a47947 */ /* 0x000fec0003800000 */
.L_x_16319:
        /* <DEDUP_REMOVED lines=12> */
.L_x_16333:
[----:B------:R-:W2:Y:S02]  /*af50*/  LDG.E.64 R4, desc[UR36][R4.64] ;  /* 0x0000002404047981 */ /* 0x000ea4000c1e1b00 */
[----:B--2---:R-:W0:Y:S02]  /*af60*/  F2I.S64.F64.TRUNC R2, R4 ;  /* 0x0000000400027311 */ /* 0x004e24000030d900 */
[----:B0-----:R-:W-:Y:S01]  /*af70*/  PRMT R0, R2, 0x7610, R0 ;  /* 0x0000761002007816 */ /* 0x001fe20000000000 */
[----:B------:R-:W-:Y:S06]  /*af80*/  BRA `(.L_x_16324) ;  /* 0x0000000800647947 */ /* 0x000fec0003800000 */
.L_x_16332:
        /* <DEDUP_REMOVED lines=27> */
.L_x_16335:
        /* <DEDUP_REMOVED lines=14> */
.L_x_16334:
[----:B------:R-:W2:Y:S02]  /*b220*/  LDG.E.U16 R2, desc[UR36][R4.64] ;  /* 0x0000002404027981 */ /* 0x000ea4000c1e1500 */
[----:B--2---:R-:W-:-:S06]  /*b230*/  IMAD.U32 R2, R2, 0x10000, RZ ;  /* 0x0001000002027824 */ /* 0x004fcc00078e00ff */
[----:B------:R-:W0:Y:S02]  /*b240*/  F2I.S64.TRUNC R2, R2 ;  /* 0x0000000200027311 */ /* 0x000e24000020d900 */
[----:B0-----:R-:W-:Y:S01]  /*b250*/  PRMT R0, R2, 0x7610, R0 ;  /* 0x0000761002007816 */ /* 0x001fe20000000000 */
[----:B------:R-:W-:Y:S06]  /*b260*/  BRA `(.L_x_16324) ;  /* 0x0000000400ac7947 */ /* 0x000fec0003800000 */
.L_x_16331:
        /* <DEDUP_REMOVED lines=10> */
.L_x_16338:
        /* <DEDUP_REMOVED lines=21> */
.L_x_16342:
[----:B------:R-:W-:Y:S05]  /*b460*/  BSYNC.RECONVERGENT B1 ;  /* 0x0000000000017941 */ /* 0x000fea0003800200 */
.L_x_16341:
[----:B------:R-:W-:Y:S01]  /*b470*/  IMAD.SHL.U32 R0, R0, 0x100000, RZ ;  /* 0x0010000000007824 */ /* 0x000fe200078e00ff */
[----:B------:R-:W-:-:S04]  /*b480*/  LEA R2, R2, 0x3b800000, 0x17 ;  /* 0x3b80000002027811 */ /* 0x000fc800078eb8ff */
[----:B------:R-:W-:-:S07]  /*b490*/  LOP3.LUT R2, R2, R0, R7, 0xfe, !PT ;  /* 0x0000000002027212 */ /* 0x000fce00078efe07 */
.L_x_16340:
[----:B------:R-:W-:Y:S05]  /*b4a0*/  BSYNC.RECONVERGENT B0 ;  /* 0x0000000000007941 */ /* 0x000fea0003800200 */
.L_x_16339:
[----:B------:R-:W0:Y:S02]  /*b4b0*/  F2I.S64.TRUNC R2, R2 ;  /* 0x0000000200027311 */ /* 0x000e24000020d900 */
[----:B0-----:R-:W-:Y:S01]  /*b4c0*/  PRMT R0, R2, 0x7610, R0 ;  /* 0x0000761002007816 */ /* 0x001fe20000000000 */
[----:B------:R-:W-:Y:S06]  /*b4d0*/  BRA `(.L_x_16324) ;  /* 0x0000000400107947 */ /* 0x000fec0003800000 */
.L_x_16337:
        /* <DEDUP_REMOVED lines=21> */
.L_x_16346:
[----:B------:R-:W-:Y:S05]  /*b630*/  BSYNC.RECONVERGENT B1 ;  /* 0x0000000000017941 */ /* 0x000fea0003800200 */
.L_x_16345:
[----:B------:R-:W-:Y:S02]  /*b640*/  SHF.L.U32 R0, R0, 0x15, RZ ;  /* 0x0000001500007819 */ /* 0x000fe400000006ff */
[----:B------:R-:W-:-:S04]  /*b650*/  LEA R2, R2, 0x37800000, 0x17 ;  /* 0x3780000002027811 */ /* 0x000fc800078eb8ff */
[----:B------:R-:W-:-:S07]  /*b660*/  LOP3.LUT R2, R2, R0, R7, 0xfe, !PT ;  /* 0x0000000002027212 */ /* 0x000fce00078efe07 */
.L_x_16344:
[----:B------:R-:W-:Y:S05]  /*b670*/  BSYNC.RECONVERGENT B0 ;  /* 0x0000000000007941 */ /* 0x000fea0003800200 */
.L_x_16343:
[----:B------:R-:W0:Y:S02]  /*b680*/  F2I.S64.TRUNC R2, R2 ;  /* 0x0000000200027311 */ /* 0x000e24000020d900 */
[----:B0-----:R-:W-:Y:S01]  /*b690*/  PRMT R0, R2, 0x7610, R0 ;  /* 0x0000761002007816 */ /* 0x001fe20000000000 */
[----:B------:R-:W-:Y:S06]  /*b6a0*/  BRA `(.L_x_16324) ;  /* 0x00000000009c7947 */ /* 0x000fec0003800000 */
.L_x_16336:
        /* <DEDUP_REMOVED lines=14> */
.L_x_16350:
[----:B------:R-:W-:Y:S05]  /*b790*/  BSYNC.RECONVERGENT B0 ;  /* 0x0000000000007941 */ /* 0x000fea0003800200 */
.L_x_16349:
[----:B------:R-:W0:Y:S02]  /*b7a0*/  F2I.S64.TRUNC R2, R2 ;  /* 0x0000000200027311 */ /* 0x000e24000020d900 */
[----:B0-----:R-:W-:Y:S01]  /*b7b0*/  PRMT R0, R2, 0x7610, R0 ;  /* 0x0000761002007816 */ /* 0x001fe20000000000 */
[----:B------:R-:W-:Y:S06]  /*b7c0*/  BRA `(.L_x_16324) ;  /* 0x0000000000547947 */ /* 0x000fec0003800000 */
.L_x_16323:
        /* <DEDUP_REMOVED lines=16> */
.L_x_16351:
[----:B------:R-:W-:Y:S01]  /*b8d0*/  PRMT R0, RZ, 0x7610, R0 ;  /* 0x00007610ff007816 */ /* 0x000fe20000000000 */
[----:B------:R-:W-:Y:S06]  /*b8e0*/  BRA `(.L_x_16324) ;  /* 0x00000000000c7947 */ /* 0x000fec0003800000 */
.L_x_16348:
[----:B------:R2:W5:Y:S01]  /*b8f0*/  LDG.E.U8 R0, desc[UR36][R4.64] ;  /* 0x0000002404007981 */ /* 0x000562000c1e1100 */
[----:B------:R-:W-:Y:S05]  /*b900*/  BRA `(.L_x_16324) ;  /* 0x0000000000047947 */ /* 0x000fea0003800000 */
.L_x_16347:
[----:B------:R1:W5:Y:S02]  /*b910*/  LDG.E.U8 R0, desc[UR36][R4.64] ;  /* 0x0000002404007981 */ /* 0x000364000c1e1100 */
.L_x_16324:
        /* <DEDUP_REMOVED lines=21> */
.L_x_16356:
[----:B------:R4:W-:Y:S01]  /*ba70*/  STG.E.U8 desc[UR36][R2.64], R5 ;  /* 0x0000000502007986 */ /* 0x0009e2000c101124 */
[----:B------:R-:W-:Y:S05]  /*ba80*/  BRA `(.L_x_16358) ;  /* 0x0000000c00507947 */ /* 0x000fea0003800000 */
.L_x_16355:
        /* <DEDUP_REMOVED lines=10> */
.L_x_16360:
[----:B------:R-:W-:-:S05]  /*bb30*/  LOP3.LUT R5, R5, 0xff, RZ, 0xc0, !PT ;  /* 0x000000ff05057812 */ /* 0x000fca00078ec0ff */
[----:B------:R2:W-:Y:S01]  /*bb40*/  STG.E desc[UR36][R2.64], R5 ;  /* 0x0000000502007986 */ /* 0x0005e2000c101924 */
[----:B------:R-:W-:Y:S05]  /*bb50*/  BRA `(.L_x_16358) ;  /* 0x0000000c001c7947 */ /* 0x000fea0003800000 */
.L_x_16359:
[----:B------:R-:W-:-:S05]  /*bb60*/  LOP3.LUT R5, R5, 0xff, RZ, 0xc0, !PT ;  /* 0x000000ff05057812 */ /* 0x000fca00078ec0ff */
[----:B------:R0:W-:Y:S01]  /*bb70*/  STG.E.U16 desc[UR36][R2.64], R5 ;  /* 0x0000000502007986 */ /* 0x0001e2000c101524 */
[----:B------:R-:W-:Y:S05]  /*bb80*/  BRA `(.L_x_16358) ;  /* 0x0000000c00107947 */ /* 0x000fea0003800000 */
.L_x_16354:
        /* <DEDUP_REMOVED lines=10> */
.L_x_16362:
[----:B------:R-:W-:-:S04]  /*bc30*/  LOP3.LUT R5, R5, 0xff, RZ, 0xc0, !PT ;  /* 0x000000ff05057812 */ /* 0x000fc800078ec0ff */
[----:B------:R-:W0:Y:S02]  /*bc40*/  I2F.U16 R0, R5 ;  /* 0x0000000500007306 */ /* 0x000e240000101000 */
[----:B0-----:R-:W-:-:S05]  /*bc50*/  F2FP.F16.F32.PACK_AB R0, RZ, R0 ;  /* 0x00000000ff00723e */ /* 0x001fca00000000ff */
[----:B------:R0:W-:Y:S01]  /*bc60*/  STG.E.U16 desc[UR36][R2.64], R0 ;  /* 0x0000000002007986 */ /* 0x0001e2000c101524 */
[----:B------:R-:W-:Y:S05]  /*bc70*/  BRA `(.L_x_16358) ;  /* 0x0000000800d47947 */ /* 0x000fea0003800000 */
.L_x_16361:
        /* <DEDUP_REMOVED lines=11> */
.L_x_16364:
[----:B------:R-:W-:-:S06]  /*bd30*/  LOP3.LUT R5, R5, 0xff, RZ, 0xc0, !PT ;  /* 0x000000ff05057812 */ /* 0x000fcc00078ec0ff */
[----:B------:R-:W0:Y:S02]  /*bd40*/  I2F.U16 R5, R5 ;  /* 0x0000000500057306 */ /* 0x000e240000101000 */
[----:B0-----:R-:W-:-:S04]  /*bd50*/  F2FP.F16.F32.PACK_AB R5, RZ, R5 ;  /* 0x00000005ff05723e */ /* 0x001fc800000000ff */
[----:B------:R-:W-:-:S05]  /*bd60*/  PRMT R5, R5, 0x5410, RZ ;  /* 0x0000541005057816 */ /* 0x000fca00000000ff */
[----:B------:R0:W-:Y:S01]  /*bd70*/  STG.E desc[UR36][R2.64], R5 ;  /* 0x0000000502007986 */ /* 0x0001e2000c101924 */
[----:B------:R-:W-:Y:S05]  /*bd80*/  BRA `(.L_x_16358) ;  /* 0x0000000800907947 */ /* 0x000fea0003800000 */
.L_x_16363:
[----:B------:R-:W-:-:S06]  /*bd90*/  LOP3.LUT R5, R5, 0xff, RZ, 0xc0, !PT ;  /* 0x000000ff05057812 */ /* 0x000fcc00078ec0ff */
[----:B------:R-:W0:Y:S02]  /*bda0*/  I2F.F64.U16 R4, R5 ;  /* 0x0000000500047312 */ /* 0x000e240000101800 */
[----:B0-----:R0:W-:Y:S01]  /*bdb0*/  STG.E.64 desc[UR36][R2.64], R4 ;  /* 0x0000000402007986 */ /* 0x0011e2000c101b24 */
[----:B------:R-:W-:Y:S05]  /*bdc0*/  BRA `(.L_x_16358) ;  /* 0x0000000800807947 */ /* 0x000fea0003800000 */
.L_x_16353:
        /* <DEDUP_REMOVED lines=13> */
.L_x_16368:
        /* <DEDUP_REMOVED lines=18> */
.L_x_16370:
[----:B------:R-:W-:Y:S05]  /*bfc0*/  BSYNC.RECONVERGENT B0 ;  /* 0x0000000000007941 */ /* 0x000fea0003800200 */
.L_x_16369:
[----:B------:R0:W-:Y:S01]  /*bfd0*/  STG.E.U8 desc[UR36][R2.64], R0 ;  /* 0x0000000002007986 */ /* 0x0001e2000c101124 */
[----:B------:R-:W-:Y:S05]  /*bfe0*/  BRA `(.L_x_16358) ;  /* 0x0000000400f87947 */ /* 0x000fea0003800000 */
.L_x_16367:
        /* <DEDUP_REMOVED lines=18> */
.L_x_16372:
[----:B------:R-:W-:Y:S05]  /*c110*/  BSYNC.RECONVERGENT B0 ;  /* 0x0000000000007941 */ /* 0x000fea0003800200 */
.L_x_16371:
[----:B------:R0:W-:Y:S01]  /*c120*/  STG.E.U8 desc[UR36][R2.64], R0 ;  /* 0x0000000002007986 */ /* 0x0001e2000c101124 */
[----:B------:R-:W-:Y:S05]  /*c130*/  BRA `(.L_x_16358) ;  /* 0x0000000400a47947 */ /* 0x000fea0003800000 */
.L_x_16366:
        /* <DEDUP_REMOVED lines=23> */
.L_x_16374:
[----:B------:R-:W-:Y:S01]  /*c2b0*/  LOP3.LUT R4, R5, 0xff, RZ, 0xc0, !PT ;  /* 0x000000ff05047812 */ /* 0x000fe200078ec0ff */
[----:B------:R-:W-:-:S05]  /*c2c0*/  IMAD.MOV.U32 R5, RZ, RZ, RZ ;  /* 0x000000ffff057224 */ /* 0x000fca00078e00ff */
[----:B------:R0:W-:Y:S01]  /*c2d0*/  STG.E.64 desc[UR36][R2.64], R4 ;  /* 0x0000000402007986 */ /* 0x0001e2000c101b24 */
[----:B------:R-:W-:Y:S05]  /*c2e0*/  BRA `(.L_x_16358) ;  /* 0x0000000400387947 */ /* 0x000fea0003800000 */
.L_x_16373:
[----:B------:R-:W-:-:S05]  /*c2f0*/  LOP3.LUT R5, R5, 0xff, RZ, 0xc0, !PT ;  /* 0x000000ff05057812 */ /* 0x000fca00078ec0ff */
[----:B------:R0:W-:Y:S01]  /*c300*/  STG.E desc[UR36][R2.64], R5 ;  /* 0x0000000502007986 */ /* 0x0001e2000c101924 */
[----:B------:R-:W-:Y:S05]  /*c310*/  BRA `(.L_x_16358) ;  /* 0x00000004002c7947 */ /* 0x000fea0003800000 */
.L_x_16365:
        /* <DEDUP_REMOVED lines=10> */
.L_x_16376:
[----:B------:R-:W-:Y:S02]  /*c3c0*/  LOP3.LUT R5, R5, 0xff, RZ, 0xc0, !PT ;  /* 0x000000ff05057812 */ /* 0x000fe400078ec0ff */
[----:B------:R-:W-:-:S04]  /*c3d0*/  CS2R R6, SRZ ;  /* 0x0000000000067805 */ /* 0x000fc8000001ff00 */
[----:B------:R-:W0:Y:S02]  /*c3e0*/  I2F.F64.U16 R4, R5 ;  /* 0x0000000500047312 */ /* 0x000e240000101800 */
[----:B0-----:R0:W-:Y:S01]  /*c3f0*/  STG.E.128 desc[UR36][R2.64], R4 ;  /* 0x0000000402007986 */ /* 0x0011e2000c101d24 */
[----:B------:R-:W-:Y:S05]  /*c400*/  BRA `(.L_x_16358) ;  /* 0x0000000000f07947 */ /* 0x000fea0003800000 */
.L_x_16375:
[----:B------:R-:W-:-:S09]  /*c410*/  UISETP.NE.AND UP0, UPT, UR4, 0xf, UPT ;  /* 0x0000000f0400788c */ /* 0x000fd2000bf05270 */
[----:B------:R-:W-:Y:S05]  /*c420*/  BRA.U !UP0, `(.L_x_16377) ;  /* 0x0000000108d87547 */ /* 0x000fea000b800000 */
[----:B------:R-:W-:-:S09]  /*c430*/  UISETP.NE.AND UP0, UPT, UR4, 0x17, UPT ;  /* 0x000000170400788c */ /* 0x000fd2000bf05270 */
[----:B------:R-:W-:Y:S05]  /*c440*/  BRA.U !UP0, `(.L_x_16378) ;  /* 0x0000000108887547 */ /* 0x000fea000b800000 */
[----:B------:R-:W-:-:S09]  /*c450*/  UISETP.NE.AND UP0, UPT, UR4, 0x18, UPT ;  /* 0x000000180400788c */ /* 0x000fd2000bf05270 */
[----:B------:R-:W-:Y:S05]  /*c460*/  BRA.U !UP0, `(.L_x_16379) ;  /* 0x0000000108447547 */ /* 0x000fea000b800000 */
.L_x_16357:
        /* <DEDUP_REMOVED lines=16> */
.L_x_16380:
[----:B------:R-:W-:Y:S05]  /*c570*/  BRA `(.L_x_16358) ;  /* 0x0000000000947947 */ /* 0x000fea0003800000 */
.L_x_16379:
        /* <DEDUP_REMOVED lines=12> */
.L_x_16382:
[----:B------:R-:W-:Y:S05]  /*c640*/  BSYNC.RECONVERGENT B0 ;  /* 0x0000000000007941 */ /* 0x000fea0003800200 */
.L_x_16381:
[----:B------:R0:W-:Y:S01]  /*c650*/  STG.E.U8 desc[UR36][R2.64], R5 ;  /* 0x0000000502007986 */ /* 0x0001e2000c101124 */
[----:B------:R-:W-:Y:S05]  /*c660*/  BRA `(.L_x_16358) ;  /* 0x0000000000587947 */ /* 0x000fea0003800000 */
.L_x_16378:
        /* <DEDUP_REMOVED lines=13> */
.L_x_16383:
[----:B------:R-:W-:Y:S02]  /*c740*/  ISETP.GT.U32.AND P0, PT, R7, 0x7f800000, PT ;  /* 0x7f8000000700780c */ /* 0x000fe40003f04070 */
[----:B------:R-:W-:-:S04]  /*c750*/  MOV R5, 0x7f ;  /* 0x0000007f00057802 */ /* 0x000fc80000000f00 */
[----:B------:R-:W-:-:S05]  /*c760*/  SEL R5, R5, 0x7c, P0 ;  /* 0x0000007c05057807 */ /* 0x000fca0000000000 */
[----:B------:R0:W-:Y:S01]  /*c770*/  STG.E.U8 desc[UR36][R2.64], R5 ;  /* 0x0000000502007986 */ /* 0x0001e2000c101124 */
[----:B------:R-:W-:Y:S05]  /*c780*/  BRA `(.L_x_16358) ;  /* 0x0000000000107947 */ /* 0x000fea0003800000 */
.L_x_16377:
[----:B------:R-:W-:-:S04]  /*c790*/  LOP3.LUT R5, R5, 0xff, RZ, 0xc0, !PT ;  /* 0x000000ff05057812 */ /* 0x000fc800078ec0ff */
[----:B------:R-:W0:Y:S02]  /*c7a0*/  I2F.U16 R0, R5 ;  /* 0x0000000500007306 */ /* 0x000e240000101000 */
[----:B0-----:R-:W-:-:S05]  /*c7b0*/  F2FP.BF16.F32.PACK_AB R0, RZ, R0 ;  /* 0x00000000ff00723e */ /* 0x001fca00000010ff */
[----:B------:R0:W-:Y:S02]  /*c7c0*/  STG.E.U16 desc[UR36][R2.64], R0 ;  /* 0x0000000002007986 */ /* 0x0001e4000c101524 */
.L_x_16358:
[----:B------:R-:W-:Y:S05]  /*c7d0*/  BSYNC.RECONVERGENT B6 ;  /* 0x0000000000067941 */ /* 0x000fea0003800200 */
.L_x_16352:
[----:B------:R-:W-:-:S07]  /*c7e0*/  VIADD R17, R17, 0x80 ;  /* 0x0000008011117836 */ /* 0x000fce0000000000 */
.L_x_16284:
[----:B------:R-:W-:Y:S05]  /*c7f0*/  BSYNC.RECONVERGENT B7 ;  /* 0x0000000000077941 */ /* 0x000fea0003800200 */
.L_x_16283:
[----:B------:R-:W5:Y:S02]  /*c800*/  LDCU UR4, c[0x0][0x380] ;  /* 0x00007000ff0477ac */ /* 0x000f640008000800 */
[----:B-----5:R-:W-:-:S13]  /*c810*/  ISETP.GE.AND P0, PT, R17, UR4, PT ;  /* 0x0000000411007c0c */ /* 0x020fda000bf06270 */
[----:B------:R-:W-:Y:S05]  /*c820*/  @P0 EXIT ;  /* 0x000000000000094d */ /* 0x000fea0003800000 */
        /* <DEDUP_REMOVED lines=354> */
.L_x_16384:
[----:B------:R-:W0:Y:S01]  /*de50*/  LDCU.64 UR6, c[0x0][0x5e8] ;  /* 0x0000bd00ff0677ac */ /* 0x000e220008000a00 */
[----:B------:R-:W1:Y:S01]  /*de60*/  LDCU.64 UR8, c[0x0][0x5f0] ;  /* 0x0000be00ff0877ac */ /* 0x000e620008000a00 */
[----:B------:R-:W-:-:S04]  /*de70*/  UPRMT UR4, UR39, 0x9910, URZ ;  /* 0x0000991027047896 */ /* 0x000fc800080000ff */
[----:B------:R-:W-:Y:S01]  /*de80*/  UISETP.GT.AND UP0, UPT, UR4, 0x9, UPT ;  /* 0x000000090400788c */ /* 0x000fe2000bf04270 */
[----:B0-----:R-:W-:Y:S02]  /*de90*/  IADD3 R16, P0, PT, R16, UR6, RZ ;  /* 0x0000000610107c10 */ /* 0x001fe4000ff1e0ff */
[----:B-1--4-:R-:W-:-:S03]  /*dea0*/  IADD3 R4, P1, PT, R0, UR8, RZ ;  /* 0x0000000800047c10 */ /* 0x012fc6000ff3e0ff */
[----:B------:R-:W-:Y:S01]  /*deb0*/  IMAD.X R17, RZ, RZ, UR7, P0 ;  /* 0x00000007ff117e24 */ /* 0x000fe200080e06ff */
[----:B--23--:R-:W-:Y:S02]  /*dec0*/  IADD3.X R5, PT, PT, RZ, UR9, RZ, P1, !PT ;  /* 0x00000009ff057c10 */ /* 0x00cfe40008ffe4ff */
        /* <DEDUP_REMOVED lines=11> */
.L_x_16388:
[----:B------:R0:W5:Y:S01]  /*df80*/  LDG.E.U8 R19, desc[UR36][R4.64] ;  /* 0x0000002404137981 */ /* 0x000162000c1e1100 */
[----:B------:R-:W-:Y:S05]  /*df90*/  BRA `(.L_x_16390) ;  /* 0x0000000c005c7947 */ /* 0x000fea0003800000 */
.L_x_16387:
        /* <DEDUP_REMOVED lines=8> */
.L_x_16392:
[----:B------:R4:W5:Y:S01]  /*e020*/  LDG.E.U8 R19, desc[UR36][R4.64] ;  /* 0x0000002404137981 */ /* 0x000962000c1e1100 */
[----:B------:R-:W-:Y:S05]  /*e030*/  BRA `(.L_x_16390) ;  /* 0x0000000c00347947 */ /* 0x000fea0003800000 */
.L_x_16391:
[----:B------:R0:W5:Y:S01]  /*e040*/  LDG.E.U16 R19, desc[UR36][R4.64] ;  /* 0x0000002404137981 */ /* 0x000162000c1e1500 */
[----:B------:R-:W-:Y:S05]  /*e050*/  BRA `(.L_x_16390) ;  /* 0x0000000c002c7947 */ /* 0x000fea0003800000 */
.L_x_16386:
        /* <DEDUP_REMOVED lines=10> */
.L_x_16394:
[----:B------:R-:W2:Y:S02]  /*e100*/  LDG.E.U16 R2, desc[UR36][R4.64] ;  /* 0x0000002404027981 */ /* 0x000ea4000c1e1500 */
[----:B--2---:R-:W-:-:S06]  /*e110*/  HADD2.F32 R2, -RZ, R2.H0_H0 ;  /* 0x20000002ff027230 */ /* 0x004fcc0000004100 */
[----:B------:R-:W0:Y:S02]  /*e120*/  F2I.S64.TRUNC R2, R2 ;  /* 0x0000000200027311 */ /* 0x000e24000020d900 */
[----:B0-----:R-:W-:Y:S01]  /*e130*/  PRMT R19, R2, 0x7610, R19 ;  /* 0x0000761002137816 */ /* 0x001fe20000000013 */
[----:B------:R-:W-:Y:S06]  /*e140*/  BRA `(.L_x_16390) ;  /* 0x0000000800f07947 */ /* 0x000fec0003800000 */
.L_x_16393:
        /* <DEDUP_REMOVED lines=10> */
.L_x_16396:
[----:B------:R-:W2:Y:S02]  /*e1f0*/  LDG.E.U16 R4, desc[UR36][R4.64] ;  /* 0x0000002404047981 */ /* 0x000ea4000c1e1500 */
[----:B--2---:R-:W-:-:S06]  /*e200*/  HADD2.F32 R2, -RZ, R4.H0_H0 ;  /* 0x20000004ff027230 */ /* 0x004fcc0000004100 */
[----:B------:R-:W0:Y:S02]  /*e210*/  F2I.S64.TRUNC R2, R2 ;  /* 0x0000000200027311 */ /* 0x000e24000020d900 */
[----:B0-----:R-:W-:Y:S01]  /*e220*/  PRMT R19, R2, 0x7610, R19 ;  /* 0x0000761002137816 */ /* 0x001fe20000000013 */
[----:B------:R-:W-:Y:S06]  /*e230*/  BRA `(.L_x_16390) ;  /* 0x0000000800b47947 */ /* 0x000fec0003800000 */
.L_x_16395:
[----:B------:R-:W2:Y:S02]  /*e240*/  LDG.E.64 R2, desc[UR36][R4.64] ;  /* 0x0000002404027981 */ /* 0x000ea4000c1e1b00 */
[----:B--2---:R-:W0:Y:S02]  /*e250*/  F2I.S64.F64.TRUNC R2, R2 ;  /* 0x0000000200027311 */ /* 0x004e24000030d900 */
[----:B0-----:R-:W-:Y:S01]  /*e260*/  PRMT R19, R2, 0x7610, R19 ;  /* 0x0000761002137816 */ /* 0x001fe20000000013 */
[----:B------:R-:W-:Y:S06]  /*e270*/  BRA `(.L_x_16390) ;  /* 0x0000000800a47947 */ /* 0x000fec0003800000 */
.L_x_16385:
        /* <DEDUP_REMOVED lines=12> */
.L_x_16399:
[----:B------:R-:W2:Y:S02]  /*e340*/  LDG.E.64 R4, desc[UR36][R4.64] ;  /* 0x0000002404047981 */ /* 0x000ea4000c1e1b00 */
[----:B--2---:R-:W0:Y:S02]  /*e350*/  F2I.S64.F64.TRUNC R2, R4 ;  /* 0x0000000400027311 */ /* 0x004e24000030d900 */
[----:B0-----:R-:W-:Y:S01]  /*e360*/  PRMT R19, R2, 0x7610, R19 ;  /* 0x0000761002137816 */ /* 0x001fe20000000013 */
[----:B------:R-:W-:Y:S06]  /*e370*/  BRA `(.L_x_16390) ;  /* 0x0000000800647947 */ /* 0x000fec0003800000 */
.L_x_16398:
        /* <DEDUP_REMOVED lines=27> */
.L_x_16401:
        /* <DEDUP_REMOVED lines=14> */
.L_x_16400:
[----:B------:R-:W2:Y:S02]  /*e610*/  LDG.E.U16 R2, desc[UR36][R4.64] ;  /* 0x0000002404027981 */ /* 0x000ea4000c1e1500 */
[----:B--2---:R-:W-:-:S06]  /*e620*/  IMAD.U32 R2, R2, 0x10000, RZ ;  /* 0x0001000002027824 */ /* 0x004fcc00078e00ff */
[----:B------:R-:W0:Y:S02]  /*e630*/  F2I.S64.TRUNC R2, R2 ;  /* 0x0000000200027311 */ /* 0x000e24000020d900 */
[----:B0-----:R-:W-:Y:S01]  /*e640*/  PRMT R19, R2, 0x7610, R19 ;  /* 0x0000761002137816 */ /* 0x001fe20000000013 */
[----:B------:R-:W-:Y:S06]  /*e650*/  BRA `(.L_x_16390) ;  /* 0x0000000400ac7947 */ /* 0x000fec0003800000 */
.L_x_16397:
        /* <DEDUP_REMOVED lines=10> */
.L_x_16404:
        /* <DEDUP_REMOVED lines=21> */
.L_x_16408:
[----:B------:R-:W-:Y:S05]  /*e850*/  BSYNC.RECONVERGENT B1 ;  /* 0x0000000000017941 */ /* 0x000fea0003800200 */
.L_x_16407:
[----:B------:R-:W-:Y:S01]  /*e860*/  IMAD.SHL.U32 R0, R0, 0x100000, RZ ;  /* 0x0010000000007824 */ /* 0x000fe200078e00ff */
[----:B------:R-:W-:-:S04]  /*e870*/  LEA R2, R2, 0x3b800000, 0x17 ;  /* 0x3b80000002027811 */ /* 0x000fc800078eb8ff */
[----:B------:R-:W-:-:S07]  /*e880*/  LOP3.LUT R2, R2, R0, R7, 0xfe, !PT ;  /* 0x0000000002027212 */ /* 0x000fce00078efe07 */
.L_x_16406:
[----:B------:R-:W-:Y:S05]  /*e890*/  BSYNC.RECONVERGENT B0 ;  /* 0x0000000000007941 */ /* 0x000fea0003800200 */
.L_x_16405:
[----:B------:R-:W0:Y:S02]  /*e8a0*/  F2I.S64.TRUNC R2, R2 ;  /* 0x0000000200027311 */ /* 0x000e24000020d900 */
[----:B0-----:R-:W-:Y:S01]  /*e8b0*/  PRMT R19, R2, 0x7610, R19 ;  /* 0x0000761002137816 */ /* 0x001fe20000000013 */
[----:B------:R-:W-:Y:S06]  /*e8c0*/  BRA `(.L_x_16390) ;  /* 0x0000000400107947 */ /* 0x000fec0003800000 */
.L_x_16403:
        /* <DEDUP_REMOVED lines=21> */
.L_x_16412:
[----:B------:R-:W-:Y:S05]  /*ea20*/  BSYNC.RECONVERGENT B1 ;  /* 0x0000000000017941 */ /* 0x000fea0003800200 */
.L_x_16411:
[----:B------:R-:W-:Y:S02]  /*ea30*/  SHF.L.U32 R0, R0, 0x15, RZ ;  /* 0x0000001500007819 */ /* 0x000fe400000006ff */
[----:B------:R-:W-:-:S04]  /*ea40*/  LEA R2, R2, 0x37800000, 0x17 ;  /* 0x3780000002027811 */ /* 0x000fc800078eb8ff */
[----:B------:R-:W-:-:S07]  /*ea50*/  LOP3.LUT R2, R2, R0, R7, 0xfe, !PT ;  /* 0x0000000002027212 */ /* 0x000fce00078efe07 */
.L_x_16410:
[----:B------:R-:W-:Y:S05]  /*ea60*/  BSYNC.RECONVERGENT B0 ;  /* 0x0000000000007941 */ /* 0x000fea0003800200 */
.L_x_16409:
[----:B------:R-:W0:Y:S02]  /*ea70*/  F2I.S64.TRUNC R2, R2 ;  /* 0x0000000200027311 */ /* 0x000e24000020d900 */
[----:B0-----:R-:W-:Y:S01]  /*ea80*/  PRMT R19, R2, 0x7610, R19 ;  /* 0x0000761002137816 */ /* 0x001fe20000000013 */
[----:B------:R-:W-:Y:S06]  /*ea90*/  BRA `(.L_x_16390) ;  /* 0x00000000009c7947 */ /* 0x000fec0003800000 */
.L_x_16402:
        /* <DEDUP_REMOVED lines=14> */
.L_x_16416:
[----:B------:R-:W-:Y:S05]  /*eb80*/  BSYNC.RECONVERGENT B0 ;  /* 0x0000000000007941 */ /* 0x000fea0003800200 */
.L_x_16415:
[----:B------:R-:W0:Y:S02]  /*eb90*/  F2I.S64.TRUNC R2, R2 ;  /* 0x0000000200027311 */ /* 0x000e24000020d900 */
[----:B0-----:R-:W-:Y:S01]  /*eba0*/  PRMT R19, R2, 0x7610, R19 ;  /* 0x0000761002137816 */ /* 0x001fe20000000013 */
[----:B------:R-:W-:Y:S06]  /*ebb0*/  BRA `(.L_x_16390) ;  /* 0x0000000000547947 */ /* 0x000fec0003800000 */
.L_x_16389:
        /* <DEDUP_REMOVED lines=16> */
.L_x_16417:
[----:B------:R-:W-:Y:S01]  /*ecc0*/  PRMT R19, RZ, 0x7610, R19 ;  /* 0x00007610ff137816 */ /* 0x000fe20000000013 */
[----:B------:R-:W-:Y:S06]  /*ecd0*/  BRA `(.L_x_16390) ;  /* 0x00000000000c7947 */ /* 0x000fec0003800000 */
.L_x_16414:
[----:B------:R0:W5:Y:S01]  /*ece0*/  LDG.E.U8 R19, desc[UR36][R4.64] ;  /* 0x0000002404137981 */ /* 0x000162000c1e1100 */
[----:B------:R-:W-:Y:S05]  /*ecf0*/  BRA `(.L_x_16390) ;  /* 0x0000000000047947 */ /* 0x000fea0003800000 */
.L_x_16413:
[----:B------:R1:W5:Y:S02]  /*ed00*/  LDG.E.U8 R19, desc[UR36][R4.64] ;  /* 0x0000002404137981 */ /* 0x000364000c1e1100 */
.L_x_16390:
        /* <DEDUP_REMOVED lines=16> */
.L_x_16421:
[----:B------:R1:W5:Y:S01]  /*ee10*/  LDG.E.U8 R0, desc[UR36][R4.64] ;  /* 0x0000002404007981 */ /* 0x000362000c1e1100 */
[----:B------:R-:W-:Y:S05]  /*ee20*/  BRA `(.L_x_16423) ;  /* 0x0000000c005c7947 */ /* 0x000fea0003800000 */
.L_x_16420:
        /* <DEDUP_REMOVED lines=8> */
.L_x_16425:
[----:B------:R3:W5:Y:S01]  /*eeb0*/  LDG.E.U8 R0, desc[UR36][R4.64] ;  /* 0x0000002404007981 */ /* 0x000762000c1e1100 */
[----:B------:R-:W-:Y:S05]  /*eec0*/  BRA `(.L_x_16423) ;  /* 0x0000000c00347947 */ /* 0x000fea0003800000 */
.L_x_16424:
[----:B------:R4:W5:Y:S01]  /*eed0*/  LDG.E.U16 R0, desc[UR36][R4.64] ;  /* 0x0000002404007981 */ /* 0x000962000c1e1500 */
[----:B------:R-:W-:Y:S05]  /*eee0*/  BRA `(.L_x_16423) ;  /* 0x0000000c002c7947 */ /* 0x000fea0003800000 */
.L_x_16419:
        /* <DEDUP_REMOVED lines=10> */
.L_x_16427:
[----:B------:R-:W2:Y:S02]  /*ef90*/  LDG.E.U16 R2, desc[UR36][R4.64] ;  /* 0x0000002404027981 */ /* 0x000ea4000c1e1500 */
[----:B--2---:R-:W-:-:S06]  /*efa0*/  HADD2.F32 R2, -RZ, R2.H0_H0 ;  /* 0x20000002ff027230 */ /* 0x004fcc0000004100 */
[----:B------:R-:W0:Y:S02]  /*efb0*/  F2I.S64.TRUNC R2, R2 ;  /* 0x0000000200027311 */ /* 0x000e24000020d900 */
[----:B0-----:R-:W-:Y:S01]  /*efc0*/  PRMT R0, R2, 0x7610, R0 ;  /* 0x0000761002007816 */ /* 0x001fe20000000000 */
[----:B------:R-:W-:Y:S06]  /*efd0*/  BRA `(.L_x_16423) ;  /* 0x0000000800f07947 */ /* 0x000fec0003800000 */
.L_x_16426:
        /* <DEDUP_REMOVED lines=10> */
.L_x_16429:
[----:B------:R-:W2:Y:S02]  /*f080*/  LDG.E.U16 R4, desc[UR36][R4.64] ;  /* 0x0000002404047981 */ /* 0x000ea4000c1e1500 */
[----:B--2---:R-:W-:-:S06]  /*f090*/  HADD2.F32 R2, -RZ, R4.H0_H0 ;  /* 0x20000004ff027230 */ /* 0x004fcc0000004100 */
[----:B------:R-:W0:Y:S02]  /*f0a0*/  F2I.S64.TRUNC R2, R2 ;  /* 0x0000000200027311 */ /* 0x000e24000020d900 */
[----:B0-----:R-:W-:Y:S01]  /*f0b0*/  PRMT R0, R2, 0x7610, R0 ;  /* 0x0000761002007816 */ /* 0x001fe20000000000 */
[----:B------:R-:W-:Y:S06]  /*f0c0*/  BRA `(.L_x_16423) ;  /* 0x0000000800b47947 */ /* 0x000fec0003800000 */
.L_x_16428:
[----:B------:R-:W2:Y:S02]  /*f0d0*/  LDG.E.64 R2, desc[UR36][R4.64] ;  /* 0x0000002404027981 */ /* 0x000ea4000c1e1b00 */
[----:B--2---:R-:W0:Y:S02]  /*f0e0*/  F2I.S64.F64.TRUNC R2, R2 ;  /* 0x0000000200027311 */ /* 0x004e24000030d900 */
[----:B0-----:R-:W-:Y:S01]  /*f0f0*/  PRMT R0, R2, 0x7610, R0 ;  /* 0x0000761002007816 */ /* 0x001fe20000000000 */
[----:B------:R-:W-:Y:S06]  /*f100*/  BRA `(.L_x_16423) ;  /* 0x0000000800a47947 */ /* 0x000fec0003800000 */
.L_x_16418:
        /* <DEDUP_REMOVED lines=12> */
.L_x_16432:
[----:B------:R-:W2:Y:S02]  /*f1d0*/  LDG.E.64 R4, desc[UR36][R4.64] ;  /* 0x0000002404047981 */ /* 0x000ea4000c1e1b00 */
[----:B--2---:R-:W0:Y:S02]  /*f1e0*/  F2I.S64.F64.TRUNC R2, R4 ;  /* 0x0000000400027311 */ /* 0x004e24000030d900 */
[----:B0-----:R-:W-:Y:S01]  /*f1f0*/  PRMT R0, R2, 0x7610, R0 ;  /* 0x0000761002007816 */ /* 0x001fe20000000000 */
[----:B------:R-:W-:Y:S06]  /*f200*/  BRA `(.L_x_16423) ;  /* 0x0000000800647947 */ /* 0x000fec0003800000 */
.L_x_16431:
        /* <DEDUP_REMOVED lines=27> */
.L_x_16434:
        /* <DEDUP_REMOVED lines=14> */
.L_x_16433:
[----:B------:R-:W2:Y:S02]  /*f4a0*/  LDG.E.U16 R2, desc[UR36][R4.64] ;  /* 0x0000002404027981 */ /* 0x000ea4000c1e1500 */
[----:B--2---:R-:W-:-:S06]  /*f4b0*/  IMAD.U32 R2, R2, 0x10000, RZ ;  /* 0x0001000002027824 */ /* 0x004fcc00078e00ff */
[----:B------:R-:W0:Y:S02]  /*f4c0*/  F2I.S64.TRUNC R2, R2 ;  /* 0x0000000200027311 */ /* 0x000e24000020d900 */
[----:B0-----:R-:W-:Y:S01]  /*f4d0*/  PRMT R0, R2, 0x7610, R0 ;  /* 0x0000761002007816 */ /* 0x001fe20000000000 */
[----:B------:R-:W-:Y:S06]  /*f4e0*/  BRA `(.L_x_16423) ;  /* 0x0000000400ac7947 */ /* 0x000fec0003800000 */
.L_x_16430:
        /* <DEDUP_REMOVED lines=10> */
.L_x_16437:
        /* <DEDUP_REMOVED lines=21> */
.L_x_16441:
[----:B------:R-:W-:Y:S05]  /*f6e0*/  BSYNC.RECONVERGENT B1 ;  /* 0x0000000000017941 */ /* 0x000fea0003800200 */
.L_x_16440:
[----:B------:R-:W-:Y:S02]  /*f6f0*/  SHF.L.U32 R0, R0, 0x14, RZ ;  /* 0x0000001400007819 */ /* 0x000fe400000006ff */
[----:B------:R-:W-:-:S04]  /*f700*/  LEA R2, R2, 0x3b800000, 0x17 ;  /* 0x3b80000002027811 */ /* 0x000fc800078eb8ff */
[----:B------:R-:W-:-:S07]  /*f710*/  LOP3.LUT R2, R2, R0, R7, 0xfe, !PT ;  /* 0x0000000002027212 */ /* 0x000fce00078efe07 */
.L_x_16439:
[----:B------:R-:W-:Y:S05]  /*f720*/  BSYNC.RECONVERGENT B0 ;  /* 0x0000000000007941 */ /* 0x000fea0003800200 */
.L_x_16438:
[----:B------:R-:W0:Y:S02]  /*f730*/  F2I.S64.TRUNC R2, R2 ;  /* 0x0000000200027311 */ /* 0x000e24000020d900 */
[----:B0-----:R-:W-:Y:S01]  /*f740*/  PRMT R0, R2, 0x7610, R0 ;  /* 0x0000761002007816 */ /* 0x001fe20000000000 */
[----:B------:R-:W-:Y:S06]  /*f750*/  BRA `(.L_x_16423) ;  /* 0x0000000400107947 */ /* 0x000fec0003800000 */
.L_x_16436:
        /* <DEDUP_REMOVED lines=21> */
.L_x_16445:
[----:B------:R-:W-:Y:S05]  /*f8b0*/  BSYNC.RECONVERGENT B1 ;  /* 0x0000000000017941 */ /* 0x000fea0003800200 */
.L_x_16444:
[----:B------:R-:W-:Y:S01]  /*f8c0*/  IMAD.SHL.U32 R0, R0, 0x200000, RZ ;  /* 0x0020000000007824 */ /* 0x000fe200078e00ff */
[----:B------:R-:W-:-:S04]  /*f8d0*/  LEA R2, R2, 0x37800000, 0x17 ;  /* 0x3780000002027811 */ /* 0x000fc800078eb8ff */
[----:B------:R-:W-:-:S07]  /*f8e0*/  LOP3.LUT R2, R2, R0, R7, 0xfe, !PT ;  /* 0x0000000002027212 */ /* 0x000fce00078efe07 */
.L_x_16443:
[----:B------:R-:W-:Y:S05]  /*f8f0*/  BSYNC.RECONVERGENT B0 ;  /* 0x0000000000007941 */ /* 0x000fea0003800200 */
.L_x_16442:
[----:B------:R-:W0:Y:S02]  /*f900*/  F2I.S64.TRUNC R2, R2 ;  /* 0x0000000200027311 */ /* 0x000e24000020d900 */
[----:B0-----:R-:W-:Y:S01]  /*f910*/  PRMT R0, R2, 0x7610, R0 ;  /* 0x0000761002007816 */ /* 0x001fe20000000000 */
[----:B------:R-:W-:Y:S06]  /*f920*/  BRA `(.L_x_16423) ;  /* 0x00000000009c7947 */ /* 0x000fec0003800000 */
.L_x_16435:
        /* <DEDUP_REMOVED lines=14> */
.L_x_16449:
[----:B------:R-:W-:Y:S05]  /*fa10*/  BSYNC.RECONVERGENT B0 ;  /* 0x0000000000007941 */ /* 0x000fea0003800200 */
.L_x_16448:
[----:B------:R-:W0:Y:S02]  /*fa20*/  F2I.S64.TRUNC R2, R2 ;  /* 0x0000000200027311 */ /* 0x000e24000020d900 */
[----:B0-----:R-:W-:Y:S01]  /*fa30*/  PRMT R0, R2, 0x7610, R0 ;  /* 0x0000761002007816 */ /* 0x001fe20000000000 */
[----:B------:R-:W-:Y:S06]  /*fa40*/  BRA `(.L_x_16423) ;  /* 0x0000000000547947 */ /* 0x000fec0003800000 */
.L_x_16422:
        /* <DEDUP_REMOVED lines=16> */
.L_x_16450:
[----:B------:R-:W-:Y:S01]  /*fb50*/  PRMT R0, RZ, 0x7610, R0 ;  /* 0x00007610ff007816 */ /* 0x000fe20000000000 */
[----:B------:R-:W-:Y:S06]  /*fb60*/  BRA `(.L_x_16423) ;  /* 0x00000000000c7947 */ /* 0x000fec0003800000 */
.L_x_16447:
[----:B------:R0:W5:Y:S01]  /*fb70*/  LDG.E.U8 R0, desc[UR36][R4.64] ;  /* 0x0000002404007981 */ /* 0x000162000c1e1100 */
[----:B------:R-:W-:Y:S05]  /*fb80*/  BRA `(.L_x_16423) ;  /* 0x0000000000047947 */ /* 0x000fea0003800000 */
.L_x_16446:
[----:B------:R0:W5:Y:S02]  /*fb90*/  LDG.E.U8 R0, desc[UR36][R4.64] ;  /* 0x0000002404007981 */ /* 0x000164000c1e1100 */
.L_x_16423:
[----:B------:R-:W-:Y:S01]  /*fba0*/  UPRMT UR4, UR43, 0x9910, URZ ;  /* 0x000099102b047896 */ /* 0x000fe200080000ff */
[----:B-----5:R-:W-:Y:S02]  /*fbb0*/  PRMT R19, R19, 0x9910, RZ ;  /* 0x0000991013137816 */ /* 0x020fe400000000ff */
[----:B------:R-:W-:Y:S01]  /*fbc0*/  PRMT R3, R0, 0x9910, RZ ;  /* 0x0000991000037816 */ /* 0x000fe200000000ff */
        /* <DEDUP_REMOVED lines=14> */
.L_x_16454:
[----:B------:R-:W-:Y:S01]  /*fcb0*/  STG.E.U8 desc[UR36][R16.64], R3 ;  /* 0x0000000310007986 */ /* 0x000fe2000c101124 */
[----:B------:R-:W-:Y:S05]  /*fcc0*/  EXIT ;  /* 0x000000000000794d */ /* 0x000fea0003800000 */
.L_x_16453:
        /* <DEDUP_REMOVED lines=8> */
[----:B------:R-:W-:Y:S01]  /*fd50*/  STG.E.64 desc[UR36][R16.64], R2 ;  /* 0x0000000210007986 */ /* 0x000fe2000c101b24 */
[----:B------:R-:W-:Y:S05]  /*fd60*/  EXIT ;  /* 0x000000000000794d */ /* 0x000fea0003800000 */
.L_x_16457:
[----:B------:R-:W-:-:S05]  /*fd70*/  LOP3.LUT R3, R3, 0xff, RZ, 0xc0, !PT ;  /* 0x000000ff03037812 */ /* 0x000fca00078ec0ff */
[----:B------:R-:W-:Y:S01]  /*fd80*/  STG.E desc[UR36][R16.64], R3 ;  /* 0x0000000310007986 */ /* 0x000fe2000c101924 */
[----:B------:R-:W-:Y:S05]  /*fd90*/  EXIT ;  /* 0x000000000000794d */ /* 0x000fea0003800000 */
.L_x_16456:
[----:B------:R-:W-:-:S05]  /*fda0*/  LOP3.LUT R3, R3, 0xff, RZ, 0xc0, !PT ;  /* 0x000000ff03037812 */ /* 0x000fca00078ec0ff */
[----:B------:R-:W-:Y:S01]  /*fdb0*/  STG.E.U16 desc[UR36][R16.64], R3 ;  /* 0x0000000310007986 */ /* 0x000fe2000c101524 */
[----:B------:R-:W-:Y:S05]  /*fdc0*/  EXIT ;  /* 0x000000000000794d */ /* 0x000fea0003800000 */
.L_x_16452:
        /* <DEDUP_REMOVED lines=10> */
.L_x_16459:
[----:B------:R-:W-:-:S04]  /*fe70*/  LOP3.LUT R3, R3, 0xff, RZ, 0xc0, !PT ;  /* 0x000000ff03037812 */ /* 0x000fc800078ec0ff */
[----:B------:R-:W5:Y:S02]  /*fe80*/  I2F.U16 R0, R3 ;  /* 0x0000000300007306 */ /* 0x000f640000101000 */
[----:B-----5:R-:W-:-:S05]  /*fe90*/  F2FP.F16.F32.PACK_AB R0, RZ, R0 ;  /* 0x00000000ff00723e */ /* 0x020fca00000000ff */
[----:B------:R-:W-:Y:S01]  /*fea0*/  STG.E.U16 desc[UR36][R16.64], R0 ;  /* 0x0000000010007986 */ /* 0x000fe2000c101524 */
[----:B------:R-:W-:Y:S05]  /*feb0*/  EXIT ;  /* 0x000000000000794d */ /* 0x000fea0003800000 */
.L_x_16458:
[----:B------:R-:W-:-:S09]  /*fec0*/  UISETP.NE.AND UP0, UPT, UR4, 0x7, UPT ;  /* 0x000000070400788c */ /* 0x000fd2000bf05270 */
[----:B------:R-:W-:Y:S05]  /*fed0*/  BRA.U !UP0, `(.L_x_16460) ;  /* 0x00000001083c7547 */ /* 0x000fea000b800000 */
[----:B------:R-:W-:-:S09]  /*fee0*/  UISETP.NE.AND UP0, UPT, UR4, 0x8, UPT ;  /* 0x000000080400788c */ /* 0x000fd2000bf05270 */
[----:B------:R-:W-:Y:S05]  /*fef0*/  BRA.U !UP0, `(.L_x_16461) ;  /* 0x00000001081c7547 */ /* 0x000fea000b800000 */
[----:B------:R-:W-:-:S09]  /*ff00*/  UISETP.NE.AND UP0, UPT, UR4, 0x9, UPT ;  /* 0x000000090400788c */ /* 0x000fd2000bf05270 */
[----:B------:R-:W-:Y:S05]  /*ff10*/  BRA.U UP0, `(.L_x_16455) ;  /* 0x0000000500e47547 */ /* 0x000fea000b800000 */
[----:B------:R-:W-:Y:S02]  /*ff20*/  LOP3.LUT R3, R3, 0xff, RZ, 0xc0, !PT ;  /* 0x000000ff03037812 */ /* 0x000fe400078ec0ff */
[----:B01234-:R-:W-:Y:S02]  /*ff30*/  MOV R5, RZ ;  /* 0x000000ff00057202 */ /* 0x01ffe40000000f00 */
[----:B------:R-:W0:Y:S03]  /*ff40*/  I2F.U16 R4, R3 ;  /* 0x0000000300047306 */ /* 0x000e260000101000 */
[----:B0-----:R-:W-:Y:S01]  /*ff50*/  STG.E.64 desc[UR36][R16.64], R4 ;  /* 0x0000000410007986 */ /* 0x001fe2000c101b24 */
[----:B------:R-:W-:Y:S05]  /*ff60*/  EXIT ;  /* 0x000000000000794d */ /* 0x000fea0003800000 */
.L_x_16461:
[----:B------:R-:W-:-:S06]  /*ff70*/  LOP3.LUT R3, R3, 0xff, RZ, 0xc0, !PT ;  /* 0x000000ff03037812 */ /* 0x000fcc00078ec0ff */
[----:B------:R-:W5:Y:S02]  /*ff80*/  I2F.U16 R3, R3 ;  /* 0x0000000300037306 */ /* 0x000f640000101000 */
[----:B-----5:R-:W-:-:S04]  /*ff90*/  F2FP.F16.F32.PACK_AB R3, RZ, R3 ;  /* 0x00000003ff03723e */ /* 0x020fc800000000ff */
[----:B------:R-:W-:-:S05]  /*ffa0*/  PRMT R3, R3, 0x5410, RZ ;  /* 0x0000541003037816 */ /* 0x000fca00000000ff */
[----:B------:R-:W-:Y:S01]  /*ffb0*/  STG.E desc[UR36][R16.64], R3 ;  /* 0x0000000310007986 */ /* 0x000fe2000c101924 */
[----:B------:R-:W-:Y:S05]  /*ffc0*/  EXIT ;  /* 0x000000000000794d */ /* 0x000fea0003800000 */
.L_x_16460:
[----:B------:R-:W-:-:S06]  /*ffd0*/  LOP3.LUT R3, R3, 0xff, RZ, 0xc0, !PT ;  /* 0x000000ff03037812 */ /* 0x000fcc00078ec0ff */
[----:B------:R-:W5:Y:S02]  /*ffe0*/  I2F.F64.U16 R2, R3 ;  /* 0x0000000300027312 */ /* 0x000f640000101800 */
[----:B-----5:R-:W-:Y:S01]  /*fff0*/  STG.E.64 desc[UR36][R16.64], R2 ;  /* 0x0000000210007986 */ /* 0x020fe2000c101b24 */
[----:B------:R-:W-:Y:S05]  /*10000*/  EXIT ;  /* 0x000000000000794d */ /* 0x000fea0003800000 */
.L_x_16451:
        /* <DEDUP_REMOVED lines=13> */
.L_x_16465:
        /* <DEDUP_REMOVED lines=17> */
.L_x_16468:
[----:B------:R-:W-:-:S07]  /*101f0*/  PRMT R8, R0, 0x7610, R8 ;  /* 0x0000761000087816 */ /* 0x000fce0000000008 */
.L_x_16467:
[----:B------:R-:W-:Y:S05]  /*10200*/  BSYNC.RECONVERGENT B0 ;  /* 0x0000000000007941 */ /* 0x000fea0003800200 */
.L_x_16466:
[----:B------:R-:W-:Y:S01]  /*10210*/  STG.E.U8 desc[UR36][R16.64], R8 ;  /* 0x0000000810007986 */ /* 0x000fe2000c101124 */
[----:B------:R-:W-:Y:S05]  /*10220*/  EXIT ;  /* 0x000000000000794d */ /* 0x000fea0003800000 */
.L_x_16464:
        /* <DEDUP_REMOVED lines=17> */
.L_x_16471:
[----:B------:R-:W-:-:S07]  /*10340*/  PRMT R8, R0, 0x7610, R8 ;  /* 0x0000761000087816 */ /* 0x000fce0000000008 */
.L_x_16470:
[----:B------:R-:W-:Y:S05]  /*10350*/  BSYNC.RECONVERGENT B0 ;  /* 0x0000000000007941 */ /* 0x000fea0003800200 */
.L_x_16469:
[----:B------:R-:W-:Y:S01]  /*10360*/  STG.E.U8 desc[UR36][R16.64], R8 ;  /* 0x0000000810007986 */ /* 0x000fe2000c101124 */
[----:B------:R-:W-:Y:S05]  /*10370*/  EXIT ;  /* 0x000000000000794d */ /* 0x000fea0003800000 */
.L_x_16463:
        /* <DEDUP_REMOVED lines=21> */
[----:B------:R-:W-:Y:S01]  /*104d0*/  STG.E.U8 desc[UR36][R16.64], R3 ;  /* 0x0000000310007986 */ /* 0x000fe2000c101124 */
[----:B------:R-:W-:Y:S05]  /*104e0*/  EXIT ;  /* 0x000000000000794d */ /* 0x000fea0003800000 */
.L_x_16473:
[----:B------:R-:W-:Y:S01]  /*104f0*/  LOP3.LUT R2, R3, 0xff, RZ, 0xc0, !PT ;  /* 0x000000ff03027812 */ /* 0x000fe200078ec0ff */
[----:B------:R-:W-:-:S05]  /*10500*/  IMAD.MOV.U32 R3, RZ, RZ, RZ ;  /* 0x000000ffff037224 */ /* 0x000fca00078e00ff */
[----:B------:R-:W-:Y:S01]  /*10510*/  STG.E.64 desc[UR36][R16.64], R2 ;  /* 0x0000000210007986 */ /* 0x000fe2000c101b24 */
[----:B------:R-:W-:Y:S05]  /*10520*/  EXIT ;  /* 0x000000000000794d */ /* 0x000fea0003800000 */
.L_x_16472:
[----:B------:R-:W-:-:S05]  /*10530*/  LOP3.LUT R3, R3, 0xff, RZ, 0xc0, !PT ;  /* 0x000000ff03037812 */ /* 0x000fca00078ec0ff */
[----:B------:R-:W-:Y:S01]  /*10540*/  STG.E desc[UR36][R16.64], R3 ;  /* 0x0000000310007986 */ /* 0x000fe2000c101924 */
[----:B------:R-:W-:Y:S05]  /*10550*/  EXIT ;  /* 0x000000000000794d */ /* 0x000fea0003800000 */
.L_x_16462:
        /* <DEDUP_REMOVED lines=10> */
.L_x_16475:
[----:B01234-:R-:W-:Y:S02]  /*10600*/  LOP3.LUT R4, R3, 0xff, RZ, 0xc0, !PT ;  /* 0x000000ff03047812 */ /* 0x01ffe400078ec0ff */
[----:B------:R-:W-:-:S04]  /*10610*/  CS2R R6, SRZ ;  /* 0x0000000000067805 */ /* 0x000fc8000001ff00 */
[----:B------:R-:W0:Y:S02]  /*10620*/  I2F.F64.U16 R4, R4 ;  /* 0x0000000400047312 */ /* 0x000e240000101800 */
[----:B0-----:R-:W-:Y:S01]  /*10630*/  STG.E.128 desc[UR36][R16.64], R4 ;  /* 0x0000000410007986 */ /* 0x001fe2000c101d24 */
[----:B------:R-:W-:Y:S05]  /*10640*/  EXIT ;  /* 0x000000000000794d */ /* 0x000fea0003800000 */
.L_x_16474:
[----:B------:R-:W-:-:S09]  /*10650*/  UISETP.NE.AND UP0, UPT, UR4, 0xf, UPT ;  /* 0x0000000f0400788c */ /* 0x000fd2000bf05270 */
[----:B------:R-:W-:Y:S05]  /*10660*/  BRA.U !UP0, `(.L_x_16476) ;  /* 0x0000000108dc7547 */ /* 0x000fea000b800000 */
[----:B------:R-:W-:-:S09]  /*10670*/  UISETP.NE.AND UP0, UPT, UR4, 0x17, UPT ;  /* 0x000000170400788c */ /* 0x000fd2000bf05270 */
[----:B------:R-:W-:Y:S05]  /*10680*/  BRA.U !UP0, `(.L_x_16477) ;  /* 0x0000000108887547 */ /* 0x000fea000b800000 */
[----:B------:R-:W-:-:S09]  /*10690*/  UISETP.NE.AND UP0, UPT, UR4, 0x18, UPT ;  /* 0x000000180400788c */ /* 0x000fd2000bf05270 */
[----:B------:R-:W-:Y:S05]  /*106a0*/  BRA.U !UP0, `(.L_x_16478) ;  /* 0x0000000108447547 */ /* 0x000fea000b800000 */
.L_x_16455:
[----:B------:R-:W-:Y:S01]  /*106b0*/  MOV R0, 0x0 ;  /* 0x0000000000007802 */ /* 0x000fe20000000f00 */
[----:B------:R-:W0:Y:S01]  /*106c0*/  LDCU.64 UR4, c[0x4][0x1a8] ;  /* 0x01003500ff0477ac */ /* 0x000e220008000a00 */
[----:B------:R-:W-:Y:S02]  /*106d0*/  HFMA2 R13, -RZ, RZ, 0, 0 ;  /* 0x00000000ff0d7431 */ /* 0x000fe400000001ff */
[----:B------:R-:W-:Y:S01]  /*106e0*/  IMAD.MOV.U32 R8, RZ, RZ, 0x65 ;  /* 0x00000065ff087424 */ /* 0x000fe200078e00ff */
[----:B------:R0:W0:Y:S01]  /*106f0*/  LDC.64 R2, c[0x4][R0] ;  /* 0x0100000000027b82 */ /* 0x0000220000000a00 */
[----:B------:R-:W5:Y:S01]  /*10700*/  LDCU.64 UR6, c[0x4][0x1b0] ;  /* 0x01003600ff0677ac */ /* 0x000f620008000a00 */
[----:B------:R-:W-:Y:S01]  /*10710*/  IMAD.MOV.U32 R12, RZ, RZ, 0x1 ;  /* 0x00000001ff0c7424 */ /* 0x000fe200078e00ff */
[----:B------:R-:W5:Y:S01]  /*10720*/  LDCU.64 UR8, c[0x4][0x18] ;  /* 0x01000300ff0877ac */ /* 0x000f620008000a00 */
[----:B01234-:R-:W-:Y:S01]  /*10730*/  MOV R4, UR4 ;  /* 0x0000000400047c02 */ /* 0x01ffe20008000f00 */
[----:B------:R-:W-:-:S02]  /*10740*/  IMAD.U32 R5, RZ, RZ, UR5 ;  /* 0x00000005ff057e24 */ /* 0x000fc4000f8e00ff */
[----:B-----5:R-:W-:Y:S02]  /*10750*/  IMAD.U32 R6, RZ, RZ, UR6 ;  /* 0x00000006ff067e24 */ /* 0x020fe4000f8e00ff */
[----:B------:R-:W-:Y:S01]  /*10760*/  IMAD.U32 R7, RZ, RZ, UR7 ;  /* 0x00000007ff077e24 */ /* 0x000fe2000f8e00ff */
[----:B------:R-:W-:Y:S01]  /*10770*/  MOV R10, UR8 ;  /* 0x00000008000a7c02 */ /* 0x000fe20008000f00 */
[----:B------:R-:W-:-:S07]  /*10780*/  IMAD.U32 R11, RZ, RZ, UR9 ;  /* 0x00000009ff0b7e24 */ /* 0x000fce000f8e00ff */
[----:B------:R-:W-:-:S07]  /*10790*/  LEPC R20, `(.L_x_16479) ;  /* 0x000000001014794e */ /* 0x000fce0000000000 */
[----:B------:R-:W-:Y:S05]  /*107a0*/  CALL.ABS.NOINC R2 ;  /* 0x0000000002007343 */ /* 0x000fea0003c00000 */
.L_x_16479:
[----:B------:R-:W-:Y:S05]  /*107b0*/  EXIT ;  /* 0x000000000000794d */ /* 0x000fea0003800000 */
.L_x_16478:
[----:B------:R-:W-:Y:S01]  /*107c0*/  LOP3.LUT R0, R3, 0xff, RZ, 0xc0, !PT ;  /* 0x000000ff03007812 */ /* 0x000fe200078ec0ff */
[----:B------:R-:W-:Y:S01]  /*107d0*/  BSSY.RECONVERGENT B0, `(.L_x_16480) ;  /* 0x000000b000007945 */ /* 0x000fe20003800200 */
[----:B------:R-:W-:Y:S02]  /*107e0*/  IMAD.MOV.U32 R3, RZ, RZ, 0x7f ;  /* 0x0000007fff037424 */ /* 0x000fe400078e00ff */
        /* <DEDUP_REMOVED lines=9> */
.L_x_16481:
[----:B------:R-:W-:Y:S05]  /*10880*/  BSYNC.RECONVERGENT B0 ;  /* 0x0000000000007941 */ /* 0x000fea0003800200 */
.L_x_16480:
[----:B------:R-:W-:Y:S01]  /*10890*/  STG.E.U8 desc[UR36][R16.64], R3 ;  /* 0x0000000310007986 */ /* 0x000fe2000c101124 */
[----:B------:R-:W-:Y:S05]  /*108a0*/  EXIT ;  /* 0x000000000000794d */ /* 0x000fea0003800000 */
.L_x_16477:
        /* <DEDUP_REMOVED lines=14> */
.L_x_16482:
[----:B------:R-:W-:Y:S01]  /*10990*/  IMAD.MOV.U32 R3, RZ, RZ, 0x7f ;  /* 0x0000007fff037424 */ /* 0x000fe200078e00ff */
[----:B------:R-:W-:-:S04]  /*109a0*/  ISETP.GT.U32.AND P0, PT, R5, 0x7f800000, PT ;  /* 0x7f8000000500780c */ /* 0x000fc80003f04070 */
[----:B------:R-:W-:-:S05]  /*109b0*/  SEL R3, R3, 0x7c, P0 ;  /* 0x0000007c03037807 */ /* 0x000fca0000000000 */
[----:B------:R-:W-:Y:S01]  /*109c0*/  STG.E.U8 desc[UR36][R16.64], R3 ;  /* 0x0000000310007986 */ /* 0x000fe2000c101124 */
[----:B------:R-:W-:Y:S05]  /*109d0*/  EXIT ;  /* 0x000000000000794d */ /* 0x000fea0003800000 */
.L_x_16476:
[----:B------:R-:W-:-:S04]  /*109e0*/  LOP3.LUT R3, R3, 0xff, RZ, 0xc0, !PT ;  /* 0x000000ff03037812 */ /* 0x000fc800078ec0ff */
[----:B------:R-:W5:Y:S02]  /*109f0*/  I2F.U16 R0, R3 ;  /* 0x0000000300007306 */ /* 0x000f640000101000 */
[----:B-----5:R-:W-:-:S05]  /*10a00*/  F2FP.BF16.F32.PACK_AB R0, RZ, R0 ;  /* 0x00000000ff00723e */ /* 0x020fca00000010ff */
[----:B------:R-:W-:Y:S01]  /*10a10*/  STG.E.U16 desc[UR36][R16.64], R0 ;  /* 0x0000000010007986 */ /* 0x000fe2000c101524 */
[----:B------:R-:W-:Y:S05]  /*10a20*/  EXIT ;  /* 0x000000000000794d */ /* 0x000fea0003800000 */
.L_x_16483:
        /* <DEDUP_REMOVED lines=13> */
.L_x_17096:


//--------------------- .text._ZN2at6native27unrolled_elementwise_kernelINS0_13BinaryFunctorIhhhNS0_15binary_internal10MulFunctorIhEEEESt5arrayIPcLm3EELi4E23TrivialOffsetCalculatorILi2EjESA_ILi1EjENS0_6memory12LoadWithCastILi2EEENSD_13StoreWithCastILi1EEEEEviT_T0_T2_T3_T4_T5_ --------------------------
	.section	.text._ZN2at6native27unrolled_elementwise_kernelINS0_13BinaryFunctorIhhhNS0_15binary_internal10MulFunctorIhEEEESt5arrayIPcLm3EELi4E23TrivialOffsetCalculatorILi2EjESA_ILi1EjENS0_6memory12LoadWithCastILi2EEENSD_13StoreWithCastILi1EEEEEviT_T0_T2_T3_T4_T5_,"ax",@progbits
	.align	128
        .global         _ZN2at6native27unrolled_elementwise_kernelINS0_13BinaryFunctorIhhhNS0_15binary_internal10MulFunctorIhEEEESt5arrayIPcLm3EELi4E23TrivialOffsetCalculatorILi2EjESA_ILi1EjENS0_6memory12LoadWithCastILi2EEENSD_13StoreWithCastILi1EEEEEviT_T0_T2_T3_T4_T5_
        .type           _ZN2at6native27unrolled_elementwise_kernelINS0_13BinaryFunctorIhhhNS0_15binary_internal10MulFunctorIhEEEESt5arrayIPcLm3EELi4E23TrivialOffsetCalculatorILi2EjESA_ILi1EjENS0_6memory12LoadWithCastILi2EEENSD_13StoreWithCastILi1EEEEEviT_T0_T2_T3_T4_T5_,@function
        .size           _ZN2at6native27unrolled_elementwise_kernelINS0_13BinaryFunctorIhhhNS0_15binary_internal10MulFunctorIhEEEESt5arrayIPcLm3EELi4E23TrivialOffsetCalculatorILi2EjESA_ILi1EjENS0_6memory12LoadWithCastILi2EEENSD_13StoreWithCastILi1EEEEEviT_T0_T2_T3_T4_T5_,(.L_x_17097 - _ZN2at6native27unrolled_elementwise_kernelINS0_13BinaryFunctorIhhhNS0_15binary_internal10MulFunctorIhEEEESt5arrayIPcLm3EELi4E23TrivialOffsetCalculatorILi2EjESA_ILi1EjENS0_6memory12LoadWithCastILi2EEENSD_13StoreWithCastILi1EEEEEviT_T0_T2_T3_T4_T5_)
        .other          _ZN2at6native27unrolled_elementwise_kernelINS0_13BinaryFunctorIhhhNS0_15binary_internal10MulFunctorIhEEEESt5arrayIPcLm3EELi4E23TrivialOffsetCalculatorILi2EjESA_ILi1EjENS0_6memory12LoadWithCastILi2EEENSD_13StoreWithCastILi1EEEEEviT_T0_T2_T3_T4_T5_,@"STO_CUDA_ENTRY STV_DEFAULT"
_ZN2at6native27unrolled_elementwise_kernelINS0_13BinaryFunctorIhhhNS0_15binary_internal10MulFunctorIhEEEESt5arrayIPcLm3EELi4E23TrivialOffsetCalculatorILi2EjESA_ILi1EjENS0_6memory12LoadWithCastILi2EEENSD_13StoreWithCastILi1EEEEEviT_T0_T2_T3_T4_T5_:
.text._ZN2at6native27unrolled_elementwise_kernelINS0_13BinaryFunctorIhhhNS0_15binary_internal10MulFunctorIhEEEESt5arrayIPcLm3EELi4E23TrivialOffsetCalculatorILi2EjESA_ILi1EjENS0_6memory12LoadWithCastILi2EEENSD_13StoreWithCastILi1EEEEEviT_T0_T2_T3_T4_T5_:
        /* <DEDUP_REMOVED lines=33> */
.L_x_16489:
[----:B------:R3:W5:Y:S01]  /*0210*/  LDG.E.U8 R16, desc[UR36][R6.64] ;  /* 0x0000002406107981 */ /* 0x000762000c1e1100 */
[----:B------:R-:W-:Y:S05]  /*0220*/  BRA `(.L_x_16491) ;  /* 0x0000000c00607947 */ /* 0x000fea0003800000 */
.L_x_16488:
        /* <DEDUP_REMOVED lines=8> */
.L_x_16493:
[----:B------:R1:W5:Y:S01]  /*02b0*/  LDG.E.U8 R16, desc[UR36][R6.64] ;  /* 0x0000002406107981 */ /* 0x000362000c1e1100 */
[----:B------:R-:W-:Y:S05]  /*02c0*/  BRA `(.L_x_16491) ;  /* 0x0000000c00387947 */ /* 0x000fea0003800000 */
.L_x_16492:
[----:B------:R2:W5:Y:S01]  /*02d0*/  LDG.E.U16 R16, desc[UR36][R6.64] ;  /* 0x0000002406107981 */ /* 0x000562000c1e1500 */
[----:B------:R-:W-:Y:S05]  /*02e0*/  BRA `(.L_x_16491) ;  /* 0x0000000c00307947 */ /* 0x000fea0003800000 */
.L_x_16487:
        /* <DEDUP_REMOVED lines=10> */
.L_x_16495:
[----:B------:R-:W2:Y:S02]  /*0390*/  LDG.E.U16 R4, desc[UR36][R6.64] ;  /* 0x0000002406047981 */ /* 0x000ea4000c1e1500 */
[----:B--2---:R-:W-:-:S06]  /*03a0*/  HADD2.F32 R4, -RZ, R4.H0_H0 ;  /* 0x20000004ff047230 */ /* 0x004fcc0000004100 */
[----:B------:R-:W0:Y:S02]  /*03b0*/  F2I.S64.TRUNC R4, R4 ;  /* 0x0000000400047311 */ /* 0x000e24000020d900 */
[----:B0-----:R-:W-:Y:S01]  /*03c0*/  PRMT R16, R4, 0x7610, R16 ;  /* 0x0000761004107816 */ /* 0x001fe20000000010 */
[----:B------:R-:W-:Y:S06]  /*03d0*/  BRA `(.L_x_16491) ;  /* 0x0000000800f47947 */ /* 0x000fec0003800000 */
.L_x_16494:
        /* <DEDUP_REMOVED lines=10> */
.L_x_16497:
[----:B------:R-:W2:Y:S02]  /*0480*/  LDG.E.U16 R6, desc[UR36][R6.64] ;  /* 0x0000002406067981 */ /* 0x000ea4000c1e1500 */
[----:B--2---:R-:W-:-:S06]  /*0490*/  HADD2.F32 R4, -RZ, R6.H0_H0 ;  /* 0x20000006ff047230 */ /* 0x004fcc0000004100 */
[----:B------:R-:W0:Y:S02]  /*04a0*/  F2I.S64.TRUNC R4, R4 ;  /* 0x0000000400047311 */ /* 0x000e24000020d900 */
[----:B0-----:R-:W-:Y:S01]  /*04b0*/  PRMT R16, R4, 0x7610, R16 ;  /* 0x0000761004107816 */ /* 0x001fe20000000010 */
[----:B------:R-:W-:Y:S06]  /*04c0*/  BRA `(.L_x_16491) ;  /* 0x0000000800b87947 */ /* 0x000fec0003800000 */
.L_x_16496:
[----:B------:R-:W2:Y:S02]  /*04d0*/  LDG.E.64 R4, desc[UR36][R6.64] ;  /* 0x0000002406047981 */ /* 0x000ea4000c1e1b00 */
[----:B--2---:R-:W0:Y:S02]  /*04e0*/  F2I.S64.F64.TRUNC R4, R4 ;  /* 0x0000000400047311 */ /* 0x004e24000030d900 */
[----:B0-----:R-:W-:Y:S01]  /*04f0*/  PRMT R16, R4, 0x7610, R16 ;  /* 0x0000761004107816 */ /* 0x001fe20000000010 */
[----:B------:R-:W-:Y:S06]  /*0500*/  BRA `(.L_x_16491) ;  /* 0x0000000800a87947 */ /* 0x000fec0003800000 */
.L_x_16486:
        /* <DEDUP_REMOVED lines=12> */
.L_x_16500:
[----:B------:R-:W2:Y:S02]  /*05d0*/  LDG.E.64 R6, desc[UR36][R6.64] ;  /* 0x0000002406067981 */ /* 0x000ea4000c1e1b00 */
[----:B--2---:R-:W0:Y:S02]  /*05e0*/  F2I.S64.F64.TRUNC R4, R6 ;  /* 0x0000000600047311 */ /* 0x004e24000030d900 */
[----:B0-----:R-:W-:Y:S01]  /*05f0*/  PRMT R16, R4, 0x7610, R16 ;  /* 0x0000761004107816 */ /* 0x001fe20000000010 */
[----:B------:R-:W-:Y:S06]  /*0600*/  BRA `(.L_x_16491) ;  /* 0x0000000800687947 */ /* 0x000fec0003800000 */
.L_x_16499:
        /* <DEDUP_REMOVED lines=27> */
.L_x_16502:
        /* <DEDUP_REMOVED lines=15> */
.L_x_16501:
[----:B------:R-:W2:Y:S02]  /*08b0*/  LDG.E.U16 R4, desc[UR36][R6.64] ;  /* 0x0000002406047981 */ /* 0x000ea4000c1e1500 */
[----:B--2---:R-:W-:-:S06]  /*08c0*/  IMAD.U32 R4, R4, 0x10000, RZ ;  /* 0x0001000004047824 */ /* 0x004fcc00078e00ff */
[----:B------:R-:W0:Y:S02]  /*08d0*/  F2I.S64.TRUNC R4, R4 ;  /* 0x0000000400047311 */ /* 0x000e24000020d900 */
[----:B0-----:R-:W-:Y:S01]  /*08e0*/  PRMT R16, R4, 0x7610, R16 ;  /* 0x0000761004107816 */ /* 0x001fe20000000010 */
[----:B------:R-:W-:Y:S06]  /*08f0*/  BRA `(.L_x_16491) ;  /* 0x0000000400ac7947 */ /* 0x000fec0003800000 */
.L_x_16498:
        /* <DEDUP_REMOVED lines=10> */
.L_x_16505:
        /* <DEDUP_REMOVED lines=21> */
.L_x_16509:
[----:B------:R-:W-:Y:S05]  /*0af0*/  BSYNC.RECONVERGENT B1 ;  /* 0x0000000000017941 */ /* 0x000fea0003800200 */
.L_x_16508:
[----:B------:R-:W-:Y:S01]  /*0b00*/  IMAD.SHL.U32 R0, R0, 0x100000, RZ ;  /* 0x0010000000007824 */ /* 0x000fe200078e00ff */
[----:B------:R-:W-:-:S04]  /*0b10*/  LEA R3, R3, 0x3b800000, 0x17 ;  /* 0x3b80000003037811 */ /* 0x000fc800078eb8ff */
[----:B------:R-:W-:-:S07]  /*0b20*/  LOP3.LUT R4, R3, R0, R7, 0xfe, !PT ;  /* 0x0000000003047212 */ /* 0x000fce00078efe07 */
.L_x_16507:
[----:B------:R-:W-:Y:S05]  /*0b30*/  BSYNC.RECONVERGENT B0 ;  /* 0x0000000000007941 */ /* 0x000fea0003800200 */
.L_x_16506:
[----:B------:R-:W0:Y:S02]  /*0b40*/  F2I.S64.TRUNC R4, R4 ;  /* 0x0000000400047311 */ /* 0x000e24000020d900 */
[----:B0-----:R-:W-:Y:S01]  /*0b50*/  PRMT R16, R4, 0x7610, R16 ;  /* 0x0000761004107816 */ /* 0x001fe20000000010 */
[----:B------:R-:W-:Y:S06]  /*0b60*/  BRA `(.L_x_16491) ;  /* 0x0000000400107947 */ /* 0x000fec0003800000 */
.L_x_16504:
        /* <DEDUP_REMOVED lines=21> */
.L_x_16513:
[----:B------:R-:W-:Y:S05]  /*0cc0*/  BSYNC.RECONVERGENT B1 ;  /* 0x0000000000017941 */ /* 0x000fea0003800200 */
.L_x_16512:
[----:B------:R-:W-:Y:S01]  /*0cd0*/  IMAD.SHL.U32 R0, R0, 0x200000, RZ ;  /* 0x0020000000007824 */ /* 0x000fe200078e00ff */
[----:B------:R-:W-:-:S04]  /*0ce0*/  LEA R3, R3, 0x37800000, 0x17 ;  /* 0x3780000003037811 */ /* 0x000fc800078eb8ff */
[----:B------:R-:W-:-:S07]  /*0cf0*/  LOP3.LUT R4, R3, R0, R7, 0xfe, !PT ;  /* 0x0000000003047212 */ /* 0x000fce00078efe07 */
.L_x_16511:
[----:B------:R-:W-:Y:S05]  /*0d00*/  BSYNC.RECONVERGENT B0 ;  /* 0x0000000000007941 */ /* 0x000fea0003800200 */
.L_x_16510:
[----:B------:R-:W0:Y:S02]  /*0d10*/  F2I.S64.TRUNC R4, R4 ;  /* 0x0000000400047311 */ /* 0x000e24000020d900 */
[----:B0-----:R-:W-:Y:S01]  /*0d20*/  PRMT R16, R4, 0x7610, R16 ;  /* 0x0000761004107816 */ /* 0x001fe20000000010 */
[----:B------:R-:W-:Y:S06]  /*0d30*/  BRA `(.L_x_16491) ;  /* 0x00000000009c7947 */ /* 0x000fec0003800000 */
.L_x_16503:
[----:B------:R-:W-:-:S09]  /*0d40*/  UISETP.NE.AND UP0, UPT, UR4, 0x1c, UPT ;  /* 0x0000001c0400788c */ /* 0x000fd2000bf05270 */
[----:B------:R-:W-:Y:S05]  /*0d50*/  BRA.U !UP0, `(.L_x_16514) ;  /* 0x0000000108907547 */ /* 0x000fea000b800000 */
[----:B------:R-:W-:-:S09]  /*0d60*/  UISETP.NE.AND UP0, UPT, UR4, 0x1d, UPT ;  /* 0x0000001d0400788c */ /* 0x000fd2000bf05270 */
[----:B------:R-:W-:Y:S05]  /*0d70*/  BRA.U !UP0, `(.L_x_16515) ;  /* 0x0000000108807547 */ /* 0x000fea000b800000 */
[----:B------:R-:W-:-:S09]  /*0d80*/  UISETP.NE.AND UP0, UPT, UR4, 0x2c, UPT ;  /* 0x0000002c0400788c */ /* 0x000fd2000bf05270 */
[----:B------:R-:W-:Y:S05]  /*0d90*/  BRA.U !UP0, `(.L_x_16516) ;  /* 0x0000000108487547 */ /* 0x000fea000b800000 */
.L_x_16490:
        /* <DEDUP_REMOVED lines=16> */
.L_x_16517:
[----:B------:R-:W-:Y:S01]  /*0ea0*/  PRMT R16, RZ, 0x7610, R16 ;  /* 0x00007610ff107816 */ /* 0x000fe20000000010 */
[----:B------:R-:W-:Y:S06]  /*0eb0*/  BRA `(.L_x_16491) ;  /* 0x00000000003c7947 */ /* 0x000fec0003800000 */
.L_x_16516:
        /* <DEDUP_REMOVED lines=8> */
.L_x_16519:
[----:B------:R-:W-:Y:S05]  /*0f40*/  BSYNC.RECONVERGENT B0 ;  /* 0x0000000000007941 */ /* 0x000fea0003800200 */
.L_x_16518:
[----:B------:R-:W0:Y:S02]  /*0f50*/  F2I.S64.TRUNC R4, R4 ;  /* 0x0000000400047311 */ /* 0x000e24000020d900 */
[----:B0-----:R-:W-:Y:S01]  /*0f60*/  PRMT R16, R4, 0x7610, R16 ;  /* 0x0000761004107816 */ /* 0x001fe20000000010 */
[----:B------:R-:W-:Y:S06]  /*0f70*/  BRA `(.L_x_16491) ;  /* 0x00000000000c7947 */ /* 0x000fec0003800000 */
.L_x_16515:
[----:B------:R0:W5:Y:S01]  /*0f80*/  LDG.E.U8 R16, desc[UR36][R6.64] ;  /* 0x0000002406107981 */ /* 0x000162000c1e1100 */
[----:B------:R-:W-:Y:S05]  /*0f90*/  BRA `(.L_x_16491) ;  /* 0x0000000000047947 */ /* 0x000fea0003800000 */
.L_x_16514:
[----:B------:R0:W5:Y:S02]  /*0fa0*/  LDG.E.U8 R16, desc[UR36][R6.64] ;  /* 0x0000002406107981 */ /* 0x000164000c1e1100 */
.L_x_16491:
        /* <DEDUP_REMOVED lines=18> */
.L_x_16523:
[----:B------:R1:W5:Y:S01]  /*10d0*/  LDG.E.U8 R17, desc[UR36][R6.64] ;  /* 0x0000002406117981 */ /* 0x000362000c1e1100 */
[----:B------:R-:W-:Y:S05]  /*10e0*/  BRA `(.L_x_16525) ;  /* 0x0000000c00607947 */ /* 0x000fea0003800000 */
.L_x_16522:
        /* <DEDUP_REMOVED lines=8> */
.L_x_16527:
[----:B------:R3:W5:Y:S01]  /*1170*/  LDG.E.U8 R17, desc[UR36][R6.64] ;  /* 0x0000002406117981 */ /* 0x000762000c1e1100 */
[----:B------:R-:W-:Y:S05]  /*1180*/  BRA `(.L_x_16525) ;  /* 0x0000000c00387947 */ /* 0x000fea0003800000 */
.L_x_16526:
[----:B------:R2:W5:Y:S01]  /*1190*/  LDG.E.U16 R17, desc[UR36][R6.64] ;  /* 0x0000002406117981 */ /* 0x000562000c1e1500 */
[----:B------:R-:W-:Y:S05]  /*11a0*/  BRA `(.L_x_16525) ;  /* 0x0000000c00307947 */ /* 0x000fea0003800000 */
.L_x_16521:
        /* <DEDUP_REMOVED lines=10> */
.L_x_16529:
[----:B------:R-:W2:Y:S02]  /*1250*/  LDG.E.U16 R4, desc[UR36][R6.64] ;  /* 0x0000002406047981 */ /* 0x000ea4000c1e1500 */
[----:B--2---:R-:W-:-:S06]  /*1260*/  HADD2.F32 R4, -RZ, R4.H0_H0 ;  /* 0x20000004ff047230 */ /* 0x004fcc0000004100 */
[----:B------:R-:W0:Y:S02]  /*1270*/  F2I.S64.TRUNC R4, R4 ;  /* 0x0000000400047311 */ /* 0x000e24000020d900 */
[----:B0-----:R-:W-:Y:S01]  /*1280*/  PRMT R17, R4, 0x7610, R17 ;  /* 0x0000761004117816 */ /* 0x001fe20000000011 */
[----:B------:R-:W-:Y:S06]  /*1290*/  BRA `(.L_x_16525) ;  /* 0x0000000800f47947 */ /* 0x000fec0003800000 */
.L_x_16528:
        /* <DEDUP_REMOVED lines=10> */
.L_x_16531:
[----:B------:R-:W2:Y:S02]  /*1340*/  LDG.E.U16 R6, desc[UR36][R6.64] ;  /* 0x0000002406067981 */ /* 0x000ea4000c1e1500 */
[----:B--2---:R-:W-:-:S06]  /*1350*/  HADD2.F32 R4, -RZ, R6.H0_H0 ;  /* 0x20000006ff047230 */ /* 0x004fcc0000004100 */
[----:B------:R-:W0:Y:S02]  /*1360*/  F2I.S64.TRUNC R4, R4 ;  /* 0x0000000400047311 */ /* 0x000e24000020d900 */
[----:B0-----:R-:W-:Y:S01]  /*1370*/  PRMT R17, R4, 0x7610, R17 ;  /* 0x0000761004117816 */ /* 0x001fe20000000011 */
[----:B------:R-:W-:Y:S06]  /*1380*/  BRA `(.L_x_16525) ;  /* 0x0000000800b87947 */ /* 0x000fec0003800000 */
.L_x_16530:
[----:B------:R-:W2:Y:S02]  /*1390*/  LDG.E.64 R4, desc[UR36][R6.64] ;  /* 0x0000002406047981 */ /* 0x000ea4000c1e1b00 */
[----:B--2---:R-:W0:Y:S02]  /*13a0*/  F2I.S64.F64.TRUNC R4, R4 ;  /* 0x0000000400047311 */ /* 0x004e24000030d900 */
[----:B0-----:R-:W-:Y:S01]  /*13b0*/  PRMT R17, R4, 0x7610, R17 ;  /* 0x0000761004117816 */ /* 0x001fe20000000011 */
[----:B------:R-:W-:Y:S06]  /*13c0*/  BRA `(.L_x_16525) ;  /* 0x0000000800a87947 */ /* 0x000fec0003800000 */
.L_x_16520:
        /* <DEDUP_REMOVED lines=12> */
.L_x_16534:
[----:B------:R-:W2:Y:S02]  /*1490*/  LDG.E.64 R6, desc[UR36][R6.64] ;  /* 0x0000002406067981 */ /* 0x000ea4000c1e1b00 */
[----:B--2---:R-:W0:Y:S02]  /*14a0*/  F2I.S64.F64.TRUNC R4, R6 ;  /* 0x0000000600047311 */ /* 0x004e24000030d900 */
[----:B0-----:R-:W-:Y:S01]  /*14b0*/  PRMT R17, R4, 0x7610, R17 ;  /* 0x0000761004117816 */ /* 0x001fe20000000011 */
[----:B------:R-:W-:Y:S06]  /*14c0*/  BRA `(.L_x_16525) ;  /* 0x0000000800687947 */ /* 0x000fec0003800000 */
.L_x_16533:
        /* <DEDUP_REMOVED lines=27> */
.L_x_16536:
        /* <DEDUP_REMOVED lines=15> */
.L_x_16535:
[----:B------:R-:W2:Y:S02]  /*1770*/  LDG.E.U16 R4, desc[UR36][R6.64] ;  /* 0x0000002406047981 */ /* 0x000ea4000c1e1500 */
[----:B--2---:R-:W-:-:S06]  /*1780*/  IMAD.U32 R4, R4, 0x10000, RZ ;  /* 0x0001000004047824 */ /* 0x004fcc00078e00ff */
[----:B------:R-:W0:Y:S02]  /*1790*/  F2I.S64.TRUNC R4, R4 ;  /* 0x0000000400047311 */ /* 0x000e24000020d900 */
[----:B0-----:R-:W-:Y:S01]  /*17a0*/  PRMT R17, R4, 0x7610, R17 ;  /* 0x0000761004117816 */ /* 0x001fe20000000011 */
[----:B------:R-:W-:Y:S06]  /*17b0*/  BRA `(.L_x_16525) ;  /* 0x0000000400ac7947 */ /* 0x000fec0003800000 */
.L_x_16532:
        /* <DEDUP_REMOVED lines=10> */
.L_x_16539:
        /* <DEDUP_REMOVED lines=21> */
.L_x_16543:
[----:B------:R-:W-:Y:S05]  /*19b0*/  BSYNC.RECONVERGENT B1 ;  /* 0x0000000000017941 */ /* 0x000fea0003800200 */
.L_x_16542:
[----:B------:R-:W-:Y:S01]  /*19c0*/  IMAD.SHL.U32 R0, R0, 0x100000, RZ ;  /* 0x0010000000007824 */ /* 0x000fe200078e00ff */
[----:B------:R-:W-:-:S04]  /*19d0*/  LEA R3, R3, 0x3b800000, 0x17 ;  /* 0x3b80000003037811 */ /* 0x000fc800078eb8ff */
[----:B------:R-:W-:-:S07]  /*19e0*/  LOP3.LUT R4, R3, R0, R7, 0xfe, !PT ;  /* 0x0000000003047212 */ /* 0x000fce00078efe07 */
.L_x_16541:
[----:B------:R-:W-:Y:S05]  /*19f0*/  BSYNC.RECONVERGENT B0 ;  /* 0x0000000000007941 */ /* 0x000fea0003800200 */
.L_x_16540:
[----:B------:R-:W0:Y:S02]  /*1a00*/  F2I.S64.TRUNC R4, R4 ;  /* 0x0000000400047311 */ /* 0x000e24000020d900 */
[----:B0-----:R-:W-:Y:S01]  /*1a10*/  PRMT R17, R4, 0x7610, R17 ;  /* 0x0000761004117816 */ /* 0x001fe20000000011 */
[----:B------:R-:W-:Y:S06]  /*1a20*/  BRA `(.L_x_16525) ;  /* 0x0000000400107947 */ /* 0x000fec0003800000 */
.L_x_16538:
        /* <DEDUP_REMOVED lines=21> */
.L_x_16547:
[----:B------:R-:W-:Y:S05]  /*1b80*/  BSYNC.RECONVERGENT B1 ;  /* 0x0000000000017941 */ /* 0x000fea0003800200 */
.L_x_16546:
[----:B------:R-:W-:Y:S01]  /*1b90*/  IMAD.SHL.U32 R0, R0, 0x200000, RZ ;  /* 0x0020000000007824 */ /* 0x000fe200078e00ff */
[----:B------:R-:W-:-:S04]  /*1ba0*/  LEA R3, R3, 0x37800000, 0x17 ;  /* 0x3780000003037811 */ /* 0x000fc800078eb8ff */
[----:B------:R-:W-:-:S07]  /*1bb0*/  LOP3.LUT R4, R3, R0, R7, 0xfe, !PT ;  /* 0x0000000003047212 */ /* 0x000fce00078efe07 */
.L_x_16545:
[----:B------:R-:W-:Y:S05]  /*1bc0*/  BSYNC.RECONVERGENT B0 ;  /* 0x0000000000007941 */ /* 0x000fea0003800200 */
.L_x_16544:
[----:B------:R-:W0:Y:S02]  /*1bd0*/  F2I.S64.TRUNC R4, R4 ;  /* 0x0000000400047311 */ /* 0x000e24000020d900 */
[----:B0-----:R-:W-:Y:S01]  /*1be0*/  PRMT R17, R4, 0x7610, R17 ;  /* 0x0000761004117816 */ /* 0x001fe20000000011 */
[----:B------:R-:W-:Y:S06]  /*1bf0*/  BRA `(.L_x_16525) ;  /* 0x00000000009c7947 */ /* 0x000fec0003800000 */
.L_x_16537:
[----:B------:R-:W-:-:S09]  /*1c00*/  UISETP.NE.AND UP0, UPT, UR4, 0x1c, UPT ;  /* 0x0000001c0400788c */ /* 0x000fd2000bf05270 */
[----:B------:R-:W-:Y:S05]  /*1c10*/  BRA.U !UP0, `(.L_x_16548) ;  /* 0x0000000108907547 */ /* 0x000fea000b800000 */
[----:B------:R-:W-:-:S09]  /*1c20*/  UISETP.NE.AND UP0, UPT, UR4, 0x1d, UPT ;  /* 0x0000001d0400788c */ /* 0x000fd2000bf05270 */
[----:B------:R-:W-:Y:S05]  /*1c30*/  BRA.U !UP0, `(.L_x_16549) ;  /* 0x0000000108807547 */ /* 0x000fea000b800000 */
[----:B------:R-:W-:-:S09]  /*1c40*/  UISETP.NE.AND UP0, UPT, UR4, 0x2c, UPT ;  /* 0x0000002c0400788c */ /* 0x000fd2000bf05270 */
[----:B------:R-:W-:Y:S05]  /*1c50*/  BRA.U !UP0, `(.L_x_16550) ;  /* 0x0000000108487547 */ /* 0x000fea000b800000 */
.L_x_16524:
        /* <DEDUP_REMOVED lines=16> */
.L_x_16551:
[----:B------:R-:W-:Y:S01]  /*1d60*/  PRMT R17, RZ, 0x7610, R17 ;  /* 0x00007610ff117816 */ /* 0x000fe20000000011 */
[----:B------:R-:W-:Y:S06]  /*1d70*/  BRA `(.L_x_16525) ;  /* 0x00000000003c7947 */ /* 0x000fec0003800000 */
.L_x_16550:
        /* <DEDUP_REMOVED lines=8> */
.L_x_16553:
[----:B------:R-:W-:Y:S05]  /*1e00*/  BSYNC.RECONVERGENT B0 ;  /* 0x0000000000007941 */ /* 0x000fea0003800200 */
.L_x_16552:
[----:B------:R-:W0:Y:S02]  /*1e10*/  F2I.S64.TRUNC R4, R4 ;  /* 0x0000000400047311 */ /* 0x000e24000020d900 */
[----:B0-----:R-:W-:Y:S01]  /*1e20*/  PRMT R17, R4, 0x7610, R17 ;  /* 0x0000761004117816 */ /* 0x001fe20000000011 */
[----:B------:R-:W-:Y:S06]  /*1e30*/  BRA `(.L_x_16525) ;  /* 0x00000000000c7947 */ /* 0x000fec0003800000 */
.L_x_16549:
[----:B------:R0:W5:Y:S01]  /*1e40*/  LDG.E.U8 R17, desc[UR36][R6.64] ;  /* 0x0000002406117981 */ /* 0x000162000c1e1100 */
[----:B------:R-:W-:Y:S05]  /*1e50*/  BRA `(.L_x_16525) ;  /* 0x0000000000047947 */ /* 0x000fea0003800000 */
.L_x_16548:
[----:B------:R0:W5:Y:S02]  /*1e60*/  LDG.E.U8 R17, desc[UR36][R6.64] ;  /* 0x0000002406117981 */ /* 0x000164000c1e1100 */
.L_x_16525:
[----:B------:R-:W-:-:S07]  /*1e70*/  VIADD R27, R19, 0x80 ;  /* 0x00000080131b7836 */ /* 0x000fce0000000000 */
.L_x_16485:
[----:B------:R-:W-:Y:S05]  /*1e80*/  BSYNC.RECONVERGENT B6 ;  /* 0x0000000000067941 */ /* 0x000fea0003800200 */
.L_x_16484:
        /* <DEDUP_REMOVED lines=24> */
.L_x_16559:
[----:B------:R3:W5:Y:S01]  /*2010*/  LDG.E.U8 R18, desc[UR36][R6.64] ;  /* 0x0000002406127981 */ /* 0x000762000c1e1100 */
[----:B------:R-:W-:Y:S05]  /*2020*/  BRA `(.L_x_16561) ;  /* 0x0000000c00607947 */ /* 0x000fea0003800000 */
.L_x_16558:
        /* <DEDUP_REMOVED lines=8> */
.L_x_16563:
[----:B------:R0:W5:Y:S01]  /*20b0*/  LDG.E.U8 R18, desc[UR36][R6.64] ;  /* 0x0000002406127981 */ /* 0x000162000c1e1100 */
[----:B------:R-:W-:Y:S05]  /*20c0*/  BRA `(.L_x_16561) ;  /* 0x0000000c00387947 */ /* 0x000fea0003800000 */
.L_x_16562:
[----:B------:R0:W5:Y:S01]  /*20d0*/  LDG.E.U16 R18, desc[UR36][R6.64] ;  /* 0x0000002406127981 */ /* 0x000162000c1e1500 */
[----:B------:R-:W-:Y:S05]  /*20e0*/  BRA `(.L_x_16561) ;  /* 0x0000000c00307947 */ /* 0x000fea0003800000 */
.L_x_16557:
        /* <DEDUP_REMOVED lines=10> */
.L_x_16565:
[----:B------:R-:W2:Y:S02]  /*2190*/  LDG.E.U16 R4, desc[UR36][R6.64] ;  /* 0x0000002406047981 */ /* 0x000ea4000c1e1500 */
[----:B--2---:R-:W-:-:S06]  /*21a0*/  HADD2.F32 R4, -RZ, R4.H0_H0 ;  /* 0x20000004ff047230 */ /* 0x004fcc0000004100 */
[----:B------:R-:W0:Y:S02]  /*21b0*/  F2I.S64.TRUNC R4, R4 ;  /* 0x0000000400047311 */ /* 0x000e24000020d900 */
[----:B0-----:R-:W-:Y:S01]  /*21c0*/  PRMT R18, R4, 0x7610, R18 ;  /* 0x0000761004127816 */ /* 0x001fe20000000012 */
[----:B------:R-:W-:Y:S06]  /*21d0*/  BRA `(.L_x_16561) ;  /* 0x0000000800f47947 */ /* 0x000fec0003800000 */
.L_x_16564:
        /* <DEDUP_REMOVED lines=10> */
.L_x_16567:
[----:B------:R-:W2:Y:S02]  /*2280*/  LDG.E.U16 R6, desc[UR36][R6.64] ;  /* 0x0000002406067981 */ /* 0x000ea4000c1e1500 */
[----:B--2---:R-:W-:-:S06]  /*2290*/  HADD2.F32 R4, -RZ, R6.H0_H0 ;  /* 0x20000006ff047230 */ /* 0x004fcc0000004100 */
[----:B------:R-:W0:Y:S02]  /*22a0*/  F2I.S64.TRUNC R4, R4 ;  /* 0x0000000400047311 */ /* 0x000e24000020d900 */
[----:B0-----:R-:W-:Y:S01]  /*22b0*/  PRMT R18, R4, 0x7610, R18 ;  /* 0x0000761004127816 */ /* 0x001fe20000000012 */
[----:B------:R-:W-:Y:S06]  /*22c0*/  BRA `(.L_x_16561) ;  /* 0x0000000800b87947 */ /* 0x000fec0003800000 */
.L_x_16566:
[----:B------:R-:W2:Y:S02]  /*22d0*/  LDG.E.64 R4, desc[UR36][R6.64] ;  /* 0x0000002406047981 */ /* 0x000ea4000c1e1b00 */
[----:B--2---:R-:W0:Y:S02]  /*22e0*/  F2I.S64.F64.TRUNC R4, R4 ;  /* 0x0000000400047311 */ /* 0x004e24000030d900 */
[----:B0-----:R-:W-:Y:S01]  /*22f0*/  PRMT R18, R4, 0x7610, R18 ;  /* 0x0000761004127816 */ /* 0x001fe20000000012 */
[----:B------:R-:W-:Y:S06]  /*2300*/  BRA `(.L_x_16561) ;  /* 0x0000000800a87947 */ /* 0x000fec0003800000 */
.L_x_16556:
        /* <DEDUP_REMOVED lines=12> */
.L_x_16570:
[----:B------:R-:W2:Y:S02]  /*23d0*/  LDG.E.64 R6, desc[UR36][R6.64] ;  /* 0x0000002406067981 */ /* 0x000ea4000c1e1b00 */
[----:B--2---:R-:W0:Y:S02]  /*23e0*/  F2I.S64.F64.TRUNC R4, R6 ;  /* 0x0000000600047311 */ /* 0x004e24000030d900 */
[----:B0-----:R-:W-:Y:S01]  /*23f0*/  PRMT R18, R4, 0x7610, R18 ;  /* 0x0000761004127816 */ /* 0x001fe20000000012 */
[----:B------:R-:W-:Y:S06]  /*2400*/  BRA `(.L_x_16561) ;  /* 0x0000000800687947 */ /* 0x000fec0003800000 */
.L_x_16569:
        /* <DEDUP_REMOVED lines=27> */
.L_x_16572:
        /* <DEDUP_REMOVED lines=15> */
.L_x_16571:
[----:B------:R-:W2:Y:S02]  /*26b0*/  LDG.E.U16 R4, desc[UR36][R6.64] ;  /* 0x0000002406047981 */ /* 0x000ea4000c1e1500 */
[----:B--2---:R-:W-:-:S06]  /*26c0*/  IMAD.U32 R4, R4, 0x10000, RZ ;  /* 0x0001000004047824 */ /* 0x004fcc00078e00ff */
[----:B------:R-:W0:Y:S02]  /*26d0*/  F2I.S64.TRUNC R4, R4 ;  /* 0x0000000400047311 */ /* 0x000e24000020d900 */
[----:B0-----:R-:W-:Y:S01]  /*26e0*/  PRMT R18, R4, 0x7610, R18 ;  /* 0x0000761004127816 */ /* 0x001fe20000000012 */
[----:B------:R-:W-:Y:S06]  /*26f0*/  BRA `(.L_x_16561) ;  /* 0x0000000400ac7947 */ /* 0x000fec0003800000 */
.L_x_16568:
        /* <DEDUP_REMOVED lines=10> */
.L_x_16575:
        /* <DEDUP_REMOVED lines=21> */
.L_x_16579:
[----:B------:R-:W-:Y:S05]  /*28f0*/  BSYNC.RECONVERGENT B1 ;  /* 0x0000000000017941 */ /* 0x000fea0003800200 */
.L_x_16578:
[----:B------:R-:W-:Y:S01]  /*2900*/  IMAD.SHL.U32 R0, R0, 0x100000, RZ ;  /* 0x0010000000007824 */ /* 0x000fe200078e00ff */
[----:B------:R-:W-:-:S04]  /*2910*/  LEA R3, R3, 0x3b800000, 0x17 ;  /* 0x3b80000003037811 */ /* 0x000fc800078eb8ff */
[----:B------:R-:W-:-:S07]  /*2920*/  LOP3.LUT R4, R3, R0, R7, 0xfe, !PT ;  /* 0x0000000003047212 */ /* 0x000fce00078efe07 */
.L_x_16577:
[----:B------:R-:W-:Y:S05]  /*2930*/  BSYNC.RECONVERGENT B0 ;  /* 0x0000000000007941 */ /* 0x000fea0003800200 */
.L_x_16576:
[----:B------:R-:W0:Y:S02]  /*2940*/  F2I.S64.TRUNC R4, R4 ;  /* 0x0000000400047311 */ /* 0x000e24000020d900 */
[----:B0-----:R-:W-:Y:S01]  /*2950*/  PRMT R18, R4, 0x7610, R18 ;  /* 0x0000761004127816 */ /* 0x001fe20000000012 */
[----:B------:R-:W-:Y:S06]  /*2960*/  BRA `(.L_x_16561) ;  /* 0x0000000400107947 */ /* 0x000fec0003800000 */
.L_x_16574:
        /* <DEDUP_REMOVED lines=21> */
.L_x_16583:
[----:B------:R-:W-:Y:S05]  /*2ac0*/  BSYNC.RECONVERGENT B1 ;  /* 0x0000000000017941 */ /* 0x000fea0003800200 */
.L_x_16582:
[----:B------:R-:W-:Y:S01]  /*2ad0*/  IMAD.SHL.U32 R0, R0, 0x200000, RZ ;  /* 0x0020000000007824 */ /* 0x000fe200078e00ff */
[----:B------:R-:W-:-:S04]  /*2ae0*/  LEA R3, R3, 0x37800000, 0x17 ;  /* 0x3780000003037811 */ /* 0x000fc800078eb8ff */
[----:B------:R-:W-:-:S07]  /*2af0*/  LOP3.LUT R4, R3, R0, R7, 0xfe, !PT ;  /* 0x0000000003047212 */ /* 0x000fce00078efe07 */
.L_x_16581:
[----:B------:R-:W-:Y:S05]  /*2b00*/  BSYNC.RECONVERGENT B0 ;  /* 0x0000000000007941 */ /* 0x000fea0003800200 */
.L_x_16580:
[----:B------:R-:W0:Y:S02]  /*2b10*/  F2I.S64.TRUNC R4, R4 ;  /* 0x0000000400047311 */ /* 0x000e24000020d900 */
[----:B0-----:R-:W-:Y:S01]  /*2b20*/  PRMT R18, R4, 0x7610, R18 ;  /* 0x0000761004127816 */ /* 0x001fe20000000012 */
[----:B------:R-:W-:Y:S06]  /*2b30*/  BRA `(.L_x_16561) ;  /* 0x00000000009c7947 */ /* 0x000fec0003800000 */
.L_x_16573:
        /* <DEDUP_REMOVED lines=14> */
.L_x_16587:
[----:B------:R-:W-:Y:S05]  /*2c20*/  BSYNC.RECONVERGENT B0 ;  /* 0x0000000000007941 */ /* 0x000fea0003800200 */
.L_x_16586:
[----:B------:R-:W0:Y:S02]  /*2c30*/  F2I.S64.TRUNC R4, R4 ;  /* 0x0000000400047311 */ /* 0x000e24000020d900 */
[----:B0-----:R-:W-:Y:S01]  /*2c40*/  PRMT R18, R4, 0x7610, R18 ;  /* 0x0000761004127816 */ /* 0x001fe20000000012 */
[----:B------:R-:W-:Y:S06]  /*2c50*/  BRA `(.L_x_16561) ;  /* 0x0000000000547947 */ /* 0x000fec0003800000 */
.L_x_16560:
        /* <DEDUP_REMOVED lines=16> */
.L_x_16588:
[----:B------:R-:W-:Y:S01]  /*2d60*/  PRMT R18, RZ, 0x7610, R18 ;  /* 0x00007610ff127816 */ /* 0x000fe20000000012 */
[----:B------:R-:W-:Y:S06]  /*2d70*/  BRA `(.L_x_16561) ;  /* 0x00000000000c7947 */ /* 0x000fec0003800000 */
.L_x_16585:
[----:B------:R0:W5:Y:S01]  /*2d80*/  LDG.E.U8 R18, desc[UR36][R6.64] ;  /* 0x0000002406127981 */ /* 0x000162000c1e1100 */
[----:B------:R-:W-:Y:S05]  /*2d90*/  BRA `(.L_x_16561) ;  /* 0x0000000000047947 */ /* 0x000fea0003800000 */
.L_x_16584:
[----:B------:R1:W5:Y:S02]  /*2da0*/  LDG.E.U8 R18, desc[UR36][R6.64] ;  /* 0x0000002406127981 */ /* 0x000364000c1e1100 */
.L_x_16561:
        /* <DEDUP_REMOVED lines=18> */
.L_x_16592:
[----:B------:R4:W5:Y:S01]  /*2ed0*/  LDG.E.U8 R22, desc[UR36][R6.64] ;  /* 0x0000002406167981 */ /* 0x000962000c1e1100 */
[----:B------:R-:W-:Y:S05]  /*2ee0*/  BRA `(.L_x_16594) ;  /* 0x0000000c00607947 */ /* 0x000fea0003800000 */
.L_x_16591:
        /* <DEDUP_REMOVED lines=8> */
.L_x_16596:
[----:B------:R0:W5:Y:S01]  /*2f70*/  LDG.E.U8 R22, desc[UR36][R6.64] ;  /* 0x0000002406167981 */ /* 0x000162000c1e1100 */
[----:B------:R-:W-:Y:S05]  /*2f80*/  BRA `(.L_x_16594) ;  /* 0x0000000c00387947 */ /* 0x000fea0003800000 */
.L_x_16595:
[----:B------:R0:W5:Y:S01]  /*2f90*/  LDG.E.U16 R22, desc[UR36][R6.64] ;  /* 0x0000002406167981 */ /* 0x000162000c1e1500 */
[----:B------:R-:W-:Y:S05]  /*2fa0*/  BRA `(.L_x_16594) ;  /* 0x0000000c00307947 */ /* 0x000fea0003800000 */
.L_x_16590:
        /* <DEDUP_REMOVED lines=10> */
.L_x_16598:
[----:B------:R-:W2:Y:S02]  /*3050*/  LDG.E.U16 R4, desc[UR36][R6.64] ;  /* 0x0000002406047981 */ /* 0x000ea4000c1e1500 */
[----:B--2---:R-:W-:-:S06]  /*3060*/  HADD2.F32 R4, -RZ, R4.H0_H0 ;  /* 0x20000004ff047230 */ /* 0x004fcc0000004100 */
[----:B------:R-:W0:Y:S02]  /*3070*/  F2I.S64.TRUNC R4, R4 ;  /* 0x0000000400047311 */ /* 0x000e24000020d900 */
[----:B0-----:R-:W-:Y:S01]  /*3080*/  PRMT R22, R4, 0x7610, R22 ;  /* 0x0000761004167816 */ /* 0x001fe20000000016 */
[----:B------:R-:W-:Y:S06]  /*3090*/  BRA `(.L_x_16594) ;  /* 0x0000000800f47947 */ /* 0x000fec0003800000 */
.L_x_16597:
        /* <DEDUP_REMOVED lines=10> */
.L_x_16600:
[----:B------:R-:W2:Y:S02]  /*3140*/  LDG.E.U16 R6, desc[UR36][R6.64] ;  /* 0x0000002406067981 */ /* 0x000ea4000c1e1500 */
[----:B--2---:R-:W-:-:S06]  /*3150*/  HADD2.F32 R4, -RZ, R6.H0_H0 ;  /* 0x20000006ff047230 */ /* 0x004fcc0000004100 */
[----:B------:R-:W0:Y:S02]  /*3160*/  F2I.S64.TRUNC R4, R4 ;  /* 0x0000000400047311 */ /* 0x000e24000020d900 */
[----:B0-----:R-:W-:Y:S01]  /*3170*/  PRMT R22, R4, 0x7610, R22 ;  /* 0x0000761004167816 */ /* 0x001fe20000000016 */
[----:B------:R-:W-:Y:S06]  /*3180*/  BRA `(.L_x_16594) ;  /* 0x0000000800b87947 */ /* 0x000fec0003800000 */
.L_x_16599:
[----:B------:R-:W2:Y:S02]  /*3190*/  LDG.E.64 R4, desc[UR36][R6.64] ;  /* 0x0000002406047981 */ /* 0x000ea4000c1e1b00 */
[----:B--2---:R-:W0:Y:S02]  /*31a0*/  F2I.S64.F64.TRUNC R4, R4 ;  /* 0x0000000400047311 */ /* 0x004e24000030d900 */
[----:B0-----:R-:W-:Y:S01]  /*31b0*/  PRMT R22, R4, 0x7610, R22 ;  /* 0x0000761004167816 */ /* 0x001fe20000000016 */
[----:B------:R-:W-:Y:S06]  /*31c0*/  BRA `(.L_x_16594) ;  /* 0x0000000800a87947 */ /* 0x000fec0003800000 */
.L_x_16589:
        /* <DEDUP_REMOVED lines=12> */
.L_x_16603:
[----:B------:R-:W2:Y:S02]  /*3290*/  LDG.E.64 R6, desc[UR36][R6.64] ;  /* 0x0000002406067981 */ /* 0x000ea4000c1e1b00 */
[----:B--2---:R-:W0:Y:S02]  /*32a0*/  F2I.S64.F64.TRUNC R4, R6 ;  /* 0x0000000600047311 */ /* 0x004e24000030d900 */
[----:B0-----:R-:W-:Y:S01]  /*32b0*/  PRMT R22, R4, 0x7610, R22 ;  /* 0x0000761004167816 */ /* 0x001fe20000000016 */
[----:B------:R-:W-:Y:S06]  /*32c0*/  BRA `(.L_x_16594) ;  /* 0x0000000800687947 */ /* 0x000fec0003800000 */
.L_x_16602:
        /* <DEDUP_REMOVED lines=27> */
.L_x_16605:
        /* <DEDUP_REMOVED lines=15> */
.L_x_16604:
[----:B------:R-:W2:Y:S02]  /*3570*/  LDG.E.U16 R4, desc[UR36][R6.64] ;  /* 0x0000002406047981 */ /* 0x000ea4000c1e1500 */
[----:B--2---:R-:W-:-:S06]  /*3580*/  IMAD.U32 R4, R4, 0x10000, RZ ;  /* 0x0001000004047824 */ /* 0x004fcc00078e00ff */
[----:B------:R-:W0:Y:S02]  /*3590*/  F2I.S64.TRUNC R4, R4 ;  /* 0x0000000400047311 */ /* 0x000e24000020d900 */
[----:B0-----:R-:W-:Y:S01]  /*35a0*/  PRMT R22, R4, 0x7610, R22 ;  /* 0x0000761004167816 */ /* 0x001fe20000000016 */
[----:B------:R-:W-:Y:S06]  /*35b0*/  BRA `(.L_x_16594) ;  /* 0x0000000400ac7947 */ /* 0x000fec0003800000 */
.L_x_16601:
        /* <DEDUP_REMOVED lines=10> */
.L_x_16608:
        /* <DEDUP_REMOVED lines=21> */
.L_x_16612:
[----:B------:R-:W-:Y:S05]  /*37b0*/  BSYNC.RECONVERGENT B1 ;  /* 0x0000000000017941 */ /* 0x000fea0003800200 */
.L_x_16611:
[----:B------:R-:W-:Y:S01]  /*37c0*/  IMAD.SHL.U32 R0, R0, 0x100000, RZ ;  /* 0x0010000000007824 */ /* 0x000fe200078e00ff */
[----:B------:R-:W-:-:S04]  /*37d0*/  LEA R3, R3, 0x3b800000, 0x17 ;  /* 0x3b80000003037811 */ /* 0x000fc800078eb8ff */
[----:B------:R-:W-:-:S07]  /*37e0*/  LOP3.LUT R4, R3, R0, R7, 0xfe, !PT ;  /* 0x0000000003047212 */ /* 0x000fce00078efe07 */
.L_x_16610:
[----:B------:R-:W-:Y:S05]  /*37f0*/  BSYNC.RECONVERGENT B0 ;  /* 0x0000000000007941 */ /* 0x000fea0003800200 */
.L_x_16609:
[----:B------:R-:W0:Y:S02]  /*3800*/  F2I.S64.TRUNC R4, R4 ;  /* 0x0000000400047311 */ /* 0x000e24000020d900 */
[----:B0-----:R-:W-:Y:S01]  /*3810*/  PRMT R22, R4, 0x7610, R22 ;  /* 0x0000761004167816 */ /* 0x001fe20000000016 */
[----:B------:R-:W-:Y:S06]  /*3820*/  BRA `(.L_x_16594) ;  /* 0x0000000400107947 */ /* 0x000fec0003800000 */
.L_x_16607:
        /* <DEDUP_REMOVED lines=21> */
.L_x_16616:
[----:B------:R-:W-:Y:S05]  /*3980*/  BSYNC.RECONVERGENT B1 ;  /* 0x0000000000017941 */ /* 0x000fea0003800200 */
.L_x_16615:
[----:B------:R-:W-:Y:S01]  /*3990*/  IMAD.SHL.U32 R0, R0, 0x200000, RZ ;  /* 0x0020000000007824 */ /* 0x000fe200078e00ff */
[----:B------:R-:W-:-:S04]  /*39a0*/  LEA R3, R3, 0x37800000, 0x17 ;  /* 0x3780000003037811 */ /* 0x000fc800078eb8ff */
[----:B------:R-:W-:-:S07]  /*39b0*/  LOP3.LUT R4, R3, R0, R7, 0xfe, !PT ;  /* 0x0000000003047212 */ /* 0x000fce00078efe07 */
.L_x_16614:
[----:B------:R-:W-:Y:S05]  /*39c0*/  BSYNC.RECONVERGENT B0 ;  /* 0x0000000000007941 */ /* 0x000fea0003800200 */
.L_x_16613:
[----:B------:R-:W0:Y:S02]  /*39d0*/  F2I.S64.TRUNC R4, R4 ;  /* 0x0000000400047311 */ /* 0x000e24000020d900 */
[----:B0-----:R-:W-:Y:S01]  /*39e0*/  PRMT R22, R4, 0x7610, R22 ;  /* 0x0000761004167816 */ /* 0x001fe20000000016 */
[----:B------:R-:W-:Y:S06]  /*39f0*/  BRA `(.L_x_16594) ;  /* 0x00000000009c7947 */ /* 0x000fec0003800000 */
.L_x_16606:
        /* <DEDUP_REMOVED lines=14> */
.L_x_16620:
[----:B------:R-:W-:Y:S05]  /*3ae0*/  BSYNC.RECONVERGENT B0 ;  /* 0x0000000000007941 */ /* 0x000fea0003800200 */
.L_x_16619:
[----:B------:R-:W0:Y:S02]  /*3af0*/  F2I.S64.TRUNC R4, R4 ;  /* 0x0000000400047311 */ /* 0x000e24000020d900 */
[----:B0-----:R-:W-:Y:S01]  /*3b00*/  PRMT R22, R4, 0x7610, R22 ;  /* 0x0000761004167816 */ /* 0x001fe20000000016 */
[----:B------:R-:W-:Y:S06]  /*3b10*/  BRA `(.L_x_16594) ;  /* 0x0000000000547947 */ /* 0x000fec0003800000 */
.L_x_16593:
        /* <DEDUP_REMOVED lines=16> */
.L_x_16621:
[----:B------:R-:W-:Y:S01]  /*3c20*/  PRMT R22, RZ, 0x7610, R22 ;  /* 0x00007610ff167816 */ /* 0x000fe20000000016 */
[----:B------:R-:W-:Y:S06]  /*3c30*/  BRA `(.L_x_16594) ;  /* 0x00000000000c7947 */ /* 0x000fec0003800000 */
.L_x_16618:
[----:B------:R1:W5:Y:S01]  /*3c40*/  LDG.E.U8 R22, desc[UR36][R6.64] ;  /* 0x0000002406167981 */ /* 0x000362000c1e1100 */
[----:B------:R-:W-:Y:S05]  /*3c50*/  BRA `(.L_x_16594) ;  /* 0x0000000000047947 */ /* 0x000fea0003800000 */
.L_x_16617:
[----:B------:R2:W5:Y:S02]  /*3c60*/  LDG.E.U8 R22, desc[UR36][R6.64] ;  /* 0x0000002406167981 */ /* 0x000564000c1e1100 */
.L_x_16594:
[----:B------:R-:W-:-:S07]  /*3c70*/  VIADD R27, R27, 0x80 ;  /* 0x000000801b1b7836 */ /* 0x000fce0000000000 */
.L_x_16555:
[----:B------:R-:W-:Y:S05]  /*3c80*/  BSYNC.RECONVERGENT B6 ;  /* 0x0000000000067941 */ /* 0x000fea0003800200 */
.L_x_16554:
        /* <DEDUP_REMOVED lines=24> */
.L_x_16627:
[----:B------:R3:W5:Y:S01]  /*3e10*/  LDG.E.U8 R23, desc[UR36][R6.64] ;  /* 0x0000002406177981 */ /* 0x000762000c1e1100 */
[----:B------:R-:W-:Y:S05]  /*3e20*/  BRA `(.L_x_16629) ;  /* 0x0000000c00607947 */ /* 0x000fea0003800000 */
.L_x_16626:
        /* <DEDUP_REMOVED lines=8> */
.L_x_16631:
[----:B------:R0:W5:Y:S01]  /*3eb0*/  LDG.E.U8 R23, desc[UR36][R6.64] ;  /* 0x0000002406177981 */ /* 0x000162000c1e1100 */
[----:B------:R-:W-:Y:S05]  /*3ec0*/  BRA `(.L_x_16629) ;  /* 0x0000000c00387947 */ /* 0x000fea0003800000 */
.L_x_16630:
[----:B------:R0:W5:Y:S01]  /*3ed0*/  LDG.E.U16 R23, desc[UR36][R6.64] ;  /* 0x0000002406177981 */ /* 0x000162000c1e1500 */
[----:B------:R-:W-:Y:S05]  /*3ee0*/  BRA `(.L_x_16629) ;  /* 0x0000000c00307947 */ /* 0x000fea0003800000 */
.L_x_16625:
        /* <DEDUP_REMOVED lines=10> */
.L_x_16633:
[----:B------:R-:W2:Y:S02]  /*3f90*/  LDG.E.U16 R4, desc[UR36][R6.64] ;  /* 0x0000002406047981 */ /* 0x000ea4000c1e1500 */
[----:B--2---:R-:W-:-:S06]  /*3fa0*/  HADD2.F32 R4, -RZ, R4.H0_H0 ;  /* 0x20000004ff047230 */ /* 0x004fcc0000004100 */
[----:B------:R-:W0:Y:S02]  /*3fb0*/  F2I.S64.TRUNC R4, R4 ;  /* 0x0000000400047311 */ /* 0x000e24000020d900 */
[----:B0-----:R-:W-:Y:S01]  /*3fc0*/  PRMT R23, R4, 0x7610, R23 ;  /* 0x0000761004177816 */ /* 0x001fe20000000017 */
[----:B------:R-:W-:Y:S06]  /*3fd0*/  BRA `(.L_x_16629) ;  /* 0x0000000800f47947 */ /* 0x000fec0003800000 */
.L_x_16632:
        /* <DEDUP_REMOVED lines=10> */
.L_x_16635:
[----:B------:R-:W2:Y:S02]  /*4080*/  LDG.E.U16 R6, desc[UR36][R6.64] ;  /* 0x0000002406067981 */ /* 0x000ea4000c1e1500 */
[----:B--2---:R-:W-:-:S06]  /*4090*/  HADD2.F32 R4, -RZ, R6.H0_H0 ;  /* 0x20000006ff047230 */ /* 0x004fcc0000004100 */
[----:B------:R-:W0:Y:S02]  /*40a0*/  F2I.S64.TRUNC R4, R4 ;  /* 0x0000000400047311 */ /* 0x000e24000020d900 */
[----:B0-----:R-:W-:Y:S01]  /*40b0*/  PRMT R23, R4, 0x7610, R23 ;  /* 0x0000761004177816 */ /* 0x001fe20000000017 */
[----:B------:R-:W-:Y:S06]  /*40c0*/  BRA `(.L_x_16629) ;  /* 0x0000000800b87947 */ /* 0x000fec0003800000 */
.L_x_16634:
[----:B------:R-:W2:Y:S02]  /*40d0*/  LDG.E.64 R4, desc[UR36][R6.64] ;  /* 0x0000002406047981 */ /* 0x000ea4000c1e1b00 */
[----:B--2---:R-:W0:Y:S02]  /*40e0*/  F2I.S64.F64.TRUNC R4, R4 ;  /* 0x0000000400047311 */ /* 0x004e24000030d900 */
[----:B0-----:R-:W-:Y:S01]  /*40f0*/  PRMT R23, R4, 0x7610, R23 ;  /* 0x0000761004177816 */ /* 0x001fe20000000017 */
[----:B------:R-:W-:Y:S06]  /*4100*/  BRA `(.L_x_16629) ;  /* 0x0000000800a87947 */ /* 0x000fec0003800000 */
.L_x_16624:
        /* <DEDUP_REMOVED lines=12> */
.L_x_16638:
[----:B------:R-:W2:Y:S02]  /*41d0*/  LDG.E.64 R6, desc[UR36][R6.64] ;  /* 0x0000002406067981 */ /* 0x000ea4000c1e1b00 */
[----:B--2---:R-:W0:Y:S02]  /*41e0*/  F2I.S64.F64.TRUNC R4, R6 ;  /* 0x0000000600047311 */ /* 0x004e24000030d900 */
[----:B0-----:R-:W-:Y:S01]  /*41f0*/  PRMT R23, R4, 0x7610, R23 ;  /* 0x0000761004177816 */ /* 0x001fe20000000017 */
[----:B------:R-:W-:Y:S06]  /*4200*/  BRA `(.L_x_16629) ;  /* 0x0000000800687947 */ /* 0x000fec0003800000 */
.L_x_16637:
        /* <DEDUP_REMOVED lines=27> */
.L_x_16640:
        /* <DEDUP_REMOVED lines=15> */
.L_x_16639:
[----:B------:R-:W2:Y:S02]  /*44b0*/  LDG.E.U16 R4, desc[UR36][R6.64] ;  /* 0x0000002406047981 */ /* 0x000ea4000c1e1500 */
[----:B--2---:R-:W-:-:S06]  /*44c0*/  IMAD.U32 R4, R4, 0x10000, RZ ;  /* 0x0001000004047824 */ /* 0x004fcc00078e00ff */
[----:B------:R-:W0:Y:S02]  /*44d0*/  F2I.S64.TRUNC R4, R4 ;  /* 0x0000000400047311 */ /* 0x000e24000020d900 */
[----:B0-----:R-:W-:Y:S01]  /*44e0*/  PRMT R23, R4, 0x7610, R23 ;  /* 0x0000761004177816 */ /* 0x001fe20000000017 */
[----:B------:R-:W-:Y:S06]  /*44f0*/  BRA `(.L_x_16629) ;  /* 0x0000000400ac7947 */ /* 0x000fec0003800000 */
.L_x_16636:
        /* <DEDUP_REMOVED lines=10> */
.L_x_16643:
        /* <DEDUP_REMOVED lines=21> */
.L_x_16647:
[----:B------:R-:W-:Y:S05]  /*46f0*/  BSYNC.RECONVERGENT B1 ;  /* 0x0000000000017941 */ /* 0x000fea0003800200 */
.L_x_16646:
[----:B------:R-:W-:Y:S01]  /*4700*/  IMAD.SHL.U32 R0, R0, 0x100000, RZ ;  /* 0x0010000000007824 */ /* 0x000fe200078e00ff */
[----:B------:R-:W-:-:S04]  /*4710*/  LEA R3, R3, 0x3b800000, 0x17 ;  /* 0x3b80000003037811 */ /* 0x000fc800078eb8ff */
[----:B------:R-:W-:-:S07]  /*4720*/  LOP3.LUT R4, R3, R0, R7, 0xfe, !PT ;  /* 0x0000000003047212 */ /* 0x000fce00078efe07 */
.L_x_16645:
[----:B------:R-:W-:Y:S05]  /*4730*/  BSYNC.RECONVERGENT B0 ;  /* 0x0000000000007941 */ /* 0x000fea0003800200 */
.L_x_16644:
[----:B------:R-:W0:Y:S02]  /*4740*/  F2I.S64.TRUNC R4, R4 ;  /* 0x0000000400047311 */ /* 0x000e24000020d900 */
[----:B0-----:R-:W-:Y:S01]  /*4750*/  PRMT R23, R4, 0x7610, R23 ;  /* 0x0000761004177816 */ /* 0x001fe20000000017 */
[----:B------:R-:W-:Y:S06]  /*4760*/  BRA `(.L_x_16629) ;  /* 0x0000000400107947 */ /* 0x000fec0003800000 */
.L_x_16642:
        /* <DEDUP_REMOVED lines=21> */
.L_x_16651:
[----:B------:R-:W-:Y:S05]  /*48c0*/  BSYNC.RECONVERGENT B1 ;  /* 0x0000000000017941 */ /* 0x000fea0003800200 */
.L_x_16650:
[----:B------:R-:W-:Y:S01]  /*48d0*/  IMAD.SHL.U32 R0, R0, 0x200000, RZ ;  /* 0x0020000000007824 */ /* 0x000fe200078e00ff */
[----:B------:R-:W-:-:S04]  /*48e0*/  LEA R3, R3, 0x37800000, 0x17 ;  /* 0x3780000003037811 */ /* 0x000fc800078eb8ff */
[----:B------:R-:W-:-:S07]  /*48f0*/  LOP3.LUT R4, R3, R0, R7, 0xfe, !PT ;  /* 0x0000000003047212 */ /* 0x000fce00078efe07 */
.L_x_16649:
[----:B------:R-:W-:Y:S05]  /*4900*/  BSYNC.RECONVERGENT B0 ;  /* 0x0000000000007941 */ /* 0x000fea0003800200 */
.L_x_16648:
[----:B------:R-:W0:Y:S02]  /*4910*/  F2I.S64.TRUNC R4, R4 ;  /* 0x0000000400047311 */ /* 0x000e24000020d900 */
[----:B0-----:R-:W-:Y:S01]  /*4920*/  PRMT R23, R4, 0x7610, R23 ;  /* 0x0000761004177816 */ /* 0x001fe20000000017 */
[----:B------:R-:W-:Y:S06]  /*4930*/  BRA `(.L_x_16629) ;  /* 0x00000000009c7947 */ /* 0x000fec0003800000 */
.L_x_16641:
        /* <DEDUP_REMOVED lines=14> */
.L_x_16655:
[----:B------:R-:W-:Y:S05]  /*4a20*/  BSYNC.RECONVERGENT B0 ;  /* 0x0000000000007941 */ /* 0x000fea0003800200 */
.L_x_16654:
[----:B------:R-:W0:Y:S02]  /*4a30*/  F2I.S64.TRUNC R4, R4 ;  /* 0x0000000400047311 */ /* 0x000e24000020d900 */
[----:B0-----:R-:W-:Y:S01]  /*4a40*/  PRMT R23, R4, 0x7610, R23 ;  /* 0x0000761004177816 */ /* 0x001fe20000000017 */
[----:B------:R-:W-:Y:S06]  /*4a50*/  BRA `(.L_x_16629) ;  /* 0x0000000000547947 */ /* 0x000fec0003800000 */
.L_x_16628:
        /* <DEDUP_REMOVED lines=16> */
.L_x_16656:
[----:B------:R-:W-:Y:S01]  /*4b60*/  PRMT R23, RZ, 0x7610, R23 ;  /* 0x00007610ff177816 */ /* 0x000fe20000000017 */
[----:B------:R-:W-:Y:S06]  /*4b70*/  BRA `(.L_x_16629) ;  /* 0x00000000000c7947 */ /* 0x000fec0003800000 */
.L_x_16653:
[----:B------:R1:W5:Y:S01]  /*4b80*/  LDG.E.U8 R23, desc[UR36][R6.64] ;  /* 0x0000002406177981 */ /* 0x000362000c1e1100 */
[----:B------:R-:W-:Y:S05]  /*4b90*/  BRA `(.L_x_16629) ;  /* 0x0000000000047947 */ /* 0x000fea0003800000 */
.L_x_16652:
[----:B------:R2:W5:Y:S02]  /*4ba0*/  LDG.E.U8 R23, desc[UR36][R6.64] ;  /* 0x0000002406177981 */ /* 0x000564000c1e1100 */
.L_x_16629:
        /* <DEDUP_REMOVED lines=18> */
.L_x_16660:
[----:B------:R0:W5:Y:S01]  /*4cd0*/  LDG.E.U8 R24, desc[UR36][R6.64] ;  /* 0x0000002406187981 */ /* 0x000162000c1e1100 */
[----:B------:R-:W-:Y:S05]  /*4ce0*/  BRA `(.L_x_16662) ;  /* 0x0000000c00607947 */ /* 0x000fea0003800000 */
.L_x_16659:
        /* <DEDUP_REMOVED lines=8> */
.L_x_16664:
[----:B------:R4:W5:Y:S01]  /*4d70*/  LDG.E.U8 R24, desc[UR36][R6.64] ;  /* 0x0000002406187981 */ /* 0x000962000c1e1100 */
[----:B------:R-:W-:Y:S05]  /*4d80*/  BRA `(.L_x_16662) ;  /* 0x0000000c00387947 */ /* 0x000fea0003800000 */
.L_x_16663:
[----:B------:R3:W5:Y:S01]  /*4d90*/  LDG.E.U16 R24, desc[UR36][R6.64] ;  /* 0x0000002406187981 */ /* 0x000762000c1e1500 */
[----:B------:R-:W-:Y:S05]  /*4da0*/  BRA `(.L_x_16662) ;  /* 0x0000000c00307947 */ /* 0x000fea0003800000 */
.L_x_16658:
        /* <DEDUP_REMOVED lines=10> */
.L_x_16666:
[----:B------:R-:W2:Y:S02]  /*4e50*/  LDG.E.U16 R4, desc[UR36][R6.64] ;  /* 0x0000002406047981 */ /* 0x000ea4000c1e1500 */
[----:B--2---:R-:W-:-:S06]  /*4e60*/  HADD2.F32 R4, -RZ, R4.H0_H0 ;  /* 0x20000004ff047230 */ /* 0x004fcc0000004100 */
[----:B------:R-:W0:Y:S02]  /*4e70*/  F2I.S64.TRUNC R4, R4 ;  /* 0x0000000400047311 */ /* 0x000e24000020d900 */
[----:B0-----:R-:W-:Y:S01]  /*4e80*/  PRMT R24, R4, 0x7610, R24 ;  /* 0x0000761004187816 */ /* 0x001fe20000000018 */
[----:B------:R-:W-:Y:S06]  /*4e90*/  BRA `(.L_x_16662) ;  /* 0x0000000800f47947 */ /* 0x000fec0003800000 */
.L_x_16665:
        /* <DEDUP_REMOVED lines=10> */
.L_x_16668:
[----:B------:R-:W2:Y:S02]  /*4f40*/  LDG.E.U16 R6, desc[UR36][R6.64] ;  /* 0x0000002406067981 */ /* 0x000ea4000c1e1500 */
[----:B--2---:R-:W-:-:S06]  /*4f50*/  HADD2.F32 R4, -RZ, R6.H0_H0 ;  /* 0x20000006ff047230 */ /* 0x004fcc0000004100 */
[----:B------:R-:W0:Y:S02]  /*4f60*/  F2I.S64.TRUNC R4, R4 ;  /* 0x0000000400047311 */ /* 0x000e24000020d900 */
[----:B0-----:R-:W-:Y:S01]  /*4f70*/  PRMT R24, R4, 0x7610, R24 ;  /* 0x0000761004187816 */ /* 0x001fe20000000018 */
[----:B------:R-:W-:Y:S06]  /*4f80*/  BRA `(.L_x_16662) ;  /* 0x0000000800b87947 */ /* 0x000fec0003800000 */
.L_x_16667:
[----:B------:R-:W2:Y:S02]  /*4f90*/  LDG.E.64 R4, desc[UR36][R6.64] ;  /* 0x0000002406047981 */ /* 0x000ea4000c1e1b00 */
[----:B--2---:R-:W0:Y:S02]  /*4fa0*/  F2I.S64.F64.TRUNC R4, R4 ;  /* 0x0000000400047311 */ /* 0x004e24000030d900 */
[----:B0-----:R-:W-:Y:S01]  /*4fb0*/  PRMT R24, R4, 0x7610, R24 ;  /* 0x0000761004187816 */ /* 0x001fe20000000018 */
[----:B------:R-:W-:Y:S06]  /*4fc0*/  BRA `(.L_x_16662) ;  /* 0x0000000800a87947 */ /* 0x000fec0003800000 */
.L_x_16657:
        /* <DEDUP_REMOVED lines=12> */
.L_x_16671:
[----:B------:R-:W2:Y:S02]  /*5090*/  LDG.E.64 R6, desc[UR36][R6.64] ;  /* 0x0000002406067981 */ /* 0x000ea4000c1e1b00 */
[----:B--2---:R-:W0:Y:S02]  /*50a0*/  F2I.S64.F64.TRUNC R4, R6 ;  /* 0x0000000600047311 */ /* 0x004e24000030d900 */
[----:B0-----:R-:W-:Y:S01]  /*50b0*/  PRMT R24, R4, 0x7610, R24 ;  /* 0x0000761004187816 */ /* 0x001fe20000000018 */
[----:B------:R-:W-:Y:S06]  /*50c0*/  BRA `(.L_x_16662) ;  /* 0x0000000800687947 */ /* 0x000fec0003800000 */
.L_x_16670:
        /* <DEDUP_REMOVED lines=27> */
.L_x_16673:
        /* <DEDUP_REMOVED lines=15> */
.L_x_16672:
[----:B------:R-:W2:Y:S02]  /*5370*/  LDG.E.U16 R4, desc[UR36][R6.64] ;  /* 0x0000002406047981 */ /* 0x000ea4000c1e1500 */
[----:B--2---:R-:W-:-:S06]  /*5380*/  IMAD.U32 R4, R4, 0x10000, RZ ;  /* 0x0001000004047824 */ /* 0x004fcc00078e00ff */
[----:B------:R-:W0:Y:S02]  /*5390*/  F2I.S64.TRUNC R4, R4 ;  /* 0x0000000400047311 */ /* 0x000e24000020d900 */
[----:B0-----:R-:W-:Y:S01]  /*53a0*/  PRMT R24, R4, 0x7610, R24 ;  /* 0x0000761004187816 */ /* 0x001fe20000000018 */
[----:B------:R-:W-:Y:S06]  /*53b0*/  BRA `(.L_x_16662) ;  /* 0x0000000400ac7947 */ /* 0x000fec0003800000 */
.L_x_16669:
        /* <DEDUP_REMOVED lines=10> */
.L_x_16676:
        /* <DEDUP_REMOVED lines=21> */
.L_x_16680:
[----:B------:R-:W-:Y:S05]  /*55b0*/  BSYNC.RECONVERGENT B1 ;  /* 0x0000000000017941 */ /* 0x000fea0003800200 */
.L_x_16679:
[----:B------:R-:W-:Y:S01]  /*55c0*/  IMAD.SHL.U32 R0, R0, 0x100000, RZ ;  /* 0x0010000000007824 */ /* 0x000fe200078e00ff */
[----:B------:R-:W-:-:S04]  /*55d0*/  LEA R3, R3, 0x3b800000, 0x17 ;  /* 0x3b80000003037811 */ /* 0x000fc800078eb8ff */
[----:B------:R-:W-:-:S07]  /*55e0*/  LOP3.LUT R4, R3, R0, R7, 0xfe, !PT ;  /* 0x0000000003047212 */ /* 0x000fce00078efe07 */
.L_x_16678:
[----:B------:R-:W-:Y:S05]  /*55f0*/  BSYNC.RECONVERGENT B0 ;  /* 0x0000000000007941 */ /* 0x000fea0003800200 */
.L_x_16677:
[----:B------:R-:W0:Y:S02]  /*5600*/  F2I.S64.TRUNC R4, R4 ;  /* 0x0000000400047311 */ /* 0x000e24000020d900 */
[----:B0-----:R-:W-:Y:S01]  /*5610*/  PRMT R24, R4, 0x7610, R24 ;  /* 0x0000761004187816 */ /* 0x001fe20000000018 */
[----:B------:R-:W-:Y:S06]  /*5620*/  BRA `(.L_x_16662) ;  /* 0x0000000400107947 */ /* 0x000fec0003800000 */
.L_x_16675:
        /* <DEDUP_REMOVED lines=21> */
.L_x_16684:
[----:B------:R-:W-:Y:S05]  /*5780*/  BSYNC.RECONVERGENT B1 ;  /* 0x0000000000017941 */ /* 0x000fea0003800200 */
.L_x_16683:
[----:B------:R-:W-:Y:S01]  /*5790*/  IMAD.SHL.U32 R0, R0, 0x200000, RZ ;  /* 0x0020000000007824 */ /* 0x000fe200078e00ff */
[----:B------:R-:W-:-:S04]  /*57a0*/  LEA R3, R3, 0x37800000, 0x17 ;  /* 0x3780000003037811 */ /* 0x000fc800078eb8ff */
[----:B------:R-:W-:-:S07]  /*57b0*/  LOP3.LUT R4, R3, R0, R7, 0xfe, !PT ;  /* 0x0000000003047212 */ /* 0x000fce00078efe07 */
.L_x_16682:
[----:B------:R-:W-:Y:S05]  /*57c0*/  BSYNC.RECONVERGENT B0 ;  /* 0x0000000000007941 */ /* 0x000fea0003800200 */
.L_x_16681:
[----:B------:R-:W0:Y:S02]  /*57d0*/  F2I.S64.TRUNC R4, R4 ;  /* 0x0000000400047311 */ /* 0x000e24000020d900 */
[----:B0-----:R-:W-:Y:S01]  /*57e0*/  PRMT R24, R4, 0x7610, R24 ;  /* 0x0000761004187816 */ /* 0x001fe20000000018 */
[----:B------:R-:W-:Y:S06]  /*57f0*/  BRA `(.L_x_16662) ;  /* 0x00000000009c7947 */ /* 0x000fec0003800000 */
.L_x_16674:
        /* <DEDUP_REMOVED lines=14> */
.L_x_16688:
[----:B------:R-:W-:Y:S05]  /*58e0*/  BSYNC.RECONVERGENT B0 ;  /* 0x0000000000007941 */ /* 0x000fea0003800200 */
.L_x_16687:
[----:B------:R-:W0:Y:S02]  /*58f0*/  F2I.S64.TRUNC R4, R4 ;  /* 0x0000000400047311 */ /* 0x000e24000020d900 */
[----:B0-----:R-:W-:Y:S01]  /*5900*/  PRMT R24, R4, 0x7610, R24 ;  /* 0x0000761004187816 */ /* 0x001fe20000000018 */
[----:B------:R-:W-:Y:S06]  /*5910*/  BRA `(.L_x_16662) ;  /* 0x0000000000547947 */ /* 0x000fec0003800000 */
.L_x_16661:
        /* <DEDUP_REMOVED lines=16> */
.L_x_16689:
[----:B------:R-:W-:Y:S01]  /*5a20*/  PRMT R24, RZ, 0x7610, R24 ;  /* 0x00007610ff187816 */ /* 0x000fe20000000018 */
[----:B------:R-:W-:Y:S06]  /*5a30*/  BRA `(.L_x_16662) ;  /* 0x00000000000c7947 */ /* 0x000fec0003800000 */
.L_x_16686:
[----:B------:R1:W5:Y:S01]  /*5a40*/  LDG.E.U8 R24, desc[UR36][R6.64] ;  /* 0x0000002406187981 */ /* 0x000362000c1e1100 */
[----:B------:R-:W-:Y:S05]  /*5a50*/  BRA `(.L_x_16662) ;  /* 0x0000000000047947 */ /* 0x000fea0003800000 */
.L_x_16685:
[----:B------:R2:W5:Y:S02]  /*5a60*/  LDG.E.U8 R24, desc[UR36][R6.64] ;  /* 0x0000002406187981 */ /* 0x000564000c1e1100 */
.L_x_16662:
[----:B------:R-:W-:-:S07]  /*5a70*/  VIADD R27, R27, 0x80 ;  /* 0x000000801b1b7836 */ /* 0x000fce0000000000 */
.L_x_16623:
[----:B------:R-:W-:Y:S05]  /*5a80*/  BSYNC.RECONVERGENT B6 ;  /* 0x0000000000067941 */ /* 0x000fea0003800200 */
.L_x_16622:
[----:B------:R-:W-:Y:S01]  /*5a90*/  ISETP.GE.AND P0, PT, R27, R28, PT ;  /* 0x0000001c1b00720c */ /* 0x000fe20003f06270 */
[----:B------:R-:W-:Y:S01]  /*5aa0*/  BSSY.RECONVERGENT B6, `(.L_x_16690) ;  /* 0x00001dd000067945 */ /* 0x000fe20003800200 */
[----:B------:R-:W-:Y:S02]  /*5ab0*/  PRMT R25, RZ, 0x7610, R25 ;  /* 0x00007610ff197816 */ /* 0x000fe40000000019 */
[----:B------:R-:W-:-:S09]  /*5ac0*/  PRMT R26, RZ, 0x7610, R26 ;  /* 0x00007610ff1a7816 */ /* 0x000fd2000000001a */
[----:B------:R-:W-:Y:S05]  /*5ad0*/  @P0 BRA `(.L_x_16691) ;  /* 0x0000001c00640947 */ /* 0x000fea0003800000 */
[----:B------:R-:W0:Y:S01]  /*5ae0*/  LDC.64 R4, c[0x0][0x390] ;  /* 0x0000e400ff047b82 */ /* 0x000e220000000a00 */
[----:B------:R-:W0:Y:S01]  /*5af0*/  LDCU UR5, c[0x0][0x3a8] ;  /* 0x00007500ff0577ac */ /* 0x000e220008000800 */
[----:B------:R-:W-:Y:S01]  /*5b00*/  IMAD R27, R2, 0x200, R27 ;  /* 0x00000200021b7824 */ /* 0x000fe200078e021b */
[----:B------:R-:W-:-:S04]  /*5b10*/  UPRMT UR4, UR38, 0x9910, URZ ;  /* 0x0000991026047896 */ /* 0x000fc800080000ff */
[----:B------:R-:W-:Y:S01]  /*5b20*/  UISETP.GT.AND UP0, UPT, UR4, 0x9, UPT ;  /* 0x000000090400788c */ /* 0x000fe2000bf04270 */
[----:B01234-:R-:W-:-:S05]  /*5b30*/  IMAD R7, R27, UR5, RZ ;  /* 0x000000051b077c24 */ /* 0x01ffca000f8e02ff */
[----:B------:R-:W-:-:S05]  /*5b40*/  IADD3 R6, P0, PT, R7, R4, RZ ;  /* 0x0000000407067210 */ /* 0x000fca0007f1e0ff */
        /* <DEDUP_REMOVED lines=12> */
.L_x_16695:
[----:B------:R0:W5:Y:S01]  /*5c10*/  LDG.E.U8 R26, desc[UR36][R6.64] ;  /* 0x00000024061a7981 */ /* 0x000162000c1e1100 */
[----:B------:R-:W-:Y:S05]  /*5c20*/  BRA `(.L_x_16697) ;  /* 0x0000000c00607947 */ /* 0x000fea0003800000 */
.L_x_16694:
        /* <DEDUP_REMOVED lines=8> */
.L_x_16699:
[----:B------:R3:W5:Y:S01]  /*5cb0*/  LDG.E.U8 R26, desc[UR36][R6.64] ;  /* 0x00000024061a7981 */ /* 0x000762000c1e1100 */
[----:B------:R-:W-:Y:S05]  /*5cc0*/  BRA `(.L_x_16697) ;  /* 0x0000000c00387947 */ /* 0x000fea0003800000 */
.L_x_16698:
[----:B------:R2:W5:Y:S01]  /*5cd0*/  LDG.E.U16 R26, desc[UR36][R6.64] ;  /* 0x00000024061a7981 */ /* 0x000562000c1e1500 */
[----:B------:R-:W-:Y:S05]  /*5ce0*/  BRA `(.L_x_16697) ;  /* 0x0000000c00307947 */ /* 0x000fea0003800000 */
.L_x_16693:
        /* <DEDUP_REMOVED lines=10> */
.L_x_16701:
[----:B------:R-:W2:Y:S02]  /*5d90*/  LDG.E.U16 R4, desc[UR36][R6.64] ;  /* 0x0000002406047981 */ /* 0x000ea4000c1e1500 */
[----:B--2---:R-:W-:-:S06]  /*5da0*/  HADD2.F32 R4, -RZ, R4.H0_H0 ;  /* 0x20000004ff047230 */ /* 0x004fcc0000004100 */
[----:B------:R-:W0:Y:S02]  /*5db0*/  F2I.S64.TRUNC R4, R4 ;  /* 0x0000000400047311 */ /* 0x000e24000020d900 */
[----:B0-----:R-:W-:Y:S01]  /*5dc0*/  PRMT R26, R4, 0x7610, R26 ;  /* 0x00007610041a7816 */ /* 0x001fe2000000001a */
[----:B------:R-:W-:Y:S06]  /*5dd0*/  BRA `(.L_x_16697) ;  /* 0x0000000800f47947 */ /* 0x000fec0003800000 */
.L_x_16700:
        /* <DEDUP_REMOVED lines=10> */
.L_x_16703:
[----:B------:R-:W2:Y:S02]  /*5e80*/  LDG.E.U16 R6, desc[UR36][R6.64] ;  /* 0x0000002406067981 */ /* 0x000ea4000c1e1500 */
[----:B--2---:R-:W-:-:S06]  /*5e90*/  HADD2.F32 R4, -RZ, R6.H0_H0 ;  /* 0x20000006ff047230 */ /* 0x004fcc0000004100 */
[----:B------:R-:W0:Y:S02]  /*5ea0*/  F2I.S64.TRUNC R4, R4 ;  /* 0x0000000400047311 */ /* 0x000e24000020d900 */
[----:B0-----:R-:W-:Y:S01]  /*5eb0*/  PRMT R26, R4, 0x7610, R26 ;  /* 0x00007610041a7816 */ /* 0x001fe2000000001a */
[----:B------:R-:W-:Y:S06]  /*5ec0*/  BRA `(.L_x_16697) ;  /* 0x0000000800b87947 */ /* 0x000fec0003800000 */
.L_x_16702:
[----:B------:R-:W2:Y:S02]  /*5ed0*/  LDG.E.64 R4, desc[UR36][R6.64] ;  /* 0x0000002406047981 */ /* 0x000ea4000c1e1b00 */
[----:B--2---:R-:W0:Y:S02]  /*5ee0*/  F2I.S64.F64.TRUNC R4, R4 ;  /* 0x0000000400047311 */ /* 0x004e24000030d900 */
[----:B0-----:R-:W-:Y:S01]  /*5ef0*/  PRMT R26, R4, 0x7610, R26 ;  /* 0x00007610041a7816 */ /* 0x001fe2000000001a */
[----:B------:R-:W-:Y:S06]  /*5f00*/  BRA `(.L_x_16697) ;  /* 0x0000000800a87947 */ /* 0x000fec0003800000 */
.L_x_16692:
        /* <DEDUP_REMOVED lines=12> */
.L_x_16706:
[----:B------:R-:W2:Y:S02]  /*5fd0*/  LDG.E.64 R6, desc[UR36][R6.64] ;  /* 0x0000002406067981 */ /* 0x000ea4000c1e1b00 */
[----:B--2---:R-:W0:Y:S02]  /*5fe0*/  F2I.S64.F64.TRUNC R4, R6 ;  /* 0x0000000600047311 */ /* 0x004e24000030d900 */
[----:B0-----:R-:W-:Y:S01]  /*5ff0*/  PRMT R26, R4, 0x7610, R26 ;  /* 0x00007610041a7816 */ /* 0x001fe2000000001a */
[----:B------:R-:W-:Y:S06]  /*6000*/  BRA `(.L_x_16697) ;  /* 0x0000000800687947 */ /* 0x000fec0003800000 */
.L_x_16705:
        /* <DEDUP_REMOVED lines=27> */
.L_x_16708:
        /* <DEDUP_REMOVED lines=15> */
.L_x_16707:
[----:B------:R-:W2:Y:S02]  /*62b0*/  LDG.E.U16 R4, desc[UR36][R6.64] ;  /* 0x0000002406047981 */ /* 0x000ea4000c1e1500 */
[----:B--2---:R-:W-:-:S06]  /*62c0*/  IMAD.U32 R4, R4, 0x10000, RZ ;  /* 0x0001000004047824 */ /* 0x004fcc00078e00ff */
[----:B------:R-:W0:Y:S02]  /*62d0*/  F2I.S64.TRUNC R4, R4 ;  /* 0x0000000400047311 */ /* 0x000e24000020d900 */
[----:B0-----:R-:W-:Y:S01]  /*62e0*/  PRMT R26, R4, 0x7610, R26 ;  /* 0x00007610041a7816 */ /* 0x001fe2000000001a */
[----:B------:R-:W-:Y:S06]  /*62f0*/  BRA `(.L_x_16697) ;  /* 0x0000000400ac7947 */ /* 0x000fec0003800000 */
.L_x_16704:
        /* <DEDUP_REMOVED lines=10> */
.L_x_16711:
        /* <DEDUP_REMOVED lines=21> */
.L_x_16715:
[----:B------:R-:W-:Y:S05]  /*64f0*/  BSYNC.RECONVERGENT B1 ;  /* 0x0000000000017941 */ /* 0x000fea0003800200 */
.L_x_16714:
[----:B------:R-:W-:Y:S01]  /*6500*/  IMAD.SHL.U32 R0, R0, 0x100000, RZ ;  /* 0x0010000000007824 */ /* 0x000fe200078e00ff */
[----:B------:R-:W-:-:S04]  /*6510*/  LEA R3, R3, 0x3b800000, 0x17 ;  /* 0x3b80000003037811 */ /* 0x000fc800078eb8ff */
[----:B------:R-:W-:-:S07]  /*6520*/  LOP3.LUT R4, R3, R0, R7, 0xfe, !PT ;  /* 0x0000000003047212 */ /* 0x000fce00078efe07 */
.L_x_16713:
[----:B------:R-:W-:Y:S05]  /*6530*/  BSYNC.RECONVERGENT B0 ;  /* 0x0000000000007941 */ /* 0x000fea0003800200 */
.L_x_16712:
[----:B------:R-:W0:Y:S02]  /*6540*/  F2I.S64.TRUNC R4, R4 ;  /* 0x0000000400047311 */ /* 0x000e24000020d900 */
[----:B0-----:R-:W-:Y:S01]  /*6550*/  PRMT R26, R4, 0x7610, R26 ;  /* 0x00007610041a7816 */ /* 0x001fe2000000001a */
[----:B------:R-:W-:Y:S06]  /*6560*/  BRA `(.L_x_16697) ;  /* 0x0000000400107947 */ /* 0x000fec0003800000 */
.L_x_16710:
        /* <DEDUP_REMOVED lines=21> */
.L_x_16719:
[----:B------:R-:W-:Y:S05]  /*66c0*/  BSYNC.RECONVERGENT B1 ;  /* 0x0000000000017941 */ /* 0x000fea0003800200 */
.L_x_16718:
[----:B------:R-:W-:Y:S01]  /*66d0*/  IMAD.SHL.U32 R0, R0, 0x200000, RZ ;  /* 0x0020000000007824 */ /* 0x000fe200078e00ff */
[----:B------:R-:W-:-:S04]  /*66e0*/  LEA R3, R3, 0x37800000, 0x17 ;  /* 0x3780000003037811 */ /* 0x000fc800078eb8ff */
[----:B------:R-:W-:-:S07]  /*66f0*/  LOP3.LUT R4, R3, R0, R7, 0xfe, !PT ;  /* 0x0000000003047212 */ /* 0x000fce00078efe07 */
.L_x_16717:
[----:B------:R-:W-:Y:S05]  /*6700*/  BSYNC.RECONVERGENT B0 ;  /* 0x0000000000007941 */ /* 0x000fea0003800200 */
.L_x_16716:
[----:B------:R-:W0:Y:S02]  /*6710*/  F2I.S64.TRUNC R4, R4 ;  /* 0x0000000400047311 */ /* 0x000e24000020d900 */
[----:B0-----:R-:W-:Y:S01]  /*6720*/  PRMT R26, R4, 0x7610, R26 ;  /* 0x00007610041a7816 */ /* 0x001fe2000000001a */
[----:B------:R-:W-:Y:S06]  /*6730*/  BRA `(.L_x_16697) ;  /* 0x00000000009c7947 */ /* 0x000fec0003800000 */
.L_x_16709:
        /* <DEDUP_REMOVED lines=14> */
.L_x_16723:
[----:B------:R-:W-:Y:S05]  /*6820*/  BSYNC.RECONVERGENT B0 ;  /* 0x0000000000007941 */ /* 0x000fea0003800200 */
.L_x_16722:
[----:B------:R-:W0:Y:S02]  /*6830*/  F2I.S64.TRUNC R4, R4 ;  /* 0x0000000400047311 */ /* 0x000e24000020d900 */
[----:B0-----:R-:W-:Y:S01]  /*6840*/  PRMT R26, R4, 0x7610, R26 ;  /* 0x00007610041a7816 */ /* 0x001fe2000000001a */
[----:B------:R-:W-:Y:S06]  /*6850*/  BRA `(.L_x_16697) ;  /* 0x0000000000547947 */ /* 0x000fec0003800000 */
.L_x_16696:
        /* <DEDUP_REMOVED lines=16> */
.L_x_16724:
[----:B------:R-:W-:Y:S01]  /*6960*/  PRMT R26, RZ, 0x7610, R26 ;  /* 0x00007610ff1a7816 */ /* 0x000fe2000000001a */
[----:B------:R-:W-:Y:S06]  /*6970*/  BRA `(.L_x_16697) ;  /* 0x00000000000c7947 */ /* 0x000fec0003800000 */
.L_x_16721:
[----:B------:R0:W5:Y:S01]  /*6980*/  LDG.E.U8 R26, desc[UR36][R6.64] ;  /* 0x00000024061a7981 */ /* 0x000162000c1e1100 */
[----:B------:R-:W-:Y:S05]  /*6990*/  BRA `(.L_x_16697) ;  /* 0x0000000000047947 */ /* 0x000fea0003800000 */
.L_x_16720:
[----:B------:R0:W5:Y:S02]  /*69a0*/  LDG.E.U8 R26, desc[UR36][R6.64] ;  /* 0x00000024061a7981 */ /* 0x000164000c1e1100 */
.L_x_16697:
[----:B------:R-:W1:Y:S01]  /*69b0*/  LDCU.U8 UR6, c[0x0][0x3a5] ;  /* 0x000074a0ff0677ac */ /* 0x000e620008000000 */
[----:B------:R-:W0:Y:S01]  /*69c0*/  LDC.64 R4, c[0x0][0x398] ;  /* 0x0000e600ff047b82 */ /* 0x000e220000000a00 */
[----:B------:R-:W0:Y:S01]  /*69d0*/  LDCU UR5, c[0x0][0x3ac] ;  /* 0x00007580ff0577ac */ /* 0x000e220008000800 */
[----:B-1----:R-:W-:-:S04]  /*69e0*/  UPRMT UR4, UR6, 0x9910, URZ ;  /* 0x0000991006047896 */ /* 0x002fc800080000ff */
[----:B------:R-:W-:Y:S01]  /*69f0*/  UISETP.GT.AND UP0, UPT, UR4, 0x9, UPT ;  /* 0x000000090400788c */ /* 0x000fe2000bf04270 */
[----:B0-234-:R-:W-:-:S05]  /*6a00*/  IMAD R7, R27, UR5, RZ ;  /* 0x000000051b077c24 */ /* 0x01dfca000f8e02ff */
        /* <DEDUP_REMOVED lines=13> */
.L_x_16728:
[----:B------:R0:W5:Y:S01]  /*6ae0*/  LDG.E.U8 R25, desc[UR36][R6.64] ;  /* 0x0000002406197981 */ /* 0x000162000c1e1100 */
[----:B------:R-:W-:Y:S05]  /*6af0*/  BRA `(.L_x_16691) ;  /* 0x0000000c005c7947 */ /* 0x000fea0003800000 */
.L_x_16727:
        /* <DEDUP_REMOVED lines=8> */
.L_x_16731:
[----:B------:R0:W5:Y:S01]  /*6b80*/  LDG.E.U8 R25, desc[UR36][R6.64] ;  /* 0x0000002406197981 */ /* 0x000162000c1e1100 */
[----:B------:R-:W-:Y:S05]  /*6b90*/  BRA `(.L_x_16691) ;  /* 0x0000000c00347947 */ /* 0x000fea0003800000 */
.L_x_16730:
[----:B------:R0:W5:Y:S01]  /*6ba0*/  LDG.E.U16 R25, desc[UR36][R6.64] ;  /* 0x0000002406197981 */ /* 0x000162000c1e1500 */
[----:B------:R-:W-:Y:S05]  /*6bb0*/  BRA `(.L_x_16691) ;  /* 0x0000000c002c7947 */ /* 0x000fea0003800000 */
.L_x_16726:
        /* <DEDUP_REMOVED lines=10> */
.L_x_16733:
[----:B------:R-:W2:Y:S02]  /*6c60*/  LDG.E.U16 R4, desc[UR36][R6.64] ;  /* 0x0000002406047981 */ /* 0x000ea4000c1e1500 */
[----:B--2---:R-:W-:-:S06]  /*6c70*/  HADD2.F32 R4, -RZ, R4.H0_H0 ;  /* 0x20000004ff047230 */ /* 0x004fcc0000004100 */
[----:B------:R-:W0:Y:S02]  /*6c80*/  F2I.S64.TRUNC R4, R4 ;  /* 0x0000000400047311 */ /* 0x000e24000020d900 */
[----:B0-----:R-:W-:Y:S01]  /*6c90*/  PRMT R25, R4, 0x7610, R25 ;  /* 0x0000761004197816 */ /* 0x001fe20000000019 */
[----:B------:R-:W-:Y:S06]  /*6ca0*/  BRA `(.L_x_16691) ;  /* 0x0000000800f07947 */ /* 0x000fec0003800000 */
.L_x_16732:
        /* <DEDUP_REMOVED lines=10> */
.L_x_16735:
[----:B------:R-:W2:Y:S02]  /*6d50*/  LDG.E.U16 R6, desc[UR36][R6.64] ;  /* 0x0000002406067981 */ /* 0x000ea4000c1e1500 */
[----:B--2---:R-:W-:-:S06]  /*6d60*/  HADD2.F32 R4, -RZ, R6.H0_H0 ;  /* 0x20000006ff047230 */ /* 0x004fcc0000004100 */
[----:B------:R-:W0:Y:S02]  /*6d70*/  F2I.S64.TRUNC R4, R4 ;  /* 0x0000000400047311 */ /* 0x000e24000020d900 */
[----:B0-----:R-:W-:Y:S01]  /*6d80*/  PRMT R25, R4, 0x7610, R25 ;  /* 0x0000761004197816 */ /* 0x001fe20000000019 */
[----:B------:R-:W-:Y:S06]  /*6d90*/  BRA `(.L_x_16691) ;  /* 0x0000000800b47947 */ /* 0x000fec0003800000 */
.L_x_16734:
[----:B------:R-:W2:Y:S02]  /*6da0*/  LDG.E.64 R4, desc[UR36][R6.64] ;  /* 0x0000002406047981 */ /* 0x000ea4000c1e1b00 */
[----:B--2---:R-:W0:Y:S02]  /*6db0*/  F2I.S64.F64.TRUNC R4, R4 ;  /* 0x0000000400047311 */ /* 0x004e24000030d900 */
[----:B0-----:R-:W-:Y:S01]  /*6dc0*/  PRMT R25, R4, 0x7610, R25 ;  /* 0x0000761004197816 */ /* 0x001fe20000000019 */
[----:B------:R-:W-:Y:S06]  /*6dd0*/  BRA `(.L_x_16691) ;  /* 0x0000000800a47947 */ /* 0x000fec0003800000 */
.L_x_16725:
        /* <DEDUP_REMOVED lines=12> */
.L_x_16738:
[----:B------:R-:W2:Y:S02]  /*6ea0*/  LDG.E.64 R6, desc[UR36][R6.64] ;  /* 0x0000002406067981 */ /* 0x000ea4000c1e1b00 */
[----:B--2---:R-:W0:Y:S02]  /*6eb0*/  F2I.S64.F64.TRUNC R4, R6 ;  /* 0x0000000600047311 */ /* 0x004e24000030d900 */
[----:B0-----:R-:W-:Y:S01]  /*6ec0*/  PRMT R25, R4, 0x7610, R25 ;  /* 0x0000761004197816 */ /* 0x001fe20000000019 */
[----:B------:R-:W-:Y:S06]  /*6ed0*/  BRA `(.L_x_16691) ;  /* 0x0000000800647947 */ /* 0x000fec0003800000 */
.L_x_16737:
        /* <DEDUP_REMOVED lines=27> */
.L_x_16740:
        /* <DEDUP_REMOVED lines=15> */
.L_x_16739:
[----:B------:R-:W2:Y:S02]  /*7180*/  LDG.E.U16 R4, desc[UR36][R6.64] ;  /* 0x0000002406047981 */ /* 0x000ea4000c1e1500 */
[----:B--2---:R-:W-:-:S06]  /*7190*/  IMAD.U32 R4, R4, 0x10000, RZ ;  /* 0x0001000004047824 */ /* 0x004fcc00078e00ff */
[----:B------:R-:W0:Y:S02]  /*71a0*/  F2I.S64.TRUNC R4, R4 ;  /* 0x0000000400047311 */ /* 0x000e24000020d900 */
[----:B0-----:R-:W-:Y:S01]  /*71b0*/  PRMT R25, R4, 0x7610, R25 ;  /* 0x0000761004197816 */ /* 0x001fe20000000019 */
[----:B------:R-:W-:Y:S06]  /*71c0*/  BRA `(.L_x_16691) ;  /* 0x0000000400a87947 */ /* 0x000fec0003800000 */
.L_x_16736:
        /* <DEDUP_REMOVED lines=10> */
.L_x_16743:
        /* <DEDUP_REMOVED lines=21> */
.L_x_16747:
[----:B------:R-:W-:Y:S05]  /*73c0*/  BSYNC.RECONVERGENT B1 ;  /* 0x0000000000017941 */ /* 0x000fea0003800200 */
.L_x_16746:
[----:B------:R-:W-:Y:S01]  /*73d0*/  IMAD.SHL.U32 R0, R0, 0x100000, RZ ;  /* 0x0010000000007824 */ /* 0x000fe200078e00ff */
[----:B------:R-:W-:-:S04]  /*73e0*/  LEA R3, R3, 0x3b800000, 0x17 ;  /* 0x3b80000003037811 */ /* 0x000fc800078eb8ff */
[----:B------:R-:W-:-:S07]  /*73f0*/  LOP3.LUT R4, R3, R0, R7, 0xfe, !PT ;  /* 0x0000000003047212 */ /* 0x000fce00078efe07 */
.L_x_16745:
[----:B------:R-:W-:Y:S05]  /*7400*/  BSYNC.RECONVERGENT B0 ;  /* 0x0000000000007941 */ /* 0x000fea0003800200 */
.L_x_16744:
[----:B------:R-:W0:Y:S02]  /*7410*/  F2I.S64.TRUNC R4, R4 ;  /* 0x0000000400047311 */ /* 0x000e24000020d900 */
[----:B0-----:R-:W-:Y:S01]  /*7420*/  PRMT R25, R4, 0x7610, R25 ;  /* 0x0000761004197816 */ /* 0x001fe20000000019 */
[----:B------:R-:W-:Y:S06]  /*7430*/  BRA `(.L_x_16691) ;  /* 0x00000004000c7947 */ /* 0x000fec0003800000 */
.L_x_16742:
        /* <DEDUP_REMOVED lines=21> */
.L_x_16751:
[----:B------:R-:W-:Y:S05]  /*7590*/  BSYNC.RECONVERGENT B1 ;  /* 0x0000000000017941 */ /* 0x000fea0003800200 */
.L_x_16750:
[----:B------:R-:W-:Y:S01]  /*75a0*/  IMAD.SHL.U32 R0, R0, 0x200000, RZ ;  /* 0x0020000000007824 */ /* 0x000fe200078e00ff */
[----:B------:R-:W-:-:S04]  /*75b0*/  LEA R3, R3, 0x37800000, 0x17 ;  /* 0x3780000003037811 */ /* 0x000fc800078eb8ff */
[----:B------:R-:W-:-:S07]  /*75c0*/  LOP3.LUT R4, R3, R0, R7, 0xfe, !PT ;  /* 0x0000000003047212 */ /* 0x000fce00078efe07 */
.L_x_16749:
[----:B------:R-:W-:Y:S05]  /*75d0*/  BSYNC.RECONVERGENT B0 ;  /* 0x0000000000007941 */ /* 0x000fea0003800200 */
.L_x_16748:
[----:B------:R-:W0:Y:S02]  /*75e0*/  F2I.S64.TRUNC R4, R4 ;  /* 0x0000000400047311 */ /* 0x000e24000020d900 */
[----:B0-----:R-:W-:Y:S01]  /*75f0*/  PRMT R25, R4, 0x7610, R25 ;  /* 0x0000761004197816 */ /* 0x001fe20000000019 */
[----:B------:R-:W-:Y:S06]  /*7600*/  BRA `(.L_x_16691) ;  /* 0x0000000000987947 */ /* 0x000fec0003800000 */
.L_x_16741:
        /* <DEDUP_REMOVED lines=14> */
.L_x_16755:
[----:B------:R-:W-:Y:S05]  /*76f0*/  BSYNC.RECONVERGENT B0 ;  /* 0x0000000000007941 */ /* 0x000fea0003800200 */
.L_x_16754:
[----:B------:R-:W0:Y:S02]  /*7700*/  F2I.S64.TRUNC R4, R4 ;  /* 0x0000000400047311 */ /* 0x000e24000020d900 */
[----:B0-----:R-:W-:Y:S01]  /*7710*/  PRMT R25, R4, 0x7610, R25 ;  /* 0x0000761004197816 */ /* 0x001fe20000000019 */
[----:B------:R-:W-:Y:S06]  /*7720*/  BRA `(.L_x_16691) ;  /* 0x0000000000507947 */ /* 0x000fec0003800000 */
.L_x_16729:
        /* <DEDUP_REMOVED lines=16> */
.L_x_16756:
[----:B------:R-:W-:Y:S05]  /*7830*/  BRA `(.L_x_16691) ;  /* 0x00000000000c7947 */ /* 0x000fea0003800000 */
.L_x_16753:
[----:B------:R0:W5:Y:S01]  /*7840*/  LDG.E.U8 R25, desc[UR36][R6.64] ;  /* 0x0000002406197981 */ /* 0x000162000c1e1100 */
[----:B------:R-:W-:Y:S05]  /*7850*/  BRA `(.L_x_16691) ;  /* 0x0000000000047947 */ /* 0x000fea0003800000 */
.L_x_16752:
[----:B------:R0:W5:Y:S02]  /*7860*/  LDG.E.U8 R25, desc[UR36][R6.64] ;  /* 0x0000002406197981 */ /* 0x000164000c1e1100 */
.L_x_16691:
[----:B------:R-:W-:Y:S05]  /*7870*/  BSYNC.RECONVERGENT B6 ;  /* 0x0000000000067941 */ /* 0x000fea0003800200 */
.L_x_16690:
[----:B-----5:R-:W-:Y:S01]  /*7880*/  PRMT R0, R16, 0x9910, RZ ;  /* 0x0000991010007816 */ /* 0x020fe200000000ff */
[----:B------:R-:W-:Y:S01]  /*7890*/  BSSY.RECONVERGENT B8, `(.L_x_16757) ;  /* 0x00002df000087945 */ /* 0x000fe20003800200 */
[----:B------:R-:W0:Y:S01]  /*78a0*/  LDC.U8 R16, c[0x0][0x3b0] ;  /* 0x0000ec00ff107b82 */ /* 0x000e220000000000 */
[----:B------:R-:W-:Y:S02]  /*78b0*/  ISETP.GE.AND P0, PT, R19, R28, PT ;  /* 0x0000001c1300720c */ /* 0x000fe40003f06270 */
[----:B------:R-:W-:Y:S01]  /*78c0*/  BSSY.RELIABLE B7, `(.L_x_16758) ;  /* 0x00001ef000077945 */ /* 0x000fe20003800100 */
[----:B------:R-:W-:Y:S02]  /*78d0*/  PRMT R18, R18, 0x9910, RZ ;  /* 0x0000991012127816 */ /* 0x000fe400000000ff */
[----:B------:R-:W-:Y:S02]  /*78e0*/  PRMT R23, R23, 0x9910, RZ ;  /* 0x0000991017177816 */ /* 0x000fe400000000ff */
[----:B------:R-:W-:-:S02]  /*78f0*/  PRMT R3, R17, 0x9910, RZ ;  /* 0x0000991011037816 */ /* 0x000fc400000000ff */
[----:B------:R-:W-:Y:S01]  /*7900*/  PRMT R5, R22, 0x9910, RZ ;  /* 0x0000991016057816 */ /* 0x000fe200000000ff */
[----:B------:R-:W-:Y:S01]  /*7910*/  IMAD.MOV.U32 R22, RZ, RZ, R18 ;  /* 0x000000ffff167224 */ /* 0x000fe200078e0012 */
[----:B01234-:R-:W-:Y:S01]  /*7920*/  PRMT R7, R24, 0x9910, RZ ;  /* 0x0000991018077816 */ /* 0x01ffe200000000ff */
        /* <DEDUP_REMOVED lines=12> */
[----:B------:R-:W-:Y:S01]  /*79f0*/  BSSY.RECONVERGENT B6, `(.L_x_16760) ;  /* 0x00000e9000067945 */ /* 0x000fe20003800200 */
        /* <DEDUP_REMOVED lines=17> */
.L_x_16764:
[----:B------:R0:W-:Y:S01]  /*7b10*/  STG.E.U8 desc[UR36][R8.64], R3 ;  /* 0x0000000308007986 */ /* 0x0001e2000c101124 */
[----:B------:R-:W-:Y:S05]  /*7b20*/  BRA `(.L_x_16766) ;  /* 0x0000000c00547947 */ /* 0x000fea0003800000 */
.L_x_16763:
        /* <DEDUP_REMOVED lines=10> */
.L_x_16768:
[----:B------:R-:W-:-:S05]  /*7bd0*/  LOP3.LUT R3, R3, 0xff, RZ, 0xc0, !PT ;  /* 0x000000ff03037812 */ /* 0x000fca00078ec0ff */
[----:B------:R0:W-:Y:S01]  /*7be0*/  STG.E desc[UR36][R8.64], R3 ;  /* 0x0000000308007986 */ /* 0x0001e2000c101924 */
[----:B------:R-:W-:Y:S05]  /*7bf0*/  BRA `(.L_x_16766) ;  /* 0x0000000c00207947 */ /* 0x000fea0003800000 */
.L_x_16767:
[----:B------:R-:W-:-:S05]  /*7c00*/  LOP3.LUT R3, R3, 0xff, RZ, 0xc0, !PT ;  /* 0x000000ff03037812 */ /* 0x000fca00078ec0ff */
[----:B------:R0:W-:Y:S01]  /*7c10*/  STG.E.U16 desc[UR36][R8.64], R3 ;  /* 0x0000000308007986 */ /* 0x0001e2000c101524 */
[----:B------:R-:W-:Y:S05]  /*7c20*/  BRA `(.L_x_16766) ;  /* 0x0000000c00147947 */ /* 0x000fea0003800000 */
.L_x_16762:
        /* <DEDUP_REMOVED lines=10> */
.L_x_16770:
[----:B------:R-:W-:-:S04]  /*7cd0*/  LOP3.LUT R3, R3, 0xff, RZ, 0xc0, !PT ;  /* 0x000000ff03037812 */ /* 0x000fc800078ec0ff */
[----:B------:R-:W0:Y:S02]  /*7ce0*/  I2F.U16 R0, R3 ;  /* 0x0000000300007306 */ /* 0x000e240000101000 */
[----:B0-----:R-:W-:-:S05]  /*7cf0*/  F2FP.F16.F32.PACK_AB R0, RZ, R0 ;  /* 0x00000000ff00723e */ /* 0x001fca00000000ff */
[----:B------:R0:W-:Y:S01]  /*7d00*/  STG.E.U16 desc[UR36][R8.64], R0 ;  /* 0x0000000008007986 */ /* 0x0001e2000c101524 */
[----:B------:R-:W-:Y:S05]  /*7d10*/  BRA `(.L_x_16766) ;  /* 0x0000000800d87947 */ /* 0x000fea0003800000 */
.L_x_16769:
        /* <DEDUP_REMOVED lines=11> */
.L_x_16772:
[----:B------:R-:W-:-:S06]  /*7dd0*/  LOP3.LUT R3, R3, 0xff, RZ, 0xc0, !PT ;  /* 0x000000ff03037812 */ /* 0x000fcc00078ec0ff */
[----:B------:R-:W0:Y:S02]  /*7de0*/  I2F.U16 R3, R3 ;  /* 0x0000000300037306 */ /* 0x000e240000101000 */
[----:B0-----:R-:W-:-:S04]  /*7df0*/  F2FP.F16.F32.PACK_AB R3, RZ, R3 ;  /* 0x00000003ff03723e */ /* 0x001fc800000000ff */
[----:B------:R-:W-:-:S05]  /*7e00*/  PRMT R3, R3, 0x5410, RZ ;  /* 0x0000541003037816 */ /* 0x000fca00000000ff */
[----:B------:R3:W-:Y:S01]  /*7e10*/  STG.E desc[UR36][R8.64], R3 ;  /* 0x0000000308007986 */ /* 0x0007e2000c101924 */
[----:B------:R-:W-:Y:S05]  /*7e20*/  BRA `(.L_x_16766) ;  /* 0x0000000800947947 */ /* 0x000fea0003800000 */
.L_x_16771:
[----:B------:R-:W-:-:S06]  /*7e30*/  LOP3.LUT R4, R3, 0xff, RZ, 0xc0, !PT ;  /* 0x000000ff03047812 */ /* 0x000fcc00078ec0ff */
[----:B------:R-:W0:Y:S02]  /*7e40*/  I2F.F64.U16 R4, R4 ;  /* 0x0000000400047312 */ /* 0x000e240000101800 */
[----:B0-----:R4:W-:Y:S01]  /*7e50*/  STG.E.64 desc[UR36][R8.64], R4 ;  /* 0x0000000408007986 */ /* 0x0019e2000c101b24 */
[----:B------:R-:W-:Y:S05]  /*7e60*/  BRA `(.L_x_16766) ;  /* 0x0000000800847947 */ /* 0x000fea0003800000 */
.L_x_16761:
        /* <DEDUP_REMOVED lines=12> */
.L_x_16775:
[----:B------:R-:W-:Y:S02]  /*7f30*/  LOP3.LUT R4, R3, 0xff, RZ, 0xc0, !PT ;  /* 0x000000ff03047812 */ /* 0x000fe400078ec0ff */
[----:B------:R-:W-:-:S04]  /*7f40*/  CS2R R6, SRZ ;  /* 0x0000000000067805 */ /* 0x000fc8000001ff00 */
[----:B------:R-:W0:Y:S02]  /*7f50*/  I2F.F64.U16 R4, R4 ;  /* 0x0000000400047312 */ /* 0x000e240000101800 */
[----:B0-----:R0:W-:Y:S01]  /*7f60*/  STG.E.128 desc[UR36][R8.64], R4 ;  /* 0x0000000408007986 */ /* 0x0011e2000c101d24 */
[----:B------:R-:W-:Y:S05]  /*7f70*/  BRA `(.L_x_16766) ;  /* 0x0000000800407947 */ /* 0x000fea0003800000 */
.L_x_16774:
        /* <DEDUP_REMOVED lines=18> */
.L_x_16779:
[----:B------:R-:W-:Y:S05]  /*80a0*/  BSYNC.RECONVERGENT B0 ;  /* 0x0000000000007941 */ /* 0x000fea0003800200 */
.L_x_16778:
[----:B------:R0:W-:Y:S01]  /*80b0*/  STG.E.U8 desc[UR36][R8.64], R3 ;  /* 0x0000000308007986 */ /* 0x0001e2000c101124 */
[----:B------:R-:W-:Y:S05]  /*80c0*/  BRA `(.L_x_16766) ;  /* 0x0000000400ec7947 */ /* 0x000fea0003800000 */
.L_x_16777:
        /* <DEDUP_REMOVED lines=17> */
.L_x_16776:
[----:B------:R-:W-:-:S04]  /*81e0*/  LOP3.LUT R3, R3, 0xff, RZ, 0xc0, !PT ;  /* 0x000000ff03037812 */ /* 0x000fc800078ec0ff */
[----:B------:R-:W0:Y:S02]  /*81f0*/  I2F.U16 R0, R3 ;  /* 0x0000000300007306 */ /* 0x000e240000101000 */
[----:B0-----:R-:W-:-:S05]  /*8200*/  F2FP.BF16.F32.PACK_AB R0, RZ, R0 ;  /* 0x00000000ff00723e */ /* 0x001fca00000010ff */
[----:B------:R0:W-:Y:S01]  /*8210*/  STG.E.U16 desc[UR36][R8.64], R0 ;  /* 0x0000000008007986 */ /* 0x0001e2000c101524 */
[----:B------:R-:W-:Y:S05]  /*8220*/  BRA `(.L_x_16766) ;  /* 0x0000000400947947 */ /* 0x000fea0003800000 */
.L_x_16773:
        /* <DEDUP_REMOVED lines=11> */
.L_x_16782:
        /* <DEDUP_REMOVED lines=13> */
.L_x_16785:
[----:B------:R-:W-:-:S04]  /*83b0*/  SHF.R.U32.HI R0, RZ, 0x14, R3 ;  /* 0x00000014ff007819 */ /* 0x000fc80000011603 */
[----:B------:R-:W-:-:S04]  /*83c0*/  LOP3.LUT R0, R0, 0x1, RZ, 0xc0, !PT ;  /* 0x0000000100007812 */ /* 0x000fc800078ec0ff */
[----:B------:R-:W-:-:S04]  /*83d0*/  IADD3 R0, PT, PT, R3, 0x487ffff, R0 ;  /* 0x0487ffff03007810 */ /* 0x000fc80007ffe000 */
[----:B------:R-:W-:-:S04]  /*83e0*/  SHF.R.U32.HI R0, RZ, 0x14, R0 ;  /* 0x00000014ff007819 */ /* 0x000fc80000011600 */
[----:B------:R-:W-:-:S07]  /*83f0*/  LOP3.LUT R0, R0, 0xff, RZ, 0xc0, !PT ;  /* 0x000000ff00007812 */ /* 0x000fce00078ec0ff */
.L_x_16786:
[----:B------:R-:W-:-:S07]  /*8400*/  PRMT R4, R0, 0x7610, R4 ;  /* 0x0000761000047816 */ /* 0x000fce0000000004 */
.L_x_16784:
[----:B------:R-:W-:Y:S05]  /*8410*/  BSYNC.RECONVERGENT B0 ;  /* 0x0000000000007941 */ /* 0x000fea0003800200 */
.L_x_16783:
[----:B------:R0:W-:Y:S01]  /*8420*/  STG.E.U8 desc[UR36][R8.64], R4 ;  /* 0x0000000408007986 */ /* 0x0001e2000c101124 */
[----:B------:R-:W-:Y:S05]  /*8430*/  BRA `(.L_x_16766) ;  /* 0x0000000400107947 */ /* 0x000fea0003800000 */
.L_x_16781:
        /* <DEDUP_REMOVED lines=13> */
.L_x_16789:
[----:B------:R-:W-:-:S04]  /*8510*/  SHF.R.U32.HI R0, RZ, 0x15, R3 ;  /* 0x00000015ff007819 */ /* 0x000fc80000011603 */
[----:B------:R-:W-:-:S04]  /*8520*/  LOP3.LUT R0, R0, 0x1, RZ, 0xc0, !PT ;  /* 0x0000000100007812 */ /* 0x000fc800078ec0ff */
[----:B------:R-:W-:-:S04]  /*8530*/  IADD3 R0, PT, PT, R3, 0x88fffff, R0 ;  /* 0x088fffff03007810 */ /* 0x000fc80007ffe000 */
[----:B------:R-:W-:-:S04]  /*8540*/  SHF.R.U32.HI R0, RZ, 0x15, R0 ;  /* 0x00000015ff007819 */ /* 0x000fc80000011600 */
[----:B------:R-:W-:-:S07]  /*8550*/  LOP3.LUT R0, R0, 0xff, RZ, 0xc0, !PT ;  /* 0x000000ff00007812 */ /* 0x000fce00078ec0ff */
.L_x_16790:
[----:B------:R-:W-:-:S07]  /*8560*/  PRMT R4, R0, 0x7610, R4 ;  /* 0x0000761000047816 */ /* 0x000fce0000000004 */
.L_x_16788:
[----:B------:R-:W-:Y:S05]  /*8570*/  BSYNC.RECONVERGENT B0 ;  /* 0x0000000000007941 */ /* 0x000fea0003800200 */
.L_x_16787:
[----:B------:R0:W-:Y:S01]  /*8580*/  STG.E.U8 desc[UR36][R8.64], R4 ;  /* 0x0000000408007986 */ /* 0x0001e2000c101124 */
[----:B------:R-:W-:Y:S05]  /*8590*/  BRA `(.L_x_16766) ;  /* 0x0000000000b87947 */ /* 0x000fea0003800000 */
.L_x_16780:
[----:B------:R-:W-:-:S13]  /*85a0*/  ISETP.NE.AND P0, PT, R0, 0x1c, PT ;  /* 0x0000001c0000780c */ /* 0x000fda0003f05270 */
[----:B------:R-:W-:Y:S05]  /*85b0*/  @!P0 BRA `(.L_x_16791) ;  /* 0x0000000000a88947 */ /* 0x000fea0003800000 */
[----:B------:R-:W-:-:S13]  /*85c0*/  ISETP.NE.AND P0, PT, R0, 0x1d, PT ;  /* 0x0000001d0000780c */ /* 0x000fda0003f05270 */
[----:B------:R-:W-:Y:S05]  /*85d0*/  @!P0 BRA `(.L_x_16792) ;  /* 0x0000000000908947 */ /* 0x000fea0003800000 */
[----:B------:R-:W-:-:S13]  /*85e0*/  ISETP.NE.AND P0, PT, R0, 0x2c, PT ;  /* 0x0000002c0000780c */ /* 0x000fda0003f05270 */
[----:B------:R-:W-:Y:S05]  /*85f0*/  @!P0 BRA `(.L_x_16793) ;  /* 0x0000000000448947 */ /* 0x000fea0003800000 */
.L_x_16765:
        /* <DEDUP_REMOVED lines=16> */
.L_x_16794:
[----:B------:R-:W-:Y:S05]  /*8700*/  BRA `(.L_x_16766) ;  /* 0x00000000005c7947 */ /* 0x000fea0003800000 */
.L_x_16793:
        /* <DEDUP_REMOVED lines=17> */
.L_x_16792:
[----:B------:R-:W-:Y:S01]  /*8820*/  LOP3.LUT R4, R3, 0xff, RZ, 0xc0, !PT ;  /* 0x000000ff03047812 */ /* 0x000fe200078ec0ff */
[----:B------:R-:W-:-:S05]  /*8830*/  IMAD.MOV.U32 R5, RZ, RZ, RZ ;  /* 0x000000ffff057224 */ /* 0x000fca00078e00ff */
[----:B------:R0:W-:Y:S01]  /*8840*/  STG.E.64 desc[UR36][R8.64], R4 ;  /* 0x0000000408007986 */ /* 0x0001e2000c101b24 */
[----:B------:R-:W-:Y:S05]  /*8850*/  BRA `(.L_x_16766) ;  /* 0x0000000000087947 */ /* 0x000fea0003800000 */
.L_x_16791:
[----:B------:R-:W-:-:S05]  /*8860*/  LOP3.LUT R3, R3, 0xff, RZ, 0xc0, !PT ;  /* 0x000000ff03037812 */ /* 0x000fca00078ec0ff */
[----:B------:R0:W-:Y:S02]  /*8870*/  STG.E desc[UR36][R8.64], R3 ;  /* 0x0000000308007986 */ /* 0x0001e4000c101924 */
.L_x_16766:
[----:B------:R-:W-:Y:S05]  /*8880*/  BSYNC.RECONVERGENT B6 ;  /* 0x0000000000067941 */ /* 0x000fea0003800200 */
.L_x_16760:
        /* <DEDUP_REMOVED lines=24> */
.L_x_16800:
[----:B------:R0:W-:Y:S01]  /*8a10*/  STG.E.U8 desc[UR36][R8.64], R22 ;  /* 0x0000001608007986 */ /* 0x0001e2000c101124 */
[----:B------:R-:W-:Y:S05]  /*8a20*/  BRA `(.L_x_16802) ;  /* 0x0000000c004c7947 */ /* 0x000fea0003800000 */
.L_x_16799:
        /* <DEDUP_REMOVED lines=10> */
.L_x_16804:
[----:B------:R-:W-:-:S05]  /*8ad0*/  LOP3.LUT R3, R22, 0xff, RZ, 0xc0, !PT ;  /* 0x000000ff16037812 */ /* 0x000fca00078ec0ff */
[----:B------:R0:W-:Y:S01]  /*8ae0*/  STG.E desc[UR36][R8.64], R3 ;  /* 0x0000000308007986 */ /* 0x0001e2000c101924 */
[----:B------:R-:W-:Y:S05]  /*8af0*/  BRA `(.L_x_16802) ;  /* 0x0000000c00187947 */ /* 0x000fea0003800000 */
.L_x_16803:
[----:B------:R-:W-:-:S05]  /*8b00*/  LOP3.LUT R3, R22, 0xff, RZ, 0xc0, !PT ;  /* 0x000000ff16037812 */ /* 0x000fca00078ec0ff */
[----:B------:R0:W-:Y:S01]  /*8b10*/  STG.E.U16 desc[UR36][R8.64], R3 ;  /* 0x0000000308007986 */ /* 0x0001e2000c101524 */
[----:B------:R-:W-:Y:S05]  /*8b20*/  BRA `(.L_x_16802) ;  /* 0x0000000c000c7947 */ /* 0x000fea0003800000 */
.L_x_16798:
        /* <DEDUP_REMOVED lines=10> */
.L_x_16806:
[----:B------:R-:W-:-:S04]  /*8bd0*/  LOP3.LUT R22, R22, 0xff, RZ, 0xc0, !PT ;  /* 0x000000ff16167812 */ /* 0x000fc800078ec0ff */
[----:B------:R-:W0:Y:S02]  /*8be0*/  I2F.U16 R0, R22 ;  /* 0x0000001600007306 */ /* 0x000e240000101000 */
[----:B0-----:R-:W-:-:S05]  /*8bf0*/  F2FP.F16.F32.PACK_AB R0, RZ, R0 ;  /* 0x00000000ff00723e */ /* 0x001fca00000000ff */
[----:B------:R0:W-:Y:S01]  /*8c00*/  STG.E.U16 desc[UR36][R8.64], R0 ;  /* 0x0000000008007986 */ /* 0x0001e2000c101524 */
[----:B------:R-:W-:Y:S05]  /*8c10*/  BRA `(.L_x_16802) ;  /* 0x0000000800d07947 */ /* 0x000fea0003800000 */
.L_x_16805:
        /* <DEDUP_REMOVED lines=9> */
[----:B0-----:R0:W-:Y:S01]  /*8cb0*/  STG.E.64 desc[UR36][R8.64], R22 ;  /* 0x0000001608007986 */ /* 0x0011e2000c101b24 */
[----:B------:R-:W-:Y:S05]  /*8cc0*/  BRA `(.L_x_16802) ;  /* 0x0000000800a47947 */ /* 0x000fea0003800000 */
.L_x_16808:
[----:B------:R-:W-:-:S06]  /*8cd0*/  LOP3.LUT R22, R22, 0xff, RZ, 0xc0, !PT ;  /* 0x000000ff16167812 */ /* 0x000fcc00078ec0ff */
[----:B------:R-:W0:Y:S02]  /*8ce0*/  I2F.U16 R22, R22 ;  /* 0x0000001600167306 */ /* 0x000e240000101000 */
[----:B0-----:R-:W-:-:S04]  /*8cf0*/  F2FP.F16.F32.PACK_AB R3, RZ, R22 ;  /* 0x00000016ff03723e */ /* 0x001fc800000000ff */
[----:B------:R-:W-:-:S05]  /*8d00*/  PRMT R3, R3, 0x5410, RZ ;  /* 0x0000541003037816 */ /* 0x000fca00000000ff */
[----:B------:R0:W-:Y:S01]  /*8d10*/  STG.E desc[UR36][R8.64], R3 ;  /* 0x0000000308007986 */ /* 0x0001e2000c101924 */
[----:B------:R-:W-:Y:S05]  /*8d20*/  BRA `(.L_x_16802) ;  /* 0x00000008008c7947 */ /* 0x000fea0003800000 */
.L_x_16807:
[----:B------:R-:W-:-:S06]  /*8d30*/  LOP3.LUT R4, R22, 0xff, RZ, 0xc0, !PT ;  /* 0x000000ff16047812 */ /* 0x000fcc00078ec0ff */
[----:B------:R-:W0:Y:S02]  /*8d40*/  I2F.F64.U16 R4, R4 ;  /* 0x0000000400047312 */ /* 0x000e240000101800 */
[----:B0-----:R0:W-:Y:S01]  /*8d50*/  STG.E.64 desc[UR36][R8.64], R4 ;  /* 0x0000000408007986 */ /* 0x0011e2000c101b24 */
[----:B------:R-:W-:Y:S05]  /*8d60*/  BRA `(.L_x_16802) ;  /* 0x00000008007c7947 */ /* 0x000fea0003800000 */
.L_x_16797:
        /* <DEDUP_REMOVED lines=13> */
.L_x_16812:
        /* <DEDUP_REMOVED lines=17> */
.L_x_16815:
[----:B------:R-:W-:-:S07]  /*8f50*/  PRMT R4, R0, 0x7610, R4 ;  /* 0x0000761000047816 */ /* 0x000fce0000000004 */
.L_x_16814:
[----:B------:R-:W-:Y:S05]  /*8f60*/  BSYNC.RECONVERGENT B0 ;  /* 0x0000000000007941 */ /* 0x000fea0003800200 */
.L_x_16813:
[----:B------:R0:W-:Y:S01]  /*8f70*/  STG.E.U8 desc[UR36][R8.64], R4 ;  /* 0x0000000408007986 */ /* 0x0001e2000c101124 */
[----:B------:R-:W-:Y:S05]  /*8f80*/  BRA `(.L_x_16802) ;  /* 0x0000000400f47947 */ /* 0x000fea0003800000 */
.L_x_16811:
        /* <DEDUP_REMOVED lines=17> */
.L_x_16818:
[----:B------:R-:W-:-:S07]  /*90a0*/  PRMT R4, R0, 0x7610, R4 ;  /* 0x0000761000047816 */ /* 0x000fce0000000004 */
.L_x_16817:
[----:B------:R-:W-:Y:S05]  /*90b0*/  BSYNC.RECONVERGENT B0 ;  /* 0x0000000000007941 */ /* 0x000fea0003800200 */
.L_x_16816:
[----:B------:R0:W-:Y:S01]  /*90c0*/  STG.E.U8 desc[UR36][R8.64], R4 ;  /* 0x0000000408007986 */ /* 0x0001e2000c101124 */
[----:B------:R-:W-:Y:S05]  /*90d0*/  BRA `(.L_x_16802) ;  /* 0x0000000400a07947 */ /* 0x000fea0003800000 */
.L_x_16810:
        /* <DEDUP_REMOVED lines=22> */
.L_x_16820:
[----:B------:R-:W-:Y:S01]  /*9240*/  LOP3.LUT R22, R22, 0xff, RZ, 0xc0, !PT ;  /* 0x000000ff16167812 */ /* 0x000fe200078ec0ff */
[----:B------:R-:W-:-:S05]  /*9250*/  IMAD.MOV.U32 R23, RZ, RZ, RZ ;  /* 0x000000ffff177224 */ /* 0x000fca00078e00ff */
[----:B------:R0:W-:Y:S01]  /*9260*/  STG.E.64 desc[UR36][R8.64], R22 ;  /* 0x0000001608007986 */ /* 0x0001e2000c101b24 */
[----:B------:R-:W-:Y:S05]  /*9270*/  BRA `(.L_x_16802) ;  /* 0x0000000400387947 */ /* 0x000fea0003800000 */
.L_x_16819:
[----:B------:R-:W-:-:S05]  /*9280*/  LOP3.LUT R3, R22, 0xff, RZ, 0xc0, !PT ;  /* 0x000000ff16037812 */ /* 0x000fca00078ec0ff */
[----:B------:R0:W-:Y:S01]  /*9290*/  STG.E desc[UR36][R8.64], R3 ;  /* 0x0000000308007986 */ /* 0x0001e2000c101924 */
[----:B------:R-:W-:Y:S05]  /*92a0*/  BRA `(.L_x_16802) ;  /* 0x00000004002c7947 */ /* 0x000fea0003800000 */
.L_x_16809:
        /* <DEDUP_REMOVED lines=10> */
.L_x_16822:
[----:B------:R-:W-:Y:S02]  /*9350*/  LOP3.LUT R4, R22, 0xff, RZ, 0xc0, !PT ;  /* 0x000000ff16047812 */ /* 0x000fe400078ec0ff */
[----:B------:R-:W-:-:S04]  /*9360*/  CS2R R6, SRZ ;  /* 0x0000000000067805 */ /* 0x000fc8000001ff00 */
[----:B------:R-:W0:Y:S02]  /*9370*/  I2F.F64.U16 R4, R4 ;  /* 0x0000000400047312 */ /* 0x000e240000101800 */
[----:B0-----:R0:W-:Y:S01]  /*9380*/  STG.E.128 desc[UR36][R8.64], R4 ;  /* 0x0000000408007986 */ /* 0x0011e2000c101d24 */
[----:B------:R-:W-:Y:S05]  /*9390*/  BRA `(.L_x_16802) ;  /* 0x0000000000f07947 */ /* 0x000fea0003800000 */
.L_x_16821:
[----:B------:R-:W-:-:S13]  /*93a0*/  ISETP.NE.AND P0, PT, R0, 0xf, PT ;  /* 0x0000000f0000780c */ /* 0x000fda0003f05270 */
[----:B------:R-:W-:Y:S05]  /*93b0*/  @!P0 BRA `(.L_x_16823) ;  /* 0x0000000000d88947 */ /* 0x000fea0003800000 */
[----:B------:R-:W-:-:S13]  /*93c0*/  ISETP.NE.AND P0, PT, R0, 0x17, PT ;  /* 0x000000170000780c */ /* 0x000fda0003f05270 */
[----:B------:R-:W-:Y:S05]  /*93d0*/  @!P0 BRA `(.L_x_16824) ;  /* 0x0000000000888947 */ /* 0x000fea0003800000 */
[----:B------:R-:W-:-:S13]  /*93e0*/  ISETP.NE.AND P0, PT, R0, 0x18, PT ;  /* 0x000000180000780c */ /* 0x000fda0003f05270 */
[----:B------:R-:W-:Y:S05]  /*93f0*/  @!P0 BRA `(.L_x_16825) ;  /* 0x0000000000448947 */ /* 0x000fea0003800000 */
.L_x_16801:
        /* <DEDUP_REMOVED lines=16> */
.L_x_16826:
[----:B------:R-:W-:Y:S05]  /*9500*/  BRA `(.L_x_16802) ;  /* 0x0000000000947947 */ /* 0x000fea0003800000 */
.L_x_16825:
        /* <DEDUP_REMOVED lines=12> */
.L_x_16828:
[----:B------:R-:W-:Y:S05]  /*95d0*/  BSYNC.RECONVERGENT B0 ;  /* 0x0000000000007941 */ /* 0x000fea0003800200 */
.L_x_16827:
[----:B------:R3:W-:Y:S01]  /*95e0*/  STG.E.U8 desc[UR36][R8.64], R3 ;  /* 0x0000000308007986 */ /* 0x0007e2000c101124 */
[----:B------:R-:W-:Y:S05]  /*95f0*/  BRA `(.L_x_16802) ;  /* 0x0000000000587947 */ /* 0x000fea0003800000 */
.L_x_16824:
        /* <DEDUP_REMOVED lines=13> */
.L_x_16829:
[----:B------:R-:W-:Y:S01]  /*96d0*/  IMAD.MOV.U32 R3, RZ, RZ, 0x7f ;  /* 0x0000007fff037424 */ /* 0x000fe200078e00ff */
[----:B------:R-:W-:-:S04]  /*96e0*/  ISETP.GT.U32.AND P0, PT, R5, 0x7f800000, PT ;  /* 0x7f8000000500780c */ /* 0x000fc80003f04070 */
[----:B------:R-:W-:-:S05]  /*96f0*/  SEL R3, R3, 0x7c, P0 ;  /* 0x0000007c03037807 */ /* 0x000fca0000000000 */
[----:B------:R1:W-:Y:S01]  /*9700*/  STG.E.U8 desc[UR36][R8.64], R3 ;  /* 0x0000000308007986 */ /* 0x0003e2000c101124 */
[----:B------:R-:W-:Y:S05]  /*9710*/  BRA `(.L_x_16802) ;  /* 0x0000000000107947 */ /* 0x000fea0003800000 */
.L_x_16823:
[----:B------:R-:W-:-:S04]  /*9720*/  LOP3.LUT R22, R22, 0xff, RZ, 0xc0, !PT ;  /* 0x000000ff16167812 */ /* 0x000fc800078ec0ff */
[----:B------:R-:W0:Y:S02]  /*9730*/  I2F.U16 R0, R22 ;  /* 0x0000001600007306 */ /* 0x000e240000101000 */
[----:B0-----:R-:W-:-:S05]  /*9740*/  F2FP.BF16.F32.PACK_AB R0, RZ, R0 ;  /* 0x00000000ff00723e */ /* 0x001fca00000010ff */
[----:B------:R0:W-:Y:S02]  /*9750*/  STG.E.U16 desc[UR36][R8.64], R0 ;  /* 0x0000000008007986 */ /* 0x0001e4000c101524 */
.L_x_16802:
[----:B------:R-:W-:Y:S05]  /*9760*/  BSYNC.RECONVERGENT B6 ;  /* 0x0000000000067941 */ /* 0x000fea0003800200 */
.L_x_16796:
[----:B------:R-:W-:-:S07]  /*9770*/  VIADD R19, R19, 0x80 ;  /* 0x0000008013137836 */ /* 0x000fce0000000000 */
.L_x_16759:
[----:B------:R-:W-:-:S13]  /*9780*/  ISETP.GE.AND P0, PT, R19, R28, PT ;  /* 0x0000001c1300720c */ /* 0x000fda0003f06270 */
[----:B------:R-:W-:Y:S05]  /*9790*/  @P0 BREAK.RELIABLE B7 ;  /* 0x0000000000070942 */ /* 0x000fea0003800100 */
[----:B------:R-:W-:Y:S05]  /*97a0*/  @P0 BRA `(.L_x_16795) ;  /* 0x0000000c00b40947 */ /* 0x000fea0003800000 */
[----:B------:R-:W-:Y:S05]  /*97b0*/  BSYNC.RELIABLE B7 ;  /* 0x0000000000077941 */ /* 0x000fea0003800100 */
.L_x_16758:
        /* <DEDUP_REMOVED lines=21> */
.L_x_16834:
[----:B------:R0:W-:Y:S01]  /*9910*/  STG.E.U8 desc[UR36][R8.64], R18 ;  /* 0x0000001208007986 */ /* 0x0001e2000c101124 */
[----:B------:R-:W-:Y:S05]  /*9920*/  BRA `(.L_x_16836) ;  /* 0x0000000c004c7947 */ /* 0x000fea0003800000 */
.L_x_16833:
        /* <DEDUP_REMOVED lines=10> */
.L_x_16838:
[----:B------:R-:W-:-:S05]  /*99d0*/  LOP3.LUT R3, R18, 0xff, RZ, 0xc0, !PT ;  /* 0x000000ff12037812 */ /* 0x000fca00078ec0ff */
[----:B------:R0:W-:Y:S01]  /*99e0*/  STG.E desc[UR36][R8.64], R3 ;  /* 0x0000000308007986 */ /* 0x0001e2000c101924 */
[----:B------:R-:W-:Y:S05]  /*99f0*/  BRA `(.L_x_16836) ;  /* 0x0000000c00187947 */ /* 0x000fea0003800000 */
.L_x_16837:
[----:B------:R-:W-:-:S05]  /*9a00*/  LOP3.LUT R3, R18, 0xff, RZ, 0xc0, !PT ;  /* 0x000000ff12037812 */ /* 0x000fca00078ec0ff */
[----:B------:R0:W-:Y:S01]  /*9a10*/  STG.E.U16 desc[UR36][R8.64], R3 ;  /* 0x0000000308007986 */ /* 0x0001e2000c101524 */
[----:B------:R-:W-:Y:S05]  /*9a20*/  BRA `(.L_x_16836) ;  /* 0x0000000c000c7947 */ /* 0x000fea0003800000 */
.L_x_16832:
        /* <DEDUP_REMOVED lines=10> */
.L_x_16840:
[----:B------:R-:W-:-:S04]  /*9ad0*/  LOP3.LUT R18, R18, 0xff, RZ, 0xc0, !PT ;  /* 0x000000ff12127812 */ /* 0x000fc800078ec0ff */
[----:B------:R-:W0:Y:S02]  /*9ae0*/  I2F.U16 R0, R18 ;  /* 0x0000001200007306 */ /* 0x000e240000101000 */
[----:B0-----:R-:W-:-:S05]  /*9af0*/  F2FP.F16.F32.PACK_AB R0, RZ, R0 ;  /* 0x00000000ff00723e */ /* 0x001fca00000000ff */
[----:B------:R0:W-:Y:S01]  /*9b00*/  STG.E.U16 desc[UR36][R8.64], R0 ;  /* 0x0000000008007986 */ /* 0x0001e2000c101524 */
[----:B------:R-:W-:Y:S05]  /*9b10*/  BRA `(.L_x_16836) ;  /* 0x0000000800d07947 */ /* 0x000fea0003800000 */
.L_x_16839:
        /* <DEDUP_REMOVED lines=11> */
.L_x_16842:
[----:B------:R-:W-:-:S06]  /*9bd0*/  LOP3.LUT R18, R18, 0xff, RZ, 0xc0, !PT ;  /* 0x000000ff12127812 */ /* 0x000fcc00078ec0ff */
[----:B------:R-:W0:Y:S02]  /*9be0*/  I2F.U16 R18, R18 ;  /* 0x0000001200127306 */ /* 0x000e240000101000 */
[----:B0-----:R-:W-:-:S04]  /*9bf0*/  F2FP.F16.F32.PACK_AB R3, RZ, R18 ;  /* 0x00000012ff03723e */ /* 0x001fc800000000ff */
[----:B------:R-:W-:-:S05]  /*9c00*/  PRMT R3, R3, 0x5410, RZ ;  /* 0x0000541003037816 */ /* 0x000fca00000000ff */
[----:B------:R0:W-:Y:S01]  /*9c10*/  STG.E desc[UR36][R8.64], R3 ;  /* 0x0000000308007986 */ /* 0x0001e2000c101924 */
[----:B------:R-:W-:Y:S05]  /*9c20*/  BRA `(.L_x_16836) ;  /* 0x00000008008c7947 */ /* 0x000fea0003800000 */
.L_x_16841:
[----:B------:R-:W-:-:S06]  /*9c30*/  LOP3.LUT R4, R18, 0xff, RZ, 0xc0, !PT ;  /* 0x000000ff12047812 */ /* 0x000fcc00078ec0ff */
[----:B------:R-:W0:Y:S02]  /*9c40*/  I2F.F64.U16 R4, R4 ;  /* 0x0000000400047312 */ /* 0x000e240000101800 */
[----:B0-----:R0:W-:Y:S01]  /*9c50*/  STG.E.64 desc[UR36][R8.64], R4 ;  /* 0x0000000408007986 */ /* 0x0011e2000c101b24 */
[----:B------:R-:W-:Y:S05]  /*9c60*/  BRA `(.L_x_16836) ;  /* 0x00000008007c7947 */ /* 0x000fea0003800000 */
.L_x_16831:
        /* <DEDUP_REMOVED lines=13> */
.L_x_16846:
        /* <DEDUP_REMOVED lines=17> */
.L_x_16849:
[----:B------:R-:W-:-:S07]  /*9e50*/  PRMT R4, R0, 0x7610, R4 ;  /* 0x0000761000047816 */ /* 0x000fce0000000004 */
.L_x_16848:
[----:B------:R-:W-:Y:S05]  /*9e60*/  BSYNC.RECONVERGENT B0 ;  /* 0x0000000000007941 */ /* 0x000fea0003800200 */
.L_x_16847:
[----:B------:R0:W-:Y:S01]  /*9e70*/  STG.E.U8 desc[UR36][R8.64], R4 ;  /* 0x0000000408007986 */ /* 0x0001e2000c101124 */
[----:B------:R-:W-:Y:S05]  /*9e80*/  BRA `(.L_x_16836) ;  /* 0x0000000400f47947 */ /* 0x000fea0003800000 */
.L_x_16845:
        /* <DEDUP_REMOVED lines=17> */
.L_x_16852:
[----:B------:R-:W-:-:S07]  /*9fa0*/  PRMT R4, R0, 0x7610, R4 ;  /* 0x0000761000047816 */ /* 0x000fce0000000004 */
.L_x_16851:
[----:B------:R-:W-:Y:S05]  /*9fb0*/  BSYNC.RECONVERGENT B0 ;  /* 0x0000000000007941 */ /* 0x000fea0003800200 */
.L_x_16850:
[----:B------:R0:W-:Y:S01]  /*9fc0*/  STG.E.U8 desc[UR36][R8.64], R4 ;  /* 0x0000000408007986 */ /* 0x0001e2000c101124 */
[----:B------:R-:W-:Y:S05]  /*9fd0*/  BRA `(.L_x_16836) ;  /* 0x0000000400a07947 */ /* 0x000fea0003800000 */
.L_x_16844:
        /* <DEDUP_REMOVED lines=22> */
.L_x_16854:
[----:B------:R-:W-:Y:S01]  /*a140*/  LOP3.LUT R4, R18, 0xff, RZ, 0xc0, !PT ;  /* 0x000000ff12047812 */ /* 0x000fe200078ec0ff */
[----:B------:R-:W-:-:S05]  /*a150*/  IMAD.MOV.U32 R5, RZ, RZ, RZ ;  /* 0x000000ffff057224 */ /* 0x000fca00078e00ff */
[----:B------:R0:W-:Y:S01]  /*a160*/  STG.E.64 desc[UR36][R8.64], R4 ;  /* 0x0000000408007986 */ /* 0x0001e2000c101b24 */
[----:B------:R-:W-:Y:S05]  /*a170*/  BRA `(.L_x_16836) ;  /* 0x0000000400387947 */ /* 0x000fea0003800000 */
.L_x_16853:
[----:B------:R-:W-:-:S05]  /*a180*/  LOP3.LUT R3, R18, 0xff, RZ, 0xc0, !PT ;  /* 0x000000ff12037812 */ /* 0x000fca00078ec0ff */
[----:B------:R0:W-:Y:S01]  /*a190*/  STG.E desc[UR36][R8.64], R3 ;  /* 0x0000000308007986 */ /* 0x0001e2000c101924 */
[----:B------:R-:W-:Y:S05]  /*a1a0*/  BRA `(.L_x_16836) ;  /* 0x00000004002c7947 */ /* 0x000fea0003800000 */
.L_x_16843:
        /* <DEDUP_REMOVED lines=10> */
.L_x_16856:
[----:B------:R-:W-:Y:S02]  /*a250*/  LOP3.LUT R4, R18, 0xff, RZ, 0xc0, !PT ;  /* 0x000000ff12047812 */ /* 0x000fe400078ec0ff */
[----:B------:R-:W-:-:S04]  /*a260*/  CS2R R6, SRZ ;  /* 0x0000000000067805 */ /* 0x000fc8000001ff00 */
[----:B------:R-:W0:Y:S02]  /*a270*/  I2F.F64.U16 R4, R4 ;  /* 0x0000000400047312 */ /* 0x000e240000101800 */
[----:B0-----:R4:W-:Y:S01]  /*a280*/  STG.E.128 desc[UR36][R8.64], R4 ;  /* 0x0000000408007986 */ /* 0x0019e2000c101d24 */
[----:B------:R-:W-:Y:S05]  /*a290*/  BRA `(.L_x_16836) ;  /* 0x0000000000f07947 */ /* 0x000fea0003800000 */
.L_x_16855:
[----:B------:R-:W-:-:S13]  /*a2a0*/  ISETP.NE.AND P0, PT, R0, 0xf, PT ;  /* 0x0000000f0000780c */ /* 0x000fda0003f05270 */
[----:B------:R-:W-:Y:S05]  /*a2b0*/  @!P0 BRA `(.L_x_16857) ;  /* 0x0000000000d88947 */ /* 0x000fea0003800000 */
[----:B------:R-:W-:-:S13]  /*a2c0*/  ISETP.NE.AND P0, PT, R0, 0x17, PT ;  /* 0x000000170000780c */ /* 0x000fda0003f05270 */
[----:B------:R-:W-:Y:S05]  /*a2d0*/  @!P0 BRA `(.L_x_16858) ;  /* 0x0000000000888947 */ /* 0x000fea0003800000 */
[----:B------:R-:W-:-:S13]  /*a2e0*/  ISETP.NE.AND P0, PT, R0, 0x18, PT ;  /* 0x000000180000780c */ /* 0x000fda0003f05270 */
[----:B------:R-:W-:Y:S05]  /*a2f0*/  @!P0 BRA `(.L_x_16859) ;  /* 0x0000000000448947 */ /* 0x000fea0003800000 */
.L_x_16835:
        /* <DEDUP_REMOVED lines=16> */
.L_x_16860:
[----:B------:R-:W-:Y:S05]  /*a400*/  BRA `(.L_x_16836) ;  /* 0x0000000000947947 */ /* 0x000fea0003800000 */
.L_x_16859:
        /* <DEDUP_REMOVED lines=12> */
.L_x_16862:
[----:B------:R-:W-:Y:S05]  /*a4d0*/  BSYNC.RECONVERGENT B0 ;  /* 0x0000000000007941 */ /* 0x000fea0003800200 */
.L_x_16861:
[----:B------:R3:W-:Y:S01]  /*a4e0*/  STG.E.U8 desc[UR36][R8.64], R3 ;  /* 0x0000000308007986 */ /* 0x0007e2000c101124 */
[----:B------:R-:W-:Y:S05]  /*a4f0*/  BRA `(.L_x_16836) ;  /* 0x0000000000587947 */ /* 0x000fea0003800000 */
.L_x_16858:
        /* <DEDUP_REMOVED lines=13> */
.L_x_16863:
[----:B------:R-:W-:Y:S01]  /*a5d0*/  IMAD.MOV.U32 R3, RZ, RZ, 0x7f ;  /* 0x0000007fff037424 */ /* 0x000fe200078e00ff */
[----:B------:R-:W-:-:S04]  /*a5e0*/  ISETP.GT.U32.AND P0, PT, R5, 0x7f800000, PT ;  /* 0x7f8000000500780c */ /* 0x000fc80003f04070 */
[----:B------:R-:W-:-:S05]  /*a5f0*/  SEL R3, R3, 0x7c, P0 ;  /* 0x0000007c03037807 */ /* 0x000fca0000000000 */
[----:B------:R1:W-:Y:S01]  /*a600*/  STG.E.U8 desc[UR36][R8.64], R3 ;  /* 0x0000000308007986 */ /* 0x0003e2000c101124 */
[----:B------:R-:W-:Y:S05]  /*a610*/  BRA `(.L_x_16836) ;  /* 0x0000000000107947 */ /* 0x000fea0003800000 */
.L_x_16857:
[----:B------:R-:W-:-:S04]  /*a620*/  LOP3.LUT R18, R18, 0xff, RZ, 0xc0, !PT ;  /* 0x000000ff12127812 */ /* 0x000fc800078ec0ff */
[----:B------:R-:W0:Y:S02]  /*a630*/  I2F.U16 R0, R18 ;  /* 0x0000001200007306 */ /* 0x000e240000101000 */
[----:B0-----:R-:W-:-:S05]  /*a640*/  F2FP.BF16.F32.PACK_AB R0, RZ, R0 ;  /* 0x00000000ff00723e */ /* 0x001fca00000010ff */
[----:B------:R0:W-:Y:S02]  /*a650*/  STG.E.U16 desc[UR36][R8.64], R0 ;  /* 0x0000000008007986 */ /* 0x0001e4000c101524 */
.L_x_16836:
[----:B------:R-:W-:Y:S05]  /*a660*/  BSYNC.RECONVERGENT B6 ;  /* 0x0000000000067941 */ /* 0x000fea0003800200 */
.L_x_16830:
[----:B------:R-:W-:-:S07]  /*a670*/  VIADD R19, R19, 0x80 ;  /* 0x0000008013137836 */ /* 0x000fce0000000000 */
.L_x_16795:
[----:B------:R-:W-:Y:S05]  /*a680*/  BSYNC.RECONVERGENT B8 ;  /* 0x0000000000087941 */ /* 0x000fea0003800200 */
.L_x_16757:
        /* <DEDUP_REMOVED lines=21> */
.L_x_16867:
[----:B------:R-:W-:Y:S01]  /*a7e0*/  STG.E.U8 desc[UR36][R2.64], R17 ;  /* 0x0000001102007986 */ /* 0x000fe2000c101124 */
[----:B------:R-:W-:Y:S05]  /*a7f0*/  EXIT ;  /* 0x000000000000794d */ /* 0x000fea0003800000 */
.L_x_16866:
        /* <DEDUP_REMOVED lines=10> */
.L_x_16870:
[----:B------:R-:W-:-:S05]  /*a8a0*/  LOP3.LUT R17, R17, 0xff, RZ, 0xc0, !PT ;  /* 0x000000ff11117812 */ /* 0x000fca00078ec0ff */
[----:B------:R-:W-:Y:S01]  /*a8b0*/  STG.E desc[UR36][R2.64], R17 ;  /* 0x0000001102007986 */ /* 0x000fe2000c101924 */
[----:B------:R-:W-:Y:S05]  /*a8c0*/  EXIT ;  /* 0x000000000000794d */ /* 0x000fea0003800000 */
.L_x_16869:
[----:B------:R-:W-:-:S05]  /*a8d0*/  LOP3.LUT R17, R17, 0xff, RZ, 0xc0, !PT ;  /* 0x000000ff11117812 */ /* 0x000fca00078ec0ff */
[----:B------:R-:W-:Y:S01]  /*a8e0*/  STG.E.U16 desc[UR36][R2.64], R17 ;  /* 0x0000001102007986 */ /* 0x000fe2000c101524 */
[----:B------:R-:W-:Y:S05]  /*a8f0*/  EXIT ;  /* 0x000000000000794d */ /* 0x000fea0003800000 */
.L_x_16865:
        /* <DEDUP_REMOVED lines=10> */
.L_x_16872:
[----:B------:R-:W-:-:S04]  /*a9a0*/  LOP3.LUT R17, R17, 0xff, RZ, 0xc0, !PT ;  /* 0x000000ff11117812 */ /* 0x000fc800078ec0ff */
[----:B------:R-:W0:Y:S02]  /*a9b0*/  I2F.U16 R0, R17 ;  /* 0x0000001100007306 */ /* 0x000e240000101000 */
[----:B0-----:R-:W-:-:S05]  /*a9c0*/  F2FP.F16.F32.PACK_AB R0, RZ, R0 ;  /* 0x00000000ff00723e */ /* 0x001fca00000000ff */
[----:B------:R-:W-:Y:S01]  /*a9d0*/  STG.E.U16 desc[UR36][R2.64], R0 ;  /* 0x0000000002007986 */ /* 0x000fe2000c101524 */
[----:B------:R-:W-:Y:S05]  /*a9e0*/  EXIT ;  /* 0x000000000000794d */ /* 0x000fea0003800000 */
.L_x_16871:
        /* <DEDUP_REMOVED lines=9> */
[----:B0-----:R-:W-:Y:S01]  /*aa80*/  STG.E.64 desc[UR36][R2.64], R4 ;  /* 0x0000000402007986 */ /* 0x001fe2000c101b24 */
[----:B------:R-:W-:Y:S05]  /*aa90*/  EXIT ;  /* 0x000000000000794d */ /* 0x000fea0003800000 */
.L_x_16874:
[----:B------:R-:W-:-:S06]  /*aaa0*/  LOP3.LUT R17, R17, 0xff, RZ, 0xc0, !PT ;  /* 0x000000ff11117812 */ /* 0x000fcc00078ec0ff */
[----:B------:R-:W0:Y:S02]  /*aab0*/  I2F.U16 R17, R17 ;  /* 0x0000001100117306 */ /* 0x000e240000101000 */
[----:B0-----:R-:W-:-:S04]  /*aac0*/  F2FP.F16.F32.PACK_AB R5, RZ, R17 ;  /* 0x00000011ff05723e */ /* 0x001fc800000000ff */
[----:B------:R-:W-:-:S05]  /*aad0*/  PRMT R5, R5, 0x5410, RZ ;  /* 0x0000541005057816 */ /* 0x000fca00000000ff */
[----:B------:R-:W-:Y:S01]  /*aae0*/  STG.E desc[UR36][R2.64], R5 ;  /* 0x0000000502007986 */ /* 0x000fe2000c101924 */
[----:B------:R-:W-:Y:S05]  /*aaf0*/  EXIT ;  /* 0x000000000000794d */ /* 0x000fea0003800000 */
.L_x_16873:
[----:B------:R-:W-:-:S06]  /*ab00*/  LOP3.LUT R4, R17, 0xff, RZ, 0xc0, !PT ;  /* 0x000000ff11047812 */ /* 0x000fcc00078ec0ff */
[----:B------:R-:W0:Y:S02]  /*ab10*/  I2F.F64.U16 R4, R4 ;  /* 0x0000000400047312 */ /* 0x000e240000101800 */
[----:B0-----:R-:W-:Y:S01]  /*ab20*/  STG.E.64 desc[UR36][R2.64], R4 ;  /* 0x0000000402007986 */ /* 0x001fe2000c101b24 */
[----:B------:R-:W-:Y:S05]  /*ab30*/  EXIT ;  /* 0x000000000000794d */ /* 0x000fea0003800000 */
.L_x_16864:
        /* <DEDUP_REMOVED lines=13> */
.L_x_16878:
        /* <DEDUP_REMOVED lines=18> */
.L_x_16880:
[----:B------:R-:W-:Y:S05]  /*ad30*/  BSYNC.RECONVERGENT B0 ;  /* 0x0000000000007941 */ /* 0x000fea0003800200 */
.L_x_16879:
[----:B------:R-:W-:Y:S01]  /*ad40*/  STG.E.U8 desc[UR36][R2.64], R0 ;  /* 0x0000000002007986 */ /* 0x000fe2000c101124 */
[----:B------:R-:W-:Y:S05]  /*ad50*/  EXIT ;  /* 0x000000000000794d */ /* 0x000fea0003800000 */
.L_x_16877:
        /* <DEDUP_REMOVED lines=18> */
.L_x_16882:
[----:B------:R-:W-:Y:S05]  /*ae80*/  BSYNC.RECONVERGENT B0 ;  /* 0x0000000000007941 */ /* 0x000fea0003800200 */
.L_x_16881:
[----:B------:R-:W-:Y:S01]  /*ae90*/  STG.E.U8 desc[UR36][R2.64], R0 ;  /* 0x0000000002007986 */ /* 0x000fe2000c101124 */
[----:B------:R-:W-:Y:S05]  /*aea0*/  EXIT ;  /* 0x000000000000794d */ /* 0x000fea0003800000 */
.L_x_16876:
        /* <DEDUP_REMOVED lines=22> */
.L_x_16884:
[----:B------:R-:W-:Y:S01]  /*b010*/  LOP3.LUT R4, R17, 0xff, RZ, 0xc0, !PT ;  /* 0x000000ff11047812 */ /* 0x000fe200078ec0ff */
[----:B------:R-:W-:-:S05]  /*b020*/  IMAD.MOV.U32 R5, RZ, RZ, RZ ;  /* 0x000000ffff057224 */ /* 0x000fca00078e00ff */
[----:B------:R-:W-:Y:S01]  /*b030*/  STG.E.64 desc[UR36][R2.64], R4 ;  /* 0x0000000402007986 */ /* 0x000fe2000c101b24 */
[----:B------:R-:W-:Y:S05]  /*b040*/  EXIT ;  /* 0x000000000000794d */ /* 0x000fea0003800000 */
.L_x_16883:
[----:B------:R-:W-:-:S05]  /*b050*/  LOP3.LUT R17, R17, 0xff, RZ, 0xc0, !PT ;  /* 0x000000ff11117812 */ /* 0x000fca00078ec0ff */
[----:B------:R-:W-:Y:S01]  /*b060*/  STG.E desc[UR36][R2.64], R17 ;  /* 0x0000001102007986 */ /* 0x000fe2000c101924 */
[----:B------:R-:W-:Y:S05]  /*b070*/  EXIT ;  /* 0x000000000000794d */ /* 0x000fea0003800000 */
.L_x_16875:
        /* <DEDUP_REMOVED lines=10> */
.L_x_16886:
[----:B------:R-:W-:Y:S02]  /*b120*/  LOP3.LUT R4, R17, 0xff, RZ, 0xc0, !PT ;  /* 0x000000ff11047812 */ /* 0x000fe400078ec0ff */
[----:B------:R-:W-:-:S04]  /*b130*/  CS2R R6, SRZ ;  /* 0x0000000000067805 */ /* 0x000fc8000001ff00 */
[----:B------:R-:W0:Y:S02]  /*b140*/  I2F.F64.U16 R4, R4 ;  /* 0x0000000400047312 */ /* 0x000e240000101800 */
[----:B0-----:R-:W-:Y:S01]  /*b150*/  STG.E.128 desc[UR36][R2.64], R4 ;  /* 0x0000000402007986 */ /* 0x001fe2000c101d24 */
[----:B------:R-:W-:Y:S05]  /*b160*/  EXIT ;  /* 0x000000000000794d */ /* 0x000fea0003800000 */
.L_x_16885:
[----:B------:R-:W-:-:S13]  /*b170*/  ISETP.NE.AND P0, PT, R0, 0xf, PT ;  /* 0x0000000f0000780c */ /* 0x000fda0003f05270 */
[----:B------:R-:W-:Y:S05]  /*b180*/  @!P0 BRA `(.L_x_16887) ;  /* 0x0000000000dc8947 */ /* 0x000fea0003800000 */
[----:B------:R-:W-:-:S13]  /*b190*/  ISETP.NE.AND P0, PT, R0, 0x17, PT ;  /* 0x000000170000780c */ /* 0x000fda0003f05270 */
[----:B------:R-:W-:Y:S05]  /*b1a0*/  @!P0 BRA `(.L_x_16888) ;  /* 0x0000000000888947 */ /* 0x000fea0003800000 */
[----:B------:R-:W-:-:S13]  /*b1b0*/  ISETP.NE.AND P0, PT, R0, 0x18, PT ;  /* 0x000000180000780c */ /* 0x000fda0003f05270 */
[----:B------:R-:W-:Y:S05]  /*b1c0*/  @!P0 BRA `(.L_x_16889) ;  /* 0x0000000000448947 */ /* 0x000fea0003800000 */
.L_x_16868:
        /* <DEDUP_REMOVED lines=16> */
.L_x_16890:
[----:B------:R-:W-:Y:S05]  /*b2d0*/  EXIT ;  /* 0x000000000000794d */ /* 0x000fea0003800000 */
.L_x_16889:
        /* <DEDUP_REMOVED lines=12> */
.L_x_16892:
[----:B------:R-:W-:Y:S05]  /*b3a0*/  BSYNC.RECONVERGENT B0 ;  /* 0x0000000000007941 */ /* 0x000fea0003800200 */
.L_x_16891:
[----:B------:R-:W-:Y:S01]  /*b3b0*/  STG.E.U8 desc[UR36][R2.64], R5 ;  /* 0x0000000502007986 */ /* 0x000fe2000c101124 */
[----:B------:R-:W-:Y:S05]  /*b3c0*/  EXIT ;  /* 0x000000000000794d */ /* 0x000fea0003800000 */
.L_x_16888:
[----:B------:R-:W-:-:S06]  /*b3d0*/  LOP3.LUT R17, R17, 0xff, RZ, 0xc0, !PT ;  /* 0x000000ff11117812 */ /* 0x000fcc00078ec0ff */
[----:B------:R-:W0:Y:S02]  /*b3e0*/  I2F.U16 R17, R17 ;  /* 0x0000001100117306 */ /* 0x000e240000101000 */
        /* <DEDUP_REMOVED lines=12> */
.L_x_16893:
[----:B------:R-:W-:Y:S01]  /*b4b0*/  IMAD.MOV.U32 R5, RZ, RZ, 0x7f ;  /* 0x0000007fff057424 */ /* 0x000fe200078e00ff */
[----:B------:R-:W-:-:S04]  /*b4c0*/  ISETP.GT.U32.AND P0, PT, R17, 0x7f800000, PT ;  /* 0x7f8000001100780c */ /* 0x000fc80003f04070 */
[----:B------:R-:W-:-:S05]  /*b4d0*/  SEL R5, R5, 0x7c, P0 ;  /* 0x0000007c05057807 */ /* 0x000fca0000000000 */
[----:B------:R-:W-:Y:S01]  /*b4e0*/  STG.E.U8 desc[UR36][R2.64], R5 ;  /* 0x0000000502007986 */ /* 0x000fe2000c101124 */
[----:B------:R-:W-:Y:S05]  /*b4f0*/  EXIT ;  /* 0x000000000000794d */ /* 0x000fea0003800000 */
.L_x_16887:
[----:B------:R-:W-:-:S04]  /*b500*/  LOP3.LUT R17, R17, 0xff, RZ, 0xc0, !PT ;  /* 0x000000ff11117812 */ /* 0x000fc800078ec0ff */
[----:B------:R-:W0:Y:S02]  /*b510*/  I2F.U16 R0, R17 ;  /* 0x0000001100007306 */ /* 0x000e240000101000 */
[----:B0-----:R-:W-:-:S05]  /*b520*/  F2FP.BF16.F32.PACK_AB R0, RZ, R0 ;  /* 0x00000000ff00723e */ /* 0x001fca00000010ff */
[----:B------:R-:W-:Y:S01]  /*b530*/  STG.E.U16 desc[UR36][R2.64], R0 ;  /* 0x0000000002007986 */ /* 0x000fe2000c101524 */
[----:B------:R-:W-:Y:S05]  /*b540*/  EXIT ;  /* 0x000000000000794d */ /* 0x000fea0003800000 */
.L_x_16894:
        /* <DEDUP_REMOVED lines=11> */
.L_x_17097:


//--------------------- .text._ZN2at6native18elementwise_kernelILi128ELi4EZNS0_22gpu_kernel_impl_nocastINS0_13BinaryFunctorIhhhNS0_15binary_internal10MulFunctorIhEEEEEEvRNS_18TensorIteratorBaseERKT_EUliE_EEviT1_ --------------------------
	.section	.text._ZN2at6native18elementwise_kernelILi128ELi4EZNS0_22gpu_kernel_impl_nocastINS0_13BinaryFunctorIhhhNS0_15binary_internal10MulFunctorIhEEEEEEvRNS_18TensorIteratorBaseERKT_EUliE_EEviT1_,"ax",@progbits
	.align	128
        .global         _ZN2at6native18elementwise_kernelILi128ELi4EZNS0_22gpu_kernel_impl_nocastINS0_13BinaryFunctorIhhhNS0_15binary_internal10MulFunctorIhEEEEEEvRNS_18TensorIteratorBaseERKT_EUliE_EEviT1_
        .type           _ZN2at6native18elementwise_kernelILi128ELi4EZNS0_22gpu_kernel_impl_nocastINS0_13BinaryFunctorIhhhNS0_15binary_internal10MulFunctorIhEEEEEEvRNS_18TensorIteratorBaseERKT_EUliE_EEviT1_,@function
        .size           _ZN2at6native18elementwise_kernelILi128ELi4EZNS0_22gpu_kernel_impl_nocastINS0_13BinaryFunctorIhhhNS0_15binary_internal10MulFunctorIhEEEEEEvRNS_18TensorIteratorBaseERKT_EUliE_EEviT1_,(.L_x_17098 - _ZN2at6native18elementwise_kernelILi128ELi4EZNS0_22gpu_kernel_impl_nocastINS0_13BinaryFunctorIhhhNS0_15binary_internal10MulFunctorIhEEEEEEvRNS_18TensorIteratorBaseERKT_EUliE_EEviT1_)
        .other          _ZN2at6native18elementwise_kernelILi128ELi4EZNS0_22gpu_kernel_impl_nocastINS0_13BinaryFunctorIhhhNS0_15binary_internal10MulFunctorIhEEEEEEvRNS_18TensorIteratorBaseERKT_EUliE_EEviT1_,@"STO_CUDA_ENTRY STV_DEFAULT"
_ZN2at6native18elementwise_kernelILi128ELi4EZNS0_22gpu_kernel_impl_nocastINS0_13BinaryFunctorIhhhNS0_15binary_internal10MulFunctorIhEEEEEEvRNS_18TensorIteratorBaseERKT_EUliE_EEviT1_:
.text._ZN2at6native18elementwise_kernelILi128ELi4EZNS0_22gpu_kernel_impl_nocastINS0_13BinaryFunctorIhhhNS0_15binary_internal10MulFunctorIhEEEEEEvRNS_18TensorIteratorBaseERKT_EUliE_EEviT1_:
        /* <DEDUP_REMOVED lines=33> */
.L_x_16898:
[----:B------:R-:W-:-:S13]  /*0210*/  ISETP.GE.AND P0, PT, R3, UR4, PT ;  /* 0x0000000403007c0c */ /* 0x000fda000bf06270 */
[----:B------:R-:W-:Y:S05]  /*0220*/  @P0 BREAK.RELIABLE B1 ;  /* 0x0000000000010942 */ /* 0x000fea0003800100 */
[----:B------:R-:W-:Y:S05]  /*0230*/  @P0 BRA `(.L_x_16899) ;  /* 0x0000000000240947 */ /* 0x000fea0003800000 */
[----:B------:R-:W-:Y:S05]  /*0240*/  BSYNC.RELIABLE B1 ;  /* 0x0000000000017941 */ /* 0x000fea0003800100 */
.L_x_16897:
        /* <DEDUP_REMOVED lines=8> */
.L_x_16899:
[----:B------:R-:W-:Y:S05]  /*02d0*/  BSYNC.RECONVERGENT B0 ;  /* 0x0000000000007941 */ /* 0x000fea0003800200 */
.L_x_16896:
        /* <DEDUP_REMOVED lines=11> */
.L_x_16895:
        /* <DEDUP_REMOVED lines=356> */
.L_x_16903:
        /* <DEDUP_REMOVED lines=364> */
.L_x_16905:
        /* <DEDUP_REMOVED lines=13> */
.L_x_16902:
[----:B------:R-:W-:-:S13]  /*3160*/  ISETP.GE.AND P0, PT, R3, UR4, PT ;  /* 0x0000000403007c0c */ /* 0x000fda000bf06270 */
[----:B------:R-:W-:Y:S05]  /*3170*/  @P0 BREAK.RELIABLE B1 ;  /* 0x0000000000010942 */ /* 0x000fea0003800100 */
[----:B------:R-:W-:Y:S05]  /*3180*/  @P0 BRA `(.L_x_16904) ;  /* 0x0000001400a80947 */ /* 0x000fea0003800000 */
[----:B------:R-:W-:Y:S05]  /*3190*/  BSYNC.RELIABLE B1 ;  /* 0x0000000000017941 */ /* 0x000fea0003800100 */
.L_x_16901:
        /* <DEDUP_REMOVED lines=348> */
.L_x_16906:
        /* <DEDUP_REMOVED lines=13> */
.L_x_16904:
[----:B------:R-:W-:Y:S05]  /*4830*/  BSYNC.RECONVERGENT B0 ;  /* 0x0000000000007941 */ /* 0x000fea0003800200 */
.L_x_16900:
        /* <DEDUP_REMOVED lines=351> */
.L_x_16907:
        /* <DEDUP_REMOVED lines=13> */
.L_x_16908:
        /* <DEDUP_REMOVED lines=16> */
.L_x_17098:


//--------------------- .text._ZN2at6native27unrolled_elementwise_kernelINS0_13BinaryFunctorIhhhNS0_15binary_internal10MulFunctorIhEEEESt5arrayIPcLm3EELi4E23TrivialOffsetCalculatorILi2EjESA_ILi1EjENS0_6memory15LoadWithoutCastENSD_16StoreWithoutCastEEEviT_T0_T2_T3_T4_T5_ --------------------------
	.section	.text._ZN2at6native27unrolled_elementwise_kernelINS0_13BinaryFunctorIhhhNS0_15binary_internal10MulFunctorIhEEEESt5arrayIPcLm3EELi4E23TrivialOffsetCalculatorILi2EjESA_ILi1EjENS0_6memory15LoadWithoutCastENSD_16StoreWithoutCastEEEviT_T0_T2_T3_T4_T5_,"ax",@progbits
	.align	128
        .global         _ZN2at6native27unrolled_elementwise_kernelINS0_13BinaryFunctorIhhhNS0_15binary_internal10MulFunctorIhEEEESt5arrayIPcLm3EELi4E23TrivialOffsetCalculatorILi2EjESA_ILi1EjENS0_6memory15LoadWithoutCastENSD_16StoreWithoutCastEEEviT_T0_T2_T3_T4_T5_
        .type           _ZN2at6native27unrolled_elementwise_kernelINS0_13BinaryFunctorIhhhNS0_15binary_internal10MulFunctorIhEEEESt5arrayIPcLm3EELi4E23TrivialOffsetCalculatorILi2EjESA_ILi1EjENS0_6memory15LoadWithoutCastENSD_16StoreWithoutCastEEEviT_T0_T2_T3_T4_T5_,@function
        .size           _ZN2at6native27unrolled_elementwise_kernelINS0_13BinaryFunctorIhhhNS0_15binary_internal10MulFunctorIhEEEESt5arrayIPcLm3EELi4E23TrivialOffsetCalculatorILi2EjESA_ILi1EjENS0_6memory15LoadWithoutCastENSD_16StoreWithoutCastEEEviT_T0_T2_T3_T4_T5_,(.L_x_17099 - _ZN2at6native27unrolled_elementwise_kernelINS0_13BinaryFunctorIhhhNS0_15binary_internal10MulFunctorIhEEEESt5arrayIPcLm3EELi4E23TrivialOffsetCalculatorILi2EjESA_ILi1EjENS0_6memory15LoadWithoutCastENSD_16StoreWithoutCastEEEviT_T0_T2_T3_T4_T5_)
        .other          _ZN2at6native27unrolled_elementwise_kernelINS0_13BinaryFunctorIhhhNS0_15binary_internal10MulFunctorIhEEEESt5arrayIPcLm3EELi4E23TrivialOffsetCalculatorILi2EjESA_ILi1EjENS0_6memory15LoadWithoutCastENSD_16StoreWithoutCastEEEviT_T0_T2_T3_T4_T5_,@"STO_CUDA_ENTRY STV_DEFAULT"
_ZN2at6native27unrolled_elementwise_kernelINS0_13BinaryFunctorIhhhNS0_15binary_internal10MulFunctorIhEEEESt5arrayIPcLm3EELi4E23TrivialOffsetCalculatorILi2EjESA_ILi1EjENS0_6memory15LoadWithoutCastENSD_16StoreWithoutCastEEEviT_T0_T2_T3_T4_T5_:
.text._ZN2at6native27unrolled_elementwise_kernelINS0_13BinaryFunctorIhhhNS0_15binary_internal10MulFunctorIhEEEESt5arrayIPcLm3EELi4E23TrivialOffsetCalculatorILi2EjESA_ILi1EjENS0_6memory15LoadWithoutCastENSD_16StoreWithoutCastEEEviT_T0_T2_T3_T4_T5_:
        /* <DEDUP_REMOVED lines=88> */
.L_x_16911:
[----:B------:R-:W-:Y:S05]  /*0580*/  BSYNC.RELIABLE B1 ;  /* 0x0000000000017941 */ /* 0x000fea0003800100 */
.L_x_16910:
[----:B------:R-:W-:-:S13]  /*0590*/  ISETP.GE.AND P0, PT, R17, R16, PT ;  /* 0x000000101100720c */ /* 0x000fda0003f06270 */
[----:B------:R-:W1:Y:S01]  /*05a0*/  @!P0 LDC.64 R8, c[0x0][0x388] ;  /* 0x0000e200ff088b82 */ /* 0x000e620000000a00 */
[----:B0-----:R-:W-:Y:S02]  /*05b0*/  @!P0 IMAD R3, R0, 0x200, R17 ;  /* 0x0000020000038824 */ /* 0x001fe400078e0211 */
[----:B------:R-:W-:-:S03]  /*05c0*/  @!P0 VIADD R17, R17, 0x80 ;  /* 0x0000008011118836 */ /* 0x000fc60000000000 */
[----:B-1----:R-:W-:-:S05]  /*05d0*/  @!P0 IADD3 R2, P1, PT, R3, R8, RZ ;  /* 0x0000000803028210 */ /* 0x002fca0007f3e0ff */
[----:B------:R-:W-:-:S05]  /*05e0*/  @!P0 IMAD.X R3, RZ, RZ, R9, P1 ;  /* 0x000000ffff038224 */ /* 0x000fca00008e0609 */
[----:B------:R1:W-:Y:S03]  /*05f0*/  @!P0 STG.E.U8 desc[UR4][R2.64], R7 ;  /* 0x0000000702008986 */ /* 0x0003e6000c101104 */
.L_x_16912:
[----:B------:R-:W-:Y:S05]  /*0600*/  BSYNC.RECONVERGENT B0 ;  /* 0x0000000000007941 */ /* 0x000fea0003800200 */
.L_x_16909:
        /* <DEDUP_REMOVED lines=9> */
.L_x_16913:
        /* <DEDUP_REMOVED lines=14> */
.L_x_17099:


//--------------------- .text._ZN2at6native29vectorized_elementwise_kernelILi2ENS0_13BinaryFunctorIhhhNS0_15binary_internal10MulFunctorIhEEEESt5arrayIPcLm3EEEEviT0_T1_ --------------------------
	.section	.text._ZN2at6native29vectorized_elementwise_kernelILi2ENS0_13BinaryFunctorIhhhNS0_15binary_internal10MulFunctorIhEEEESt5arrayIPcLm3EEEEviT0_T1_,"ax",@progbits
	.align	128
        .global         _ZN2at6native29vectorized_elementwise_kernelILi2ENS0_13BinaryFunctorIhhhNS0_15binary_internal10MulFunctorIhEEEESt5arrayIPcLm3EEEEviT0_T1_
        .type           _ZN2at6native29vectorized_elementwise_kernelILi2ENS0_13BinaryFunctorIhhhNS0_15binary_internal10MulFunctorIhEEEESt5arrayIPcLm3EEEEviT0_T1_,@function
        .size           _ZN2at6native29vectorized_elementwise_kernelILi2ENS0_13BinaryFunctorIhhhNS0_15binary_internal10MulFunctorIhEEEESt5arrayIPcLm3EEEEviT0_T1_,(.L_x_17100 - _ZN2at6native29vectorized_elementwise_kernelILi2ENS0_13BinaryFunctorIhhhNS0_15binary_internal10MulFunctorIhEEEESt5arrayIPcLm3EEEEviT0_T1_)
        .other          _ZN2at6native29vectorized_elementwise_kernelILi2ENS0_13BinaryFunctorIhhhNS0_15binary_internal10MulFunctorIhEEEESt5arrayIPcLm3EEEEviT0_T1_,@"STO_CUDA_ENTRY STV_DEFAULT"
_ZN2at6native29vectorized_elementwise_kernelILi2ENS0_13BinaryFunctorIhhhNS0_15binary_internal10MulFunctorIhEEEESt5arrayIPcLm3EEEEviT0_T1_:
.text._ZN2at6native29vectorized_elementwise_kernelILi2ENS0_13BinaryFunctorIhhhNS0_15binary_internal10MulFunctorIhEEEESt5arrayIPcLm3EEEEviT0_T1_:
        /* <DEDUP_REMOVED lines=157> */
.L_x_16917:
        /* <DEDUP_REMOVED lines=8> */
.L_x_16918:
        /* <DEDUP_REMOVED lines=8> */
.L_x_16919:
        /* <DEDUP_REMOVED lines=8> */
.L_x_16920:
        /* <DEDUP_REMOVED lines=9> */
.L_x_16921:
[----:B------:R-:W-:Y:S05]  /*0be0*/  BSYNC.RELIABLE B1 ;  /* 0x0000000000017941 */ /* 0x000fea0003800100 */
.L_x_16916:
[----:B------:R-:W-:-:S13]  /*0bf0*/  ISETP.GE.U32.AND P0, PT, R3, UR5, PT ;  /* 0x0000000503007c0c */ /* 0x000fda000bf06070 */
[----:B--2---:R-:W2:Y:S01]  /*0c00*/  @!P0 LDC.64 R8, c[0x0][0x388] ;  /* 0x0000e200ff088b82 */ /* 0x004ea20000000a00 */
[C---:B01----:R-:W-:Y:S02]  /*0c10*/  @!P0 VIADD R5, R3.reuse, UR4 ;  /* 0x0000000403058c36 */ /* 0x043fe40008000000 */
[----:B------:R-:W-:-:S03]  /*0c20*/  @!P0 VIADD R3, R3, 0x80 ;  /* 0x0000008003038836 */ /* 0x000fc60000000000 */
[----:B--2---:R-:W-:-:S04]  /*0c30*/  @!P0 IADD3 R4, P1, PT, R5, R8, RZ ;  /* 0x0000000805048210 */ /* 0x004fc80007f3e0ff */
[----:B------:R-:W-:-:S05]  /*0c40*/  @!P0 IADD3.X R5, PT, PT, RZ, R9, RZ, P1, !PT ;  /* 0x00000009ff058210 */ /* 0x000fca0000ffe4ff */
[----:B------:R3:W-:Y:S04]  /*0c50*/  @!P0 STG.E.U8 desc[UR12][R4.64], R7 ;  /* 0x0000000704008986 */ /* 0x0007e8000c10110c */
.L_x_16922:
[----:B------:R-:W-:Y:S05]  /*0c60*/  BSYNC.RECONVERGENT B0 ;  /* 0x0000000000007941 */ /* 0x000fea0003800200 */
.L_x_16915:
        /* <DEDUP_REMOVED lines=9> */
.L_x_16914:
        /* <DEDUP_REMOVED lines=67> */
.L_x_16923:
        /* <DEDUP_REMOVED lines=13> */
.L_x_17100:


//--------------------- .text._ZN2at6native29vectorized_elementwise_kernelILi4ENS0_13BinaryFunctorIhhhNS0_15binary_internal10MulFunctorIhEEEESt5arrayIPcLm3EEEEviT0_T1_ --------------------------
	.section	.text._ZN2at6native29vectorized_elementwise_kernelILi4ENS0_13BinaryFunctorIhhhNS0_15binary_internal10MulFunctorIhEEEESt5arrayIPcLm3EEEEviT0_T1_,"ax",@progbits
	.align	128
        .global         _ZN2at6native29vectorized_elementwise_kernelILi4ENS0_13BinaryFunctorIhhhNS0_15binary_internal10MulFunctorIhEEEESt5arrayIPcLm3EEEEviT0_T1_
        .type           _ZN2at6native29vectorized_elementwise_kernelILi4ENS0_13BinaryFunctorIhhhNS0_15binary_internal10MulFunctorIhEEEESt5arrayIPcLm3EEEEviT0_T1_,@function
        .size           _ZN2at6native29vectorized_elementwise_kernelILi4ENS0_13BinaryFunctorIhhhNS0_15binary_internal10MulFunctorIhEEEESt5arrayIPcLm3EEEEviT0_T1_,(.L_x_17101 - _ZN2at6native29vectorized_elementwise_kernelILi4ENS0_13BinaryFunctorIhhhNS0_15binary_internal10MulFunctorIhEEEESt5arrayIPcLm3EEEEviT0_T1_)
        .other          _ZN2at6native29vectorized_elementwise_kernelILi4ENS0_13BinaryFunctorIhhhNS0_15binary_internal10MulFunctorIhEEEESt5arrayIPcLm3EEEEviT0_T1_,@"STO_CUDA_ENTRY STV_DEFAULT"
_ZN2at6native29vectorized_elementwise_kernelILi4ENS0_13BinaryFunctorIhhhNS0_15binary_internal10MulFunctorIhEEEESt5arrayIPcLm3EEEEviT0_T1_:
.text._ZN2at6native29vectorized_elementwise_kernelILi4ENS0_13BinaryFunctorIhhhNS0_15binary_internal10MulFunctorIhEEEESt5arrayIPcLm3EEEEviT0_T1_:
        /* <DEDUP_REMOVED lines=157> */
.L_x_16927:
        /* <DEDUP_REMOVED lines=8> */
.L_x_16928:
        /* <DEDUP_REMOVED lines=8> */
.L_x_16929:
        /* <DEDUP_REMOVED lines=8> */
.L_x_16930:
        /* <DEDUP_REMOVED lines=9> */
.L_x_16931:
[----:B------:R-:W-:Y:S05]  /*0be0*/  BSYNC.RELIABLE B1 ;  /* 0x0000000000017941 */ /* 0x000fea0003800100 */
.L_x_16926:
[----:B------:R-:W-:-:S13]  /*0bf0*/  ISETP.GE.U32.AND P0, PT, R3, UR5, PT ;  /* 0x0000000503007c0c */ /* 0x000fda000bf06070 */
[----:B--2---:R-:W2:Y:S01]  /*0c00*/  @!P0 LDC.64 R8, c[0x0][0x388] ;  /* 0x0000e200ff088b82 */ /* 0x004ea20000000a00 */
[C---:B01----:R-:W-:Y:S02]  /*0c10*/  @!P0 VIADD R5, R3.reuse, UR4 ;  /* 0x0000000403058c36 */ /* 0x043fe40008000000 */
[----:B------:R-:W-:-:S03]  /*0c20*/  @!P0 VIADD R3, R3, 0x80 ;  /* 0x0000008003038836 */ /* 0x000fc60000000000 */
[----:B--2---:R-:W-:-:S05]  /*0c30*/  @!P0 IADD3 R4, P1, PT, R5, R8, RZ ;  /* 0x0000000805048210 */ /* 0x004fca0007f3e0ff */
[----:B------:R-:W-:-:S05]  /*0c40*/  @!P0 IMAD.X R5, RZ, RZ, R9, P1 ;  /* 0x000000ffff058224 */ /* 0x000fca00008e0609 */
[----:B------:R3:W-:Y:S03]  /*0c50*/  @!P0 STG.E.U8 desc[UR12][R4.64], R7 ;  /* 0x0000000704008986 */ /* 0x0007e6000c10110c */
.L_x_16932:
[----:B------:R-:W-:Y:S05]  /*0c60*/  BSYNC.RECONVERGENT B0 ;  /* 0x0000000000007941 */ /* 0x000fea0003800200 */
.L_x_16925:
        /* <DEDUP_REMOVED lines=9> */
.L_x_16924:
        /* <DEDUP_REMOVED lines=72> */
.L_x_16933:
        /* <DEDUP_REMOVED lines=16> */
.L_x_17101:


//--------------------- .text._ZN2at6native29vectorized_elementwise_kernelILi8ENS0_13BinaryFunctorIhhhNS0_15binary_internal10MulFunctorIhEEEESt5arrayIPcLm3EEEEviT0_T1_ --------------------------
	.section	.text._ZN2at6native29vectorized_elementwise_kernelILi8ENS0_13BinaryFunctorIhhhNS0_15binary_internal10MulFunctorIhEEEESt5arrayIPcLm3EEEEviT0_T1_,"ax",@progbits
	.align	128
        .global         _ZN2at6native29vectorized_elementwise_kernelILi8ENS0_13BinaryFunctorIhhhNS0_15binary_internal10MulFunctorIhEEEESt5arrayIPcLm3EEEEviT0_T1_
        .type           _ZN2at6native29vectorized_elementwise_kernelILi8ENS0_13BinaryFunctorIhhhNS0_15binary_internal10MulFunctorIhEEEESt5arrayIPcLm3EEEEviT0_T1_,@function
        .size           _ZN2at6native29vectorized_elementwise_kernelILi8ENS0_13BinaryFunctorIhhhNS0_15binary_internal10MulFunctorIhEEEESt5arrayIPcLm3EEEEviT0_T1_,(.L_x_17102 - _ZN2at6native29vectorized_elementwise_kernelILi8ENS0_13BinaryFunctorIhhhNS0_15binary_internal10MulFunctorIhEEEESt5arrayIPcLm3EEEEviT0_T1_)
        .other          _ZN2at6native29vectorized_elementwise_kernelILi8ENS0_13BinaryFunctorIhhhNS0_15binary_internal10MulFunctorIhEEEESt5arrayIPcLm3EEEEviT0_T1_,@"STO_CUDA_ENTRY STV_DEFAULT"
_ZN2at6native29vectorized_elementwise_kernelILi8ENS0_13BinaryFunctorIhhhNS0_15binary_internal10MulFunctorIhEEEESt5arrayIPcLm3EEEEviT0_T1_:
.text._ZN2at6native29vectorized_elementwise_kernelILi8ENS0_13BinaryFunctorIhhhNS0_15binary_internal10MulFunctorIhEEEESt5arrayIPcLm3EEEEviT0_T1_:
[----:B------:R-:W-:Y:S01]  /*0000*/  LDC R1, c[0x0][0x37c] ;  /* 0x0000df00ff017b82 */ /* 0x000fe20000000800 */
[----:B------:R-:W-:Y:S05]  /*0010*/  EXIT ;  /* 0x000000000000794d */ /* 0x000fea0003800000 */
.L_x_16934:
        /* <DEDUP_REMOVED lines=14> */
.L_x_17102:


//--------------------- .nv.global.init           --------------------------
	.section	.nv.global.init,"aw",@progbits
.nv.global.init:
	.type		$str$5,@object
	.size		$str$5,(__unnamed_9 - $str$5)
$str$5:
        /*0000*/ 	.byte	0x66, 0x61, 0x6c, 0x73, 0x65, 0x00
	.type		__unnamed_9,@object
	.size		__unnamed_9,(__unnamed_1 - __unnamed_9)
__unnamed_9:
        /*0006*/ 	.byte	0x63, 0x61, 0x73, 0x74, 0x5f, 0x61, 0x6e, 0x64, 0x5f, 0x73, 0x74, 0x6f, 0x72, 0x65, 0x00
	.type		__unnamed_1,@object
	.size		__unnamed_1,(__unnamed_17 - __unnamed_1)
__unnamed_1:
        /*0015*/ 	.byte	0x66, 0x65, 0x74, 0x63, 0x68, 0x5f, 0x61, 0x6e, 0x64, 0x5f, 0x63, 0x61, 0x73, 0x74, 0x00
	.type		__unnamed_17,@object
	.size		__unnamed_17,(__unnamed_5 - __unnamed_17)
__unnamed_17:
        /*0024*/ 	.byte	0x63, 0x61, 0x73, 0x74, 0x5f, 0x61, 0x6e, 0x64, 0x5f, 0x73, 0x74, 0x6f, 0x72, 0x65, 0x00
	.type		__unnamed_5,@object
	.size		__unnamed_5,(__unnamed_21 - __unnamed_5)
__unnamed_5:
        /*0033*/ 	.byte	0x63, 0x61, 0x73, 0x74, 0x5f, 0x61, 0x6e, 0x64, 0x5f, 0x73, 0x74, 0x6f, 0x72, 0x65, 0x00
	.type		__unnamed_21,@object
	.size		__unnamed_21,(__unnamed_13 - __unnamed_21)
__unnamed_21:
        /*0042*/ 	.byte	0x66, 0x65, 0x74, 0x63, 0x68, 0x5f, 0x61, 0x6e, 0x64, 0x5f, 0x63, 0x61, 0x73, 0x74, 0x00
	.type		__unnamed_13,@object
	.size		__unnamed_13,(__unnamed_3 - __unnamed_13)
__unnamed_13:
        /*0051*/ 	.byte	0x63, 0x61, 0x73, 0x74, 0x5f, 0x61, 0x6e, 0x64, 0x5f, 0x73, 0x74, 0x6f, 0x72, 0x65, 0x00
	.type		__unnamed_3,@object
	.size		__unnamed_3,(__unnamed_19 - __unnamed_3)
__unnamed_3:
        /*0060*/ 	.byte	0x63, 0x61, 0x73, 0x74, 0x5f, 0x61, 0x6e, 0x64, 0x5f, 0x73, 0x74, 0x6f, 0x72, 0x65, 0x00
	.type		__unnamed_19,@object
	.size		__unnamed_19,(__unnamed_11 - __unnamed_19)
__unnamed_19:
        /*006f*/ 	.byte	0x66, 0x65, 0x74, 0x63, 0x68, 0x5f, 0x61, 0x6e, 0x64, 0x5f, 0x63, 0x61, 0x73, 0x74, 0x00
	.type		__unnamed_11,@object
	.size		__unnamed_11,(__unnamed_7 - __unnamed_11)
__unnamed_11:
        /*007e*/ 	.byte	0x63, 0x61, 0x73, 0x74, 0x5f, 0x61, 0x6e, 0x64, 0x5f, 0x73, 0x74, 0x6f, 0x72, 0x65, 0x00
	.type		__unnamed_7,@object
	.size		__unnamed_7,(__unnamed_23 - __unnamed_7)
__unnamed_7:
        /*008d*/ 	.byte	0x63, 0x61, 0x73, 0x74, 0x5f, 0x61, 0x6e, 0x64, 0x5f, 0x73, 0x74, 0x6f, 0x72, 0x65, 0x00
	.type		__unnamed_23,@object
	.size		__unnamed_23,(__unnamed_15 - __unnamed_23)
__unnamed_23:
        /*009c*/ 	.byte	0x66, 0x65, 0x74, 0x63, 0x68, 0x5f, 0x61, 0x6e, 0x64, 0x5f, 0x63, 0x61, 0x73, 0x74, 0x00
	.type		__unnamed_15,@object
	.size		__unnamed_15,(__unnamed_10 - __unnamed_15)
__unnamed_15:
        /*00ab*/ 	.byte	0x63, 0x61, 0x73, 0x74, 0x5f, 0x61, 0x6e, 0x64, 0x5f, 0x73, 0x74, 0x6f, 0x72, 0x65, 0x00
	.type		__unnamed_10,@object
	.size		__unnamed_10,(__unnamed_2 - __unnamed_10)
__unnamed_10:
        /*00ba*/ 	.byte	0x66, 0x65, 0x74, 0x63, 0x68, 0x5f, 0x61, 0x6e, 0x64, 0x5f, 0x63, 0x61, 0x73, 0x74, 0x00
	.type		__unnamed_2,@object
	.size		__unnamed_2,(__unnamed_18 - __unnamed_2)
__unnamed_2:
        /*00c9*/ 	.byte	0x66, 0x65, 0x74, 0x63, 0x68, 0x5f, 0x61, 0x6e, 0x64, 0x5f, 0x63, 0x61, 0x73, 0x74, 0x00
	.type		__unnamed_18,@object
	.size		__unnamed_18,(__unnamed_6 - __unnamed_18)
__unnamed_18:
        /*00d8*/ 	.byte	0x63, 0x61, 0x73, 0x74, 0x5f, 0x61, 0x6e, 0x64, 0x5f, 0x73, 0x74, 0x6f, 0x72, 0x65, 0x00
	.type		__unnamed_6,@object
	.size		__unnamed_6,(__unnamed_22 - __unnamed_6)
__unnamed_6:
        /*00e7*/ 	.byte	0x66, 0x65, 0x74, 0x63, 0x68, 0x5f, 0x61, 0x6e, 0x64, 0x5f, 0x63, 0x61, 0x73, 0x74, 0x00
	.type		__unnamed_22,@object
	.size		__unnamed_22,(__unnamed_14 - __unnamed_22)
__unnamed_22:
        /*00f6*/ 	.byte	0x63, 0x61, 0x73, 0x74, 0x5f, 0x61, 0x6e, 0x64, 0x5f, 0x73, 0x74, 0x6f, 0x72, 0x65, 0x00
	.type		__unnamed_14,@object
	.size		__unnamed_14,(__unnamed_4 - __unnamed_14)
__unnamed_14:
        /*0105*/ 	.byte	0x66, 0x65, 0x74, 0x63, 0x68, 0x5f, 0x61, 0x6e, 0x64, 0x5f, 0x63, 0x61, 0x73, 0x74, 0x00
	.type		__unnamed_4,@object
	.size		__unnamed_4,(__unnamed_20 - __unnamed_4)
__unnamed_4:
        /*0114*/ 	.byte	0x66, 0x65, 0x74, 0x63, 0x68, 0x5f, 0x61, 0x6e, 0x64, 0x5f, 0x63, 0x61, 0x73, 0x74, 0x00
	.type		__unnamed_20,@object
	.size		__unnamed_20,(__unnamed_12 - __unnamed_20)
__unnamed_20:
        /*0123*/ 	.byte	0x63, 0x61, 0x73, 0x74, 0x5f, 0x61, 0x6e, 0x64, 0x5f, 0x73, 0x74, 0x6f, 0x72, 0x65, 0x00
	.type		__unnamed_12,@object
	.size		__unnamed_12,(__unnamed_8 - __unnamed_12)
__unnamed_12:
        /*0132*/ 	.byte	0x66, 0x65, 0x74, 0x63, 0x68, 0x5f, 0x61, 0x6e, 0x64, 0x5f, 0x63, 0x61, 0x73, 0x74, 0x00
	.type		__unnamed_8,@object
	.size		__unnamed_8,(__unnamed_24 - __unnamed_8)
__unnamed_8:
        /*0141*/ 	.byte	0x66, 0x65, 0x74, 0x63, 0x68, 0x5f, 0x61, 0x6e, 0x64, 0x5f, 0x63, 0x61, 0x73, 0x74, 0x00
	.type		__unnamed_24,@object
	.size		__unnamed_24,(__unnamed_16 - __unnamed_24)
__unnamed_24:
        /*0150*/ 	.byte	0x63, 0x61, 0x73, 0x74, 0x5f, 0x61, 0x6e, 0x64, 0x5f, 0x73, 0x74, 0x6f, 0x72, 0x65, 0x00
	.type		__unnamed_16,@object
	.size		__unnamed_16,($str$6 - __unnamed_16)
__unnamed_16:
        /*015f*/ 	.byte	0x66, 0x65, 0x74, 0x63, 0x68, 0x5f, 0x61, 0x6e, 0x64, 0x5f, 0x63, 0x61, 0x73, 0x74, 0x00
	.type		$str$6,@object
	.size		$str$6,(.L_53 - $str$6)
$str$6:
        /*016e*/ 	.byte	0x2f, 0x72, 0x6f, 0x6f, 0x74, 0x2f, 0x2e, 0x70, 0x79, 0x65, 0x6e, 0x76, 0x2f, 0x76, 0x65, 0x72
        /*017e*/ 	.byte	0x73, 0x69, 0x6f, 0x6e, 0x73, 0x2f, 0x33, 0x2e, 0x31, 0x33, 0x2e, 0x31, 0x32, 0x2f, 0x6c, 0x69
        /*018e*/ 	.byte	0x62, 0x2f, 0x70, 0x79, 0x74, 0x68, 0x6f, 0x6e, 0x33, 0x2e, 0x31, 0x33, 0x2f, 0x73, 0x69, 0x74
        /*019e*/ 	.byte	0x65, 0x2d, 0x70, 0x61, 0x63, 0x6b, 0x61, 0x67, 0x65, 0x73, 0x2f, 0x74, 0x6f, 0x72, 0x63, 0x68
        /*01ae*/ 	.byte	0x2f, 0x69, 0x6e, 0x63, 0x6c, 0x75, 0x64, 0x65, 0x2f, 0x63, 0x31, 0x30, 0x2f, 0x63, 0x6f, 0x72
        /*01be*/ 	.byte	0x65, 0x2f, 0x44, 0x79, 0x6e, 0x61, 0x6d, 0x69, 0x63, 0x43, 0x61, 0x73, 0x74, 0x2e, 0x68, 0x00
.L_53:


//--------------------- .nv.shared.reserved.0     --------------------------
	.section	.nv.shared.reserved.0,"aw",@nobits
	.weak		__nv_reservedSMEM_offset_0_alias
	.size		__nv_reservedSMEM_offset_0_alias, 0, 64
	.other		__nv_reservedSMEM_offset_0_alias,@"STO_CUDA_RESERVED_SHARED STV_DEFAULT"
__nv_reservedSMEM_offset_0_alias:
	.zero		0
	.zero		64


//--------------------- .nv.global                --------------------------
	.section	.nv.global,"aw",@nobits
.nv.global:
	.type		_ZN49_INTERNAL_6dd51653_18_BinaryMulKernel_cu_0dbc77e64cuda3std3__48in_placeE,@object
	.size		_ZN49_INTERNAL_6dd51653_18_BinaryMulKernel_cu_0dbc77e64cuda3std3__48in_placeE,(_ZN49_INTERNAL_6dd51653_18_BinaryMulKernel_cu_0dbc77e64cuda3std6ranges3__45__cpo8distanceE - _ZN49_INTERNAL_6dd51653_18_BinaryMulKernel_cu_0dbc77e64cuda3std3__48in_placeE)
_ZN49_INTERNAL_6dd51653_18_BinaryMulKernel_cu_0dbc77e64cuda3std3__48in_placeE:
	.zero		1
	.type		_ZN49_INTERNAL_6dd51653_18_BinaryMulKernel_cu_0dbc77e64cuda3std6ranges3__45__cpo8distanceE,@object
	.size		_ZN49_INTERNAL_6dd51653_18_BinaryMulKernel_cu_0dbc77e64cuda3std6ranges3__45__cpo8distanceE,(_ZN49_INTERNAL_6dd51653_18_BinaryMulKernel_cu_0dbc77e64cuda3std3__45__cpo6cbeginE - _ZN49_INTERNAL_6dd51653_18_BinaryMulKernel_cu_0dbc77e64cuda3std6ranges3__45__cpo8distanceE)
_ZN49_INTERNAL_6dd51653_18_BinaryMulKernel_cu_0dbc77e64cuda3std6ranges3__45__cpo8distanceE:
	.zero		1
	.type		_ZN49_INTERNAL_6dd51653_18_BinaryMulKernel_cu_0dbc77e64cuda3std3__45__cpo6cbeginE,@object
	.size		_ZN49_INTERNAL_6dd51653_18_BinaryMulKernel_cu_0dbc77e64cuda3std3__45__cpo6cbeginE,(_ZN49_INTERNAL_6dd51653_18_BinaryMulKernel_cu_0dbc77e64cuda3std6ranges3__45__cpo7advanceE - _ZN49_INTERNAL_6dd51653_18_BinaryMulKernel_cu_0dbc77e64cuda3std3__45__cpo6cbeginE)
_ZN49_INTERNAL_6dd51653_18_BinaryMulKernel_cu_0dbc77e64cuda3std3__45__cpo6cbeginE:
	.zero		1
	.type		_ZN49_INTERNAL_6dd51653_18_BinaryMulKernel_cu_0dbc77e64cuda3std6ranges3__45__cpo7advanceE,@object
	.size		_ZN49_INTERNAL_6dd51653_18_BinaryMulKernel_cu_0dbc77e64cuda3std6ranges3__45__cpo7advanceE,(_ZN49_INTERNAL_6dd51653_18_BinaryMulKernel_cu_0dbc77e64cuda3std3__45__cpo7crbeginE - _ZN49_INTERNAL_6dd51653_18_BinaryMulKernel_cu_0dbc77e64cuda3std6ranges3__45__cpo7advanceE)
_ZN49_INTERNAL_6dd51653_18_BinaryMulKernel_cu_0dbc77e64cuda3std6ranges3__45__cpo7advanceE:
	.zero		1
	.type		_ZN49_INTERNAL_6dd51653_18_BinaryMulKernel_cu_0dbc77e64cuda3std3__45__cpo7crbeginE,@object
	.size		_ZN49_INTERNAL_6dd51653_18_BinaryMulKernel_cu_0dbc77e64cuda3std3__45__cpo7crbeginE,(_ZN49_INTERNAL_6dd51653_18_BinaryMulKernel_cu_0dbc77e64cuda3std6ranges3__45__cpo4dataE - _ZN49_INTERNAL_6dd51653_18_BinaryMulKernel_cu_0dbc77e64cuda3std3__45__cpo7crbeginE)
_ZN49_INTERNAL_6dd51653_18_BinaryMulKernel_cu_0dbc77e64cuda3std3__45__cpo7crbeginE:
	.zero		1
	.type		_ZN49_INTERNAL_6dd51653_18_BinaryMulKernel_cu_0dbc77e64cuda3std6ranges3__45__cpo4dataE,@object
	.size		_ZN49_INTERNAL_6dd51653_18_BinaryMulKernel_cu_0dbc77e64cuda3std6ranges3__45__cpo4dataE,(_ZN49_INTERNAL_6dd51653_18_BinaryMulKernel_cu_0dbc77e64cuda3std6ranges3__45__cpo5beginE - _ZN49_INTERNAL_6dd51653_18_BinaryMulKernel_cu_0dbc77e64cuda3std6ranges3__45__cpo4dataE)
_ZN49_INTERNAL_6dd51653_18_BinaryMulKernel_cu_0dbc77e64cuda3std6ranges3__45__cpo4dataE:
	.zero		1
	.type		_ZN49_INTERNAL_6dd51653_18_BinaryMulKernel_cu_0dbc77e64cuda3std6ranges3__45__cpo5beginE,@object
	.size		_ZN49_INTERNAL_6dd51653_18_BinaryMulKernel_cu_0dbc77e64cuda3std6ranges3__45__cpo5beginE,(_ZN49_INTERNAL_6dd51653_18_BinaryMulKernel_cu_0dbc77e64cuda3std3__451_GLOBAL__N__6dd51653_18_BinaryMulKernel_cu_0dbc77e66ignoreE - _ZN49_INTERNAL_6dd51653_18_BinaryMulKernel_cu_0dbc77e64cuda3std6ranges3__45__cpo5beginE)
_ZN49_INTERNAL_6dd51653_18_BinaryMulKernel_cu_0dbc77e64cuda3std6ranges3__45__cpo5beginE:
	.zero		1
	.type		_ZN49_INTERNAL_6dd51653_18_BinaryMulKernel_cu_0dbc77e64cuda3std3__451_GLOBAL__N__6dd51653_18_BinaryMulKernel_cu_0dbc77e66ignoreE,@object
	.size		_ZN49_INTERNAL_6dd51653_18_BinaryMulKernel_cu_0dbc77e64cuda3std3__451_GLOBAL__N__6dd51653_18_BinaryMulKernel_cu_0dbc77e66ignoreE,(_ZN49_INTERNAL_6dd51653_18_BinaryMulKernel_cu_0dbc77e64cuda3std6ranges3__45__cpo4sizeE - _ZN49_INTERNAL_6dd51653_18_BinaryMulKernel_cu_0dbc77e64cuda3std3__451_GLOBAL__N__6dd51653_18_BinaryMulKernel_cu_0dbc77e66ignoreE)
_ZN49_INTERNAL_6dd51653_18_BinaryMulKernel_cu_0dbc77e64cuda3std3__451_GLOBAL__N__6dd51653_18_BinaryMulKernel_cu_0dbc77e66ignoreE:
	.zero		1
	.type		_ZN49_INTERNAL_6dd51653_18_BinaryMulKernel_cu_0dbc77e64cuda3std6ranges3__45__cpo4sizeE,@object
	.size		_ZN49_INTERNAL_6dd51653_18_BinaryMulKernel_cu_0dbc77e64cuda3std6ranges3__45__cpo4sizeE,(_ZN49_INTERNAL_6dd51653_18_BinaryMulKernel_cu_0dbc77e64cuda3std3__45__cpo5beginE - _ZN49_INTERNAL_6dd51653_18_BinaryMulKernel_cu_0dbc77e64cuda3std6ranges3__45__cpo4sizeE)
_ZN49_INTERNAL_6dd51653_18_BinaryMulKernel_cu_0dbc77e64cuda3std6ranges3__45__cpo4sizeE:
	.zero		1
	.type		_ZN49_INTERNAL_6dd51653_18_BinaryMulKernel_cu_0dbc77e64cuda3std3__45__cpo5beginE,@object
	.size		_ZN49_INTERNAL_6dd51653_18_BinaryMulKernel_cu_0dbc77e64cuda3std3__45__cpo5beginE,(_ZN49_INTERNAL_6dd51653_18_BinaryMulKernel_cu_0dbc77e64cuda3std6ranges3__45__cpo6cbeginE - _ZN49_INTERNAL_6dd51653_18_BinaryMulKernel_cu_0dbc77e64cuda3std3__45__cpo5beginE)
_ZN49_INTERNAL_6dd51653_18_BinaryMulKernel_cu_0dbc77e64cuda3std3__45__cpo5beginE:
	.zero		1
	.type		_ZN49_INTERNAL_6dd51653_18_BinaryMulKernel_cu_0dbc77e64cuda3std6ranges3__45__cpo6cbeginE,@object
	.size		_ZN49_INTERNAL_6dd51653_18_BinaryMulKernel_cu_0dbc77e64cuda3std6ranges3__45__cpo6cbeginE,(_ZN49_INTERNAL_6dd51653_18_BinaryMulKernel_cu_0dbc77e64cuda3std3__45__cpo6rbeginE - _ZN49_INTERNAL_6dd51653_18_BinaryMulKernel_cu_0dbc77e64cuda3std6ranges3__45__cpo6cbeginE)
_ZN49_INTERNAL_6dd51653_18_BinaryMulKernel_cu_0dbc77e64cuda3std6ranges3__45__cpo6cbeginE:
	.zero		1
	.type		_ZN49_INTERNAL_6dd51653_18_BinaryMulKernel_cu_0dbc77e64cuda3std3__45__cpo6rbeginE,@object
	.size		_ZN49_INTERNAL_6dd51653_18_BinaryMulKernel_cu_0dbc77e64cuda3std3__45__cpo6rbeginE,(_ZN49_INTERNAL_6dd51653_18_BinaryMulKernel_cu_0dbc77e64cuda3std6ranges3__45__cpo4nextE - _ZN49_INTERNAL_6dd51653_18_BinaryMulKernel_cu_0dbc77e64cuda3std3__45__cpo6rbeginE)
_ZN49_INTERNAL_6dd51653_18_BinaryMulKernel_cu_0dbc77e64cuda3std3__45__cpo6rbeginE:
	.zero		1
	.type		_ZN49_INTERNAL_6dd51653_18_BinaryMulKernel_cu_0dbc77e64cuda3std6ranges3__45__cpo4nextE,@object
	.size		_ZN49_INTERNAL_6dd51653_18_BinaryMulKernel_cu_0dbc77e64cuda3std6ranges3__45__cpo4nextE,(_ZN49_INTERNAL_6dd51653_18_BinaryMulKernel_cu_0dbc77e64cuda3std6ranges3__45__cpo4swapE - _ZN49_INTERNAL_6dd51653_18_BinaryMulKernel_cu_0dbc77e64cuda3std6ranges3__45__cpo4nextE)
_ZN49_INTERNAL_6dd51653_18_BinaryMulKernel_cu_0dbc77e64cuda3std6ranges3__45__cpo4nextE:
	.zero		1
	.type		_ZN49_INTERNAL_6dd51653_18_BinaryMulKernel_cu_0dbc77e64cuda3std6ranges3__45__cpo4swapE,@object
	.size		_ZN49_INTERNAL_6dd51653_18_BinaryMulKernel_cu_0dbc77e64cuda3std6ranges3__45__cpo4swapE,(_ZN49_INTERNAL_6dd51653_18_BinaryMulKernel_cu_0dbc77e64cuda3std3__420unreachable_sentinelE - _ZN49_INTERNAL_6dd51653_18_BinaryMulKernel_cu_0dbc77e64cuda3std6ranges3__45__cpo4swapE)
_ZN49_INTERNAL_6dd51653_18_BinaryMulKernel_cu_0dbc77e64cuda3std6ranges3__45__cpo4swapE:
	.zero		1
	.type		_ZN49_INTERNAL_6dd51653_18_BinaryMulKernel_cu_0dbc77e64cuda3std3__420unreachable_sentinelE,@object
	.size		_ZN49_INTERNAL_6dd51653_18_BinaryMulKernel_cu_0dbc77e64cuda3std3__420unreachable_sentinelE,(_ZN49_INTERNAL_6dd51653_18_BinaryMulKernel_cu_0dbc77e66thrust24THRUST_300001_SM_1030_NS6system6detail10sequential3seqE - _ZN49_INTERNAL_6dd51653_18_BinaryMulKernel_cu_0dbc77e64cuda3std3__420unreachable_sentinelE)
_ZN49_INTERNAL_6dd51653_18_BinaryMulKernel_cu_0dbc77e64cuda3std3__420unreachable_sentinelE:
	.zero		1
	.type		_ZN49_INTERNAL_6dd51653_18_BinaryMulKernel_cu_0dbc77e66thrust24THRUST_300001_SM_1030_NS6system6detail10sequential3seqE,@object
	.size		_ZN49_INTERNAL_6dd51653_18_BinaryMulKernel_cu_0dbc77e66thrust24THRUST_300001_SM_1030_NS6system6detail10sequential3seqE,(_ZN49_INTERNAL_6dd51653_18_BinaryMulKernel_cu_0dbc77e64cuda3std3__45__cpo4cendE - _ZN49_INTERNAL_6dd51653_18_BinaryMulKernel_cu_0dbc77e66thrust24THRUST_300001_SM_1030_NS6system6detail10sequential3seqE)
_ZN49_INTERNAL_6dd51653_18_BinaryMulKernel_cu_0dbc77e66thrust24THRUST_300001_SM_1030_NS6system6detail10sequential3seqE:
	.zero		1
	.type		_ZN49_INTERNAL_6dd51653_18_BinaryMulKernel_cu_0dbc77e64cuda3std3__45__cpo4cendE,@object
	.size		_ZN49_INTERNAL_6dd51653_18_BinaryMulKernel_cu_0dbc77e64cuda3std3__45__cpo4cendE,(_ZN49_INTERNAL_6dd51653_18_BinaryMulKernel_cu_0dbc77e64cuda3std6ranges3__45__cpo9iter_swapE - _ZN49_INTERNAL_6dd51653_18_BinaryMulKernel_cu_0dbc77e64cuda3std3__45__cpo4cendE)
_ZN49_INTERNAL_6dd51653_18_BinaryMulKernel_cu_0dbc77e64cuda3std3__45__cpo4cendE:
	.zero		1
	.type		_ZN49_INTERNAL_6dd51653_18_BinaryMulKernel_cu_0dbc77e64cuda3std6ranges3__45__cpo9iter_swapE,@object
	.size		_ZN49_INTERNAL_6dd51653_18_BinaryMulKernel_cu_0dbc77e64cuda3std6ranges3__45__cpo9iter_swapE,(_ZN49_INTERNAL_6dd51653_18_BinaryMulKernel_cu_0dbc77e64cuda3std3__45__cpo5crendE - _ZN49_INTERNAL_6dd51653_18_BinaryMulKernel_cu_0dbc77e64cuda3std6ranges3__45__cpo9iter_swapE)
_ZN49_INTERNAL_6dd51653_18_BinaryMulKernel_cu_0dbc77e64cuda3std6ranges3__45__cpo9iter_swapE:
	.zero		1
	.type		_ZN49_INTERNAL_6dd51653_18_BinaryMulKernel_cu_0dbc77e64cuda3std3__45__cpo5crendE,@object
	.size		_ZN49_INTERNAL_6dd51653_18_BinaryMulKernel_cu_0dbc77e64cuda3std3__45__cpo5crendE,(_ZN49_INTERNAL_6dd51653_18_BinaryMulKernel_cu_0dbc77e64cuda3std6ranges3__45__cpo5cdataE - _ZN49_INTERNAL_6dd51653_18_BinaryMulKernel_cu_0dbc77e64cuda3std3__45__cpo5crendE)
_ZN49_INTERNAL_6dd51653_18_BinaryMulKernel_cu_0dbc77e64cuda3std3__45__cpo5crendE:
	.zero		1
	.type		_ZN49_INTERNAL_6dd51653_18_BinaryMulKernel_cu_0dbc77e64cuda3std6ranges3__45__cpo5cdataE,@object
	.size		_ZN49_INTERNAL_6dd51653_18_BinaryMulKernel_cu_0dbc77e64cuda3std6ranges3__45__cpo5cdataE,(_ZN49_INTERNAL_6dd51653_18_BinaryMulKernel_cu_0dbc77e64cuda3std6ranges3__45__cpo3endE - _ZN49_INTERNAL_6dd51653_18_BinaryMulKernel_cu_0dbc77e64cuda3std6ranges3__45__cpo5cdataE)
_ZN49_INTERNAL_6dd51653_18_BinaryMulKernel_cu_0dbc77e64cuda3std6ranges3__45__cpo5cdataE:
	.zero		1
	.type		_ZN49_INTERNAL_6dd51653_18_BinaryMulKernel_cu_0dbc77e64cuda3std6ranges3__45__cpo3endE,@object
	.size		_ZN49_INTERNAL_6dd51653_18_BinaryMulKernel_cu_0dbc77e64cuda3std6ranges3__45__cpo3endE,(_ZN49_INTERNAL_6dd51653_18_BinaryMulKernel_cu_0dbc77e64cuda3std3__419piecewise_constructE - _ZN49_INTERNAL_6dd51653_18_BinaryMulKernel_cu_0dbc77e64cuda3std6ranges3__45__cpo3endE)
_ZN49_INTERNAL_6dd51653_18_BinaryMulKernel_cu_0dbc77e64cuda3std6ranges3__45__cpo3endE:
	.zero		1
	.type		_ZN49_INTERNAL_6dd51653_18_BinaryMulKernel_cu_0dbc77e64cuda3std3__419piecewise_constructE,@object
	.size		_ZN49_INTERNAL_6dd51653_18_BinaryMulKernel_cu_0dbc77e64cuda3std3__419piecewise_constructE,(_ZN49_INTERNAL_6dd51653_18_BinaryMulKernel_cu_0dbc77e64cuda3std6ranges3__45__cpo5ssizeE - _ZN49_INTERNAL_6dd51653_18_BinaryMulKernel_cu_0dbc77e64cuda3std3__419piecewise_constructE)
_ZN49_INTERNAL_6dd51653_18_BinaryMulKernel_cu_0dbc77e64cuda3std3__419piecewise_constructE:
	.zero		1
	.type		_ZN49_INTERNAL_6dd51653_18_BinaryMulKernel_cu_0dbc77e64cuda3std6ranges3__45__cpo5ssizeE,@object
	.size		_ZN49_INTERNAL_6dd51653_18_BinaryMulKernel_cu_0dbc77e64cuda3std6ranges3__45__cpo5ssizeE,(_ZN49_INTERNAL_6dd51653_18_BinaryMulKernel_cu_0dbc77e64cuda3std3__45__cpo3endE - _ZN49_INTERNAL_6dd51653_18_BinaryMulKernel_cu_0dbc77e64cuda3std6ranges3__45__cpo5ssizeE)
_ZN49_INTERNAL_6dd51653_18_BinaryMulKernel_cu_0dbc77e64cuda3std6ranges3__45__cpo5ssizeE:
	.zero		1
	.type		_ZN49_INTERNAL_6dd51653_18_BinaryMulKernel_cu_0dbc77e64cuda3std3__45__cpo3endE,@object
	.size		_ZN49_INTERNAL_6dd51653_18_BinaryMulKernel_cu_0dbc77e64cuda3std3__45__cpo3endE,(_ZN49_INTERNAL_6dd51653_18_BinaryMulKernel_cu_0dbc77e64cuda3std6ranges3__45__cpo4cendE - _ZN49_INTERNAL_6dd51653_18_BinaryMulKernel_cu_0dbc77e64cuda3std3__45__cpo3endE)
_ZN49_INTERNAL_6dd51653_18_BinaryMulKernel_cu_0dbc77e64cuda3std3__45__cpo3endE:
	.zero		1
	.type		_ZN49_INTERNAL_6dd51653_18_BinaryMulKernel_cu_0dbc77e64cuda3std6ranges3__45__cpo4cendE,@object
	.size		_ZN49_INTERNAL_6dd51653_18_BinaryMulKernel_cu_0dbc77e64cuda3std6ranges3__45__cpo4cendE,(_ZN49_INTERNAL_6dd51653_18_BinaryMulKernel_cu_0dbc77e64cuda3std3__45__cpo4rendE - _ZN49_INTERNAL_6dd51653_18_BinaryMulKernel_cu_0dbc77e64cuda3std6ranges3__45__cpo4cendE)
_ZN49_INTERNAL_6dd51653_18_BinaryMulKernel_cu_0dbc77e64cuda3std6ranges3__45__cpo4cendE:
	.zero		1
	.type		_ZN49_INTERNAL_6dd51653_18_BinaryMulKernel_cu_0dbc77e64cuda3std3__45__cpo4rendE,@object
	.size		_ZN49_INTERNAL_6dd51653_18_BinaryMulKernel_cu_0dbc77e64cuda3std3__45__cpo4rendE,(_ZN49_INTERNAL_6dd51653_18_BinaryMulKernel_cu_0dbc77e64cuda3std6ranges3__45__cpo4prevE - _ZN49_INTERNAL_6dd51653_18_BinaryMulKernel_cu_0dbc77e64cuda3std3__45__cpo4rendE)
_ZN49_INTERNAL_6dd51653_18_BinaryMulKernel_cu_0dbc77e64cuda3std3__45__cpo4rendE:
	.zero		1
	.type		_ZN49_INTERNAL_6dd51653_18_BinaryMulKernel_cu_0dbc77e64cuda3std6ranges3__45__cpo4prevE,@object
	.size		_ZN49_INTERNAL_6dd51653_18_BinaryMulKernel_cu_0dbc77e64cuda3std6ranges3__45__cpo4prevE,(_ZN49_INTERNAL_6dd51653_18_BinaryMulKernel_cu_0dbc77e64cuda3std6ranges3__45__cpo9iter_moveE - _ZN49_INTERNAL_6dd51653_18_BinaryMulKernel_cu_0dbc77e64cuda3std6ranges3__45__cpo4prevE)
_ZN49_INTERNAL_6dd51653_18_BinaryMulKernel_cu_0dbc77e64cuda3std6ranges3__45__cpo4prevE:
	.zero		1
	.type		_ZN49_INTERNAL_6dd51653_18_BinaryMulKernel_cu_0dbc77e64cuda3std6ranges3__45__cpo9iter_moveE,@object
	.size		_ZN49_INTERNAL_6dd51653_18_BinaryMulKernel_cu_0dbc77e64cuda3std6ranges3__45__cpo9iter_moveE,(.L_37 - _ZN49_INTERNAL_6dd51653_18_BinaryMulKernel_cu_0dbc77e64cuda3std6ranges3__45__cpo9iter_moveE)
_ZN49_INTERNAL_6dd51653_18_BinaryMulKernel_cu_0dbc77e64cuda3std6ranges3__45__cpo9iter_moveE:
	.zero		1
.L_37:


//--------------------- .nv.constant0._ZN2at6native18elementwise_kernelILi128ELi4EZNS0_15gpu_kernel_implINS0_13AUnaryFunctorIbbbNS0_15binary_internal10MulFunctorIbEEEEEEvRNS_18TensorIteratorBaseERKT_EUliE_EEviT1_ --------------------------
	.section	.nv.constant0._ZN2at6native18elementwise_kernelILi128ELi4EZNS0_15gpu_kernel_implINS0_13AUnaryFunctorIbbbNS0_15binary_internal10MulFunctorIbEEEEEEvRNS_18TensorIteratorBaseERKT_EUliE_EEviT1_,"a",@progbits
	.sectionflags	@""
	.align	4
.nv.constant0._ZN2at6native18elementwise_kernelILi128ELi4EZNS0_15gpu_kernel_implINS0_13AUnaryFunctorIbbbNS0_15binary_internal10MulFunctorIbEEEEEEvRNS_18TensorIteratorBaseERKT_EUliE_EEviT1_:
	.zero		1440


//--------------------- .nv.constant0._ZN2at6native27unrolled_elementwise_kernelINS0_13AUnaryFunctorIbbbNS0_15binary_internal10MulFunctorIbEEEESt5arrayIPcLm2EELi4E23TrivialOffsetCalculatorILi1EjESB_NS0_6memory12LoadWithCastILi1EEENSC_13StoreWithCastILi1EEEEEviT_T0_T2_T3_T4_T5_ --------------------------
	.section	.nv.constant0._ZN2at6native27unrolled_elementwise_kernelINS0_13AUnaryFunctorIbbbNS0_15binary_internal10MulFunctorIbEEEESt5arrayIPcLm2EELi4E23TrivialOffsetCalculatorILi1EjESB_NS0_6memory12LoadWithCastILi1EEENSC_13StoreWithCastILi1EEEEEviT_T0_T2_T3_T4_T5_,"a",@progbits
	.sectionflags	@""
	.align	4
.nv.constant0._ZN2at6native27unrolled_elementwise_kernelINS0_13AUnaryFunctorIbbbNS0_15binary_internal10MulFunctorIbEEEESt5arrayIPcLm2EELi4E23TrivialOffsetCalculatorILi1EjESB_NS0_6memory12LoadWithCastILi1EEENSC_13StoreWithCastILi1EEEEEviT_T0_T2_T3_T4_T5_:
	.zero		940


//--------------------- .nv.constant0._ZN2at6native18elementwise_kernelILi128ELi4EZNS0_22gpu_kernel_impl_nocastINS0_13AUnaryFunctorIbbbNS0_15binary_internal10MulFunctorIbEEEEEEvRNS_18TensorIteratorBaseERKT_EUliE_EEviT1_ --------------------------
	.section	.nv.constant0._ZN2at6native18elementwise_kernelILi128ELi4EZNS0_22gpu_kernel_impl_nocastINS0_13AUnaryFunctorIbbbNS0_15binary_internal10MulFunctorIbEEEEEEvRNS_18TensorIteratorBaseERKT_EUliE_EEviT1_,"a",@progbits
	.sectionflags	@""
	.align	4
.nv.constant0._ZN2at6native18elementwise_kernelILi128ELi4EZNS0_22gpu_kernel_impl_nocastINS0_13AUnaryFunctorIbbbNS0_15binary_internal10MulFunctorIbEEEEEEvRNS_18TensorIteratorBaseERKT_EUliE_EEviT1_:
	.zero		1440


//--------------------- .nv.constant0._ZN2at6native27unrolled_elementwise_kernelINS0_13AUnaryFunctorIbbbNS0_15binary_internal10MulFunctorIbEEEESt5arrayIPcLm2EELi4E23TrivialOffsetCalculatorILi1EjESB_NS0_6memory15LoadWithoutCastENSC_16StoreWithoutCastEEEviT_T0_T2_T3_T4_T5_ --------------------------
	.section	.nv.constant0._ZN2at6native27unrolled_elementwise_kernelINS0_13AUnaryFunctorIbbbNS0_15binary_internal10MulFunctorIbEEEESt5arrayIPcLm2EELi4E23TrivialOffsetCalculatorILi1EjESB_NS0_6memory15LoadWithoutCastENSC_16StoreWithoutCastEEEviT_T0_T2_T3_T4_T5_,"a",@progbits
	.sectionflags	@""
	.align	4
.nv.constant0._ZN2at6native27unrolled_elementwise_kernelINS0_13AUnaryFunctorIbbbNS0_15binary_internal10MulFunctorIbEEEESt5arrayIPcLm2EELi4E23TrivialOffsetCalculatorILi1EjESB_NS0_6memory15LoadWithoutCastENSC_16StoreWithoutCastEEEviT_T0_T2_T3_T4_T5_:
	.zero		924


//--------------------- .nv.constant0._ZN2at6native29vectorized_elementwise_kernelILi2ENS0_13AUnaryFunctorIbbbNS0_15binary_internal10MulFunctorIbEEEESt5arrayIPcLm2EEEEviT0_T1_ --------------------------
	.section	.nv.constant0._ZN2at6native29vectorized_elementwise_kernelILi2ENS0_13AUnaryFunctorIbbbNS0_15binary_internal10MulFunctorIbEEEESt5arrayIPcLm2EEEEviT0_T1_,"a",@progbits
	.sectionflags	@""
	.align	4
.nv.constant0._ZN2at6native29vectorized_elementwise_kernelILi2ENS0_13AUnaryFunctorIbbbNS0_15binary_internal10MulFunctorIbEEEESt5arrayIPcLm2EEEEviT0_T1_:
	.zero		920


//--------------------- .nv.constant0._ZN2at6native29vectorized_elementwise_kernelILi4ENS0_13AUnaryFunctorIbbbNS0_15binary_internal10MulFunctorIbEEEESt5arrayIPcLm2EEEEviT0_T1_ --------------------------
	.section	.nv.constant0._ZN2at6native29vectorized_elementwise_kernelILi4ENS0_13AUnaryFunctorIbbbNS0_15binary_internal10MulFunctorIbEEEESt5arrayIPcLm2EEEEviT0_T1_,"a",@progbits
	.sectionflags	@""
	.align	4
.nv.constant0._ZN2at6native29vectorized_elementwise_kernelILi4ENS0_13AUnaryFunctorIbbbNS0_15binary_internal10MulFunctorIbEEEESt5arrayIPcLm2EEEEviT0_T1_:
	.zero		920


//--------------------- .nv.constant0._ZN2at6native29vectorized_elementwise_kernelILi8ENS0_13AUnaryFunctorIbbbNS0_15binary_internal10MulFunctorIbEEEESt5arrayIPcLm2EEEEviT0_T1_ --------------------------
	.section	.nv.constant0._ZN2at6native29vectorized_elementwise_kernelILi8ENS0_13AUnaryFunctorIbbbNS0_15binary_internal10MulFunctorIbEEEESt5arrayIPcLm2EEEEviT0_T1_,"a",@progbits
	.sectionflags	@""
	.align	4
.nv.constant0._ZN2at6native29vectorized_elementwise_kernelILi8ENS0_13AUnaryFunctorIbbbNS0_15binary_internal10MulFunctorIbEEEESt5arrayIPcLm2EEEEviT0_T1_:
	.zero		920


//--------------------- .nv.constant0._ZN2at6native18elementwise_kernelILi128ELi4EZNS0_15gpu_kernel_implINS0_13BinaryFunctorIbbbNS0_15binary_internal10MulFunctorIbEEEEEEvRNS_18TensorIteratorBaseERKT_EUliE_EEviT1_ --------------------------
	.section	.nv.constant0._ZN2at6native18elementwise_kernelILi128ELi4EZNS0_15gpu_kernel_implINS0_13BinaryFunctorIbbbNS0_15binary_internal10MulFunctorIbEEEEEEvRNS_18TensorIteratorBaseERKT_EUliE_EEviT1_,"a",@progbits
	.sectionflags	@""
	.align	4
.nv.constant0._ZN2at6native18elementwise_kernelILi128ELi4EZNS0_15gpu_kernel_implINS0_13BinaryFunctorIbbbNS0_15binary_internal10MulFunctorIbEEEEEEvRNS_18TensorIteratorBaseERKT_EUliE_EEviT1_:
	.zero		1552


//--------------------- .nv.constant0._ZN2at6native27unrolled_elementwise_kernelINS0_13BinaryFunctorIbbbNS0_15binary_internal10MulFunctorIbEEEESt5arrayIPcLm3EELi4E23TrivialOffsetCalculatorILi2EjESA_ILi1EjENS0_6memory12LoadWithCastILi2EEENSD_13StoreWithCastILi1EEEEEviT_T0_T2_T3_T4_T5_ --------------------------
	.section	.nv.constant0._ZN2at6native27unrolled_elementwise_kernelINS0_13BinaryFunctorIbbbNS0_15binary_internal10MulFunctorIbEEEESt5arrayIPcLm3EELi4E23TrivialOffsetCalculatorILi2EjESA_ILi1EjENS0_6memory12LoadWithCastILi2EEENSD_13StoreWithCastILi1EEEEEviT_T0_T2_T3_T4_T5_,"a",@progbits
	.sectionflags	@""
	.align	4
.nv.constant0._ZN2at6native27unrolled_elementwise_kernelINS0_13BinaryFunctorIbbbNS0_15binary_internal10MulFunctorIbEEEESt5arrayIPcLm3EELi4E23TrivialOffsetCalculatorILi2EjESA_ILi1EjENS0_6memory12LoadWithCastILi2EEENSD_13StoreWithCastILi1EEEEEviT_T0_T2_T3_T4_T5_:
	.zero		952


//--------------------- .nv.constant0._ZN2at6native18elementwise_kernelILi128ELi4EZNS0_22gpu_kernel_impl_nocastINS0_13BinaryFunctorIbbbNS0_15binary_internal10MulFunctorIbEEEEEEvRNS_18TensorIteratorBaseERKT_EUliE_EEviT1_ --------------------------
	.section	.nv.constant0._ZN2at6native18elementwise_kernelILi128ELi4EZNS0_22gpu_kernel_impl_nocastINS0_13BinaryFunctorIbbbNS0_15binary_internal10MulFunctorIbEEEEEEvRNS_18TensorIteratorBaseERKT_EUliE_EEviT1_,"a",@progbits
	.sectionflags	@""
	.align	4
.nv.constant0._ZN2at6native18elementwise_kernelILi128ELi4EZNS0_22gpu_kernel_impl_nocastINS0_13BinaryFunctorIbbbNS0_15binary_internal10MulFunctorIbEEEEEEvRNS_18TensorIteratorBaseERKT_EUliE_EEviT1_:
	.zero		1552


//--------------------- .nv.constant0._ZN2at6native27unrolled_elementwise_kernelINS0_13BinaryFunctorIbbbNS0_15binary_internal10MulFunctorIbEEEESt5arrayIPcLm3EELi4E23TrivialOffsetCalculatorILi2EjESA_ILi1EjENS0_6memory15LoadWithoutCastENSD_16StoreWithoutCastEEEviT_T0_T2_T3_T4_T5_ --------------------------
	.section	.nv.constant0._ZN2at6native27unrolled_elementwise_kernelINS0_13BinaryFunctorIbbbNS0_15binary_internal10MulFunctorIbEEEESt5arrayIPcLm3EELi4E23TrivialOffsetCalculatorILi2EjESA_ILi1EjENS0_6memory15LoadWithoutCastENSD_16StoreWithoutCastEEEviT_T0_T2_T3_T4_T5_,"a",@progbits
	.sectionflags	@""
	.align	4
.nv.constant0._ZN2at6native27unrolled_elementwise_kernelINS0_13BinaryFunctorIbbbNS0_15binary_internal10MulFunctorIbEEEESt5arrayIPcLm3EELi4E23TrivialOffsetCalculatorILi2EjESA_ILi1EjENS0_6memory15LoadWithoutCastENSD_16StoreWithoutCastEEEviT_T0_T2_T3_T4_T5_:
	.zero		932


//--------------------- .nv.constant0._ZN2at6native29vectorized_elementwise_kernelILi2ENS0_13BinaryFunctorIbbbNS0_15binary_internal10MulFunctorIbEEEESt5arrayIPcLm3EEEEviT0_T1_ --------------------------
	.section	.nv.constant0._ZN2at6native29vectorized_elementwise_kernelILi2ENS0_13BinaryFunctorIbbbNS0_15binary_internal10MulFunctorIbEEEESt5arrayIPcLm3EEEEviT0_T1_,"a",@progbits
	.sectionflags	@""
	.align	4
.nv.constant0._ZN2at6native29vectorized_elementwise_kernelILi2ENS0_13BinaryFunctorIbbbNS0_15binary_internal10MulFunctorIbEEEESt5arrayIPcLm3EEEEviT0_T1_:
	.zero		928


//--------------------- .nv.constant0._ZN2at6native29vectorized_elementwise_kernelILi4ENS0_13BinaryFunctorIbbbNS0_15binary_internal10MulFunctorIbEEEESt5arrayIPcLm3EEEEviT0_T1_ --------------------------
	.section	.nv.constant0._ZN2at6native29vectorized_elementwise_kernelILi4ENS0_13BinaryFunctorIbbbNS0_15binary_internal10MulFunctorIbEEEESt5arrayIPcLm3EEEEviT0_T1_,"a",@progbits
	.sectionflags	@""
	.align	4
.nv.constant0._ZN2at6native29vectorized_elementwise_kernelILi4ENS0_13BinaryFunctorIbbbNS0_15binary_internal10MulFunctorIbEEEESt5arrayIPcLm3EEEEviT0_T1_:
	.zero		928


//--------------------- .nv.constant0._ZN2at6native29vectorized_elementwise_kernelILi8ENS0_13BinaryFunctorIbbbNS0_15binary_internal10MulFunctorIbEEEESt5arrayIPcLm3EEEEviT0_T1_ --------------------------
	.section	.nv.constant0._ZN2at6native29vectorized_elementwise_kernelILi8ENS0_13BinaryFunctorIbbbNS0_15binary_internal10MulFunctorIbEEEESt5arrayIPcLm3EEEEviT0_T1_,"a",@progbits
	.sectionflags	@""
	.align	4
.nv.constant0._ZN2at6native29vectorized_elementwise_kernelILi8ENS0_13BinaryFunctorIbbbNS0_15binary_internal10MulFunctorIbEEEESt5arrayIPcLm3EEEEviT0_T1_:
	.zero		928


//--------------------- .nv.constant0._ZN2at6native18elementwise_kernelILi128ELi4EZNS0_15gpu_kernel_implINS0_13AUnaryFunctorIN3c108BFloat16ES5_S5_NS0_15binary_internal10MulFunctorIfEEEEEEvRNS_18TensorIteratorBaseERKT_EUliE_EEviT1_ --------------------------
	.section	.nv.constant0._ZN2at6native18elementwise_kernelILi128ELi4EZNS0_15gpu_kernel_implINS0_13AUnaryFunctorIN3c108BFloat16ES5_S5_NS0_15binary_internal10MulFunctorIfEEEEEEvRNS_18TensorIteratorBaseERKT_EUliE_EEviT1_,"a",@progbits
	.sectionflags	@""
	.align	4
.nv.constant0._ZN2at6native18elementwise_kernelILi128ELi4EZNS0_15gpu_kernel_implINS0_13AUnaryFunctorIN3c108BFloat16ES5_S5_NS0_15binary_internal10MulFunctorIfEEEEEEvRNS_18TensorIteratorBaseERKT_EUliE_EEviT1_:
	.zero		1448


//--------------------- .nv.constant0._ZN2at6native27unrolled_elementwise_kernelINS0_13AUnaryFunctorIN3c108BFloat16ES4_S4_NS0_15binary_internal10MulFunctorIfEEEESt5arrayIPcLm2EELi4E23TrivialOffsetCalculatorILi1EjESD_NS0_6memory12LoadWithCastILi1EEENSE_13StoreWithCastILi1EEEEEviT_T0_T2_T3_T4_T5_ --------------------------
	.section	.nv.constant0._ZN2at6native27unrolled_elementwise_kernelINS0_13AUnaryFunctorIN3c108BFloat16ES4_S4_NS0_15binary_internal10MulFunctorIfEEEESt5arrayIPcLm2EELi4E23TrivialOffsetCalculatorILi1EjESD_NS0_6memory12LoadWithCastILi1EEENSE_13StoreWithCastILi1EEEEEviT_T0_T2_T3_T4_T5_,"a",@progbits
	.sectionflags	@""
	.align	4
.nv.constant0._ZN2at6native27unrolled_elementwise_kernelINS0_13AUnaryFunctorIN3c108BFloat16ES4_S4_NS0_15binary_internal10MulFunctorIfEEEESt5arrayIPcLm2EELi4E23TrivialOffsetCalculatorILi1EjESD_NS0_6memory12LoadWithCastILi1EEENSE_13StoreWithCastILi1EEEEEviT_T0_T2_T3_T4_T5_:
	.zero		948


//--------------------- .nv.constant0._ZN2at6native18elementwise_kernelILi128ELi4EZNS0_22gpu_kernel_impl_nocastINS0_13AUnaryFunctorIN3c108BFloat16ES5_S5_NS0_15binary_internal10MulFunctorIfEEEEEEvRNS_18TensorIteratorBaseERKT_EUliE_EEviT1_ --------------------------
	.section	.nv.constant0._ZN2at6native18elementwise_kernelILi128ELi4EZNS0_22gpu_kernel_impl_nocastINS0_13AUnaryFunctorIN3c108BFloat16ES5_S5_NS0_15binary_internal10MulFunctorIfEEEEEEvRNS_18TensorIteratorBaseERKT_EUliE_EEviT1_,"a",@progbits
	.sectionflags	@""
	.align	4
.nv.constant0._ZN2at6native18elementwise_kernelILi128ELi4EZNS0_22gpu_kernel_impl_nocastINS0_13AUnaryFunctorIN3c108BFloat16ES5_S5_NS0_15binary_internal10MulFunctorIfEEEEEEvRNS_18TensorIteratorBaseERKT_EUliE_EEviT1_:
	.zero		1440


//--------------------- .nv.constant0._ZN2at6native27unrolled_elementwise_kernelINS0_13AUnaryFunctorIN3c108BFloat16ES4_S4_NS0_15binary_internal10MulFunctorIfEEEESt5arrayIPcLm2EELi4E23TrivialOffsetCalculatorILi1EjESD_NS0_6memory15LoadWithoutCastENSE_16StoreWithoutCastEEEviT_T0_T2_T3_T4_T5_ --------------------------
	.section	.nv.constant0._ZN2at6native27unrolled_elementwise_kernelINS0_13AUnaryFunctorIN3c108BFloat16ES4_S4_NS0_15binary_internal10MulFunctorIfEEEESt5arrayIPcLm2EELi4E23TrivialOffsetCalculatorILi1EjESD_NS0_6memory15LoadWithoutCastENSE_16StoreWithoutCastEEEviT_T0_T2_T3_T4_T5_,"a",@progbits
	.sectionflags	@""
	.align	4
.nv.constant0._ZN2at6native27unrolled_elementwise_kernelINS0_13AUnaryFunctorIN3c108BFloat16ES4_S4_NS0_15binary_internal10MulFunctorIfEEEESt5arrayIPcLm2EELi4E23TrivialOffsetCalculatorILi1EjESD_NS0_6memory15LoadWithoutCastENSE_16StoreWithoutCastEEEviT_T0_T2_T3_T4_T5_:
	.zero		932


//--------------------- .nv.constant0._ZN2at6native29vectorized_elementwise_kernelILi2ENS0_13AUnaryFunctorIN3c108BFloat16ES4_S4_NS0_15binary_internal10MulFunctorIfEEEESt5arrayIPcLm2EEEEviT0_T1_ --------------------------
	.section	.nv.constant0._ZN2at6native29vectorized_elementwise_kernelILi2ENS0_13AUnaryFunctorIN3c108BFloat16ES4_S4_NS0_15binary_internal10MulFunctorIfEEEESt5arrayIPcLm2EEEEviT0_T1_,"a",@progbits
	.sectionflags	@""
	.align	4
.nv.constant0._ZN2at6native29vectorized_elementwise_kernelILi2ENS0_13AUnaryFunctorIN3c108BFloat16ES4_S4_NS0_15binary_internal10MulFunctorIfEEEESt5arrayIPcLm2EEEEviT0_T1_:
	.zero		928


//--------------------- .nv.constant0._ZN2at6native29vectorized_elementwise_kernelILi4ENS0_13AUnaryFunctorIN3c108BFloat16ES4_S4_NS0_15binary_internal10MulFunctorIfEEEESt5arrayIPcLm2EEEEviT0_T1_ --------------------------
	.section	.nv.constant0._ZN2at6native29vectorized_elementwise_kernelILi4ENS0_13AUnaryFunctorIN3c108BFloat16ES4_S4_NS0_15binary_internal10MulFunctorIfEEEESt5arrayIPcLm2EEEEviT0_T1_,"a",@progbits
	.sectionflags	@""
	.align	4
.nv.constant0._ZN2at6native29vectorized_elementwise_kernelILi4ENS0_13AUnaryFunctorIN3c108BFloat16ES4_S4_NS0_15binary_internal10MulFunctorIfEEEESt5arrayIPcLm2EEEEviT0_T1_:
	.zero		928


//--------------------- .nv.constant0._ZN2at6native29vectorized_elementwise_kernelILi8ENS0_13AUnaryFunctorIN3c108BFloat16ES4_S4_NS0_15binary_internal10MulFunctorIfEEEESt5arrayIPcLm2EEEEviT0_T1_ --------------------------
	.section	.nv.constant0._ZN2at6native29vectorized_elementwise_kernelILi8ENS0_13AUnaryFunctorIN3c108BFloat16ES4_S4_NS0_15binary_internal10MulFunctorIfEEEESt5arrayIPcLm2EEEEviT0_T1_,"a",@progbits
	.sectionflags	@""
	.align	4
.nv.constant0._ZN2at6native29vectorized_elementwise_kernelILi8ENS0_13AUnaryFunctorIN3c108BFloat16ES4_S4_NS0_15binary_internal10MulFunctorIfEEEESt5arrayIPcLm2EEEEviT0_T1_:
	.zero		928


//--------------------- .nv.constant0._ZN2at6native18elementwise_kernelILi128ELi4EZNS0_15gpu_kernel_implINS0_13BinaryFunctorIN3c108BFloat16ES5_S5_NS0_15binary_internal10MulFunctorIfEEEEEEvRNS_18TensorIteratorBaseERKT_EUliE_EEviT1_ --------------------------
	.section	.nv.constant0._ZN2at6native18elementwise_kernelILi128ELi4EZNS0_15gpu_kernel_implINS0_13BinaryFunctorIN3c108BFloat16ES5_S5_NS0_15binary_internal10MulFunctorIfEEEEEEvRNS_18TensorIteratorBaseERKT_EUliE_EEviT1_,"a",@progbits
	.sectionflags	@""
	.align	4
.nv.constant0._ZN2at6native18elementwise_kernelILi128ELi4EZNS0_15gpu_kernel_implINS0_13BinaryFunctorIN3c108BFloat16ES5_S5_NS0_15binary_internal10MulFunctorIfEEEEEEvRNS_18TensorIteratorBaseERKT_EUliE_EEviT1_:
	.zero		1552


//--------------------- .nv.constant0._ZN2at6native27unrolled_elementwise_kernelINS0_13BinaryFunctorIN3c108BFloat16ES4_S4_NS0_15binary_internal10MulFunctorIfEEEESt5arrayIPcLm3EELi4E23TrivialOffsetCalculatorILi2EjESC_ILi1EjENS0_6memory12LoadWithCastILi2EEENSF_13StoreWithCastILi1EEEEEviT_T0_T2_T3_T4_T5_ --------------------------
	.section	.nv.constant0._ZN2at6native27unrolled_elementwise_kernelINS0_13BinaryFunctorIN3c108BFloat16ES4_S4_NS0_15binary_internal10MulFunctorIfEEEESt5arrayIPcLm3EELi4E23TrivialOffsetCalculatorILi2EjESC_ILi1EjENS0_6memory12LoadWithCastILi2EEENSF_13StoreWithCastILi1EEEEEviT_T0_T2_T3_T4_T5_,"a",@progbits
	.sectionflags	@""
	.align	4
.nv.constant0._ZN2at6native27unrolled_elementwise_kernelINS0_13BinaryFunctorIN3c108BFloat16ES4_S4_NS0_15binary_internal10MulFunctorIfEEEESt5arrayIPcLm3EELi4E23TrivialOffsetCalculatorILi2EjESC_ILi1EjENS0_6memory12LoadWithCastILi2EEENSF_13StoreWithCastILi1EEEEEviT_T0_T2_T3_T4_T5_:
	.zero		952


//--------------------- .nv.constant0._ZN2at6native18elementwise_kernelILi128ELi4EZNS0_22gpu_kernel_impl_nocastINS0_13BinaryFunctorIN3c108BFloat16ES5_S5_NS0_15binary_internal10MulFunctorIfEEEEEEvRNS_18TensorIteratorBaseERKT_EUliE_EEviT1_ --------------------------
	.section	.nv.constant0._ZN2at6native18elementwise_kernelILi128ELi4EZNS0_22gpu_kernel_impl_nocastINS0_13BinaryFunctorIN3c108BFloat16ES5_S5_NS0_15binary_internal10MulFunctorIfEEEEEEvRNS_18TensorIteratorBaseERKT_EUliE_EEviT1_,"a",@progbits
	.sectionflags	@""
	.align	4
.nv.constant0._ZN2at6native18elementwise_kernelILi128ELi4EZNS0_22gpu_kernel_impl_nocastINS0_13BinaryFunctorIN3c108BFloat16ES5_S5_NS0_15binary_internal10MulFunctorIfEEEEEEvRNS_18TensorIteratorBaseERKT_EUliE_EEviT1_:
	.zero		1552


//--------------------- .nv.constant0._ZN2at6native27unrolled_elementwise_kernelINS0_13BinaryFunctorIN3c108BFloat16ES4_S4_NS0_15binary_internal10MulFunctorIfEEEESt5arrayIPcLm3EELi4E23TrivialOffsetCalculatorILi2EjESC_ILi1EjENS0_6memory15LoadWithoutCastENSF_16StoreWithoutCastEEEviT_T0_T2_T3_T4_T5_ --------------------------
	.section	.nv.constant0._ZN2at6native27unrolled_elementwise_kernelINS0_13BinaryFunctorIN3c108BFloat16ES4_S4_NS0_15binary_internal10MulFunctorIfEEEESt5arrayIPcLm3EELi4E23TrivialOffsetCalculatorILi2EjESC_ILi1EjENS0_6memory15LoadWithoutCastENSF_16StoreWithoutCastEEEviT_T0_T2_T3_T4_T5_,"a",@progbits
	.sectionflags	@""
	.align	4
.nv.constant0._ZN2at6native27unrolled_elementwise_kernelINS0_13BinaryFunctorIN3c108BFloat16ES4_S4_NS0_15binary_internal10MulFunctorIfEEEESt5arrayIPcLm3EELi4E23TrivialOffsetCalculatorILi2EjESC_ILi1EjENS0_6memory15LoadWithoutCastENSF_16StoreWithoutCastEEEviT_T0_T2_T3_T4_T5_:
	.zero		932


//--------------------- .nv.constant0._ZN2at6native29vectorized_elementwise_kernelILi2ENS0_13BinaryFunctorIN3c108BFloat16ES4_S4_NS0_15binary_internal10MulFunctorIfEEEESt5arrayIPcLm3EEEEviT0_T1_ --------------------------
	.section	.nv.constant0._ZN2at6native29vectorized_elementwise_kernelILi2ENS0_13BinaryFunctorIN3c108BFloat16ES4_S4_NS0_15binary_internal10MulFunctorIfEEEESt5arrayIPcLm3EEEEviT0_T1_,"a",@progbits
	.sectionflags	@""
	.align	4
.nv.constant0._ZN2at6native29vectorized_elementwise_kernelILi2ENS0_13BinaryFunctorIN3c108BFloat16ES4_S4_NS0_15binary_internal10MulFunctorIfEEEESt5arrayIPcLm3EEEEviT0_T1_:
	.zero		928


//--------------------- .nv.constant0._ZN2at6native29vectorized_elementwise_kernelILi4ENS0_13BinaryFunctorIN3c108BFloat16ES4_S4_NS0_15binary_internal10MulFunctorIfEEEESt5arrayIPcLm3EEEEviT0_T1_ --------------------------
	.section	.nv.constant0._ZN2at6native29vectorized_elementwise_kernelILi4ENS0_13BinaryFunctorIN3c108BFloat16ES4_S4_NS0_15binary_internal10MulFunctorIfEEEESt5arrayIPcLm3EEEEviT0_T1_,"a",@progbits
	.sectionflags	@""
	.align	4
.nv.constant0._ZN2at6native29vectorized_elementwise_kernelILi4ENS0_13BinaryFunctorIN3c108BFloat16ES4_S4_NS0_15binary_internal10MulFunctorIfEEEESt5arrayIPcLm3EEEEviT0_T1_:
	.zero		928


//--------------------- .nv.constant0._ZN2at6native29vectorized_elementwise_kernelILi8ENS0_13BinaryFunctorIN3c108BFloat16ES4_S4_NS0_15binary_internal10MulFunctorIfEEEESt5arrayIPcLm3EEEEviT0_T1_ --------------------------
	.section	.nv.constant0._ZN2at6native29vectorized_elementwise_kernelILi8ENS0_13BinaryFunctorIN3c108BFloat16ES4_S4_NS0_15binary_internal10MulFunctorIfEEEESt5arrayIPcLm3EEEEviT0_T1_,"a",@progbits
	.sectionflags	@""
	.align	4
.nv.constant0._ZN2at6native29vectorized_elementwise_kernelILi8ENS0_13BinaryFunctorIN3c108BFloat16ES4_S4_NS0_15binary_internal10MulFunctorIfEEEESt5arrayIPcLm3EEEEviT0_T1_:
	.zero		928


//--------------------- .nv.constant0._ZN2at6native18elementwise_kernelILi128ELi4EZNS0_15gpu_kernel_implINS0_13AUnaryFunctorIN3c104HalfES5_S5_NS0_15binary_internal10MulFunctorIfEEEEEEvRNS_18TensorIteratorBaseERKT_EUliE_EEviT1_ --------------------------
	.section	.nv.constant0._ZN2at6native18elementwise_kernelILi128ELi4EZNS0_15gpu_kernel_implINS0_13AUnaryFunctorIN3c104HalfES5_S5_NS0_15binary_internal10MulFunctorIfEEEEEEvRNS_18TensorIteratorBaseERKT_EUliE_EEviT1_,"a",@progbits
	.sectionflags	@""
	.align	4
.nv.constant0._ZN2at6native18elementwise_kernelILi128ELi4EZNS0_15gpu_kernel_implINS0_13AUnaryFunctorIN3c104HalfES5_S5_NS0_15binary_internal10MulFunctorIfEEEEEEvRNS_18TensorIteratorBaseERKT_EUliE_EEviT1_:
	.zero		1448


//--------------------- .nv.constant0._ZN2at6native27unrolled_elementwise_kernelINS0_13AUnaryFunctorIN3c104HalfES4_S4_NS0_15binary_internal10MulFunctorIfEEEESt5arrayIPcLm2EELi4E23TrivialOffsetCalculatorILi1EjESD_NS0_6memory12LoadWithCastILi1EEENSE_13StoreWithCastILi1EEEEEviT_T0_T2_T3_T4_T5_ --------------------------
	.section	.nv.constant0._ZN2at6native27unrolled_elementwise_kernelINS0_13AUnaryFunctorIN3c104HalfES4_S4_NS0_15binary_internal10MulFunctorIfEEEESt5arrayIPcLm2EELi4E23TrivialOffsetCalculatorILi1EjESD_NS0_6memory12LoadWithCastILi1EEENSE_13StoreWithCastILi1EEEEEviT_T0_T2_T3_T4_T5_,"a",@progbits
	.sectionflags	@""
	.align	4
.nv.constant0._ZN2at6native27unrolled_elementwise_kernelINS0_13AUnaryFunctorIN3c104HalfES4_S4_NS0_15binary_internal10MulFunctorIfEEEESt5arrayIPcLm2EELi4E23TrivialOffsetCalculatorILi1EjESD_NS0_6memory12LoadWithCastILi1EEENSE_13StoreWithCastILi1EEEEEviT_T0_T2_T3_T4_T5_:
	.zero		948


//--------------------- .nv.constant0._ZN2at6native18elementwise_kernelILi128ELi4EZNS0_22gpu_kernel_impl_nocastINS0_13AUnaryFunctorIN3c104HalfES5_S5_NS0_15binary_internal10MulFunctorIfEEEEEEvRNS_18TensorIteratorBaseERKT_EUliE_EEviT1_ --------------------------
	.section	.nv.constant0._ZN2at6native18elementwise_kernelILi128ELi4EZNS0_22gpu_kernel_impl_nocastINS0_13AUnaryFunctorIN3c104HalfES5_S5_NS0_15binary_internal10MulFunctorIfEEEEEEvRNS_18TensorIteratorBaseERKT_EUliE_EEviT1_,"a",@progbits
	.sectionflags	@""
	.align	4
.nv.constant0._ZN2at6native18elementwise_kernelILi128ELi4EZNS0_22gpu_kernel_impl_nocastINS0_13AUnaryFunctorIN3c104HalfES5_S5_NS0_15binary_internal10MulFunctorIfEEEEEEvRNS_18TensorIteratorBaseERKT_EUliE_EEviT1_:
	.zero		1440


//--------------------- .nv.constant0._ZN2at6native27unrolled_elementwise_kernelINS0_13AUnaryFunctorIN3c104HalfES4_S4_NS0_15binary_internal10MulFunctorIfEEEESt5arrayIPcLm2EELi4E23TrivialOffsetCalculatorILi1EjESD_NS0_6memory15LoadWithoutCastENSE_16StoreWithoutCastEEEviT_T0_T2_T3_T4_T5_ --------------------------
	.section	.nv.constant0._ZN2at6native27unrolled_elementwise_kernelINS0_13AUnaryFunctorIN3c104HalfES4_S4_NS0_15binary_internal10MulFunctorIfEEEESt5arrayIPcLm2EELi4E23TrivialOffsetCalculatorILi1EjESD_NS0_6memory15LoadWithoutCastENSE_16StoreWithoutCastEEEviT_T0_T2_T3_T4_T5_,"a",@progbits
	.sectionflags	@""
	.align	4
.nv.constant0._ZN2at6native27unrolled_elementwise_kernelINS0_13AUnaryFunctorIN3c104HalfES4_S4_NS0_15binary_internal10MulFunctorIfEEEESt5arrayIPcLm2EELi4E23TrivialOffsetCalculatorILi1EjESD_NS0_6memory15LoadWithoutCastENSE_16StoreWithoutCastEEEviT_T0_T2_T3_T4_T5_:
	.zero		932


//--------------------- .nv.constant0._ZN2at6native29vectorized_elementwise_kernelILi2ENS0_13AUnaryFunctorIN3c104HalfES4_S4_NS0_15binary_internal10MulFunctorIfEEEESt5arrayIPcLm2EEEEviT0_T1_ --------------------------
	.section	.nv.constant0._ZN2at6native29vectorized_elementwise_kernelILi2ENS0_13AUnaryFunctorIN3c104HalfES4_S4_NS0_15binary_internal10MulFunctorIfEEEESt5arrayIPcLm2EEEEviT0_T1_,"a",@progbits
	.sectionflags	@""
	.align	4
.nv.constant0._ZN2at6native29vectorized_elementwise_kernelILi2ENS0_13AUnaryFunctorIN3c104HalfES4_S4_NS0_15binary_internal10MulFunctorIfEEEESt5arrayIPcLm2EEEEviT0_T1_:
	.zero		928


//--------------------- .nv.constant0._ZN2at6native29vectorized_elementwise_kernelILi4ENS0_13AUnaryFunctorIN3c104HalfES4_S4_NS0_15binary_internal10MulFunctorIfEEEESt5arrayIPcLm2EEEEviT0_T1_ --------------------------
	.section	.nv.constant0._ZN2at6native29vectorized_elementwise_kernelILi4ENS0_13AUnaryFunctorIN3c104HalfES4_S4_NS0_15binary_internal10MulFunctorIfEEEESt5arrayIPcLm2EEEEviT0_T1_,"a",@progbits
	.sectionflags	@""
	.align	4
.nv.constant0._ZN2at6native29vectorized_elementwise_kernelILi4ENS0_13AUnaryFunctorIN3c104HalfES4_S4_NS0_15binary_internal10MulFunctorIfEEEESt5arrayIPcLm2EEEEviT0_T1_:
	.zero		928


//--------------------- .nv.constant0._ZN2at6native29vectorized_elementwise_kernelILi8ENS0_13AUnaryFunctorIN3c104HalfES4_S4_NS0_15binary_internal10MulFunctorIfEEEESt5arrayIPcLm2EEEEviT0_T1_ --------------------------
	.section	.nv.constant0._ZN2at6native29vectorized_elementwise_kernelILi8ENS0_13AUnaryFunctorIN3c104HalfES4_S4_NS0_15binary_internal10MulFunctorIfEEEESt5arrayIPcLm2EEEEviT0_T1_,"a",@progbits
	.sectionflags	@""
	.align	4
.nv.constant0._ZN2at6native29vectorized_elementwise_kernelILi8ENS0_13AUnaryFunctorIN3c104HalfES4_S4_NS0_15binary_internal10MulFunctorIfEEEESt5arrayIPcLm2EEEEviT0_T1_:
	.zero		928


//--------------------- .nv.constant0._ZN2at6native18elementwise_kernelILi128ELi4EZNS0_15gpu_kernel_implINS0_13BinaryFunctorIN3c104HalfES5_S5_NS0_15binary_internal10MulFunctorIfEEEEEEvRNS_18TensorIteratorBaseERKT_EUliE_EEviT1_ --------------------------
	.section	.nv.constant0._ZN2at6native18elementwise_kernelILi128ELi4EZNS0_15gpu_kernel_implINS0_13BinaryFunctorIN3c104HalfES5_S5_NS0_15binary_internal10MulFunctorIfEEEEEEvRNS_18TensorIteratorBaseERKT_EUliE_EEviT1_,"a",@progbits
	.sectionflags	@""
	.align	4
.nv.constant0._ZN2at6native18elementwise_kernelILi128ELi4EZNS0_15gpu_kernel_implINS0_13BinaryFunctorIN3c104HalfES5_S5_NS0_15binary_internal10MulFunctorIfEEEEEEvRNS_18TensorIteratorBaseERKT_EUliE_EEviT1_:
	.zero		1552


//--------------------- .nv.constant0._ZN2at6native27unrolled_elementwise_kernelINS0_13BinaryFunctorIN3c104HalfES4_S4_NS0_15binary_internal10MulFunctorIfEEEESt5arrayIPcLm3EELi4E23TrivialOffsetCalculatorILi2EjESC_ILi1EjENS0_6memory12LoadWithCastILi2EEENSF_13StoreWithCastILi1EEEEEviT_T0_T2_T3_T4_T5_ --------------------------
	.section	.nv.constant0._ZN2at6native27unrolled_elementwise_kernelINS0_13BinaryFunctorIN3c104HalfES4_S4_NS0_15binary_internal10MulFunctorIfEEEESt5arrayIPcLm3EELi4E23TrivialOffsetCalculatorILi2EjESC_ILi1EjENS0_6memory12LoadWithCastILi2EEENSF_13StoreWithCastILi1EEEEEviT_T0_T2_T3_T4_T5_,"a",@progbits
	.sectionflags	@""
	.align	4
.nv.constant0._ZN2at6native27unrolled_elementwise_kernelINS0_13BinaryFunctorIN3c104HalfES4_S4_NS0_15binary_internal10MulFunctorIfEEEESt5arrayIPcLm3EELi4E23TrivialOffsetCalculatorILi2EjESC_ILi1EjENS0_6memory12LoadWithCastILi2EEENSF_13StoreWithCastILi1EEEEEviT_T0_T2_T3_T4_T5_:
	.zero		952


//--------------------- .nv.constant0._ZN2at6native18elementwise_kernelILi128ELi4EZNS0_22gpu_kernel_impl_nocastINS0_13BinaryFunctorIN3c104HalfES5_S5_NS0_15binary_internal10MulFunctorIfEEEEEEvRNS_18TensorIteratorBaseERKT_EUliE_EEviT1_ --------------------------
	.section	.nv.constant0._ZN2at6native18elementwise_kernelILi128ELi4EZNS0_22gpu_kernel_impl_nocastINS0_13BinaryFunctorIN3c104HalfES5_S5_NS0_15binary_internal10MulFunctorIfEEEEEEvRNS_18TensorIteratorBaseERKT_EUliE_EEviT1_,"a",@progbits
	.sectionflags	@""
	.align	4
.nv.constant0._ZN2at6native18elementwise_kernelILi128ELi4EZNS0_22gpu_kernel_impl_nocastINS0_13BinaryFunctorIN3c104HalfES5_S5_NS0_15binary_internal10MulFunctorIfEEEEEEvRNS_18TensorIteratorBaseERKT_EUliE_EEviT1_:
	.zero		1552


//--------------------- .nv.constant0._ZN2at6native27unrolled_elementwise_kernelINS0_13BinaryFunctorIN3c104HalfES4_S4_NS0_15binary_internal10MulFunctorIfEEEESt5arrayIPcLm3EELi4E23TrivialOffsetCalculatorILi2EjESC_ILi1EjENS0_6memory15LoadWithoutCastENSF_16StoreWithoutCastEEEviT_T0_T2_T3_T4_T5_ --------------------------
	.section	.nv.constant0._ZN2at6native27unrolled_elementwise_kernelINS0_13BinaryFunctorIN3c104HalfES4_S4_NS0_15binary_internal10MulFunctorIfEEEESt5arrayIPcLm3EELi4E23TrivialOffsetCalculatorILi2EjESC_ILi1EjENS0_6memory15LoadWithoutCastENSF_16StoreWithoutCastEEEviT_T0_T2_T3_T4_T5_,"a",@progbits
	.sectionflags	@""
	.align	4
.nv.constant0._ZN2at6native27unrolled_elementwise_kernelINS0_13BinaryFunctorIN3c104HalfES4_S4_NS0_15binary_internal10MulFunctorIfEEEESt5arrayIPcLm3EELi4E23TrivialOffsetCalculatorILi2EjESC_ILi1EjENS0_6memory15LoadWithoutCastENSF_16StoreWithoutCastEEEviT_T0_T2_T3_T4_T5_:
	.zero		932


//--------------------- .nv.constant0._ZN2at6native29vectorized_elementwise_kernelILi2ENS0_13BinaryFunctorIN3c104HalfES4_S4_NS0_15binary_internal10MulFunctorIfEEEESt5arrayIPcLm3EEEEviT0_T1_ --------------------------
	.section	.nv.constant0._ZN2at6native29vectorized_elementwise_kernelILi2ENS0_13BinaryFunctorIN3c104HalfES4_S4_NS0_15binary_internal10MulFunctorIfEEEESt5arrayIPcLm3EEEEviT0_T1_,"a",@progbits
	.sectionflags	@""
	.align	4
.nv.constant0._ZN2at6native29vectorized_elementwise_kernelILi2ENS0_13BinaryFunctorIN3c104HalfES4_S4_NS0_15binary_internal10MulFunctorIfEEEESt5arrayIPcLm3EEEEviT0_T1_:
	.zero		928


//--------------------- .nv.constant0._ZN2at6native29vectorized_elementwise_kernelILi4ENS0_13BinaryFunctorIN3c104HalfES4_S4_NS0_15binary_internal10MulFunctorIfEEEESt5arrayIPcLm3EEEEviT0_T1_ --------------------------
	.section	.nv.constant0._ZN2at6native29vectorized_elementwise_kernelILi4ENS0_13BinaryFunctorIN3c104HalfES4_S4_NS0_15binary_internal10MulFunctorIfEEEESt5arrayIPcLm3EEEEviT0_T1_,"a",@progbits
	.sectionflags	@""
	.align	4
.nv.constant0._ZN2at6native29vectorized_elementwise_kernelILi4ENS0_13BinaryFunctorIN3c104HalfES4_S4_NS0_15binary_internal10MulFunctorIfEEEESt5arrayIPcLm3EEEEviT0_T1_:
	.zero		928


//--------------------- .nv.constant0._ZN2at6native29vectorized_elementwise_kernelILi8ENS0_13BinaryFunctorIN3c104HalfES4_S4_NS0_15binary_internal10MulFunctorIfEEEESt5arrayIPcLm3EEEEviT0_T1_ --------------------------
	.section	.nv.constant0._ZN2at6native29vectorized_elementwise_kernelILi8ENS0_13BinaryFunctorIN3c104HalfES4_S4_NS0_15binary_internal10MulFunctorIfEEEESt5arrayIPcLm3EEEEviT0_T1_,"a",@progbits
	.sectionflags	@""
	.align	4
.nv.constant0._ZN2at6native29vectorized_elementwise_kernelILi8ENS0_13BinaryFunctorIN3c104HalfES4_S4_NS0_15binary_internal10MulFunctorIfEEEESt5arrayIPcLm3EEEEviT0_T1_:
	.zero		928


//--------------------- .nv.constant0._ZN2at6native18elementwise_kernelILi128ELi4EZNS0_15gpu_kernel_implINS0_13AUnaryFunctorIN3c107complexIfEES6_S6_NS0_15binary_internal10MulFunctorIS6_EEEEEEvRNS_18TensorIteratorBaseERKT_EUliE_EEviT1_ --------------------------
	.section	.nv.constant0._ZN2at6native18elementwise_kernelILi128ELi4EZNS0_15gpu_kernel_implINS0_13AUnaryFunctorIN3c107complexIfEES6_S6_NS0_15binary_internal10MulFunctorIS6_EEEEEEvRNS_18TensorIteratorBaseERKT_EUliE_EEviT1_,"a",@progbits
	.sectionflags	@""
	.align	4
.nv.constant0._ZN2at6native18elementwise_kernelILi128ELi4EZNS0_15gpu_kernel_implINS0_13AUnaryFunctorIN3c107complexIfEES6_S6_NS0_15binary_internal10MulFunctorIS6_EEEEEEvRNS_18TensorIteratorBaseERKT_EUliE_EEviT1_:
	.zero		1456


//--------------------- .nv.constant0._ZN2at6native27unrolled_elementwise_kernelINS0_13AUnaryFunctorIN3c107complexIfEES5_S5_NS0_15binary_internal10MulFunctorIS5_EEEESt5arrayIPcLm2EELi4E23TrivialOffsetCalculatorILi1EjESE_NS0_6memory12LoadWithCastILi1EEENSF_13StoreWithCastILi1EEEEEviT_T0_T2_T3_T4_T5_ --------------------------
	.section	.nv.constant0._ZN2at6native27unrolled_elementwise_kernelINS0_13AUnaryFunctorIN3c107complexIfEES5_S5_NS0_15binary_internal10MulFunctorIS5_EEEESt5arrayIPcLm2EELi4E23TrivialOffsetCalculatorILi1EjESE_NS0_6memory12LoadWithCastILi1EEENSF_13StoreWithCastILi1EEEEEviT_T0_T2_T3_T4_T5_,"a",@progbits
	.sectionflags	@""
	.align	4
.nv.constant0._ZN2at6native27unrolled_elementwise_kernelINS0_13AUnaryFunctorIN3c107complexIfEES5_S5_NS0_15binary_internal10MulFunctorIS5_EEEESt5arrayIPcLm2EELi4E23TrivialOffsetCalculatorILi1EjESE_NS0_6memory12LoadWithCastILi1EEENSF_13StoreWithCastILi1EEEEEviT_T0_T2_T3_T4_T5_:
	.zero		956


//--------------------- .nv.constant0._ZN2at6native18elementwise_kernelILi128ELi2EZNS0_22gpu_kernel_impl_nocastINS0_13AUnaryFunctorIN3c107complexIfEES6_S6_NS0_15binary_internal10MulFunctorIS6_EEEEEEvRNS_18TensorIteratorBaseERKT_EUliE_EEviT1_ --------------------------
	.section	.nv.constant0._ZN2at6native18elementwise_kernelILi128ELi2EZNS0_22gpu_kernel_impl_nocastINS0_13AUnaryFunctorIN3c107complexIfEES6_S6_NS0_15binary_internal10MulFunctorIS6_EEEEEEvRNS_18TensorIteratorBaseERKT_EUliE_EEviT1_,"a",@progbits
	.sectionflags	@""
	.align	4
.nv.constant0._ZN2at6native18elementwise_kernelILi128ELi2EZNS0_22gpu_kernel_impl_nocastINS0_13AUnaryFunctorIN3c107complexIfEES6_S6_NS0_15binary_internal10MulFunctorIS6_EEEEEEvRNS_18TensorIteratorBaseERKT_EUliE_EEviT1_:
	.zero		1448


//--------------------- .nv.constant0._ZN2at6native27unrolled_elementwise_kernelINS0_13AUnaryFunctorIN3c107complexIfEES5_S5_NS0_15binary_internal10MulFunctorIS5_EEEESt5arrayIPcLm2EELi4E23TrivialOffsetCalculatorILi1EjESE_NS0_6memory15LoadWithoutCastENSF_16StoreWithoutCastEEEviT_T0_T2_T3_T4_T5_ --------------------------
	.section	.nv.constant0._ZN2at6native27unrolled_elementwise_kernelINS0_13AUnaryFunctorIN3c107complexIfEES5_S5_NS0_15binary_internal10MulFunctorIS5_EEEESt5arrayIPcLm2EELi4E23TrivialOffsetCalculatorILi1EjESE_NS0_6memory15LoadWithoutCastENSF_16StoreWithoutCastEEEviT_T0_T2_T3_T4_T5_,"a",@progbits
	.sectionflags	@""
	.align	4
.nv.constant0._ZN2at6native27unrolled_elementwise_kernelINS0_13AUnaryFunctorIN3c107complexIfEES5_S5_NS0_15binary_internal10MulFunctorIS5_EEEESt5arrayIPcLm2EELi4E23TrivialOffsetCalculatorILi1EjESE_NS0_6memory15LoadWithoutCastENSF_16StoreWithoutCastEEEviT_T0_T2_T3_T4_T5_:
	.zero		940


//--------------------- .nv.constant0._ZN2at6native29vectorized_elementwise_kernelILi2ENS0_13AUnaryFunctorIN3c107complexIfEES5_S5_NS0_15binary_internal10MulFunctorIS5_EEEESt5arrayIPcLm2EEEEviT0_T1_ --------------------------
	.section	.nv.constant0._ZN2at6native29vectorized_elementwise_kernelILi2ENS0_13AUnaryFunctorIN3c107complexIfEES5_S5_NS0_15binary_internal10MulFunctorIS5_EEEESt5arrayIPcLm2EEEEviT0_T1_,"a",@progbits
	.sectionflags	@""
	.align	4
.nv.constant0._ZN2at6native29vectorized_elementwise_kernelILi2ENS0_13AUnaryFunctorIN3c107complexIfEES5_S5_NS0_15binary_internal10MulFunctorIS5_EEEESt5arrayIPcLm2EEEEviT0_T1_:
	.zero		936


//--------------------- .nv.constant0._ZN2at6native29vectorized_elementwise_kernelILi4ENS0_13AUnaryFunctorIN3c107complexIfEES5_S5_NS0_15binary_internal10MulFunctorIS5_EEEESt5arrayIPcLm2EEEEviT0_T1_ --------------------------
	.section	.nv.constant0._ZN2at6native29vectorized_elementwise_kernelILi4ENS0_13AUnaryFunctorIN3c107complexIfEES5_S5_NS0_15binary_internal10MulFunctorIS5_EEEESt5arrayIPcLm2EEEEviT0_T1_,"a",@progbits
	.sectionflags	@""
	.align	4
.nv.constant0._ZN2at6native29vectorized_elementwise_kernelILi4ENS0_13AUnaryFunctorIN3c107complexIfEES5_S5_NS0_15binary_internal10MulFunctorIS5_EEEESt5arrayIPcLm2EEEEviT0_T1_:
	.zero		936


//--------------------- .nv.constant0._ZN2at6native29vectorized_elementwise_kernelILi8ENS0_13AUnaryFunctorIN3c107complexIfEES5_S5_NS0_15binary_internal10MulFunctorIS5_EEEESt5arrayIPcLm2EEEEviT0_T1_ --------------------------
	.section	.nv.constant0._ZN2at6native29vectorized_elementwise_kernelILi8ENS0_13AUnaryFunctorIN3c107complexIfEES5_S5_NS0_15binary_internal10MulFunctorIS5_EEEESt5arrayIPcLm2EEEEviT0_T1_,"a",@progbits
	.sectionflags	@""
	.align	4
.nv.constant0._ZN2at6native29vectorized_elementwise_kernelILi8ENS0_13AUnaryFunctorIN3c107complexIfEES5_S5_NS0_15binary_internal10MulFunctorIS5_EEEESt5arrayIPcLm2EEEEviT0_T1_:
	.zero		936


//--------------------- .nv.constant0._ZN2at6native18elementwise_kernelILi128ELi4EZNS0_15gpu_kernel_implINS0_13BinaryFunctorIN3c107complexIfEES6_S6_NS0_15binary_internal10MulFunctorIS6_EEEEEEvRNS_18TensorIteratorBaseERKT_EUliE_EEviT1_ --------------------------
	.section	.nv.constant0._ZN2at6native18elementwise_kernelILi128ELi4EZNS0_15gpu_kernel_implINS0_13BinaryFunctorIN3c107complexIfEES6_S6_NS0_15binary_internal10MulFunctorIS6_EEEEEEvRNS_18TensorIteratorBaseERKT_EUliE_EEviT1_,"a",@progbits
	.sectionflags	@""
	.align	4
.nv.constant0._ZN2at6native18elementwise_kernelILi128ELi4EZNS0_15gpu_kernel_implINS0_13BinaryFunctorIN3c107complexIfEES6_S6_NS0_15binary_internal10MulFunctorIS6_EEEEEEvRNS_18TensorIteratorBaseERKT_EUliE_EEviT1_:
	.zero		1552


//--------------------- .nv.constant0._ZN2at6native27unrolled_elementwise_kernelINS0_13BinaryFunctorIN3c107complexIfEES5_S5_NS0_15binary_internal10MulFunctorIS5_EEEESt5arrayIPcLm3EELi4E23TrivialOffsetCalculatorILi2EjESD_ILi1EjENS0_6memory12LoadWithCastILi2EEENSG_13StoreWithCastILi1EEEEEviT_T0_T2_T3_T4_T5_ --------------------------
	.section	.nv.constant0._ZN2at6native27unrolled_elementwise_kernelINS0_13BinaryFunctorIN3c107complexIfEES5_S5_NS0_15binary_internal10MulFunctorIS5_EEEESt5arrayIPcLm3EELi4E23TrivialOffsetCalculatorILi2EjESD_ILi1EjENS0_6memory12LoadWithCastILi2EEENSG_13StoreWithCastILi1EEEEEviT_T0_T2_T3_T4_T5_,"a",@progbits
	.sectionflags	@""
	.align	4
.nv.constant0._ZN2at6native27unrolled_elementwise_kernelINS0_13BinaryFunctorIN3c107complexIfEES5_S5_NS0_15binary_internal10MulFunctorIS5_EEEESt5arrayIPcLm3EELi4E23TrivialOffsetCalculatorILi2EjESD_ILi1EjENS0_6memory12LoadWithCastILi2EEENSG_13StoreWithCastILi1EEEEEviT_T0_T2_T3_T4_T5_:
	.zero		952


//--------------------- .nv.constant0._ZN2at6native18elementwise_kernelILi128ELi2EZNS0_22gpu_kernel_impl_nocastINS0_13BinaryFunctorIN3c107complexIfEES6_S6_NS0_15binary_internal10MulFunctorIS6_EEEEEEvRNS_18TensorIteratorBaseERKT_EUliE_EEviT1_ --------------------------
	.section	.nv.constant0._ZN2at6native18elementwise_kernelILi128ELi2EZNS0_22gpu_kernel_impl_nocastINS0_13BinaryFunctorIN3c107complexIfEES6_S6_NS0_15binary_internal10MulFunctorIS6_EEEEEEvRNS_18TensorIteratorBaseERKT_EUliE_EEviT1_,"a",@progbits
	.sectionflags	@""
	.align	4
.nv.constant0._ZN2at6native18elementwise_kernelILi128ELi2EZNS0_22gpu_kernel_impl_nocastINS0_13BinaryFunctorIN3c107complexIfEES6_S6_NS0_15binary_internal10MulFunctorIS6_EEEEEEvRNS_18TensorIteratorBaseERKT_EUliE_EEviT1_:
	.zero		1552


//--------------------- .nv.constant0._ZN2at6native27unrolled_elementwise_kernelINS0_13BinaryFunctorIN3c107complexIfEES5_S5_NS0_15binary_internal10MulFunctorIS5_EEEESt5arrayIPcLm3EELi4E23TrivialOffsetCalculatorILi2EjESD_ILi1EjENS0_6memory15LoadWithoutCastENSG_16StoreWithoutCastEEEviT_T0_T2_T3_T4_T5_ --------------------------
	.section	.nv.constant0._ZN2at6native27unrolled_elementwise_kernelINS0_13BinaryFunctorIN3c107complexIfEES5_S5_NS0_15binary_internal10MulFunctorIS5_EEEESt5arrayIPcLm3EELi4E23TrivialOffsetCalculatorILi2EjESD_ILi1EjENS0_6memory15LoadWithoutCastENSG_16StoreWithoutCastEEEviT_T0_T2_T3_T4_T5_,"a",@progbits
	.sectionflags	@""
	.align	4
.nv.constant0._ZN2at6native27unrolled_elementwise_kernelINS0_13BinaryFunctorIN3c107complexIfEES5_S5_NS0_15binary_internal10MulFunctorIS5_EEEESt5arrayIPcLm3EELi4E23TrivialOffsetCalculatorILi2EjESD_ILi1EjENS0_6memory15LoadWithoutCastENSG_16StoreWithoutCastEEEviT_T0_T2_T3_T4_T5_:
	.zero		932


//--------------------- .nv.constant0._ZN2at6native29vectorized_elementwise_kernelILi2ENS0_13BinaryFunctorIN3c107complexIfEES5_S5_NS0_15binary_internal10MulFunctorIS5_EEEESt5arrayIPcLm3EEEEviT0_T1_ --------------------------
	.section	.nv.constant0._ZN2at6native29vectorized_elementwise_kernelILi2ENS0_13BinaryFunctorIN3c107complexIfEES5_S5_NS0_15binary_internal10MulFunctorIS5_EEEESt5arrayIPcLm3EEEEviT0_T1_,"a",@progbits
	.sectionflags	@""
	.align	4
.nv.constant0._ZN2at6native29vectorized_elementwise_kernelILi2ENS0_13BinaryFunctorIN3c107complexIfEES5_S5_NS0_15binary_internal10MulFunctorIS5_EEEESt5arrayIPcLm3EEEEviT0_T1_:
	.zero		928


//--------------------- .nv.constant0._ZN2at6native29vectorized_elementwise_kernelILi4ENS0_13BinaryFunctorIN3c107complexIfEES5_S5_NS0_15binary_internal10MulFunctorIS5_EEEESt5arrayIPcLm3EEEEviT0_T1_ --------------------------
	.section	.nv.constant0._ZN2at6native29vectorized_elementwise_kernelILi4ENS0_13BinaryFunctorIN3c107complexIfEES5_S5_NS0_15binary_internal10MulFunctorIS5_EEEESt5arrayIPcLm3EEEEviT0_T1_,"a",@progbits
	.sectionflags	@""
	.align	4
.nv.constant0._ZN2at6native29vectorized_elementwise_kernelILi4ENS0_13BinaryFunctorIN3c107complexIfEES5_S5_NS0_15binary_internal10MulFunctorIS5_EEEESt5arrayIPcLm3EEEEviT0_T1_:
	.zero		928


//--------------------- .nv.constant0._ZN2at6native29vectorized_elementwise_kernelILi8ENS0_13BinaryFunctorIN3c107complexIfEES5_S5_NS0_15binary_internal10MulFunctorIS5_EEEESt5arrayIPcLm3EEEEviT0_T1_ --------------------------
	.section	.nv.constant0._ZN2at6native29vectorized_elementwise_kernelILi8ENS0_13BinaryFunctorIN3c107complexIfEES5_S5_NS0_15binary_internal10MulFunctorIS5_EEEESt5arrayIPcLm3EEEEviT0_T1_,"a",@progbits
	.sectionflags	@""
	.align	4
.nv.constant0._ZN2at6native29vectorized_elementwise_kernelILi8ENS0_13BinaryFunctorIN3c107complexIfEES5_S5_NS0_15binary_internal10MulFunctorIS5_EEEESt5arrayIPcLm3EEEEviT0_T1_:
	.zero		928


//--------------------- .nv.constant0._ZN2at6native18elementwise_kernelILi128ELi4EZNS0_15gpu_kernel_implINS0_13AUnaryFunctorIN3c107complexIdEES6_S6_NS0_15binary_internal10MulFunctorIS6_EEEEEEvRNS_18TensorIteratorBaseERKT_EUliE_EEviT1_ --------------------------
	.section	.nv.constant0._ZN2at6native18elementwise_kernelILi128ELi4EZNS0_15gpu_kernel_implINS0_13AUnaryFunctorIN3c107complexIdEES6_S6_NS0_15binary_internal10MulFunctorIS6_EEEEEEvRNS_18TensorIteratorBaseERKT_EUliE_EEviT1_,"a",@progbits
	.sectionflags	@""
	.align	4
.nv.constant0._ZN2at6native18elementwise_kernelILi128ELi4EZNS0_15gpu_kernel_implINS0_13AUnaryFunctorIN3c107complexIdEES6_S6_NS0_15binary_internal10MulFunctorIS6_EEEEEEvRNS_18TensorIteratorBaseERKT_EUliE_EEviT1_:
	.zero		1488


//--------------------- .nv.constant0._ZN2at6native27unrolled_elementwise_kernelINS0_13AUnaryFunctorIN3c107complexIdEES5_S5_NS0_15binary_internal10MulFunctorIS5_EEEESt5arrayIPcLm2EELi4E23TrivialOffsetCalculatorILi1EjESE_NS0_6memory12LoadWithCastILi1EEENSF_13StoreWithCastILi1EEEEEviT_T0_T2_T3_T4_T5_ --------------------------
	.section	.nv.constant0._ZN2at6native27unrolled_elementwise_kernelINS0_13AUnaryFunctorIN3c107complexIdEES5_S5_NS0_15binary_internal10MulFunctorIS5_EEEESt5arrayIPcLm2EELi4E23TrivialOffsetCalculatorILi1EjESE_NS0_6memory12LoadWithCastILi1EEENSF_13StoreWithCastILi1EEEEEviT_T0_T2_T3_T4_T5_,"a",@progbits
	.sectionflags	@""
	.align	4
.nv.constant0._ZN2at6native27unrolled_elementwise_kernelINS0_13AUnaryFunctorIN3c107complexIdEES5_S5_NS0_15binary_internal10MulFunctorIS5_EEEESt5arrayIPcLm2EELi4E23TrivialOffsetCalculatorILi1EjESE_NS0_6memory12LoadWithCastILi1EEENSF_13StoreWithCastILi1EEEEEviT_T0_T2_T3_T4_T5_:
	.zero		980


//--------------------- .nv.constant0._ZN2at6native18elementwise_kernelILi128ELi2EZNS0_22gpu_kernel_impl_nocastINS0_13AUnaryFunctorIN3c107complexIdEES6_S6_NS0_15binary_internal10MulFunctorIS6_EEEEEEvRNS_18TensorIteratorBaseERKT_EUliE_EEviT1_ --------------------------
	.section	.nv.constant0._ZN2at6native18elementwise_kernelILi128ELi2EZNS0_22gpu_kernel_impl_nocastINS0_13AUnaryFunctorIN3c107complexIdEES6_S6_NS0_15binary_internal10MulFunctorIS6_EEEEEEvRNS_18TensorIteratorBaseERKT_EUliE_EEviT1_,"a",@progbits
	.sectionflags	@""
	.align	4
.nv.constant0._ZN2at6native18elementwise_kernelILi128ELi2EZNS0_22gpu_kernel_impl_nocastINS0_13AUnaryFunctorIN3c107complexIdEES6_S6_NS0_15binary_internal10MulFunctorIS6_EEEEEEvRNS_18TensorIteratorBaseERKT_EUliE_EEviT1_:
	.zero		1488


//--------------------- .nv.constant0._ZN2at6native27unrolled_elementwise_kernelINS0_13AUnaryFunctorIN3c107complexIdEES5_S5_NS0_15binary_internal10MulFunctorIS5_EEEESt5arrayIPcLm2EELi4E23TrivialOffsetCalculatorILi1EjESE_NS0_6memory15LoadWithoutCastENSF_16StoreWithoutCastEEEviT_T0_T2_T3_T4_T5_ --------------------------
	.section	.nv.constant0._ZN2at6native27unrolled_elementwise_kernelINS0_13AUnaryFunctorIN3c107complexIdEES5_S5_NS0_15binary_internal10MulFunctorIS5_EEEESt5arrayIPcLm2EELi4E23TrivialOffsetCalculatorILi1EjESE_NS0_6memory15LoadWithoutCastENSF_16StoreWithoutCastEEEviT_T0_T2_T3_T4_T5_,"a",@progbits
	.sectionflags	@""
	.align	4
.nv.constant0._ZN2at6native27unrolled_elementwise_kernelINS0_13AUnaryFunctorIN3c107complexIdEES5_S5_NS0_15binary_internal10MulFunctorIS5_EEEESt5arrayIPcLm2EELi4E23TrivialOffsetCalculatorILi1EjESE_NS0_6memory15LoadWithoutCastENSF_16StoreWithoutCastEEEviT_T0_T2_T3_T4_T5_:
	.zero		964


//--------------------- .nv.constant0._ZN2at6native29vectorized_elementwise_kernelILi2ENS0_13AUnaryFunctorIN3c107complexIdEES5_S5_NS0_15binary_internal10MulFunctorIS5_EEEESt5arrayIPcLm2EEEEviT0_T1_ --------------------------
	.section	.nv.constant0._ZN2at6native29vectorized_elementwise_kernelILi2ENS0_13AUnaryFunctorIN3c107complexIdEES5_S5_NS0_15binary_internal10MulFunctorIS5_EEEESt5arrayIPcLm2EEEEviT0_T1_,"a",@progbits
	.sectionflags	@""
	.align	4
.nv.constant0._ZN2at6native29vectorized_elementwise_kernelILi2ENS0_13AUnaryFunctorIN3c107complexIdEES5_S5_NS0_15binary_internal10MulFunctorIS5_EEEESt5arrayIPcLm2EEEEviT0_T1_:
	.zero		960


//--------------------- .nv.constant0._ZN2at6native29vectorized_elementwise_kernelILi4ENS0_13AUnaryFunctorIN3c107complexIdEES5_S5_NS0_15binary_internal10MulFunctorIS5_EEEESt5arrayIPcLm2EEEEviT0_T1_ --------------------------
	.section	.nv.constant0._ZN2at6native29vectorized_elementwise_kernelILi4ENS0_13AUnaryFunctorIN3c107complexIdEES5_S5_NS0_15binary_internal10MulFunctorIS5_EEEESt5arrayIPcLm2EEEEviT0_T1_,"a",@progbits
	.sectionflags	@""
	.align	4
.nv.constant0._ZN2at6native29vectorized_elementwise_kernelILi4ENS0_13AUnaryFunctorIN3c107complexIdEES5_S5_NS0_15binary_internal10MulFunctorIS5_EEEESt5arrayIPcLm2EEEEviT0_T1_:
	.zero		960


//--------------------- .nv.constant0._ZN2at6native29vectorized_elementwise_kernelILi8ENS0_13AUnaryFunctorIN3c107complexIdEES5_S5_NS0_15binary_internal10MulFunctorIS5_EEEESt5arrayIPcLm2EEEEviT0_T1_ --------------------------
	.section	.nv.constant0._ZN2at6native29vectorized_elementwise_kernelILi8ENS0_13AUnaryFunctorIN3c107complexIdEES5_S5_NS0_15binary_internal10MulFunctorIS5_EEEESt5arrayIPcLm2EEEEviT0_T1_,"a",@progbits
	.sectionflags	@""
	.align	4
.nv.constant0._ZN2at6native29vectorized_elementwise_kernelILi8ENS0_13AUnaryFunctorIN3c107complexIdEES5_S5_NS0_15binary_internal10MulFunctorIS5_EEEESt5arrayIPcLm2EEEEviT0_T1_:
	.zero		960


//--------------------- .nv.constant0._ZN2at6native18elementwise_kernelILi128ELi4EZNS0_15gpu_kernel_implINS0_13BinaryFunctorIN3c107complexIdEES6_S6_NS0_15binary_internal10MulFunctorIS6_EEEEEEvRNS_18TensorIteratorBaseERKT_EUliE_EEviT1_ --------------------------
	.section	.nv.constant0._ZN2at6native18elementwise_kernelILi128ELi4EZNS0_15gpu_kernel_implINS0_13BinaryFunctorIN3c107complexIdEES6_S6_NS0_15binary_internal10MulFunctorIS6_EEEEEEvRNS_18TensorIteratorBaseERKT_EUliE_EEviT1_,"a",@progbits
	.sectionflags	@""
	.align	4
.nv.constant0._ZN2at6native18elementwise_kernelILi128ELi4EZNS0_15gpu_kernel_implINS0_13BinaryFunctorIN3c107complexIdEES6_S6_NS0_15binary_internal10MulFunctorIS6_EEEEEEvRNS_18TensorIteratorBaseERKT_EUliE_EEviT1_:
	.zero		1552


//--------------------- .nv.constant0._ZN2at6native27unrolled_elementwise_kernelINS0_13BinaryFunctorIN3c107complexIdEES5_S5_NS0_15binary_internal10MulFunctorIS5_EEEESt5arrayIPcLm3EELi4E23TrivialOffsetCalculatorILi2EjESD_ILi1EjENS0_6memory12LoadWithCastILi2EEENSG_13StoreWithCastILi1EEEEEviT_T0_T2_T3_T4_T5_ --------------------------
	.section	.nv.constant0._ZN2at6native27unrolled_elementwise_kernelINS0_13BinaryFunctorIN3c107complexIdEES5_S5_NS0_15binary_internal10MulFunctorIS5_EEEESt5arrayIPcLm3EELi4E23TrivialOffsetCalculatorILi2EjESD_ILi1EjENS0_6memory12LoadWithCastILi2EEENSG_13StoreWithCastILi1EEEEEviT_T0_T2_T3_T4_T5_,"a",@progbits
	.sectionflags	@""
	.align	4
.nv.constant0._ZN2at6native27unrolled_elementwise_kernelINS0_13BinaryFunctorIN3c107complexIdEES5_S5_NS0_15binary_internal10MulFunctorIS5_EEEESt5arrayIPcLm3EELi4E23TrivialOffsetCalculatorILi2EjESD_ILi1EjENS0_6memory12LoadWithCastILi2EEENSG_13StoreWithCastILi1EEEEEviT_T0_T2_T3_T4_T5_:
	.zero		952


//--------------------- .nv.constant0._ZN2at6native18elementwise_kernelILi128ELi2EZNS0_22gpu_kernel_impl_nocastINS0_13BinaryFunctorIN3c107complexIdEES6_S6_NS0_15binary_internal10MulFunctorIS6_EEEEEEvRNS_18TensorIteratorBaseERKT_EUliE_EEviT1_ --------------------------
	.section	.nv.constant0._ZN2at6native18elementwise_kernelILi128ELi2EZNS0_22gpu_kernel_impl_nocastINS0_13BinaryFunctorIN3c107complexIdEES6_S6_NS0_15binary_internal10MulFunctorIS6_EEEEEEvRNS_18TensorIteratorBaseERKT_EUliE_EEviT1_,"a",@progbits
	.sectionflags	@""
	.align	4
.nv.constant0._ZN2at6native18elementwise_kernelILi128ELi2EZNS0_22gpu_kernel_impl_nocastINS0_13BinaryFunctorIN3c107complexIdEES6_S6_NS0_15binary_internal10MulFunctorIS6_EEEEEEvRNS_18TensorIteratorBaseERKT_EUliE_EEviT1_:
	.zero		1552


//--------------------- .nv.constant0._ZN2at6native27unrolled_elementwise_kernelINS0_13BinaryFunctorIN3c107complexIdEES5_S5_NS0_15binary_internal10MulFunctorIS5_EEEESt5arrayIPcLm3EELi4E23TrivialOffsetCalculatorILi2EjESD_ILi1EjENS0_6memory15LoadWithoutCastENSG_16StoreWithoutCastEEEviT_T0_T2_T3_T4_T5_ --------------------------
	.section	.nv.constant0._ZN2at6native27unrolled_elementwise_kernelINS0_13BinaryFunctorIN3c107complexIdEES5_S5_NS0_15binary_internal10MulFunctorIS5_EEEESt5arrayIPcLm3EELi4E23TrivialOffsetCalculatorILi2EjESD_ILi1EjENS0_6memory15LoadWithoutCastENSG_16StoreWithoutCastEEEviT_T0_T2_T3_T4_T5_,"a",@progbits
	.sectionflags	@""
	.align	4
.nv.constant0._ZN2at6native27unrolled_elementwise_kernelINS0_13BinaryFunctorIN3c107complexIdEES5_S5_NS0_15binary_internal10MulFunctorIS5_EEEESt5arrayIPcLm3EELi4E23TrivialOffsetCalculatorILi2EjESD_ILi1EjENS0_6memory15LoadWithoutCastENSG_16StoreWithoutCastEEEviT_T0_T2_T3_T4_T5_:
	.zero		932


//--------------------- .nv.constant0._ZN2at6native29vectorized_elementwise_kernelILi2ENS0_13BinaryFunctorIN3c107complexIdEES5_S5_NS0_15binary_internal10MulFunctorIS5_EEEESt5arrayIPcLm3EEEEviT0_T1_ --------------------------
	.section	.nv.constant0._ZN2at6native29vectorized_elementwise_kernelILi2ENS0_13BinaryFunctorIN3c107complexIdEES5_S5_NS0_15binary_internal10MulFunctorIS5_EEEESt5arrayIPcLm3EEEEviT0_T1_,"a",@progbits
	.sectionflags	@""
	.align	4
.nv.constant0._ZN2at6native29vectorized_elementwise_kernelILi2ENS0_13BinaryFunctorIN3c107complexIdEES5_S5_NS0_15binary_internal10MulFunctorIS5_EEEESt5arrayIPcLm3EEEEviT0_T1_:
	.zero		928


//--------------------- .nv.constant0._ZN2at6native29vectorized_elementwise_kernelILi4ENS0_13BinaryFunctorIN3c107complexIdEES5_S5_NS0_15binary_internal10MulFunctorIS5_EEEESt5arrayIPcLm3EEEEviT0_T1_ --------------------------
	.section	.nv.constant0._ZN2at6native29vectorized_elementwise_kernelILi4ENS0_13BinaryFunctorIN3c107complexIdEES5_S5_NS0_15binary_internal10MulFunctorIS5_EEEESt5arrayIPcLm3EEEEviT0_T1_,"a",@progbits
	.sectionflags	@""
	.align	4
.nv.constant0._ZN2at6native29vectorized_elementwise_kernelILi4ENS0_13BinaryFunctorIN3c107complexIdEES5_S5_NS0_15binary_internal10MulFunctorIS5_EEEESt5arrayIPcLm3EEEEviT0_T1_:
	.zero		928


//--------------------- .nv.constant0._ZN2at6native29vectorized_elementwise_kernelILi8ENS0_13BinaryFunctorIN3c107complexIdEES5_S5_NS0_15binary_internal10MulFunctorIS5_EEEESt5arrayIPcLm3EEEEviT0_T1_ --------------------------
	.section	.nv.constant0._ZN2at6native29vectorized_elementwise_kernelILi8ENS0_13BinaryFunctorIN3c107complexIdEES5_S5_NS0_15binary_internal10MulFunctorIS5_EEEESt5arrayIPcLm3EEEEviT0_T1_,"a",@progbits
	.sectionflags	@""
	.align	4
.nv.constant0._ZN2at6native29vectorized_elementwise_kernelILi8ENS0_13BinaryFunctorIN3c107complexIdEES5_S5_NS0_15binary_internal10MulFunctorIS5_EEEESt5arrayIPcLm3EEEEviT0_T1_:
	.zero		928


//--------------------- .nv.constant0._ZN2at6native18elementwise_kernelILi128ELi4EZNS0_15gpu_kernel_implINS0_13AUnaryFunctorIfffNS0_15binary_internal10MulFunctorIfEEEEEEvRNS_18TensorIteratorBaseERKT_EUliE_EEviT1_ --------------------------
	.section	.nv.constant0._ZN2at6native18elementwise_kernelILi128ELi4EZNS0_15gpu_kernel_implINS0_13AUnaryFunctorIfffNS0_15binary_internal10MulFunctorIfEEEEEEvRNS_18TensorIteratorBaseERKT_EUliE_EEviT1_,"a",@progbits
	.sectionflags	@""
	.align	4
.nv.constant0._ZN2at6native18elementwise_kernelILi128ELi4EZNS0_15gpu_kernel_implINS0_13AUnaryFunctorIfffNS0_15binary_internal10MulFunctorIfEEEEEEvRNS_18TensorIteratorBaseERKT_EUliE_EEviT1_:
	.zero		1448


//--------------------- .nv.constant0._ZN2at6native27unrolled_elementwise_kernelINS0_13AUnaryFunctorIfffNS0_15binary_internal10MulFunctorIfEEEESt5arrayIPcLm2EELi4E23TrivialOffsetCalculatorILi1EjESB_NS0_6memory12LoadWithCastILi1EEENSC_13StoreWithCastILi1EEEEEviT_T0_T2_T3_T4_T5_ --------------------------
	.section	.nv.constant0._ZN2at6native27unrolled_elementwise_kernelINS0_13AUnaryFunctorIfffNS0_15binary_internal10MulFunctorIfEEEESt5arrayIPcLm2EELi4E23TrivialOffsetCalculatorILi1EjESB_NS0_6memory12LoadWithCastILi1EEENSC_13StoreWithCastILi1EEEEEviT_T0_T2_T3_T4_T5_,"a",@progbits
	.sectionflags	@""
	.align	4
.nv.constant0._ZN2at6native27unrolled_elementwise_kernelINS0_13AUnaryFunctorIfffNS0_15binary_internal10MulFunctorIfEEEESt5arrayIPcLm2EELi4E23TrivialOffsetCalculatorILi1EjESB_NS0_6memory12LoadWithCastILi1EEENSC_13StoreWithCastILi1EEEEEviT_T0_T2_T3_T4_T5_:
	.zero		948


//--------------------- .nv.constant0._ZN2at6native18elementwise_kernelILi128ELi2EZNS0_22gpu_kernel_impl_nocastINS0_13AUnaryFunctorIfffNS0_15binary_internal10MulFunctorIfEEEEEEvRNS_18TensorIteratorBaseERKT_EUliE_EEviT1_ --------------------------
	.section	.nv.constant0._ZN2at6native18elementwise_kernelILi128ELi2EZNS0_22gpu_kernel_impl_nocastINS0_13AUnaryFunctorIfffNS0_15binary_internal10MulFunctorIfEEEEEEvRNS_18TensorIteratorBaseERKT_EUliE_EEviT1_,"a",@progbits
	.sectionflags	@""
	.align	4
.nv.constant0._ZN2at6native18elementwise_kernelILi128ELi2EZNS0_22gpu_kernel_impl_nocastINS0_13AUnaryFunctorIfffNS0_15binary_internal10MulFunctorIfEEEEEEvRNS_18TensorIteratorBaseERKT_EUliE_EEviT1_:
	.zero		1440


//--------------------- .nv.constant0._ZN2at6native27unrolled_elementwise_kernelINS0_13AUnaryFunctorIfffNS0_15binary_internal10MulFunctorIfEEEESt5arrayIPcLm2EELi4E23TrivialOffsetCalculatorILi1EjESB_NS0_6memory15LoadWithoutCastENSC_16StoreWithoutCastEEEviT_T0_T2_T3_T4_T5_ --------------------------
	.section	.nv.constant0._ZN2at6native27unrolled_elementwise_kernelINS0_13AUnaryFunctorIfffNS0_15binary_internal10MulFunctorIfEEEESt5arrayIPcLm2EELi4E23TrivialOffsetCalculatorILi1EjESB_NS0_6memory15LoadWithoutCastENSC_16StoreWithoutCastEEEviT_T0_T2_T3_T4_T5_,"a",@progbits
	.sectionflags	@""
	.align	4
.nv.constant0._ZN2at6native27unrolled_elementwise_kernelINS0_13AUnaryFunctorIfffNS0_15binary_internal10MulFunctorIfEEEESt5arrayIPcLm2EELi4E23TrivialOffsetCalculatorILi1EjESB_NS0_6memory15LoadWithoutCastENSC_16StoreWithoutCastEEEviT_T0_T2_T3_T4_T5_:
	.zero		932


//--------------------- .nv.constant0._ZN2at6native29vectorized_elementwise_kernelILi2ENS0_13AUnaryFunctorIfffNS0_15binary_internal10MulFunctorIfEEEESt5arrayIPcLm2EEEEviT0_T1_ --------------------------
	.section	.nv.constant0._ZN2at6native29vectorized_elementwise_kernelILi2ENS0_13AUnaryFunctorIfffNS0_15binary_internal10MulFunctorIfEEEESt5arrayIPcLm2EEEEviT0_T1_,"a",@progbits
	.sectionflags	@""
	.align	4
.nv.constant0._ZN2at6native29vectorized_elementwise_kernelILi2ENS0_13AUnaryFunctorIfffNS0_15binary_internal10MulFunctorIfEEEESt5arrayIPcLm2EEEEviT0_T1_:
	.zero		928


//--------------------- .nv.constant0._ZN2at6native29vectorized_elementwise_kernelILi4ENS0_13AUnaryFunctorIfffNS0_15binary_internal10MulFunctorIfEEEESt5arrayIPcLm2EEEEviT0_T1_ --------------------------
	.section	.nv.constant0._ZN2at6native29vectorized_elementwise_kernelILi4ENS0_13AUnaryFunctorIfffNS0_15binary_internal10MulFunctorIfEEEESt5arrayIPcLm2EEEEviT0_T1_,"a",@progbits
	.sectionflags	@""
	.align	4
.nv.constant0._ZN2at6native29vectorized_elementwise_kernelILi4ENS0_13AUnaryFunctorIfffNS0_15binary_internal10MulFunctorIfEEEESt5arrayIPcLm2EEEEviT0_T1_:
	.zero		928


//--------------------- .nv.constant0._ZN2at6native29vectorized_elementwise_kernelILi8ENS0_13AUnaryFunctorIfffNS0_15binary_internal10MulFunctorIfEEEESt5arrayIPcLm2EEEEviT0_T1_ --------------------------
	.section	.nv.constant0._ZN2at6native29vectorized_elementwise_kernelILi8ENS0_13AUnaryFunctorIfffNS0_15binary_internal10MulFunctorIfEEEESt5arrayIPcLm2EEEEviT0_T1_,"a",@progbits
	.sectionflags	@""
	.align	4
.nv.constant0._ZN2at6native29vectorized_elementwise_kernelILi8ENS0_13AUnaryFunctorIfffNS0_15binary_internal10MulFunctorIfEEEESt5arrayIPcLm2EEEEviT0_T1_:
	.zero		928


//--------------------- .nv.constant0._ZN2at6native18elementwise_kernelILi128ELi4EZNS0_15gpu_kernel_implINS0_13BinaryFunctorIfffNS0_15binary_internal10MulFunctorIfEEEEEEvRNS_18TensorIteratorBaseERKT_EUliE_EEviT1_ --------------------------
	.section	.nv.constant0._ZN2at6native18elementwise_kernelILi128ELi4EZNS0_15gpu_kernel_implINS0_13BinaryFunctorIfffNS0_15binary_internal10MulFunctorIfEEEEEEvRNS_18TensorIteratorBaseERKT_EUliE_EEviT1_,"a",@progbits
	.sectionflags	@""
	.align	4
.nv.constant0._ZN2at6native18elementwise_kernelILi128ELi4EZNS0_15gpu_kernel_implINS0_13BinaryFunctorIfffNS0_15binary_internal10MulFunctorIfEEEEEEvRNS_18TensorIteratorBaseERKT_EUliE_EEviT1_:
	.zero		1552


//--------------------- .nv.constant0._ZN2at6native27unrolled_elementwise_kernelINS0_13BinaryFunctorIfffNS0_15binary_internal10MulFunctorIfEEEESt5arrayIPcLm3EELi4E23TrivialOffsetCalculatorILi2EjESA_ILi1EjENS0_6memory12LoadWithCastILi2EEENSD_13StoreWithCastILi1EEEEEviT_T0_T2_T3_T4_T5_ --------------------------
	.section	.nv.constant0._ZN2at6native27unrolled_elementwise_kernelINS0_13BinaryFunctorIfffNS0_15binary_internal10MulFunctorIfEEEESt5arrayIPcLm3EELi4E23TrivialOffsetCalculatorILi2EjESA_ILi1EjENS0_6memory12LoadWithCastILi2EEENSD_13StoreWithCastILi1EEEEEviT_T0_T2_T3_T4_T5_,"a",@progbits
	.sectionflags	@""
	.align	4
.nv.constant0._ZN2at6native27unrolled_elementwise_kernelINS0_13BinaryFunctorIfffNS0_15binary_internal10MulFunctorIfEEEESt5arrayIPcLm3EELi4E23TrivialOffsetCalculatorILi2EjESA_ILi1EjENS0_6memory12LoadWithCastILi2EEENSD_13StoreWithCastILi1EEEEEviT_T0_T2_T3_T4_T5_:
	.zero		952


//--------------------- .nv.constant0._ZN2at6native18elementwise_kernelILi128ELi2EZNS0_22gpu_kernel_impl_nocastINS0_13BinaryFunctorIfffNS0_15binary_internal10MulFunctorIfEEEEEEvRNS_18TensorIteratorBaseERKT_EUliE_EEviT1_ --------------------------
	.section	.nv.constant0._ZN2at6native18elementwise_kernelILi128ELi2EZNS0_22gpu_kernel_impl_nocastINS0_13BinaryFunctorIfffNS0_15binary_internal10MulFunctorIfEEEEEEvRNS_18TensorIteratorBaseERKT_EUliE_EEviT1_,"a",@progbits
	.sectionflags	@""
	.align	4
.nv.constant0._ZN2at6native18elementwise_kernelILi128ELi2EZNS0_22gpu_kernel_impl_nocastINS0_13BinaryFunctorIfffNS0_15binary_internal10MulFunctorIfEEEEEEvRNS_18TensorIteratorBaseERKT_EUliE_EEviT1_:
	.zero		1552


//--------------------- .nv.constant0._ZN2at6native27unrolled_elementwise_kernelINS0_13BinaryFunctorIfffNS0_15binary_internal10MulFunctorIfEEEESt5arrayIPcLm3EELi4E23TrivialOffsetCalculatorILi2EjESA_ILi1EjENS0_6memory15LoadWithoutCastENSD_16StoreWithoutCastEEEviT_T0_T2_T3_T4_T5_ --------------------------
	.section	.nv.constant0._ZN2at6native27unrolled_elementwise_kernelINS0_13BinaryFunctorIfffNS0_15binary_internal10MulFunctorIfEEEESt5arrayIPcLm3EELi4E23TrivialOffsetCalculatorILi2EjESA_ILi1EjENS0_6memory15LoadWithoutCastENSD_16StoreWithoutCastEEEviT_T0_T2_T3_T4_T5_,"a",@progbits
	.sectionflags	@""
	.align	4
.nv.constant0._ZN2at6native27unrolled_elementwise_kernelINS0_13BinaryFunctorIfffNS0_15binary_internal10MulFunctorIfEEEESt5arrayIPcLm3EELi4E23TrivialOffsetCalculatorILi2EjESA_ILi1EjENS0_6memory15LoadWithoutCastENSD_16StoreWithoutCastEEEviT_T0_T2_T3_T4_T5_:
	.zero		932


//--------------------- .nv.constant0._ZN2at6native29vectorized_elementwise_kernelILi2ENS0_13BinaryFunctorIfffNS0_15binary_internal10MulFunctorIfEEEESt5arrayIPcLm3EEEEviT0_T1_ --------------------------
	.section	.nv.constant0._ZN2at6native29vectorized_elementwise_kernelILi2ENS0_13BinaryFunctorIfffNS0_15binary_internal10MulFunctorIfEEEESt5arrayIPcLm3EEEEviT0_T1_,"a",@progbits
	.sectionflags	@""
	.align	4
.nv.constant0._ZN2at6native29vectorized_elementwise_kernelILi2ENS0_13BinaryFunctorIfffNS0_15binary_internal10MulFunctorIfEEEESt5arrayIPcLm3EEEEviT0_T1_:
	.zero		928


//--------------------- .nv.constant0._ZN2at6native29vectorized_elementwise_kernelILi4ENS0_13BinaryFunctorIfffNS0_15binary_internal10MulFunctorIfEEEESt5arrayIPcLm3EEEEviT0_T1_ --------------------------
	.section	.nv.constant0._ZN2at6native29vectorized_elementwise_kernelILi4ENS0_13BinaryFunctorIfffNS0_15binary_internal10MulFunctorIfEEEESt5arrayIPcLm3EEEEviT0_T1_,"a",@progbits
	.sectionflags	@""
	.align	4
.nv.constant0._ZN2at6native29vectorized_elementwise_kernelILi4ENS0_13BinaryFunctorIfffNS0_15binary_internal10MulFunctorIfEEEESt5arrayIPcLm3EEEEviT0_T1_:
	.zero		928


//--------------------- .nv.constant0._ZN2at6native29vectorized_elementwise_kernelILi8ENS0_13BinaryFunctorIfffNS0_15binary_internal10MulFunctorIfEEEESt5arrayIPcLm3EEEEviT0_T1_ --------------------------
	.section	.nv.constant0._ZN2at6native29vectorized_elementwise_kernelILi8ENS0_13BinaryFunctorIfffNS0_15binary_internal10MulFunctorIfEEEESt5arrayIPcLm3EEEEviT0_T1_,"a",@progbits
	.sectionflags	@""
	.align	4
.nv.constant0._ZN2at6native29vectorized_elementwise_kernelILi8ENS0_13BinaryFunctorIfffNS0_15binary_internal10MulFunctorIfEEEESt5arrayIPcLm3EEEEviT0_T1_:
	.zero		928


//--------------------- .nv.constant0._ZN2at6native18elementwise_kernelILi128ELi4EZNS0_15gpu_kernel_implINS0_13AUnaryFunctorIdddNS0_15binary_internal10MulFunctorIdEEEEEEvRNS_18TensorIteratorBaseERKT_EUliE_EEviT1_ --------------------------
	.section	.nv.constant0._ZN2at6native18elementwise_kernelILi128ELi4EZNS0_15gpu_kernel_implINS0_13AUnaryFunctorIdddNS0_15binary_internal10MulFunctorIdEEEEEEvRNS_18TensorIteratorBaseERKT_EUliE_EEviT1_,"a",@progbits
	.sectionflags	@""
	.align	4
.nv.constant0._ZN2at6native18elementwise_kernelILi128ELi4EZNS0_15gpu_kernel_implINS0_13AUnaryFunctorIdddNS0_15binary_internal10MulFunctorIdEEEEEEvRNS_18TensorIteratorBaseERKT_EUliE_EEviT1_:
	.zero		1456


//--------------------- .nv.constant0._ZN2at6native27unrolled_elementwise_kernelINS0_13AUnaryFunctorIdddNS0_15binary_internal10MulFunctorIdEEEESt5arrayIPcLm2EELi4E23TrivialOffsetCalculatorILi1EjESB_NS0_6memory12LoadWithCastILi1EEENSC_13StoreWithCastILi1EEEEEviT_T0_T2_T3_T4_T5_ --------------------------
	.section	.nv.constant0._ZN2at6native27unrolled_elementwise_kernelINS0_13AUnaryFunctorIdddNS0_15binary_internal10MulFunctorIdEEEESt5arrayIPcLm2EELi4E23TrivialOffsetCalculatorILi1EjESB_NS0_6memory12LoadWithCastILi1EEENSC_13StoreWithCastILi1EEEEEviT_T0_T2_T3_T4_T5_,"a",@progbits
	.sectionflags	@""
	.align	4
.nv.constant0._ZN2at6native27unrolled_elementwise_kernelINS0_13AUnaryFunctorIdddNS0_15binary_internal10MulFunctorIdEEEESt5arrayIPcLm2EELi4E23TrivialOffsetCalculatorILi1EjESB_NS0_6memory12LoadWithCastILi1EEENSC_13StoreWithCastILi1EEEEEviT_T0_T2_T3_T4_T5_:
	.zero		956


//--------------------- .nv.constant0._ZN2at6native18elementwise_kernelILi128ELi2EZNS0_22gpu_kernel_impl_nocastINS0_13AUnaryFunctorIdddNS0_15binary_internal10MulFunctorIdEEEEEEvRNS_18TensorIteratorBaseERKT_EUliE_EEviT1_ --------------------------
	.section	.nv.constant0._ZN2at6native18elementwise_kernelILi128ELi2EZNS0_22gpu_kernel_impl_nocastINS0_13AUnaryFunctorIdddNS0_15binary_internal10MulFunctorIdEEEEEEvRNS_18TensorIteratorBaseERKT_EUliE_EEviT1_,"a",@progbits
	.sectionflags	@""
	.align	4
.nv.constant0._ZN2at6native18elementwise_kernelILi128ELi2EZNS0_22gpu_kernel_impl_nocastINS0_13AUnaryFunctorIdddNS0_15binary_internal10MulFunctorIdEEEEEEvRNS_18TensorIteratorBaseERKT_EUliE_EEviT1_:
	.zero		1448


//--------------------- .nv.constant0._ZN2at6native27unrolled_elementwise_kernelINS0_13AUnaryFunctorIdddNS0_15binary_internal10MulFunctorIdEEEESt5arrayIPcLm2EELi4E23TrivialOffsetCalculatorILi1EjESB_NS0_6memory15LoadWithoutCastENSC_16StoreWithoutCastEEEviT_T0_T2_T3_T4_T5_ --------------------------
	.section	.nv.constant0._ZN2at6native27unrolled_elementwise_kernelINS0_13AUnaryFunctorIdddNS0_15binary_internal10MulFunctorIdEEEESt5arrayIPcLm2EELi4E23TrivialOffsetCalculatorILi1EjESB_NS0_6memory15LoadWithoutCastENSC_16StoreWithoutCastEEEviT_T0_T2_T3_T4_T5_,"a",@progbits
	.sectionflags	@""
	.align	4
.nv.constant0._ZN2at6native27unrolled_elementwise_kernelINS0_13AUnaryFunctorIdddNS0_15binary_internal10MulFunctorIdEEEESt5arrayIPcLm2EELi4E23TrivialOffsetCalculatorILi1EjESB_NS0_6memory15LoadWithoutCastENSC_16StoreWithoutCastEEEviT_T0_T2_T3_T4_T5_:
	.zero		940


//--------------------- .nv.constant0._ZN2at6native29vectorized_elementwise_kernelILi2ENS0_13AUnaryFunctorIdddNS0_15binary_internal10MulFunctorIdEEEESt5arrayIPcLm2EEEEviT0_T1_ --------------------------
	.section	.nv.constant0._ZN2at6native29vectorized_elementwise_kernelILi2ENS0_13AUnaryFunctorIdddNS0_15binary_internal10MulFunctorIdEEEESt5arrayIPcLm2EEEEviT0_T1_,"a",@progbits
	.sectionflags	@""
	.align	4
.nv.constant0._ZN2at6native29vectorized_elementwise_kernelILi2ENS0_13AUnaryFunctorIdddNS0_15binary_internal10MulFunctorIdEEEESt5arrayIPcLm2EEEEviT0_T1_:
	.zero		936


//--------------------- .nv.constant0._ZN2at6native29vectorized_elementwise_kernelILi4ENS0_13AUnaryFunctorIdddNS0_15binary_internal10MulFunctorIdEEEESt5arrayIPcLm2EEEEviT0_T1_ --------------------------
	.section	.nv.constant0._ZN2at6native29vectorized_elementwise_kernelILi4ENS0_13AUnaryFunctorIdddNS0_15binary_internal10MulFunctorIdEEEESt5arrayIPcLm2EEEEviT0_T1_,"a",@progbits
	.sectionflags	@""
	.align	4
.nv.constant0._ZN2at6native29vectorized_elementwise_kernelILi4ENS0_13AUnaryFunctorIdddNS0_15binary_internal10MulFunctorIdEEEESt5arrayIPcLm2EEEEviT0_T1_:
	.zero		936


//--------------------- .nv.constant0._ZN2at6native29vectorized_elementwise_kernelILi8ENS0_13AUnaryFunctorIdddNS0_15binary_internal10MulFunctorIdEEEESt5arrayIPcLm2EEEEviT0_T1_ --------------------------
	.section	.nv.constant0._ZN2at6native29vectorized_elementwise_kernelILi8ENS0_13AUnaryFunctorIdddNS0_15binary_internal10MulFunctorIdEEEESt5arrayIPcLm2EEEEviT0_T1_,"a",@progbits
	.sectionflags	@""
	.align	4
.nv.constant0._ZN2at6native29vectorized_elementwise_kernelILi8ENS0_13AUnaryFunctorIdddNS0_15binary_internal10MulFunctorIdEEEESt5arrayIPcLm2EEEEviT0_T1_:
	.zero		936


//--------------------- .nv.constant0._ZN2at6native18elementwise_kernelILi128ELi4EZNS0_15gpu_kernel_implINS0_13BinaryFunctorIdddNS0_15binary_internal10MulFunctorIdEEEEEEvRNS_18TensorIteratorBaseERKT_EUliE_EEviT1_ --------------------------
	.section	.nv.constant0._ZN2at6native18elementwise_kernelILi128ELi4EZNS0_15gpu_kernel_implINS0_13BinaryFunctorIdddNS0_15binary_internal10MulFunctorIdEEEEEEvRNS_18TensorIteratorBaseERKT_EUliE_EEviT1_,"a",@progbits
	.sectionflags	@""
	.align	4
.nv.constant0._ZN2at6native18elementwise_kernelILi128ELi4EZNS0_15gpu_kernel_implINS0_13BinaryFunctorIdddNS0_15binary_internal10MulFunctorIdEEEEEEvRNS_18TensorIteratorBaseERKT_EUliE_EEviT1_:
	.zero		1552


//--------------------- .nv.constant0._ZN2at6native27unrolled_elementwise_kernelINS0_13BinaryFunctorIdddNS0_15binary_internal10MulFunctorIdEEEESt5arrayIPcLm3EELi4E23TrivialOffsetCalculatorILi2EjESA_ILi1EjENS0_6memory12LoadWithCastILi2EEENSD_13StoreWithCastILi1EEEEEviT_T0_T2_T3_T4_T5_ --------------------------
	.section	.nv.constant0._ZN2at6native27unrolled_elementwise_kernelINS0_13BinaryFunctorIdddNS0_15binary_internal10MulFunctorIdEEEESt5arrayIPcLm3EELi4E23TrivialOffsetCalculatorILi2EjESA_ILi1EjENS0_6memory12LoadWithCastILi2EEENSD_13StoreWithCastILi1EEEEEviT_T0_T2_T3_T4_T5_,"a",@progbits
	.sectionflags	@""
	.align	4
.nv.constant0._ZN2at6native27unrolled_elementwise_kernelINS0_13BinaryFunctorIdddNS0_15binary_internal10MulFunctorIdEEEESt5arrayIPcLm3EELi4E23TrivialOffsetCalculatorILi2EjESA_ILi1EjENS0_6memory12LoadWithCastILi2EEENSD_13StoreWithCastILi1EEEEEviT_T0_T2_T3_T4_T5_:
	.zero		952


//--------------------- .nv.constant0._ZN2at6native18elementwise_kernelILi128ELi2EZNS0_22gpu_kernel_impl_nocastINS0_13BinaryFunctorIdddNS0_15binary_internal10MulFunctorIdEEEEEEvRNS_18TensorIteratorBaseERKT_EUliE_EEviT1_ --------------------------
	.section	.nv.constant0._ZN2at6native18elementwise_kernelILi128ELi2EZNS0_22gpu_kernel_impl_nocastINS0_13BinaryFunctorIdddNS0_15binary_internal10MulFunctorIdEEEEEEvRNS_18TensorIteratorBaseERKT_EUliE_EEviT1_,"a",@progbits
	.sectionflags	@""
	.align	4
.nv.constant0._ZN2at6native18elementwise_kernelILi128ELi2EZNS0_22gpu_kernel_impl_nocastINS0_13BinaryFunctorIdddNS0_15binary_internal10MulFunctorIdEEEEEEvRNS_18TensorIteratorBaseERKT_EUliE_EEviT1_:
	.zero		1552


//--------------------- .nv.constant0._ZN2at6native27unrolled_elementwise_kernelINS0_13BinaryFunctorIdddNS0_15binary_internal10MulFunctorIdEEEESt5arrayIPcLm3EELi4E23TrivialOffsetCalculatorILi2EjESA_ILi1EjENS0_6memory15LoadWithoutCastENSD_16StoreWithoutCastEEEviT_T0_T2_T3_T4_T5_ --------------------------
	.section	.nv.constant0._ZN2at6native27unrolled_elementwise_kernelINS0_13BinaryFunctorIdddNS0_15binary_internal10MulFunctorIdEEEESt5arrayIPcLm3EELi4E23TrivialOffsetCalculatorILi2EjESA_ILi1EjENS0_6memory15LoadWithoutCastENSD_16StoreWithoutCastEEEviT_T0_T2_T3_T4_T5_,"a",@progbits
	.sectionflags	@""
	.align	4
.nv.constant0._ZN2at6native27unrolled_elementwise_kernelINS0_13BinaryFunctorIdddNS0_15binary_internal10MulFunctorIdEEEESt5arrayIPcLm3EELi4E23TrivialOffsetCalculatorILi2EjESA_ILi1EjENS0_6memory15LoadWithoutCastENSD_16StoreWithoutCastEEEviT_T0_T2_T3_T4_T5_:
	.zero		932


//--------------------- .nv.constant0._ZN2at6native29vectorized_elementwise_kernelILi2ENS0_13BinaryFunctorIdddNS0_15binary_internal10MulFunctorIdEEEESt5arrayIPcLm3EEEEviT0_T1_ --------------------------
	.section	.nv.constant0._ZN2at6native29vectorized_elementwise_kernelILi2ENS0_13BinaryFunctorIdddNS0_15binary_internal10MulFunctorIdEEEESt5arrayIPcLm3EEEEviT0_T1_,"a",@progbits
	.sectionflags	@""
	.align	4
.nv.constant0._ZN2at6native29vectorized_elementwise_kernelILi2ENS0_13BinaryFunctorIdddNS0_15binary_internal10MulFunctorIdEEEESt5arrayIPcLm3EEEEviT0_T1_:
	.zero		928


//--------------------- .nv.constant0._ZN2at6native29vectorized_elementwise_kernelILi4ENS0_13BinaryFunctorIdddNS0_15binary_internal10MulFunctorIdEEEESt5arrayIPcLm3EEEEviT0_T1_ --------------------------
	.section	.nv.constant0._ZN2at6native29vectorized_elementwise_kernelILi4ENS0_13BinaryFunctorIdddNS0_15binary_internal10MulFunctorIdEEEESt5arrayIPcLm3EEEEviT0_T1_,"a",@progbits
	.sectionflags	@""
	.align	4
.nv.constant0._ZN2at6native29vectorized_elementwise_kernelILi4ENS0_13BinaryFunctorIdddNS0_15binary_internal10MulFunctorIdEEEESt5arrayIPcLm3EEEEviT0_T1_:
	.zero		928


//--------------------- .nv.constant0._ZN2at6native29vectorized_elementwise_kernelILi8ENS0_13BinaryFunctorIdddNS0_15binary_internal10MulFunctorIdEEEESt5arrayIPcLm3EEEEviT0_T1_ --------------------------
	.section	.nv.constant0._ZN2at6native29vectorized_elementwise_kernelILi8ENS0_13BinaryFunctorIdddNS0_15binary_internal10MulFunctorIdEEEESt5arrayIPcLm3EEEEviT0_T1_,"a",@progbits
	.sectionflags	@""
	.align	4
.nv.constant0._ZN2at6native29vectorized_elementwise_kernelILi8ENS0_13BinaryFunctorIdddNS0_15binary_internal10MulFunctorIdEEEESt5arrayIPcLm3EEEEviT0_T1_:
	.zero		928


//--------------------- .nv.constant0._ZN2at6native18elementwise_kernelILi128ELi4EZNS0_15gpu_kernel_implINS0_13AUnaryFunctorIsssNS0_15binary_internal10MulFunctorIsEEEEEEvRNS_18TensorIteratorBaseERKT_EUliE_EEviT1_ --------------------------
	.section	.nv.constant0._ZN2at6native18elementwise_kernelILi128ELi4EZNS0_15gpu_kernel_implINS0_13AUnaryFunctorIsssNS0_15binary_internal10MulFunctorIsEEEEEEvRNS_18TensorIteratorBaseERKT_EUliE_EEviT1_,"a",@progbits
	.sectionflags	@""
	.align	4
.nv.constant0._ZN2at6native18elementwise_kernelILi128ELi4EZNS0_15gpu_kernel_implINS0_13AUnaryFunctorIsssNS0_15binary_internal10MulFunctorIsEEEEEEvRNS_18TensorIteratorBaseERKT_EUliE_EEviT1_:
	.zero		1440


//--------------------- .nv.constant0._ZN2at6native27unrolled_elementwise_kernelINS0_13AUnaryFunctorIsssNS0_15binary_internal10MulFunctorIsEEEESt5arrayIPcLm2EELi4E23TrivialOffsetCalculatorILi1EjESB_NS0_6memory12LoadWithCastILi1EEENSC_13StoreWithCastILi1EEEEEviT_T0_T2_T3_T4_T5_ --------------------------
	.section	.nv.constant0._ZN2at6native27unrolled_elementwise_kernelINS0_13AUnaryFunctorIsssNS0_15binary_internal10MulFunctorIsEEEESt5arrayIPcLm2EELi4E23TrivialOffsetCalculatorILi1EjESB_NS0_6memory12LoadWithCastILi1EEENSC_13StoreWithCastILi1EEEEEviT_T0_T2_T3_T4_T5_,"a",@progbits
	.sectionflags	@""
	.align	4
.nv.constant0._ZN2at6native27unrolled_elementwise_kernelINS0_13AUnaryFunctorIsssNS0_15binary_internal10MulFunctorIsEEEESt5arrayIPcLm2EELi4E23TrivialOffsetCalculatorILi1EjESB_NS0_6memory12LoadWithCastILi1EEENSC_13StoreWithCastILi1EEEEEviT_T0_T2_T3_T4_T5_:
	.zero		940


//--------------------- .nv.constant0._ZN2at6native18elementwise_kernelILi128ELi4EZNS0_22gpu_kernel_impl_nocastINS0_13AUnaryFunctorIsssNS0_15binary_internal10MulFunctorIsEEEEEEvRNS_18TensorIteratorBaseERKT_EUliE_EEviT1_ --------------------------
	.section	.nv.constant0._ZN2at6native18elementwise_kernelILi128ELi4EZNS0_22gpu_kernel_impl_nocastINS0_13AUnaryFunctorIsssNS0_15binary_internal10MulFunctorIsEEEEEEvRNS_18TensorIteratorBaseERKT_EUliE_EEviT1_,"a",@progbits
	.sectionflags	@""
	.align	4
.nv.constant0._ZN2at6native18elementwise_kernelILi128ELi4EZNS0_22gpu_kernel_impl_nocastINS0_13AUnaryFunctorIsssNS0_15binary_internal10MulFunctorIsEEEEEEvRNS_18TensorIteratorBaseERKT_EUliE_EEviT1_:
	.zero		1440


//--------------------- .nv.constant0._ZN2at6native27unrolled_elementwise_kernelINS0_13AUnaryFunctorIsssNS0_15binary_internal10MulFunctorIsEEEESt5arrayIPcLm2EELi4E23TrivialOffsetCalculatorILi1EjESB_NS0_6memory15LoadWithoutCastENSC_16StoreWithoutCastEEEviT_T0_T2_T3_T4_T5_ --------------------------
	.section	.nv.constant0._ZN2at6native27unrolled_elementwise_kernelINS0_13AUnaryFunctorIsssNS0_15binary_internal10MulFunctorIsEEEESt5arrayIPcLm2EELi4E23TrivialOffsetCalculatorILi1EjESB_NS0_6memory15LoadWithoutCastENSC_16StoreWithoutCastEEEviT_T0_T2_T3_T4_T5_,"a",@progbits
	.sectionflags	@""
	.align	4
.nv.constant0._ZN2at6native27unrolled_elementwise_kernelINS0_13AUnaryFunctorIsssNS0_15binary_internal10MulFunctorIsEEEESt5arrayIPcLm2EELi4E23TrivialOffsetCalculatorILi1EjESB_NS0_6memory15LoadWithoutCastENSC_16StoreWithoutCastEEEviT_T0_T2_T3_T4_T5_:
	.zero		924


//--------------------- .nv.constant0._ZN2at6native29vectorized_elementwise_kernelILi2ENS0_13AUnaryFunctorIsssNS0_15binary_internal10MulFunctorIsEEEESt5arrayIPcLm2EEEEviT0_T1_ --------------------------
	.section	.nv.constant0._ZN2at6native29vectorized_elementwise_kernelILi2ENS0_13AUnaryFunctorIsssNS0_15binary_internal10MulFunctorIsEEEESt5arrayIPcLm2EEEEviT0_T1_,"a",@progbits
	.sectionflags	@""
	.align	4
.nv.constant0._ZN2at6native29vectorized_elementwise_kernelILi2ENS0_13AUnaryFunctorIsssNS0_15binary_internal10MulFunctorIsEEEESt5arrayIPcLm2EEEEviT0_T1_:
	.zero		920


//--------------------- .nv.constant0._ZN2at6native29vectorized_elementwise_kernelILi4ENS0_13AUnaryFunctorIsssNS0_15binary_internal10MulFunctorIsEEEESt5arrayIPcLm2EEEEviT0_T1_ --------------------------
	.section	.nv.constant0._ZN2at6native29vectorized_elementwise_kernelILi4ENS0_13AUnaryFunctorIsssNS0_15binary_internal10MulFunctorIsEEEESt5arrayIPcLm2EEEEviT0_T1_,"a",@progbits
	.sectionflags	@""
	.align	4
.nv.constant0._ZN2at6native29vectorized_elementwise_kernelILi4ENS0_13AUnaryFunctorIsssNS0_15binary_internal10MulFunctorIsEEEESt5arrayIPcLm2EEEEviT0_T1_:
	.zero		920


//--------------------- .nv.constant0._ZN2at6native29vectorized_elementwise_kernelILi8ENS0_13AUnaryFunctorIsssNS0_15binary_internal10MulFunctorIsEEEESt5arrayIPcLm2EEEEviT0_T1_ --------------------------
	.section	.nv.constant0._ZN2at6native29vectorized_elementwise_kernelILi8ENS0_13AUnaryFunctorIsssNS0_15binary_internal10MulFunctorIsEEEESt5arrayIPcLm2EEEEviT0_T1_,"a",@progbits
	.sectionflags	@""
	.align	4
.nv.constant0._ZN2at6native29vectorized_elementwise_kernelILi8ENS0_13AUnaryFunctorIsssNS0_15binary_internal10MulFunctorIsEEEESt5arrayIPcLm2EEEEviT0_T1_:
	.zero		920


//--------------------- .nv.constant0._ZN2at6native18elementwise_kernelILi128ELi4EZNS0_15gpu_kernel_implINS0_13BinaryFunctorIsssNS0_15binary_internal10MulFunctorIsEEEEEEvRNS_18TensorIteratorBaseERKT_EUliE_EEviT1_ --------------------------
	.section	.nv.constant0._ZN2at6native18elementwise_kernelILi128ELi4EZNS0_15gpu_kernel_implINS0_13BinaryFunctorIsssNS0_15binary_internal10MulFunctorIsEEEEEEvRNS_18TensorIteratorBaseERKT_EUliE_EEviT1_,"a",@progbits
	.sectionflags	@""
	.align	4
.nv.constant0._ZN2at6native18elementwise_kernelILi128ELi4EZNS0_15gpu_kernel_implINS0_13BinaryFunctorIsssNS0_15binary_internal10MulFunctorIsEEEEEEvRNS_18TensorIteratorBaseERKT_EUliE_EEviT1_:
	.zero		1552


//--------------------- .nv.constant0._ZN2at6native27unrolled_elementwise_kernelINS0_13BinaryFunctorIsssNS0_15binary_internal10MulFunctorIsEEEESt5arrayIPcLm3EELi4E23TrivialOffsetCalculatorILi2EjESA_ILi1EjENS0_6memory12LoadWithCastILi2EEENSD_13StoreWithCastILi1EEEEEviT_T0_T2_T3_T4_T5_ --------------------------
	.section	.nv.constant0._ZN2at6native27unrolled_elementwise_kernelINS0_13BinaryFunctorIsssNS0_15binary_internal10MulFunctorIsEEEESt5arrayIPcLm3EELi4E23TrivialOffsetCalculatorILi2EjESA_ILi1EjENS0_6memory12LoadWithCastILi2EEENSD_13StoreWithCastILi1EEEEEviT_T0_T2_T3_T4_T5_,"a",@progbits
	.sectionflags	@""
	.align	4
.nv.constant0._ZN2at6native27unrolled_elementwise_kernelINS0_13BinaryFunctorIsssNS0_15binary_internal10MulFunctorIsEEEESt5arrayIPcLm3EELi4E23TrivialOffsetCalculatorILi2EjESA_ILi1EjENS0_6memory12LoadWithCastILi2EEENSD_13StoreWithCastILi1EEEEEviT_T0_T2_T3_T4_T5_:
	.zero		952


//--------------------- .nv.constant0._ZN2at6native18elementwise_kernelILi128ELi4EZNS0_22gpu_kernel_impl_nocastINS0_13BinaryFunctorIsssNS0_15binary_internal10MulFunctorIsEEEEEEvRNS_18TensorIteratorBaseERKT_EUliE_EEviT1_ --------------------------
	.section	.nv.constant0._ZN2at6native18elementwise_kernelILi128ELi4EZNS0_22gpu_kernel_impl_nocastINS0_13BinaryFunctorIsssNS0_15binary_internal10MulFunctorIsEEEEEEvRNS_18TensorIteratorBaseERKT_EUliE_EEviT1_,"a",@progbits
	.sectionflags	@""
	.align	4
.nv.constant0._ZN2at6native18elementwise_kernelILi128ELi4EZNS0_22gpu_kernel_impl_nocastINS0_13BinaryFunctorIsssNS0_15binary_internal10MulFunctorIsEEEEEEvRNS_18TensorIteratorBaseERKT_EUliE_EEviT1_:
	.zero		1552


//--------------------- .nv.constant0._ZN2at6native27unrolled_elementwise_kernelINS0_13BinaryFunctorIsssNS0_15binary_internal10MulFunctorIsEEEESt5arrayIPcLm3EELi4E23TrivialOffsetCalculatorILi2EjESA_ILi1EjENS0_6memory15LoadWithoutCastENSD_16StoreWithoutCastEEEviT_T0_T2_T3_T4_T5_ --------------------------
	.section	.nv.constant0._ZN2at6native27unrolled_elementwise_kernelINS0_13BinaryFunctorIsssNS0_15binary_internal10MulFunctorIsEEEESt5arrayIPcLm3EELi4E23TrivialOffsetCalculatorILi2EjESA_ILi1EjENS0_6memory15LoadWithoutCastENSD_16StoreWithoutCastEEEviT_T0_T2_T3_T4_T5_,"a",@progbits
	.sectionflags	@""
	.align	4
.nv.constant0._ZN2at6native27unrolled_elementwise_kernelINS0_13BinaryFunctorIsssNS0_15binary_internal10MulFunctorIsEEEESt5arrayIPcLm3EELi4E23TrivialOffsetCalculatorILi2EjESA_ILi1EjENS0_6memory15LoadWithoutCastENSD_16StoreWithoutCastEEEviT_T0_T2_T3_T4_T5_:
	.zero		932


//--------------------- .nv.constant0._ZN2at6native29vectorized_elementwise_kernelILi2ENS0_13BinaryFunctorIsssNS0_15binary_internal10MulFunctorIsEEEESt5arrayIPcLm3EEEEviT0_T1_ --------------------------
	.section	.nv.constant0._ZN2at6native29vectorized_elementwise_kernelILi2ENS0_13BinaryFunctorIsssNS0_15binary_internal10MulFunctorIsEEEESt5arrayIPcLm3EEEEviT0_T1_,"a",@progbits
	.sectionflags	@""
	.align	4
.nv.constant0._ZN2at6native29vectorized_elementwise_kernelILi2ENS0_13BinaryFunctorIsssNS0_15binary_internal10MulFunctorIsEEEESt5arrayIPcLm3EEEEviT0_T1_:
	.zero		928


//--------------------- .nv.constant0._ZN2at6native29vectorized_elementwise_kernelILi4ENS0_13BinaryFunctorIsssNS0_15binary_internal10MulFunctorIsEEEESt5arrayIPcLm3EEEEviT0_T1_ --------------------------
	.section	.nv.constant0._ZN2at6native29vectorized_elementwise_kernelILi4ENS0_13BinaryFunctorIsssNS0_15binary_internal10MulFunctorIsEEEESt5arrayIPcLm3EEEEviT0_T1_,"a",@progbits
	.sectionflags	@""
	.align	4
.nv.constant0._ZN2at6native29vectorized_elementwise_kernelILi4ENS0_13BinaryFunctorIsssNS0_15binary_internal10MulFunctorIsEEEESt5arrayIPcLm3EEEEviT0_T1_:
	.zero		928


//--------------------- .nv.constant0._ZN2at6native29vectorized_elementwise_kernelILi8ENS0_13BinaryFunctorIsssNS0_15binary_internal10MulFunctorIsEEEESt5arrayIPcLm3EEEEviT0_T1_ --------------------------
	.section	.nv.constant0._ZN2at6native29vectorized_elementwise_kernelILi8ENS0_13BinaryFunctorIsssNS0_15binary_internal10MulFunctorIsEEEESt5arrayIPcLm3EEEEviT0_T1_,"a",@progbits
	.sectionflags	@""
	.align	4
.nv.constant0._ZN2at6native29vectorized_elementwise_kernelILi8ENS0_13BinaryFunctorIsssNS0_15binary_internal10MulFunctorIsEEEESt5arrayIPcLm3EEEEviT0_T1_:
	.zero		928


//--------------------- .nv.constant0._ZN2at6native18elementwise_kernelILi128ELi4EZNS0_15gpu_kernel_implINS0_13AUnaryFunctorIlllNS0_15binary_internal10MulFunctorIlEEEEEEvRNS_18TensorIteratorBaseERKT_EUliE_EEviT1_ --------------------------
	.section	.nv.constant0._ZN2at6native18elementwise_kernelILi128ELi4EZNS0_15gpu_kernel_implINS0_13AUnaryFunctorIlllNS0_15binary_internal10MulFunctorIlEEEEEEvRNS_18TensorIteratorBaseERKT_EUliE_EEviT1_,"a",@progbits
	.sectionflags	@""
	.align	4
.nv.constant0._ZN2at6native18elementwise_kernelILi128ELi4EZNS0_15gpu_kernel_implINS0_13AUnaryFunctorIlllNS0_15binary_internal10MulFunctorIlEEEEEEvRNS_18TensorIteratorBaseERKT_EUliE_EEviT1_:
	.zero		1456


//--------------------- .nv.constant0._ZN2at6native27unrolled_elementwise_kernelINS0_13AUnaryFunctorIlllNS0_15binary_internal10MulFunctorIlEEEESt5arrayIPcLm2EELi4E23TrivialOffsetCalculatorILi1EjESB_NS0_6memory12LoadWithCastILi1EEENSC_13StoreWithCastILi1EEEEEviT_T0_T2_T3_T4_T5_ --------------------------
	.section	.nv.constant0._ZN2at6native27unrolled_elementwise_kernelINS0_13AUnaryFunctorIlllNS0_15binary_internal10MulFunctorIlEEEESt5arrayIPcLm2EELi4E23TrivialOffsetCalculatorILi1EjESB_NS0_6memory12LoadWithCastILi1EEENSC_13StoreWithCastILi1EEEEEviT_T0_T2_T3_T4_T5_,"a",@progbits
	.sectionflags	@""
	.align	4
.nv.constant0._ZN2at6native27unrolled_elementwise_kernelINS0_13AUnaryFunctorIlllNS0_15binary_internal10MulFunctorIlEEEESt5arrayIPcLm2EELi4E23TrivialOffsetCalculatorILi1EjESB_NS0_6memory12LoadWithCastILi1EEENSC_13StoreWithCastILi1EEEEEviT_T0_T2_T3_T4_T5_:
	.zero		956


//--------------------- .nv.constant0._ZN2at6native18elementwise_kernelILi128ELi2EZNS0_22gpu_kernel_impl_nocastINS0_13AUnaryFunctorIlllNS0_15binary_internal10MulFunctorIlEEEEEEvRNS_18TensorIteratorBaseERKT_EUliE_EEviT1_ --------------------------
	.section	.nv.constant0._ZN2at6native18elementwise_kernelILi128ELi2EZNS0_22gpu_kernel_impl_nocastINS0_13AUnaryFunctorIlllNS0_15binary_internal10MulFunctorIlEEEEEEvRNS_18TensorIteratorBaseERKT_EUliE_EEviT1_,"a",@progbits
	.sectionflags	@""
	.align	4
.nv.constant0._ZN2at6native18elementwise_kernelILi128ELi2EZNS0_22gpu_kernel_impl_nocastINS0_13AUnaryFunctorIlllNS0_15binary_internal10MulFunctorIlEEEEEEvRNS_18TensorIteratorBaseERKT_EUliE_EEviT1_:
	.zero		1448


//--------------------- .nv.constant0._ZN2at6native27unrolled_elementwise_kernelINS0_13AUnaryFunctorIlllNS0_15binary_internal10MulFunctorIlEEEESt5arrayIPcLm2EELi4E23TrivialOffsetCalculatorILi1EjESB_NS0_6memory15LoadWithoutCastENSC_16StoreWithoutCastEEEviT_T0_T2_T3_T4_T5_ --------------------------
	.section	.nv.constant0._ZN2at6native27unrolled_elementwise_kernelINS0_13AUnaryFunctorIlllNS0_15binary_internal10MulFunctorIlEEEESt5arrayIPcLm2EELi4E23TrivialOffsetCalculatorILi1EjESB_NS0_6memory15LoadWithoutCastENSC_16StoreWithoutCastEEEviT_T0_T2_T3_T4_T5_,"a",@progbits
	.sectionflags	@""
	.align	4
.nv.constant0._ZN2at6native27unrolled_elementwise_kernelINS0_13AUnaryFunctorIlllNS0_15binary_internal10MulFunctorIlEEEESt5arrayIPcLm2EELi4E23TrivialOffsetCalculatorILi1EjESB_NS0_6memory15LoadWithoutCastENSC_16StoreWithoutCastEEEviT_T0_T2_T3_T4_T5_:
	.zero		940


//--------------------- .nv.constant0._ZN2at6native29vectorized_elementwise_kernelILi2ENS0_13AUnaryFunctorIlllNS0_15binary_internal10MulFunctorIlEEEESt5arrayIPcLm2EEEEviT0_T1_ --------------------------
	.section	.nv.constant0._ZN2at6native29vectorized_elementwise_kernelILi2ENS0_13AUnaryFunctorIlllNS0_15binary_internal10MulFunctorIlEEEESt5arrayIPcLm2EEEEviT0_T1_,"a",@progbits
	.sectionflags	@""
	.align	4
.nv.constant0._ZN2at6native29vectorized_elementwise_kernelILi2ENS0_13AUnaryFunctorIlllNS0_15binary_internal10MulFunctorIlEEEESt5arrayIPcLm2EEEEviT0_T1_:
	.zero		936


//--------------------- .nv.constant0._ZN2at6native29vectorized_elementwise_kernelILi4ENS0_13AUnaryFunctorIlllNS0_15binary_internal10MulFunctorIlEEEESt5arrayIPcLm2EEEEviT0_T1_ --------------------------
	.section	.nv.constant0._ZN2at6native29vectorized_elementwise_kernelILi4ENS0_13AUnaryFunctorIlllNS0_15binary_internal10MulFunctorIlEEEESt5arrayIPcLm2EEEEviT0_T1_,"a",@progbits
	.sectionflags	@""
	.align	4
.nv.constant0._ZN2at6native29vectorized_elementwise_kernelILi4ENS0_13AUnaryFunctorIlllNS0_15binary_internal10MulFunctorIlEEEESt5arrayIPcLm2EEEEviT0_T1_:
	.zero		936


//--------------------- .nv.constant0._ZN2at6native29vectorized_elementwise_kernelILi8ENS0_13AUnaryFunctorIlllNS0_15binary_internal10MulFunctorIlEEEESt5arrayIPcLm2EEEEviT0_T1_ --------------------------
	.section	.nv.constant0._ZN2at6native29vectorized_elementwise_kernelILi8ENS0_13AUnaryFunctorIlllNS0_15binary_internal10MulFunctorIlEEEESt5arrayIPcLm2EEEEviT0_T1_,"a",@progbits
	.sectionflags	@""
	.align	4
.nv.constant0._ZN2at6native29vectorized_elementwise_kernelILi8ENS0_13AUnaryFunctorIlllNS0_15binary_internal10MulFunctorIlEEEESt5arrayIPcLm2EEEEviT0_T1_:
	.zero		936


//--------------------- .nv.constant0._ZN2at6native18elementwise_kernelILi128ELi4EZNS0_15gpu_kernel_implINS0_13BinaryFunctorIlllNS0_15binary_internal10MulFunctorIlEEEEEEvRNS_18TensorIteratorBaseERKT_EUliE_EEviT1_ --------------------------
	.section	.nv.constant0._ZN2at6native18elementwise_kernelILi128ELi4EZNS0_15gpu_kernel_implINS0_13BinaryFunctorIlllNS0_15binary_internal10MulFunctorIlEEEEEEvRNS_18TensorIteratorBaseERKT_EUliE_EEviT1_,"a",@progbits
	.sectionflags	@""
	.align	4
.nv.constant0._ZN2at6native18elementwise_kernelILi128ELi4EZNS0_15gpu_kernel_implINS0_13BinaryFunctorIlllNS0_15binary_internal10MulFunctorIlEEEEEEvRNS_18TensorIteratorBaseERKT_EUliE_EEviT1_:
	.zero		1552


//--------------------- .nv.constant0._ZN2at6native27unrolled_elementwise_kernelINS0_13BinaryFunctorIlllNS0_15binary_internal10MulFunctorIlEEEESt5arrayIPcLm3EELi4E23TrivialOffsetCalculatorILi2EjESA_ILi1EjENS0_6memory12LoadWithCastILi2EEENSD_13StoreWithCastILi1EEEEEviT_T0_T2_T3_T4_T5_ --------------------------
	.section	.nv.constant0._ZN2at6native27unrolled_elementwise_kernelINS0_13BinaryFunctorIlllNS0_15binary_internal10MulFunctorIlEEEESt5arrayIPcLm3EELi4E23TrivialOffsetCalculatorILi2EjESA_ILi1EjENS0_6memory12LoadWithCastILi2EEENSD_13StoreWithCastILi1EEEEEviT_T0_T2_T3_T4_T5_,"a",@progbits
	.sectionflags	@""
	.align	4
.nv.constant0._ZN2at6native27unrolled_elementwise_kernelINS0_13BinaryFunctorIlllNS0_15binary_internal10MulFunctorIlEEEESt5arrayIPcLm3EELi4E23TrivialOffsetCalculatorILi2EjESA_ILi1EjENS0_6memory12LoadWithCastILi2EEENSD_13StoreWithCastILi1EEEEEviT_T0_T2_T3_T4_T5_:
	.zero		952


//--------------------- .nv.constant0._ZN2at6native18elementwise_kernelILi128ELi2EZNS0_22gpu_kernel_impl_nocastINS0_13BinaryFunctorIlllNS0_15binary_internal10MulFunctorIlEEEEEEvRNS_18TensorIteratorBaseERKT_EUliE_EEviT1_ --------------------------
	.section	.nv.constant0._ZN2at6native18elementwise_kernelILi128ELi2EZNS0_22gpu_kernel_impl_nocastINS0_13BinaryFunctorIlllNS0_15binary_internal10MulFunctorIlEEEEEEvRNS_18TensorIteratorBaseERKT_EUliE_EEviT1_,"a",@progbits
	.sectionflags	@""
	.align	4
.nv.constant0._ZN2at6native18elementwise_kernelILi128ELi2EZNS0_22gpu_kernel_impl_nocastINS0_13BinaryFunctorIlllNS0_15binary_internal10MulFunctorIlEEEEEEvRNS_18TensorIteratorBaseERKT_EUliE_EEviT1_:
	.zero		1552


//--------------------- .nv.constant0._ZN2at6native27unrolled_elementwise_kernelINS0_13BinaryFunctorIlllNS0_15binary_internal10MulFunctorIlEEEESt5arrayIPcLm3EELi4E23TrivialOffsetCalculatorILi2EjESA_ILi1EjENS0_6memory15LoadWithoutCastENSD_16StoreWithoutCastEEEviT_T0_T2_T3_T4_T5_ --------------------------
	.section	.nv.constant0._ZN2at6native27unrolled_elementwise_kernelINS0_13BinaryFunctorIlllNS0_15binary_internal10MulFunctorIlEEEESt5arrayIPcLm3EELi4E23TrivialOffsetCalculatorILi2EjESA_ILi1EjENS0_6memory15LoadWithoutCastENSD_16StoreWithoutCastEEEviT_T0_T2_T3_T4_T5_,"a",@progbits
	.sectionflags	@""
	.align	4
.nv.constant0._ZN2at6native27unrolled_elementwise_kernelINS0_13BinaryFunctorIlllNS0_15binary_internal10MulFunctorIlEEEESt5arrayIPcLm3EELi4E23TrivialOffsetCalculatorILi2EjESA_ILi1EjENS0_6memory15LoadWithoutCastENSD_16StoreWithoutCastEEEviT_T0_T2_T3_T4_T5_:
	.zero		932


//--------------------- .nv.constant0._ZN2at6native29vectorized_elementwise_kernelILi2ENS0_13BinaryFunctorIlllNS0_15binary_internal10MulFunctorIlEEEESt5arrayIPcLm3EEEEviT0_T1_ --------------------------
	.section	.nv.constant0._ZN2at6native29vectorized_elementwise_kernelILi2ENS0_13BinaryFunctorIlllNS0_15binary_internal10MulFunctorIlEEEESt5arrayIPcLm3EEEEviT0_T1_,"a",@progbits
	.sectionflags	@""
	.align	4
.nv.constant0._ZN2at6native29vectorized_elementwise_kernelILi2ENS0_13BinaryFunctorIlllNS0_15binary_internal10MulFunctorIlEEEESt5arrayIPcLm3EEEEviT0_T1_:
	.zero		928


//--------------------- .nv.constant0._ZN2at6native29vectorized_elementwise_kernelILi4ENS0_13BinaryFunctorIlllNS0_15binary_internal10MulFunctorIlEEEESt5arrayIPcLm3EEEEviT0_T1_ --------------------------
	.section	.nv.constant0._ZN2at6native29vectorized_elementwise_kernelILi4ENS0_13BinaryFunctorIlllNS0_15binary_internal10MulFunctorIlEEEESt5arrayIPcLm3EEEEviT0_T1_,"a",@progbits
	.sectionflags	@""
	.align	4
.nv.constant0._ZN2at6native29vectorized_elementwise_kernelILi4ENS0_13BinaryFunctorIlllNS0_15binary_internal10MulFunctorIlEEEESt5arrayIPcLm3EEEEviT0_T1_:
	.zero		928


//--------------------- .nv.constant0._ZN2at6native29vectorized_elementwise_kernelILi8ENS0_13BinaryFunctorIlllNS0_15binary_internal10MulFunctorIlEEEESt5arrayIPcLm3EEEEviT0_T1_ --------------------------
	.section	.nv.constant0._ZN2at6native29vectorized_elementwise_kernelILi8ENS0_13BinaryFunctorIlllNS0_15binary_internal10MulFunctorIlEEEESt5arrayIPcLm3EEEEviT0_T1_,"a",@progbits
	.sectionflags	@""
	.align	4
.nv.constant0._ZN2at6native29vectorized_elementwise_kernelILi8ENS0_13BinaryFunctorIlllNS0_15binary_internal10MulFunctorIlEEEESt5arrayIPcLm3EEEEviT0_T1_:
	.zero		928


//--------------------- .nv.constant0._ZN2at6native18elementwise_kernelILi128ELi4EZNS0_15gpu_kernel_implINS0_13AUnaryFunctorIiiiNS0_15binary_internal10MulFunctorIiEEEEEEvRNS_18TensorIteratorBaseERKT_EUliE_EEviT1_ --------------------------
	.section	.nv.constant0._ZN2at6native18elementwise_kernelILi128ELi4EZNS0_15gpu_kernel_implINS0_13AUnaryFunctorIiiiNS0_15binary_internal10MulFunctorIiEEEEEEvRNS_18TensorIteratorBaseERKT_EUliE_EEviT1_,"a",@progbits
	.sectionflags	@""
	.align	4
.nv.constant0._ZN2at6native18elementwise_kernelILi128ELi4EZNS0_15gpu_kernel_implINS0_13AUnaryFunctorIiiiNS0_15binary_internal10MulFunctorIiEEEEEEvRNS_18TensorIteratorBaseERKT_EUliE_EEviT1_:
	.zero		1448


//--------------------- .nv.constant0._ZN2at6native27unrolled_elementwise_kernelINS0_13AUnaryFunctorIiiiNS0_15binary_internal10MulFunctorIiEEEESt5arrayIPcLm2EELi4E23TrivialOffsetCalculatorILi1EjESB_NS0_6memory12LoadWithCastILi1EEENSC_13StoreWithCastILi1EEEEEviT_T0_T2_T3_T4_T5_ --------------------------
	.section	.nv.constant0._ZN2at6native27unrolled_elementwise_kernelINS0_13AUnaryFunctorIiiiNS0_15binary_internal10MulFunctorIiEEEESt5arrayIPcLm2EELi4E23TrivialOffsetCalculatorILi1EjESB_NS0_6memory12LoadWithCastILi1EEENSC_13StoreWithCastILi1EEEEEviT_T0_T2_T3_T4_T5_,"a",@progbits
	.sectionflags	@""
	.align	4
.nv.constant0._ZN2at6native27unrolled_elementwise_kernelINS0_13AUnaryFunctorIiiiNS0_15binary_internal10MulFunctorIiEEEESt5arrayIPcLm2EELi4E23TrivialOffsetCalculatorILi1EjESB_NS0_6memory12LoadWithCastILi1EEENSC_13StoreWithCastILi1EEEEEviT_T0_T2_T3_T4_T5_:
	.zero		948


//--------------------- .nv.constant0._ZN2at6native18elementwise_kernelILi128ELi2EZNS0_22gpu_kernel_impl_nocastINS0_13AUnaryFunctorIiiiNS0_15binary_internal10MulFunctorIiEEEEEEvRNS_18TensorIteratorBaseERKT_EUliE_EEviT1_ --------------------------
	.section	.nv.constant0._ZN2at6native18elementwise_kernelILi128ELi2EZNS0_22gpu_kernel_impl_nocastINS0_13AUnaryFunctorIiiiNS0_15binary_internal10MulFunctorIiEEEEEEvRNS_18TensorIteratorBaseERKT_EUliE_EEviT1_,"a",@progbits
	.sectionflags	@""
	.align	4
.nv.constant0._ZN2at6native18elementwise_kernelILi128ELi2EZNS0_22gpu_kernel_impl_nocastINS0_13AUnaryFunctorIiiiNS0_15binary_internal10MulFunctorIiEEEEEEvRNS_18TensorIteratorBaseERKT_EUliE_EEviT1_:
	.zero		1440


//--------------------- .nv.constant0._ZN2at6native27unrolled_elementwise_kernelINS0_13AUnaryFunctorIiiiNS0_15binary_internal10MulFunctorIiEEEESt5arrayIPcLm2EELi4E23TrivialOffsetCalculatorILi1EjESB_NS0_6memory15LoadWithoutCastENSC_16StoreWithoutCastEEEviT_T0_T2_T3_T4_T5_ --------------------------
	.section	.nv.constant0._ZN2at6native27unrolled_elementwise_kernelINS0_13AUnaryFunctorIiiiNS0_15binary_internal10MulFunctorIiEEEESt5arrayIPcLm2EELi4E23TrivialOffsetCalculatorILi1EjESB_NS0_6memory15LoadWithoutCastENSC_16StoreWithoutCastEEEviT_T0_T2_T3_T4_T5_,"a",@progbits
	.sectionflags	@""
	.align	4
.nv.constant0._ZN2at6native27unrolled_elementwise_kernelINS0_13AUnaryFunctorIiiiNS0_15binary_internal10MulFunctorIiEEEESt5arrayIPcLm2EELi4E23TrivialOffsetCalculatorILi1EjESB_NS0_6memory15LoadWithoutCastENSC_16StoreWithoutCastEEEviT_T0_T2_T3_T4_T5_:
	.zero		932


//--------------------- .nv.constant0._ZN2at6native29vectorized_elementwise_kernelILi2ENS0_13AUnaryFunctorIiiiNS0_15binary_internal10MulFunctorIiEEEESt5arrayIPcLm2EEEEviT0_T1_ --------------------------
	.section	.nv.constant0._ZN2at6native29vectorized_elementwise_kernelILi2ENS0_13AUnaryFunctorIiiiNS0_15binary_internal10MulFunctorIiEEEESt5arrayIPcLm2EEEEviT0_T1_,"a",@progbits
	.sectionflags	@""
	.align	4
.nv.constant0._ZN2at6native29vectorized_elementwise_kernelILi2ENS0_13AUnaryFunctorIiiiNS0_15binary_internal10MulFunctorIiEEEESt5arrayIPcLm2EEEEviT0_T1_:
	.zero		928


//--------------------- .nv.constant0._ZN2at6native29vectorized_elementwise_kernelILi4ENS0_13AUnaryFunctorIiiiNS0_15binary_internal10MulFunctorIiEEEESt5arrayIPcLm2EEEEviT0_T1_ --------------------------
	.section	.nv.constant0._ZN2at6native29vectorized_elementwise_kernelILi4ENS0_13AUnaryFunctorIiiiNS0_15binary_internal10MulFunctorIiEEEESt5arrayIPcLm2EEEEviT0_T1_,"a",@progbits
	.sectionflags	@""
	.align	4
.nv.constant0._ZN2at6native29vectorized_elementwise_kernelILi4ENS0_13AUnaryFunctorIiiiNS0_15binary_internal10MulFunctorIiEEEESt5arrayIPcLm2EEEEviT0_T1_:
	.zero		928


//--------------------- .nv.constant0._ZN2at6native29vectorized_elementwise_kernelILi8ENS0_13AUnaryFunctorIiiiNS0_15binary_internal10MulFunctorIiEEEESt5arrayIPcLm2EEEEviT0_T1_ --------------------------
	.section	.nv.constant0._ZN2at6native29vectorized_elementwise_kernelILi8ENS0_13AUnaryFunctorIiiiNS0_15binary_internal10MulFunctorIiEEEESt5arrayIPcLm2EEEEviT0_T1_,"a",@progbits
	.sectionflags	@""
	.align	4
.nv.constant0._ZN2at6native29vectorized_elementwise_kernelILi8ENS0_13AUnaryFunctorIiiiNS0_15binary_internal10MulFunctorIiEEEESt5arrayIPcLm2EEEEviT0_T1_:
	.zero		928


//--------------------- .nv.constant0._ZN2at6native18elementwise_kernelILi128ELi4EZNS0_15gpu_kernel_implINS0_13BinaryFunctorIiiiNS0_15binary_internal10MulFunctorIiEEEEEEvRNS_18TensorIteratorBaseERKT_EUliE_EEviT1_ --------------------------
	.section	.nv.constant0._ZN2at6native18elementwise_kernelILi128ELi4EZNS0_15gpu_kernel_implINS0_13BinaryFunctorIiiiNS0_15binary_internal10MulFunctorIiEEEEEEvRNS_18TensorIteratorBaseERKT_EUliE_EEviT1_,"a",@progbits
	.sectionflags	@""
	.align	4
.nv.constant0._ZN2at6native18elementwise_kernelILi128ELi4EZNS0_15gpu_kernel_implINS0_13BinaryFunctorIiiiNS0_15binary_internal10MulFunctorIiEEEEEEvRNS_18TensorIteratorBaseERKT_EUliE_EEviT1_:
	.zero		1552


//--------------------- .nv.constant0._ZN2at6native27unrolled_elementwise_kernelINS0_13BinaryFunctorIiiiNS0_15binary_internal10MulFunctorIiEEEESt5arrayIPcLm3EELi4E23TrivialOffsetCalculatorILi2EjESA_ILi1EjENS0_6memory12LoadWithCastILi2EEENSD_13StoreWithCastILi1EEEEEviT_T0_T2_T3_T4_T5_ --------------------------
	.section	.nv.constant0._ZN2at6native27unrolled_elementwise_kernelINS0_13BinaryFunctorIiiiNS0_15binary_internal10MulFunctorIiEEEESt5arrayIPcLm3EELi4E23TrivialOffsetCalculatorILi2EjESA_ILi1EjENS0_6memory12LoadWithCastILi2EEENSD_13StoreWithCastILi1EEEEEviT_T0_T2_T3_T4_T5_,"a",@progbits
	.sectionflags	@""
	.align	4
.nv.constant0._ZN2at6native27unrolled_elementwise_kernelINS0_13BinaryFunctorIiiiNS0_15binary_internal10MulFunctorIiEEEESt5arrayIPcLm3EELi4E23TrivialOffsetCalculatorILi2EjESA_ILi1EjENS0_6memory12LoadWithCastILi2EEENSD_13StoreWithCastILi1EEEEEviT_T0_T2_T3_T4_T5_:
	.zero		952


//--------------------- .nv.constant0._ZN2at6native18elementwise_kernelILi128ELi2EZNS0_22gpu_kernel_impl_nocastINS0_13BinaryFunctorIiiiNS0_15binary_internal10MulFunctorIiEEEEEEvRNS_18TensorIteratorBaseERKT_EUliE_EEviT1_ --------------------------
	.section	.nv.constant0._ZN2at6native18elementwise_kernelILi128ELi2EZNS0_22gpu_kernel_impl_nocastINS0_13BinaryFunctorIiiiNS0_15binary_internal10MulFunctorIiEEEEEEvRNS_18TensorIteratorBaseERKT_EUliE_EEviT1_,"a",@progbits
	.sectionflags	@""
	.align	4
.nv.constant0._ZN2at6native18elementwise_kernelILi128ELi2EZNS0_22gpu_kernel_impl_nocastINS0_13BinaryFunctorIiiiNS0_15binary_internal10MulFunctorIiEEEEEEvRNS_18TensorIteratorBaseERKT_EUliE_EEviT1_:
	.zero		1552


//--------------------- .nv.constant0._ZN2at6native27unrolled_elementwise_kernelINS0_13BinaryFunctorIiiiNS0_15binary_internal10MulFunctorIiEEEESt5arrayIPcLm3EELi4E23TrivialOffsetCalculatorILi2EjESA_ILi1EjENS0_6memory15LoadWithoutCastENSD_16StoreWithoutCastEEEviT_T0_T2_T3_T4_T5_ --------------------------
	.section	.nv.constant0._ZN2at6native27unrolled_elementwise_kernelINS0_13BinaryFunctorIiiiNS0_15binary_internal10MulFunctorIiEEEESt5arrayIPcLm3EELi4E23TrivialOffsetCalculatorILi2EjESA_ILi1EjENS0_6memory15LoadWithoutCastENSD_16StoreWithoutCastEEEviT_T0_T2_T3_T4_T5_,"a",@progbits
	.sectionflags	@""
	.align	4
.nv.constant0._ZN2at6native27unrolled_elementwise_kernelINS0_13BinaryFunctorIiiiNS0_15binary_internal10MulFunctorIiEEEESt5arrayIPcLm3EELi4E23TrivialOffsetCalculatorILi2EjESA_ILi1EjENS0_6memory15LoadWithoutCastENSD_16StoreWithoutCastEEEviT_T0_T2_T3_T4_T5_:
	.zero		932


//--------------------- .nv.constant0._ZN2at6native29vectorized_elementwise_kernelILi2ENS0_13BinaryFunctorIiiiNS0_15binary_internal10MulFunctorIiEEEESt5arrayIPcLm3EEEEviT0_T1_ --------------------------
	.section	.nv.constant0._ZN2at6native29vectorized_elementwise_kernelILi2ENS0_13BinaryFunctorIiiiNS0_15binary_internal10MulFunctorIiEEEESt5arrayIPcLm3EEEEviT0_T1_,"a",@progbits
	.sectionflags	@""
	.align	4
.nv.constant0._ZN2at6native29vectorized_elementwise_kernelILi2ENS0_13BinaryFunctorIiiiNS0_15binary_internal10MulFunctorIiEEEESt5arrayIPcLm3EEEEviT0_T1_:
	.zero		928


//--------------------- .nv.constant0._ZN2at6native29vectorized_elementwise_kernelILi4ENS0_13BinaryFunctorIiiiNS0_15binary_internal10MulFunctorIiEEEESt5arrayIPcLm3EEEEviT0_T1_ --------------------------
	.section	.nv.constant0._ZN2at6native29vectorized_elementwise_kernelILi4ENS0_13BinaryFunctorIiiiNS0_15binary_internal10MulFunctorIiEEEESt5arrayIPcLm3EEEEviT0_T1_,"a",@progbits
	.sectionflags	@""
	.align	4
.nv.constant0._ZN2at6native29vectorized_elementwise_kernelILi4ENS0_13BinaryFunctorIiiiNS0_15binary_internal10MulFunctorIiEEEESt5arrayIPcLm3EEEEviT0_T1_:
	.zero		928


//--------------------- .nv.constant0._ZN2at6native29vectorized_elementwise_kernelILi8ENS0_13BinaryFunctorIiiiNS0_15binary_internal10MulFunctorIiEEEESt5arrayIPcLm3EEEEviT0_T1_ --------------------------
	.section	.nv.constant0._ZN2at6native29vectorized_elementwise_kernelILi8ENS0_13BinaryFunctorIiiiNS0_15binary_internal10MulFunctorIiEEEESt5arrayIPcLm3EEEEviT0_T1_,"a",@progbits
	.sectionflags	@""
	.align	4
.nv.constant0._ZN2at6native29vectorized_elementwise_kernelILi8ENS0_13BinaryFunctorIiiiNS0_15binary_internal10MulFunctorIiEEEESt5arrayIPcLm3EEEEviT0_T1_:
	.zero		928


//--------------------- .nv.constant0._ZN2at6native18elementwise_kernelILi128ELi4EZNS0_15gpu_kernel_implINS0_13AUnaryFunctorIaaaNS0_15binary_internal10MulFunctorIaEEEEEEvRNS_18TensorIteratorBaseERKT_EUliE_EEviT1_ --------------------------
	.section	.nv.constant0._ZN2at6native18elementwise_kernelILi128ELi4EZNS0_15gpu_kernel_implINS0_13AUnaryFunctorIaaaNS0_15binary_internal10MulFunctorIaEEEEEEvRNS_18TensorIteratorBaseERKT_EUliE_EEviT1_,"a",@progbits
	.sectionflags	@""
	.align	4
.nv.constant0._ZN2at6native18elementwise_kernelILi128ELi4EZNS0_15gpu_kernel_implINS0_13AUnaryFunctorIaaaNS0_15binary_internal10MulFunctorIaEEEEEEvRNS_18TensorIteratorBaseERKT_EUliE_EEviT1_:
	.zero		1440


//--------------------- .nv.constant0._ZN2at6native27unrolled_elementwise_kernelINS0_13AUnaryFunctorIaaaNS0_15binary_internal10MulFunctorIaEEEESt5arrayIPcLm2EELi4E23TrivialOffsetCalculatorILi1EjESB_NS0_6memory12LoadWithCastILi1EEENSC_13StoreWithCastILi1EEEEEviT_T0_T2_T3_T4_T5_ --------------------------
	.section	.nv.constant0._ZN2at6native27unrolled_elementwise_kernelINS0_13AUnaryFunctorIaaaNS0_15binary_internal10MulFunctorIaEEEESt5arrayIPcLm2EELi4E23TrivialOffsetCalculatorILi1EjESB_NS0_6memory12LoadWithCastILi1EEENSC_13StoreWithCastILi1EEEEEviT_T0_T2_T3_T4_T5_,"a",@progbits
	.sectionflags	@""
	.align	4
.nv.constant0._ZN2at6native27unrolled_elementwise_kernelINS0_13AUnaryFunctorIaaaNS0_15binary_internal10MulFunctorIaEEEESt5arrayIPcLm2EELi4E23TrivialOffsetCalculatorILi1EjESB_NS0_6memory12LoadWithCastILi1EEENSC_13StoreWithCastILi1EEEEEviT_T0_T2_T3_T4_T5_:
	.zero		940


//--------------------- .nv.constant0._ZN2at6native18elementwise_kernelILi128ELi4EZNS0_22gpu_kernel_impl_nocastINS0_13AUnaryFunctorIaaaNS0_15binary_internal10MulFunctorIaEEEEEEvRNS_18TensorIteratorBaseERKT_EUliE_EEviT1_ --------------------------
	.section	.nv.constant0._ZN2at6native18elementwise_kernelILi128ELi4EZNS0_22gpu_kernel_impl_nocastINS0_13AUnaryFunctorIaaaNS0_15binary_internal10MulFunctorIaEEEEEEvRNS_18TensorIteratorBaseERKT_EUliE_EEviT1_,"a",@progbits
	.sectionflags	@""
	.align	4
.nv.constant0._ZN2at6native18elementwise_kernelILi128ELi4EZNS0_22gpu_kernel_impl_nocastINS0_13AUnaryFunctorIaaaNS0_15binary_internal10MulFunctorIaEEEEEEvRNS_18TensorIteratorBaseERKT_EUliE_EEviT1_:
	.zero		1440


//--------------------- .nv.constant0._ZN2at6native27unrolled_elementwise_kernelINS0_13AUnaryFunctorIaaaNS0_15binary_internal10MulFunctorIaEEEESt5arrayIPcLm2EELi4E23TrivialOffsetCalculatorILi1EjESB_NS0_6memory15LoadWithoutCastENSC_16StoreWithoutCastEEEviT_T0_T2_T3_T4_T5_ --------------------------
	.section	.nv.constant0._ZN2at6native27unrolled_elementwise_kernelINS0_13AUnaryFunctorIaaaNS0_15binary_internal10MulFunctorIaEEEESt5arrayIPcLm2EELi4E23TrivialOffsetCalculatorILi1EjESB_NS0_6memory15LoadWithoutCastENSC_16StoreWithoutCastEEEviT_T0_T2_T3_T4_T5_,"a",@progbits
	.sectionflags	@""
	.align	4
.nv.constant0._ZN2at6native27unrolled_elementwise_kernelINS0_13AUnaryFunctorIaaaNS0_15binary_internal10MulFunctorIaEEEESt5arrayIPcLm2EELi4E23TrivialOffsetCalculatorILi1EjESB_NS0_6memory15LoadWithoutCastENSC_16StoreWithoutCastEEEviT_T0_T2_T3_T4_T5_:
	.zero		924


//--------------------- .nv.constant0._ZN2at6native29vectorized_elementwise_kernelILi2ENS0_13AUnaryFunctorIaaaNS0_15binary_internal10MulFunctorIaEEEESt5arrayIPcLm2EEEEviT0_T1_ --------------------------
	.section	.nv.constant0._ZN2at6native29vectorized_elementwise_kernelILi2ENS0_13AUnaryFunctorIaaaNS0_15binary_internal10MulFunctorIaEEEESt5arrayIPcLm2EEEEviT0_T1_,"a",@progbits
	.sectionflags	@""
	.align	4
.nv.constant0._ZN2at6native29vectorized_elementwise_kernelILi2ENS0_13AUnaryFunctorIaaaNS0_15binary_internal10MulFunctorIaEEEESt5arrayIPcLm2EEEEviT0_T1_:
	.zero		920


//--------------------- .nv.constant0._ZN2at6native29vectorized_elementwise_kernelILi4ENS0_13AUnaryFunctorIaaaNS0_15binary_internal10MulFunctorIaEEEESt5arrayIPcLm2EEEEviT0_T1_ --------------------------
	.section	.nv.constant0._ZN2at6native29vectorized_elementwise_kernelILi4ENS0_13AUnaryFunctorIaaaNS0_15binary_internal10MulFunctorIaEEEESt5arrayIPcLm2EEEEviT0_T1_,"a",@progbits
	.sectionflags	@""
	.align	4
.nv.constant0._ZN2at6native29vectorized_elementwise_kernelILi4ENS0_13AUnaryFunctorIaaaNS0_15binary_internal10MulFunctorIaEEEESt5arrayIPcLm2EEEEviT0_T1_:
	.zero		920


//--------------------- .nv.constant0._ZN2at6native29vectorized_elementwise_kernelILi8ENS0_13AUnaryFunctorIaaaNS0_15binary_internal10MulFunctorIaEEEESt5arrayIPcLm2EEEEviT0_T1_ --------------------------
	.section	.nv.constant0._ZN2at6native29vectorized_elementwise_kernelILi8ENS0_13AUnaryFunctorIaaaNS0_15binary_internal10MulFunctorIaEEEESt5arrayIPcLm2EEEEviT0_T1_,"a",@progbits
	.sectionflags	@""
	.align	4
.nv.constant0._ZN2at6native29vectorized_elementwise_kernelILi8ENS0_13AUnaryFunctorIaaaNS0_15binary_internal10MulFunctorIaEEEESt5arrayIPcLm2EEEEviT0_T1_:
	.zero		920


//--------------------- .nv.constant0._ZN2at6native18elementwise_kernelILi128ELi4EZNS0_15gpu_kernel_implINS0_13BinaryFunctorIaaaNS0_15binary_internal10MulFunctorIaEEEEEEvRNS_18TensorIteratorBaseERKT_EUliE_EEviT1_ --------------------------
	.section	.nv.constant0._ZN2at6native18elementwise_kernelILi128ELi4EZNS0_15gpu_kernel_implINS0_13BinaryFunctorIaaaNS0_15binary_internal10MulFunctorIaEEEEEEvRNS_18TensorIteratorBaseERKT_EUliE_EEviT1_,"a",@progbits
	.sectionflags	@""
	.align	4
.nv.constant0._ZN2at6native18elementwise_kernelILi128ELi4EZNS0_15gpu_kernel_implINS0_13BinaryFunctorIaaaNS0_15binary_internal10MulFunctorIaEEEEEEvRNS_18TensorIteratorBaseERKT_EUliE_EEviT1_:
	.zero		1552


//--------------------- .nv.constant0._ZN2at6native27unrolled_elementwise_kernelINS0_13BinaryFunctorIaaaNS0_15binary_internal10MulFunctorIaEEEESt5arrayIPcLm3EELi4E23TrivialOffsetCalculatorILi2EjESA_ILi1EjENS0_6memory12LoadWithCastILi2EEENSD_13StoreWithCastILi1EEEEEviT_T0_T2_T3_T4_T5_ --------------------------
	.section	.nv.constant0._ZN2at6native27unrolled_elementwise_kernelINS0_13BinaryFunctorIaaaNS0_15binary_internal10MulFunctorIaEEEESt5arrayIPcLm3EELi4E23TrivialOffsetCalculatorILi2EjESA_ILi1EjENS0_6memory12LoadWithCastILi2EEENSD_13StoreWithCastILi1EEEEEviT_T0_T2_T3_T4_T5_,"a",@progbits
	.sectionflags	@""
	.align	4
.nv.constant0._ZN2at6native27unrolled_elementwise_kernelINS0_13BinaryFunctorIaaaNS0_15binary_internal10MulFunctorIaEEEESt5arrayIPcLm3EELi4E23TrivialOffsetCalculatorILi2EjESA_ILi1EjENS0_6memory12LoadWithCastILi2EEENSD_13StoreWithCastILi1EEEEEviT_T0_T2_T3_T4_T5_:
	.zero		952


//--------------------- .nv.constant0._ZN2at6native18elementwise_kernelILi128ELi4EZNS0_22gpu_kernel_impl_nocastINS0_13BinaryFunctorIaaaNS0_15binary_internal10MulFunctorIaEEEEEEvRNS_18TensorIteratorBaseERKT_EUliE_EEviT1_ --------------------------
	.section	.nv.constant0._ZN2at6native18elementwise_kernelILi128ELi4EZNS0_22gpu_kernel_impl_nocastINS0_13BinaryFunctorIaaaNS0_15binary_internal10MulFunctorIaEEEEEEvRNS_18TensorIteratorBaseERKT_EUliE_EEviT1_,"a",@progbits
	.sectionflags	@""
	.align	4
.nv.constant0._ZN2at6native18elementwise_kernelILi128ELi4EZNS0_22gpu_kernel_impl_nocastINS0_13BinaryFunctorIaaaNS0_15binary_internal10MulFunctorIaEEEEEEvRNS_18TensorIteratorBaseERKT_EUliE_EEviT1_:
	.zero		1552


//--------------------- .nv.constant0._ZN2at6native27unrolled_elementwise_kernelINS0_13BinaryFunctorIaaaNS0_15binary_internal10MulFunctorIaEEEESt5arrayIPcLm3EELi4E23TrivialOffsetCalculatorILi2EjESA_ILi1EjENS0_6memory15LoadWithoutCastENSD_16StoreWithoutCastEEEviT_T0_T2_T3_T4_T5_ --------------------------
	.section	.nv.constant0._ZN2at6native27unrolled_elementwise_kernelINS0_13BinaryFunctorIaaaNS0_15binary_internal10MulFunctorIaEEEESt5arrayIPcLm3EELi4E23TrivialOffsetCalculatorILi2EjESA_ILi1EjENS0_6memory15LoadWithoutCastENSD_16StoreWithoutCastEEEviT_T0_T2_T3_T4_T5_,"a",@progbits
	.sectionflags	@""
	.align	4
.nv.constant0._ZN2at6native27unrolled_elementwise_kernelINS0_13BinaryFunctorIaaaNS0_15binary_internal10MulFunctorIaEEEESt5arrayIPcLm3EELi4E23TrivialOffsetCalculatorILi2EjESA_ILi1EjENS0_6memory15LoadWithoutCastENSD_16StoreWithoutCastEEEviT_T0_T2_T3_T4_T5_:
	.zero		932


//--------------------- .nv.constant0._ZN2at6native29vectorized_elementwise_kernelILi2ENS0_13BinaryFunctorIaaaNS0_15binary_internal10MulFunctorIaEEEESt5arrayIPcLm3EEEEviT0_T1_ --------------------------
	.section	.nv.constant0._ZN2at6native29vectorized_elementwise_kernelILi2ENS0_13BinaryFunctorIaaaNS0_15binary_internal10MulFunctorIaEEEESt5arrayIPcLm3EEEEviT0_T1_,"a",@progbits
	.sectionflags	@""
	.align	4
.nv.constant0._ZN2at6native29vectorized_elementwise_kernelILi2ENS0_13BinaryFunctorIaaaNS0_15binary_internal10MulFunctorIaEEEESt5arrayIPcLm3EEEEviT0_T1_:
	.zero		928


//--------------------- .nv.constant0._ZN2at6native29vectorized_elementwise_kernelILi4ENS0_13BinaryFunctorIaaaNS0_15binary_internal10MulFunctorIaEEEESt5arrayIPcLm3EEEEviT0_T1_ --------------------------
	.section	.nv.constant0._ZN2at6native29vectorized_elementwise_kernelILi4ENS0_13BinaryFunctorIaaaNS0_15binary_internal10MulFunctorIaEEEESt5arrayIPcLm3EEEEviT0_T1_,"a",@progbits
	.sectionflags	@""
	.align	4
.nv.constant0._ZN2at6native29vectorized_elementwise_kernelILi4ENS0_13BinaryFunctorIaaaNS0_15binary_internal10MulFunctorIaEEEESt5arrayIPcLm3EEEEviT0_T1_:
	.zero		928


//--------------------- .nv.constant0._ZN2at6native29vectorized_elementwise_kernelILi8ENS0_13BinaryFunctorIaaaNS0_15binary_internal10MulFunctorIaEEEESt5arrayIPcLm3EEEEviT0_T1_ --------------------------
	.section	.nv.constant0._ZN2at6native29vectorized_elementwise_kernelILi8ENS0_13BinaryFunctorIaaaNS0_15binary_internal10MulFunctorIaEEEESt5arrayIPcLm3EEEEviT0_T1_,"a",@progbits
	.sectionflags	@""
	.align	4
.nv.constant0._ZN2at6native29vectorized_elementwise_kernelILi8ENS0_13BinaryFunctorIaaaNS0_15binary_internal10MulFunctorIaEEEESt5arrayIPcLm3EEEEviT0_T1_:
	.zero		928


//--------------------- .nv.constant0._ZN2at6native18elementwise_kernelILi128ELi4EZNS0_15gpu_kernel_implINS0_13AUnaryFunctorIhhhNS0_15binary_internal10MulFunctorIhEEEEEEvRNS_18TensorIteratorBaseERKT_EUliE_EEviT1_ --------------------------
	.section	.nv.constant0._ZN2at6native18elementwise_kernelILi128ELi4EZNS0_15gpu_kernel_implINS0_13AUnaryFunctorIhhhNS0_15binary_internal10MulFunctorIhEEEEEEvRNS_18TensorIteratorBaseERKT_EUliE_EEviT1_,"a",@progbits
	.sectionflags	@""
	.align	4
.nv.constant0._ZN2at6native18elementwise_kernelILi128ELi4EZNS0_15gpu_kernel_implINS0_13AUnaryFunctorIhhhNS0_15binary_internal10MulFunctorIhEEEEEEvRNS_18TensorIteratorBaseERKT_EUliE_EEviT1_:
	.zero		1440


//--------------------- .nv.constant0._ZN2at6native27unrolled_elementwise_kernelINS0_13AUnaryFunctorIhhhNS0_15binary_internal10MulFunctorIhEEEESt5arrayIPcLm2EELi4E23TrivialOffsetCalculatorILi1EjESB_NS0_6memory12LoadWithCastILi1EEENSC_13StoreWithCastILi1EEEEEviT_T0_T2_T3_T4_T5_ --------------------------
	.section	.nv.constant0._ZN2at6native27unrolled_elementwise_kernelINS0_13AUnaryFunctorIhhhNS0_15binary_internal10MulFunctorIhEEEESt5arrayIPcLm2EELi4E23TrivialOffsetCalculatorILi1EjESB_NS0_6memory12LoadWithCastILi1EEENSC_13StoreWithCastILi1EEEEEviT_T0_T2_T3_T4_T5_,"a",@progbits
	.sectionflags	@""
	.align	4
.nv.constant0._ZN2at6native27unrolled_elementwise_kernelINS0_13AUnaryFunctorIhhhNS0_15binary_internal10MulFunctorIhEEEESt5arrayIPcLm2EELi4E23TrivialOffsetCalculatorILi1EjESB_NS0_6memory12LoadWithCastILi1EEENSC_13StoreWithCastILi1EEEEEviT_T0_T2_T3_T4_T5_:
	.zero		940


//--------------------- .nv.constant0._ZN2at6native18elementwise_kernelILi128ELi4EZNS0_22gpu_kernel_impl_nocastINS0_13AUnaryFunctorIhhhNS0_15binary_internal10MulFunctorIhEEEEEEvRNS_18TensorIteratorBaseERKT_EUliE_EEviT1_ --------------------------
	.section	.nv.constant0._ZN2at6native18elementwise_kernelILi128ELi4EZNS0_22gpu_kernel_impl_nocastINS0_13AUnaryFunctorIhhhNS0_15binary_internal10MulFunctorIhEEEEEEvRNS_18TensorIteratorBaseERKT_EUliE_EEviT1_,"a",@progbits
	.sectionflags	@""
	.align	4
.nv.constant0._ZN2at6native18elementwise_kernelILi128ELi4EZNS0_22gpu_kernel_impl_nocastINS0_13AUnaryFunctorIhhhNS0_15binary_internal10MulFunctorIhEEEEEEvRNS_18TensorIteratorBaseERKT_EUliE_EEviT1_:
	.zero		1440


//--------------------- .nv.constant0._ZN2at6native27unrolled_elementwise_kernelINS0_13AUnaryFunctorIhhhNS0_15binary_internal10MulFunctorIhEEEESt5arrayIPcLm2EELi4E23TrivialOffsetCalculatorILi1EjESB_NS0_6memory15LoadWithoutCastENSC_16StoreWithoutCastEEEviT_T0_T2_T3_T4_T5_ --------------------------
	.section	.nv.constant0._ZN2at6native27unrolled_elementwise_kernelINS0_13AUnaryFunctorIhhhNS0_15binary_internal10MulFunctorIhEEEESt5arrayIPcLm2EELi4E23TrivialOffsetCalculatorILi1EjESB_NS0_6memory15LoadWithoutCastENSC_16StoreWithoutCastEEEviT_T0_T2_T3_T4_T5_,"a",@progbits
	.sectionflags	@""
	.align	4
.nv.constant0._ZN2at6native27unrolled_elementwise_kernelINS0_13AUnaryFunctorIhhhNS0_15binary_internal10MulFunctorIhEEEESt5arrayIPcLm2EELi4E23TrivialOffsetCalculatorILi1EjESB_NS0_6memory15LoadWithoutCastENSC_16StoreWithoutCastEEEviT_T0_T2_T3_T4_T5_:
	.zero		924


//--------------------- .nv.constant0._ZN2at6native29vectorized_elementwise_kernelILi2ENS0_13AUnaryFunctorIhhhNS0_15binary_internal10MulFunctorIhEEEESt5arrayIPcLm2EEEEviT0_T1_ --------------------------
	.section	.nv.constant0._ZN2at6native29vectorized_elementwise_kernelILi2ENS0_13AUnaryFunctorIhhhNS0_15binary_internal10MulFunctorIhEEEESt5arrayIPcLm2EEEEviT0_T1_,"a",@progbits
	.sectionflags	@""
	.align	4
.nv.constant0._ZN2at6native29vectorized_elementwise_kernelILi2ENS0_13AUnaryFunctorIhhhNS0_15binary_internal10MulFunctorIhEEEESt5arrayIPcLm2EEEEviT0_T1_:
	.zero		920


//--------------------- .nv.constant0._ZN2at6native29vectorized_elementwise_kernelILi4ENS0_13AUnaryFunctorIhhhNS0_15binary_internal10MulFunctorIhEEEESt5arrayIPcLm2EEEEviT0_T1_ --------------------------
	.section	.nv.constant0._ZN2at6native29vectorized_elementwise_kernelILi4ENS0_13AUnaryFunctorIhhhNS0_15binary_internal10MulFunctorIhEEEESt5arrayIPcLm2EEEEviT0_T1_,"a",@progbits
	.sectionflags	@""
	.align	4
.nv.constant0._ZN2at6native29vectorized_elementwise_kernelILi4ENS0_13AUnaryFunctorIhhhNS0_15binary_internal10MulFunctorIhEEEESt5arrayIPcLm2EEEEviT0_T1_:
	.zero		920


//--------------------- .nv.constant0._ZN2at6native29vectorized_elementwise_kernelILi8ENS0_13AUnaryFunctorIhhhNS0_15binary_internal10MulFunctorIhEEEESt5arrayIPcLm2EEEEviT0_T1_ --------------------------
	.section	.nv.constant0._ZN2at6native29vectorized_elementwise_kernelILi8ENS0_13AUnaryFunctorIhhhNS0_15binary_internal10MulFunctorIhEEEESt5arrayIPcLm2EEEEviT0_T1_,"a",@progbits
	.sectionflags	@""
	.align	4
.nv.constant0._ZN2at6native29vectorized_elementwise_kernelILi8ENS0_13AUnaryFunctorIhhhNS0_15binary_internal10MulFunctorIhEEEESt5arrayIPcLm2EEEEviT0_T1_:
	.zero		920


//--------------------- .nv.constant0._ZN2at6native18elementwise_kernelILi128ELi4EZNS0_15gpu_kernel_implINS0_13BinaryFunctorIhhhNS0_15binary_internal10MulFunctorIhEEEEEEvRNS_18TensorIteratorBaseERKT_EUliE_EEviT1_ --------------------------
	.section	.nv.constant0._ZN2at6native18elementwise_kernelILi128ELi4EZNS0_15gpu_kernel_implINS0_13BinaryFunctorIhhhNS0_15binary_internal10MulFunctorIhEEEEEEvRNS_18TensorIteratorBaseERKT_EUliE_EEviT1_,"a",@progbits
	.sectionflags	@""
	.align	4
.nv.constant0._ZN2at6native18elementwise_kernelILi128ELi4EZNS0_15gpu_kernel_implINS0_13BinaryFunctorIhhhNS0_15binary_internal10MulFunctorIhEEEEEEvRNS_18TensorIteratorBaseERKT_EUliE_EEviT1_:
	.zero		1552


//--------------------- .nv.constant0._ZN2at6native27unrolled_elementwise_kernelINS0_13BinaryFunctorIhhhNS0_15binary_internal10MulFunctorIhEEEESt5arrayIPcLm3EELi4E23TrivialOffsetCalculatorILi2EjESA_ILi1EjENS0_6memory12LoadWithCastILi2EEENSD_13StoreWithCastILi1EEEEEviT_T0_T2_T3_T4_T5_ --------------------------
	.section	.nv.constant0._ZN2at6native27unrolled_elementwise_kernelINS0_13BinaryFunctorIhhhNS0_15binary_internal10MulFunctorIhEEEESt5arrayIPcLm3EELi4E23TrivialOffsetCalculatorILi2EjESA_ILi1EjENS0_6memory12LoadWithCastILi2EEENSD_13StoreWithCastILi1EEEEEviT_T0_T2_T3_T4_T5_,"a",@progbits
	.sectionflags	@""
	.align	4
.nv.constant0._ZN2at6native27unrolled_elementwise_kernelINS0_13BinaryFunctorIhhhNS0_15binary_internal10MulFunctorIhEEEESt5arrayIPcLm3EELi4E23TrivialOffsetCalculatorILi2EjESA_ILi1EjENS0_6memory12LoadWithCastILi2EEENSD_13StoreWithCastILi1EEEEEviT_T0_T2_T3_T4_T5_:
	.zero		952


//--------------------- .nv.constant0._ZN2at6native18elementwise_kernelILi128ELi4EZNS0_22gpu_kernel_impl_nocastINS0_13BinaryFunctorIhhhNS0_15binary_internal10MulFunctorIhEEEEEEvRNS_18TensorIteratorBaseERKT_EUliE_EEviT1_ --------------------------
	.section	.nv.constant0._ZN2at6native18elementwise_kernelILi128ELi4EZNS0_22gpu_kernel_impl_nocastINS0_13BinaryFunctorIhhhNS0_15binary_internal10MulFunctorIhEEEEEEvRNS_18TensorIteratorBaseERKT_EUliE_EEviT1_,"a",@progbits
	.sectionflags	@""
	.align	4
.nv.constant0._ZN2at6native18elementwise_kernelILi128ELi4EZNS0_22gpu_kernel_impl_nocastINS0_13BinaryFunctorIhhhNS0_15binary_internal10MulFunctorIhEEEEEEvRNS_18TensorIteratorBaseERKT_EUliE_EEviT1_:
	.zero		1552


//--------------------- .nv.constant0._ZN2at6native27unrolled_elementwise_kernelINS0_13BinaryFunctorIhhhNS0_15binary_internal10MulFunctorIhEEEESt5arrayIPcLm3EELi4E23TrivialOffsetCalculatorILi2EjESA_ILi1EjENS0_6memory15LoadWithoutCastENSD_16StoreWithoutCastEEEviT_T0_T2_T3_T4_T5_ --------------------------
	.section	.nv.constant0._ZN2at6native27unrolled_elementwise_kernelINS0_13BinaryFunctorIhhhNS0_15binary_internal10MulFunctorIhEEEESt5arrayIPcLm3EELi4E23TrivialOffsetCalculatorILi2EjESA_ILi1EjENS0_6memory15LoadWithoutCastENSD_16StoreWithoutCastEEEviT_T0_T2_T3_T4_T5_,"a",@progbits
	.sectionflags	@""
	.align	4
.nv.constant0._ZN2at6native27unrolled_elementwise_kernelINS0_13BinaryFunctorIhhhNS0_15binary_internal10MulFunctorIhEEEESt5arrayIPcLm3EELi4E23TrivialOffsetCalculatorILi2EjESA_ILi1EjENS0_6memory15LoadWithoutCastENSD_16StoreWithoutCastEEEviT_T0_T2_T3_T4_T5_:
	.zero		932


//--------------------- .nv.constant0._ZN2at6native29vectorized_elementwise_kernelILi2ENS0_13BinaryFunctorIhhhNS0_15binary_internal10MulFunctorIhEEEESt5arrayIPcLm3EEEEviT0_T1_ --------------------------
	.section	.nv.constant0._ZN2at6native29vectorized_elementwise_kernelILi2ENS0_13BinaryFunctorIhhhNS0_15binary_internal10MulFunctorIhEEEESt5arrayIPcLm3EEEEviT0_T1_,"a",@progbits
	.sectionflags	@""
	.align	4
.nv.constant0._ZN2at6native29vectorized_elementwise_kernelILi2ENS0_13BinaryFunctorIhhhNS0_15binary_internal10MulFunctorIhEEEESt5arrayIPcLm3EEEEviT0_T1_:
	.zero		928


//--------------------- .nv.constant0._ZN2at6native29vectorized_elementwise_kernelILi4ENS0_13BinaryFunctorIhhhNS0_15binary_internal10MulFunctorIhEEEESt5arrayIPcLm3EEEEviT0_T1_ --------------------------
	.section	.nv.constant0._ZN2at6native29vectorized_elementwise_kernelILi4ENS0_13BinaryFunctorIhhhNS0_15binary_internal10MulFunctorIhEEEESt5arrayIPcLm3EEEEviT0_T1_,"a",@progbits
	.sectionflags	@""
	.align	4
.nv.constant0._ZN2at6native29vectorized_elementwise_kernelILi4ENS0_13BinaryFunctorIhhhNS0_15binary_internal10MulFunctorIhEEEESt5arrayIPcLm3EEEEviT0_T1_:
	.zero		928


//--------------------- .nv.constant0._ZN2at6native29vectorized_elementwise_kernelILi8ENS0_13BinaryFunctorIhhhNS0_15binary_internal10MulFunctorIhEEEESt5arrayIPcLm3EEEEviT0_T1_ --------------------------
	.section	.nv.constant0._ZN2at6native29vectorized_elementwise_kernelILi8ENS0_13BinaryFunctorIhhhNS0_15binary_internal10MulFunctorIhEEEESt5arrayIPcLm3EEEEviT0_T1_,"a",@progbits
	.sectionflags	@""
	.align	4
.nv.constant0._ZN2at6native29vectorized_elementwise_kernelILi8ENS0_13BinaryFunctorIhhhNS0_15binary_internal10MulFunctorIhEEEESt5arrayIPcLm3EEEEviT0_T1_:
	.zero		928


//--------------------- SYMBOLS --------------------------

	.type		.nv.reservedSmem.offset0,@object
	.size		.nv.reservedSmem.offset0,0x4
	.type		__assertfail,@function
